	.target	sm_80

	.elftype	@"ET_EXEC"


//--------------------- .note.nv.tkinfo           --------------------------
	.section	.note.nv.tkinfo,"",@"SHT_NOTE"
	.sectionflags	@"SHF_NOTE_NV_TKINFO"
	.tkinfo
        /*0018*/ 	.word	0x00000002
        /*0030*/ 	.string	""
        /*0030*/ 	.string	"ptxas"
        /*0030*/ 	.string	"Cuda compilation tools, release 13.0, V13.0.88"
        /*0030*/ 	.string	"Build cuda_13.0.r13.0/compiler.36424714_0"
        /*0030*/ 	.string	"-arch sm_80 -m 64 "



//--------------------- .note.nv.cuinfo           --------------------------
	.section	.note.nv.cuinfo,"",@"SHT_NOTE"
	.sectionflags	@"SHF_NOTE_NV_CUINFO"
        /*0018*/ 	.short	0x0002
        /*001a*/ 	.short	0x0050
        /*001c*/ 	.short	0x0082
	.zero		2


//--------------------- .nv.info                  --------------------------
	.section	.nv.info,"",@"SHT_CUDA_INFO"
	.align	4


	//----- nvinfo : EIATTR_REGCOUNT
	.align		4
        /*0000*/ 	.byte	0x04, 0x2f
        /*0002*/ 	.short	(.L_12 - .L_11)
	.align		4
.L_11:
        /*0004*/ 	.word	index@(_ZN7cutlass13device_kernelIN5flash19enable_sm80_to_sm89INS1_16FlashAttnFwdSm80INS1_25CollectiveMainloopFwdSm80ILi4ELi1ELb0EN4cute5tupleIJNS5_1CILi128EEENS7_ILi80EEENS7_ILi64EEEEEELi64ENS_10bfloat16_tEfNS_4arch4Sm80ELb1ELb0ELb0ELb1ELb0ELb1ELb1ELb1EEENS1_21CollectiveEpilogueFwdINS6_IJS8_SA_S9_EEENS6_IJNS7_ILi1EEESI_SI_EEESC_SE_Li128ELb1ELb1ELb1ELb0EEENS1_36VarlenDynamicPersistentTileSchedulerILi128ELi80ELi128ELi128ELb1ELb1ELb0ELb1ELb1ELb1EEEEEEEEEvNT_6ParamsE)
        /*0008*/ 	.word	0x000000ff


	//----- nvinfo : EIATTR_FRAME_SIZE
	.align		4
.L_12:
        /*000c*/ 	.byte	0x04, 0x11
        /*000e*/ 	.short	(.L_14 - .L_13)
	.align		4
.L_13:
        /*0010*/ 	.word	index@($__internal_51_$__cuda_sm70_votesync_ballot)
        /*0014*/ 	.word	0x00000000


	//----- nvinfo : EIATTR_FRAME_SIZE
	.align		4
.L_14:
        /*0018*/ 	.byte	0x04, 0x11
        /*001a*/ 	.short	(.L_16 - .L_15)
	.align		4
.L_15:
        /*001c*/ 	.word	index@($__internal_50_$__cuda_sm70_shflsync_up_p)
        /*0020*/ 	.word	0x00000000


	//----- nvinfo : EIATTR_FRAME_SIZE
	.align		4
.L_16:
        /*0024*/ 	.byte	0x04, 0x11
        /*0026*/ 	.short	(.L_18 - .L_17)
	.align		4
.L_17:
        /*0028*/ 	.word	index@($__internal_49_$__cuda_sm70_shflsync_idx_p)
        /*002c*/ 	.word	0x00000000


	//----- nvinfo : EIATTR_FRAME_SIZE
	.align		4
.L_18:
        /*0030*/ 	.byte	0x04, 0x11
        /*0032*/ 	.short	(.L_20 - .L_19)
	.align		4
.L_19:
        /*0034*/ 	.word	index@($__internal_48_$__cuda_sm70_shflsync_bfly_p)
        /*0038*/ 	.word	0x00000000


	//----- nvinfo : EIATTR_FRAME_SIZE
	.align		4
.L_20:
        /*003c*/ 	.byte	0x04, 0x11
        /*003e*/ 	.short	(.L_22 - .L_21)
	.align		4
.L_21:
        /*0040*/ 	.word	index@(_ZN7cutlass13device_kernelIN5flash19enable_sm80_to_sm89INS1_16FlashAttnFwdSm80INS1_25CollectiveMainloopFwdSm80ILi4ELi1ELb0EN4cute5tupleIJNS5_1CILi128EEENS7_ILi80EEENS7_ILi64EEEEEELi64ENS_10bfloat16_tEfNS_4arch4Sm80ELb1ELb0ELb0ELb1ELb0ELb1ELb1ELb1EEENS1_21CollectiveEpilogueFwdINS6_IJS8_SA_S9_EEENS6_IJNS7_ILi1EEESI_SI_EEESC_SE_Li128ELb1ELb1ELb1ELb0EEENS1_36VarlenDynamicPersistentTileSchedulerILi128ELi80ELi128ELi128ELb1ELb1ELb0ELb1ELb1ELb1EEEEEEEEEvNT_6ParamsE)
        /*0044*/ 	.word	0x00000068


	//----- nvinfo : EIATTR_REGCOUNT
	.align		4
.L_22:
        /*0048*/ 	.byte	0x04, 0x2f
        /*004a*/ 	.short	(.L_24 - .L_23)
	.align		4
.L_23:
        /*004c*/ 	.word	index@(_ZN7cutlass13device_kernelIN5flash19enable_sm80_to_sm89INS1_16FlashAttnFwdSm80INS1_25CollectiveMainloopFwdSm80ILi4ELi1ELb0EN4cute5tupleIJNS5_1CILi128EEENS7_ILi80EEENS7_ILi64EEEEEELi64ENS_10bfloat16_tEfNS_4arch4Sm80ELb1ELb0ELb0ELb1ELb0ELb0ELb1ELb1EEENS1_21CollectiveEpilogueFwdINS6_IJS8_SA_S9_EEENS6_IJNS7_ILi1EEESI_SI_EEESC_SE_Li128ELb1ELb1ELb1ELb0EEENS1_36VarlenDynamicPersistentTileSchedulerILi128ELi80ELi128ELi128ELb1ELb1ELb0ELb1ELb1ELb1EEEEEEEEEvNT_6ParamsE)
        /*0050*/ 	.word	0x000000ff


	//----- nvinfo : EIATTR_FRAME_SIZE
	.align		4
.L_24:
        /*0054*/ 	.byte	0x04, 0x11
        /*0056*/ 	.short	(.L_26 - .L_25)
	.align		4
.L_25:
        /*0058*/ 	.word	index@($__internal_47_$__cuda_sm70_votesync_ballot)
        /*005c*/ 	.word	0x00000000


	//----- nvinfo : EIATTR_FRAME_SIZE
	.align		4
.L_26:
        /*0060*/ 	.byte	0x04, 0x11
        /*0062*/ 	.short	(.L_28 - .L_27)
	.align		4
.L_27:
        /*0064*/ 	.word	index@($__internal_46_$__cuda_sm70_shflsync_up_p)
        /*0068*/ 	.word	0x00000000


	//----- nvinfo : EIATTR_FRAME_SIZE
	.align		4
.L_28:
        /*006c*/ 	.byte	0x04, 0x11
        /*006e*/ 	.short	(.L_30 - .L_29)
	.align		4
.L_29:
        /*0070*/ 	.word	index@($__internal_45_$__cuda_sm70_shflsync_idx_p)
        /*0074*/ 	.word	0x00000000


	//----- nvinfo : EIATTR_FRAME_SIZE
	.align		4
.L_30:
        /*0078*/ 	.byte	0x04, 0x11
        /*007a*/ 	.short	(.L_32 - .L_31)
	.align		4
.L_31:
        /*007c*/ 	.word	index@($__internal_44_$__cuda_sm70_shflsync_bfly_p)
        /*0080*/ 	.word	0x00000000


	//----- nvinfo : EIATTR_FRAME_SIZE
	.align		4
.L_32:
        /*0084*/ 	.byte	0x04, 0x11
        /*0086*/ 	.short	(.L_34 - .L_33)
	.align		4
.L_33:
        /*0088*/ 	.word	index@(_ZN7cutlass13device_kernelIN5flash19enable_sm80_to_sm89INS1_16FlashAttnFwdSm80INS1_25CollectiveMainloopFwdSm80ILi4ELi1ELb0EN4cute5tupleIJNS5_1CILi128EEENS7_ILi80EEENS7_ILi64EEEEEELi64ENS_10bfloat16_tEfNS_4arch4Sm80ELb1ELb0ELb0ELb1ELb0ELb0ELb1ELb1EEENS1_21CollectiveEpilogueFwdINS6_IJS8_SA_S9_EEENS6_IJNS7_ILi1EEESI_SI_EEESC_SE_Li128ELb1ELb1ELb1ELb0EEENS1_36VarlenDynamicPersistentTileSchedulerILi128ELi80ELi128ELi128ELb1ELb1ELb0ELb1ELb1ELb1EEEEEEEEEvNT_6ParamsE)
        /*008c*/ 	.word	0x000000a0


	//----- nvinfo : EIATTR_REGCOUNT
	.align		4
.L_34:
        /*0090*/ 	.byte	0x04, 0x2f
        /*0092*/ 	.short	(.L_36 - .L_35)
	.align		4
.L_35:
        /*0094*/ 	.word	index@(_ZN7cutlass13device_kernelIN5flash19enable_sm80_to_sm89INS1_16FlashAttnFwdSm80INS1_25CollectiveMainloopFwdSm80ILi4ELi1ELb0EN4cute5tupleIJNS5_1CILi128EEENS7_ILi112EEENS7_ILi64EEEEEELi64ENS_10bfloat16_tEfNS_4arch4Sm80ELb1ELb0ELb0ELb0ELb0ELb0ELb1ELb1EEENS1_21CollectiveEpilogueFwdINS6_IJS8_SA_S9_EEENS6_IJNS7_ILi1EEESI_SI_EEESC_SE_Li128ELb0ELb1ELb1ELb0EEENS1_30DynamicPersistentTileSchedulerILi128ELi128ELb1ELb1ELb0EEEEEEEEEvNT_6ParamsE)
        /*0098*/ 	.word	0x000000ff


	//----- nvinfo : EIATTR_FRAME_SIZE
	.align		4
.L_36:
        /*009c*/ 	.byte	0x04, 0x11
        /*009e*/ 	.short	(.L_38 - .L_37)
	.align		4
.L_37:
        /*00a0*/ 	.word	index@($__internal_43_$__cuda_sm70_shflsync_idx_p)
        /*00a4*/ 	.word	0x00000000


	//----- nvinfo : EIATTR_FRAME_SIZE
	.align		4
.L_38:
        /*00a8*/ 	.byte	0x04, 0x11
        /*00aa*/ 	.short	(.L_40 - .L_39)
	.align		4
.L_39:
        /*00ac*/ 	.word	index@($__internal_42_$__cuda_sm70_shflsync_bfly_p)
        /*00b0*/ 	.word	0x00000000


	//----- nvinfo : EIATTR_FRAME_SIZE
	.align		4
.L_40:
        /*00b4*/ 	.byte	0x04, 0x11
        /*00b6*/ 	.short	(.L_42 - .L_41)
	.align		4
.L_41:
        /*00b8*/ 	.word	index@(_ZN7cutlass13device_kernelIN5flash19enable_sm80_to_sm89INS1_16FlashAttnFwdSm80INS1_25CollectiveMainloopFwdSm80ILi4ELi1ELb0EN4cute5tupleIJNS5_1CILi128EEENS7_ILi112EEENS7_ILi64EEEEEELi64ENS_10bfloat16_tEfNS_4arch4Sm80ELb1ELb0ELb0ELb0ELb0ELb0ELb1ELb1EEENS1_21CollectiveEpilogueFwdINS6_IJS8_SA_S9_EEENS6_IJNS7_ILi1EEESI_SI_EEESC_SE_Li128ELb0ELb1ELb1ELb0EEENS1_30DynamicPersistentTileSchedulerILi128ELi128ELb1ELb1ELb0EEEEEEEEEvNT_6ParamsE)
        /*00bc*/ 	.word	0x000000d8


	//----- nvinfo : EIATTR_REGCOUNT
	.align		4
.L_42:
        /*00c0*/ 	.byte	0x04, 0x2f
        /*00c2*/ 	.short	(.L_44 - .L_43)
	.align		4
.L_43:
        /*00c4*/ 	.word	index@(_ZN7cutlass13device_kernelIN5flash19enable_sm80_to_sm89INS1_16FlashAttnFwdSm80INS1_25CollectiveMainloopFwdSm80ILi4ELi1ELb0EN4cute5tupleIJNS5_1CILi128EEENS7_ILi80EEENS7_ILi64EEEEEELi64ENS_10bfloat16_tEfNS_4arch4Sm80ELb0ELb1ELb0ELb1ELb0ELb1ELb1ELb1EEENS1_21CollectiveEpilogueFwdINS6_IJS8_SA_S9_EEENS6_IJNS7_ILi1EEESI_SI_EEESC_SE_Li128ELb1ELb1ELb1ELb0EEENS1_36VarlenDynamicPersistentTileSchedulerILi128ELi80ELi128ELi128ELb1ELb1ELb0ELb1ELb0ELb1EEEEEEEEEvNT_6ParamsE)
        /*00c8*/ 	.word	0x000000ff


	//----- nvinfo : EIATTR_FRAME_SIZE
	.align		4
.L_44:
        /*00cc*/ 	.byte	0x04, 0x11
        /*00ce*/ 	.short	(.L_46 - .L_45)
	.align		4
.L_45:
        /*00d0*/ 	.word	index@($__internal_41_$__cuda_sm70_votesync_ballot)
        /*00d4*/ 	.word	0x00000000


	//----- nvinfo : EIATTR_FRAME_SIZE
	.align		4
.L_46:
        /*00d8*/ 	.byte	0x04, 0x11
        /*00da*/ 	.short	(.L_48 - .L_47)
	.align		4
.L_47:
        /*00dc*/ 	.word	index@($__internal_40_$__cuda_sm70_shflsync_up_p)
        /*00e0*/ 	.word	0x00000000


	//----- nvinfo : EIATTR_FRAME_SIZE
	.align		4
.L_48:
        /*00e4*/ 	.byte	0x04, 0x11
        /*00e6*/ 	.short	(.L_50 - .L_49)
	.align		4
.L_49:
        /*00e8*/ 	.word	index@($__internal_39_$__cuda_sm70_shflsync_idx_p)
        /*00ec*/ 	.word	0x00000000


	//----- nvinfo : EIATTR_FRAME_SIZE
	.align		4
.L_50:
        /*00f0*/ 	.byte	0x04, 0x11
        /*00f2*/ 	.short	(.L_52 - .L_51)
	.align		4
.L_51:
        /*00f4*/ 	.word	index@($__internal_38_$__cuda_sm70_shflsync_bfly_p)
        /*00f8*/ 	.word	0x00000000


	//----- nvinfo : EIATTR_FRAME_SIZE
	.align		4
.L_52:
        /*00fc*/ 	.byte	0x04, 0x11
        /*00fe*/ 	.short	(.L_54 - .L_53)
	.align		4
.L_53:
        /*0100*/ 	.word	index@(_ZN7cutlass13device_kernelIN5flash19enable_sm80_to_sm89INS1_16FlashAttnFwdSm80INS1_25CollectiveMainloopFwdSm80ILi4ELi1ELb0EN4cute5tupleIJNS5_1CILi128EEENS7_ILi80EEENS7_ILi64EEEEEELi64ENS_10bfloat16_tEfNS_4arch4Sm80ELb0ELb1ELb0ELb1ELb0ELb1ELb1ELb1EEENS1_21CollectiveEpilogueFwdINS6_IJS8_SA_S9_EEENS6_IJNS7_ILi1EEESI_SI_EEESC_SE_Li128ELb1ELb1ELb1ELb0EEENS1_36VarlenDynamicPersistentTileSchedulerILi128ELi80ELi128ELi128ELb1ELb1ELb0ELb1ELb0ELb1EEEEEEEEEvNT_6ParamsE)
        /*0104*/ 	.word	0x00000068


	//----- nvinfo : EIATTR_REGCOUNT
	.align		4
.L_54:
        /*0108*/ 	.byte	0x04, 0x2f
        /*010a*/ 	.short	(.L_56 - .L_55)
	.align		4
.L_55:
        /*010c*/ 	.word	index@(_ZN7cutlass13device_kernelIN5flash19enable_sm80_to_sm89INS1_16FlashAttnFwdSm80INS1_25CollectiveMainloopFwdSm80ILi4ELi1ELb0EN4cute5tupleIJNS5_1CILi128EEENS7_ILi80EEENS7_ILi64EEEEEELi64ENS_10bfloat16_tEfNS_4arch4Sm80ELb0ELb1ELb0ELb1ELb0ELb0ELb1ELb1EEENS1_21CollectiveEpilogueFwdINS6_IJS8_SA_S9_EEENS6_IJNS7_ILi1EEESI_SI_EEESC_SE_Li128ELb1ELb1ELb1ELb0EEENS1_36VarlenDynamicPersistentTileSchedulerILi128ELi80ELi128ELi128ELb1ELb1ELb0ELb1ELb0ELb1EEEEEEEEEvNT_6ParamsE)
        /*0110*/ 	.word	0x000000ff


	//----- nvinfo : EIATTR_FRAME_SIZE
	.align		4
.L_56:
        /*0114*/ 	.byte	0x04, 0x11
        /*0116*/ 	.short	(.L_58 - .L_57)
	.align		4
.L_57:
        /*0118*/ 	.word	index@($__internal_37_$__cuda_sm70_votesync_ballot)
        /*011c*/ 	.word	0x00000000


	//----- nvinfo : EIATTR_FRAME_SIZE
	.align		4
.L_58:
        /*0120*/ 	.byte	0x04, 0x11
        /*0122*/ 	.short	(.L_60 - .L_59)
	.align		4
.L_59:
        /*0124*/ 	.word	index@($__internal_36_$__cuda_sm70_shflsync_up_p)
        /*0128*/ 	.word	0x00000000


	//----- nvinfo : EIATTR_FRAME_SIZE
	.align		4
.L_60:
        /*012c*/ 	.byte	0x04, 0x11
        /*012e*/ 	.short	(.L_62 - .L_61)
	.align		4
.L_61:
        /*0130*/ 	.word	index@($__internal_35_$__cuda_sm70_shflsync_idx_p)
        /*0134*/ 	.word	0x00000000


	//----- nvinfo : EIATTR_FRAME_SIZE
	.align		4
.L_62:
        /*0138*/ 	.byte	0x04, 0x11
        /*013a*/ 	.short	(.L_64 - .L_63)
	.align		4
.L_63:
        /*013c*/ 	.word	index@($__internal_34_$__cuda_sm70_shflsync_bfly_p)
        /*0140*/ 	.word	0x00000000


	//----- nvinfo : EIATTR_FRAME_SIZE
	.align		4
.L_64:
        /*0144*/ 	.byte	0x04, 0x11
        /*0146*/ 	.short	(.L_66 - .L_65)
	.align		4
.L_65:
        /*0148*/ 	.word	index@(_ZN7cutlass13device_kernelIN5flash19enable_sm80_to_sm89INS1_16FlashAttnFwdSm80INS1_25CollectiveMainloopFwdSm80ILi4ELi1ELb0EN4cute5tupleIJNS5_1CILi128EEENS7_ILi80EEENS7_ILi64EEEEEELi64ENS_10bfloat16_tEfNS_4arch4Sm80ELb0ELb1ELb0ELb1ELb0ELb0ELb1ELb1EEENS1_21CollectiveEpilogueFwdINS6_IJS8_SA_S9_EEENS6_IJNS7_ILi1EEESI_SI_EEESC_SE_Li128ELb1ELb1ELb1ELb0EEENS1_36VarlenDynamicPersistentTileSchedulerILi128ELi80ELi128ELi128ELb1ELb1ELb0ELb1ELb0ELb1EEEEEEEEEvNT_6ParamsE)
        /*014c*/ 	.word	0x00000088


	//----- nvinfo : EIATTR_REGCOUNT
	.align		4
.L_66:
        /*0150*/ 	.byte	0x04, 0x2f
        /*0152*/ 	.short	(.L_68 - .L_67)
	.align		4
.L_67:
        /*0154*/ 	.word	index@(_ZN7cutlass13device_kernelIN5flash19enable_sm80_to_sm89INS1_16FlashAttnFwdSm80INS1_25CollectiveMainloopFwdSm80ILi4ELi1ELb0EN4cute5tupleIJNS5_1CILi128EEENS7_ILi96EEENS7_ILi64EEEEEELi64ENS_10bfloat16_tEfNS_4arch4Sm80ELb0ELb1ELb0ELb0ELb0ELb0ELb1ELb1EEENS1_21CollectiveEpilogueFwdINS6_IJS8_SA_S9_EEENS6_IJNS7_ILi1EEESI_SI_EEESC_SE_Li128ELb0ELb1ELb1ELb0EEENS1_19SingleTileSchedulerILb0ELb1ELb1ELi128EEEEEEEEEvNT_6ParamsE)
        /*0158*/ 	.word	0x000000ff


	//----- nvinfo : EIATTR_FRAME_SIZE
	.align		4
.L_68:
        /*015c*/ 	.byte	0x04, 0x11
        /*015e*/ 	.short	(.L_70 - .L_69)
	.align		4
.L_69:
        /*0160*/ 	.word	index@(_ZN7cutlass13device_kernelIN5flash19enable_sm80_to_sm89INS1_16FlashAttnFwdSm80INS1_25CollectiveMainloopFwdSm80ILi4ELi1ELb0EN4cute5tupleIJNS5_1CILi128EEENS7_ILi96EEENS7_ILi64EEEEEELi64ENS_10bfloat16_tEfNS_4arch4Sm80ELb0ELb1ELb0ELb0ELb0ELb0ELb1ELb1EEENS1_21CollectiveEpilogueFwdINS6_IJS8_SA_S9_EEENS6_IJNS7_ILi1EEESI_SI_EEESC_SE_Li128ELb0ELb1ELb1ELb0EEENS1_19SingleTileSchedulerILb0ELb1ELb1ELi128EEEEEEEEEvNT_6ParamsE)
        /*0164*/ 	.word	0x00000050


	//----- nvinfo : EIATTR_REGCOUNT
	.align		4
.L_70:
        /*0168*/ 	.byte	0x04, 0x2f
        /*016a*/ 	.short	(.L_72 - .L_71)
	.align		4
.L_71:
        /*016c*/ 	.word	index@(_ZN7cutlass13device_kernelIN5flash19enable_sm80_to_sm89INS1_16FlashAttnFwdSm80INS1_25CollectiveMainloopFwdSm80ILi4ELi1ELb0EN4cute5tupleIJNS5_1CILi128EEENS7_ILi80EEENS7_ILi64EEEEEELi64ENS_10bfloat16_tEfNS_4arch4Sm80ELb0ELb0ELb0ELb1ELb0ELb1ELb1ELb1EEENS1_21CollectiveEpilogueFwdINS6_IJS8_SA_S9_EEENS6_IJNS7_ILi1EEESI_SI_EEESC_SE_Li128ELb1ELb1ELb1ELb0EEENS1_36VarlenDynamicPersistentTileSchedulerILi128ELi80ELi128ELi128ELb1ELb1ELb0ELb0ELb1ELb1EEEEEEEEEvNT_6ParamsE)
        /*0170*/ 	.word	0x000000ff


	//----- nvinfo : EIATTR_FRAME_SIZE
	.align		4
.L_72:
        /*0174*/ 	.byte	0x04, 0x11
        /*0176*/ 	.short	(.L_74 - .L_73)
	.align		4
.L_73:
        /*0178*/ 	.word	index@($__internal_33_$__cuda_sm70_votesync_ballot)
        /*017c*/ 	.word	0x00000000


	//----- nvinfo : EIATTR_FRAME_SIZE
	.align		4
.L_74:
        /*0180*/ 	.byte	0x04, 0x11
        /*0182*/ 	.short	(.L_76 - .L_75)
	.align		4
.L_75:
        /*0184*/ 	.word	index@($__internal_32_$__cuda_sm70_shflsync_up_p)
        /*0188*/ 	.word	0x00000000


	//----- nvinfo : EIATTR_FRAME_SIZE
	.align		4
.L_76:
        /*018c*/ 	.byte	0x04, 0x11
        /*018e*/ 	.short	(.L_78 - .L_77)
	.align		4
.L_77:
        /*0190*/ 	.word	index@($__internal_31_$__cuda_sm70_shflsync_idx_p)
        /*0194*/ 	.word	0x00000000


	//----- nvinfo : EIATTR_FRAME_SIZE
	.align		4
.L_78:
        /*0198*/ 	.byte	0x04, 0x11
        /*019a*/ 	.short	(.L_80 - .L_79)
	.align		4
.L_79:
        /*019c*/ 	.word	index@($__internal_30_$__cuda_sm70_shflsync_bfly_p)
        /*01a0*/ 	.word	0x00000000


	//----- nvinfo : EIATTR_FRAME_SIZE
	.align		4
.L_80:
        /*01a4*/ 	.byte	0x04, 0x11
        /*01a6*/ 	.short	(.L_82 - .L_81)
	.align		4
.L_81:
        /*01a8*/ 	.word	index@(_ZN7cutlass13device_kernelIN5flash19enable_sm80_to_sm89INS1_16FlashAttnFwdSm80INS1_25CollectiveMainloopFwdSm80ILi4ELi1ELb0EN4cute5tupleIJNS5_1CILi128EEENS7_ILi80EEENS7_ILi64EEEEEELi64ENS_10bfloat16_tEfNS_4arch4Sm80ELb0ELb0ELb0ELb1ELb0ELb1ELb1ELb1EEENS1_21CollectiveEpilogueFwdINS6_IJS8_SA_S9_EEENS6_IJNS7_ILi1EEESI_SI_EEESC_SE_Li128ELb1ELb1ELb1ELb0EEENS1_36VarlenDynamicPersistentTileSchedulerILi128ELi80ELi128ELi128ELb1ELb1ELb0ELb0ELb1ELb1EEEEEEEEEvNT_6ParamsE)
        /*01ac*/ 	.word	0x00000040


	//----- nvinfo : EIATTR_REGCOUNT
	.align		4
.L_82:
        /*01b0*/ 	.byte	0x04, 0x2f
        /*01b2*/ 	.short	(.L_84 - .L_83)
	.align		4
.L_83:
        /*01b4*/ 	.word	index@(_ZN7cutlass13device_kernelIN5flash19enable_sm80_to_sm89INS1_16FlashAttnFwdSm80INS1_25CollectiveMainloopFwdSm80ILi4ELi1ELb0EN4cute5tupleIJNS5_1CILi128EEENS7_ILi80EEENS7_ILi64EEEEEELi64ENS_10bfloat16_tEfNS_4arch4Sm80ELb0ELb0ELb0ELb1ELb0ELb0ELb1ELb1EEENS1_21CollectiveEpilogueFwdINS6_IJS8_SA_S9_EEENS6_IJNS7_ILi1EEESI_SI_EEESC_SE_Li128ELb1ELb1ELb1ELb0EEENS1_36VarlenDynamicPersistentTileSchedulerILi128ELi80ELi128ELi128ELb1ELb1ELb0ELb0ELb1ELb1EEEEEEEEEvNT_6ParamsE)
        /*01b8*/ 	.word	0x000000ff


	//----- nvinfo : EIATTR_FRAME_SIZE
	.align		4
.L_84:
        /*01bc*/ 	.byte	0x04, 0x11
        /*01be*/ 	.short	(.L_86 - .L_85)
	.align		4
.L_85:
        /*01c0*/ 	.word	index@($__internal_29_$__cuda_sm70_votesync_ballot)
        /*01c4*/ 	.word	0x00000000


	//----- nvinfo : EIATTR_FRAME_SIZE
	.align		4
.L_86:
        /*01c8*/ 	.byte	0x04, 0x11
        /*01ca*/ 	.short	(.L_88 - .L_87)
	.align		4
.L_87:
        /*01cc*/ 	.word	index@($__internal_28_$__cuda_sm70_shflsync_up_p)
        /*01d0*/ 	.word	0x00000000


	//----- nvinfo : EIATTR_FRAME_SIZE
	.align		4
.L_88:
        /*01d4*/ 	.byte	0x04, 0x11
        /*01d6*/ 	.short	(.L_90 - .L_89)
	.align		4
.L_89:
        /*01d8*/ 	.word	index@($__internal_27_$__cuda_sm70_shflsync_idx_p)
        /*01dc*/ 	.word	0x00000000


	//----- nvinfo : EIATTR_FRAME_SIZE
	.align		4
.L_90:
        /*01e0*/ 	.byte	0x04, 0x11
        /*01e2*/ 	.short	(.L_92 - .L_91)
	.align		4
.L_91:
        /*01e4*/ 	.word	index@($__internal_26_$__cuda_sm70_shflsync_bfly_p)
        /*01e8*/ 	.word	0x00000000


	//----- nvinfo : EIATTR_FRAME_SIZE
	.align		4
.L_92:
        /*01ec*/ 	.byte	0x04, 0x11
        /*01ee*/ 	.short	(.L_94 - .L_93)
	.align		4
.L_93:
        /*01f0*/ 	.word	index@(_ZN7cutlass13device_kernelIN5flash19enable_sm80_to_sm89INS1_16FlashAttnFwdSm80INS1_25CollectiveMainloopFwdSm80ILi4ELi1ELb0EN4cute5tupleIJNS5_1CILi128EEENS7_ILi80EEENS7_ILi64EEEEEELi64ENS_10bfloat16_tEfNS_4arch4Sm80ELb0ELb0ELb0ELb1ELb0ELb0ELb1ELb1EEENS1_21CollectiveEpilogueFwdINS6_IJS8_SA_S9_EEENS6_IJNS7_ILi1EEESI_SI_EEESC_SE_Li128ELb1ELb1ELb1ELb0EEENS1_36VarlenDynamicPersistentTileSchedulerILi128ELi80ELi128ELi128ELb1ELb1ELb0ELb0ELb1ELb1EEEEEEEEEvNT_6ParamsE)
        /*01f4*/ 	.word	0x00000058


	//----- nvinfo : EIATTR_REGCOUNT
	.align		4
.L_94:
        /*01f8*/ 	.byte	0x04, 0x2f
        /*01fa*/ 	.short	(.L_96 - .L_95)
	.align		4
.L_95:
        /*01fc*/ 	.word	index@(_ZN7cutlass13device_kernelIN5flash19enable_sm80_to_sm89INS1_16FlashAttnFwdSm80INS1_25CollectiveMainloopFwdSm80ILi4ELi1ELb0EN4cute5tupleIJNS5_1CILi128EEENS7_ILi112EEENS7_ILi64EEEEEELi64ENS_10bfloat16_tEfNS_4arch4Sm80ELb0ELb0ELb0ELb0ELb0ELb0ELb1ELb1EEENS1_21CollectiveEpilogueFwdINS6_IJS8_SA_S9_EEENS6_IJNS7_ILi1EEESI_SI_EEESC_SE_Li128ELb0ELb1ELb1ELb0EEENS1_19SingleTileSchedulerILb0ELb1ELb1ELi128EEEEEEEEEvNT_6ParamsE)
        /*0200*/ 	.word	0x000000ff


	//----- nvinfo : EIATTR_FRAME_SIZE
	.align		4
.L_96:
        /*0204*/ 	.byte	0x04, 0x11
        /*0206*/ 	.short	(.L_98 - .L_97)
	.align		4
.L_97:
        /*0208*/ 	.word	index@(_ZN7cutlass13device_kernelIN5flash19enable_sm80_to_sm89INS1_16FlashAttnFwdSm80INS1_25CollectiveMainloopFwdSm80ILi4ELi1ELb0EN4cute5tupleIJNS5_1CILi128EEENS7_ILi112EEENS7_ILi64EEEEEELi64ENS_10bfloat16_tEfNS_4arch4Sm80ELb0ELb0ELb0ELb0ELb0ELb0ELb1ELb1EEENS1_21CollectiveEpilogueFwdINS6_IJS8_SA_S9_EEENS6_IJNS7_ILi1EEESI_SI_EEESC_SE_Li128ELb0ELb1ELb1ELb0EEENS1_19SingleTileSchedulerILb0ELb1ELb1ELi128EEEEEEEEEvNT_6ParamsE)
        /*020c*/ 	.word	0x00000048


	//----- nvinfo : EIATTR_REGCOUNT
	.align		4
.L_98:
        /*0210*/ 	.byte	0x04, 0x2f
        /*0212*/ 	.short	(.L_100 - .L_99)
	.align		4
.L_99:
        /*0214*/ 	.word	index@(_ZN7cutlass13device_kernelIN5flash19enable_sm80_to_sm89INS1_16FlashAttnFwdSm80INS1_25CollectiveMainloopFwdSm80ILi4ELi1ELb0EN4cute5tupleIJNS5_1CILi128EEENS7_ILi80EEENS7_ILi64EEEEEELi64ENS_10bfloat16_tEfNS_4arch4Sm80ELb1ELb0ELb1ELb1ELb0ELb1ELb1ELb1EEENS1_21CollectiveEpilogueFwdINS6_IJS8_SA_S9_EEENS6_IJNS7_ILi1EEESI_SI_EEESC_SE_Li128ELb1ELb1ELb1ELb0EEENS1_36VarlenDynamicPersistentTileSchedulerILi128ELi80ELi128ELi128ELb1ELb1ELb0ELb1ELb1ELb1EEEEEEEEEvNT_6ParamsE)
        /*0218*/ 	.word	0x000000ff


	//----- nvinfo : EIATTR_FRAME_SIZE
	.align		4
.L_100:
        /*021c*/ 	.byte	0x04, 0x11
        /*021e*/ 	.short	(.L_102 - .L_101)
	.align		4
.L_101:
        /*0220*/ 	.word	index@($__internal_25_$__cuda_sm70_votesync_ballot)
        /*0224*/ 	.word	0x00000000


	//----- nvinfo : EIATTR_FRAME_SIZE
	.align		4
.L_102:
        /*0228*/ 	.byte	0x04, 0x11
        /*022a*/ 	.short	(.L_104 - .L_103)
	.align		4
.L_103:
        /*022c*/ 	.word	index@($__internal_24_$__cuda_sm70_shflsync_up_p)
        /*0230*/ 	.word	0x00000000


	//----- nvinfo : EIATTR_FRAME_SIZE
	.align		4
.L_104:
        /*0234*/ 	.byte	0x04, 0x11
        /*0236*/ 	.short	(.L_106 - .L_105)
	.align		4
.L_105:
        /*0238*/ 	.word	index@($__internal_23_$__cuda_sm70_shflsync_idx_p)
        /*023c*/ 	.word	0x00000000


	//----- nvinfo : EIATTR_FRAME_SIZE
	.align		4
.L_106:
        /*0240*/ 	.byte	0x04, 0x11
        /*0242*/ 	.short	(.L_108 - .L_107)
	.align		4
.L_107:
        /*0244*/ 	.word	index@($__internal_22_$__cuda_sm70_shflsync_bfly_p)
        /*0248*/ 	.word	0x00000000


	//----- nvinfo : EIATTR_FRAME_SIZE
	.align		4
.L_108:
        /*024c*/ 	.byte	0x04, 0x11
        /*024e*/ 	.short	(.L_110 - .L_109)
	.align		4
.L_109:
        /*0250*/ 	.word	index@(_ZN7cutlass13device_kernelIN5flash19enable_sm80_to_sm89INS1_16FlashAttnFwdSm80INS1_25CollectiveMainloopFwdSm80ILi4ELi1ELb0EN4cute5tupleIJNS5_1CILi128EEENS7_ILi80EEENS7_ILi64EEEEEELi64ENS_10bfloat16_tEfNS_4arch4Sm80ELb1ELb0ELb1ELb1ELb0ELb1ELb1ELb1EEENS1_21CollectiveEpilogueFwdINS6_IJS8_SA_S9_EEENS6_IJNS7_ILi1EEESI_SI_EEESC_SE_Li128ELb1ELb1ELb1ELb0EEENS1_36VarlenDynamicPersistentTileSchedulerILi128ELi80ELi128ELi128ELb1ELb1ELb0ELb1ELb1ELb1EEEEEEEEEvNT_6ParamsE)
        /*0254*/ 	.word	0x00000068


	//----- nvinfo : EIATTR_REGCOUNT
	.align		4
.L_110:
        /*0258*/ 	.byte	0x04, 0x2f
        /*025a*/ 	.short	(.L_112 - .L_111)
	.align		4
.L_111:
        /*025c*/ 	.word	index@(_ZN7cutlass13device_kernelIN5flash19enable_sm80_to_sm89INS1_16FlashAttnFwdSm80INS1_25CollectiveMainloopFwdSm80ILi4ELi1ELb0EN4cute5tupleIJNS5_1CILi128EEENS7_ILi80EEENS7_ILi64EEEEEELi64ENS_10bfloat16_tEfNS_4arch4Sm80ELb1ELb0ELb1ELb1ELb0ELb0ELb1ELb1EEENS1_21CollectiveEpilogueFwdINS6_IJS8_SA_S9_EEENS6_IJNS7_ILi1EEESI_SI_EEESC_SE_Li128ELb1ELb1ELb1ELb0EEENS1_36VarlenDynamicPersistentTileSchedulerILi128ELi80ELi128ELi128ELb1ELb1ELb0ELb1ELb1ELb1EEEEEEEEEvNT_6ParamsE)
        /*0260*/ 	.word	0x000000ff


	//----- nvinfo : EIATTR_FRAME_SIZE
	.align		4
.L_112:
        /*0264*/ 	.byte	0x04, 0x11
        /*0266*/ 	.short	(.L_114 - .L_113)
	.align		4
.L_113:
        /*0268*/ 	.word	index@($__internal_21_$__cuda_sm70_votesync_ballot)
        /*026c*/ 	.word	0x00000000


	//----- nvinfo : EIATTR_FRAME_SIZE
	.align		4
.L_114:
        /*0270*/ 	.byte	0x04, 0x11
        /*0272*/ 	.short	(.L_116 - .L_115)
	.align		4
.L_115:
        /*0274*/ 	.word	index@($__internal_20_$__cuda_sm70_shflsync_up_p)
        /*0278*/ 	.word	0x00000000


	//----- nvinfo : EIATTR_FRAME_SIZE
	.align		4
.L_116:
        /*027c*/ 	.byte	0x04, 0x11
        /*027e*/ 	.short	(.L_118 - .L_117)
	.align		4
.L_117:
        /*0280*/ 	.word	index@($__internal_19_$__cuda_sm70_shflsync_idx_p)
        /*0284*/ 	.word	0x00000000


	//----- nvinfo : EIATTR_FRAME_SIZE
	.align		4
.L_118:
        /*0288*/ 	.byte	0x04, 0x11
        /*028a*/ 	.short	(.L_120 - .L_119)
	.align		4
.L_119:
        /*028c*/ 	.word	index@($__internal_18_$__cuda_sm70_shflsync_bfly_p)
        /*0290*/ 	.word	0x00000000


	//----- nvinfo : EIATTR_FRAME_SIZE
	.align		4
.L_120:
        /*0294*/ 	.byte	0x04, 0x11
        /*0296*/ 	.short	(.L_122 - .L_121)
	.align		4
.L_121:
        /*0298*/ 	.word	index@(_ZN7cutlass13device_kernelIN5flash19enable_sm80_to_sm89INS1_16FlashAttnFwdSm80INS1_25CollectiveMainloopFwdSm80ILi4ELi1ELb0EN4cute5tupleIJNS5_1CILi128EEENS7_ILi80EEENS7_ILi64EEEEEELi64ENS_10bfloat16_tEfNS_4arch4Sm80ELb1ELb0ELb1ELb1ELb0ELb0ELb1ELb1EEENS1_21CollectiveEpilogueFwdINS6_IJS8_SA_S9_EEENS6_IJNS7_ILi1EEESI_SI_EEESC_SE_Li128ELb1ELb1ELb1ELb0EEENS1_36VarlenDynamicPersistentTileSchedulerILi128ELi80ELi128ELi128ELb1ELb1ELb0ELb1ELb1ELb1EEEEEEEEEvNT_6ParamsE)
        /*029c*/ 	.word	0x000000a0


	//----- nvinfo : EIATTR_REGCOUNT
	.align		4
.L_122:
        /*02a0*/ 	.byte	0x04, 0x2f
        /*02a2*/ 	.short	(.L_124 - .L_123)
	.align		4
.L_123:
        /*02a4*/ 	.word	index@(_ZN7cutlass13device_kernelIN5flash19enable_sm80_to_sm89INS1_16FlashAttnFwdSm80INS1_25CollectiveMainloopFwdSm80ILi4ELi1ELb0EN4cute5tupleIJNS5_1CILi128EEENS7_ILi112EEENS7_ILi64EEEEEELi64ENS_10bfloat16_tEfNS_4arch4Sm80ELb1ELb0ELb1ELb0ELb0ELb0ELb1ELb1EEENS1_21CollectiveEpilogueFwdINS6_IJS8_SA_S9_EEENS6_IJNS7_ILi1EEESI_SI_EEESC_SE_Li128ELb0ELb1ELb1ELb0EEENS1_30DynamicPersistentTileSchedulerILi128ELi128ELb1ELb1ELb0EEEEEEEEEvNT_6ParamsE)
        /*02a8*/ 	.word	0x000000ff


	//----- nvinfo : EIATTR_FRAME_SIZE
	.align		4
.L_124:
        /*02ac*/ 	.byte	0x04, 0x11
        /*02ae*/ 	.short	(.L_126 - .L_125)
	.align		4
.L_125:
        /*02b0*/ 	.word	index@($__internal_17_$__cuda_sm70_shflsync_idx_p)
        /*02b4*/ 	.word	0x00000000


	//----- nvinfo : EIATTR_FRAME_SIZE
	.align		4
.L_126:
        /*02b8*/ 	.byte	0x04, 0x11
        /*02ba*/ 	.short	(.L_128 - .L_127)
	.align		4
.L_127:
        /*02bc*/ 	.word	index@($__internal_16_$__cuda_sm70_shflsync_bfly_p)
        /*02c0*/ 	.word	0x00000000


	//----- nvinfo : EIATTR_FRAME_SIZE
	.align		4
.L_128:
        /*02c4*/ 	.byte	0x04, 0x11
        /*02c6*/ 	.short	(.L_130 - .L_129)
	.align		4
.L_129:
        /*02c8*/ 	.word	index@(_ZN7cutlass13device_kernelIN5flash19enable_sm80_to_sm89INS1_16FlashAttnFwdSm80INS1_25CollectiveMainloopFwdSm80ILi4ELi1ELb0EN4cute5tupleIJNS5_1CILi128EEENS7_ILi112EEENS7_ILi64EEEEEELi64ENS_10bfloat16_tEfNS_4arch4Sm80ELb1ELb0ELb1ELb0ELb0ELb0ELb1ELb1EEENS1_21CollectiveEpilogueFwdINS6_IJS8_SA_S9_EEENS6_IJNS7_ILi1EEESI_SI_EEESC_SE_Li128ELb0ELb1ELb1ELb0EEENS1_30DynamicPersistentTileSchedulerILi128ELi128ELb1ELb1ELb0EEEEEEEEEvNT_6ParamsE)
        /*02cc*/ 	.word	0x00000098


	//----- nvinfo : EIATTR_REGCOUNT
	.align		4
.L_130:
        /*02d0*/ 	.byte	0x04, 0x2f
        /*02d2*/ 	.short	(.L_132 - .L_131)
	.align		4
.L_131:
        /*02d4*/ 	.word	index@(_ZN7cutlass13device_kernelIN5flash19enable_sm80_to_sm89INS1_16FlashAttnFwdSm80INS1_25CollectiveMainloopFwdSm80ILi4ELi1ELb0EN4cute5tupleIJNS5_1CILi128EEENS7_ILi80EEENS7_ILi64EEEEEELi64ENS_10bfloat16_tEfNS_4arch4Sm80ELb0ELb1ELb1ELb1ELb0ELb1ELb1ELb1EEENS1_21CollectiveEpilogueFwdINS6_IJS8_SA_S9_EEENS6_IJNS7_ILi1EEESI_SI_EEESC_SE_Li128ELb1ELb1ELb1ELb0EEENS1_36VarlenDynamicPersistentTileSchedulerILi128ELi80ELi128ELi128ELb1ELb1ELb0ELb1ELb0ELb1EEEEEEEEEvNT_6ParamsE)
        /*02d8*/ 	.word	0x000000ff


	//----- nvinfo : EIATTR_FRAME_SIZE
	.align		4
.L_132:
        /*02dc*/ 	.byte	0x04, 0x11
        /*02de*/ 	.short	(.L_134 - .L_133)
	.align		4
.L_133:
        /*02e0*/ 	.word	index@($__internal_15_$__cuda_sm70_votesync_ballot)
        /*02e4*/ 	.word	0x00000000


	//----- nvinfo : EIATTR_FRAME_SIZE
	.align		4
.L_134:
        /*02e8*/ 	.byte	0x04, 0x11
        /*02ea*/ 	.short	(.L_136 - .L_135)
	.align		4
.L_135:
        /*02ec*/ 	.word	index@($__internal_14_$__cuda_sm70_shflsync_up_p)
        /*02f0*/ 	.word	0x00000000


	//----- nvinfo : EIATTR_FRAME_SIZE
	.align		4
.L_136:
        /*02f4*/ 	.byte	0x04, 0x11
        /*02f6*/ 	.short	(.L_138 - .L_137)
	.align		4
.L_137:
        /*02f8*/ 	.word	index@($__internal_13_$__cuda_sm70_shflsync_idx_p)
        /*02fc*/ 	.word	0x00000000


	//----- nvinfo : EIATTR_FRAME_SIZE
	.align		4
.L_138:
        /*0300*/ 	.byte	0x04, 0x11
        /*0302*/ 	.short	(.L_140 - .L_139)
	.align		4
.L_139:
        /*0304*/ 	.word	index@($__internal_12_$__cuda_sm70_shflsync_bfly_p)
        /*0308*/ 	.word	0x00000000


	//----- nvinfo : EIATTR_FRAME_SIZE
	.align		4
.L_140:
        /*030c*/ 	.byte	0x04, 0x11
        /*030e*/ 	.short	(.L_142 - .L_141)
	.align		4
.L_141:
        /*0310*/ 	.word	index@(_ZN7cutlass13device_kernelIN5flash19enable_sm80_to_sm89INS1_16FlashAttnFwdSm80INS1_25CollectiveMainloopFwdSm80ILi4ELi1ELb0EN4cute5tupleIJNS5_1CILi128EEENS7_ILi80EEENS7_ILi64EEEEEELi64ENS_10bfloat16_tEfNS_4arch4Sm80ELb0ELb1ELb1ELb1ELb0ELb1ELb1ELb1EEENS1_21CollectiveEpilogueFwdINS6_IJS8_SA_S9_EEENS6_IJNS7_ILi1EEESI_SI_EEESC_SE_Li128ELb1ELb1ELb1ELb0EEENS1_36VarlenDynamicPersistentTileSchedulerILi128ELi80ELi128ELi128ELb1ELb1ELb0ELb1ELb0ELb1EEEEEEEEEvNT_6ParamsE)
        /*0314*/ 	.word	0x00000070


	//----- nvinfo : EIATTR_REGCOUNT
	.align		4
.L_142:
        /*0318*/ 	.byte	0x04, 0x2f
        /*031a*/ 	.short	(.L_144 - .L_143)
	.align		4
.L_143:
        /*031c*/ 	.word	index@(_ZN7cutlass13device_kernelIN5flash19enable_sm80_to_sm89INS1_16FlashAttnFwdSm80INS1_25CollectiveMainloopFwdSm80ILi4ELi1ELb0EN4cute5tupleIJNS5_1CILi128EEENS7_ILi80EEENS7_ILi64EEEEEELi64ENS_10bfloat16_tEfNS_4arch4Sm80ELb0ELb1ELb1ELb1ELb0ELb0ELb1ELb1EEENS1_21CollectiveEpilogueFwdINS6_IJS8_SA_S9_EEENS6_IJNS7_ILi1EEESI_SI_EEESC_SE_Li128ELb1ELb1ELb1ELb0EEENS1_36VarlenDynamicPersistentTileSchedulerILi128ELi80ELi128ELi128ELb1ELb1ELb0ELb1ELb0ELb1EEEEEEEEEvNT_6ParamsE)
        /*0320*/ 	.word	0x000000ff


	//----- nvinfo : EIATTR_FRAME_SIZE
	.align		4
.L_144:
        /*0324*/ 	.byte	0x04, 0x11
        /*0326*/ 	.short	(.L_146 - .L_145)
	.align		4
.L_145:
        /*0328*/ 	.word	index@($__internal_11_$__cuda_sm70_votesync_ballot)
        /*032c*/ 	.word	0x00000000


	//----- nvinfo : EIATTR_FRAME_SIZE
	.align		4
.L_146:
        /*0330*/ 	.byte	0x04, 0x11
        /*0332*/ 	.short	(.L_148 - .L_147)
	.align		4
.L_147:
        /*0334*/ 	.word	index@($__internal_10_$__cuda_sm70_shflsync_up_p)
        /*0338*/ 	.word	0x00000000


	//----- nvinfo : EIATTR_FRAME_SIZE
	.align		4
.L_148:
        /*033c*/ 	.byte	0x04, 0x11
        /*033e*/ 	.short	(.L_150 - .L_149)
	.align		4
.L_149:
        /*0340*/ 	.word	index@($__internal_9_$__cuda_sm70_shflsync_idx_p)
        /*0344*/ 	.word	0x00000000


	//----- nvinfo : EIATTR_FRAME_SIZE
	.align		4
.L_150:
        /*0348*/ 	.byte	0x04, 0x11
        /*034a*/ 	.short	(.L_152 - .L_151)
	.align		4
.L_151:
        /*034c*/ 	.word	index@($__internal_8_$__cuda_sm70_shflsync_bfly_p)
        /*0350*/ 	.word	0x00000000


	//----- nvinfo : EIATTR_FRAME_SIZE
	.align		4
.L_152:
        /*0354*/ 	.byte	0x04, 0x11
        /*0356*/ 	.short	(.L_154 - .L_153)
	.align		4
.L_153:
        /*0358*/ 	.word	index@(_ZN7cutlass13device_kernelIN5flash19enable_sm80_to_sm89INS1_16FlashAttnFwdSm80INS1_25CollectiveMainloopFwdSm80ILi4ELi1ELb0EN4cute5tupleIJNS5_1CILi128EEENS7_ILi80EEENS7_ILi64EEEEEELi64ENS_10bfloat16_tEfNS_4arch4Sm80ELb0ELb1ELb1ELb1ELb0ELb0ELb1ELb1EEENS1_21CollectiveEpilogueFwdINS6_IJS8_SA_S9_EEENS6_IJNS7_ILi1EEESI_SI_EEESC_SE_Li128ELb1ELb1ELb1ELb0EEENS1_36VarlenDynamicPersistentTileSchedulerILi128ELi80ELi128ELi128ELb1ELb1ELb0ELb1ELb0ELb1EEEEEEEEEvNT_6ParamsE)
        /*035c*/ 	.word	0x00000090


	//----- nvinfo : EIATTR_REGCOUNT
	.align		4
.L_154:
        /*0360*/ 	.byte	0x04, 0x2f
        /*0362*/ 	.short	(.L_156 - .L_155)
	.align		4
.L_155:
        /*0364*/ 	.word	index@(_ZN7cutlass13device_kernelIN5flash19enable_sm80_to_sm89INS1_16FlashAttnFwdSm80INS1_25CollectiveMainloopFwdSm80ILi4ELi1ELb0EN4cute5tupleIJNS5_1CILi128EEENS7_ILi96EEENS7_ILi64EEEEEELi64ENS_10bfloat16_tEfNS_4arch4Sm80ELb0ELb1ELb1ELb0ELb0ELb0ELb1ELb1EEENS1_21CollectiveEpilogueFwdINS6_IJS8_SA_S9_EEENS6_IJNS7_ILi1EEESI_SI_EEESC_SE_Li128ELb0ELb1ELb1ELb0EEENS1_19SingleTileSchedulerILb0ELb1ELb1ELi128EEEEEEEEEvNT_6ParamsE)
        /*0368*/ 	.word	0x000000ff


	//----- nvinfo : EIATTR_FRAME_SIZE
	.align		4
.L_156:
        /*036c*/ 	.byte	0x04, 0x11
        /*036e*/ 	.short	(.L_158 - .L_157)
	.align		4
.L_157:
        /*0370*/ 	.word	index@(_ZN7cutlass13device_kernelIN5flash19enable_sm80_to_sm89INS1_16FlashAttnFwdSm80INS1_25CollectiveMainloopFwdSm80ILi4ELi1ELb0EN4cute5tupleIJNS5_1CILi128EEENS7_ILi96EEENS7_ILi64EEEEEELi64ENS_10bfloat16_tEfNS_4arch4Sm80ELb0ELb1ELb1ELb0ELb0ELb0ELb1ELb1EEENS1_21CollectiveEpilogueFwdINS6_IJS8_SA_S9_EEENS6_IJNS7_ILi1EEESI_SI_EEESC_SE_Li128ELb0ELb1ELb1ELb0EEENS1_19SingleTileSchedulerILb0ELb1ELb1ELi128EEEEEEEEEvNT_6ParamsE)
        /*0374*/ 	.word	0x00000078


	//----- nvinfo : EIATTR_REGCOUNT
	.align		4
.L_158:
        /*0378*/ 	.byte	0x04, 0x2f
        /*037a*/ 	.short	(.L_160 - .L_159)
	.align		4
.L_159:
        /*037c*/ 	.word	index@(_ZN7cutlass13device_kernelIN5flash19enable_sm80_to_sm89INS1_16FlashAttnFwdSm80INS1_25CollectiveMainloopFwdSm80ILi4ELi1ELb0EN4cute5tupleIJNS5_1CILi128EEENS7_ILi80EEENS7_ILi64EEEEEELi64ENS_10bfloat16_tEfNS_4arch4Sm80ELb0ELb0ELb1ELb1ELb0ELb1ELb1ELb1EEENS1_21CollectiveEpilogueFwdINS6_IJS8_SA_S9_EEENS6_IJNS7_ILi1EEESI_SI_EEESC_SE_Li128ELb1ELb1ELb1ELb0EEENS1_36VarlenDynamicPersistentTileSchedulerILi128ELi80ELi128ELi128ELb1ELb1ELb0ELb0ELb1ELb1EEEEEEEEEvNT_6ParamsE)
        /*0380*/ 	.word	0x000000ff


	//----- nvinfo : EIATTR_FRAME_SIZE
	.align		4
.L_160:
        /*0384*/ 	.byte	0x04, 0x11
        /*0386*/ 	.short	(.L_162 - .L_161)
	.align		4
.L_161:
        /*0388*/ 	.word	index@($__internal_7_$__cuda_sm70_votesync_ballot)
        /*038c*/ 	.word	0x00000000


	//----- nvinfo : EIATTR_FRAME_SIZE
	.align		4
.L_162:
        /*0390*/ 	.byte	0x04, 0x11
        /*0392*/ 	.short	(.L_164 - .L_163)
	.align		4
.L_163:
        /*0394*/ 	.word	index@($__internal_6_$__cuda_sm70_shflsync_up_p)
        /*0398*/ 	.word	0x00000000


	//----- nvinfo : EIATTR_FRAME_SIZE
	.align		4
.L_164:
        /*039c*/ 	.byte	0x04, 0x11
        /*039e*/ 	.short	(.L_166 - .L_165)
	.align		4
.L_165:
        /*03a0*/ 	.word	index@($__internal_5_$__cuda_sm70_shflsync_idx_p)
        /*03a4*/ 	.word	0x00000000


	//----- nvinfo : EIATTR_FRAME_SIZE
	.align		4
.L_166:
        /*03a8*/ 	.byte	0x04, 0x11
        /*03aa*/ 	.short	(.L_168 - .L_167)
	.align		4
.L_167:
        /*03ac*/ 	.word	index@($__internal_4_$__cuda_sm70_shflsync_bfly_p)
        /*03b0*/ 	.word	0x00000000


	//----- nvinfo : EIATTR_FRAME_SIZE
	.align		4
.L_168:
        /*03b4*/ 	.byte	0x04, 0x11
        /*03b6*/ 	.short	(.L_170 - .L_169)
	.align		4
.L_169:
        /*03b8*/ 	.word	index@(_ZN7cutlass13device_kernelIN5flash19enable_sm80_to_sm89INS1_16FlashAttnFwdSm80INS1_25CollectiveMainloopFwdSm80ILi4ELi1ELb0EN4cute5tupleIJNS5_1CILi128EEENS7_ILi80EEENS7_ILi64EEEEEELi64ENS_10bfloat16_tEfNS_4arch4Sm80ELb0ELb0ELb1ELb1ELb0ELb1ELb1ELb1EEENS1_21CollectiveEpilogueFwdINS6_IJS8_SA_S9_EEENS6_IJNS7_ILi1EEESI_SI_EEESC_SE_Li128ELb1ELb1ELb1ELb0EEENS1_36VarlenDynamicPersistentTileSchedulerILi128ELi80ELi128ELi128ELb1ELb1ELb0ELb0ELb1ELb1EEEEEEEEEvNT_6ParamsE)
        /*03bc*/ 	.word	0x00000070


	//----- nvinfo : EIATTR_REGCOUNT
	.align		4
.L_170:
        /*03c0*/ 	.byte	0x04, 0x2f
        /*03c2*/ 	.short	(.L_172 - .L_171)
	.align		4
.L_171:
        /*03c4*/ 	.word	index@(_ZN7cutlass13device_kernelIN5flash19enable_sm80_to_sm89INS1_16FlashAttnFwdSm80INS1_25CollectiveMainloopFwdSm80ILi4ELi1ELb0EN4cute5tupleIJNS5_1CILi128EEENS7_ILi80EEENS7_ILi64EEEEEELi64ENS_10bfloat16_tEfNS_4arch4Sm80ELb0ELb0ELb1ELb1ELb0ELb0ELb1ELb1EEENS1_21CollectiveEpilogueFwdINS6_IJS8_SA_S9_EEENS6_IJNS7_ILi1EEESI_SI_EEESC_SE_Li128ELb1ELb1ELb1ELb0EEENS1_36VarlenDynamicPersistentTileSchedulerILi128ELi80ELi128ELi128ELb1ELb1ELb0ELb0ELb1ELb1EEEEEEEEEvNT_6ParamsE)
        /*03c8*/ 	.word	0x000000ff


	//----- nvinfo : EIATTR_FRAME_SIZE
	.align		4
.L_172:
        /*03cc*/ 	.byte	0x04, 0x11
        /*03ce*/ 	.short	(.L_174 - .L_173)
	.align		4
.L_173:
        /*03d0*/ 	.word	index@($__internal_3_$__cuda_sm70_votesync_ballot)
        /*03d4*/ 	.word	0x00000000


	//----- nvinfo : EIATTR_FRAME_SIZE
	.align		4
.L_174:
        /*03d8*/ 	.byte	0x04, 0x11
        /*03da*/ 	.short	(.L_176 - .L_175)
	.align		4
.L_175:
        /*03dc*/ 	.word	index@($__internal_2_$__cuda_sm70_shflsync_up_p)
        /*03e0*/ 	.word	0x00000000


	//----- nvinfo : EIATTR_FRAME_SIZE
	.align		4
.L_176:
        /*03e4*/ 	.byte	0x04, 0x11
        /*03e6*/ 	.short	(.L_178 - .L_177)
	.align		4
.L_177:
        /*03e8*/ 	.word	index@($__internal_1_$__cuda_sm70_shflsync_idx_p)
        /*03ec*/ 	.word	0x00000000


	//----- nvinfo : EIATTR_FRAME_SIZE
	.align		4
.L_178:
        /*03f0*/ 	.byte	0x04, 0x11
        /*03f2*/ 	.short	(.L_180 - .L_179)
	.align		4
.L_179:
        /*03f4*/ 	.word	index@($__internal_0_$__cuda_sm70_shflsync_bfly_p)
        /*03f8*/ 	.word	0x00000000


	//----- nvinfo : EIATTR_FRAME_SIZE
	.align		4
.L_180:
        /*03fc*/ 	.byte	0x04, 0x11
        /*03fe*/ 	.short	(.L_182 - .L_181)
	.align		4
.L_181:
        /*0400*/ 	.word	index@(_ZN7cutlass13device_kernelIN5flash19enable_sm80_to_sm89INS1_16FlashAttnFwdSm80INS1_25CollectiveMainloopFwdSm80ILi4ELi1ELb0EN4cute5tupleIJNS5_1CILi128EEENS7_ILi80EEENS7_ILi64EEEEEELi64ENS_10bfloat16_tEfNS_4arch4Sm80ELb0ELb0ELb1ELb1ELb0ELb0ELb1ELb1EEENS1_21CollectiveEpilogueFwdINS6_IJS8_SA_S9_EEENS6_IJNS7_ILi1EEESI_SI_EEESC_SE_Li128ELb1ELb1ELb1ELb0EEENS1_36VarlenDynamicPersistentTileSchedulerILi128ELi80ELi128ELi128ELb1ELb1ELb0ELb0ELb1ELb1EEEEEEEEEvNT_6ParamsE)
        /*0404*/ 	.word	0x00000090


	//----- nvinfo : EIATTR_REGCOUNT
	.align		4
.L_182:
        /*0408*/ 	.byte	0x04, 0x2f
        /*040a*/ 	.short	(.L_184 - .L_183)
	.align		4
.L_183:
        /*040c*/ 	.word	index@(_ZN7cutlass13device_kernelIN5flash19enable_sm80_to_sm89INS1_16FlashAttnFwdSm80INS1_25CollectiveMainloopFwdSm80ILi4ELi1ELb0EN4cute5tupleIJNS5_1CILi128EEENS7_ILi112EEENS7_ILi64EEEEEELi64ENS_10bfloat16_tEfNS_4arch4Sm80ELb0ELb0ELb1ELb0ELb0ELb0ELb1ELb1EEENS1_21CollectiveEpilogueFwdINS6_IJS8_SA_S9_EEENS6_IJNS7_ILi1EEESI_SI_EEESC_SE_Li128ELb0ELb1ELb1ELb0EEENS1_19SingleTileSchedulerILb0ELb1ELb1ELi128EEEEEEEEEvNT_6ParamsE)
        /*0410*/ 	.word	0x000000ff


	//----- nvinfo : EIATTR_FRAME_SIZE
	.align		4
.L_184:
        /*0414*/ 	.byte	0x04, 0x11
        /*0416*/ 	.short	(.L_186 - .L_185)
	.align		4
.L_185:
        /*0418*/ 	.word	index@(_ZN7cutlass13device_kernelIN5flash19enable_sm80_to_sm89INS1_16FlashAttnFwdSm80INS1_25CollectiveMainloopFwdSm80ILi4ELi1ELb0EN4cute5tupleIJNS5_1CILi128EEENS7_ILi112EEENS7_ILi64EEEEEELi64ENS_10bfloat16_tEfNS_4arch4Sm80ELb0ELb0ELb1ELb0ELb0ELb0ELb1ELb1EEENS1_21CollectiveEpilogueFwdINS6_IJS8_SA_S9_EEENS6_IJNS7_ILi1EEESI_SI_EEESC_SE_Li128ELb0ELb1ELb1ELb0EEENS1_19SingleTileSchedulerILb0ELb1ELb1ELi128EEEEEEEEEvNT_6ParamsE)
        /*041c*/ 	.word	0x00000068


	//----- nvinfo : EIATTR_MIN_STACK_SIZE
	.align		4
.L_186:
        /*0420*/ 	.byte	0x04, 0x12
        /*0422*/ 	.short	(.L_188 - .L_187)
	.align		4
.L_187:
        /*0424*/ 	.word	index@(_ZN7cutlass13device_kernelIN5flash19enable_sm80_to_sm89INS1_16FlashAttnFwdSm80INS1_25CollectiveMainloopFwdSm80ILi4ELi1ELb0EN4cute5tupleIJNS5_1CILi128EEENS7_ILi112EEENS7_ILi64EEEEEELi64ENS_10bfloat16_tEfNS_4arch4Sm80ELb0ELb0ELb1ELb0ELb0ELb0ELb1ELb1EEENS1_21CollectiveEpilogueFwdINS6_IJS8_SA_S9_EEENS6_IJNS7_ILi1EEESI_SI_EEESC_SE_Li128ELb0ELb1ELb1ELb0EEENS1_19SingleTileSchedulerILb0ELb1ELb1ELi128EEEEEEEEEvNT_6ParamsE)
        /*0428*/ 	.word	0x00000068


	//----- nvinfo : EIATTR_MIN_STACK_SIZE
	.align		4
.L_188:
        /*042c*/ 	.byte	0x04, 0x12
        /*042e*/ 	.short	(.L_190 - .L_189)
	.align		4
.L_189:
        /*0430*/ 	.word	index@(_ZN7cutlass13device_kernelIN5flash19enable_sm80_to_sm89INS1_16FlashAttnFwdSm80INS1_25CollectiveMainloopFwdSm80ILi4ELi1ELb0EN4cute5tupleIJNS5_1CILi128EEENS7_ILi80EEENS7_ILi64EEEEEELi64ENS_10bfloat16_tEfNS_4arch4Sm80ELb0ELb0ELb1ELb1ELb0ELb0ELb1ELb1EEENS1_21CollectiveEpilogueFwdINS6_IJS8_SA_S9_EEENS6_IJNS7_ILi1EEESI_SI_EEESC_SE_Li128ELb1ELb1ELb1ELb0EEENS1_36VarlenDynamicPersistentTileSchedulerILi128ELi80ELi128ELi128ELb1ELb1ELb0ELb0ELb1ELb1EEEEEEEEEvNT_6ParamsE)
        /*0434*/ 	.word	0x00000090


	//----- nvinfo : EIATTR_MIN_STACK_SIZE
	.align		4
.L_190:
        /*0438*/ 	.byte	0x04, 0x12
        /*043a*/ 	.short	(.L_192 - .L_191)
	.align		4
.L_191:
        /*043c*/ 	.word	index@(_ZN7cutlass13device_kernelIN5flash19enable_sm80_to_sm89INS1_16FlashAttnFwdSm80INS1_25CollectiveMainloopFwdSm80ILi4ELi1ELb0EN4cute5tupleIJNS5_1CILi128EEENS7_ILi80EEENS7_ILi64EEEEEELi64ENS_10bfloat16_tEfNS_4arch4Sm80ELb0ELb0ELb1ELb1ELb0ELb1ELb1ELb1EEENS1_21CollectiveEpilogueFwdINS6_IJS8_SA_S9_EEENS6_IJNS7_ILi1EEESI_SI_EEESC_SE_Li128ELb1ELb1ELb1ELb0EEENS1_36VarlenDynamicPersistentTileSchedulerILi128ELi80ELi128ELi128ELb1ELb1ELb0ELb0ELb1ELb1EEEEEEEEEvNT_6ParamsE)
        /*0440*/ 	.word	0x00000070


	//----- nvinfo : EIATTR_MIN_STACK_SIZE
	.align		4
.L_192:
        /*0444*/ 	.byte	0x04, 0x12
        /*0446*/ 	.short	(.L_194 - .L_193)
	.align		4
.L_193:
        /*0448*/ 	.word	index@(_ZN7cutlass13device_kernelIN5flash19enable_sm80_to_sm89INS1_16FlashAttnFwdSm80INS1_25CollectiveMainloopFwdSm80ILi4ELi1ELb0EN4cute5tupleIJNS5_1CILi128EEENS7_ILi96EEENS7_ILi64EEEEEELi64ENS_10bfloat16_tEfNS_4arch4Sm80ELb0ELb1ELb1ELb0ELb0ELb0ELb1ELb1EEENS1_21CollectiveEpilogueFwdINS6_IJS8_SA_S9_EEENS6_IJNS7_ILi1EEESI_SI_EEESC_SE_Li128ELb0ELb1ELb1ELb0EEENS1_19SingleTileSchedulerILb0ELb1ELb1ELi128EEEEEEEEEvNT_6ParamsE)
        /*044c*/ 	.word	0x00000078


	//----- nvinfo : EIATTR_MIN_STACK_SIZE
	.align		4
.L_194:
        /*0450*/ 	.byte	0x04, 0x12
        /*0452*/ 	.short	(.L_196 - .L_195)
	.align		4
.L_195:
        /*0454*/ 	.word	index@(_ZN7cutlass13device_kernelIN5flash19enable_sm80_to_sm89INS1_16FlashAttnFwdSm80INS1_25CollectiveMainloopFwdSm80ILi4ELi1ELb0EN4cute5tupleIJNS5_1CILi128EEENS7_ILi80EEENS7_ILi64EEEEEELi64ENS_10bfloat16_tEfNS_4arch4Sm80ELb0ELb1ELb1ELb1ELb0ELb0ELb1ELb1EEENS1_21CollectiveEpilogueFwdINS6_IJS8_SA_S9_EEENS6_IJNS7_ILi1EEESI_SI_EEESC_SE_Li128ELb1ELb1ELb1ELb0EEENS1_36VarlenDynamicPersistentTileSchedulerILi128ELi80ELi128ELi128ELb1ELb1ELb0ELb1ELb0ELb1EEEEEEEEEvNT_6ParamsE)
        /*0458*/ 	.word	0x00000090


	//----- nvinfo : EIATTR_MIN_STACK_SIZE
	.align		4
.L_196:
        /*045c*/ 	.byte	0x04, 0x12
        /*045e*/ 	.short	(.L_198 - .L_197)
	.align		4
.L_197:
        /*0460*/ 	.word	index@(_ZN7cutlass13device_kernelIN5flash19enable_sm80_to_sm89INS1_16FlashAttnFwdSm80INS1_25CollectiveMainloopFwdSm80ILi4ELi1ELb0EN4cute5tupleIJNS5_1CILi128EEENS7_ILi80EEENS7_ILi64EEEEEELi64ENS_10bfloat16_tEfNS_4arch4Sm80ELb0ELb1ELb1ELb1ELb0ELb1ELb1ELb1EEENS1_21CollectiveEpilogueFwdINS6_IJS8_SA_S9_EEENS6_IJNS7_ILi1EEESI_SI_EEESC_SE_Li128ELb1ELb1ELb1ELb0EEENS1_36VarlenDynamicPersistentTileSchedulerILi128ELi80ELi128ELi128ELb1ELb1ELb0ELb1ELb0ELb1EEEEEEEEEvNT_6ParamsE)
        /*0464*/ 	.word	0x00000070


	//----- nvinfo : EIATTR_MIN_STACK_SIZE
	.align		4
.L_198:
        /*0468*/ 	.byte	0x04, 0x12
        /*046a*/ 	.short	(.L_200 - .L_199)
	.align		4
.L_199:
        /*046c*/ 	.word	index@(_ZN7cutlass13device_kernelIN5flash19enable_sm80_to_sm89INS1_16FlashAttnFwdSm80INS1_25CollectiveMainloopFwdSm80ILi4ELi1ELb0EN4cute5tupleIJNS5_1CILi128EEENS7_ILi112EEENS7_ILi64EEEEEELi64ENS_10bfloat16_tEfNS_4arch4Sm80ELb1ELb0ELb1ELb0ELb0ELb0ELb1ELb1EEENS1_21CollectiveEpilogueFwdINS6_IJS8_SA_S9_EEENS6_IJNS7_ILi1EEESI_SI_EEESC_SE_Li128ELb0ELb1ELb1ELb0EEENS1_30DynamicPersistentTileSchedulerILi128ELi128ELb1ELb1ELb0EEEEEEEEEvNT_6ParamsE)
        /*0470*/ 	.word	0x00000098


	//----- nvinfo : EIATTR_MIN_STACK_SIZE
	.align		4
.L_200:
        /*0474*/ 	.byte	0x04, 0x12
        /*0476*/ 	.short	(.L_202 - .L_201)
	.align		4
.L_201:
        /*0478*/ 	.word	index@(_ZN7cutlass13device_kernelIN5flash19enable_sm80_to_sm89INS1_16FlashAttnFwdSm80INS1_25CollectiveMainloopFwdSm80ILi4ELi1ELb0EN4cute5tupleIJNS5_1CILi128EEENS7_ILi80EEENS7_ILi64EEEEEELi64ENS_10bfloat16_tEfNS_4arch4Sm80ELb1ELb0ELb1ELb1ELb0ELb0ELb1ELb1EEENS1_21CollectiveEpilogueFwdINS6_IJS8_SA_S9_EEENS6_IJNS7_ILi1EEESI_SI_EEESC_SE_Li128ELb1ELb1ELb1ELb0EEENS1_36VarlenDynamicPersistentTileSchedulerILi128ELi80ELi128ELi128ELb1ELb1ELb0ELb1ELb1ELb1EEEEEEEEEvNT_6ParamsE)
        /*047c*/ 	.word	0x000000a0


	//----- nvinfo : EIATTR_MIN_STACK_SIZE
	.align		4
.L_202:
        /*0480*/ 	.byte	0x04, 0x12
        /*0482*/ 	.short	(.L_204 - .L_203)
	.align		4
.L_203:
        /*0484*/ 	.word	index@(_ZN7cutlass13device_kernelIN5flash19enable_sm80_to_sm89INS1_16FlashAttnFwdSm80INS1_25CollectiveMainloopFwdSm80ILi4ELi1ELb0EN4cute5tupleIJNS5_1CILi128EEENS7_ILi80EEENS7_ILi64EEEEEELi64ENS_10bfloat16_tEfNS_4arch4Sm80ELb1ELb0ELb1ELb1ELb0ELb1ELb1ELb1EEENS1_21CollectiveEpilogueFwdINS6_IJS8_SA_S9_EEENS6_IJNS7_ILi1EEESI_SI_EEESC_SE_Li128ELb1ELb1ELb1ELb0EEENS1_36VarlenDynamicPersistentTileSchedulerILi128ELi80ELi128ELi128ELb1ELb1ELb0ELb1ELb1ELb1EEEEEEEEEvNT_6ParamsE)
        /*0488*/ 	.word	0x00000068


	//----- nvinfo : EIATTR_MIN_STACK_SIZE
	.align		4
.L_204:
        /*048c*/ 	.byte	0x04, 0x12
        /*048e*/ 	.short	(.L_206 - .L_205)
	.align		4
.L_205:
        /*0490*/ 	.word	index@(_ZN7cutlass13device_kernelIN5flash19enable_sm80_to_sm89INS1_16FlashAttnFwdSm80INS1_25CollectiveMainloopFwdSm80ILi4ELi1ELb0EN4cute5tupleIJNS5_1CILi128EEENS7_ILi112EEENS7_ILi64EEEEEELi64ENS_10bfloat16_tEfNS_4arch4Sm80ELb0ELb0ELb0ELb0ELb0ELb0ELb1ELb1EEENS1_21CollectiveEpilogueFwdINS6_IJS8_SA_S9_EEENS6_IJNS7_ILi1EEESI_SI_EEESC_SE_Li128ELb0ELb1ELb1ELb0EEENS1_19SingleTileSchedulerILb0ELb1ELb1ELi128EEEEEEEEEvNT_6ParamsE)
        /*0494*/ 	.word	0x00000048


	//----- nvinfo : EIATTR_MIN_STACK_SIZE
	.align		4
.L_206:
        /*0498*/ 	.byte	0x04, 0x12
        /*049a*/ 	.short	(.L_208 - .L_207)
	.align		4
.L_207:
        /*049c*/ 	.word	index@(_ZN7cutlass13device_kernelIN5flash19enable_sm80_to_sm89INS1_16FlashAttnFwdSm80INS1_25CollectiveMainloopFwdSm80ILi4ELi1ELb0EN4cute5tupleIJNS5_1CILi128EEENS7_ILi80EEENS7_ILi64EEEEEELi64ENS_10bfloat16_tEfNS_4arch4Sm80ELb0ELb0ELb0ELb1ELb0ELb0ELb1ELb1EEENS1_21CollectiveEpilogueFwdINS6_IJS8_SA_S9_EEENS6_IJNS7_ILi1EEESI_SI_EEESC_SE_Li128ELb1ELb1ELb1ELb0EEENS1_36VarlenDynamicPersistentTileSchedulerILi128ELi80ELi128ELi128ELb1ELb1ELb0ELb0ELb1ELb1EEEEEEEEEvNT_6ParamsE)
        /*04a0*/ 	.word	0x00000058


	//----- nvinfo : EIATTR_MIN_STACK_SIZE
	.align		4
.L_208:
        /*04a4*/ 	.byte	0x04, 0x12
        /*04a6*/ 	.short	(.L_210 - .L_209)
	.align		4
.L_209:
        /*04a8*/ 	.word	index@(_ZN7cutlass13device_kernelIN5flash19enable_sm80_to_sm89INS1_16FlashAttnFwdSm80INS1_25CollectiveMainloopFwdSm80ILi4ELi1ELb0EN4cute5tupleIJNS5_1CILi128EEENS7_ILi80EEENS7_ILi64EEEEEELi64ENS_10bfloat16_tEfNS_4arch4Sm80ELb0ELb0ELb0ELb1ELb0ELb1ELb1ELb1EEENS1_21CollectiveEpilogueFwdINS6_IJS8_SA_S9_EEENS6_IJNS7_ILi1EEESI_SI_EEESC_SE_Li128ELb1ELb1ELb1ELb0EEENS1_36VarlenDynamicPersistentTileSchedulerILi128ELi80ELi128ELi128ELb1ELb1ELb0ELb0ELb1ELb1EEEEEEEEEvNT_6ParamsE)
        /*04ac*/ 	.word	0x00000040


	//----- nvinfo : EIATTR_MIN_STACK_SIZE
	.align		4
.L_210:
        /*04b0*/ 	.byte	0x04, 0x12
        /*04b2*/ 	.short	(.L_212 - .L_211)
	.align		4
.L_211:
        /*04b4*/ 	.word	index@(_ZN7cutlass13device_kernelIN5flash19enable_sm80_to_sm89INS1_16FlashAttnFwdSm80INS1_25CollectiveMainloopFwdSm80ILi4ELi1ELb0EN4cute5tupleIJNS5_1CILi128EEENS7_ILi96EEENS7_ILi64EEEEEELi64ENS_10bfloat16_tEfNS_4arch4Sm80ELb0ELb1ELb0ELb0ELb0ELb0ELb1ELb1EEENS1_21CollectiveEpilogueFwdINS6_IJS8_SA_S9_EEENS6_IJNS7_ILi1EEESI_SI_EEESC_SE_Li128ELb0ELb1ELb1ELb0EEENS1_19SingleTileSchedulerILb0ELb1ELb1ELi128EEEEEEEEEvNT_6ParamsE)
        /*04b8*/ 	.word	0x00000050


	//----- nvinfo : EIATTR_MIN_STACK_SIZE
	.align		4
.L_212:
        /*04bc*/ 	.byte	0x04, 0x12
        /*04be*/ 	.short	(.L_214 - .L_213)
	.align		4
.L_213:
        /*04c0*/ 	.word	index@(_ZN7cutlass13device_kernelIN5flash19enable_sm80_to_sm89INS1_16FlashAttnFwdSm80INS1_25CollectiveMainloopFwdSm80ILi4ELi1ELb0EN4cute5tupleIJNS5_1CILi128EEENS7_ILi80EEENS7_ILi64EEEEEELi64ENS_10bfloat16_tEfNS_4arch4Sm80ELb0ELb1ELb0ELb1ELb0ELb0ELb1ELb1EEENS1_21CollectiveEpilogueFwdINS6_IJS8_SA_S9_EEENS6_IJNS7_ILi1EEESI_SI_EEESC_SE_Li128ELb1ELb1ELb1ELb0EEENS1_36VarlenDynamicPersistentTileSchedulerILi128ELi80ELi128ELi128ELb1ELb1ELb0ELb1ELb0ELb1EEEEEEEEEvNT_6ParamsE)
        /*04c4*/ 	.word	0x00000088


	//----- nvinfo : EIATTR_MIN_STACK_SIZE
	.align		4
.L_214:
        /*04c8*/ 	.byte	0x04, 0x12
        /*04ca*/ 	.short	(.L_216 - .L_215)
	.align		4
.L_215:
        /*04cc*/ 	.word	index@(_ZN7cutlass13device_kernelIN5flash19enable_sm80_to_sm89INS1_16FlashAttnFwdSm80INS1_25CollectiveMainloopFwdSm80ILi4ELi1ELb0EN4cute5tupleIJNS5_1CILi128EEENS7_ILi80EEENS7_ILi64EEEEEELi64ENS_10bfloat16_tEfNS_4arch4Sm80ELb0ELb1ELb0ELb1ELb0ELb1ELb1ELb1EEENS1_21CollectiveEpilogueFwdINS6_IJS8_SA_S9_EEENS6_IJNS7_ILi1EEESI_SI_EEESC_SE_Li128ELb1ELb1ELb1ELb0EEENS1_36VarlenDynamicPersistentTileSchedulerILi128ELi80ELi128ELi128ELb1ELb1ELb0ELb1ELb0ELb1EEEEEEEEEvNT_6ParamsE)
        /*04d0*/ 	.word	0x00000068


	//----- nvinfo : EIATTR_MIN_STACK_SIZE
	.align		4
.L_216:
        /*04d4*/ 	.byte	0x04, 0x12
        /*04d6*/ 	.short	(.L_218 - .L_217)
	.align		4
.L_217:
        /*04d8*/ 	.word	index@(_ZN7cutlass13device_kernelIN5flash19enable_sm80_to_sm89INS1_16FlashAttnFwdSm80INS1_25CollectiveMainloopFwdSm80ILi4ELi1ELb0EN4cute5tupleIJNS5_1CILi128EEENS7_ILi112EEENS7_ILi64EEEEEELi64ENS_10bfloat16_tEfNS_4arch4Sm80ELb1ELb0ELb0ELb0ELb0ELb0ELb1ELb1EEENS1_21CollectiveEpilogueFwdINS6_IJS8_SA_S9_EEENS6_IJNS7_ILi1EEESI_SI_EEESC_SE_Li128ELb0ELb1ELb1ELb0EEENS1_30DynamicPersistentTileSchedulerILi128ELi128ELb1ELb1ELb0EEEEEEEEEvNT_6ParamsE)
        /*04dc*/ 	.word	0x000000d8


	//----- nvinfo : EIATTR_MIN_STACK_SIZE
	.align		4
.L_218:
        /*04e0*/ 	.byte	0x04, 0x12
        /*04e2*/ 	.short	(.L_220 - .L_219)
	.align		4
.L_219:
        /*04e4*/ 	.word	index@(_ZN7cutlass13device_kernelIN5flash19enable_sm80_to_sm89INS1_16FlashAttnFwdSm80INS1_25CollectiveMainloopFwdSm80ILi4ELi1ELb0EN4cute5tupleIJNS5_1CILi128EEENS7_ILi80EEENS7_ILi64EEEEEELi64ENS_10bfloat16_tEfNS_4arch4Sm80ELb1ELb0ELb0ELb1ELb0ELb0ELb1ELb1EEENS1_21CollectiveEpilogueFwdINS6_IJS8_SA_S9_EEENS6_IJNS7_ILi1EEESI_SI_EEESC_SE_Li128ELb1ELb1ELb1ELb0EEENS1_36VarlenDynamicPersistentTileSchedulerILi128ELi80ELi128ELi128ELb1ELb1ELb0ELb1ELb1ELb1EEEEEEEEEvNT_6ParamsE)
        /*04e8*/ 	.word	0x000000a0


	//----- nvinfo : EIATTR_MIN_STACK_SIZE
	.align		4
.L_220:
        /*04ec*/ 	.byte	0x04, 0x12
        /*04ee*/ 	.short	(.L_222 - .L_221)
	.align		4
.L_221:
        /*04f0*/ 	.word	index@(_ZN7cutlass13device_kernelIN5flash19enable_sm80_to_sm89INS1_16FlashAttnFwdSm80INS1_25CollectiveMainloopFwdSm80ILi4ELi1ELb0EN4cute5tupleIJNS5_1CILi128EEENS7_ILi80EEENS7_ILi64EEEEEELi64ENS_10bfloat16_tEfNS_4arch4Sm80ELb1ELb0ELb0ELb1ELb0ELb1ELb1ELb1EEENS1_21CollectiveEpilogueFwdINS6_IJS8_SA_S9_EEENS6_IJNS7_ILi1EEESI_SI_EEESC_SE_Li128ELb1ELb1ELb1ELb0EEENS1_36VarlenDynamicPersistentTileSchedulerILi128ELi80ELi128ELi128ELb1ELb1ELb0ELb1ELb1ELb1EEEEEEEEEvNT_6ParamsE)
        /*04f4*/ 	.word	0x00000068
.L_222:


//--------------------- .nv.info._ZN7cutlass13device_kernelIN5flash19enable_sm80_to_sm89INS1_16FlashAttnFwdSm80INS1_25CollectiveMainloopFwdSm80ILi4ELi1ELb0EN4cute5tupleIJNS5_1CILi128EEENS7_ILi112EEENS7_ILi64EEEEEELi64ENS_10bfloat16_tEfNS_4arch4Sm80ELb0ELb0ELb1ELb0ELb0ELb0ELb1ELb1EEENS1_21CollectiveEpilogueFwdINS6_IJS8_SA_S9_EEENS6_IJNS7_ILi1EEESI_SI_EEESC_SE_Li128ELb0ELb1ELb1ELb0EEENS1_19SingleTileSchedulerILb0ELb1ELb1ELi128EEEEEEEEEvNT_6ParamsE --------------------------
	.section	.nv.info._ZN7cutlass13device_kernelIN5flash19enable_sm80_to_sm89INS1_16FlashAttnFwdSm80INS1_25CollectiveMainloopFwdSm80ILi4ELi1ELb0EN4cute5tupleIJNS5_1CILi128EEENS7_ILi112EEENS7_ILi64EEEEEELi64ENS_10bfloat16_tEfNS_4arch4Sm80ELb0ELb0ELb1ELb0ELb0ELb0ELb1ELb1EEENS1_21CollectiveEpilogueFwdINS6_IJS8_SA_S9_EEENS6_IJNS7_ILi1EEESI_SI_EEESC_SE_Li128ELb0ELb1ELb1ELb0EEENS1_19SingleTileSchedulerILb0ELb1ELb1ELi128EEEEEEEEEvNT_6ParamsE,"",@"SHT_CUDA_INFO"
	.sectionflags	@""
	.align	4


	//----- nvinfo : EIATTR_CUDA_API_VERSION
	.align		4
        /*0000*/ 	.byte	0x04, 0x37
        /*0002*/ 	.short	(.L_224 - .L_223)
.L_223:
        /*0004*/ 	.word	0x00000082


	//----- nvinfo : EIATTR_SW2861232_WAR
	.align		4
.L_224:
        /*0008*/ 	.byte	0x01, 0x35
	.zero		2


	//----- nvinfo : EIATTR_PARAM_CBANK
	.align		4
        /*000c*/ 	.byte	0x04, 0x0a
        /*000e*/ 	.short	(.L_226 - .L_225)
	.align		4
.L_225:
        /*0010*/ 	.word	index@(.nv.constant0._ZN7cutlass13device_kernelIN5flash19enable_sm80_to_sm89INS1_16FlashAttnFwdSm80INS1_25CollectiveMainloopFwdSm80ILi4ELi1ELb0EN4cute5tupleIJNS5_1CILi128EEENS7_ILi112EEENS7_ILi64EEEEEELi64ENS_10bfloat16_tEfNS_4arch4Sm80ELb0ELb0ELb1ELb0ELb0ELb0ELb1ELb1EEENS1_21CollectiveEpilogueFwdINS6_IJS8_SA_S9_EEENS6_IJNS7_ILi1EEESI_SI_EEESC_SE_Li128ELb0ELb1ELb1ELb0EEENS1_19SingleTileSchedulerILb0ELb1ELb1ELi128EEEEEEEEEvNT_6ParamsE)
        /*0014*/ 	.short	0x0160
        /*0016*/ 	.short	0x0418


	//----- nvinfo : EIATTR_CBANK_PARAM_SIZE
	.align		4
.L_226:
        /*0018*/ 	.byte	0x03, 0x19
        /*001a*/ 	.short	0x0418


	//----- nvinfo : EIATTR_KPARAM_INFO
	.align		4
        /*001c*/ 	.byte	0x04, 0x17
        /*001e*/ 	.short	(.L_228 - .L_227)
.L_227:
        /*0020*/ 	.word	0x00000000
        /*0024*/ 	.short	0x0000
        /*0026*/ 	.short	0x0000
        /*0028*/ 	.byte	0x00, 0xf0, 0x61, 0x10


	//----- nvinfo : EIATTR_MAXREG_COUNT
	.align		4
.L_228:
        /*002c*/ 	.byte	0x03, 0x1b
        /*002e*/ 	.short	0x00ff


	//----- nvinfo : EIATTR_NUM_BARRIERS
	.align		4
        /*0030*/ 	.byte	0x02, 0x4c
        /*0032*/ 	.byte	0x02
	.zero		1


	//----- nvinfo : EIATTR_ANNOTATIONS
	.align		4
        /*0034*/ 	.byte	0x04, 0x55
        /*0036*/ 	.short	(.L_230 - .L_229)


	//   ....[0]....
.L_229:
        /*0038*/ 	.word	0x00000001
        /*003c*/ 	.byte	0x90, 0x00, 0x00, 0x00, 0x01, 0x00, 0x00, 0x00, 0xf0, 0x00, 0x00, 0x00, 0x01, 0x00, 0x00, 0x00
        /* <DEDUP_REMOVED lines=25> */
        /*01dc*/ 	.byte	0x40, 0xd3, 0x00, 0x00, 0x01, 0x00, 0x00, 0x00, 0xf0, 0xe7, 0x00, 0x00


	//----- nvinfo : EIATTR_MERCURY_ISA_VERSION
	.align		4
.L_230:
        /*01e8*/ 	.byte	0x03, 0x5f
        /*01ea*/ 	.short	0x0000


	//----- nvinfo : EIATTR_COOP_GROUP_MASK_REGIDS
	.align		4
        /*01ec*/ 	.byte	0x04, 0x29
        /*01ee*/ 	.short	(.L_232 - .L_231)


	//   ....[0]....
.L_231:
        /*01f0*/ 	.word	0xffffffff


	//   ....[1]....
        /*01f4*/ 	.word	0xffffffff


	//   ....[2]....
        /*01f8*/ 	.word	0xffffffff


	//   ....[3]....
        /*01fc*/ 	.word	0xffffffff


	//   ....[4]....
        /*0200*/ 	.word	0xffffffff


	//   ....[5]....
        /*0204*/ 	.word	0xffffffff


	//   ....[6]....
        /*0208*/ 	.word	0xffffffff


	//   ....[7]....
        /*020c*/ 	.word	0xffffffff


	//   ....[8]....
        /*0210*/ 	.word	0xffffffff


	//   ....[9]....
        /*0214*/ 	.word	0xffffffff


	//   ....[10]....
        /*0218*/ 	.word	0xffffffff


	//   ....[11]....
        /*021c*/ 	.word	0xffffffff


	//   ....[12]....
        /*0220*/ 	.word	0xffffffff


	//   ....[13]....
        /*0224*/ 	.word	0xffffffff


	//   ....[14]....
        /*0228*/ 	.word	0xffffffff


	//   ....[15]....
        /*022c*/ 	.word	0xffffffff


	//   ....[16]....
        /*0230*/ 	.word	0xffffffff


	//   ....[17]....
        /*0234*/ 	.word	0xffffffff


	//   ....[18]....
        /*0238*/ 	.word	0xffffffff


	//   ....[19]....
        /*023c*/ 	.word	0xffffffff


	//   ....[20]....
        /*0240*/ 	.word	0xffffffff


	//   ....[21]....
        /*0244*/ 	.word	0xffffffff


	//   ....[22]....
        /*0248*/ 	.word	0xffffffff


	//   ....[23]....
        /*024c*/ 	.word	0xffffffff


	//   ....[24]....
        /*0250*/ 	.word	0xffffffff


	//   ....[25]....
        /*0254*/ 	.word	0xffffffff


	//   ....[26]....
        /*0258*/ 	.word	0xffffffff


	//   ....[27]....
        /*025c*/ 	.word	0xffffffff


	//   ....[28]....
        /*0260*/ 	.word	0xffffffff


	//   ....[29]....
        /*0264*/ 	.word	0xffffffff


	//   ....[30]....
        /*0268*/ 	.word	0xffffffff


	//   ....[31]....
        /*026c*/ 	.word	0xffffffff


	//   ....[32]....
        /*0270*/ 	.word	0xffffffff


	//   ....[33]....
        /*0274*/ 	.word	0xffffffff


	//   ....[34]....
        /*0278*/ 	.word	0xffffffff


	//   ....[35]....
        /*027c*/ 	.word	0xffffffff


	//   ....[36]....
        /*0280*/ 	.word	0xffffffff


	//   ....[37]....
        /*0284*/ 	.word	0xffffffff


	//   ....[38]....
        /*0288*/ 	.word	0xffffffff


	//   ....[39]....
        /*028c*/ 	.word	0xffffffff


	//   ....[40]....
        /*0290*/ 	.word	0xffffffff


	//   ....[41]....
        /*0294*/ 	.word	0xffffffff


	//   ....[42]....
        /*0298*/ 	.word	0xffffffff


	//   ....[43]....
        /*029c*/ 	.word	0xffffffff


	//   ....[44]....
        /*02a0*/ 	.word	0xffffffff


	//   ....[45]....
        /*02a4*/ 	.word	0xffffffff


	//   ....[46]....
        /*02a8*/ 	.word	0xffffffff


	//   ....[47]....
        /*02ac*/ 	.word	0xffffffff


	//   ....[48]....
        /*02b0*/ 	.word	0xffffffff


	//   ....[49]....
        /*02b4*/ 	.word	0xffffffff


	//   ....[50]....
        /*02b8*/ 	.word	0xffffffff


	//   ....[51]....
        /*02bc*/ 	.word	0xffffffff


	//   ....[52]....
        /*02c0*/ 	.word	0xffffffff


	//   ....[53]....
        /*02c4*/ 	.word	0xffffffff


	//   ....[54]....
        /*02c8*/ 	.word	0xffffffff


	//   ....[55]....
        /*02cc*/ 	.word	0xffffffff


	//   ....[56]....
        /*02d0*/ 	.word	0xffffffff


	//----- nvinfo : EIATTR_COOP_GROUP_INSTR_OFFSETS
	.align		4
.L_232:
        /*02d4*/ 	.byte	0x04, 0x28
        /*02d6*/ 	.short	(.L_234 - .L_233)


	//   ....[0]....
.L_233:
        /*02d8*/ 	.word	0x00000060


	//   ....[1]....
        /*02dc*/ 	.word	0x00000be0


	//   ....[2]....
        /*02e0*/ 	.word	0x00000c10


	//   ....[3]....
        /*02e4*/ 	.word	0x00000e20


	//   ....[4]....
        /*02e8*/ 	.word	0x00000e50


	//   ....[5]....
        /*02ec*/ 	.word	0x00000ee0


	//   ....[6]....
        /*02f0*/ 	.word	0x00000f10


	//   ....[7]....
        /*02f4*/ 	.word	0x00000fa0


	//   ....[8]....
        /*02f8*/ 	.word	0x00000fd0


	//   ....[9]....
        /*02fc*/ 	.word	0x00001060


	//   ....[10]....
        /*0300*/ 	.word	0x00001090


	//   ....[11]....
        /*0304*/ 	.word	0x00001120


	//   ....[12]....
        /*0308*/ 	.word	0x00001150


	//   ....[13]....
        /*030c*/ 	.word	0x000011e0


	//   ....[14]....
        /*0310*/ 	.word	0x00001210


	//   ....[15]....
        /*0314*/ 	.word	0x00001290


	//   ....[16]....
        /*0318*/ 	.word	0x000012d0


	//   ....[17]....
        /*031c*/ 	.word	0x00004290


	//   ....[18]....
        /*0320*/ 	.word	0x000043a0


	//   ....[19]....
        /*0324*/ 	.word	0x000047c0


	//   ....[20]....
        /*0328*/ 	.word	0x00004880


	//   ....[21]....
        /*032c*/ 	.word	0x000048e0


	//   ....[22]....
        /*0330*/ 	.word	0x00004990


	//   ....[23]....
        /*0334*/ 	.word	0x00004ac0


	//   ....[24]....
        /*0338*/ 	.word	0x00004c10


	//   ....[25]....
        /*033c*/ 	.word	0x00009340


	//   ....[26]....
        /*0340*/ 	.word	0x00009410


	//   ....[27]....
        /*0344*/ 	.word	0x000094e0


	//   ....[28]....
        /*0348*/ 	.word	0x00009510


	//   ....[29]....
        /*034c*/ 	.word	0x00009540


	//   ....[30]....
        /*0350*/ 	.word	0x00009750


	//   ....[31]....
        /*0354*/ 	.word	0x00009860


	//   ....[32]....
        /*0358*/ 	.word	0x00009b00


	//   ....[33]....
        /*035c*/ 	.word	0x0000cc30


	//   ....[34]....
        /*0360*/ 	.word	0x0000cc40


	//   ....[35]....
        /*0364*/ 	.word	0x0000cc50


	//   ....[36]....
        /*0368*/ 	.word	0x0000cc60


	//   ....[37]....
        /*036c*/ 	.word	0x0000cc90


	//   ....[38]....
        /*0370*/ 	.word	0x0000ccb0


	//   ....[39]....
        /*0374*/ 	.word	0x0000ccd0


	//   ....[40]....
        /*0378*/ 	.word	0x0000cce0


	//   ....[41]....
        /*037c*/ 	.word	0x0000d8c0


	//   ....[42]....
        /*0380*/ 	.word	0x0000d910


	//   ....[43]....
        /*0384*/ 	.word	0x0000d940


	//   ....[44]....
        /*0388*/ 	.word	0x0000d970


	//   ....[45]....
        /*038c*/ 	.word	0x0000d9a0


	//   ....[46]....
        /*0390*/ 	.word	0x0000d9d0


	//   ....[47]....
        /*0394*/ 	.word	0x0000da00


	//   ....[48]....
        /*0398*/ 	.word	0x0000da20


	//   ....[49]....
        /*039c*/ 	.word	0x0000da40


	//   ....[50]....
        /*03a0*/ 	.word	0x0000da50


	//   ....[51]....
        /*03a4*/ 	.word	0x0000de00


	//   ....[52]....
        /*03a8*/ 	.word	0x0000de20


	//   ....[53]....
        /*03ac*/ 	.word	0x0000e120


	//   ....[54]....
        /*03b0*/ 	.word	0x0000e140


	//   ....[55]....
        /*03b4*/ 	.word	0x0000e440


	//   ....[56]....
        /*03b8*/ 	.word	0x0000e450


	//----- nvinfo : EIATTR_EXIT_INSTR_OFFSETS
	.align		4
.L_234:
        /*03bc*/ 	.byte	0x04, 0x1c
        /*03be*/ 	.short	(.L_236 - .L_235)


	//   ....[0]....
.L_235:
        /*03c0*/ 	.word	0x000001b0


	//   ....[1]....
        /*03c4*/ 	.word	0x0000e460


	//   ....[2]....
        /*03c8*/ 	.word	0x0000e700


	//   ....[3]....
        /*03cc*/ 	.word	0x0000e750


	//   ....[4]....
        /*03d0*/ 	.word	0x0000e780


	//   ....[5]....
        /*03d4*/ 	.word	0x0000e7e0


	//   ....[6]....
        /*03d8*/ 	.word	0x0000ea40


	//----- nvinfo : EIATTR_CTAIDZ_USED
	.align		4
.L_236:
        /*03dc*/ 	.byte	0x01, 0x04
	.zero		2


	//----- nvinfo : EIATTR_MAX_THREADS
	.align		4
        /*03e0*/ 	.byte	0x04, 0x05
        /*03e2*/ 	.short	(.L_238 - .L_237)
.L_237:
        /*03e4*/ 	.word	0x00000080
        /*03e8*/ 	.word	0x00000001
        /*03ec*/ 	.word	0x00000001


	//----- nvinfo : EIATTR_CRS_STACK_SIZE
	.align		4
.L_238:
        /*03f0*/ 	.byte	0x04, 0x1e
        /*03f2*/ 	.short	(.L_240 - .L_239)
.L_239:
        /*03f4*/ 	.word	0x00000000
.L_240:


//--------------------- .nv.info._ZN7cutlass13device_kernelIN5flash19enable_sm80_to_sm89INS1_16FlashAttnFwdSm80INS1_25CollectiveMainloopFwdSm80ILi4ELi1ELb0EN4cute5tupleIJNS5_1CILi128EEENS7_ILi80EEENS7_ILi64EEEEEELi64ENS_10bfloat16_tEfNS_4arch4Sm80ELb0ELb0ELb1ELb1ELb0ELb0ELb1ELb1EEENS1_21CollectiveEpilogueFwdINS6_IJS8_SA_S9_EEENS6_IJNS7_ILi1EEESI_SI_EEESC_SE_Li128ELb1ELb1ELb1ELb0EEENS1_36VarlenDynamicPersistentTileSchedulerILi128ELi80ELi128ELi128ELb1ELb1ELb0ELb0ELb1ELb1EEEEEEEEEvNT_6ParamsE --------------------------
	.section	.nv.info._ZN7cutlass13device_kernelIN5flash19enable_sm80_to_sm89INS1_16FlashAttnFwdSm80INS1_25CollectiveMainloopFwdSm80ILi4ELi1ELb0EN4cute5tupleIJNS5_1CILi128EEENS7_ILi80EEENS7_ILi64EEEEEELi64ENS_10bfloat16_tEfNS_4arch4Sm80ELb0ELb0ELb1ELb1ELb0ELb0ELb1ELb1EEENS1_21CollectiveEpilogueFwdINS6_IJS8_SA_S9_EEENS6_IJNS7_ILi1EEESI_SI_EEESC_SE_Li128ELb1ELb1ELb1ELb0EEENS1_36VarlenDynamicPersistentTileSchedulerILi128ELi80ELi128ELi128ELb1ELb1ELb0ELb0ELb1ELb1EEEEEEEEEvNT_6ParamsE,"",@"SHT_CUDA_INFO"
	.sectionflags	@""
	.align	4


	//----- nvinfo : EIATTR_CUDA_API_VERSION
	.align		4
        /*0000*/ 	.byte	0x04, 0x37
        /*0002*/ 	.short	(.L_242 - .L_241)
.L_241:
        /*0004*/ 	.word	0x00000082


	//----- nvinfo : EIATTR_SW2861232_WAR
	.align		4
.L_242:
        /*0008*/ 	.byte	0x01, 0x35
	.zero		2


	//----- nvinfo : EIATTR_PARAM_CBANK
	.align		4
        /*000c*/ 	.byte	0x04, 0x0a
        /*000e*/ 	.short	(.L_244 - .L_243)
	.align		4
.L_243:
        /*0010*/ 	.word	index@(.nv.constant0._ZN7cutlass13device_kernelIN5flash19enable_sm80_to_sm89INS1_16FlashAttnFwdSm80INS1_25CollectiveMainloopFwdSm80ILi4ELi1ELb0EN4cute5tupleIJNS5_1CILi128EEENS7_ILi80EEENS7_ILi64EEEEEELi64ENS_10bfloat16_tEfNS_4arch4Sm80ELb0ELb0ELb1ELb1ELb0ELb0ELb1ELb1EEENS1_21CollectiveEpilogueFwdINS6_IJS8_SA_S9_EEENS6_IJNS7_ILi1EEESI_SI_EEESC_SE_Li128ELb1ELb1ELb1ELb0EEENS1_36VarlenDynamicPersistentTileSchedulerILi128ELi80ELi128ELi128ELb1ELb1ELb0ELb0ELb1ELb1EEEEEEEEEvNT_6ParamsE)
        /*0014*/ 	.short	0x0160
        /*0016*/ 	.short	0x0438


	//----- nvinfo : EIATTR_CBANK_PARAM_SIZE
	.align		4
.L_244:
        /*0018*/ 	.byte	0x03, 0x19
        /*001a*/ 	.short	0x0438


	//----- nvinfo : EIATTR_KPARAM_INFO
	.align		4
        /*001c*/ 	.byte	0x04, 0x17
        /*001e*/ 	.short	(.L_246 - .L_245)
.L_245:
        /*0020*/ 	.word	0x00000000
        /*0024*/ 	.short	0x0000
        /*0026*/ 	.short	0x0000
        /*0028*/ 	.byte	0x00, 0xf0, 0xe1, 0x10


	//----- nvinfo : EIATTR_MAXREG_COUNT
	.align		4
.L_246:
        /*002c*/ 	.byte	0x03, 0x1b
        /*002e*/ 	.short	0x00ff


	//----- nvinfo : EIATTR_NUM_BARRIERS
	.align		4
        /*0030*/ 	.byte	0x02, 0x4c
        /*0032*/ 	.byte	0x06
	.zero		1


	//----- nvinfo : EIATTR_ANNOTATIONS
	.align		4
        /*0034*/ 	.byte	0x04, 0x55
        /*0036*/ 	.short	(.L_248 - .L_247)


	//   ....[0]....
.L_247:
        /* <DEDUP_REMOVED lines=81> */


	//----- nvinfo : EIATTR_MERCURY_ISA_VERSION
	.align		4
.L_248:
        /*0538*/ 	.byte	0x03, 0x5f
        /*053a*/ 	.short	0x0000


	//----- nvinfo : EIATTR_INT_WARP_WIDE_INSTR_OFFSETS
	.align		4
        /*053c*/ 	.byte	0x04, 0x31
        /*053e*/ 	.short	(.L_250 - .L_249)


	//   ....[0]....
.L_249:
        /*0540*/ 	.word	0x0000aba0


	//   ....[1]....
        /*0544*/ 	.word	0x0000ac20


	//----- nvinfo : EIATTR_COOP_GROUP_MASK_REGIDS
	.align		4
.L_250:
        /*0548*/ 	.byte	0x04, 0x29
        /*054a*/ 	.short	(.L_252 - .L_251)


	//   ....[0]....
.L_251:
        /*054c*/ 	.word	0xffffffff


	//   ....[1]....
        /*0550*/ 	.word	0xffffffff


	//   ....[2]....
        /*0554*/ 	.word	0xffffffff


	//   ....[3]....
        /*0558*/ 	.word	0xffffffff


	//   ....[4]....
        /*055c*/ 	.word	0xffffffff


	//   ....[5]....
        /*0560*/ 	.word	0xffffffff


	//   ....[6]....
        /*0564*/ 	.word	0xffffffff


	//   ....[7]....
        /*0568*/ 	.word	0xffffffff


	//   ....[8]....
        /*056c*/ 	.word	0xffffffff


	//   ....[9]....
        /*0570*/ 	.word	0xffffffff


	//   ....[10]....
        /*0574*/ 	.word	0xffffffff


	//   ....[11]....
        /*0578*/ 	.word	0xffffffff


	//   ....[12]....
        /*057c*/ 	.word	0xffffffff


	//   ....[13]....
        /*0580*/ 	.word	0xffffffff


	//   ....[14]....
        /*0584*/ 	.word	0xffffffff


	//   ....[15]....
        /*0588*/ 	.word	0xffffffff


	//   ....[16]....
        /*058c*/ 	.word	0xffffffff


	//   ....[17]....
        /*0590*/ 	.word	0xffffffff


	//   ....[18]....
        /*0594*/ 	.word	0xffffffff


	//   ....[19]....
        /*0598*/ 	.word	0xffffffff


	//   ....[20]....
        /*059c*/ 	.word	0xffffffff


	//   ....[21]....
        /*05a0*/ 	.word	0xffffffff


	//   ....[22]....
        /*05a4*/ 	.word	0xffffffff


	//   ....[23]....
        /*05a8*/ 	.word	0xffffffff


	//   ....[24]....
        /*05ac*/ 	.word	0xffffffff


	//   ....[25]....
        /*05b0*/ 	.word	0xffffffff


	//   ....[26]....
        /*05b4*/ 	.word	0xffffffff


	//   ....[27]....
        /*05b8*/ 	.word	0xffffffff


	//   ....[28]....
        /*05bc*/ 	.word	0xffffffff


	//   ....[29]....
        /*05c0*/ 	.word	0xffffffff


	//   ....[30]....
        /*05c4*/ 	.word	0xffffffff


	//   ....[31]....
        /*05c8*/ 	.word	0xffffffff


	//   ....[32]....
        /*05cc*/ 	.word	0xffffffff


	//   ....[33]....
        /*05d0*/ 	.word	0xffffffff


	//   ....[34]....
        /*05d4*/ 	.word	0xffffffff


	//   ....[35]....
        /*05d8*/ 	.word	0xffffffff


	//   ....[36]....
        /*05dc*/ 	.word	0xffffffff


	//   ....[37]....
        /*05e0*/ 	.word	0xffffffff


	//   ....[38]....
        /*05e4*/ 	.word	0xffffffff


	//   ....[39]....
        /*05e8*/ 	.word	0xffffffff


	//   ....[40]....
        /*05ec*/ 	.word	0xffffffff


	//   ....[41]....
        /*05f0*/ 	.word	0xffffffff


	//   ....[42]....
        /*05f4*/ 	.word	0xffffffff


	//   ....[43]....
        /*05f8*/ 	.word	0xffffffff


	//   ....[44]....
        /*05fc*/ 	.word	0xffffffff


	//   ....[45]....
        /*0600*/ 	.word	0xffffffff


	//   ....[46]....
        /*0604*/ 	.word	0xffffffff


	//   ....[47]....
        /*0608*/ 	.word	0xffffffff


	//   ....[48]....
        /*060c*/ 	.word	0xffffffff


	//   ....[49]....
        /*0610*/ 	.word	0xffffffff


	//   ....[50]....
        /*0614*/ 	.word	0xffffffff


	//   ....[51]....
        /*0618*/ 	.word	0xffffffff


	//   ....[52]....
        /*061c*/ 	.word	0xffffffff


	//   ....[53]....
        /*0620*/ 	.word	0xffffffff


	//   ....[54]....
        /*0624*/ 	.word	0xffffffff


	//   ....[55]....
        /*0628*/ 	.word	0xffffffff


	//   ....[56]....
        /*062c*/ 	.word	0xffffffff


	//   ....[57]....
        /*0630*/ 	.word	0xffffffff


	//   ....[58]....
        /*0634*/ 	.word	0xffffffff


	//   ....[59]....
        /*0638*/ 	.word	0xffffffff


	//   ....[60]....
        /*063c*/ 	.word	0xffffffff


	//   ....[61]....
        /*0640*/ 	.word	0xffffffff


	//   ....[62]....
        /*0644*/ 	.word	0xffffffff


	//   ....[63]....
        /*0648*/ 	.word	0xffffffff


	//   ....[64]....
        /*064c*/ 	.word	0xffffffff


	//   ....[65]....
        /*0650*/ 	.word	0xffffffff


	//   ....[66]....
        /*0654*/ 	.word	0xffffffff


	//   ....[67]....
        /*0658*/ 	.word	0xffffffff


	//   ....[68]....
        /*065c*/ 	.word	0xffffffff


	//   ....[69]....
        /*0660*/ 	.word	0xffffffff


	//   ....[70]....
        /*0664*/ 	.word	0xffffffff


	//   ....[71]....
        /*0668*/ 	.word	0xffffffff


	//   ....[72]....
        /*066c*/ 	.word	0xffffffff


	//   ....[73]....
        /*0670*/ 	.word	0xffffffff


	//   ....[74]....
        /*0674*/ 	.word	0xffffffff


	//   ....[75]....
        /*0678*/ 	.word	0xffffffff


	//   ....[76]....
        /*067c*/ 	.word	0xffffffff


	//   ....[77]....
        /*0680*/ 	.word	0xffffffff


	//   ....[78]....
        /*0684*/ 	.word	0xffffffff


	//   ....[79]....
        /*0688*/ 	.word	0xffffffff


	//   ....[80]....
        /*068c*/ 	.word	0xffffffff


	//   ....[81]....
        /*0690*/ 	.word	0xffffffff


	//   ....[82]....
        /*0694*/ 	.word	0xffffffff


	//   ....[83]....
        /*0698*/ 	.word	0xffffffff


	//   ....[84]....
        /*069c*/ 	.word	0xffffffff


	//   ....[85]....
        /*06a0*/ 	.word	0xffffffff


	//   ....[86]....
        /*06a4*/ 	.word	0xffffffff


	//   ....[87]....
        /*06a8*/ 	.word	0xffffffff


	//   ....[88]....
        /*06ac*/ 	.word	0xffffffff


	//   ....[89]....
        /*06b0*/ 	.word	0xffffffff


	//   ....[90]....
        /*06b4*/ 	.word	0xffffffff


	//   ....[91]....
        /*06b8*/ 	.word	0xffffffff


	//   ....[92]....
        /*06bc*/ 	.word	0xffffffff


	//   ....[93]....
        /*06c0*/ 	.word	0xffffffff


	//   ....[94]....
        /*06c4*/ 	.word	0xffffffff


	//   ....[95]....
        /*06c8*/ 	.word	0xffffffff


	//   ....[96]....
        /*06cc*/ 	.word	0xffffffff


	//   ....[97]....
        /*06d0*/ 	.word	0xffffffff


	//   ....[98]....
        /*06d4*/ 	.word	0xffffffff


	//   ....[99]....
        /*06d8*/ 	.word	0xffffffff


	//   ....[100]....
        /*06dc*/ 	.word	0xffffffff


	//   ....[101]....
        /*06e0*/ 	.word	0xffffffff


	//   ....[102]....
        /*06e4*/ 	.word	0xffffffff


	//   ....[103]....
        /*06e8*/ 	.word	0xffffffff


	//   ....[104]....
        /*06ec*/ 	.word	0xffffffff


	//   ....[105]....
        /*06f0*/ 	.word	0xffffffff


	//   ....[106]....
        /*06f4*/ 	.word	0xffffffff


	//   ....[107]....
        /*06f8*/ 	.word	0xffffffff


	//   ....[108]....
        /*06fc*/ 	.word	0xffffffff


	//   ....[109]....
        /*0700*/ 	.word	0xffffffff


	//   ....[110]....
        /*0704*/ 	.word	0xffffffff


	//   ....[111]....
        /*0708*/ 	.word	0xffffffff


	//   ....[112]....
        /*070c*/ 	.word	0xffffffff


	//   ....[113]....
        /*0710*/ 	.word	0xffffffff


	//   ....[114]....
        /*0714*/ 	.word	0xffffffff


	//   ....[115]....
        /*0718*/ 	.word	0xffffffff


	//   ....[116]....
        /*071c*/ 	.word	0xffffffff


	//   ....[117]....
        /*0720*/ 	.word	0xffffffff


	//   ....[118]....
        /*0724*/ 	.word	0xffffffff


	//   ....[119]....
        /*0728*/ 	.word	0xffffffff


	//   ....[120]....
        /*072c*/ 	.word	0xffffffff


	//   ....[121]....
        /*0730*/ 	.word	0xffffffff


	//   ....[122]....
        /*0734*/ 	.word	0xffffffff


	//   ....[123]....
        /*0738*/ 	.word	0xffffffff


	//   ....[124]....
        /*073c*/ 	.word	0xffffffff


	//   ....[125]....
        /*0740*/ 	.word	0xffffffff


	//   ....[126]....
        /*0744*/ 	.word	0xffffffff


	//   ....[127]....
        /*0748*/ 	.word	0xffffffff


	//   ....[128]....
        /*074c*/ 	.word	0xffffffff


	//   ....[129]....
        /*0750*/ 	.word	0xffffffff


	//   ....[130]....
        /*0754*/ 	.word	0xffffffff


	//   ....[131]....
        /*0758*/ 	.word	0xffffffff


	//   ....[132]....
        /*075c*/ 	.word	0xffffffff


	//   ....[133]....
        /*0760*/ 	.word	0xffffffff


	//   ....[134]....
        /*0764*/ 	.word	0xffffffff


	//   ....[135]....
        /*0768*/ 	.word	0xffffffff


	//   ....[136]....
        /*076c*/ 	.word	0xffffffff


	//   ....[137]....
        /*0770*/ 	.word	0xffffffff


	//   ....[138]....
        /*0774*/ 	.word	0xffffffff


	//   ....[139]....
        /*0778*/ 	.word	0xffffffff


	//   ....[140]....
        /*077c*/ 	.word	0xffffffff


	//   ....[141]....
        /*0780*/ 	.word	0xffffffff


	//   ....[142]....
        /*0784*/ 	.word	0xffffffff


	//   ....[143]....
        /*0788*/ 	.word	0xffffffff


	//   ....[144]....
        /*078c*/ 	.word	0xffffffff


	//   ....[145]....
        /*0790*/ 	.word	0xffffffff


	//   ....[146]....
        /*0794*/ 	.word	0xffffffff


	//   ....[147]....
        /*0798*/ 	.word	0xffffffff


	//   ....[148]....
        /*079c*/ 	.word	0xffffffff


	//   ....[149]....
        /*07a0*/ 	.word	0xffffffff


	//   ....[150]....
        /*07a4*/ 	.word	0xffffffff


	//   ....[151]....
        /*07a8*/ 	.word	0xffffffff


	//   ....[152]....
        /*07ac*/ 	.word	0xffffffff


	//   ....[153]....
        /*07b0*/ 	.word	0xffffffff


	//   ....[154]....
        /*07b4*/ 	.word	0xffffffff


	//   ....[155]....
        /*07b8*/ 	.word	0xffffffff


	//   ....[156]....
        /*07bc*/ 	.word	0xffffffff


	//   ....[157]....
        /*07c0*/ 	.word	0xffffffff


	//   ....[158]....
        /*07c4*/ 	.word	0xffffffff


	//   ....[159]....
        /*07c8*/ 	.word	0xffffffff


	//   ....[160]....
        /*07cc*/ 	.word	0xffffffff


	//   ....[161]....
        /*07d0*/ 	.word	0xffffffff


	//   ....[162]....
        /*07d4*/ 	.word	0xffffffff


	//   ....[163]....
        /*07d8*/ 	.word	0xffffffff


	//   ....[164]....
        /*07dc*/ 	.word	0xffffffff


	//   ....[165]....
        /*07e0*/ 	.word	0xffffffff


	//   ....[166]....
        /*07e4*/ 	.word	0xffffffff


	//   ....[167]....
        /*07e8*/ 	.word	0xffffffff


	//   ....[168]....
        /*07ec*/ 	.word	0xffffffff


	//   ....[169]....
        /*07f0*/ 	.word	0xffffffff


	//   ....[170]....
        /*07f4*/ 	.word	0xffffffff


	//   ....[171]....
        /*07f8*/ 	.word	0xffffffff


	//   ....[172]....
        /*07fc*/ 	.word	0xffffffff


	//   ....[173]....
        /*0800*/ 	.word	0xffffffff


	//   ....[174]....
        /*0804*/ 	.word	0xffffffff


	//   ....[175]....
        /*0808*/ 	.word	0xffffffff


	//   ....[176]....
        /*080c*/ 	.word	0xffffffff


	//   ....[177]....
        /*0810*/ 	.word	0xffffffff


	//   ....[178]....
        /*0814*/ 	.word	0xffffffff


	//   ....[179]....
        /*0818*/ 	.word	0xffffffff


	//   ....[180]....
        /*081c*/ 	.word	0xffffffff


	//   ....[181]....
        /*0820*/ 	.word	0xffffffff


	//   ....[182]....
        /*0824*/ 	.word	0xffffffff


	//   ....[183]....
        /*0828*/ 	.word	0xffffffff


	//   ....[184]....
        /*082c*/ 	.word	0xffffffff


	//   ....[185]....
        /*0830*/ 	.word	0xffffffff


	//   ....[186]....
        /*0834*/ 	.word	0xffffffff


	//   ....[187]....
        /*0838*/ 	.word	0xffffffff


	//   ....[188]....
        /*083c*/ 	.word	0xffffffff


	//   ....[189]....
        /*0840*/ 	.word	0xffffffff


	//   ....[190]....
        /*0844*/ 	.word	0xffffffff


	//   ....[191]....
        /*0848*/ 	.word	0xffffffff


	//   ....[192]....
        /*084c*/ 	.word	0xffffffff


	//   ....[193]....
        /*0850*/ 	.word	0xffffffff


	//   ....[194]....
        /*0854*/ 	.word	0xffffffff


	//   ....[195]....
        /*0858*/ 	.word	0xffffffff


	//   ....[196]....
        /*085c*/ 	.word	0xffffffff


	//   ....[197]....
        /*0860*/ 	.word	0xffffffff


	//   ....[198]....
        /*0864*/ 	.word	0xffffffff


	//   ....[199]....
        /*0868*/ 	.word	0xffffffff


	//   ....[200]....
        /*086c*/ 	.word	0xffffffff


	//   ....[201]....
        /*0870*/ 	.word	0xffffffff


	//   ....[202]....
        /*0874*/ 	.word	0xffffffff


	//   ....[203]....
        /*0878*/ 	.word	0xffffffff


	//   ....[204]....
        /*087c*/ 	.word	0xffffffff


	//   ....[205]....
        /*0880*/ 	.word	0xffffffff


	//   ....[206]....
        /*0884*/ 	.word	0xffffffff


	//   ....[207]....
        /*0888*/ 	.word	0xffffffff


	//   ....[208]....
        /*088c*/ 	.word	0xffffffff


	//   ....[209]....
        /*0890*/ 	.word	0xffffffff


	//   ....[210]....
        /*0894*/ 	.word	0xffffffff


	//   ....[211]....
        /*0898*/ 	.word	0xffffffff


	//   ....[212]....
        /*089c*/ 	.word	0xffffffff


	//   ....[213]....
        /*08a0*/ 	.word	0xffffffff


	//   ....[214]....
        /*08a4*/ 	.word	0xffffffff


	//----- nvinfo : EIATTR_COOP_GROUP_INSTR_OFFSETS
	.align		4
.L_252:
        /*08a8*/ 	.byte	0x04, 0x28
        /*08aa*/ 	.short	(.L_254 - .L_253)


	//   ....[0]....
.L_253:
        /*08ac*/ 	.word	0x00000050


	//   ....[1]....
        /*08b0*/ 	.word	0x00000210


	//   ....[2]....
        /*08b4*/ 	.word	0x00000240


	//   ....[3]....
        /*08b8*/ 	.word	0x00000270


	//   ....[4]....
        /*08bc*/ 	.word	0x000002a0


	//   ....[5]....
        /*08c0*/ 	.word	0x000002d0


	//   ....[6]....
        /*08c4*/ 	.word	0x00000300


	//   ....[7]....
        /*08c8*/ 	.word	0x00000470


	//   ....[8]....
        /*08cc*/ 	.word	0x000004b0


	//   ....[9]....
        /*08d0*/ 	.word	0x000004e0


	//   ....[10]....
        /*08d4*/ 	.word	0x00000510


	//   ....[11]....
        /*08d8*/ 	.word	0x00000540


	//   ....[12]....
        /*08dc*/ 	.word	0x00000570


	//   ....[13]....
        /*08e0*/ 	.word	0x00000600


	//   ....[14]....
        /*08e4*/ 	.word	0x00000630


	//   ....[15]....
        /*08e8*/ 	.word	0x00000650


	//   ....[16]....
        /*08ec*/ 	.word	0x000006b0


	//   ....[17]....
        /*08f0*/ 	.word	0x00002300


	//   ....[18]....
        /*08f4*/ 	.word	0x00002320


	//   ....[19]....
        /*08f8*/ 	.word	0x00002400


	//   ....[20]....
        /*08fc*/ 	.word	0x00002410


	//   ....[21]....
        /*0900*/ 	.word	0x000024f0


	//   ....[22]....
        /*0904*/ 	.word	0x00002510


	//   ....[23]....
        /*0908*/ 	.word	0x000025f0


	//   ....[24]....
        /*090c*/ 	.word	0x00002600


	//   ....[25]....
        /*0910*/ 	.word	0x000026e0


	//   ....[26]....
        /*0914*/ 	.word	0x00002700


	//   ....[27]....
        /*0918*/ 	.word	0x000027e0


	//   ....[28]....
        /*091c*/ 	.word	0x000027f0


	//   ....[29]....
        /*0920*/ 	.word	0x000028d0


	//   ....[30]....
        /*0924*/ 	.word	0x000028f0


	//   ....[31]....
        /*0928*/ 	.word	0x000029d0


	//   ....[32]....
        /*092c*/ 	.word	0x000029e0


	//   ....[33]....
        /*0930*/ 	.word	0x00004cd0


	//   ....[34]....
        /*0934*/ 	.word	0x00004d00


	//   ....[35]....
        /*0938*/ 	.word	0x00004e30


	//   ....[36]....
        /*093c*/ 	.word	0x00004e60


	//   ....[37]....
        /*0940*/ 	.word	0x00004ed0


	//   ....[38]....
        /*0944*/ 	.word	0x00004fe0


	//   ....[39]....
        /*0948*/ 	.word	0x00005040


	//   ....[40]....
        /*094c*/ 	.word	0x000050f0


	//   ....[41]....
        /*0950*/ 	.word	0x00007e00


	//   ....[42]....
        /*0954*/ 	.word	0x00007e50


	//   ....[43]....
        /*0958*/ 	.word	0x00007fd0


	//   ....[44]....
        /*095c*/ 	.word	0x00008060


	//   ....[45]....
        /*0960*/ 	.word	0x00008130


	//   ....[46]....
        /*0964*/ 	.word	0x00008170


	//   ....[47]....
        /*0968*/ 	.word	0x00008320


	//   ....[48]....
        /*096c*/ 	.word	0x00008570


	//   ....[49]....
        /*0970*/ 	.word	0x0000a3f0


	//   ....[50]....
        /*0974*/ 	.word	0x0000a400


	//   ....[51]....
        /*0978*/ 	.word	0x0000a410


	//   ....[52]....
        /*097c*/ 	.word	0x0000a420


	//   ....[53]....
        /*0980*/ 	.word	0x0000a450


	//   ....[54]....
        /*0984*/ 	.word	0x0000a470


	//   ....[55]....
        /*0988*/ 	.word	0x0000a490


	//   ....[56]....
        /*098c*/ 	.word	0x0000a4a0


	//   ....[57]....
        /*0990*/ 	.word	0x0000b6b0


	//   ....[58]....
        /*0994*/ 	.word	0x0000b6c0


	//   ....[59]....
        /*0998*/ 	.word	0x0000b6d0


	//   ....[60]....
        /*099c*/ 	.word	0x0000b6e0


	//   ....[61]....
        /*09a0*/ 	.word	0x0000b6f0


	//   ....[62]....
        /*09a4*/ 	.word	0x0000b700


	//   ....[63]....
        /*09a8*/ 	.word	0x0000b710


	//   ....[64]....
        /*09ac*/ 	.word	0x0000b720


	//   ....[65]....
        /*09b0*/ 	.word	0x0000bb10


	//   ....[66]....
        /*09b4*/ 	.word	0x0000bb30


	//   ....[67]....
        /*09b8*/ 	.word	0x0000bbb0


	//   ....[68]....
        /*09bc*/ 	.word	0x0000bbc0


	//   ....[69]....
        /*09c0*/ 	.word	0x0000bc40


	//   ....[70]....
        /*09c4*/ 	.word	0x0000bc60


	//   ....[71]....
        /*09c8*/ 	.word	0x0000bce0


	//   ....[72]....
        /*09cc*/ 	.word	0x0000bcf0


	//   ....[73]....
        /*09d0*/ 	.word	0x0000bd70


	//   ....[74]....
        /*09d4*/ 	.word	0x0000bd90


	//   ....[75]....
        /*09d8*/ 	.word	0x0000be10


	//   ....[76]....
        /*09dc*/ 	.word	0x0000be20


	//   ....[77]....
        /*09e0*/ 	.word	0x0000bea0


	//   ....[78]....
        /*09e4*/ 	.word	0x0000bec0


	//   ....[79]....
        /*09e8*/ 	.word	0x0000bf40


	//   ....[80]....
        /*09ec*/ 	.word	0x0000bf50


	//   ....[81]....
        /*09f0*/ 	.word	0x0000c1f0


	//   ....[82]....
        /*09f4*/ 	.word	0x0000c210


	//   ....[83]....
        /*09f8*/ 	.word	0x0000c550


	//   ....[84]....
        /*09fc*/ 	.word	0x0000c560


	//   ....[85]....
        /*0a00*/ 	.word	0x0000c7c0


	//   ....[86]....
        /*0a04*/ 	.word	0x0000c7e0


	//   ....[87]....
        /*0a08*/ 	.word	0x0000ca40


	//   ....[88]....
        /*0a0c*/ 	.word	0x0000ca50


	//   ....[89]....
        /*0a10*/ 	.word	0x0000d460


	//   ....[90]....
        /*0a14*/ 	.word	0x0000d480


	//   ....[91]....
        /*0a18*/ 	.word	0x0000d500


	//   ....[92]....
        /*0a1c*/ 	.word	0x0000d510


	//   ....[93]....
        /*0a20*/ 	.word	0x0000d590


	//   ....[94]....
        /*0a24*/ 	.word	0x0000d5b0


	//   ....[95]....
        /*0a28*/ 	.word	0x0000d630


	//   ....[96]....
        /*0a2c*/ 	.word	0x0000d640


	//   ....[97]....
        /*0a30*/ 	.word	0x0000d6c0


	//   ....[98]....
        /*0a34*/ 	.word	0x0000d6e0


	//   ....[99]....
        /*0a38*/ 	.word	0x0000d760


	//   ....[100]....
        /*0a3c*/ 	.word	0x0000d770


	//   ....[101]....
        /*0a40*/ 	.word	0x0000d7f0


	//   ....[102]....
        /*0a44*/ 	.word	0x0000d810


	//   ....[103]....
        /*0a48*/ 	.word	0x0000d890


	//   ....[104]....
        /*0a4c*/ 	.word	0x0000d8a0


	//   ....[105]....
        /*0a50*/ 	.word	0x0000da00


	//   ....[106]....
        /*0a54*/ 	.word	0x0000da20


	//   ....[107]....
        /*0a58*/ 	.word	0x0000db50


	//   ....[108]....
        /*0a5c*/ 	.word	0x0000db90


	//   ....[109]....
        /*0a60*/ 	.word	0x0000dbc0


	//   ....[110]....
        /*0a64*/ 	.word	0x0000dbf0


	//   ....[111]....
        /*0a68*/ 	.word	0x0000dc20


	//   ....[112]....
        /*0a6c*/ 	.word	0x0000dc50


	//   ....[113]....
        /*0a70*/ 	.word	0x0000ddb0


	//   ....[114]....
        /*0a74*/ 	.word	0x0000ddf0


	//   ....[115]....
        /*0a78*/ 	.word	0x0000de20


	//   ....[116]....
        /*0a7c*/ 	.word	0x0000de50


	//   ....[117]....
        /*0a80*/ 	.word	0x0000de80


	//   ....[118]....
        /*0a84*/ 	.word	0x0000deb0


	//   ....[119]....
        /*0a88*/ 	.word	0x0000df40


	//   ....[120]....
        /*0a8c*/ 	.word	0x0000df70


	//   ....[121]....
        /*0a90*/ 	.word	0x0000df80


	//   ....[122]....
        /*0a94*/ 	.word	0x0000dfe0


	//   ....[123]....
        /*0a98*/ 	.word	0x0000e5d0


	//   ....[124]....
        /*0a9c*/ 	.word	0x0000e630


	//   ....[125]....
        /*0aa0*/ 	.word	0x0000e680


	//   ....[126]....
        /*0aa4*/ 	.word	0x0000e6d0


	//   ....[127]....
        /*0aa8*/ 	.word	0x0000e720


	//   ....[128]....
        /*0aac*/ 	.word	0x0000e790


	//   ....[129]....
        /*0ab0*/ 	.word	0x0000e7e0


	//   ....[130]....
        /*0ab4*/ 	.word	0x0000e840


	//   ....[131]....
        /*0ab8*/ 	.word	0x0000e8b0


	//   ....[132]....
        /*0abc*/ 	.word	0x0000e910


	//   ....[133]....
        /*0ac0*/ 	.word	0x0000e980


	//   ....[134]....
        /*0ac4*/ 	.word	0x0000e9f0


	//   ....[135]....
        /*0ac8*/ 	.word	0x0000ea60


	//   ....[136]....
        /*0acc*/ 	.word	0x0000eac0


	//   ....[137]....
        /*0ad0*/ 	.word	0x0000eb30


	//   ....[138]....
        /*0ad4*/ 	.word	0x0000eba0


	//   ....[139]....
        /*0ad8*/ 	.word	0x0000ec10


	//   ....[140]....
        /*0adc*/ 	.word	0x0000ec70


	//   ....[141]....
        /*0ae0*/ 	.word	0x0000ece0


	//   ....[142]....
        /*0ae4*/ 	.word	0x0000ed50


	//   ....[143]....
        /*0ae8*/ 	.word	0x0000edc0


	//   ....[144]....
        /*0aec*/ 	.word	0x0000ee20


	//   ....[145]....
        /*0af0*/ 	.word	0x0000ee90


	//   ....[146]....
        /*0af4*/ 	.word	0x0000ef00


	//   ....[147]....
        /*0af8*/ 	.word	0x0000ef70


	//   ....[148]....
        /*0afc*/ 	.word	0x0000efd0


	//   ....[149]....
        /*0b00*/ 	.word	0x0000f050


	//   ....[150]....
        /*0b04*/ 	.word	0x0000f0b0


	//   ....[151]....
        /*0b08*/ 	.word	0x0000f100


	//   ....[152]....
        /*0b0c*/ 	.word	0x0000f160


	//   ....[153]....
        /*0b10*/ 	.word	0x0000f1b0


	//   ....[154]....
        /*0b14*/ 	.word	0x0000f210


	//   ....[155]....
        /*0b18*/ 	.word	0x0000f260


	//   ....[156]....
        /*0b1c*/ 	.word	0x0000f2c0


	//   ....[157]....
        /*0b20*/ 	.word	0x0000f330


	//   ....[158]....
        /*0b24*/ 	.word	0x0000f3a0


	//   ....[159]....
        /*0b28*/ 	.word	0x0000f410


	//   ....[160]....
        /*0b2c*/ 	.word	0x0000f470


	//   ....[161]....
        /*0b30*/ 	.word	0x0000f4e0


	//   ....[162]....
        /*0b34*/ 	.word	0x0000f550


	//   ....[163]....
        /*0b38*/ 	.word	0x0000f5c0


	//   ....[164]....
        /*0b3c*/ 	.word	0x0000f620


	//   ....[165]....
        /*0b40*/ 	.word	0x0000f690


	//   ....[166]....
        /*0b44*/ 	.word	0x0000f700


	//   ....[167]....
        /*0b48*/ 	.word	0x0000f770


	//   ....[168]....
        /*0b4c*/ 	.word	0x0000f7d0


	//   ....[169]....
        /*0b50*/ 	.word	0x0000f840


	//   ....[170]....
        /*0b54*/ 	.word	0x0000f8b0


	//   ....[171]....
        /*0b58*/ 	.word	0x0000f920


	//   ....[172]....
        /*0b5c*/ 	.word	0x0000f980


	//   ....[173]....
        /*0b60*/ 	.word	0x0000f9f0


	//   ....[174]....
        /*0b64*/ 	.word	0x0000fa60


	//   ....[175]....
        /*0b68*/ 	.word	0x0000fad0


	//   ....[176]....
        /*0b6c*/ 	.word	0x0000fb30


	//   ....[177]....
        /*0b70*/ 	.word	0x0000fba0


	//   ....[178]....
        /*0b74*/ 	.word	0x0000fc10


	//   ....[179]....
        /*0b78*/ 	.word	0x0000fc80


	//   ....[180]....
        /*0b7c*/ 	.word	0x0000fce0


	//   ....[181]....
        /*0b80*/ 	.word	0x0000fd50


	//   ....[182]....
        /*0b84*/ 	.word	0x0000fdc0


	//   ....[183]....
        /*0b88*/ 	.word	0x0000fe30


	//   ....[184]....
        /*0b8c*/ 	.word	0x0000fe90


	//   ....[185]....
        /*0b90*/ 	.word	0x0000ff00


	//   ....[186]....
        /*0b94*/ 	.word	0x0000ff70


	//   ....[187]....
        /*0b98*/ 	.word	0x0000ffe0


	//   ....[188]....
        /*0b9c*/ 	.word	0x00010040


	//   ....[189]....
        /*0ba0*/ 	.word	0x000100b0


	//   ....[190]....
        /*0ba4*/ 	.word	0x00010120


	//   ....[191]....
        /*0ba8*/ 	.word	0x00010190


	//   ....[192]....
        /*0bac*/ 	.word	0x000101f0


	//   ....[193]....
        /*0bb0*/ 	.word	0x00010260


	//   ....[194]....
        /*0bb4*/ 	.word	0x000102d0


	//   ....[195]....
        /*0bb8*/ 	.word	0x00010340


	//   ....[196]....
        /*0bbc*/ 	.word	0x000103a0


	//   ....[197]....
        /*0bc0*/ 	.word	0x00010410


	//   ....[198]....
        /*0bc4*/ 	.word	0x00010480


	//   ....[199]....
        /*0bc8*/ 	.word	0x000104d0


	//   ....[200]....
        /*0bcc*/ 	.word	0x00010510


	//   ....[201]....
        /*0bd0*/ 	.word	0x00010560


	//   ....[202]....
        /*0bd4*/ 	.word	0x000105b0


	//   ....[203]....
        /*0bd8*/ 	.word	0x00010600


	//   ....[204]....
        /*0bdc*/ 	.word	0x00010670


	//   ....[205]....
        /*0be0*/ 	.word	0x000106c0


	//   ....[206]....
        /*0be4*/ 	.word	0x00010710


	//   ....[207]....
        /*0be8*/ 	.word	0x00010760


	//   ....[208]....
        /*0bec*/ 	.word	0x000107b0


	//   ....[209]....
        /*0bf0*/ 	.word	0x00010800


	//   ....[210]....
        /*0bf4*/ 	.word	0x00010870


	//   ....[211]....
        /*0bf8*/ 	.word	0x000108c0


	//   ....[212]....
        /*0bfc*/ 	.word	0x00010920


	//   ....[213]....
        /*0c00*/ 	.word	0x00010980


	//   ....[214]....
        /*0c04*/ 	.word	0x000109e0


	//----- nvinfo : EIATTR_EXIT_INSTR_OFFSETS
	.align		4
.L_254:
        /*0c08*/ 	.byte	0x04, 0x1c
        /*0c0a*/ 	.short	(.L_256 - .L_255)


	//   ....[0]....
.L_255:
        /*0c0c*/ 	.word	0x00000c20


	//   ....[1]....
        /*0c10*/ 	.word	0x0000e590


	//----- nvinfo : EIATTR_MAX_THREADS
	.align		4
.L_256:
        /*0c14*/ 	.byte	0x04, 0x05
        /*0c16*/ 	.short	(.L_258 - .L_257)
.L_257:
        /*0c18*/ 	.word	0x00000080
        /*0c1c*/ 	.word	0x00000001
        /*0c20*/ 	.word	0x00000001


	//----- nvinfo : EIATTR_CRS_STACK_SIZE
	.align		4
.L_258:
        /*0c24*/ 	.byte	0x04, 0x1e
        /*0c26*/ 	.short	(.L_260 - .L_259)
.L_259:
        /*0c28*/ 	.word	0x00000000
.L_260:


//--------------------- .nv.info._ZN7cutlass13device_kernelIN5flash19enable_sm80_to_sm89INS1_16FlashAttnFwdSm80INS1_25CollectiveMainloopFwdSm80ILi4ELi1ELb0EN4cute5tupleIJNS5_1CILi128EEENS7_ILi80EEENS7_ILi64EEEEEELi64ENS_10bfloat16_tEfNS_4arch4Sm80ELb0ELb0ELb1ELb1ELb0ELb1ELb1ELb1EEENS1_21CollectiveEpilogueFwdINS6_IJS8_SA_S9_EEENS6_IJNS7_ILi1EEESI_SI_EEESC_SE_Li128ELb1ELb1ELb1ELb0EEENS1_36VarlenDynamicPersistentTileSchedulerILi128ELi80ELi128ELi128ELb1ELb1ELb0ELb0ELb1ELb1EEEEEEEEEvNT_6ParamsE --------------------------
	.section	.nv.info._ZN7cutlass13device_kernelIN5flash19enable_sm80_to_sm89INS1_16FlashAttnFwdSm80INS1_25CollectiveMainloopFwdSm80ILi4ELi1ELb0EN4cute5tupleIJNS5_1CILi128EEENS7_ILi80EEENS7_ILi64EEEEEELi64ENS_10bfloat16_tEfNS_4arch4Sm80ELb0ELb0ELb1ELb1ELb0ELb1ELb1ELb1EEENS1_21CollectiveEpilogueFwdINS6_IJS8_SA_S9_EEENS6_IJNS7_ILi1EEESI_SI_EEESC_SE_Li128ELb1ELb1ELb1ELb0EEENS1_36VarlenDynamicPersistentTileSchedulerILi128ELi80ELi128ELi128ELb1ELb1ELb0ELb0ELb1ELb1EEEEEEEEEvNT_6ParamsE,"",@"SHT_CUDA_INFO"
	.sectionflags	@""
	.align	4


	//----- nvinfo : EIATTR_CUDA_API_VERSION
	.align		4
        /*0000*/ 	.byte	0x04, 0x37
        /*0002*/ 	.short	(.L_262 - .L_261)
.L_261:
        /*0004*/ 	.word	0x00000082


	//----- nvinfo : EIATTR_SW2861232_WAR
	.align		4
.L_262:
        /*0008*/ 	.byte	0x01, 0x35
	.zero		2


	//----- nvinfo : EIATTR_PARAM_CBANK
	.align		4
        /*000c*/ 	.byte	0x04, 0x0a
        /*000e*/ 	.short	(.L_264 - .L_263)
	.align		4
.L_263:
        /*0010*/ 	.word	index@(.nv.constant0._ZN7cutlass13device_kernelIN5flash19enable_sm80_to_sm89INS1_16FlashAttnFwdSm80INS1_25CollectiveMainloopFwdSm80ILi4ELi1ELb0EN4cute5tupleIJNS5_1CILi128EEENS7_ILi80EEENS7_ILi64EEEEEELi64ENS_10bfloat16_tEfNS_4arch4Sm80ELb0ELb0ELb1ELb1ELb0ELb1ELb1ELb1EEENS1_21CollectiveEpilogueFwdINS6_IJS8_SA_S9_EEENS6_IJNS7_ILi1EEESI_SI_EEESC_SE_Li128ELb1ELb1ELb1ELb0EEENS1_36VarlenDynamicPersistentTileSchedulerILi128ELi80ELi128ELi128ELb1ELb1ELb0ELb0ELb1ELb1EEEEEEEEEvNT_6ParamsE)
        /*0014*/ 	.short	0x0160
        /*0016*/ 	.short	0x0438


	//----- nvinfo : EIATTR_CBANK_PARAM_SIZE
	.align		4
.L_264:
        /*0018*/ 	.byte	0x03, 0x19
        /*001a*/ 	.short	0x0438


	//----- nvinfo : EIATTR_KPARAM_INFO
	.align		4
        /*001c*/ 	.byte	0x04, 0x17
        /*001e*/ 	.short	(.L_266 - .L_265)
.L_265:
        /*0020*/ 	.word	0x00000000
        /*0024*/ 	.short	0x0000
        /*0026*/ 	.short	0x0000
        /*0028*/ 	.byte	0x00, 0xf0, 0xe1, 0x10


	//----- nvinfo : EIATTR_MAXREG_COUNT
	.align		4
.L_266:
        /*002c*/ 	.byte	0x03, 0x1b
        /*002e*/ 	.short	0x00ff


	//----- nvinfo : EIATTR_NUM_BARRIERS
	.align		4
        /*0030*/ 	.byte	0x02, 0x4c
        /*0032*/ 	.byte	0x06
	.zero		1


	//----- nvinfo : EIATTR_ANNOTATIONS
	.align		4
        /*0034*/ 	.byte	0x04, 0x55
        /*0036*/ 	.short	(.L_268 - .L_267)


	//   ....[0]....
.L_267:
        /* <DEDUP_REMOVED lines=61> */


	//----- nvinfo : EIATTR_MERCURY_ISA_VERSION
	.align		4
.L_268:
        /*03f8*/ 	.byte	0x03, 0x5f
        /*03fa*/ 	.short	0x0000


	//----- nvinfo : EIATTR_INT_WARP_WIDE_INSTR_OFFSETS
	.align		4
        /*03fc*/ 	.byte	0x04, 0x31
        /*03fe*/ 	.short	(.L_270 - .L_269)


	//   ....[0]....
.L_269:
        /*0400*/ 	.word	0x00013830


	//   ....[1]....
        /*0404*/ 	.word	0x000138b0


	//----- nvinfo : EIATTR_COOP_GROUP_MASK_REGIDS
	.align		4
.L_270:
        /*0408*/ 	.byte	0x04, 0x29
        /*040a*/ 	.short	(.L_272 - .L_271)


	//   ....[0]....
.L_271:
        /*040c*/ 	.word	0xffffffff


	//   ....[1]....
        /*0410*/ 	.word	0xffffffff


	//   ....[2]....
        /*0414*/ 	.word	0xffffffff


	//   ....[3]....
        /*0418*/ 	.word	0xffffffff


	//   ....[4]....
        /*041c*/ 	.word	0xffffffff


	//   ....[5]....
        /*0420*/ 	.word	0xffffffff


	//   ....[6]....
        /*0424*/ 	.word	0xffffffff


	//   ....[7]....
        /*0428*/ 	.word	0xffffffff


	//   ....[8]....
        /*042c*/ 	.word	0xffffffff


	//   ....[9]....
        /*0430*/ 	.word	0xffffffff


	//   ....[10]....
        /*0434*/ 	.word	0xffffffff


	//   ....[11]....
        /*0438*/ 	.word	0xffffffff


	//   ....[12]....
        /*043c*/ 	.word	0xffffffff


	//   ....[13]....
        /*0440*/ 	.word	0xffffffff


	//   ....[14]....
        /*0444*/ 	.word	0xffffffff


	//   ....[15]....
        /*0448*/ 	.word	0xffffffff


	//   ....[16]....
        /*044c*/ 	.word	0xffffffff


	//   ....[17]....
        /*0450*/ 	.word	0xffffffff


	//   ....[18]....
        /*0454*/ 	.word	0xffffffff


	//   ....[19]....
        /*0458*/ 	.word	0xffffffff


	//   ....[20]....
        /*045c*/ 	.word	0xffffffff


	//   ....[21]....
        /*0460*/ 	.word	0xffffffff


	//   ....[22]....
        /*0464*/ 	.word	0xffffffff


	//   ....[23]....
        /*0468*/ 	.word	0xffffffff


	//   ....[24]....
        /*046c*/ 	.word	0xffffffff


	//   ....[25]....
        /*0470*/ 	.word	0xffffffff


	//   ....[26]....
        /*0474*/ 	.word	0xffffffff


	//   ....[27]....
        /*0478*/ 	.word	0xffffffff


	//   ....[28]....
        /*047c*/ 	.word	0xffffffff


	//   ....[29]....
        /*0480*/ 	.word	0xffffffff


	//   ....[30]....
        /*0484*/ 	.word	0xffffffff


	//   ....[31]....
        /*0488*/ 	.word	0xffffffff


	//   ....[32]....
        /*048c*/ 	.word	0xffffffff


	//   ....[33]....
        /*0490*/ 	.word	0xffffffff


	//   ....[34]....
        /*0494*/ 	.word	0xffffffff


	//   ....[35]....
        /*0498*/ 	.word	0xffffffff


	//   ....[36]....
        /*049c*/ 	.word	0xffffffff


	//   ....[37]....
        /*04a0*/ 	.word	0xffffffff


	//   ....[38]....
        /*04a4*/ 	.word	0xffffffff


	//   ....[39]....
        /*04a8*/ 	.word	0xffffffff


	//   ....[40]....
        /*04ac*/ 	.word	0xffffffff


	//   ....[41]....
        /*04b0*/ 	.word	0xffffffff


	//   ....[42]....
        /*04b4*/ 	.word	0xffffffff


	//   ....[43]....
        /*04b8*/ 	.word	0xffffffff


	//   ....[44]....
        /*04bc*/ 	.word	0xffffffff


	//   ....[45]....
        /*04c0*/ 	.word	0xffffffff


	//   ....[46]....
        /*04c4*/ 	.word	0xffffffff


	//   ....[47]....
        /*04c8*/ 	.word	0xffffffff


	//   ....[48]....
        /*04cc*/ 	.word	0xffffffff


	//   ....[49]....
        /*04d0*/ 	.word	0xffffffff


	//   ....[50]....
        /*04d4*/ 	.word	0xffffffff


	//   ....[51]....
        /*04d8*/ 	.word	0xffffffff


	//   ....[52]....
        /*04dc*/ 	.word	0xffffffff


	//   ....[53]....
        /*04e0*/ 	.word	0xffffffff


	//   ....[54]....
        /*04e4*/ 	.word	0xffffffff


	//   ....[55]....
        /*04e8*/ 	.word	0xffffffff


	//   ....[56]....
        /*04ec*/ 	.word	0xffffffff


	//   ....[57]....
        /*04f0*/ 	.word	0xffffffff


	//   ....[58]....
        /*04f4*/ 	.word	0xffffffff


	//   ....[59]....
        /*04f8*/ 	.word	0xffffffff


	//   ....[60]....
        /*04fc*/ 	.word	0xffffffff


	//   ....[61]....
        /*0500*/ 	.word	0xffffffff


	//   ....[62]....
        /*0504*/ 	.word	0xffffffff


	//   ....[63]....
        /*0508*/ 	.word	0xffffffff


	//   ....[64]....
        /*050c*/ 	.word	0xffffffff


	//   ....[65]....
        /*0510*/ 	.word	0xffffffff


	//   ....[66]....
        /*0514*/ 	.word	0xffffffff


	//   ....[67]....
        /*0518*/ 	.word	0xffffffff


	//   ....[68]....
        /*051c*/ 	.word	0xffffffff


	//   ....[69]....
        /*0520*/ 	.word	0xffffffff


	//   ....[70]....
        /*0524*/ 	.word	0xffffffff


	//   ....[71]....
        /*0528*/ 	.word	0xffffffff


	//   ....[72]....
        /*052c*/ 	.word	0xffffffff


	//   ....[73]....
        /*0530*/ 	.word	0xffffffff


	//   ....[74]....
        /*0534*/ 	.word	0xffffffff


	//   ....[75]....
        /*0538*/ 	.word	0xffffffff


	//   ....[76]....
        /*053c*/ 	.word	0xffffffff


	//   ....[77]....
        /*0540*/ 	.word	0xffffffff


	//   ....[78]....
        /*0544*/ 	.word	0xffffffff


	//   ....[79]....
        /*0548*/ 	.word	0xffffffff


	//   ....[80]....
        /*054c*/ 	.word	0xffffffff


	//   ....[81]....
        /*0550*/ 	.word	0xffffffff


	//   ....[82]....
        /*0554*/ 	.word	0xffffffff


	//   ....[83]....
        /*0558*/ 	.word	0xffffffff


	//   ....[84]....
        /*055c*/ 	.word	0xffffffff


	//   ....[85]....
        /*0560*/ 	.word	0xffffffff


	//   ....[86]....
        /*0564*/ 	.word	0xffffffff


	//   ....[87]....
        /*0568*/ 	.word	0xffffffff


	//   ....[88]....
        /*056c*/ 	.word	0xffffffff


	//   ....[89]....
        /*0570*/ 	.word	0xffffffff


	//   ....[90]....
        /*0574*/ 	.word	0xffffffff


	//   ....[91]....
        /*0578*/ 	.word	0xffffffff


	//   ....[92]....
        /*057c*/ 	.word	0xffffffff


	//   ....[93]....
        /*0580*/ 	.word	0xffffffff


	//   ....[94]....
        /*0584*/ 	.word	0xffffffff


	//   ....[95]....
        /*0588*/ 	.word	0xffffffff


	//   ....[96]....
        /*058c*/ 	.word	0xffffffff


	//   ....[97]....
        /*0590*/ 	.word	0xffffffff


	//   ....[98]....
        /*0594*/ 	.word	0xffffffff


	//   ....[99]....
        /*0598*/ 	.word	0xffffffff


	//   ....[100]....
        /*059c*/ 	.word	0xffffffff


	//   ....[101]....
        /*05a0*/ 	.word	0xffffffff


	//   ....[102]....
        /*05a4*/ 	.word	0xffffffff


	//   ....[103]....
        /*05a8*/ 	.word	0xffffffff


	//   ....[104]....
        /*05ac*/ 	.word	0xffffffff


	//   ....[105]....
        /*05b0*/ 	.word	0xffffffff


	//   ....[106]....
        /*05b4*/ 	.word	0xffffffff


	//   ....[107]....
        /*05b8*/ 	.word	0xffffffff


	//   ....[108]....
        /*05bc*/ 	.word	0xffffffff


	//   ....[109]....
        /*05c0*/ 	.word	0xffffffff


	//   ....[110]....
        /*05c4*/ 	.word	0xffffffff


	//   ....[111]....
        /*05c8*/ 	.word	0xffffffff


	//   ....[112]....
        /*05cc*/ 	.word	0xffffffff


	//   ....[113]....
        /*05d0*/ 	.word	0xffffffff


	//   ....[114]....
        /*05d4*/ 	.word	0xffffffff


	//   ....[115]....
        /*05d8*/ 	.word	0xffffffff


	//   ....[116]....
        /*05dc*/ 	.word	0xffffffff


	//   ....[117]....
        /*05e0*/ 	.word	0xffffffff


	//   ....[118]....
        /*05e4*/ 	.word	0xffffffff


	//   ....[119]....
        /*05e8*/ 	.word	0xffffffff


	//   ....[120]....
        /*05ec*/ 	.word	0xffffffff


	//   ....[121]....
        /*05f0*/ 	.word	0xffffffff


	//   ....[122]....
        /*05f4*/ 	.word	0xffffffff


	//   ....[123]....
        /*05f8*/ 	.word	0xffffffff


	//   ....[124]....
        /*05fc*/ 	.word	0xffffffff


	//   ....[125]....
        /*0600*/ 	.word	0xffffffff


	//   ....[126]....
        /*0604*/ 	.word	0xffffffff


	//   ....[127]....
        /*0608*/ 	.word	0xffffffff


	//   ....[128]....
        /*060c*/ 	.word	0xffffffff


	//   ....[129]....
        /*0610*/ 	.word	0xffffffff


	//   ....[130]....
        /*0614*/ 	.word	0xffffffff


	//   ....[131]....
        /*0618*/ 	.word	0xffffffff


	//   ....[132]....
        /*061c*/ 	.word	0xffffffff


	//   ....[133]....
        /*0620*/ 	.word	0xffffffff


	//   ....[134]....
        /*0624*/ 	.word	0xffffffff


	//   ....[135]....
        /*0628*/ 	.word	0xffffffff


	//   ....[136]....
        /*062c*/ 	.word	0xffffffff


	//   ....[137]....
        /*0630*/ 	.word	0xffffffff


	//   ....[138]....
        /*0634*/ 	.word	0xffffffff


	//   ....[139]....
        /*0638*/ 	.word	0xffffffff


	//   ....[140]....
        /*063c*/ 	.word	0xffffffff


	//   ....[141]....
        /*0640*/ 	.word	0xffffffff


	//   ....[142]....
        /*0644*/ 	.word	0xffffffff


	//   ....[143]....
        /*0648*/ 	.word	0xffffffff


	//   ....[144]....
        /*064c*/ 	.word	0xffffffff


	//   ....[145]....
        /*0650*/ 	.word	0xffffffff


	//   ....[146]....
        /*0654*/ 	.word	0xffffffff


	//   ....[147]....
        /*0658*/ 	.word	0xffffffff


	//   ....[148]....
        /*065c*/ 	.word	0xffffffff


	//   ....[149]....
        /*0660*/ 	.word	0xffffffff


	//   ....[150]....
        /*0664*/ 	.word	0xffffffff


	//   ....[151]....
        /*0668*/ 	.word	0xffffffff


	//   ....[152]....
        /*066c*/ 	.word	0xffffffff


	//   ....[153]....
        /*0670*/ 	.word	0xffffffff


	//   ....[154]....
        /*0674*/ 	.word	0xffffffff


	//   ....[155]....
        /*0678*/ 	.word	0xffffffff


	//   ....[156]....
        /*067c*/ 	.word	0xffffffff


	//   ....[157]....
        /*0680*/ 	.word	0xffffffff


	//   ....[158]....
        /*0684*/ 	.word	0xffffffff


	//   ....[159]....
        /*0688*/ 	.word	0xffffffff


	//   ....[160]....
        /*068c*/ 	.word	0xffffffff


	//   ....[161]....
        /*0690*/ 	.word	0xffffffff


	//   ....[162]....
        /*0694*/ 	.word	0xffffffff


	//   ....[163]....
        /*0698*/ 	.word	0xffffffff


	//   ....[164]....
        /*069c*/ 	.word	0xffffffff


	//   ....[165]....
        /*06a0*/ 	.word	0xffffffff


	//   ....[166]....
        /*06a4*/ 	.word	0xffffffff


	//   ....[167]....
        /*06a8*/ 	.word	0xffffffff


	//   ....[168]....
        /*06ac*/ 	.word	0xffffffff


	//   ....[169]....
        /*06b0*/ 	.word	0xffffffff


	//   ....[170]....
        /*06b4*/ 	.word	0xffffffff


	//   ....[171]....
        /*06b8*/ 	.word	0xffffffff


	//   ....[172]....
        /*06bc*/ 	.word	0xffffffff


	//   ....[173]....
        /*06c0*/ 	.word	0xffffffff


	//   ....[174]....
        /*06c4*/ 	.word	0xffffffff


	//   ....[175]....
        /*06c8*/ 	.word	0xffffffff


	//   ....[176]....
        /*06cc*/ 	.word	0xffffffff


	//   ....[177]....
        /*06d0*/ 	.word	0xffffffff


	//   ....[178]....
        /*06d4*/ 	.word	0xffffffff


	//   ....[179]....
        /*06d8*/ 	.word	0xffffffff


	//   ....[180]....
        /*06dc*/ 	.word	0xffffffff


	//   ....[181]....
        /*06e0*/ 	.word	0xffffffff


	//   ....[182]....
        /*06e4*/ 	.word	0xffffffff


	//   ....[183]....
        /*06e8*/ 	.word	0xffffffff


	//   ....[184]....
        /*06ec*/ 	.word	0xffffffff


	//   ....[185]....
        /*06f0*/ 	.word	0xffffffff


	//   ....[186]....
        /*06f4*/ 	.word	0xffffffff


	//   ....[187]....
        /*06f8*/ 	.word	0xffffffff


	//   ....[188]....
        /*06fc*/ 	.word	0xffffffff


	//   ....[189]....
        /*0700*/ 	.word	0xffffffff


	//   ....[190]....
        /*0704*/ 	.word	0xffffffff


	//   ....[191]....
        /*0708*/ 	.word	0xffffffff


	//   ....[192]....
        /*070c*/ 	.word	0xffffffff


	//   ....[193]....
        /*0710*/ 	.word	0xffffffff


	//   ....[194]....
        /*0714*/ 	.word	0xffffffff


	//   ....[195]....
        /*0718*/ 	.word	0xffffffff


	//   ....[196]....
        /*071c*/ 	.word	0xffffffff


	//   ....[197]....
        /*0720*/ 	.word	0xffffffff


	//   ....[198]....
        /*0724*/ 	.word	0xffffffff


	//   ....[199]....
        /*0728*/ 	.word	0xffffffff


	//   ....[200]....
        /*072c*/ 	.word	0xffffffff


	//   ....[201]....
        /*0730*/ 	.word	0xffffffff


	//   ....[202]....
        /*0734*/ 	.word	0xffffffff


	//   ....[203]....
        /*0738*/ 	.word	0xffffffff


	//   ....[204]....
        /*073c*/ 	.word	0xffffffff


	//   ....[205]....
        /*0740*/ 	.word	0xffffffff


	//   ....[206]....
        /*0744*/ 	.word	0xffffffff


	//   ....[207]....
        /*0748*/ 	.word	0xffffffff


	//   ....[208]....
        /*074c*/ 	.word	0xffffffff


	//   ....[209]....
        /*0750*/ 	.word	0xffffffff


	//   ....[210]....
        /*0754*/ 	.word	0xffffffff


	//   ....[211]....
        /*0758*/ 	.word	0xffffffff


	//   ....[212]....
        /*075c*/ 	.word	0xffffffff


	//   ....[213]....
        /*0760*/ 	.word	0xffffffff


	//   ....[214]....
        /*0764*/ 	.word	0xffffffff


	//   ....[215]....
        /*0768*/ 	.word	0xffffffff


	//   ....[216]....
        /*076c*/ 	.word	0xffffffff


	//   ....[217]....
        /*0770*/ 	.word	0xffffffff


	//   ....[218]....
        /*0774*/ 	.word	0xffffffff


	//   ....[219]....
        /*0778*/ 	.word	0xffffffff


	//   ....[220]....
        /*077c*/ 	.word	0xffffffff


	//   ....[221]....
        /*0780*/ 	.word	0xffffffff


	//   ....[222]....
        /*0784*/ 	.word	0xffffffff


	//----- nvinfo : EIATTR_COOP_GROUP_INSTR_OFFSETS
	.align		4
.L_272:
        /*0788*/ 	.byte	0x04, 0x28
        /*078a*/ 	.short	(.L_274 - .L_273)


	//   ....[0]....
.L_273:
        /*078c*/ 	.word	0x00000050


	//   ....[1]....
        /*0790*/ 	.word	0x00000200


	//   ....[2]....
        /*0794*/ 	.word	0x00000230


	//   ....[3]....
        /*0798*/ 	.word	0x00000260


	//   ....[4]....
        /*079c*/ 	.word	0x00000290


	//   ....[5]....
        /*07a0*/ 	.word	0x000002c0


	//   ....[6]....
        /*07a4*/ 	.word	0x000002f0


	//   ....[7]....
        /*07a8*/ 	.word	0x00000460


	//   ....[8]....
        /*07ac*/ 	.word	0x000004a0


	//   ....[9]....
        /*07b0*/ 	.word	0x000004d0


	//   ....[10]....
        /*07b4*/ 	.word	0x00000500


	//   ....[11]....
        /*07b8*/ 	.word	0x00000530


	//   ....[12]....
        /*07bc*/ 	.word	0x00000560


	//   ....[13]....
        /*07c0*/ 	.word	0x000005f0


	//   ....[14]....
        /*07c4*/ 	.word	0x00000620


	//   ....[15]....
        /*07c8*/ 	.word	0x00000640


	//   ....[16]....
        /*07cc*/ 	.word	0x000006a0


	//   ....[17]....
        /*07d0*/ 	.word	0x00007b70


	//   ....[18]....
        /*07d4*/ 	.word	0x00007b90


	//   ....[19]....
        /*07d8*/ 	.word	0x00007c60


	//   ....[20]....
        /*07dc*/ 	.word	0x00007c70


	//   ....[21]....
        /*07e0*/ 	.word	0x00007d40


	//   ....[22]....
        /*07e4*/ 	.word	0x00007d60


	//   ....[23]....
        /*07e8*/ 	.word	0x00007e30


	//   ....[24]....
        /*07ec*/ 	.word	0x00007e40


	//   ....[25]....
        /*07f0*/ 	.word	0x00007f10


	//   ....[26]....
        /*07f4*/ 	.word	0x00007f30


	//   ....[27]....
        /*07f8*/ 	.word	0x00008000


	//   ....[28]....
        /*07fc*/ 	.word	0x00008010


	//   ....[29]....
        /*0800*/ 	.word	0x000080e0


	//   ....[30]....
        /*0804*/ 	.word	0x00008100


	//   ....[31]....
        /*0808*/ 	.word	0x000081d0


	//   ....[32]....
        /*080c*/ 	.word	0x000081e0


	//   ....[33]....
        /*0810*/ 	.word	0x000087f0


	//   ....[34]....
        /*0814*/ 	.word	0x00008830


	//   ....[35]....
        /*0818*/ 	.word	0x00008840


	//   ....[36]....
        /*081c*/ 	.word	0x00008850


	//   ....[37]....
        /*0820*/ 	.word	0x0000a0f0


	//   ....[38]....
        /*0824*/ 	.word	0x0000a130


	//   ....[39]....
        /*0828*/ 	.word	0x0000a150


	//   ....[40]....
        /*082c*/ 	.word	0x0000a160


	//   ....[41]....
        /*0830*/ 	.word	0x0000d980


	//   ....[42]....
        /*0834*/ 	.word	0x0000d9f0


	//   ....[43]....
        /*0838*/ 	.word	0x0000db10


	//   ....[44]....
        /*083c*/ 	.word	0x0000db60


	//   ....[45]....
        /*0840*/ 	.word	0x0000db90


	//   ....[46]....
        /*0844*/ 	.word	0x0000dc90


	//   ....[47]....
        /*0848*/ 	.word	0x0000dd50


	//   ....[48]....
        /*084c*/ 	.word	0x0000de20


	//   ....[49]....
        /*0850*/ 	.word	0x00010b20


	//   ....[50]....
        /*0854*/ 	.word	0x00010b60


	//   ....[51]....
        /*0858*/ 	.word	0x00010d60


	//   ....[52]....
        /*085c*/ 	.word	0x00010e00


	//   ....[53]....
        /*0860*/ 	.word	0x00010e30


	//   ....[54]....
        /*0864*/ 	.word	0x00010f00


	//   ....[55]....
        /*0868*/ 	.word	0x00010fe0


	//   ....[56]....
        /*086c*/ 	.word	0x000112d0


	//   ....[57]....
        /*0870*/ 	.word	0x00013070


	//   ....[58]....
        /*0874*/ 	.word	0x00013080


	//   ....[59]....
        /*0878*/ 	.word	0x00013090


	//   ....[60]....
        /*087c*/ 	.word	0x000130a0


	//   ....[61]....
        /*0880*/ 	.word	0x000130e0


	//   ....[62]....
        /*0884*/ 	.word	0x00013100


	//   ....[63]....
        /*0888*/ 	.word	0x00013110


	//   ....[64]....
        /*088c*/ 	.word	0x00013120


	//   ....[65]....
        /*0890*/ 	.word	0x00014590


	//   ....[66]....
        /*0894*/ 	.word	0x000145a0


	//   ....[67]....
        /*0898*/ 	.word	0x000145b0


	//   ....[68]....
        /*089c*/ 	.word	0x000145c0


	//   ....[69]....
        /*08a0*/ 	.word	0x000145d0


	//   ....[70]....
        /*08a4*/ 	.word	0x000145e0


	//   ....[71]....
        /*08a8*/ 	.word	0x00014600


	//   ....[72]....
        /*08ac*/ 	.word	0x00014670


	//   ....[73]....
        /*08b0*/ 	.word	0x000149f0


	//   ....[74]....
        /*08b4*/ 	.word	0x00014a10


	//   ....[75]....
        /*08b8*/ 	.word	0x00014a80


	//   ....[76]....
        /*08bc*/ 	.word	0x00014a90


	//   ....[77]....
        /*08c0*/ 	.word	0x00014b00


	//   ....[78]....
        /*08c4*/ 	.word	0x00014b20


	//   ....[79]....
        /*08c8*/ 	.word	0x00014b90


	//   ....[80]....
        /*08cc*/ 	.word	0x00014ba0


	//   ....[81]....
        /*08d0*/ 	.word	0x00014c10


	//   ....[82]....
        /*08d4*/ 	.word	0x00014c30


	//   ....[83]....
        /*08d8*/ 	.word	0x00014ca0


	//   ....[84]....
        /*08dc*/ 	.word	0x00014cb0


	//   ....[85]....
        /*08e0*/ 	.word	0x00014d20


	//   ....[86]....
        /*08e4*/ 	.word	0x00014d40


	//   ....[87]....
        /*08e8*/ 	.word	0x00014db0


	//   ....[88]....
        /*08ec*/ 	.word	0x00014dc0


	//   ....[89]....
        /*08f0*/ 	.word	0x00015050


	//   ....[90]....
        /*08f4*/ 	.word	0x00015070


	//   ....[91]....
        /*08f8*/ 	.word	0x000153d0


	//   ....[92]....
        /*08fc*/ 	.word	0x000153e0


	//   ....[93]....
        /*0900*/ 	.word	0x00015630


	//   ....[94]....
        /*0904*/ 	.word	0x00015650


	//   ....[95]....
        /*0908*/ 	.word	0x000158c0


	//   ....[96]....
        /*090c*/ 	.word	0x000158d0


	//   ....[97]....
        /*0910*/ 	.word	0x00016290


	//   ....[98]....
        /*0914*/ 	.word	0x000162b0


	//   ....[99]....
        /*0918*/ 	.word	0x00016320


	//   ....[100]....
        /*091c*/ 	.word	0x00016330


	//   ....[101]....
        /*0920*/ 	.word	0x000163a0


	//   ....[102]....
        /*0924*/ 	.word	0x000163c0


	//   ....[103]....
        /*0928*/ 	.word	0x00016430


	//   ....[104]....
        /*092c*/ 	.word	0x00016440


	//   ....[105]....
        /*0930*/ 	.word	0x000164b0


	//   ....[106]....
        /*0934*/ 	.word	0x000164d0


	//   ....[107]....
        /*0938*/ 	.word	0x00016540


	//   ....[108]....
        /*093c*/ 	.word	0x00016550


	//   ....[109]....
        /*0940*/ 	.word	0x000165c0


	//   ....[110]....
        /*0944*/ 	.word	0x000165e0


	//   ....[111]....
        /*0948*/ 	.word	0x00016650


	//   ....[112]....
        /*094c*/ 	.word	0x00016660


	//   ....[113]....
        /*0950*/ 	.word	0x000167b0


	//   ....[114]....
        /*0954*/ 	.word	0x000167d0


	//   ....[115]....
        /*0958*/ 	.word	0x00016900


	//   ....[116]....
        /*095c*/ 	.word	0x00016940


	//   ....[117]....
        /*0960*/ 	.word	0x00016970


	//   ....[118]....
        /*0964*/ 	.word	0x000169a0


	//   ....[119]....
        /*0968*/ 	.word	0x000169d0


	//   ....[120]....
        /*096c*/ 	.word	0x00016a00


	//   ....[121]....
        /*0970*/ 	.word	0x00016b60


	//   ....[122]....
        /*0974*/ 	.word	0x00016ba0


	//   ....[123]....
        /*0978*/ 	.word	0x00016bd0


	//   ....[124]....
        /*097c*/ 	.word	0x00016c00


	//   ....[125]....
        /*0980*/ 	.word	0x00016c30


	//   ....[126]....
        /*0984*/ 	.word	0x00016c60


	//   ....[127]....
        /*0988*/ 	.word	0x00016cf0


	//   ....[128]....
        /*098c*/ 	.word	0x00016d20


	//   ....[129]....
        /*0990*/ 	.word	0x00016d30


	//   ....[130]....
        /*0994*/ 	.word	0x00016d90


	//   ....[131]....
        /*0998*/ 	.word	0x00017380


	//   ....[132]....
        /*099c*/ 	.word	0x000173e0


	//   ....[133]....
        /*09a0*/ 	.word	0x00017430


	//   ....[134]....
        /*09a4*/ 	.word	0x00017480


	//   ....[135]....
        /*09a8*/ 	.word	0x000174d0


	//   ....[136]....
        /*09ac*/ 	.word	0x00017540


	//   ....[137]....
        /*09b0*/ 	.word	0x00017590


	//   ....[138]....
        /*09b4*/ 	.word	0x000175f0


	//   ....[139]....
        /*09b8*/ 	.word	0x00017660


	//   ....[140]....
        /*09bc*/ 	.word	0x000176c0


	//   ....[141]....
        /*09c0*/ 	.word	0x00017730


	//   ....[142]....
        /*09c4*/ 	.word	0x000177a0


	//   ....[143]....
        /*09c8*/ 	.word	0x00017810


	//   ....[144]....
        /*09cc*/ 	.word	0x00017870


	//   ....[145]....
        /*09d0*/ 	.word	0x000178e0


	//   ....[146]....
        /*09d4*/ 	.word	0x00017950


	//   ....[147]....
        /*09d8*/ 	.word	0x000179c0


	//   ....[148]....
        /*09dc*/ 	.word	0x00017a20


	//   ....[149]....
        /*09e0*/ 	.word	0x00017a90


	//   ....[150]....
        /*09e4*/ 	.word	0x00017b00


	//   ....[151]....
        /*09e8*/ 	.word	0x00017b70


	//   ....[152]....
        /*09ec*/ 	.word	0x00017bd0


	//   ....[153]....
        /*09f0*/ 	.word	0x00017c40


	//   ....[154]....
        /*09f4*/ 	.word	0x00017cb0


	//   ....[155]....
        /*09f8*/ 	.word	0x00017d20


	//   ....[156]....
        /*09fc*/ 	.word	0x00017d80


	//   ....[157]....
        /*0a00*/ 	.word	0x00017e00


	//   ....[158]....
        /*0a04*/ 	.word	0x00017e60


	//   ....[159]....
        /*0a08*/ 	.word	0x00017eb0


	//   ....[160]....
        /*0a0c*/ 	.word	0x00017f10


	//   ....[161]....
        /*0a10*/ 	.word	0x00017f60


	//   ....[162]....
        /*0a14*/ 	.word	0x00017fc0


	//   ....[163]....
        /*0a18*/ 	.word	0x00018010


	//   ....[164]....
        /*0a1c*/ 	.word	0x00018070


	//   ....[165]....
        /*0a20*/ 	.word	0x000180e0


	//   ....[166]....
        /*0a24*/ 	.word	0x00018150


	//   ....[167]....
        /*0a28*/ 	.word	0x000181c0


	//   ....[168]....
        /*0a2c*/ 	.word	0x00018220


	//   ....[169]....
        /*0a30*/ 	.word	0x00018290


	//   ....[170]....
        /*0a34*/ 	.word	0x00018300


	//   ....[171]....
        /*0a38*/ 	.word	0x00018370


	//   ....[172]....
        /*0a3c*/ 	.word	0x000183d0


	//   ....[173]....
        /*0a40*/ 	.word	0x00018440


	//   ....[174]....
        /*0a44*/ 	.word	0x000184b0


	//   ....[175]....
        /*0a48*/ 	.word	0x00018520


	//   ....[176]....
        /*0a4c*/ 	.word	0x00018580


	//   ....[177]....
        /*0a50*/ 	.word	0x000185f0


	//   ....[178]....
        /*0a54*/ 	.word	0x00018660


	//   ....[179]....
        /*0a58*/ 	.word	0x000186d0


	//   ....[180]....
        /*0a5c*/ 	.word	0x00018730


	//   ....[181]....
        /*0a60*/ 	.word	0x000187a0


	//   ....[182]....
        /*0a64*/ 	.word	0x00018810


	//   ....[183]....
        /*0a68*/ 	.word	0x00018880


	//   ....[184]....
        /*0a6c*/ 	.word	0x000188e0


	//   ....[185]....
        /*0a70*/ 	.word	0x00018950


	//   ....[186]....
        /*0a74*/ 	.word	0x000189c0


	//   ....[187]....
        /*0a78*/ 	.word	0x00018a30


	//   ....[188]....
        /*0a7c*/ 	.word	0x00018a90


	//   ....[189]....
        /*0a80*/ 	.word	0x00018b00


	//   ....[190]....
        /*0a84*/ 	.word	0x00018b70


	//   ....[191]....
        /*0a88*/ 	.word	0x00018be0


	//   ....[192]....
        /*0a8c*/ 	.word	0x00018c40


	//   ....[193]....
        /*0a90*/ 	.word	0x00018cb0


	//   ....[194]....
        /*0a94*/ 	.word	0x00018d20


	//   ....[195]....
        /*0a98*/ 	.word	0x00018d90


	//   ....[196]....
        /*0a9c*/ 	.word	0x00018df0


	//   ....[197]....
        /*0aa0*/ 	.word	0x00018e60


	//   ....[198]....
        /*0aa4*/ 	.word	0x00018ed0


	//   ....[199]....
        /*0aa8*/ 	.word	0x00018f40


	//   ....[200]....
        /*0aac*/ 	.word	0x00018fa0


	//   ....[201]....
        /*0ab0*/ 	.word	0x00019010


	//   ....[202]....
        /*0ab4*/ 	.word	0x00019080


	//   ....[203]....
        /*0ab8*/ 	.word	0x000190f0


	//   ....[204]....
        /*0abc*/ 	.word	0x00019150


	//   ....[205]....
        /*0ac0*/ 	.word	0x000191c0


	//   ....[206]....
        /*0ac4*/ 	.word	0x00019230


	//   ....[207]....
        /*0ac8*/ 	.word	0x00019280


	//   ....[208]....
        /*0acc*/ 	.word	0x000192c0


	//   ....[209]....
        /*0ad0*/ 	.word	0x00019310


	//   ....[210]....
        /*0ad4*/ 	.word	0x00019360


	//   ....[211]....
        /*0ad8*/ 	.word	0x000193b0


	//   ....[212]....
        /*0adc*/ 	.word	0x00019420


	//   ....[213]....
        /*0ae0*/ 	.word	0x00019470


	//   ....[214]....
        /*0ae4*/ 	.word	0x000194c0


	//   ....[215]....
        /*0ae8*/ 	.word	0x00019510


	//   ....[216]....
        /*0aec*/ 	.word	0x00019560


	//   ....[217]....
        /*0af0*/ 	.word	0x000195b0


	//   ....[218]....
        /*0af4*/ 	.word	0x00019620


	//   ....[219]....
        /*0af8*/ 	.word	0x00019670


	//   ....[220]....
        /*0afc*/ 	.word	0x000196d0


	//   ....[221]....
        /*0b00*/ 	.word	0x00019730


	//   ....[222]....
        /*0b04*/ 	.word	0x00019790


	//----- nvinfo : EIATTR_EXIT_INSTR_OFFSETS
	.align		4
.L_274:
        /*0b08*/ 	.byte	0x04, 0x1c
        /*0b0a*/ 	.short	(.L_276 - .L_275)


	//   ....[0]....
.L_275:
        /*0b0c*/ 	.word	0x00000c10


	//   ....[1]....
        /*0b10*/ 	.word	0x00017340


	//----- nvinfo : EIATTR_MAX_THREADS
	.align		4
.L_276:
        /*0b14*/ 	.byte	0x04, 0x05
        /*0b16*/ 	.short	(.L_278 - .L_277)
.L_277:
        /*0b18*/ 	.word	0x00000080
        /*0b1c*/ 	.word	0x00000001
        /*0b20*/ 	.word	0x00000001


	//----- nvinfo : EIATTR_CRS_STACK_SIZE
	.align		4
.L_278:
        /*0b24*/ 	.byte	0x04, 0x1e
        /*0b26*/ 	.short	(.L_280 - .L_279)
.L_279:
        /*0b28*/ 	.word	0x00000000
.L_280:


//--------------------- .nv.info._ZN7cutlass13device_kernelIN5flash19enable_sm80_to_sm89INS1_16FlashAttnFwdSm80INS1_25CollectiveMainloopFwdSm80ILi4ELi1ELb0EN4cute5tupleIJNS5_1CILi128EEENS7_ILi96EEENS7_ILi64EEEEEELi64ENS_10bfloat16_tEfNS_4arch4Sm80ELb0ELb1ELb1ELb0ELb0ELb0ELb1ELb1EEENS1_21CollectiveEpilogueFwdINS6_IJS8_SA_S9_EEENS6_IJNS7_ILi1EEESI_SI_EEESC_SE_Li128ELb0ELb1ELb1ELb0EEENS1_19SingleTileSchedulerILb0ELb1ELb1ELi128EEEEEEEEEvNT_6ParamsE --------------------------
	.section	.nv.info._ZN7cutlass13device_kernelIN5flash19enable_sm80_to_sm89INS1_16FlashAttnFwdSm80INS1_25CollectiveMainloopFwdSm80ILi4ELi1ELb0EN4cute5tupleIJNS5_1CILi128EEENS7_ILi96EEENS7_ILi64EEEEEELi64ENS_10bfloat16_tEfNS_4arch4Sm80ELb0ELb1ELb1ELb0ELb0ELb0ELb1ELb1EEENS1_21CollectiveEpilogueFwdINS6_IJS8_SA_S9_EEENS6_IJNS7_ILi1EEESI_SI_EEESC_SE_Li128ELb0ELb1ELb1ELb0EEENS1_19SingleTileSchedulerILb0ELb1ELb1ELi128EEEEEEEEEvNT_6ParamsE,"",@"SHT_CUDA_INFO"
	.sectionflags	@""
	.align	4


	//----- nvinfo : EIATTR_CUDA_API_VERSION
	.align		4
        /*0000*/ 	.byte	0x04, 0x37
        /*0002*/ 	.short	(.L_282 - .L_281)
.L_281:
        /*0004*/ 	.word	0x00000082


	//----- nvinfo : EIATTR_SW2861232_WAR
	.align		4
.L_282:
        /*0008*/ 	.byte	0x01, 0x35
	.zero		2


	//----- nvinfo : EIATTR_PARAM_CBANK
	.align		4
        /*000c*/ 	.byte	0x04, 0x0a
        /*000e*/ 	.short	(.L_284 - .L_283)
	.align		4
.L_283:
        /*0010*/ 	.word	index@(.nv.constant0._ZN7cutlass13device_kernelIN5flash19enable_sm80_to_sm89INS1_16FlashAttnFwdSm80INS1_25CollectiveMainloopFwdSm80ILi4ELi1ELb0EN4cute5tupleIJNS5_1CILi128EEENS7_ILi96EEENS7_ILi64EEEEEELi64ENS_10bfloat16_tEfNS_4arch4Sm80ELb0ELb1ELb1ELb0ELb0ELb0ELb1ELb1EEENS1_21CollectiveEpilogueFwdINS6_IJS8_SA_S9_EEENS6_IJNS7_ILi1EEESI_SI_EEESC_SE_Li128ELb0ELb1ELb1ELb0EEENS1_19SingleTileSchedulerILb0ELb1ELb1ELi128EEEEEEEEEvNT_6ParamsE)
        /*0014*/ 	.short	0x0160
        /*0016*/ 	.short	0x0418


	//----- nvinfo : EIATTR_CBANK_PARAM_SIZE
	.align		4
.L_284:
        /*0018*/ 	.byte	0x03, 0x19
        /*001a*/ 	.short	0x0418


	//----- nvinfo : EIATTR_KPARAM_INFO
	.align		4
        /*001c*/ 	.byte	0x04, 0x17
        /*001e*/ 	.short	(.L_286 - .L_285)
.L_285:
        /*0020*/ 	.word	0x00000000
        /*0024*/ 	.short	0x0000
        /*0026*/ 	.short	0x0000
        /*0028*/ 	.byte	0x00, 0xf0, 0x61, 0x10


	//----- nvinfo : EIATTR_MAXREG_COUNT
	.align		4
.L_286:
        /*002c*/ 	.byte	0x03, 0x1b
        /*002e*/ 	.short	0x00ff


	//----- nvinfo : EIATTR_NUM_BARRIERS
	.align		4
        /*0030*/ 	.byte	0x02, 0x4c
        /*0032*/ 	.byte	0x02
	.zero		1


	//----- nvinfo : EIATTR_ANNOTATIONS
	.align		4
        /*0034*/ 	.byte	0x04, 0x55
        /*0036*/ 	.short	(.L_288 - .L_287)


	//   ....[0]....
.L_287:
        /* <DEDUP_REMOVED lines=45> */


	//----- nvinfo : EIATTR_MERCURY_ISA_VERSION
	.align		4
.L_288:
        /*02f8*/ 	.byte	0x03, 0x5f
        /*02fa*/ 	.short	0x0000


	//----- nvinfo : EIATTR_COOP_GROUP_MASK_REGIDS
	.align		4
        /*02fc*/ 	.byte	0x04, 0x29
        /*02fe*/ 	.short	(.L_290 - .L_289)


	//   ....[0]....
.L_289:
        /*0300*/ 	.word	0xffffffff


	//   ....[1]....
        /*0304*/ 	.word	0xffffffff


	//   ....[2]....
        /*0308*/ 	.word	0xffffffff


	//   ....[3]....
        /*030c*/ 	.word	0xffffffff


	//   ....[4]....
        /*0310*/ 	.word	0xffffffff


	//   ....[5]....
        /*0314*/ 	.word	0xffffffff


	//   ....[6]....
        /*0318*/ 	.word	0xffffffff


	//   ....[7]....
        /*031c*/ 	.word	0xffffffff


	//   ....[8]....
        /*0320*/ 	.word	0xffffffff


	//   ....[9]....
        /*0324*/ 	.word	0xffffffff


	//   ....[10]....
        /*0328*/ 	.word	0xffffffff


	//   ....[11]....
        /*032c*/ 	.word	0xffffffff


	//   ....[12]....
        /*0330*/ 	.word	0xffffffff


	//   ....[13]....
        /*0334*/ 	.word	0xffffffff


	//   ....[14]....
        /*0338*/ 	.word	0xffffffff


	//   ....[15]....
        /*033c*/ 	.word	0xffffffff


	//   ....[16]....
        /*0340*/ 	.word	0xffffffff


	//   ....[17]....
        /*0344*/ 	.word	0xffffffff


	//   ....[18]....
        /*0348*/ 	.word	0xffffffff


	//   ....[19]....
        /*034c*/ 	.word	0xffffffff


	//   ....[20]....
        /*0350*/ 	.word	0xffffffff


	//   ....[21]....
        /*0354*/ 	.word	0xffffffff


	//   ....[22]....
        /*0358*/ 	.word	0xffffffff


	//   ....[23]....
        /*035c*/ 	.word	0xffffffff


	//   ....[24]....
        /*0360*/ 	.word	0xffffffff


	//   ....[25]....
        /*0364*/ 	.word	0xffffffff


	//   ....[26]....
        /*0368*/ 	.word	0xffffffff


	//   ....[27]....
        /*036c*/ 	.word	0xffffffff


	//   ....[28]....
        /*0370*/ 	.word	0xffffffff


	//   ....[29]....
        /*0374*/ 	.word	0xffffffff


	//   ....[30]....
        /*0378*/ 	.word	0xffffffff


	//   ....[31]....
        /*037c*/ 	.word	0xffffffff


	//   ....[32]....
        /*0380*/ 	.word	0xffffffff


	//   ....[33]....
        /*0384*/ 	.word	0xffffffff


	//   ....[34]....
        /*0388*/ 	.word	0xffffffff


	//   ....[35]....
        /*038c*/ 	.word	0xffffffff


	//   ....[36]....
        /*0390*/ 	.word	0xffffffff


	//   ....[37]....
        /*0394*/ 	.word	0xffffffff


	//   ....[38]....
        /*0398*/ 	.word	0xffffffff


	//   ....[39]....
        /*039c*/ 	.word	0xffffffff


	//   ....[40]....
        /*03a0*/ 	.word	0xffffffff


	//   ....[41]....
        /*03a4*/ 	.word	0xffffffff


	//   ....[42]....
        /*03a8*/ 	.word	0xffffffff


	//   ....[43]....
        /*03ac*/ 	.word	0xffffffff


	//   ....[44]....
        /*03b0*/ 	.word	0xffffffff


	//   ....[45]....
        /*03b4*/ 	.word	0xffffffff


	//   ....[46]....
        /*03b8*/ 	.word	0xffffffff


	//   ....[47]....
        /*03bc*/ 	.word	0xffffffff


	//   ....[48]....
        /*03c0*/ 	.word	0xffffffff


	//   ....[49]....
        /*03c4*/ 	.word	0xffffffff


	//   ....[50]....
        /*03c8*/ 	.word	0xffffffff


	//   ....[51]....
        /*03cc*/ 	.word	0xffffffff


	//   ....[52]....
        /*03d0*/ 	.word	0xffffffff


	//   ....[53]....
        /*03d4*/ 	.word	0xffffffff


	//   ....[54]....
        /*03d8*/ 	.word	0xffffffff


	//   ....[55]....
        /*03dc*/ 	.word	0xffffffff


	//   ....[56]....
        /*03e0*/ 	.word	0xffffffff


	//   ....[57]....
        /*03e4*/ 	.word	0xffffffff


	//   ....[58]....
        /*03e8*/ 	.word	0xffffffff


	//   ....[59]....
        /*03ec*/ 	.word	0xffffffff


	//   ....[60]....
        /*03f0*/ 	.word	0xffffffff


	//   ....[61]....
        /*03f4*/ 	.word	0xffffffff


	//   ....[62]....
        /*03f8*/ 	.word	0xffffffff


	//   ....[63]....
        /*03fc*/ 	.word	0xffffffff


	//   ....[64]....
        /*0400*/ 	.word	0xffffffff


	//   ....[65]....
        /*0404*/ 	.word	0xffffffff


	//   ....[66]....
        /*0408*/ 	.word	0xffffffff


	//   ....[67]....
        /*040c*/ 	.word	0xffffffff


	//   ....[68]....
        /*0410*/ 	.word	0xffffffff


	//   ....[69]....
        /*0414*/ 	.word	0xffffffff


	//   ....[70]....
        /*0418*/ 	.word	0xffffffff


	//   ....[71]....
        /*041c*/ 	.word	0xffffffff


	//   ....[72]....
        /*0420*/ 	.word	0xffffffff


	//   ....[73]....
        /*0424*/ 	.word	0xffffffff


	//   ....[74]....
        /*0428*/ 	.word	0xffffffff


	//   ....[75]....
        /*042c*/ 	.word	0xffffffff


	//   ....[76]....
        /*0430*/ 	.word	0xffffffff


	//   ....[77]....
        /*0434*/ 	.word	0xffffffff


	//   ....[78]....
        /*0438*/ 	.word	0xffffffff


	//   ....[79]....
        /*043c*/ 	.word	0xffffffff


	//   ....[80]....
        /*0440*/ 	.word	0xffffffff


	//   ....[81]....
        /*0444*/ 	.word	0xffffffff


	//   ....[82]....
        /*0448*/ 	.word	0xffffffff


	//   ....[83]....
        /*044c*/ 	.word	0xffffffff


	//   ....[84]....
        /*0450*/ 	.word	0xffffffff


	//----- nvinfo : EIATTR_COOP_GROUP_INSTR_OFFSETS
	.align		4
.L_290:
        /*0454*/ 	.byte	0x04, 0x28
        /*0456*/ 	.short	(.L_292 - .L_291)


	//   ....[0]....
.L_291:
        /*0458*/ 	.word	0x00000060


	//   ....[1]....
        /*045c*/ 	.word	0x00001210


	//   ....[2]....
        /*0460*/ 	.word	0x00001240


	//   ....[3]....
        /*0464*/ 	.word	0x000013a0


	//   ....[4]....
        /*0468*/ 	.word	0x000013d0


	//   ....[5]....
        /*046c*/ 	.word	0x00001460


	//   ....[6]....
        /*0470*/ 	.word	0x00001490


	//   ....[7]....
        /*0474*/ 	.word	0x00001520


	//   ....[8]....
        /*0478*/ 	.word	0x00001550


	//   ....[9]....
        /*047c*/ 	.word	0x000015e0


	//   ....[10]....
        /*0480*/ 	.word	0x00001610


	//   ....[11]....
        /*0484*/ 	.word	0x000016a0


	//   ....[12]....
        /*0488*/ 	.word	0x000016d0


	//   ....[13]....
        /*048c*/ 	.word	0x00001760


	//   ....[14]....
        /*0490*/ 	.word	0x00001790


	//   ....[15]....
        /*0494*/ 	.word	0x00001810


	//   ....[16]....
        /*0498*/ 	.word	0x00001850


	//   ....[17]....
        /*049c*/ 	.word	0x00003130


	//   ....[18]....
        /*04a0*/ 	.word	0x000033c0


	//   ....[19]....
        /*04a4*/ 	.word	0x00003fa0


	//   ....[20]....
        /*04a8*/ 	.word	0x00004a00


	//   ....[21]....
        /*04ac*/ 	.word	0x000059a0


	//   ....[22]....
        /*04b0*/ 	.word	0x00005ac0


	//   ....[23]....
        /*04b4*/ 	.word	0x00005be0


	//   ....[24]....
        /*04b8*/ 	.word	0x00005ce0


	//   ....[25]....
        /*04bc*/ 	.word	0x000063f0


	//   ....[26]....
        /*04c0*/ 	.word	0x000064b0


	//   ....[27]....
        /*04c4*/ 	.word	0x000064f0


	//   ....[28]....
        /*04c8*/ 	.word	0x00006590


	//   ....[29]....
        /*04cc*/ 	.word	0x00009c60


	//   ....[30]....
        /*04d0*/ 	.word	0x0000a760


	//   ....[31]....
        /*04d4*/ 	.word	0x0000a9b0


	//   ....[32]....
        /*04d8*/ 	.word	0x0000b150


	//   ....[33]....
        /*04dc*/ 	.word	0x0000bec0


	//   ....[34]....
        /*04e0*/ 	.word	0x0000bf60


	//   ....[35]....
        /*04e4*/ 	.word	0x0000c020


	//   ....[36]....
        /*04e8*/ 	.word	0x0000c070


	//   ....[37]....
        /*04ec*/ 	.word	0x0000c540


	//   ....[38]....
        /*04f0*/ 	.word	0x0000c680


	//   ....[39]....
        /*04f4*/ 	.word	0x0000c760


	//   ....[40]....
        /*04f8*/ 	.word	0x0000c8b0


	//   ....[41]....
        /*04fc*/ 	.word	0x000108b0


	//   ....[42]....
        /*0500*/ 	.word	0x00010920


	//   ....[43]....
        /*0504*/ 	.word	0x000109a0


	//   ....[44]....
        /*0508*/ 	.word	0x000109d0


	//   ....[45]....
        /*050c*/ 	.word	0x00010c40


	//   ....[46]....
        /*0510*/ 	.word	0x00010ce0


	//   ....[47]....
        /*0514*/ 	.word	0x00010e40


	//   ....[48]....
        /*0518*/ 	.word	0x00011040


	//   ....[49]....
        /*051c*/ 	.word	0x000152f0


	//   ....[50]....
        /*0520*/ 	.word	0x00015f80


	//   ....[51]....
        /*0524*/ 	.word	0x000161a0


	//   ....[52]....
        /*0528*/ 	.word	0x00016930


	//   ....[53]....
        /*052c*/ 	.word	0x00017670


	//   ....[54]....
        /*0530*/ 	.word	0x00017710


	//   ....[55]....
        /*0534*/ 	.word	0x000177f0


	//   ....[56]....
        /*0538*/ 	.word	0x00017840


	//   ....[57]....
        /*053c*/ 	.word	0x00017d30


	//   ....[58]....
        /*0540*/ 	.word	0x00017e70


	//   ....[59]....
        /*0544*/ 	.word	0x00017f40


	//   ....[60]....
        /*0548*/ 	.word	0x00018090


	//   ....[61]....
        /*054c*/ 	.word	0x0001a510


	//   ....[62]....
        /*0550*/ 	.word	0x0001a520


	//   ....[63]....
        /*0554*/ 	.word	0x0001a530


	//   ....[64]....
        /*0558*/ 	.word	0x0001a540


	//   ....[65]....
        /*055c*/ 	.word	0x0001a570


	//   ....[66]....
        /*0560*/ 	.word	0x0001a590


	//   ....[67]....
        /*0564*/ 	.word	0x0001a5b0


	//   ....[68]....
        /*0568*/ 	.word	0x0001a5c0


	//   ....[69]....
        /*056c*/ 	.word	0x0001b230


	//   ....[70]....
        /*0570*/ 	.word	0x0001b270


	//   ....[71]....
        /*0574*/ 	.word	0x0001b2a0


	//   ....[72]....
        /*0578*/ 	.word	0x0001b2d0


	//   ....[73]....
        /*057c*/ 	.word	0x0001b310


	//   ....[74]....
        /*0580*/ 	.word	0x0001b340


	//   ....[75]....
        /*0584*/ 	.word	0x0001b360


	//   ....[76]....
        /*0588*/ 	.word	0x0001b370


	//   ....[77]....
        /*058c*/ 	.word	0x0001b390


	//   ....[78]....
        /*0590*/ 	.word	0x0001b3a0


	//   ....[79]....
        /*0594*/ 	.word	0x0001b750


	//   ....[80]....
        /*0598*/ 	.word	0x0001b770


	//   ....[81]....
        /*059c*/ 	.word	0x0001ba70


	//   ....[82]....
        /*05a0*/ 	.word	0x0001ba90


	//   ....[83]....
        /*05a4*/ 	.word	0x0001bd90


	//   ....[84]....
        /*05a8*/ 	.word	0x0001bda0


	//----- nvinfo : EIATTR_EXIT_INSTR_OFFSETS
	.align		4
.L_292:
        /*05ac*/ 	.byte	0x04, 0x1c
        /*05ae*/ 	.short	(.L_294 - .L_293)


	//   ....[0]....
.L_293:
        /*05b0*/ 	.word	0x000001c0


	//   ....[1]....
        /*05b4*/ 	.word	0x0001bdb0


	//   ....[2]....
        /*05b8*/ 	.word	0x0001c050


	//   ....[3]....
        /*05bc*/ 	.word	0x0001c0a0


	//   ....[4]....
        /*05c0*/ 	.word	0x0001c0d0


	//   ....[5]....
        /*05c4*/ 	.word	0x0001c130


	//   ....[6]....
        /*05c8*/ 	.word	0x0001c3c0


	//----- nvinfo : EIATTR_CTAIDZ_USED
	.align		4
.L_294:
        /*05cc*/ 	.byte	0x01, 0x04
	.zero		2


	//----- nvinfo : EIATTR_MAX_THREADS
	.align		4
        /*05d0*/ 	.byte	0x04, 0x05
        /*05d2*/ 	.short	(.L_296 - .L_295)
.L_295:
        /*05d4*/ 	.word	0x00000080
        /*05d8*/ 	.word	0x00000001
        /*05dc*/ 	.word	0x00000001


	//----- nvinfo : EIATTR_CRS_STACK_SIZE
	.align		4
.L_296:
        /*05e0*/ 	.byte	0x04, 0x1e
        /*05e2*/ 	.short	(.L_298 - .L_297)
.L_297:
        /*05e4*/ 	.word	0x00000000
.L_298:


//--------------------- .nv.info._ZN7cutlass13device_kernelIN5flash19enable_sm80_to_sm89INS1_16FlashAttnFwdSm80INS1_25CollectiveMainloopFwdSm80ILi4ELi1ELb0EN4cute5tupleIJNS5_1CILi128EEENS7_ILi80EEENS7_ILi64EEEEEELi64ENS_10bfloat16_tEfNS_4arch4Sm80ELb0ELb1ELb1ELb1ELb0ELb0ELb1ELb1EEENS1_21CollectiveEpilogueFwdINS6_IJS8_SA_S9_EEENS6_IJNS7_ILi1EEESI_SI_EEESC_SE_Li128ELb1ELb1ELb1ELb0EEENS1_36VarlenDynamicPersistentTileSchedulerILi128ELi80ELi128ELi128ELb1ELb1ELb0ELb1ELb0ELb1EEEEEEEEEvNT_6ParamsE --------------------------
	.section	.nv.info._ZN7cutlass13device_kernelIN5flash19enable_sm80_to_sm89INS1_16FlashAttnFwdSm80INS1_25CollectiveMainloopFwdSm80ILi4ELi1ELb0EN4cute5tupleIJNS5_1CILi128EEENS7_ILi80EEENS7_ILi64EEEEEELi64ENS_10bfloat16_tEfNS_4arch4Sm80ELb0ELb1ELb1ELb1ELb0ELb0ELb1ELb1EEENS1_21CollectiveEpilogueFwdINS6_IJS8_SA_S9_EEENS6_IJNS7_ILi1EEESI_SI_EEESC_SE_Li128ELb1ELb1ELb1ELb0EEENS1_36VarlenDynamicPersistentTileSchedulerILi128ELi80ELi128ELi128ELb1ELb1ELb0ELb1ELb0ELb1EEEEEEEEEvNT_6ParamsE,"",@"SHT_CUDA_INFO"
	.sectionflags	@""
	.align	4


	//----- nvinfo : EIATTR_CUDA_API_VERSION
	.align		4
        /*0000*/ 	.byte	0x04, 0x37
        /*0002*/ 	.short	(.L_300 - .L_299)
.L_299:
        /*0004*/ 	.word	0x00000082


	//----- nvinfo : EIATTR_SW2861232_WAR
	.align		4
.L_300:
        /*0008*/ 	.byte	0x01, 0x35
	.zero		2


	//----- nvinfo : EIATTR_PARAM_CBANK
	.align		4
        /*000c*/ 	.byte	0x04, 0x0a
        /*000e*/ 	.short	(.L_302 - .L_301)
	.align		4
.L_301:
        /*0010*/ 	.word	index@(.nv.constant0._ZN7cutlass13device_kernelIN5flash19enable_sm80_to_sm89INS1_16FlashAttnFwdSm80INS1_25CollectiveMainloopFwdSm80ILi4ELi1ELb0EN4cute5tupleIJNS5_1CILi128EEENS7_ILi80EEENS7_ILi64EEEEEELi64ENS_10bfloat16_tEfNS_4arch4Sm80ELb0ELb1ELb1ELb1ELb0ELb0ELb1ELb1EEENS1_21CollectiveEpilogueFwdINS6_IJS8_SA_S9_EEENS6_IJNS7_ILi1EEESI_SI_EEESC_SE_Li128ELb1ELb1ELb1ELb0EEENS1_36VarlenDynamicPersistentTileSchedulerILi128ELi80ELi128ELi128ELb1ELb1ELb0ELb1ELb0ELb1EEEEEEEEEvNT_6ParamsE)
        /*0014*/ 	.short	0x0160
        /*0016*/ 	.short	0x0438


	//----- nvinfo : EIATTR_CBANK_PARAM_SIZE
	.align		4
.L_302:
        /*0018*/ 	.byte	0x03, 0x19
        /*001a*/ 	.short	0x0438


	//----- nvinfo : EIATTR_KPARAM_INFO
	.align		4
        /*001c*/ 	.byte	0x04, 0x17
        /*001e*/ 	.short	(.L_304 - .L_303)
.L_303:
        /*0020*/ 	.word	0x00000000
        /*0024*/ 	.short	0x0000
        /*0026*/ 	.short	0x0000
        /*0028*/ 	.byte	0x00, 0xf0, 0xe1, 0x10


	//----- nvinfo : EIATTR_MAXREG_COUNT
	.align		4
.L_304:
        /*002c*/ 	.byte	0x03, 0x1b
        /*002e*/ 	.short	0x00ff


	//----- nvinfo : EIATTR_NUM_BARRIERS
	.align		4
        /*0030*/ 	.byte	0x02, 0x4c
        /*0032*/ 	.byte	0x06
	.zero		1


	//----- nvinfo : EIATTR_ANNOTATIONS
	.align		4
        /*0034*/ 	.byte	0x04, 0x55
        /*0036*/ 	.short	(.L_306 - .L_305)


	//   ....[0]....
.L_305:
        /* <DEDUP_REMOVED lines=101> */


	//----- nvinfo : EIATTR_MERCURY_ISA_VERSION
	.align		4
.L_306:
        /*0678*/ 	.byte	0x03, 0x5f
        /*067a*/ 	.short	0x0000


	//----- nvinfo : EIATTR_INT_WARP_WIDE_INSTR_OFFSETS
	.align		4
        /*067c*/ 	.byte	0x04, 0x31
        /*067e*/ 	.short	(.L_308 - .L_307)


	//   ....[0]....
.L_307:
        /*0680*/ 	.word	0x00017e20


	//   ....[1]....
        /*0684*/ 	.word	0x00017ea0


	//----- nvinfo : EIATTR_COOP_GROUP_MASK_REGIDS
	.align		4
.L_308:
        /*0688*/ 	.byte	0x04, 0x29
        /*068a*/ 	.short	(.L_310 - .L_309)


	//   ....[0]....
.L_309:
        /*068c*/ 	.word	0xffffffff


	//   ....[1]....
        /*0690*/ 	.word	0xffffffff


	//   ....[2]....
        /*0694*/ 	.word	0xffffffff


	//   ....[3]....
        /*0698*/ 	.word	0xffffffff


	//   ....[4]....
        /*069c*/ 	.word	0xffffffff


	//   ....[5]....
        /*06a0*/ 	.word	0xffffffff


	//   ....[6]....
        /*06a4*/ 	.word	0xffffffff


	//   ....[7]....
        /*06a8*/ 	.word	0xffffffff


	//   ....[8]....
        /*06ac*/ 	.word	0xffffffff


	//   ....[9]....
        /*06b0*/ 	.word	0xffffffff


	//   ....[10]....
        /*06b4*/ 	.word	0xffffffff


	//   ....[11]....
        /*06b8*/ 	.word	0xffffffff


	//   ....[12]....
        /*06bc*/ 	.word	0xffffffff


	//   ....[13]....
        /*06c0*/ 	.word	0xffffffff


	//   ....[14]....
        /*06c4*/ 	.word	0xffffffff


	//   ....[15]....
        /*06c8*/ 	.word	0xffffffff


	//   ....[16]....
        /*06cc*/ 	.word	0xffffffff


	//   ....[17]....
        /*06d0*/ 	.word	0xffffffff


	//   ....[18]....
        /*06d4*/ 	.word	0xffffffff


	//   ....[19]....
        /*06d8*/ 	.word	0xffffffff


	//   ....[20]....
        /*06dc*/ 	.word	0xffffffff


	//   ....[21]....
        /*06e0*/ 	.word	0xffffffff


	//   ....[22]....
        /*06e4*/ 	.word	0xffffffff


	//   ....[23]....
        /*06e8*/ 	.word	0xffffffff


	//   ....[24]....
        /*06ec*/ 	.word	0xffffffff


	//   ....[25]....
        /*06f0*/ 	.word	0xffffffff


	//   ....[26]....
        /*06f4*/ 	.word	0xffffffff


	//   ....[27]....
        /*06f8*/ 	.word	0xffffffff


	//   ....[28]....
        /*06fc*/ 	.word	0xffffffff


	//   ....[29]....
        /*0700*/ 	.word	0xffffffff


	//   ....[30]....
        /*0704*/ 	.word	0xffffffff


	//   ....[31]....
        /*0708*/ 	.word	0xffffffff


	//   ....[32]....
        /*070c*/ 	.word	0xffffffff


	//   ....[33]....
        /*0710*/ 	.word	0xffffffff


	//   ....[34]....
        /*0714*/ 	.word	0xffffffff


	//   ....[35]....
        /*0718*/ 	.word	0xffffffff


	//   ....[36]....
        /*071c*/ 	.word	0xffffffff


	//   ....[37]....
        /*0720*/ 	.word	0xffffffff


	//   ....[38]....
        /*0724*/ 	.word	0xffffffff


	//   ....[39]....
        /*0728*/ 	.word	0xffffffff


	//   ....[40]....
        /*072c*/ 	.word	0xffffffff


	//   ....[41]....
        /*0730*/ 	.word	0xffffffff


	//   ....[42]....
        /*0734*/ 	.word	0xffffffff


	//   ....[43]....
        /*0738*/ 	.word	0xffffffff


	//   ....[44]....
        /*073c*/ 	.word	0xffffffff


	//   ....[45]....
        /*0740*/ 	.word	0xffffffff


	//   ....[46]....
        /*0744*/ 	.word	0xffffffff


	//   ....[47]....
        /*0748*/ 	.word	0xffffffff


	//   ....[48]....
        /*074c*/ 	.word	0xffffffff


	//   ....[49]....
        /*0750*/ 	.word	0xffffffff


	//   ....[50]....
        /*0754*/ 	.word	0xffffffff


	//   ....[51]....
        /*0758*/ 	.word	0xffffffff


	//   ....[52]....
        /*075c*/ 	.word	0xffffffff


	//   ....[53]....
        /*0760*/ 	.word	0xffffffff


	//   ....[54]....
        /*0764*/ 	.word	0xffffffff


	//   ....[55]....
        /*0768*/ 	.word	0xffffffff


	//   ....[56]....
        /*076c*/ 	.word	0xffffffff


	//   ....[57]....
        /*0770*/ 	.word	0xffffffff


	//   ....[58]....
        /*0774*/ 	.word	0xffffffff


	//   ....[59]....
        /*0778*/ 	.word	0xffffffff


	//   ....[60]....
        /*077c*/ 	.word	0xffffffff


	//   ....[61]....
        /*0780*/ 	.word	0xffffffff


	//   ....[62]....
        /*0784*/ 	.word	0xffffffff


	//   ....[63]....
        /*0788*/ 	.word	0xffffffff


	//   ....[64]....
        /*078c*/ 	.word	0xffffffff


	//   ....[65]....
        /*0790*/ 	.word	0xffffffff


	//   ....[66]....
        /*0794*/ 	.word	0xffffffff


	//   ....[67]....
        /*0798*/ 	.word	0xffffffff


	//   ....[68]....
        /*079c*/ 	.word	0xffffffff


	//   ....[69]....
        /*07a0*/ 	.word	0xffffffff


	//   ....[70]....
        /*07a4*/ 	.word	0xffffffff


	//   ....[71]....
        /*07a8*/ 	.word	0xffffffff


	//   ....[72]....
        /*07ac*/ 	.word	0xffffffff


	//   ....[73]....
        /*07b0*/ 	.word	0xffffffff


	//   ....[74]....
        /*07b4*/ 	.word	0xffffffff


	//   ....[75]....
        /*07b8*/ 	.word	0xffffffff


	//   ....[76]....
        /*07bc*/ 	.word	0xffffffff


	//   ....[77]....
        /*07c0*/ 	.word	0xffffffff


	//   ....[78]....
        /*07c4*/ 	.word	0xffffffff


	//   ....[79]....
        /*07c8*/ 	.word	0xffffffff


	//   ....[80]....
        /*07cc*/ 	.word	0xffffffff


	//   ....[81]....
        /*07d0*/ 	.word	0xffffffff


	//   ....[82]....
        /*07d4*/ 	.word	0xffffffff


	//   ....[83]....
        /*07d8*/ 	.word	0xffffffff


	//   ....[84]....
        /*07dc*/ 	.word	0xffffffff


	//   ....[85]....
        /*07e0*/ 	.word	0xffffffff


	//   ....[86]....
        /*07e4*/ 	.word	0xffffffff


	//   ....[87]....
        /*07e8*/ 	.word	0xffffffff


	//   ....[88]....
        /*07ec*/ 	.word	0xffffffff


	//   ....[89]....
        /*07f0*/ 	.word	0xffffffff


	//   ....[90]....
        /*07f4*/ 	.word	0xffffffff


	//   ....[91]....
        /*07f8*/ 	.word	0xffffffff


	//   ....[92]....
        /*07fc*/ 	.word	0xffffffff


	//   ....[93]....
        /*0800*/ 	.word	0xffffffff


	//   ....[94]....
        /*0804*/ 	.word	0xffffffff


	//   ....[95]....
        /*0808*/ 	.word	0xffffffff


	//   ....[96]....
        /*080c*/ 	.word	0xffffffff


	//   ....[97]....
        /*0810*/ 	.word	0xffffffff


	//   ....[98]....
        /*0814*/ 	.word	0xffffffff


	//   ....[99]....
        /*0818*/ 	.word	0xffffffff


	//   ....[100]....
        /*081c*/ 	.word	0xffffffff


	//   ....[101]....
        /*0820*/ 	.word	0xffffffff


	//   ....[102]....
        /*0824*/ 	.word	0xffffffff


	//   ....[103]....
        /*0828*/ 	.word	0xffffffff


	//   ....[104]....
        /*082c*/ 	.word	0xffffffff


	//   ....[105]....
        /*0830*/ 	.word	0xffffffff


	//   ....[106]....
        /*0834*/ 	.word	0xffffffff


	//   ....[107]....
        /*0838*/ 	.word	0xffffffff


	//   ....[108]....
        /*083c*/ 	.word	0xffffffff


	//   ....[109]....
        /*0840*/ 	.word	0xffffffff


	//   ....[110]....
        /*0844*/ 	.word	0xffffffff


	//   ....[111]....
        /*0848*/ 	.word	0xffffffff


	//   ....[112]....
        /*084c*/ 	.word	0xffffffff


	//   ....[113]....
        /*0850*/ 	.word	0xffffffff


	//   ....[114]....
        /*0854*/ 	.word	0xffffffff


	//   ....[115]....
        /*0858*/ 	.word	0xffffffff


	//   ....[116]....
        /*085c*/ 	.word	0xffffffff


	//   ....[117]....
        /*0860*/ 	.word	0xffffffff


	//   ....[118]....
        /*0864*/ 	.word	0xffffffff


	//   ....[119]....
        /*0868*/ 	.word	0xffffffff


	//   ....[120]....
        /*086c*/ 	.word	0xffffffff


	//   ....[121]....
        /*0870*/ 	.word	0xffffffff


	//   ....[122]....
        /*0874*/ 	.word	0xffffffff


	//   ....[123]....
        /*0878*/ 	.word	0xffffffff


	//   ....[124]....
        /*087c*/ 	.word	0xffffffff


	//   ....[125]....
        /*0880*/ 	.word	0xffffffff


	//   ....[126]....
        /*0884*/ 	.word	0xffffffff


	//   ....[127]....
        /*0888*/ 	.word	0xffffffff


	//   ....[128]....
        /*088c*/ 	.word	0xffffffff


	//   ....[129]....
        /*0890*/ 	.word	0xffffffff


	//   ....[130]....
        /*0894*/ 	.word	0xffffffff


	//   ....[131]....
        /*0898*/ 	.word	0xffffffff


	//   ....[132]....
        /*089c*/ 	.word	0xffffffff


	//   ....[133]....
        /*08a0*/ 	.word	0xffffffff


	//   ....[134]....
        /*08a4*/ 	.word	0xffffffff


	//   ....[135]....
        /*08a8*/ 	.word	0xffffffff


	//   ....[136]....
        /*08ac*/ 	.word	0xffffffff


	//   ....[137]....
        /*08b0*/ 	.word	0xffffffff


	//   ....[138]....
        /*08b4*/ 	.word	0xffffffff


	//   ....[139]....
        /*08b8*/ 	.word	0xffffffff


	//   ....[140]....
        /*08bc*/ 	.word	0xffffffff


	//   ....[141]....
        /*08c0*/ 	.word	0xffffffff


	//   ....[142]....
        /*08c4*/ 	.word	0xffffffff


	//   ....[143]....
        /*08c8*/ 	.word	0xffffffff


	//   ....[144]....
        /*08cc*/ 	.word	0xffffffff


	//   ....[145]....
        /*08d0*/ 	.word	0xffffffff


	//   ....[146]....
        /*08d4*/ 	.word	0xffffffff


	//   ....[147]....
        /*08d8*/ 	.word	0xffffffff


	//   ....[148]....
        /*08dc*/ 	.word	0xffffffff


	//   ....[149]....
        /*08e0*/ 	.word	0xffffffff


	//   ....[150]....
        /*08e4*/ 	.word	0xffffffff


	//   ....[151]....
        /*08e8*/ 	.word	0xffffffff


	//   ....[152]....
        /*08ec*/ 	.word	0xffffffff


	//   ....[153]....
        /*08f0*/ 	.word	0xffffffff


	//   ....[154]....
        /*08f4*/ 	.word	0xffffffff


	//   ....[155]....
        /*08f8*/ 	.word	0xffffffff


	//   ....[156]....
        /*08fc*/ 	.word	0xffffffff


	//   ....[157]....
        /*0900*/ 	.word	0xffffffff


	//   ....[158]....
        /*0904*/ 	.word	0xffffffff


	//   ....[159]....
        /*0908*/ 	.word	0xffffffff


	//   ....[160]....
        /*090c*/ 	.word	0xffffffff


	//   ....[161]....
        /*0910*/ 	.word	0xffffffff


	//   ....[162]....
        /*0914*/ 	.word	0xffffffff


	//   ....[163]....
        /*0918*/ 	.word	0xffffffff


	//   ....[164]....
        /*091c*/ 	.word	0xffffffff


	//   ....[165]....
        /*0920*/ 	.word	0xffffffff


	//   ....[166]....
        /*0924*/ 	.word	0xffffffff


	//   ....[167]....
        /*0928*/ 	.word	0xffffffff


	//   ....[168]....
        /*092c*/ 	.word	0xffffffff


	//   ....[169]....
        /*0930*/ 	.word	0xffffffff


	//   ....[170]....
        /*0934*/ 	.word	0xffffffff


	//   ....[171]....
        /*0938*/ 	.word	0xffffffff


	//   ....[172]....
        /*093c*/ 	.word	0xffffffff


	//   ....[173]....
        /*0940*/ 	.word	0xffffffff


	//   ....[174]....
        /*0944*/ 	.word	0xffffffff


	//   ....[175]....
        /*0948*/ 	.word	0xffffffff


	//   ....[176]....
        /*094c*/ 	.word	0xffffffff


	//   ....[177]....
        /*0950*/ 	.word	0xffffffff


	//   ....[178]....
        /*0954*/ 	.word	0xffffffff


	//   ....[179]....
        /*0958*/ 	.word	0xffffffff


	//   ....[180]....
        /*095c*/ 	.word	0xffffffff


	//   ....[181]....
        /*0960*/ 	.word	0xffffffff


	//   ....[182]....
        /*0964*/ 	.word	0xffffffff


	//   ....[183]....
        /*0968*/ 	.word	0xffffffff


	//   ....[184]....
        /*096c*/ 	.word	0xffffffff


	//   ....[185]....
        /*0970*/ 	.word	0xffffffff


	//   ....[186]....
        /*0974*/ 	.word	0xffffffff


	//   ....[187]....
        /*0978*/ 	.word	0xffffffff


	//   ....[188]....
        /*097c*/ 	.word	0xffffffff


	//   ....[189]....
        /*0980*/ 	.word	0xffffffff


	//   ....[190]....
        /*0984*/ 	.word	0xffffffff


	//   ....[191]....
        /*0988*/ 	.word	0xffffffff


	//   ....[192]....
        /*098c*/ 	.word	0xffffffff


	//   ....[193]....
        /*0990*/ 	.word	0xffffffff


	//   ....[194]....
        /*0994*/ 	.word	0xffffffff


	//   ....[195]....
        /*0998*/ 	.word	0xffffffff


	//   ....[196]....
        /*099c*/ 	.word	0xffffffff


	//   ....[197]....
        /*09a0*/ 	.word	0xffffffff


	//   ....[198]....
        /*09a4*/ 	.word	0xffffffff


	//   ....[199]....
        /*09a8*/ 	.word	0xffffffff


	//   ....[200]....
        /*09ac*/ 	.word	0xffffffff


	//   ....[201]....
        /*09b0*/ 	.word	0xffffffff


	//   ....[202]....
        /*09b4*/ 	.word	0xffffffff


	//   ....[203]....
        /*09b8*/ 	.word	0xffffffff


	//   ....[204]....
        /*09bc*/ 	.word	0xffffffff


	//   ....[205]....
        /*09c0*/ 	.word	0xffffffff


	//   ....[206]....
        /*09c4*/ 	.word	0xffffffff


	//   ....[207]....
        /*09c8*/ 	.word	0xffffffff


	//   ....[208]....
        /*09cc*/ 	.word	0xffffffff


	//   ....[209]....
        /*09d0*/ 	.word	0xffffffff


	//   ....[210]....
        /*09d4*/ 	.word	0xffffffff


	//   ....[211]....
        /*09d8*/ 	.word	0xffffffff


	//   ....[212]....
        /*09dc*/ 	.word	0xffffffff


	//   ....[213]....
        /*09e0*/ 	.word	0xffffffff


	//   ....[214]....
        /*09e4*/ 	.word	0xffffffff


	//   ....[215]....
        /*09e8*/ 	.word	0xffffffff


	//   ....[216]....
        /*09ec*/ 	.word	0xffffffff


	//   ....[217]....
        /*09f0*/ 	.word	0xffffffff


	//   ....[218]....
        /*09f4*/ 	.word	0xffffffff


	//   ....[219]....
        /*09f8*/ 	.word	0xffffffff


	//   ....[220]....
        /*09fc*/ 	.word	0xffffffff


	//   ....[221]....
        /*0a00*/ 	.word	0xffffffff


	//   ....[222]....
        /*0a04*/ 	.word	0xffffffff


	//   ....[223]....
        /*0a08*/ 	.word	0xffffffff


	//   ....[224]....
        /*0a0c*/ 	.word	0xffffffff


	//   ....[225]....
        /*0a10*/ 	.word	0xffffffff


	//   ....[226]....
        /*0a14*/ 	.word	0xffffffff


	//   ....[227]....
        /*0a18*/ 	.word	0xffffffff


	//   ....[228]....
        /*0a1c*/ 	.word	0xffffffff


	//   ....[229]....
        /*0a20*/ 	.word	0xffffffff


	//   ....[230]....
        /*0a24*/ 	.word	0xffffffff


	//   ....[231]....
        /*0a28*/ 	.word	0xffffffff


	//   ....[232]....
        /*0a2c*/ 	.word	0xffffffff


	//   ....[233]....
        /*0a30*/ 	.word	0xffffffff


	//   ....[234]....
        /*0a34*/ 	.word	0xffffffff


	//   ....[235]....
        /*0a38*/ 	.word	0xffffffff


	//   ....[236]....
        /*0a3c*/ 	.word	0xffffffff


	//   ....[237]....
        /*0a40*/ 	.word	0xffffffff


	//   ....[238]....
        /*0a44*/ 	.word	0xffffffff


	//   ....[239]....
        /*0a48*/ 	.word	0xffffffff


	//   ....[240]....
        /*0a4c*/ 	.word	0xffffffff


	//   ....[241]....
        /*0a50*/ 	.word	0xffffffff


	//   ....[242]....
        /*0a54*/ 	.word	0xffffffff


	//----- nvinfo : EIATTR_COOP_GROUP_INSTR_OFFSETS
	.align		4
.L_310:
        /*0a58*/ 	.byte	0x04, 0x28
        /*0a5a*/ 	.short	(.L_312 - .L_311)


	//   ....[0]....
.L_311:
        /*0a5c*/ 	.word	0x00000050


	//   ....[1]....
        /*0a60*/ 	.word	0x00000210


	//   ....[2]....
        /*0a64*/ 	.word	0x00000240


	//   ....[3]....
        /*0a68*/ 	.word	0x00000270


	//   ....[4]....
        /*0a6c*/ 	.word	0x000002a0


	//   ....[5]....
        /*0a70*/ 	.word	0x000002d0


	//   ....[6]....
        /*0a74*/ 	.word	0x00000300


	//   ....[7]....
        /*0a78*/ 	.word	0x00000470


	//   ....[8]....
        /*0a7c*/ 	.word	0x000004b0


	//   ....[9]....
        /*0a80*/ 	.word	0x000004e0


	//   ....[10]....
        /*0a84*/ 	.word	0x00000510


	//   ....[11]....
        /*0a88*/ 	.word	0x00000540


	//   ....[12]....
        /*0a8c*/ 	.word	0x00000570


	//   ....[13]....
        /*0a90*/ 	.word	0x00000600


	//   ....[14]....
        /*0a94*/ 	.word	0x00000650


	//   ....[15]....
        /*0a98*/ 	.word	0x00000670


	//   ....[16]....
        /*0a9c*/ 	.word	0x000006d0


	//   ....[17]....
        /*0aa0*/ 	.word	0x00002b60


	//   ....[18]....
        /*0aa4*/ 	.word	0x00002b80


	//   ....[19]....
        /*0aa8*/ 	.word	0x00002c60


	//   ....[20]....
        /*0aac*/ 	.word	0x00002c70


	//   ....[21]....
        /*0ab0*/ 	.word	0x00002d50


	//   ....[22]....
        /*0ab4*/ 	.word	0x00002d70


	//   ....[23]....
        /*0ab8*/ 	.word	0x00002e50


	//   ....[24]....
        /*0abc*/ 	.word	0x00002e60


	//   ....[25]....
        /*0ac0*/ 	.word	0x00002f40


	//   ....[26]....
        /*0ac4*/ 	.word	0x00002f60


	//   ....[27]....
        /*0ac8*/ 	.word	0x00003040


	//   ....[28]....
        /*0acc*/ 	.word	0x00003050


	//   ....[29]....
        /*0ad0*/ 	.word	0x00003130


	//   ....[30]....
        /*0ad4*/ 	.word	0x00003150


	//   ....[31]....
        /*0ad8*/ 	.word	0x00003230


	//   ....[32]....
        /*0adc*/ 	.word	0x00003240


	//   ....[33]....
        /*0ae0*/ 	.word	0x00004d10


	//   ....[34]....
        /*0ae4*/ 	.word	0x00005500


	//   ....[35]....
        /*0ae8*/ 	.word	0x000056c0


	//   ....[36]....
        /*0aec*/ 	.word	0x00005d10


	//   ....[37]....
        /*0af0*/ 	.word	0x00006790


	//   ....[38]....
        /*0af4*/ 	.word	0x00006870


	//   ....[39]....
        /*0af8*/ 	.word	0x00006bd0


	//   ....[40]....
        /*0afc*/ 	.word	0x00006c40


	//   ....[41]....
        /*0b00*/ 	.word	0x00006ec0


	//   ....[42]....
        /*0b04*/ 	.word	0x00006f30


	//   ....[43]....
        /*0b08*/ 	.word	0x00006fe0


	//   ....[44]....
        /*0b0c*/ 	.word	0x000070b0


	//   ....[45]....
        /*0b10*/ 	.word	0x00009ff0


	//   ....[46]....
        /*0b14*/ 	.word	0x0000a1f0


	//   ....[47]....
        /*0b18*/ 	.word	0x0000aa70


	//   ....[48]....
        /*0b1c*/ 	.word	0x0000b0c0


	//   ....[49]....
        /*0b20*/ 	.word	0x0000bb60


	//   ....[50]....
        /*0b24*/ 	.word	0x0000bcf0


	//   ....[51]....
        /*0b28*/ 	.word	0x0000bd40


	//   ....[52]....
        /*0b2c*/ 	.word	0x0000be90


	//   ....[53]....
        /*0b30*/ 	.word	0x0000bfc0


	//   ....[54]....
        /*0b34*/ 	.word	0x0000c230


	//   ....[55]....
        /*0b38*/ 	.word	0x0000c4f0


	//   ....[56]....
        /*0b3c*/ 	.word	0x0000c5a0


	//   ....[57]....
        /*0b40*/ 	.word	0x0000f890


	//   ....[58]....
        /*0b44*/ 	.word	0x0000f8e0


	//   ....[59]....
        /*0b48*/ 	.word	0x0000fa60


	//   ....[60]....
        /*0b4c*/ 	.word	0x0000faf0


	//   ....[61]....
        /*0b50*/ 	.word	0x0000fbb0


	//   ....[62]....
        /*0b54*/ 	.word	0x0000fbf0


	//   ....[63]....
        /*0b58*/ 	.word	0x0000fd80


	//   ....[64]....
        /*0b5c*/ 	.word	0x0000fff0


	//   ....[65]....
        /*0b60*/ 	.word	0x000134e0


	//   ....[66]....
        /*0b64*/ 	.word	0x000136e0


	//   ....[67]....
        /*0b68*/ 	.word	0x00013f60


	//   ....[68]....
        /*0b6c*/ 	.word	0x000145b0


	//   ....[69]....
        /*0b70*/ 	.word	0x00015050


	//   ....[70]....
        /*0b74*/ 	.word	0x000151e0


	//   ....[71]....
        /*0b78*/ 	.word	0x00015230


	//   ....[72]....
        /*0b7c*/ 	.word	0x00015380


	//   ....[73]....
        /*0b80*/ 	.word	0x000154b0


	//   ....[74]....
        /*0b84*/ 	.word	0x00015720


	//   ....[75]....
        /*0b88*/ 	.word	0x000159e0


	//   ....[76]....
        /*0b8c*/ 	.word	0x00015a90


	//   ....[77]....
        /*0b90*/ 	.word	0x00017620


	//   ....[78]....
        /*0b94*/ 	.word	0x00017690


	//   ....[79]....
        /*0b98*/ 	.word	0x000176b0


	//   ....[80]....
        /*0b9c*/ 	.word	0x000176c0


	//   ....[81]....
        /*0ba0*/ 	.word	0x000176d0


	//   ....[82]....
        /*0ba4*/ 	.word	0x00017700


	//   ....[83]....
        /*0ba8*/ 	.word	0x00017720


	//   ....[84]....
        /*0bac*/ 	.word	0x00017730


	//   ....[85]....
        /*0bb0*/ 	.word	0x00018940


	//   ....[86]....
        /*0bb4*/ 	.word	0x00018950


	//   ....[87]....
        /*0bb8*/ 	.word	0x00018960


	//   ....[88]....
        /*0bbc*/ 	.word	0x00018970


	//   ....[89]....
        /*0bc0*/ 	.word	0x00018980


	//   ....[90]....
        /*0bc4*/ 	.word	0x00018990


	//   ....[91]....
        /*0bc8*/ 	.word	0x000189b0


	//   ....[92]....
        /*0bcc*/ 	.word	0x000189c0


	//   ....[93]....
        /*0bd0*/ 	.word	0x00018dc0


	//   ....[94]....
        /*0bd4*/ 	.word	0x00018de0


	//   ....[95]....
        /*0bd8*/ 	.word	0x00018e60


	//   ....[96]....
        /*0bdc*/ 	.word	0x00018e70


	//   ....[97]....
        /*0be0*/ 	.word	0x00018ef0


	//   ....[98]....
        /*0be4*/ 	.word	0x00018f10


	//   ....[99]....
        /*0be8*/ 	.word	0x00018f90


	//   ....[100]....
        /*0bec*/ 	.word	0x00018fa0


	//   ....[101]....
        /*0bf0*/ 	.word	0x00019020


	//   ....[102]....
        /*0bf4*/ 	.word	0x00019040


	//   ....[103]....
        /*0bf8*/ 	.word	0x000190c0


	//   ....[104]....
        /*0bfc*/ 	.word	0x000190d0


	//   ....[105]....
        /*0c00*/ 	.word	0x00019150


	//   ....[106]....
        /*0c04*/ 	.word	0x00019170


	//   ....[107]....
        /*0c08*/ 	.word	0x000191f0


	//   ....[108]....
        /*0c0c*/ 	.word	0x00019200


	//   ....[109]....
        /*0c10*/ 	.word	0x000194a0


	//   ....[110]....
        /*0c14*/ 	.word	0x000194c0


	//   ....[111]....
        /*0c18*/ 	.word	0x00019810


	//   ....[112]....
        /*0c1c*/ 	.word	0x00019820


	//   ....[113]....
        /*0c20*/ 	.word	0x00019a80


	//   ....[114]....
        /*0c24*/ 	.word	0x00019aa0


	//   ....[115]....
        /*0c28*/ 	.word	0x00019d10


	//   ....[116]....
        /*0c2c*/ 	.word	0x00019d20


	//   ....[117]....
        /*0c30*/ 	.word	0x0001a760


	//   ....[118]....
        /*0c34*/ 	.word	0x0001a780


	//   ....[119]....
        /*0c38*/ 	.word	0x0001a800


	//   ....[120]....
        /*0c3c*/ 	.word	0x0001a810


	//   ....[121]....
        /*0c40*/ 	.word	0x0001a890


	//   ....[122]....
        /*0c44*/ 	.word	0x0001a8b0


	//   ....[123]....
        /*0c48*/ 	.word	0x0001a930


	//   ....[124]....
        /*0c4c*/ 	.word	0x0001a940


	//   ....[125]....
        /*0c50*/ 	.word	0x0001a9c0


	//   ....[126]....
        /*0c54*/ 	.word	0x0001a9e0


	//   ....[127]....
        /*0c58*/ 	.word	0x0001aa60


	//   ....[128]....
        /*0c5c*/ 	.word	0x0001aa70


	//   ....[129]....
        /*0c60*/ 	.word	0x0001aaf0


	//   ....[130]....
        /*0c64*/ 	.word	0x0001ab10


	//   ....[131]....
        /*0c68*/ 	.word	0x0001ab90


	//   ....[132]....
        /*0c6c*/ 	.word	0x0001aba0


	//   ....[133]....
        /*0c70*/ 	.word	0x0001ad00


	//   ....[134]....
        /*0c74*/ 	.word	0x0001ad20


	//   ....[135]....
        /*0c78*/ 	.word	0x0001ae50


	//   ....[136]....
        /*0c7c*/ 	.word	0x0001ae90


	//   ....[137]....
        /*0c80*/ 	.word	0x0001aec0


	//   ....[138]....
        /*0c84*/ 	.word	0x0001aef0


	//   ....[139]....
        /*0c88*/ 	.word	0x0001af20


	//   ....[140]....
        /*0c8c*/ 	.word	0x0001af50


	//   ....[141]....
        /*0c90*/ 	.word	0x0001b0b0


	//   ....[142]....
        /*0c94*/ 	.word	0x0001b0f0


	//   ....[143]....
        /*0c98*/ 	.word	0x0001b120


	//   ....[144]....
        /*0c9c*/ 	.word	0x0001b150


	//   ....[145]....
        /*0ca0*/ 	.word	0x0001b180


	//   ....[146]....
        /*0ca4*/ 	.word	0x0001b1b0


	//   ....[147]....
        /*0ca8*/ 	.word	0x0001b240


	//   ....[148]....
        /*0cac*/ 	.word	0x0001b2a0


	//   ....[149]....
        /*0cb0*/ 	.word	0x0001b2b0


	//   ....[150]....
        /*0cb4*/ 	.word	0x0001b310


	//   ....[151]....
        /*0cb8*/ 	.word	0x0001bd70


	//   ....[152]....
        /*0cbc*/ 	.word	0x0001bdd0


	//   ....[153]....
        /*0cc0*/ 	.word	0x0001be20


	//   ....[154]....
        /*0cc4*/ 	.word	0x0001be70


	//   ....[155]....
        /*0cc8*/ 	.word	0x0001bec0


	//   ....[156]....
        /*0ccc*/ 	.word	0x0001bf30


	//   ....[157]....
        /*0cd0*/ 	.word	0x0001bf80


	//   ....[158]....
        /*0cd4*/ 	.word	0x0001bff0


	//   ....[159]....
        /*0cd8*/ 	.word	0x0001c060


	//   ....[160]....
        /*0cdc*/ 	.word	0x0001c0c0


	//   ....[161]....
        /*0ce0*/ 	.word	0x0001c130


	//   ....[162]....
        /*0ce4*/ 	.word	0x0001c1a0


	//   ....[163]....
        /*0ce8*/ 	.word	0x0001c210


	//   ....[164]....
        /*0cec*/ 	.word	0x0001c270


	//   ....[165]....
        /*0cf0*/ 	.word	0x0001c2e0


	//   ....[166]....
        /*0cf4*/ 	.word	0x0001c350


	//   ....[167]....
        /*0cf8*/ 	.word	0x0001c3c0


	//   ....[168]....
        /*0cfc*/ 	.word	0x0001c420


	//   ....[169]....
        /*0d00*/ 	.word	0x0001c490


	//   ....[170]....
        /*0d04*/ 	.word	0x0001c500


	//   ....[171]....
        /*0d08*/ 	.word	0x0001c570


	//   ....[172]....
        /*0d0c*/ 	.word	0x0001c5d0


	//   ....[173]....
        /*0d10*/ 	.word	0x0001c640


	//   ....[174]....
        /*0d14*/ 	.word	0x0001c6b0


	//   ....[175]....
        /*0d18*/ 	.word	0x0001c720


	//   ....[176]....
        /*0d1c*/ 	.word	0x0001c780


	//   ....[177]....
        /*0d20*/ 	.word	0x0001c7e0


	//   ....[178]....
        /*0d24*/ 	.word	0x0001c840


	//   ....[179]....
        /*0d28*/ 	.word	0x0001c890


	//   ....[180]....
        /*0d2c*/ 	.word	0x0001c8f0


	//   ....[181]....
        /*0d30*/ 	.word	0x0001c940


	//   ....[182]....
        /*0d34*/ 	.word	0x0001c9a0


	//   ....[183]....
        /*0d38*/ 	.word	0x0001c9f0


	//   ....[184]....
        /*0d3c*/ 	.word	0x0001ca50


	//   ....[185]....
        /*0d40*/ 	.word	0x0001cac0


	//   ....[186]....
        /*0d44*/ 	.word	0x0001cb30


	//   ....[187]....
        /*0d48*/ 	.word	0x0001cba0


	//   ....[188]....
        /*0d4c*/ 	.word	0x0001cc00


	//   ....[189]....
        /*0d50*/ 	.word	0x0001cc70


	//   ....[190]....
        /*0d54*/ 	.word	0x0001cce0


	//   ....[191]....
        /*0d58*/ 	.word	0x0001cd50


	//   ....[192]....
        /*0d5c*/ 	.word	0x0001cdb0


	//   ....[193]....
        /*0d60*/ 	.word	0x0001ce20


	//   ....[194]....
        /*0d64*/ 	.word	0x0001ce90


	//   ....[195]....
        /*0d68*/ 	.word	0x0001cf00


	//   ....[196]....
        /*0d6c*/ 	.word	0x0001cf60


	//   ....[197]....
        /*0d70*/ 	.word	0x0001cfd0


	//   ....[198]....
        /*0d74*/ 	.word	0x0001d040


	//   ....[199]....
        /*0d78*/ 	.word	0x0001d0b0


	//   ....[200]....
        /*0d7c*/ 	.word	0x0001d110


	//   ....[201]....
        /*0d80*/ 	.word	0x0001d180


	//   ....[202]....
        /*0d84*/ 	.word	0x0001d1f0


	//   ....[203]....
        /*0d88*/ 	.word	0x0001d260


	//   ....[204]....
        /*0d8c*/ 	.word	0x0001d2c0


	//   ....[205]....
        /*0d90*/ 	.word	0x0001d330


	//   ....[206]....
        /*0d94*/ 	.word	0x0001d3a0


	//   ....[207]....
        /*0d98*/ 	.word	0x0001d410


	//   ....[208]....
        /*0d9c*/ 	.word	0x0001d470


	//   ....[209]....
        /*0da0*/ 	.word	0x0001d4e0


	//   ....[210]....
        /*0da4*/ 	.word	0x0001d550


	//   ....[211]....
        /*0da8*/ 	.word	0x0001d5c0


	//   ....[212]....
        /*0dac*/ 	.word	0x0001d620


	//   ....[213]....
        /*0db0*/ 	.word	0x0001d690


	//   ....[214]....
        /*0db4*/ 	.word	0x0001d700


	//   ....[215]....
        /*0db8*/ 	.word	0x0001d770


	//   ....[216]....
        /*0dbc*/ 	.word	0x0001d7d0


	//   ....[217]....
        /*0dc0*/ 	.word	0x0001d840


	//   ....[218]....
        /*0dc4*/ 	.word	0x0001d8b0


	//   ....[219]....
        /*0dc8*/ 	.word	0x0001d920


	//   ....[220]....
        /*0dcc*/ 	.word	0x0001d980


	//   ....[221]....
        /*0dd0*/ 	.word	0x0001d9f0


	//   ....[222]....
        /*0dd4*/ 	.word	0x0001da60


	//   ....[223]....
        /*0dd8*/ 	.word	0x0001dad0


	//   ....[224]....
        /*0ddc*/ 	.word	0x0001db30


	//   ....[225]....
        /*0de0*/ 	.word	0x0001dba0


	//   ....[226]....
        /*0de4*/ 	.word	0x0001dc10


	//   ....[227]....
        /*0de8*/ 	.word	0x0001dc60


	//   ....[228]....
        /*0dec*/ 	.word	0x0001dca0


	//   ....[229]....
        /*0df0*/ 	.word	0x0001dcf0


	//   ....[230]....
        /*0df4*/ 	.word	0x0001dd40


	//   ....[231]....
        /*0df8*/ 	.word	0x0001dd90


	//   ....[232]....
        /*0dfc*/ 	.word	0x0001de00


	//   ....[233]....
        /*0e00*/ 	.word	0x0001de50


	//   ....[234]....
        /*0e04*/ 	.word	0x0001dea0


	//   ....[235]....
        /*0e08*/ 	.word	0x0001def0


	//   ....[236]....
        /*0e0c*/ 	.word	0x0001df40


	//   ....[237]....
        /*0e10*/ 	.word	0x0001df90


	//   ....[238]....
        /*0e14*/ 	.word	0x0001e000


	//   ....[239]....
        /*0e18*/ 	.word	0x0001e050


	//   ....[240]....
        /*0e1c*/ 	.word	0x0001e0c0


	//   ....[241]....
        /*0e20*/ 	.word	0x0001e120


	//   ....[242]....
        /*0e24*/ 	.word	0x0001e190


	//----- nvinfo : EIATTR_EXIT_INSTR_OFFSETS
	.align		4
.L_312:
        /*0e28*/ 	.byte	0x04, 0x1c
        /*0e2a*/ 	.short	(.L_314 - .L_313)


	//   ....[0]....
.L_313:
        /*0e2c*/ 	.word	0x000010f0


	//   ....[1]....
        /*0e30*/ 	.word	0x0001bd30


	//----- nvinfo : EIATTR_MAX_THREADS
	.align		4
.L_314:
        /*0e34*/ 	.byte	0x04, 0x05
        /*0e36*/ 	.short	(.L_316 - .L_315)
.L_315:
        /*0e38*/ 	.word	0x00000080
        /*0e3c*/ 	.word	0x00000001
        /*0e40*/ 	.word	0x00000001


	//----- nvinfo : EIATTR_CRS_STACK_SIZE
	.align		4
.L_316:
        /*0e44*/ 	.byte	0x04, 0x1e
        /*0e46*/ 	.short	(.L_318 - .L_317)
.L_317:
        /*0e48*/ 	.word	0x00000000
.L_318:


//--------------------- .nv.info._ZN7cutlass13device_kernelIN5flash19enable_sm80_to_sm89INS1_16FlashAttnFwdSm80INS1_25CollectiveMainloopFwdSm80ILi4ELi1ELb0EN4cute5tupleIJNS5_1CILi128EEENS7_ILi80EEENS7_ILi64EEEEEELi64ENS_10bfloat16_tEfNS_4arch4Sm80ELb0ELb1ELb1ELb1ELb0ELb1ELb1ELb1EEENS1_21CollectiveEpilogueFwdINS6_IJS8_SA_S9_EEENS6_IJNS7_ILi1EEESI_SI_EEESC_SE_Li128ELb1ELb1ELb1ELb0EEENS1_36VarlenDynamicPersistentTileSchedulerILi128ELi80ELi128ELi128ELb1ELb1ELb0ELb1ELb0ELb1EEEEEEEEEvNT_6ParamsE --------------------------
	.section	.nv.info._ZN7cutlass13device_kernelIN5flash19enable_sm80_to_sm89INS1_16FlashAttnFwdSm80INS1_25CollectiveMainloopFwdSm80ILi4ELi1ELb0EN4cute5tupleIJNS5_1CILi128EEENS7_ILi80EEENS7_ILi64EEEEEELi64ENS_10bfloat16_tEfNS_4arch4Sm80ELb0ELb1ELb1ELb1ELb0ELb1ELb1ELb1EEENS1_21CollectiveEpilogueFwdINS6_IJS8_SA_S9_EEENS6_IJNS7_ILi1EEESI_SI_EEESC_SE_Li128ELb1ELb1ELb1ELb0EEENS1_36VarlenDynamicPersistentTileSchedulerILi128ELi80ELi128ELi128ELb1ELb1ELb0ELb1ELb0ELb1EEEEEEEEEvNT_6ParamsE,"",@"SHT_CUDA_INFO"
	.sectionflags	@""
	.align	4


	//----- nvinfo : EIATTR_CUDA_API_VERSION
	.align		4
        /*0000*/ 	.byte	0x04, 0x37
        /*0002*/ 	.short	(.L_320 - .L_319)
.L_319:
        /*0004*/ 	.word	0x00000082


	//----- nvinfo : EIATTR_SW2861232_WAR
	.align		4
.L_320:
        /*0008*/ 	.byte	0x01, 0x35
	.zero		2


	//----- nvinfo : EIATTR_PARAM_CBANK
	.align		4
        /*000c*/ 	.byte	0x04, 0x0a
        /*000e*/ 	.short	(.L_322 - .L_321)
	.align		4
.L_321:
        /*0010*/ 	.word	index@(.nv.constant0._ZN7cutlass13device_kernelIN5flash19enable_sm80_to_sm89INS1_16FlashAttnFwdSm80INS1_25CollectiveMainloopFwdSm80ILi4ELi1ELb0EN4cute5tupleIJNS5_1CILi128EEENS7_ILi80EEENS7_ILi64EEEEEELi64ENS_10bfloat16_tEfNS_4arch4Sm80ELb0ELb1ELb1ELb1ELb0ELb1ELb1ELb1EEENS1_21CollectiveEpilogueFwdINS6_IJS8_SA_S9_EEENS6_IJNS7_ILi1EEESI_SI_EEESC_SE_Li128ELb1ELb1ELb1ELb0EEENS1_36VarlenDynamicPersistentTileSchedulerILi128ELi80ELi128ELi128ELb1ELb1ELb0ELb1ELb0ELb1EEEEEEEEEvNT_6ParamsE)
        /*0014*/ 	.short	0x0160
        /*0016*/ 	.short	0x0438


	//----- nvinfo : EIATTR_CBANK_PARAM_SIZE
	.align		4
.L_322:
        /*0018*/ 	.byte	0x03, 0x19
        /*001a*/ 	.short	0x0438


	//----- nvinfo : EIATTR_KPARAM_INFO
	.align		4
        /*001c*/ 	.byte	0x04, 0x17
        /*001e*/ 	.short	(.L_324 - .L_323)
.L_323:
        /*0020*/ 	.word	0x00000000
        /*0024*/ 	.short	0x0000
        /*0026*/ 	.short	0x0000
        /*0028*/ 	.byte	0x00, 0xf0, 0xe1, 0x10


	//----- nvinfo : EIATTR_MAXREG_COUNT
	.align		4
.L_324:
        /*002c*/ 	.byte	0x03, 0x1b
        /*002e*/ 	.short	0x00ff


	//----- nvinfo : EIATTR_NUM_BARRIERS
	.align		4
        /*0030*/ 	.byte	0x02, 0x4c
        /*0032*/ 	.byte	0x06
	.zero		1


	//----- nvinfo : EIATTR_ANNOTATIONS
	.align		4
        /*0034*/ 	.byte	0x04, 0x55
        /*0036*/ 	.short	(.L_326 - .L_325)


	//   ....[0]....
.L_325:
        /* <DEDUP_REMOVED lines=91> */
        /*05dc*/ 	.byte	0xf0, 0x73, 0x02, 0x00


	//----- nvinfo : EIATTR_MERCURY_ISA_VERSION
	.align		4
.L_326:
        /*05e0*/ 	.byte	0x03, 0x5f
        /*05e2*/ 	.short	0x0000


	//----- nvinfo : EIATTR_INT_WARP_WIDE_INSTR_OFFSETS
	.align		4
        /*05e4*/ 	.byte	0x04, 0x31
        /*05e6*/ 	.short	(.L_328 - .L_327)


	//   ....[0]....
.L_327:
        /*05e8*/ 	.word	0x00022770


	//   ....[1]....
        /*05ec*/ 	.word	0x000227f0


	//----- nvinfo : EIATTR_COOP_GROUP_MASK_REGIDS
	.align		4
.L_328:
        /*05f0*/ 	.byte	0x04, 0x29
        /*05f2*/ 	.short	(.L_330 - .L_329)


	//   ....[0]....
.L_329:
        /*05f4*/ 	.word	0xffffffff


	//   ....[1]....
        /*05f8*/ 	.word	0xffffffff


	//   ....[2]....
        /*05fc*/ 	.word	0xffffffff


	//   ....[3]....
        /*0600*/ 	.word	0xffffffff


	//   ....[4]....
        /*0604*/ 	.word	0xffffffff


	//   ....[5]....
        /*0608*/ 	.word	0xffffffff


	//   ....[6]....
        /*060c*/ 	.word	0xffffffff


	//   ....[7]....
        /*0610*/ 	.word	0xffffffff


	//   ....[8]....
        /*0614*/ 	.word	0xffffffff


	//   ....[9]....
        /*0618*/ 	.word	0xffffffff


	//   ....[10]....
        /*061c*/ 	.word	0xffffffff


	//   ....[11]....
        /*0620*/ 	.word	0xffffffff


	//   ....[12]....
        /*0624*/ 	.word	0xffffffff


	//   ....[13]....
        /*0628*/ 	.word	0xffffffff


	//   ....[14]....
        /*062c*/ 	.word	0xffffffff


	//   ....[15]....
        /*0630*/ 	.word	0xffffffff


	//   ....[16]....
        /*0634*/ 	.word	0xffffffff


	//   ....[17]....
        /*0638*/ 	.word	0xffffffff


	//   ....[18]....
        /*063c*/ 	.word	0xffffffff


	//   ....[19]....
        /*0640*/ 	.word	0xffffffff


	//   ....[20]....
        /*0644*/ 	.word	0xffffffff


	//   ....[21]....
        /*0648*/ 	.word	0xffffffff


	//   ....[22]....
        /*064c*/ 	.word	0xffffffff


	//   ....[23]....
        /*0650*/ 	.word	0xffffffff


	//   ....[24]....
        /*0654*/ 	.word	0xffffffff


	//   ....[25]....
        /*0658*/ 	.word	0xffffffff


	//   ....[26]....
        /*065c*/ 	.word	0xffffffff


	//   ....[27]....
        /*0660*/ 	.word	0xffffffff


	//   ....[28]....
        /*0664*/ 	.word	0xffffffff


	//   ....[29]....
        /*0668*/ 	.word	0xffffffff


	//   ....[30]....
        /*066c*/ 	.word	0xffffffff


	//   ....[31]....
        /*0670*/ 	.word	0xffffffff


	//   ....[32]....
        /*0674*/ 	.word	0xffffffff


	//   ....[33]....
        /*0678*/ 	.word	0xffffffff


	//   ....[34]....
        /*067c*/ 	.word	0xffffffff


	//   ....[35]....
        /*0680*/ 	.word	0xffffffff


	//   ....[36]....
        /*0684*/ 	.word	0xffffffff


	//   ....[37]....
        /*0688*/ 	.word	0xffffffff


	//   ....[38]....
        /*068c*/ 	.word	0xffffffff


	//   ....[39]....
        /*0690*/ 	.word	0xffffffff


	//   ....[40]....
        /*0694*/ 	.word	0xffffffff


	//   ....[41]....
        /*0698*/ 	.word	0xffffffff


	//   ....[42]....
        /*069c*/ 	.word	0xffffffff


	//   ....[43]....
        /*06a0*/ 	.word	0xffffffff


	//   ....[44]....
        /*06a4*/ 	.word	0xffffffff


	//   ....[45]....
        /*06a8*/ 	.word	0xffffffff


	//   ....[46]....
        /*06ac*/ 	.word	0xffffffff


	//   ....[47]....
        /*06b0*/ 	.word	0xffffffff


	//   ....[48]....
        /*06b4*/ 	.word	0xffffffff


	//   ....[49]....
        /*06b8*/ 	.word	0xffffffff


	//   ....[50]....
        /*06bc*/ 	.word	0xffffffff


	//   ....[51]....
        /*06c0*/ 	.word	0xffffffff


	//   ....[52]....
        /*06c4*/ 	.word	0xffffffff


	//   ....[53]....
        /*06c8*/ 	.word	0xffffffff


	//   ....[54]....
        /*06cc*/ 	.word	0xffffffff


	//   ....[55]....
        /*06d0*/ 	.word	0xffffffff


	//   ....[56]....
        /*06d4*/ 	.word	0xffffffff


	//   ....[57]....
        /*06d8*/ 	.word	0xffffffff


	//   ....[58]....
        /*06dc*/ 	.word	0xffffffff


	//   ....[59]....
        /*06e0*/ 	.word	0xffffffff


	//   ....[60]....
        /*06e4*/ 	.word	0xffffffff


	//   ....[61]....
        /*06e8*/ 	.word	0xffffffff


	//   ....[62]....
        /*06ec*/ 	.word	0xffffffff


	//   ....[63]....
        /*06f0*/ 	.word	0xffffffff


	//   ....[64]....
        /*06f4*/ 	.word	0xffffffff


	//   ....[65]....
        /*06f8*/ 	.word	0xffffffff


	//   ....[66]....
        /*06fc*/ 	.word	0xffffffff


	//   ....[67]....
        /*0700*/ 	.word	0xffffffff


	//   ....[68]....
        /*0704*/ 	.word	0xffffffff


	//   ....[69]....
        /*0708*/ 	.word	0xffffffff


	//   ....[70]....
        /*070c*/ 	.word	0xffffffff


	//   ....[71]....
        /*0710*/ 	.word	0xffffffff


	//   ....[72]....
        /*0714*/ 	.word	0xffffffff


	//   ....[73]....
        /*0718*/ 	.word	0xffffffff


	//   ....[74]....
        /*071c*/ 	.word	0xffffffff


	//   ....[75]....
        /*0720*/ 	.word	0xffffffff


	//   ....[76]....
        /*0724*/ 	.word	0xffffffff


	//   ....[77]....
        /*0728*/ 	.word	0xffffffff


	//   ....[78]....
        /*072c*/ 	.word	0xffffffff


	//   ....[79]....
        /*0730*/ 	.word	0xffffffff


	//   ....[80]....
        /*0734*/ 	.word	0xffffffff


	//   ....[81]....
        /*0738*/ 	.word	0xffffffff


	//   ....[82]....
        /*073c*/ 	.word	0xffffffff


	//   ....[83]....
        /*0740*/ 	.word	0xffffffff


	//   ....[84]....
        /*0744*/ 	.word	0xffffffff


	//   ....[85]....
        /*0748*/ 	.word	0xffffffff


	//   ....[86]....
        /*074c*/ 	.word	0xffffffff


	//   ....[87]....
        /*0750*/ 	.word	0xffffffff


	//   ....[88]....
        /*0754*/ 	.word	0xffffffff


	//   ....[89]....
        /*0758*/ 	.word	0xffffffff


	//   ....[90]....
        /*075c*/ 	.word	0xffffffff


	//   ....[91]....
        /*0760*/ 	.word	0xffffffff


	//   ....[92]....
        /*0764*/ 	.word	0xffffffff


	//   ....[93]....
        /*0768*/ 	.word	0xffffffff


	//   ....[94]....
        /*076c*/ 	.word	0xffffffff


	//   ....[95]....
        /*0770*/ 	.word	0xffffffff


	//   ....[96]....
        /*0774*/ 	.word	0xffffffff


	//   ....[97]....
        /*0778*/ 	.word	0xffffffff


	//   ....[98]....
        /*077c*/ 	.word	0xffffffff


	//   ....[99]....
        /*0780*/ 	.word	0xffffffff


	//   ....[100]....
        /*0784*/ 	.word	0xffffffff


	//   ....[101]....
        /*0788*/ 	.word	0xffffffff


	//   ....[102]....
        /*078c*/ 	.word	0xffffffff


	//   ....[103]....
        /*0790*/ 	.word	0xffffffff


	//   ....[104]....
        /*0794*/ 	.word	0xffffffff


	//   ....[105]....
        /*0798*/ 	.word	0xffffffff


	//   ....[106]....
        /*079c*/ 	.word	0xffffffff


	//   ....[107]....
        /*07a0*/ 	.word	0xffffffff


	//   ....[108]....
        /*07a4*/ 	.word	0xffffffff


	//   ....[109]....
        /*07a8*/ 	.word	0xffffffff


	//   ....[110]....
        /*07ac*/ 	.word	0xffffffff


	//   ....[111]....
        /*07b0*/ 	.word	0xffffffff


	//   ....[112]....
        /*07b4*/ 	.word	0xffffffff


	//   ....[113]....
        /*07b8*/ 	.word	0xffffffff


	//   ....[114]....
        /*07bc*/ 	.word	0xffffffff


	//   ....[115]....
        /*07c0*/ 	.word	0xffffffff


	//   ....[116]....
        /*07c4*/ 	.word	0xffffffff


	//   ....[117]....
        /*07c8*/ 	.word	0xffffffff


	//   ....[118]....
        /*07cc*/ 	.word	0xffffffff


	//   ....[119]....
        /*07d0*/ 	.word	0xffffffff


	//   ....[120]....
        /*07d4*/ 	.word	0xffffffff


	//   ....[121]....
        /*07d8*/ 	.word	0xffffffff


	//   ....[122]....
        /*07dc*/ 	.word	0xffffffff


	//   ....[123]....
        /*07e0*/ 	.word	0xffffffff


	//   ....[124]....
        /*07e4*/ 	.word	0xffffffff


	//   ....[125]....
        /*07e8*/ 	.word	0xffffffff


	//   ....[126]....
        /*07ec*/ 	.word	0xffffffff


	//   ....[127]....
        /*07f0*/ 	.word	0xffffffff


	//   ....[128]....
        /*07f4*/ 	.word	0xffffffff


	//   ....[129]....
        /*07f8*/ 	.word	0xffffffff


	//   ....[130]....
        /*07fc*/ 	.word	0xffffffff


	//   ....[131]....
        /*0800*/ 	.word	0xffffffff


	//   ....[132]....
        /*0804*/ 	.word	0xffffffff


	//   ....[133]....
        /*0808*/ 	.word	0xffffffff


	//   ....[134]....
        /*080c*/ 	.word	0xffffffff


	//   ....[135]....
        /*0810*/ 	.word	0xffffffff


	//   ....[136]....
        /*0814*/ 	.word	0xffffffff


	//   ....[137]....
        /*0818*/ 	.word	0xffffffff


	//   ....[138]....
        /*081c*/ 	.word	0xffffffff


	//   ....[139]....
        /*0820*/ 	.word	0xffffffff


	//   ....[140]....
        /*0824*/ 	.word	0xffffffff


	//   ....[141]....
        /*0828*/ 	.word	0xffffffff


	//   ....[142]....
        /*082c*/ 	.word	0xffffffff


	//   ....[143]....
        /*0830*/ 	.word	0xffffffff


	//   ....[144]....
        /*0834*/ 	.word	0xffffffff


	//   ....[145]....
        /*0838*/ 	.word	0xffffffff


	//   ....[146]....
        /*083c*/ 	.word	0xffffffff


	//   ....[147]....
        /*0840*/ 	.word	0xffffffff


	//   ....[148]....
        /*0844*/ 	.word	0xffffffff


	//   ....[149]....
        /*0848*/ 	.word	0xffffffff


	//   ....[150]....
        /*084c*/ 	.word	0xffffffff


	//   ....[151]....
        /*0850*/ 	.word	0xffffffff


	//   ....[152]....
        /*0854*/ 	.word	0xffffffff


	//   ....[153]....
        /*0858*/ 	.word	0xffffffff


	//   ....[154]....
        /*085c*/ 	.word	0xffffffff


	//   ....[155]....
        /*0860*/ 	.word	0xffffffff


	//   ....[156]....
        /*0864*/ 	.word	0xffffffff


	//   ....[157]....
        /*0868*/ 	.word	0xffffffff


	//   ....[158]....
        /*086c*/ 	.word	0xffffffff


	//   ....[159]....
        /*0870*/ 	.word	0xffffffff


	//   ....[160]....
        /*0874*/ 	.word	0xffffffff


	//   ....[161]....
        /*0878*/ 	.word	0xffffffff


	//   ....[162]....
        /*087c*/ 	.word	0xffffffff


	//   ....[163]....
        /*0880*/ 	.word	0xffffffff


	//   ....[164]....
        /*0884*/ 	.word	0xffffffff


	//   ....[165]....
        /*0888*/ 	.word	0xffffffff


	//   ....[166]....
        /*088c*/ 	.word	0xffffffff


	//   ....[167]....
        /*0890*/ 	.word	0xffffffff


	//   ....[168]....
        /*0894*/ 	.word	0xffffffff


	//   ....[169]....
        /*0898*/ 	.word	0xffffffff


	//   ....[170]....
        /*089c*/ 	.word	0xffffffff


	//   ....[171]....
        /*08a0*/ 	.word	0xffffffff


	//   ....[172]....
        /*08a4*/ 	.word	0xffffffff


	//   ....[173]....
        /*08a8*/ 	.word	0xffffffff


	//   ....[174]....
        /*08ac*/ 	.word	0xffffffff


	//   ....[175]....
        /*08b0*/ 	.word	0xffffffff


	//   ....[176]....
        /*08b4*/ 	.word	0xffffffff


	//   ....[177]....
        /*08b8*/ 	.word	0xffffffff


	//   ....[178]....
        /*08bc*/ 	.word	0xffffffff


	//   ....[179]....
        /*08c0*/ 	.word	0xffffffff


	//   ....[180]....
        /*08c4*/ 	.word	0xffffffff


	//   ....[181]....
        /*08c8*/ 	.word	0xffffffff


	//   ....[182]....
        /*08cc*/ 	.word	0xffffffff


	//   ....[183]....
        /*08d0*/ 	.word	0xffffffff


	//   ....[184]....
        /*08d4*/ 	.word	0xffffffff


	//   ....[185]....
        /*08d8*/ 	.word	0xffffffff


	//   ....[186]....
        /*08dc*/ 	.word	0xffffffff


	//   ....[187]....
        /*08e0*/ 	.word	0xffffffff


	//   ....[188]....
        /*08e4*/ 	.word	0xffffffff


	//   ....[189]....
        /*08e8*/ 	.word	0xffffffff


	//   ....[190]....
        /*08ec*/ 	.word	0xffffffff


	//   ....[191]....
        /*08f0*/ 	.word	0xffffffff


	//   ....[192]....
        /*08f4*/ 	.word	0xffffffff


	//   ....[193]....
        /*08f8*/ 	.word	0xffffffff


	//   ....[194]....
        /*08fc*/ 	.word	0xffffffff


	//   ....[195]....
        /*0900*/ 	.word	0xffffffff


	//   ....[196]....
        /*0904*/ 	.word	0xffffffff


	//   ....[197]....
        /*0908*/ 	.word	0xffffffff


	//   ....[198]....
        /*090c*/ 	.word	0xffffffff


	//   ....[199]....
        /*0910*/ 	.word	0xffffffff


	//   ....[200]....
        /*0914*/ 	.word	0xffffffff


	//   ....[201]....
        /*0918*/ 	.word	0xffffffff


	//   ....[202]....
        /*091c*/ 	.word	0xffffffff


	//   ....[203]....
        /*0920*/ 	.word	0xffffffff


	//   ....[204]....
        /*0924*/ 	.word	0xffffffff


	//   ....[205]....
        /*0928*/ 	.word	0xffffffff


	//   ....[206]....
        /*092c*/ 	.word	0xffffffff


	//   ....[207]....
        /*0930*/ 	.word	0xffffffff


	//   ....[208]....
        /*0934*/ 	.word	0xffffffff


	//   ....[209]....
        /*0938*/ 	.word	0xffffffff


	//   ....[210]....
        /*093c*/ 	.word	0xffffffff


	//   ....[211]....
        /*0940*/ 	.word	0xffffffff


	//   ....[212]....
        /*0944*/ 	.word	0xffffffff


	//   ....[213]....
        /*0948*/ 	.word	0xffffffff


	//   ....[214]....
        /*094c*/ 	.word	0xffffffff


	//   ....[215]....
        /*0950*/ 	.word	0xffffffff


	//   ....[216]....
        /*0954*/ 	.word	0xffffffff


	//   ....[217]....
        /*0958*/ 	.word	0xffffffff


	//   ....[218]....
        /*095c*/ 	.word	0xffffffff


	//   ....[219]....
        /*0960*/ 	.word	0xffffffff


	//   ....[220]....
        /*0964*/ 	.word	0xffffffff


	//   ....[221]....
        /*0968*/ 	.word	0xffffffff


	//   ....[222]....
        /*096c*/ 	.word	0xffffffff


	//   ....[223]....
        /*0970*/ 	.word	0xffffffff


	//   ....[224]....
        /*0974*/ 	.word	0xffffffff


	//   ....[225]....
        /*0978*/ 	.word	0xffffffff


	//   ....[226]....
        /*097c*/ 	.word	0xffffffff


	//   ....[227]....
        /*0980*/ 	.word	0xffffffff


	//   ....[228]....
        /*0984*/ 	.word	0xffffffff


	//   ....[229]....
        /*0988*/ 	.word	0xffffffff


	//   ....[230]....
        /*098c*/ 	.word	0xffffffff


	//   ....[231]....
        /*0990*/ 	.word	0xffffffff


	//   ....[232]....
        /*0994*/ 	.word	0xffffffff


	//   ....[233]....
        /*0998*/ 	.word	0xffffffff


	//   ....[234]....
        /*099c*/ 	.word	0xffffffff


	//   ....[235]....
        /*09a0*/ 	.word	0xffffffff


	//   ....[236]....
        /*09a4*/ 	.word	0xffffffff


	//   ....[237]....
        /*09a8*/ 	.word	0xffffffff


	//   ....[238]....
        /*09ac*/ 	.word	0xffffffff


	//   ....[239]....
        /*09b0*/ 	.word	0xffffffff


	//   ....[240]....
        /*09b4*/ 	.word	0xffffffff


	//   ....[241]....
        /*09b8*/ 	.word	0xffffffff


	//   ....[242]....
        /*09bc*/ 	.word	0xffffffff


	//   ....[243]....
        /*09c0*/ 	.word	0xffffffff


	//   ....[244]....
        /*09c4*/ 	.word	0xffffffff


	//   ....[245]....
        /*09c8*/ 	.word	0xffffffff


	//   ....[246]....
        /*09cc*/ 	.word	0xffffffff


	//   ....[247]....
        /*09d0*/ 	.word	0xffffffff


	//   ....[248]....
        /*09d4*/ 	.word	0xffffffff


	//   ....[249]....
        /*09d8*/ 	.word	0xffffffff


	//   ....[250]....
        /*09dc*/ 	.word	0xffffffff


	//   ....[251]....
        /*09e0*/ 	.word	0xffffffff


	//   ....[252]....
        /*09e4*/ 	.word	0xffffffff


	//   ....[253]....
        /*09e8*/ 	.word	0xffffffff


	//   ....[254]....
        /*09ec*/ 	.word	0xffffffff


	//   ....[255]....
        /*09f0*/ 	.word	0xffffffff


	//   ....[0]....
        /*09f4*/ 	.word	0xffffffff


	//   ....[1]....
        /*09f8*/ 	.word	0xffffffff


	//   ....[2]....
        /*09fc*/ 	.word	0xffffffff


	//   ....[3]....
        /*0a00*/ 	.word	0xffffffff


	//   ....[4]....
        /*0a04*/ 	.word	0xffffffff


	//   ....[5]....
        /*0a08*/ 	.word	0xffffffff


	//   ....[6]....
        /*0a0c*/ 	.word	0xffffffff


	//   ....[7]....
        /*0a10*/ 	.word	0xffffffff


	//   ....[8]....
        /*0a14*/ 	.word	0xffffffff


	//   ....[9]....
        /*0a18*/ 	.word	0xffffffff


	//   ....[10]....
        /*0a1c*/ 	.word	0xffffffff


	//   ....[11]....
        /*0a20*/ 	.word	0xffffffff


	//   ....[12]....
        /*0a24*/ 	.word	0xffffffff


	//   ....[13]....
        /*0a28*/ 	.word	0xffffffff


	//   ....[14]....
        /*0a2c*/ 	.word	0xffffffff


	//   ....[15]....
        /*0a30*/ 	.word	0xffffffff


	//   ....[16]....
        /*0a34*/ 	.word	0xffffffff


	//   ....[17]....
        /*0a38*/ 	.word	0xffffffff


	//   ....[18]....
        /*0a3c*/ 	.word	0xffffffff


	//----- nvinfo : EIATTR_COOP_GROUP_INSTR_OFFSETS
	.align		4
.L_330:
        /*0a40*/ 	.byte	0x04, 0x28
        /*0a42*/ 	.short	(.L_332 - .L_331)


	//   ....[0]....
.L_331:
        /*0a44*/ 	.word	0x00000050


	//   ....[1]....
        /*0a48*/ 	.word	0x00000200


	//   ....[2]....
        /*0a4c*/ 	.word	0x00000230


	//   ....[3]....
        /*0a50*/ 	.word	0x00000260


	//   ....[4]....
        /*0a54*/ 	.word	0x00000290


	//   ....[5]....
        /*0a58*/ 	.word	0x000002c0


	//   ....[6]....
        /*0a5c*/ 	.word	0x000002f0


	//   ....[7]....
        /*0a60*/ 	.word	0x00000450


	//   ....[8]....
        /*0a64*/ 	.word	0x00000490


	//   ....[9]....
        /*0a68*/ 	.word	0x000004c0


	//   ....[10]....
        /*0a6c*/ 	.word	0x000004f0


	//   ....[11]....
        /*0a70*/ 	.word	0x00000520


	//   ....[12]....
        /*0a74*/ 	.word	0x00000550


	//   ....[13]....
        /*0a78*/ 	.word	0x000005e0


	//   ....[14]....
        /*0a7c*/ 	.word	0x00000630


	//   ....[15]....
        /*0a80*/ 	.word	0x00000650


	//   ....[16]....
        /*0a84*/ 	.word	0x000006b0


	//   ....[17]....
        /*0a88*/ 	.word	0x00008920


	//   ....[18]....
        /*0a8c*/ 	.word	0x00008940


	//   ....[19]....
        /*0a90*/ 	.word	0x00008a20


	//   ....[20]....
        /*0a94*/ 	.word	0x00008a30


	//   ....[21]....
        /*0a98*/ 	.word	0x00008b00


	//   ....[22]....
        /*0a9c*/ 	.word	0x00008b20


	//   ....[23]....
        /*0aa0*/ 	.word	0x00008bf0


	//   ....[24]....
        /*0aa4*/ 	.word	0x00008c00


	//   ....[25]....
        /*0aa8*/ 	.word	0x00008cd0


	//   ....[26]....
        /*0aac*/ 	.word	0x00008cf0


	//   ....[27]....
        /*0ab0*/ 	.word	0x00008dc0


	//   ....[28]....
        /*0ab4*/ 	.word	0x00008dd0


	//   ....[29]....
        /*0ab8*/ 	.word	0x00008ea0


	//   ....[30]....
        /*0abc*/ 	.word	0x00008ec0


	//   ....[31]....
        /*0ac0*/ 	.word	0x00008f90


	//   ....[32]....
        /*0ac4*/ 	.word	0x00008fa0


	//   ....[33]....
        /*0ac8*/ 	.word	0x00009640


	//   ....[34]....
        /*0acc*/ 	.word	0x000096a0


	//   ....[35]....
        /*0ad0*/ 	.word	0x00009700


	//   ....[36]....
        /*0ad4*/ 	.word	0x00009730


	//   ....[37]....
        /*0ad8*/ 	.word	0x000098e0


	//   ....[38]....
        /*0adc*/ 	.word	0x00009920


	//   ....[39]....
        /*0ae0*/ 	.word	0x00009970


	//   ....[40]....
        /*0ae4*/ 	.word	0x000099b0


	//   ....[41]....
        /*0ae8*/ 	.word	0x00009bc0


	//   ....[42]....
        /*0aec*/ 	.word	0x00009c00


	//   ....[43]....
        /*0af0*/ 	.word	0x00009c50


	//   ....[44]....
        /*0af4*/ 	.word	0x00009c90


	//   ....[45]....
        /*0af8*/ 	.word	0x00009ec0


	//   ....[46]....
        /*0afc*/ 	.word	0x00009f00


	//   ....[47]....
        /*0b00*/ 	.word	0x00009f50


	//   ....[48]....
        /*0b04*/ 	.word	0x00009f90


	//   ....[49]....
        /*0b08*/ 	.word	0x0000bcf0


	//   ....[50]....
        /*0b0c*/ 	.word	0x0000bd40


	//   ....[51]....
        /*0b10*/ 	.word	0x0000bd60


	//   ....[52]....
        /*0b14*/ 	.word	0x0000bd80


	//   ....[53]....
        /*0b18*/ 	.word	0x0000be60


	//   ....[54]....
        /*0b1c*/ 	.word	0x0000be70


	//   ....[55]....
        /*0b20*/ 	.word	0x0000be80


	//   ....[56]....
        /*0b24*/ 	.word	0x0000be90


	//   ....[57]....
        /*0b28*/ 	.word	0x0000c0a0


	//   ....[58]....
        /*0b2c*/ 	.word	0x0000c0e0


	//   ....[59]....
        /*0b30*/ 	.word	0x0000c100


	//   ....[60]....
        /*0b34*/ 	.word	0x0000c110


	//   ....[61]....
        /*0b38*/ 	.word	0x0000c250


	//   ....[62]....
        /*0b3c*/ 	.word	0x0000c2f0


	//   ....[63]....
        /*0b40*/ 	.word	0x0000c310


	//   ....[64]....
        /*0b44*/ 	.word	0x0000c320


	//   ....[65]....
        /*0b48*/ 	.word	0x0000f6b0


	//   ....[66]....
        /*0b4c*/ 	.word	0x0000f8b0


	//   ....[67]....
        /*0b50*/ 	.word	0x00010040


	//   ....[68]....
        /*0b54*/ 	.word	0x00010690


	//   ....[69]....
        /*0b58*/ 	.word	0x00011060


	//   ....[70]....
        /*0b5c*/ 	.word	0x00011100


	//   ....[71]....
        /*0b60*/ 	.word	0x000114c0


	//   ....[72]....
        /*0b64*/ 	.word	0x000114e0


	//   ....[73]....
        /*0b68*/ 	.word	0x00011bd0


	//   ....[74]....
        /*0b6c*/ 	.word	0x00011c70


	//   ....[75]....
        /*0b70*/ 	.word	0x00011d60


	//   ....[76]....
        /*0b74*/ 	.word	0x00011df0


	//   ....[77]....
        /*0b78*/ 	.word	0x000149f0


	//   ....[78]....
        /*0b7c*/ 	.word	0x00014c20


	//   ....[79]....
        /*0b80*/ 	.word	0x000153f0


	//   ....[80]....
        /*0b84*/ 	.word	0x00015a80


	//   ....[81]....
        /*0b88*/ 	.word	0x00016430


	//   ....[82]....
        /*0b8c*/ 	.word	0x000165c0


	//   ....[83]....
        /*0b90*/ 	.word	0x000168b0


	//   ....[84]....
        /*0b94*/ 	.word	0x000169c0


	//   ....[85]....
        /*0b98*/ 	.word	0x00016a10


	//   ....[86]....
        /*0b9c*/ 	.word	0x00016b10


	//   ....[87]....
        /*0ba0*/ 	.word	0x00016f90


	//   ....[88]....
        /*0ba4*/ 	.word	0x00017010


	//   ....[89]....
        /*0ba8*/ 	.word	0x0001a2a0


	//   ....[90]....
        /*0bac*/ 	.word	0x0001a2e0


	//   ....[91]....
        /*0bb0*/ 	.word	0x0001a510


	//   ....[92]....
        /*0bb4*/ 	.word	0x0001a5b0


	//   ....[93]....
        /*0bb8*/ 	.word	0x0001a5e0


	//   ....[94]....
        /*0bbc*/ 	.word	0x0001a6c0


	//   ....[95]....
        /*0bc0*/ 	.word	0x0001a7b0


	//   ....[96]....
        /*0bc4*/ 	.word	0x0001aa10


	//   ....[97]....
        /*0bc8*/ 	.word	0x0001de60


	//   ....[98]....
        /*0bcc*/ 	.word	0x0001e090


	//   ....[99]....
        /*0bd0*/ 	.word	0x0001e860


	//   ....[100]....
        /*0bd4*/ 	.word	0x0001eef0


	//   ....[101]....
        /*0bd8*/ 	.word	0x0001f8a0


	//   ....[102]....
        /*0bdc*/ 	.word	0x0001fa30


	//   ....[103]....
        /*0be0*/ 	.word	0x0001fd20


	//   ....[104]....
        /*0be4*/ 	.word	0x0001fe30


	//   ....[105]....
        /*0be8*/ 	.word	0x0001fe80


	//   ....[106]....
        /*0bec*/ 	.word	0x0001ff80


	//   ....[107]....
        /*0bf0*/ 	.word	0x00020410


	//   ....[108]....
        /*0bf4*/ 	.word	0x00020490


	//   ....[109]....
        /*0bf8*/ 	.word	0x00021f60


	//   ....[110]....
        /*0bfc*/ 	.word	0x00021fd0


	//   ....[111]....
        /*0c00*/ 	.word	0x00021fe0


	//   ....[112]....
        /*0c04*/ 	.word	0x00021ff0


	//   ....[113]....
        /*0c08*/ 	.word	0x00022020


	//   ....[114]....
        /*0c0c*/ 	.word	0x00022040


	//   ....[115]....
        /*0c10*/ 	.word	0x00022050


	//   ....[116]....
        /*0c14*/ 	.word	0x00022060


	//   ....[117]....
        /*0c18*/ 	.word	0x000234c0


	//   ....[118]....
        /*0c1c*/ 	.word	0x000234e0


	//   ....[119]....
        /*0c20*/ 	.word	0x000234f0


	//   ....[120]....
        /*0c24*/ 	.word	0x00023500


	//   ....[121]....
        /*0c28*/ 	.word	0x00023510


	//   ....[122]....
        /*0c2c*/ 	.word	0x00023520


	//   ....[123]....
        /*0c30*/ 	.word	0x00023540


	//   ....[124]....
        /*0c34*/ 	.word	0x000235b0


	//   ....[125]....
        /*0c38*/ 	.word	0x00023930


	//   ....[126]....
        /*0c3c*/ 	.word	0x00023950


	//   ....[127]....
        /*0c40*/ 	.word	0x000239c0


	//   ....[128]....
        /*0c44*/ 	.word	0x000239d0


	//   ....[129]....
        /*0c48*/ 	.word	0x00023a40


	//   ....[130]....
        /*0c4c*/ 	.word	0x00023a60


	//   ....[131]....
        /*0c50*/ 	.word	0x00023ad0


	//   ....[132]....
        /*0c54*/ 	.word	0x00023ae0


	//   ....[133]....
        /*0c58*/ 	.word	0x00023b50


	//   ....[134]....
        /*0c5c*/ 	.word	0x00023b70


	//   ....[135]....
        /*0c60*/ 	.word	0x00023be0


	//   ....[136]....
        /*0c64*/ 	.word	0x00023bf0


	//   ....[137]....
        /*0c68*/ 	.word	0x00023c60


	//   ....[138]....
        /*0c6c*/ 	.word	0x00023c80


	//   ....[139]....
        /*0c70*/ 	.word	0x00023cf0


	//   ....[140]....
        /*0c74*/ 	.word	0x00023d00


	//   ....[141]....
        /*0c78*/ 	.word	0x00023f90


	//   ....[142]....
        /*0c7c*/ 	.word	0x00023fb0


	//   ....[143]....
        /*0c80*/ 	.word	0x00024300


	//   ....[144]....
        /*0c84*/ 	.word	0x00024310


	//   ....[145]....
        /*0c88*/ 	.word	0x00024570


	//   ....[146]....
        /*0c8c*/ 	.word	0x00024590


	//   ....[147]....
        /*0c90*/ 	.word	0x00024810


	//   ....[148]....
        /*0c94*/ 	.word	0x00024820


	//   ....[149]....
        /*0c98*/ 	.word	0x000251e0


	//   ....[150]....
        /*0c9c*/ 	.word	0x00025200


	//   ....[151]....
        /*0ca0*/ 	.word	0x00025270


	//   ....[152]....
        /*0ca4*/ 	.word	0x00025280


	//   ....[153]....
        /*0ca8*/ 	.word	0x000252f0


	//   ....[154]....
        /*0cac*/ 	.word	0x00025310


	//   ....[155]....
        /*0cb0*/ 	.word	0x00025380


	//   ....[156]....
        /*0cb4*/ 	.word	0x00025390


	//   ....[157]....
        /*0cb8*/ 	.word	0x00025400


	//   ....[158]....
        /*0cbc*/ 	.word	0x00025420


	//   ....[159]....
        /*0cc0*/ 	.word	0x00025490


	//   ....[160]....
        /*0cc4*/ 	.word	0x000254a0


	//   ....[161]....
        /*0cc8*/ 	.word	0x00025510


	//   ....[162]....
        /*0ccc*/ 	.word	0x00025530


	//   ....[163]....
        /*0cd0*/ 	.word	0x000255a0


	//   ....[164]....
        /*0cd4*/ 	.word	0x000255b0


	//   ....[165]....
        /*0cd8*/ 	.word	0x000256f0


	//   ....[166]....
        /*0cdc*/ 	.word	0x00025710


	//   ....[167]....
        /*0ce0*/ 	.word	0x00025840


	//   ....[168]....
        /*0ce4*/ 	.word	0x00025880


	//   ....[169]....
        /*0ce8*/ 	.word	0x000258b0


	//   ....[170]....
        /*0cec*/ 	.word	0x000258e0


	//   ....[171]....
        /*0cf0*/ 	.word	0x00025910


	//   ....[172]....
        /*0cf4*/ 	.word	0x00025940


	//   ....[173]....
        /*0cf8*/ 	.word	0x00025aa0


	//   ....[174]....
        /*0cfc*/ 	.word	0x00025ae0


	//   ....[175]....
        /*0d00*/ 	.word	0x00025b10


	//   ....[176]....
        /*0d04*/ 	.word	0x00025b40


	//   ....[177]....
        /*0d08*/ 	.word	0x00025b70


	//   ....[178]....
        /*0d0c*/ 	.word	0x00025ba0


	//   ....[179]....
        /*0d10*/ 	.word	0x00025c30


	//   ....[180]....
        /*0d14*/ 	.word	0x00025c90


	//   ....[181]....
        /*0d18*/ 	.word	0x00025ca0


	//   ....[182]....
        /*0d1c*/ 	.word	0x00025d00


	//   ....[183]....
        /*0d20*/ 	.word	0x00026760


	//   ....[184]....
        /*0d24*/ 	.word	0x000267c0


	//   ....[185]....
        /*0d28*/ 	.word	0x00026810


	//   ....[186]....
        /*0d2c*/ 	.word	0x00026860


	//   ....[187]....
        /*0d30*/ 	.word	0x000268b0


	//   ....[188]....
        /*0d34*/ 	.word	0x00026920


	//   ....[189]....
        /*0d38*/ 	.word	0x00026970


	//   ....[190]....
        /*0d3c*/ 	.word	0x000269e0


	//   ....[191]....
        /*0d40*/ 	.word	0x00026a50


	//   ....[192]....
        /*0d44*/ 	.word	0x00026ab0


	//   ....[193]....
        /*0d48*/ 	.word	0x00026b20


	//   ....[194]....
        /*0d4c*/ 	.word	0x00026b90


	//   ....[195]....
        /*0d50*/ 	.word	0x00026c00


	//   ....[196]....
        /*0d54*/ 	.word	0x00026c60


	//   ....[197]....
        /*0d58*/ 	.word	0x00026cd0


	//   ....[198]....
        /*0d5c*/ 	.word	0x00026d40


	//   ....[199]....
        /*0d60*/ 	.word	0x00026db0


	//   ....[200]....
        /*0d64*/ 	.word	0x00026e10


	//   ....[201]....
        /*0d68*/ 	.word	0x00026e80


	//   ....[202]....
        /*0d6c*/ 	.word	0x00026ef0


	//   ....[203]....
        /*0d70*/ 	.word	0x00026f60


	//   ....[204]....
        /*0d74*/ 	.word	0x00026fc0


	//   ....[205]....
        /*0d78*/ 	.word	0x00027030


	//   ....[206]....
        /*0d7c*/ 	.word	0x000270a0


	//   ....[207]....
        /*0d80*/ 	.word	0x00027110


	//   ....[208]....
        /*0d84*/ 	.word	0x00027170


	//   ....[209]....
        /*0d88*/ 	.word	0x000271d0


	//   ....[210]....
        /*0d8c*/ 	.word	0x00027230


	//   ....[211]....
        /*0d90*/ 	.word	0x00027280


	//   ....[212]....
        /*0d94*/ 	.word	0x000272e0


	//   ....[213]....
        /*0d98*/ 	.word	0x00027330


	//   ....[214]....
        /*0d9c*/ 	.word	0x00027390


	//   ....[215]....
        /*0da0*/ 	.word	0x000273e0


	//   ....[216]....
        /*0da4*/ 	.word	0x00027440


	//   ....[217]....
        /*0da8*/ 	.word	0x000274b0


	//   ....[218]....
        /*0dac*/ 	.word	0x00027520


	//   ....[219]....
        /*0db0*/ 	.word	0x00027590


	//   ....[220]....
        /*0db4*/ 	.word	0x000275f0


	//   ....[221]....
        /*0db8*/ 	.word	0x00027660


	//   ....[222]....
        /*0dbc*/ 	.word	0x000276d0


	//   ....[223]....
        /*0dc0*/ 	.word	0x00027740


	//   ....[224]....
        /*0dc4*/ 	.word	0x000277a0


	//   ....[225]....
        /*0dc8*/ 	.word	0x00027810


	//   ....[226]....
        /*0dcc*/ 	.word	0x00027880


	//   ....[227]....
        /*0dd0*/ 	.word	0x000278f0


	//   ....[228]....
        /*0dd4*/ 	.word	0x00027950


	//   ....[229]....
        /*0dd8*/ 	.word	0x000279c0


	//   ....[230]....
        /*0ddc*/ 	.word	0x00027a30


	//   ....[231]....
        /*0de0*/ 	.word	0x00027aa0


	//   ....[232]....
        /*0de4*/ 	.word	0x00027b00


	//   ....[233]....
        /*0de8*/ 	.word	0x00027b70


	//   ....[234]....
        /*0dec*/ 	.word	0x00027be0


	//   ....[235]....
        /*0df0*/ 	.word	0x00027c50


	//   ....[236]....
        /*0df4*/ 	.word	0x00027cb0


	//   ....[237]....
        /*0df8*/ 	.word	0x00027d20


	//   ....[238]....
        /*0dfc*/ 	.word	0x00027d90


	//   ....[239]....
        /*0e00*/ 	.word	0x00027e00


	//   ....[240]....
        /*0e04*/ 	.word	0x00027e60


	//   ....[241]....
        /*0e08*/ 	.word	0x00027ed0


	//   ....[242]....
        /*0e0c*/ 	.word	0x00027f40


	//   ....[243]....
        /*0e10*/ 	.word	0x00027fb0


	//   ....[244]....
        /*0e14*/ 	.word	0x00028010


	//   ....[245]....
        /*0e18*/ 	.word	0x00028080


	//   ....[246]....
        /*0e1c*/ 	.word	0x000280f0


	//   ....[247]....
        /*0e20*/ 	.word	0x00028160


	//   ....[248]....
        /*0e24*/ 	.word	0x000281c0


	//   ....[249]....
        /*0e28*/ 	.word	0x00028230


	//   ....[250]....
        /*0e2c*/ 	.word	0x000282a0


	//   ....[251]....
        /*0e30*/ 	.word	0x00028310


	//   ....[252]....
        /*0e34*/ 	.word	0x00028370


	//   ....[253]....
        /*0e38*/ 	.word	0x000283e0


	//   ....[254]....
        /*0e3c*/ 	.word	0x00028450


	//   ....[255]....
        /*0e40*/ 	.word	0x000284c0


	//   ....[0]....
        /*0e44*/ 	.word	0x00028520


	//   ....[1]....
        /*0e48*/ 	.word	0x00028590


	//   ....[2]....
        /*0e4c*/ 	.word	0x00028600


	//   ....[3]....
        /*0e50*/ 	.word	0x00028650


	//   ....[4]....
        /*0e54*/ 	.word	0x00028690


	//   ....[5]....
        /*0e58*/ 	.word	0x000286e0


	//   ....[6]....
        /*0e5c*/ 	.word	0x00028730


	//   ....[7]....
        /*0e60*/ 	.word	0x00028780


	//   ....[8]....
        /*0e64*/ 	.word	0x000287f0


	//   ....[9]....
        /*0e68*/ 	.word	0x00028840


	//   ....[10]....
        /*0e6c*/ 	.word	0x00028890


	//   ....[11]....
        /*0e70*/ 	.word	0x000288e0


	//   ....[12]....
        /*0e74*/ 	.word	0x00028930


	//   ....[13]....
        /*0e78*/ 	.word	0x00028980


	//   ....[14]....
        /*0e7c*/ 	.word	0x000289f0


	//   ....[15]....
        /*0e80*/ 	.word	0x00028a40


	//   ....[16]....
        /*0e84*/ 	.word	0x00028ab0


	//   ....[17]....
        /*0e88*/ 	.word	0x00028b10


	//   ....[18]....
        /*0e8c*/ 	.word	0x00028b80


	//----- nvinfo : EIATTR_EXIT_INSTR_OFFSETS
	.align		4
.L_332:
        /*0e90*/ 	.byte	0x04, 0x1c
        /*0e92*/ 	.short	(.L_334 - .L_333)


	//   ....[0]....
.L_333:
        /*0e94*/ 	.word	0x000010d0


	//   ....[1]....
        /*0e98*/ 	.word	0x00026720


	//----- nvinfo : EIATTR_MAX_THREADS
	.align		4
.L_334:
        /*0e9c*/ 	.byte	0x04, 0x05
        /*0e9e*/ 	.short	(.L_336 - .L_335)
.L_335:
        /*0ea0*/ 	.word	0x00000080
        /*0ea4*/ 	.word	0x00000001
        /*0ea8*/ 	.word	0x00000001


	//----- nvinfo : EIATTR_CRS_STACK_SIZE
	.align		4
.L_336:
        /*0eac*/ 	.byte	0x04, 0x1e
        /*0eae*/ 	.short	(.L_338 - .L_337)
.L_337:
        /*0eb0*/ 	.word	0x00000000
.L_338:


//--------------------- .nv.info._ZN7cutlass13device_kernelIN5flash19enable_sm80_to_sm89INS1_16FlashAttnFwdSm80INS1_25CollectiveMainloopFwdSm80ILi4ELi1ELb0EN4cute5tupleIJNS5_1CILi128EEENS7_ILi112EEENS7_ILi64EEEEEELi64ENS_10bfloat16_tEfNS_4arch4Sm80ELb1ELb0ELb1ELb0ELb0ELb0ELb1ELb1EEENS1_21CollectiveEpilogueFwdINS6_IJS8_SA_S9_EEENS6_IJNS7_ILi1EEESI_SI_EEESC_SE_Li128ELb0ELb1ELb1ELb0EEENS1_30DynamicPersistentTileSchedulerILi128ELi128ELb1ELb1ELb0EEEEEEEEEvNT_6ParamsE --------------------------
	.section	.nv.info._ZN7cutlass13device_kernelIN5flash19enable_sm80_to_sm89INS1_16FlashAttnFwdSm80INS1_25CollectiveMainloopFwdSm80ILi4ELi1ELb0EN4cute5tupleIJNS5_1CILi128EEENS7_ILi112EEENS7_ILi64EEEEEELi64ENS_10bfloat16_tEfNS_4arch4Sm80ELb1ELb0ELb1ELb0ELb0ELb0ELb1ELb1EEENS1_21CollectiveEpilogueFwdINS6_IJS8_SA_S9_EEENS6_IJNS7_ILi1EEESI_SI_EEESC_SE_Li128ELb0ELb1ELb1ELb0EEENS1_30DynamicPersistentTileSchedulerILi128ELi128ELb1ELb1ELb0EEEEEEEEEvNT_6ParamsE,"",@"SHT_CUDA_INFO"
	.sectionflags	@""
	.align	4


	//----- nvinfo : EIATTR_CUDA_API_VERSION
	.align		4
        /*0000*/ 	.byte	0x04, 0x37
        /*0002*/ 	.short	(.L_340 - .L_339)
.L_339:
        /*0004*/ 	.word	0x00000082


	//----- nvinfo : EIATTR_SW2861232_WAR
	.align		4
.L_340:
        /*0008*/ 	.byte	0x01, 0x35
	.zero		2


	//----- nvinfo : EIATTR_PARAM_CBANK
	.align		4
        /*000c*/ 	.byte	0x04, 0x0a
        /*000e*/ 	.short	(.L_342 - .L_341)
	.align		4
.L_341:
        /*0010*/ 	.word	index@(.nv.constant0._ZN7cutlass13device_kernelIN5flash19enable_sm80_to_sm89INS1_16FlashAttnFwdSm80INS1_25CollectiveMainloopFwdSm80ILi4ELi1ELb0EN4cute5tupleIJNS5_1CILi128EEENS7_ILi112EEENS7_ILi64EEEEEELi64ENS_10bfloat16_tEfNS_4arch4Sm80ELb1ELb0ELb1ELb0ELb0ELb0ELb1ELb1EEENS1_21CollectiveEpilogueFwdINS6_IJS8_SA_S9_EEENS6_IJNS7_ILi1EEESI_SI_EEESC_SE_Li128ELb0ELb1ELb1ELb0EEENS1_30DynamicPersistentTileSchedulerILi128ELi128ELb1ELb1ELb0EEEEEEEEEvNT_6ParamsE)
        /*0014*/ 	.short	0x0160
        /*0016*/ 	.short	0x0428


	//----- nvinfo : EIATTR_CBANK_PARAM_SIZE
	.align		4
.L_342:
        /*0018*/ 	.byte	0x03, 0x19
        /*001a*/ 	.short	0x0428


	//----- nvinfo : EIATTR_KPARAM_INFO
	.align		4
        /*001c*/ 	.byte	0x04, 0x17
        /*001e*/ 	.short	(.L_344 - .L_343)
.L_343:
        /*0020*/ 	.word	0x00000000
        /*0024*/ 	.short	0x0000
        /*0026*/ 	.short	0x0000
        /*0028*/ 	.byte	0x00, 0xf0, 0xa1, 0x10


	//----- nvinfo : EIATTR_MAXREG_COUNT
	.align		4
.L_344:
        /*002c*/ 	.byte	0x03, 0x1b
        /*002e*/ 	.short	0x00ff


	//----- nvinfo : EIATTR_NUM_BARRIERS
	.align		4
        /*0030*/ 	.byte	0x02, 0x4c
        /*0032*/ 	.byte	0x06
	.zero		1


	//----- nvinfo : EIATTR_ANNOTATIONS
	.align		4
        /*0034*/ 	.byte	0x04, 0x55
        /*0036*/ 	.short	(.L_346 - .L_345)


	//   ....[0]....
.L_345:
        /* <DEDUP_REMOVED lines=77> */


	//----- nvinfo : EIATTR_MERCURY_ISA_VERSION
	.align		4
.L_346:
        /*04f0*/ 	.byte	0x03, 0x5f
        /*04f2*/ 	.short	0x0000


	//----- nvinfo : EIATTR_INT_WARP_WIDE_INSTR_OFFSETS
	.align		4
        /*04f4*/ 	.byte	0x04, 0x31
        /*04f6*/ 	.short	(.L_348 - .L_347)


	//   ....[0]....
.L_347:
        /*04f8*/ 	.word	0x00014950


	//   ....[1]....
        /*04fc*/ 	.word	0x000149d0


	//----- nvinfo : EIATTR_COOP_GROUP_MASK_REGIDS
	.align		4
.L_348:
        /*0500*/ 	.byte	0x04, 0x29
        /*0502*/ 	.short	(.L_350 - .L_349)


	//   ....[0]....
.L_349:
        /*0504*/ 	.word	0xffffffff


	//   ....[1]....
        /*0508*/ 	.word	0xffffffff


	//   ....[2]....
        /*050c*/ 	.word	0xffffffff


	//   ....[3]....
        /*0510*/ 	.word	0xffffffff


	//   ....[4]....
        /*0514*/ 	.word	0xffffffff


	//   ....[5]....
        /*0518*/ 	.word	0xffffffff


	//   ....[6]....
        /*051c*/ 	.word	0xffffffff


	//   ....[7]....
        /*0520*/ 	.word	0xffffffff


	//   ....[8]....
        /*0524*/ 	.word	0xffffffff


	//   ....[9]....
        /*0528*/ 	.word	0xffffffff


	//   ....[10]....
        /*052c*/ 	.word	0xffffffff


	//   ....[11]....
        /*0530*/ 	.word	0xffffffff


	//   ....[12]....
        /*0534*/ 	.word	0xffffffff


	//   ....[13]....
        /*0538*/ 	.word	0xffffffff


	//   ....[14]....
        /*053c*/ 	.word	0xffffffff


	//   ....[15]....
        /*0540*/ 	.word	0xffffffff


	//   ....[16]....
        /*0544*/ 	.word	0xffffffff


	//   ....[17]....
        /*0548*/ 	.word	0xffffffff


	//   ....[18]....
        /*054c*/ 	.word	0xffffffff


	//   ....[19]....
        /*0550*/ 	.word	0xffffffff


	//   ....[20]....
        /*0554*/ 	.word	0xffffffff


	//   ....[21]....
        /*0558*/ 	.word	0xffffffff


	//   ....[22]....
        /*055c*/ 	.word	0xffffffff


	//   ....[23]....
        /*0560*/ 	.word	0xffffffff


	//   ....[24]....
        /*0564*/ 	.word	0xffffffff


	//   ....[25]....
        /*0568*/ 	.word	0xffffffff


	//   ....[26]....
        /*056c*/ 	.word	0xffffffff


	//   ....[27]....
        /*0570*/ 	.word	0xffffffff


	//   ....[28]....
        /*0574*/ 	.word	0xffffffff


	//   ....[29]....
        /*0578*/ 	.word	0xffffffff


	//   ....[30]....
        /*057c*/ 	.word	0xffffffff


	//   ....[31]....
        /*0580*/ 	.word	0xffffffff


	//   ....[32]....
        /*0584*/ 	.word	0xffffffff


	//   ....[33]....
        /*0588*/ 	.word	0xffffffff


	//   ....[34]....
        /*058c*/ 	.word	0xffffffff


	//   ....[35]....
        /*0590*/ 	.word	0xffffffff


	//   ....[36]....
        /*0594*/ 	.word	0xffffffff


	//   ....[37]....
        /*0598*/ 	.word	0xffffffff


	//   ....[38]....
        /*059c*/ 	.word	0xffffffff


	//   ....[39]....
        /*05a0*/ 	.word	0xffffffff


	//   ....[40]....
        /*05a4*/ 	.word	0xffffffff


	//   ....[41]....
        /*05a8*/ 	.word	0xffffffff


	//   ....[42]....
        /*05ac*/ 	.word	0xffffffff


	//   ....[43]....
        /*05b0*/ 	.word	0xffffffff


	//   ....[44]....
        /*05b4*/ 	.word	0xffffffff


	//   ....[45]....
        /*05b8*/ 	.word	0xffffffff


	//   ....[46]....
        /*05bc*/ 	.word	0xffffffff


	//   ....[47]....
        /*05c0*/ 	.word	0xffffffff


	//   ....[48]....
        /*05c4*/ 	.word	0xffffffff


	//   ....[49]....
        /*05c8*/ 	.word	0xffffffff


	//   ....[50]....
        /*05cc*/ 	.word	0xffffffff


	//   ....[51]....
        /*05d0*/ 	.word	0xffffffff


	//   ....[52]....
        /*05d4*/ 	.word	0xffffffff


	//   ....[53]....
        /*05d8*/ 	.word	0xffffffff


	//   ....[54]....
        /*05dc*/ 	.word	0xffffffff


	//   ....[55]....
        /*05e0*/ 	.word	0xffffffff


	//   ....[56]....
        /*05e4*/ 	.word	0xffffffff


	//   ....[57]....
        /*05e8*/ 	.word	0xffffffff


	//   ....[58]....
        /*05ec*/ 	.word	0xffffffff


	//   ....[59]....
        /*05f0*/ 	.word	0xffffffff


	//   ....[60]....
        /*05f4*/ 	.word	0xffffffff


	//   ....[61]....
        /*05f8*/ 	.word	0xffffffff


	//   ....[62]....
        /*05fc*/ 	.word	0xffffffff


	//   ....[63]....
        /*0600*/ 	.word	0xffffffff


	//   ....[64]....
        /*0604*/ 	.word	0xffffffff


	//   ....[65]....
        /*0608*/ 	.word	0xffffffff


	//   ....[66]....
        /*060c*/ 	.word	0xffffffff


	//   ....[67]....
        /*0610*/ 	.word	0xffffffff


	//   ....[68]....
        /*0614*/ 	.word	0xffffffff


	//   ....[69]....
        /*0618*/ 	.word	0xffffffff


	//   ....[70]....
        /*061c*/ 	.word	0xffffffff


	//   ....[71]....
        /*0620*/ 	.word	0xffffffff


	//   ....[72]....
        /*0624*/ 	.word	0xffffffff


	//   ....[73]....
        /*0628*/ 	.word	0xffffffff


	//   ....[74]....
        /*062c*/ 	.word	0xffffffff


	//   ....[75]....
        /*0630*/ 	.word	0xffffffff


	//   ....[76]....
        /*0634*/ 	.word	0xffffffff


	//   ....[77]....
        /*0638*/ 	.word	0xffffffff


	//   ....[78]....
        /*063c*/ 	.word	0xffffffff


	//   ....[79]....
        /*0640*/ 	.word	0xffffffff


	//   ....[80]....
        /*0644*/ 	.word	0xffffffff


	//   ....[81]....
        /*0648*/ 	.word	0xffffffff


	//   ....[82]....
        /*064c*/ 	.word	0xffffffff


	//   ....[83]....
        /*0650*/ 	.word	0xffffffff


	//   ....[84]....
        /*0654*/ 	.word	0xffffffff


	//   ....[85]....
        /*0658*/ 	.word	0xffffffff


	//   ....[86]....
        /*065c*/ 	.word	0xffffffff


	//   ....[87]....
        /*0660*/ 	.word	0xffffffff


	//   ....[88]....
        /*0664*/ 	.word	0xffffffff


	//   ....[89]....
        /*0668*/ 	.word	0xffffffff


	//   ....[90]....
        /*066c*/ 	.word	0xffffffff


	//   ....[91]....
        /*0670*/ 	.word	0xffffffff


	//   ....[92]....
        /*0674*/ 	.word	0xffffffff


	//   ....[93]....
        /*0678*/ 	.word	0xffffffff


	//   ....[94]....
        /*067c*/ 	.word	0xffffffff


	//   ....[95]....
        /*0680*/ 	.word	0xffffffff


	//   ....[96]....
        /*0684*/ 	.word	0xffffffff


	//   ....[97]....
        /*0688*/ 	.word	0xffffffff


	//   ....[98]....
        /*068c*/ 	.word	0xffffffff


	//   ....[99]....
        /*0690*/ 	.word	0xffffffff


	//----- nvinfo : EIATTR_COOP_GROUP_INSTR_OFFSETS
	.align		4
.L_350:
        /*0694*/ 	.byte	0x04, 0x28
        /*0696*/ 	.short	(.L_352 - .L_351)


	//   ....[0]....
.L_351:
        /*0698*/ 	.word	0x00000050


	//   ....[1]....
        /*069c*/ 	.word	0x00001570


	//   ....[2]....
        /*06a0*/ 	.word	0x00001590


	//   ....[3]....
        /*06a4*/ 	.word	0x00001680


	//   ....[4]....
        /*06a8*/ 	.word	0x00001690


	//   ....[5]....
        /*06ac*/ 	.word	0x00001770


	//   ....[6]....
        /*06b0*/ 	.word	0x00001790


	//   ....[7]....
        /*06b4*/ 	.word	0x00001870


	//   ....[8]....
        /*06b8*/ 	.word	0x00001880


	//   ....[9]....
        /*06bc*/ 	.word	0x00001960


	//   ....[10]....
        /*06c0*/ 	.word	0x00001980


	//   ....[11]....
        /*06c4*/ 	.word	0x00001a60


	//   ....[12]....
        /*06c8*/ 	.word	0x00001a70


	//   ....[13]....
        /*06cc*/ 	.word	0x00001b50


	//   ....[14]....
        /*06d0*/ 	.word	0x00001b70


	//   ....[15]....
        /*06d4*/ 	.word	0x00001c50


	//   ....[16]....
        /*06d8*/ 	.word	0x00001c60


	//   ....[17]....
        /*06dc*/ 	.word	0x00004080


	//   ....[18]....
        /*06e0*/ 	.word	0x000040b0


	//   ....[19]....
        /*06e4*/ 	.word	0x000040d0


	//   ....[20]....
        /*06e8*/ 	.word	0x000040e0


	//   ....[21]....
        /*06ec*/ 	.word	0x000050d0


	//   ....[22]....
        /*06f0*/ 	.word	0x00005120


	//   ....[23]....
        /*06f4*/ 	.word	0x00005140


	//   ....[24]....
        /*06f8*/ 	.word	0x00005160


	//   ....[25]....
        /*06fc*/ 	.word	0x00005180


	//   ....[26]....
        /*0700*/ 	.word	0x000051b0


	//   ....[27]....
        /*0704*/ 	.word	0x00005990


	//   ....[28]....
        /*0708*/ 	.word	0x00005a30


	//   ....[29]....
        /*070c*/ 	.word	0x00009260


	//   ....[30]....
        /*0710*/ 	.word	0x000096e0


	//   ....[31]....
        /*0714*/ 	.word	0x00009720


	//   ....[32]....
        /*0718*/ 	.word	0x000097f0


	//   ....[33]....
        /*071c*/ 	.word	0x0000b0f0


	//   ....[34]....
        /*0720*/ 	.word	0x0000b290


	//   ....[35]....
        /*0724*/ 	.word	0x0000b2f0


	//   ....[36]....
        /*0728*/ 	.word	0x0000b4a0


	//   ....[37]....
        /*072c*/ 	.word	0x0000b800


	//   ....[38]....
        /*0730*/ 	.word	0x0000ba70


	//   ....[39]....
        /*0734*/ 	.word	0x0000bab0


	//   ....[40]....
        /*0738*/ 	.word	0x0000bb50


	//   ....[41]....
        /*073c*/ 	.word	0x00010a50


	//   ....[42]....
        /*0740*/ 	.word	0x00010a90


	//   ....[43]....
        /*0744*/ 	.word	0x00010ad0


	//   ....[44]....
        /*0748*/ 	.word	0x00010b50


	//   ....[45]....
        /*074c*/ 	.word	0x00010e70


	//   ....[46]....
        /*0750*/ 	.word	0x000110d0


	//   ....[47]....
        /*0754*/ 	.word	0x00011130


	//   ....[48]....
        /*0758*/ 	.word	0x00011310


	//   ....[49]....
        /*075c*/ 	.word	0x00014150


	//   ....[50]....
        /*0760*/ 	.word	0x000141c0


	//   ....[51]....
        /*0764*/ 	.word	0x000141d0


	//   ....[52]....
        /*0768*/ 	.word	0x000141e0


	//   ....[53]....
        /*076c*/ 	.word	0x00014210


	//   ....[54]....
        /*0770*/ 	.word	0x00014230


	//   ....[55]....
        /*0774*/ 	.word	0x00014240


	//   ....[56]....
        /*0778*/ 	.word	0x00014250


	//   ....[57]....
        /*077c*/ 	.word	0x00014b10


	//   ....[58]....
        /*0780*/ 	.word	0x00014f70


	//   ....[59]....
        /*0784*/ 	.word	0x00014f80


	//   ....[60]....
        /*0788*/ 	.word	0x00014fb0


	//   ....[61]....
        /*078c*/ 	.word	0x00014fd0


	//   ....[62]....
        /*0790*/ 	.word	0x00014ff0


	//   ....[63]....
        /*0794*/ 	.word	0x00015000


	//   ....[64]....
        /*0798*/ 	.word	0x00015010


	//   ....[65]....
        /*079c*/ 	.word	0x00015020


	//   ....[66]....
        /*07a0*/ 	.word	0x00015180


	//   ....[67]....
        /*07a4*/ 	.word	0x000151b0


	//   ....[68]....
        /*07a8*/ 	.word	0x000154b0


	//   ....[69]....
        /*07ac*/ 	.word	0x000154d0


	//   ....[70]....
        /*07b0*/ 	.word	0x00015700


	//   ....[71]....
        /*07b4*/ 	.word	0x00015720


	//   ....[72]....
        /*07b8*/ 	.word	0x00015950


	//   ....[73]....
        /*07bc*/ 	.word	0x00015960


	//   ....[74]....
        /*07c0*/ 	.word	0x00015f00


	//   ....[75]....
        /*07c4*/ 	.word	0x00016010


	//   ....[76]....
        /*07c8*/ 	.word	0x00016080


	//   ....[77]....
        /*07cc*/ 	.word	0x000160f0


	//   ....[78]....
        /*07d0*/ 	.word	0x00016150


	//   ....[79]....
        /*07d4*/ 	.word	0x000161c0


	//   ....[80]....
        /*07d8*/ 	.word	0x00016230


	//   ....[81]....
        /*07dc*/ 	.word	0x000162a0


	//   ....[82]....
        /*07e0*/ 	.word	0x00016300


	//   ....[83]....
        /*07e4*/ 	.word	0x00016370


	//   ....[84]....
        /*07e8*/ 	.word	0x000163e0


	//   ....[85]....
        /*07ec*/ 	.word	0x00016450


	//   ....[86]....
        /*07f0*/ 	.word	0x000164b0


	//   ....[87]....
        /*07f4*/ 	.word	0x00016520


	//   ....[88]....
        /*07f8*/ 	.word	0x00016590


	//   ....[89]....
        /*07fc*/ 	.word	0x00016600


	//   ....[90]....
        /*0800*/ 	.word	0x00016660


	//   ....[91]....
        /*0804*/ 	.word	0x000166c0


	//   ....[92]....
        /*0808*/ 	.word	0x00016720


	//   ....[93]....
        /*080c*/ 	.word	0x00016770


	//   ....[94]....
        /*0810*/ 	.word	0x000167d0


	//   ....[95]....
        /*0814*/ 	.word	0x00016820


	//   ....[96]....
        /*0818*/ 	.word	0x00016880


	//   ....[97]....
        /*081c*/ 	.word	0x000168d0


	//   ....[98]....
        /*0820*/ 	.word	0x00016930


	//   ....[99]....
        /*0824*/ 	.word	0x000169a0


	//----- nvinfo : EIATTR_EXIT_INSTR_OFFSETS
	.align		4
.L_352:
        /*0828*/ 	.byte	0x04, 0x1c
        /*082a*/ 	.short	(.L_354 - .L_353)


	//   ....[0]....
.L_353:
        /*082c*/ 	.word	0x000000a0


	//   ....[1]....
        /*0830*/ 	.word	0x00015fc0


	//----- nvinfo : EIATTR_MAX_THREADS
	.align		4
.L_354:
        /*0834*/ 	.byte	0x04, 0x05
        /*0836*/ 	.short	(.L_356 - .L_355)
.L_355:
        /*0838*/ 	.word	0x00000080
        /*083c*/ 	.word	0x00000001
        /*0840*/ 	.word	0x00000001


	//----- nvinfo : EIATTR_CRS_STACK_SIZE
	.align		4
.L_356:
        /*0844*/ 	.byte	0x04, 0x1e
        /*0846*/ 	.short	(.L_358 - .L_357)
.L_357:
        /*0848*/ 	.word	0x00000000
.L_358:


//--------------------- .nv.info._ZN7cutlass13device_kernelIN5flash19enable_sm80_to_sm89INS1_16FlashAttnFwdSm80INS1_25CollectiveMainloopFwdSm80ILi4ELi1ELb0EN4cute5tupleIJNS5_1CILi128EEENS7_ILi80EEENS7_ILi64EEEEEELi64ENS_10bfloat16_tEfNS_4arch4Sm80ELb1ELb0ELb1ELb1ELb0ELb0ELb1ELb1EEENS1_21CollectiveEpilogueFwdINS6_IJS8_SA_S9_EEENS6_IJNS7_ILi1EEESI_SI_EEESC_SE_Li128ELb1ELb1ELb1ELb0EEENS1_36VarlenDynamicPersistentTileSchedulerILi128ELi80ELi128ELi128ELb1ELb1ELb0ELb1ELb1ELb1EEEEEEEEEvNT_6ParamsE --------------------------
	.section	.nv.info._ZN7cutlass13device_kernelIN5flash19enable_sm80_to_sm89INS1_16FlashAttnFwdSm80INS1_25CollectiveMainloopFwdSm80ILi4ELi1ELb0EN4cute5tupleIJNS5_1CILi128EEENS7_ILi80EEENS7_ILi64EEEEEELi64ENS_10bfloat16_tEfNS_4arch4Sm80ELb1ELb0ELb1ELb1ELb0ELb0ELb1ELb1EEENS1_21CollectiveEpilogueFwdINS6_IJS8_SA_S9_EEENS6_IJNS7_ILi1EEESI_SI_EEESC_SE_Li128ELb1ELb1ELb1ELb0EEENS1_36VarlenDynamicPersistentTileSchedulerILi128ELi80ELi128ELi128ELb1ELb1ELb0ELb1ELb1ELb1EEEEEEEEEvNT_6ParamsE,"",@"SHT_CUDA_INFO"
	.sectionflags	@""
	.align	4


	//----- nvinfo : EIATTR_CUDA_API_VERSION
	.align		4
        /*0000*/ 	.byte	0x04, 0x37
        /*0002*/ 	.short	(.L_360 - .L_359)
.L_359:
        /*0004*/ 	.word	0x00000082


	//----- nvinfo : EIATTR_SW2861232_WAR
	.align		4
.L_360:
        /*0008*/ 	.byte	0x01, 0x35
	.zero		2


	//----- nvinfo : EIATTR_PARAM_CBANK
	.align		4
        /*000c*/ 	.byte	0x04, 0x0a
        /*000e*/ 	.short	(.L_362 - .L_361)
	.align		4
.L_361:
        /*0010*/ 	.word	index@(.nv.constant0._ZN7cutlass13device_kernelIN5flash19enable_sm80_to_sm89INS1_16FlashAttnFwdSm80INS1_25CollectiveMainloopFwdSm80ILi4ELi1ELb0EN4cute5tupleIJNS5_1CILi128EEENS7_ILi80EEENS7_ILi64EEEEEELi64ENS_10bfloat16_tEfNS_4arch4Sm80ELb1ELb0ELb1ELb1ELb0ELb0ELb1ELb1EEENS1_21CollectiveEpilogueFwdINS6_IJS8_SA_S9_EEENS6_IJNS7_ILi1EEESI_SI_EEESC_SE_Li128ELb1ELb1ELb1ELb0EEENS1_36VarlenDynamicPersistentTileSchedulerILi128ELi80ELi128ELi128ELb1ELb1ELb0ELb1ELb1ELb1EEEEEEEEEvNT_6ParamsE)
        /*0014*/ 	.short	0x0160
        /*0016*/ 	.short	0x0438


	//----- nvinfo : EIATTR_CBANK_PARAM_SIZE
	.align		4
.L_362:
        /*0018*/ 	.byte	0x03, 0x19
        /*001a*/ 	.short	0x0438


	//----- nvinfo : EIATTR_KPARAM_INFO
	.align		4
        /*001c*/ 	.byte	0x04, 0x17
        /*001e*/ 	.short	(.L_364 - .L_363)
.L_363:
        /*0020*/ 	.word	0x00000000
        /*0024*/ 	.short	0x0000
        /*0026*/ 	.short	0x0000
        /*0028*/ 	.byte	0x00, 0xf0, 0xe1, 0x10


	//----- nvinfo : EIATTR_MAXREG_COUNT
	.align		4
.L_364:
        /*002c*/ 	.byte	0x03, 0x1b
        /*002e*/ 	.short	0x00ff


	//----- nvinfo : EIATTR_NUM_BARRIERS
	.align		4
        /*0030*/ 	.byte	0x02, 0x4c
        /*0032*/ 	.byte	0x06
	.zero		1


	//----- nvinfo : EIATTR_ANNOTATIONS
	.align		4
        /*0034*/ 	.byte	0x04, 0x55
        /*0036*/ 	.short	(.L_366 - .L_365)


	//   ....[0]....
.L_365:
        /* <DEDUP_REMOVED lines=100> */


	//----- nvinfo : EIATTR_MERCURY_ISA_VERSION
	.align		4
.L_366:
        /*0668*/ 	.byte	0x03, 0x5f
        /*066a*/ 	.short	0x0000


	//----- nvinfo : EIATTR_INT_WARP_WIDE_INSTR_OFFSETS
	.align		4
        /*066c*/ 	.byte	0x04, 0x31
        /*066e*/ 	.short	(.L_368 - .L_367)


	//   ....[0]....
.L_367:
        /*0670*/ 	.word	0x0000fe20


	//   ....[1]....
        /*0674*/ 	.word	0x0000fea0


	//----- nvinfo : EIATTR_COOP_GROUP_MASK_REGIDS
	.align		4
.L_368:
        /*0678*/ 	.byte	0x04, 0x29
        /*067a*/ 	.short	(.L_370 - .L_369)


	//   ....[0]....
.L_369:
        /*067c*/ 	.word	0xffffffff


	//   ....[1]....
        /*0680*/ 	.word	0xffffffff


	//   ....[2]....
        /*0684*/ 	.word	0xffffffff


	//   ....[3]....
        /*0688*/ 	.word	0xffffffff


	//   ....[4]....
        /*068c*/ 	.word	0xffffffff


	//   ....[5]....
        /*0690*/ 	.word	0xffffffff


	//   ....[6]....
        /*0694*/ 	.word	0xffffffff


	//   ....[7]....
        /*0698*/ 	.word	0xffffffff


	//   ....[8]....
        /*069c*/ 	.word	0xffffffff


	//   ....[9]....
        /*06a0*/ 	.word	0xffffffff


	//   ....[10]....
        /*06a4*/ 	.word	0xffffffff


	//   ....[11]....
        /*06a8*/ 	.word	0xffffffff


	//   ....[12]....
        /*06ac*/ 	.word	0xffffffff


	//   ....[13]....
        /*06b0*/ 	.word	0xffffffff


	//   ....[14]....
        /*06b4*/ 	.word	0xffffffff


	//   ....[15]....
        /*06b8*/ 	.word	0xffffffff


	//   ....[16]....
        /*06bc*/ 	.word	0xffffffff


	//   ....[17]....
        /*06c0*/ 	.word	0xffffffff


	//   ....[18]....
        /*06c4*/ 	.word	0xffffffff


	//   ....[19]....
        /*06c8*/ 	.word	0xffffffff


	//   ....[20]....
        /*06cc*/ 	.word	0xffffffff


	//   ....[21]....
        /*06d0*/ 	.word	0xffffffff


	//   ....[22]....
        /*06d4*/ 	.word	0xffffffff


	//   ....[23]....
        /*06d8*/ 	.word	0xffffffff


	//   ....[24]....
        /*06dc*/ 	.word	0xffffffff


	//   ....[25]....
        /*06e0*/ 	.word	0xffffffff


	//   ....[26]....
        /*06e4*/ 	.word	0xffffffff


	//   ....[27]....
        /*06e8*/ 	.word	0xffffffff


	//   ....[28]....
        /*06ec*/ 	.word	0xffffffff


	//   ....[29]....
        /*06f0*/ 	.word	0xffffffff


	//   ....[30]....
        /*06f4*/ 	.word	0xffffffff


	//   ....[31]....
        /*06f8*/ 	.word	0xffffffff


	//   ....[32]....
        /*06fc*/ 	.word	0xffffffff


	//   ....[33]....
        /*0700*/ 	.word	0xffffffff


	//   ....[34]....
        /*0704*/ 	.word	0xffffffff


	//   ....[35]....
        /*0708*/ 	.word	0xffffffff


	//   ....[36]....
        /*070c*/ 	.word	0xffffffff


	//   ....[37]....
        /*0710*/ 	.word	0xffffffff


	//   ....[38]....
        /*0714*/ 	.word	0xffffffff


	//   ....[39]....
        /*0718*/ 	.word	0xffffffff


	//   ....[40]....
        /*071c*/ 	.word	0xffffffff


	//   ....[41]....
        /*0720*/ 	.word	0xffffffff


	//   ....[42]....
        /*0724*/ 	.word	0xffffffff


	//   ....[43]....
        /*0728*/ 	.word	0xffffffff


	//   ....[44]....
        /*072c*/ 	.word	0xffffffff


	//   ....[45]....
        /*0730*/ 	.word	0xffffffff


	//   ....[46]....
        /*0734*/ 	.word	0xffffffff


	//   ....[47]....
        /*0738*/ 	.word	0xffffffff


	//   ....[48]....
        /*073c*/ 	.word	0xffffffff


	//   ....[49]....
        /*0740*/ 	.word	0xffffffff


	//   ....[50]....
        /*0744*/ 	.word	0xffffffff


	//   ....[51]....
        /*0748*/ 	.word	0xffffffff


	//   ....[52]....
        /*074c*/ 	.word	0xffffffff


	//   ....[53]....
        /*0750*/ 	.word	0xffffffff


	//   ....[54]....
        /*0754*/ 	.word	0xffffffff


	//   ....[55]....
        /*0758*/ 	.word	0xffffffff


	//   ....[56]....
        /*075c*/ 	.word	0xffffffff


	//   ....[57]....
        /*0760*/ 	.word	0xffffffff


	//   ....[58]....
        /*0764*/ 	.word	0xffffffff


	//   ....[59]....
        /*0768*/ 	.word	0xffffffff


	//   ....[60]....
        /*076c*/ 	.word	0xffffffff


	//   ....[61]....
        /*0770*/ 	.word	0xffffffff


	//   ....[62]....
        /*0774*/ 	.word	0xffffffff


	//   ....[63]....
        /*0778*/ 	.word	0xffffffff


	//   ....[64]....
        /*077c*/ 	.word	0xffffffff


	//   ....[65]....
        /*0780*/ 	.word	0xffffffff


	//   ....[66]....
        /*0784*/ 	.word	0xffffffff


	//   ....[67]....
        /*0788*/ 	.word	0xffffffff


	//   ....[68]....
        /*078c*/ 	.word	0xffffffff


	//   ....[69]....
        /*0790*/ 	.word	0xffffffff


	//   ....[70]....
        /*0794*/ 	.word	0xffffffff


	//   ....[71]....
        /*0798*/ 	.word	0xffffffff


	//   ....[72]....
        /*079c*/ 	.word	0xffffffff


	//   ....[73]....
        /*07a0*/ 	.word	0xffffffff


	//   ....[74]....
        /*07a4*/ 	.word	0xffffffff


	//   ....[75]....
        /*07a8*/ 	.word	0xffffffff


	//   ....[76]....
        /*07ac*/ 	.word	0xffffffff


	//   ....[77]....
        /*07b0*/ 	.word	0xffffffff


	//   ....[78]....
        /*07b4*/ 	.word	0xffffffff


	//   ....[79]....
        /*07b8*/ 	.word	0xffffffff


	//   ....[80]....
        /*07bc*/ 	.word	0xffffffff


	//   ....[81]....
        /*07c0*/ 	.word	0xffffffff


	//   ....[82]....
        /*07c4*/ 	.word	0xffffffff


	//   ....[83]....
        /*07c8*/ 	.word	0xffffffff


	//   ....[84]....
        /*07cc*/ 	.word	0xffffffff


	//   ....[85]....
        /*07d0*/ 	.word	0xffffffff


	//   ....[86]....
        /*07d4*/ 	.word	0xffffffff


	//   ....[87]....
        /*07d8*/ 	.word	0xffffffff


	//   ....[88]....
        /*07dc*/ 	.word	0xffffffff


	//   ....[89]....
        /*07e0*/ 	.word	0xffffffff


	//   ....[90]....
        /*07e4*/ 	.word	0xffffffff


	//   ....[91]....
        /*07e8*/ 	.word	0xffffffff


	//   ....[92]....
        /*07ec*/ 	.word	0xffffffff


	//   ....[93]....
        /*07f0*/ 	.word	0xffffffff


	//   ....[94]....
        /*07f4*/ 	.word	0xffffffff


	//   ....[95]....
        /*07f8*/ 	.word	0xffffffff


	//   ....[96]....
        /*07fc*/ 	.word	0xffffffff


	//   ....[97]....
        /*0800*/ 	.word	0xffffffff


	//   ....[98]....
        /*0804*/ 	.word	0xffffffff


	//   ....[99]....
        /*0808*/ 	.word	0xffffffff


	//   ....[100]....
        /*080c*/ 	.word	0xffffffff


	//   ....[101]....
        /*0810*/ 	.word	0xffffffff


	//   ....[102]....
        /*0814*/ 	.word	0xffffffff


	//   ....[103]....
        /*0818*/ 	.word	0xffffffff


	//   ....[104]....
        /*081c*/ 	.word	0xffffffff


	//   ....[105]....
        /*0820*/ 	.word	0xffffffff


	//   ....[106]....
        /*0824*/ 	.word	0xffffffff


	//   ....[107]....
        /*0828*/ 	.word	0xffffffff


	//   ....[108]....
        /*082c*/ 	.word	0xffffffff


	//   ....[109]....
        /*0830*/ 	.word	0xffffffff


	//   ....[110]....
        /*0834*/ 	.word	0xffffffff


	//   ....[111]....
        /*0838*/ 	.word	0xffffffff


	//   ....[112]....
        /*083c*/ 	.word	0xffffffff


	//   ....[113]....
        /*0840*/ 	.word	0xffffffff


	//   ....[114]....
        /*0844*/ 	.word	0xffffffff


	//   ....[115]....
        /*0848*/ 	.word	0xffffffff


	//   ....[116]....
        /*084c*/ 	.word	0xffffffff


	//   ....[117]....
        /*0850*/ 	.word	0xffffffff


	//   ....[118]....
        /*0854*/ 	.word	0xffffffff


	//   ....[119]....
        /*0858*/ 	.word	0xffffffff


	//   ....[120]....
        /*085c*/ 	.word	0xffffffff


	//   ....[121]....
        /*0860*/ 	.word	0xffffffff


	//   ....[122]....
        /*0864*/ 	.word	0xffffffff


	//   ....[123]....
        /*0868*/ 	.word	0xffffffff


	//   ....[124]....
        /*086c*/ 	.word	0xffffffff


	//   ....[125]....
        /*0870*/ 	.word	0xffffffff


	//   ....[126]....
        /*0874*/ 	.word	0xffffffff


	//   ....[127]....
        /*0878*/ 	.word	0xffffffff


	//   ....[128]....
        /*087c*/ 	.word	0xffffffff


	//   ....[129]....
        /*0880*/ 	.word	0xffffffff


	//   ....[130]....
        /*0884*/ 	.word	0xffffffff


	//   ....[131]....
        /*0888*/ 	.word	0xffffffff


	//   ....[132]....
        /*088c*/ 	.word	0xffffffff


	//   ....[133]....
        /*0890*/ 	.word	0xffffffff


	//   ....[134]....
        /*0894*/ 	.word	0xffffffff


	//   ....[135]....
        /*0898*/ 	.word	0xffffffff


	//   ....[136]....
        /*089c*/ 	.word	0xffffffff


	//   ....[137]....
        /*08a0*/ 	.word	0xffffffff


	//   ....[138]....
        /*08a4*/ 	.word	0xffffffff


	//   ....[139]....
        /*08a8*/ 	.word	0xffffffff


	//   ....[140]....
        /*08ac*/ 	.word	0xffffffff


	//   ....[141]....
        /*08b0*/ 	.word	0xffffffff


	//   ....[142]....
        /*08b4*/ 	.word	0xffffffff


	//   ....[143]....
        /*08b8*/ 	.word	0xffffffff


	//   ....[144]....
        /*08bc*/ 	.word	0xffffffff


	//   ....[145]....
        /*08c0*/ 	.word	0xffffffff


	//   ....[146]....
        /*08c4*/ 	.word	0xffffffff


	//   ....[147]....
        /*08c8*/ 	.word	0xffffffff


	//   ....[148]....
        /*08cc*/ 	.word	0xffffffff


	//   ....[149]....
        /*08d0*/ 	.word	0xffffffff


	//   ....[150]....
        /*08d4*/ 	.word	0xffffffff


	//   ....[151]....
        /*08d8*/ 	.word	0xffffffff


	//   ....[152]....
        /*08dc*/ 	.word	0xffffffff


	//   ....[153]....
        /*08e0*/ 	.word	0xffffffff


	//   ....[154]....
        /*08e4*/ 	.word	0xffffffff


	//   ....[155]....
        /*08e8*/ 	.word	0xffffffff


	//   ....[156]....
        /*08ec*/ 	.word	0xffffffff


	//   ....[157]....
        /*08f0*/ 	.word	0xffffffff


	//   ....[158]....
        /*08f4*/ 	.word	0xffffffff


	//   ....[159]....
        /*08f8*/ 	.word	0xffffffff


	//   ....[160]....
        /*08fc*/ 	.word	0xffffffff


	//   ....[161]....
        /*0900*/ 	.word	0xffffffff


	//   ....[162]....
        /*0904*/ 	.word	0xffffffff


	//   ....[163]....
        /*0908*/ 	.word	0xffffffff


	//   ....[164]....
        /*090c*/ 	.word	0xffffffff


	//   ....[165]....
        /*0910*/ 	.word	0xffffffff


	//   ....[166]....
        /*0914*/ 	.word	0xffffffff


	//   ....[167]....
        /*0918*/ 	.word	0xffffffff


	//   ....[168]....
        /*091c*/ 	.word	0xffffffff


	//   ....[169]....
        /*0920*/ 	.word	0xffffffff


	//   ....[170]....
        /*0924*/ 	.word	0xffffffff


	//   ....[171]....
        /*0928*/ 	.word	0xffffffff


	//   ....[172]....
        /*092c*/ 	.word	0xffffffff


	//   ....[173]....
        /*0930*/ 	.word	0xffffffff


	//   ....[174]....
        /*0934*/ 	.word	0xffffffff


	//   ....[175]....
        /*0938*/ 	.word	0xffffffff


	//   ....[176]....
        /*093c*/ 	.word	0xffffffff


	//   ....[177]....
        /*0940*/ 	.word	0xffffffff


	//   ....[178]....
        /*0944*/ 	.word	0xffffffff


	//   ....[179]....
        /*0948*/ 	.word	0xffffffff


	//   ....[180]....
        /*094c*/ 	.word	0xffffffff


	//   ....[181]....
        /*0950*/ 	.word	0xffffffff


	//   ....[182]....
        /*0954*/ 	.word	0xffffffff


	//   ....[183]....
        /*0958*/ 	.word	0xffffffff


	//   ....[184]....
        /*095c*/ 	.word	0xffffffff


	//   ....[185]....
        /*0960*/ 	.word	0xffffffff


	//   ....[186]....
        /*0964*/ 	.word	0xffffffff


	//   ....[187]....
        /*0968*/ 	.word	0xffffffff


	//   ....[188]....
        /*096c*/ 	.word	0xffffffff


	//   ....[189]....
        /*0970*/ 	.word	0xffffffff


	//   ....[190]....
        /*0974*/ 	.word	0xffffffff


	//   ....[191]....
        /*0978*/ 	.word	0xffffffff


	//   ....[192]....
        /*097c*/ 	.word	0xffffffff


	//   ....[193]....
        /*0980*/ 	.word	0xffffffff


	//   ....[194]....
        /*0984*/ 	.word	0xffffffff


	//   ....[195]....
        /*0988*/ 	.word	0xffffffff


	//   ....[196]....
        /*098c*/ 	.word	0xffffffff


	//   ....[197]....
        /*0990*/ 	.word	0xffffffff


	//   ....[198]....
        /*0994*/ 	.word	0xffffffff


	//   ....[199]....
        /*0998*/ 	.word	0xffffffff


	//   ....[200]....
        /*099c*/ 	.word	0xffffffff


	//   ....[201]....
        /*09a0*/ 	.word	0xffffffff


	//   ....[202]....
        /*09a4*/ 	.word	0xffffffff


	//   ....[203]....
        /*09a8*/ 	.word	0xffffffff


	//   ....[204]....
        /*09ac*/ 	.word	0xffffffff


	//   ....[205]....
        /*09b0*/ 	.word	0xffffffff


	//   ....[206]....
        /*09b4*/ 	.word	0xffffffff


	//   ....[207]....
        /*09b8*/ 	.word	0xffffffff


	//   ....[208]....
        /*09bc*/ 	.word	0xffffffff


	//   ....[209]....
        /*09c0*/ 	.word	0xffffffff


	//   ....[210]....
        /*09c4*/ 	.word	0xffffffff


	//   ....[211]....
        /*09c8*/ 	.word	0xffffffff


	//   ....[212]....
        /*09cc*/ 	.word	0xffffffff


	//   ....[213]....
        /*09d0*/ 	.word	0xffffffff


	//   ....[214]....
        /*09d4*/ 	.word	0xffffffff


	//   ....[215]....
        /*09d8*/ 	.word	0xffffffff


	//   ....[216]....
        /*09dc*/ 	.word	0xffffffff


	//   ....[217]....
        /*09e0*/ 	.word	0xffffffff


	//   ....[218]....
        /*09e4*/ 	.word	0xffffffff


	//   ....[219]....
        /*09e8*/ 	.word	0xffffffff


	//   ....[220]....
        /*09ec*/ 	.word	0xffffffff


	//   ....[221]....
        /*09f0*/ 	.word	0xffffffff


	//   ....[222]....
        /*09f4*/ 	.word	0xffffffff


	//   ....[223]....
        /*09f8*/ 	.word	0xffffffff


	//   ....[224]....
        /*09fc*/ 	.word	0xffffffff


	//   ....[225]....
        /*0a00*/ 	.word	0xffffffff


	//   ....[226]....
        /*0a04*/ 	.word	0xffffffff


	//   ....[227]....
        /*0a08*/ 	.word	0xffffffff


	//   ....[228]....
        /*0a0c*/ 	.word	0xffffffff


	//   ....[229]....
        /*0a10*/ 	.word	0xffffffff


	//   ....[230]....
        /*0a14*/ 	.word	0xffffffff


	//----- nvinfo : EIATTR_COOP_GROUP_INSTR_OFFSETS
	.align		4
.L_370:
        /*0a18*/ 	.byte	0x04, 0x28
        /*0a1a*/ 	.short	(.L_372 - .L_371)


	//   ....[0]....
.L_371:
        /*0a1c*/ 	.word	0x00000050


	//   ....[1]....
        /*0a20*/ 	.word	0x00000210


	//   ....[2]....
        /*0a24*/ 	.word	0x00000240


	//   ....[3]....
        /*0a28*/ 	.word	0x00000270


	//   ....[4]....
        /*0a2c*/ 	.word	0x000002a0


	//   ....[5]....
        /*0a30*/ 	.word	0x000002d0


	//   ....[6]....
        /*0a34*/ 	.word	0x00000300


	//   ....[7]....
        /*0a38*/ 	.word	0x00000470


	//   ....[8]....
        /*0a3c*/ 	.word	0x000004b0


	//   ....[9]....
        /*0a40*/ 	.word	0x000004e0


	//   ....[10]....
        /*0a44*/ 	.word	0x00000510


	//   ....[11]....
        /*0a48*/ 	.word	0x00000540


	//   ....[12]....
        /*0a4c*/ 	.word	0x00000570


	//   ....[13]....
        /*0a50*/ 	.word	0x00000600


	//   ....[14]....
        /*0a54*/ 	.word	0x00000650


	//   ....[15]....
        /*0a58*/ 	.word	0x00000670


	//   ....[16]....
        /*0a5c*/ 	.word	0x000006d0


	//   ....[17]....
        /*0a60*/ 	.word	0x00002900


	//   ....[18]....
        /*0a64*/ 	.word	0x00002920


	//   ....[19]....
        /*0a68*/ 	.word	0x00002a10


	//   ....[20]....
        /*0a6c*/ 	.word	0x00002a20


	//   ....[21]....
        /*0a70*/ 	.word	0x00002b00


	//   ....[22]....
        /*0a74*/ 	.word	0x00002b20


	//   ....[23]....
        /*0a78*/ 	.word	0x00002c00


	//   ....[24]....
        /*0a7c*/ 	.word	0x00002c10


	//   ....[25]....
        /*0a80*/ 	.word	0x00002cf0


	//   ....[26]....
        /*0a84*/ 	.word	0x00002d10


	//   ....[27]....
        /*0a88*/ 	.word	0x00002df0


	//   ....[28]....
        /*0a8c*/ 	.word	0x00002e00


	//   ....[29]....
        /*0a90*/ 	.word	0x00002ee0


	//   ....[30]....
        /*0a94*/ 	.word	0x00002f00


	//   ....[31]....
        /*0a98*/ 	.word	0x00002fe0


	//   ....[32]....
        /*0a9c*/ 	.word	0x00002ff0


	//   ....[33]....
        /*0aa0*/ 	.word	0x00004a90


	//   ....[34]....
        /*0aa4*/ 	.word	0x00004aa0


	//   ....[35]....
        /*0aa8*/ 	.word	0x00004ac0


	//   ....[36]....
        /*0aac*/ 	.word	0x00004ad0


	//   ....[37]....
        /*0ab0*/ 	.word	0x00005510


	//   ....[38]....
        /*0ab4*/ 	.word	0x00005560


	//   ....[39]....
        /*0ab8*/ 	.word	0x00005870


	//   ....[40]....
        /*0abc*/ 	.word	0x000058a0


	//   ....[41]....
        /*0ac0*/ 	.word	0x00005950


	//   ....[42]....
        /*0ac4*/ 	.word	0x00005b10


	//   ....[43]....
        /*0ac8*/ 	.word	0x00005b50


	//   ....[44]....
        /*0acc*/ 	.word	0x00005c50


	//   ....[45]....
        /*0ad0*/ 	.word	0x00008580


	//   ....[46]....
        /*0ad4*/ 	.word	0x00008590


	//   ....[47]....
        /*0ad8*/ 	.word	0x000085a0


	//   ....[48]....
        /*0adc*/ 	.word	0x000085b0


	//   ....[49]....
        /*0ae0*/ 	.word	0x00009020


	//   ....[50]....
        /*0ae4*/ 	.word	0x00009390


	//   ....[51]....
        /*0ae8*/ 	.word	0x000095e0


	//   ....[52]....
        /*0aec*/ 	.word	0x00009760


	//   ....[53]....
        /*0af0*/ 	.word	0x000097e0


	//   ....[54]....
        /*0af4*/ 	.word	0x000099d0


	//   ....[55]....
        /*0af8*/ 	.word	0x00009a40


	//   ....[56]....
        /*0afc*/ 	.word	0x00009b50


	//   ....[57]....
        /*0b00*/ 	.word	0x0000d030


	//   ....[58]....
        /*0b04*/ 	.word	0x0000d080


	//   ....[59]....
        /*0b08*/ 	.word	0x0000d200


	//   ....[60]....
        /*0b0c*/ 	.word	0x0000d290


	//   ....[61]....
        /*0b10*/ 	.word	0x0000d340


	//   ....[62]....
        /*0b14*/ 	.word	0x0000d380


	//   ....[63]....
        /*0b18*/ 	.word	0x0000d540


	//   ....[64]....
        /*0b1c*/ 	.word	0x0000d790


	//   ....[65]....
        /*0b20*/ 	.word	0x0000f620


	//   ....[66]....
        /*0b24*/ 	.word	0x0000f690


	//   ....[67]....
        /*0b28*/ 	.word	0x0000f6a0


	//   ....[68]....
        /*0b2c*/ 	.word	0x0000f6b0


	//   ....[69]....
        /*0b30*/ 	.word	0x0000f6e0


	//   ....[70]....
        /*0b34*/ 	.word	0x0000f700


	//   ....[71]....
        /*0b38*/ 	.word	0x0000f710


	//   ....[72]....
        /*0b3c*/ 	.word	0x0000f720


	//   ....[73]....
        /*0b40*/ 	.word	0x00010930


	//   ....[74]....
        /*0b44*/ 	.word	0x00010940


	//   ....[75]....
        /*0b48*/ 	.word	0x00010950


	//   ....[76]....
        /*0b4c*/ 	.word	0x00010960


	//   ....[77]....
        /*0b50*/ 	.word	0x00010970


	//   ....[78]....
        /*0b54*/ 	.word	0x00010980


	//   ....[79]....
        /*0b58*/ 	.word	0x00010990


	//   ....[80]....
        /*0b5c*/ 	.word	0x000109a0


	//   ....[81]....
        /*0b60*/ 	.word	0x00010d90


	//   ....[82]....
        /*0b64*/ 	.word	0x00010db0


	//   ....[83]....
        /*0b68*/ 	.word	0x00010e30


	//   ....[84]....
        /*0b6c*/ 	.word	0x00010e40


	//   ....[85]....
        /*0b70*/ 	.word	0x00010ec0


	//   ....[86]....
        /*0b74*/ 	.word	0x00010ee0


	//   ....[87]....
        /*0b78*/ 	.word	0x00010f60


	//   ....[88]....
        /*0b7c*/ 	.word	0x00010f70


	//   ....[89]....
        /*0b80*/ 	.word	0x00010ff0


	//   ....[90]....
        /*0b84*/ 	.word	0x00011010


	//   ....[91]....
        /*0b88*/ 	.word	0x00011090


	//   ....[92]....
        /*0b8c*/ 	.word	0x000110a0


	//   ....[93]....
        /*0b90*/ 	.word	0x00011120


	//   ....[94]....
        /*0b94*/ 	.word	0x00011140


	//   ....[95]....
        /*0b98*/ 	.word	0x000111c0


	//   ....[96]....
        /*0b9c*/ 	.word	0x000111d0


	//   ....[97]....
        /*0ba0*/ 	.word	0x00011470


	//   ....[98]....
        /*0ba4*/ 	.word	0x00011490


	//   ....[99]....
        /*0ba8*/ 	.word	0x000117e0


	//   ....[100]....
        /*0bac*/ 	.word	0x000117f0


	//   ....[101]....
        /*0bb0*/ 	.word	0x00011a50


	//   ....[102]....
        /*0bb4*/ 	.word	0x00011a70


	//   ....[103]....
        /*0bb8*/ 	.word	0x00011cd0


	//   ....[104]....
        /*0bbc*/ 	.word	0x00011ce0


	//   ....[105]....
        /*0bc0*/ 	.word	0x000126f0


	//   ....[106]....
        /*0bc4*/ 	.word	0x00012710


	//   ....[107]....
        /*0bc8*/ 	.word	0x00012790


	//   ....[108]....
        /*0bcc*/ 	.word	0x000127a0


	//   ....[109]....
        /*0bd0*/ 	.word	0x00012820


	//   ....[110]....
        /*0bd4*/ 	.word	0x00012840


	//   ....[111]....
        /*0bd8*/ 	.word	0x000128c0


	//   ....[112]....
        /*0bdc*/ 	.word	0x000128d0


	//   ....[113]....
        /*0be0*/ 	.word	0x00012950


	//   ....[114]....
        /*0be4*/ 	.word	0x00012970


	//   ....[115]....
        /*0be8*/ 	.word	0x000129f0


	//   ....[116]....
        /*0bec*/ 	.word	0x00012a00


	//   ....[117]....
        /*0bf0*/ 	.word	0x00012a80


	//   ....[118]....
        /*0bf4*/ 	.word	0x00012aa0


	//   ....[119]....
        /*0bf8*/ 	.word	0x00012b20


	//   ....[120]....
        /*0bfc*/ 	.word	0x00012b30


	//   ....[121]....
        /*0c00*/ 	.word	0x00012c90


	//   ....[122]....
        /*0c04*/ 	.word	0x00012cb0


	//   ....[123]....
        /*0c08*/ 	.word	0x00012de0


	//   ....[124]....
        /*0c0c*/ 	.word	0x00012e20


	//   ....[125]....
        /*0c10*/ 	.word	0x00012e50


	//   ....[126]....
        /*0c14*/ 	.word	0x00012e80


	//   ....[127]....
        /*0c18*/ 	.word	0x00012eb0


	//   ....[128]....
        /*0c1c*/ 	.word	0x00012ee0


	//   ....[129]....
        /*0c20*/ 	.word	0x00013040


	//   ....[130]....
        /*0c24*/ 	.word	0x00013080


	//   ....[131]....
        /*0c28*/ 	.word	0x000130b0


	//   ....[132]....
        /*0c2c*/ 	.word	0x000130e0


	//   ....[133]....
        /*0c30*/ 	.word	0x00013110


	//   ....[134]....
        /*0c34*/ 	.word	0x00013140


	//   ....[135]....
        /*0c38*/ 	.word	0x000131d0


	//   ....[136]....
        /*0c3c*/ 	.word	0x00013230


	//   ....[137]....
        /*0c40*/ 	.word	0x00013240


	//   ....[138]....
        /*0c44*/ 	.word	0x000132a0


	//   ....[139]....
        /*0c48*/ 	.word	0x00013d00


	//   ....[140]....
        /*0c4c*/ 	.word	0x00013d60


	//   ....[141]....
        /*0c50*/ 	.word	0x00013db0


	//   ....[142]....
        /*0c54*/ 	.word	0x00013e00


	//   ....[143]....
        /*0c58*/ 	.word	0x00013e50


	//   ....[144]....
        /*0c5c*/ 	.word	0x00013ec0


	//   ....[145]....
        /*0c60*/ 	.word	0x00013f10


	//   ....[146]....
        /*0c64*/ 	.word	0x00013f80


	//   ....[147]....
        /*0c68*/ 	.word	0x00013ff0


	//   ....[148]....
        /*0c6c*/ 	.word	0x00014050


	//   ....[149]....
        /*0c70*/ 	.word	0x000140c0


	//   ....[150]....
        /*0c74*/ 	.word	0x00014130


	//   ....[151]....
        /*0c78*/ 	.word	0x000141a0


	//   ....[152]....
        /*0c7c*/ 	.word	0x00014200


	//   ....[153]....
        /*0c80*/ 	.word	0x00014270


	//   ....[154]....
        /*0c84*/ 	.word	0x000142e0


	//   ....[155]....
        /*0c88*/ 	.word	0x00014350


	//   ....[156]....
        /*0c8c*/ 	.word	0x000143b0


	//   ....[157]....
        /*0c90*/ 	.word	0x00014420


	//   ....[158]....
        /*0c94*/ 	.word	0x00014490


	//   ....[159]....
        /*0c98*/ 	.word	0x00014500


	//   ....[160]....
        /*0c9c*/ 	.word	0x00014560


	//   ....[161]....
        /*0ca0*/ 	.word	0x000145d0


	//   ....[162]....
        /*0ca4*/ 	.word	0x00014640


	//   ....[163]....
        /*0ca8*/ 	.word	0x000146b0


	//   ....[164]....
        /*0cac*/ 	.word	0x00014710


	//   ....[165]....
        /*0cb0*/ 	.word	0x00014770


	//   ....[166]....
        /*0cb4*/ 	.word	0x000147c0


	//   ....[167]....
        /*0cb8*/ 	.word	0x00014810


	//   ....[168]....
        /*0cbc*/ 	.word	0x00014870


	//   ....[169]....
        /*0cc0*/ 	.word	0x000148c0


	//   ....[170]....
        /*0cc4*/ 	.word	0x00014920


	//   ....[171]....
        /*0cc8*/ 	.word	0x00014970


	//   ....[172]....
        /*0ccc*/ 	.word	0x000149d0


	//   ....[173]....
        /*0cd0*/ 	.word	0x00014a40


	//   ....[174]....
        /*0cd4*/ 	.word	0x00014ab0


	//   ....[175]....
        /*0cd8*/ 	.word	0x00014b20


	//   ....[176]....
        /*0cdc*/ 	.word	0x00014b80


	//   ....[177]....
        /*0ce0*/ 	.word	0x00014bf0


	//   ....[178]....
        /*0ce4*/ 	.word	0x00014c60


	//   ....[179]....
        /*0ce8*/ 	.word	0x00014cd0


	//   ....[180]....
        /*0cec*/ 	.word	0x00014d30


	//   ....[181]....
        /*0cf0*/ 	.word	0x00014da0


	//   ....[182]....
        /*0cf4*/ 	.word	0x00014e10


	//   ....[183]....
        /*0cf8*/ 	.word	0x00014e80


	//   ....[184]....
        /*0cfc*/ 	.word	0x00014ee0


	//   ....[185]....
        /*0d00*/ 	.word	0x00014f50


	//   ....[186]....
        /*0d04*/ 	.word	0x00014fc0


	//   ....[187]....
        /*0d08*/ 	.word	0x00015030


	//   ....[188]....
        /*0d0c*/ 	.word	0x00015090


	//   ....[189]....
        /*0d10*/ 	.word	0x00015100


	//   ....[190]....
        /*0d14*/ 	.word	0x00015170


	//   ....[191]....
        /*0d18*/ 	.word	0x000151e0


	//   ....[192]....
        /*0d1c*/ 	.word	0x00015240


	//   ....[193]....
        /*0d20*/ 	.word	0x000152b0


	//   ....[194]....
        /*0d24*/ 	.word	0x00015320


	//   ....[195]....
        /*0d28*/ 	.word	0x00015390


	//   ....[196]....
        /*0d2c*/ 	.word	0x000153f0


	//   ....[197]....
        /*0d30*/ 	.word	0x00015460


	//   ....[198]....
        /*0d34*/ 	.word	0x000154d0


	//   ....[199]....
        /*0d38*/ 	.word	0x00015540


	//   ....[200]....
        /*0d3c*/ 	.word	0x000155a0


	//   ....[201]....
        /*0d40*/ 	.word	0x00015610


	//   ....[202]....
        /*0d44*/ 	.word	0x00015680


	//   ....[203]....
        /*0d48*/ 	.word	0x000156f0


	//   ....[204]....
        /*0d4c*/ 	.word	0x00015750


	//   ....[205]....
        /*0d50*/ 	.word	0x000157c0


	//   ....[206]....
        /*0d54*/ 	.word	0x00015830


	//   ....[207]....
        /*0d58*/ 	.word	0x000158a0


	//   ....[208]....
        /*0d5c*/ 	.word	0x00015900


	//   ....[209]....
        /*0d60*/ 	.word	0x00015970


	//   ....[210]....
        /*0d64*/ 	.word	0x000159e0


	//   ....[211]....
        /*0d68*/ 	.word	0x00015a50


	//   ....[212]....
        /*0d6c*/ 	.word	0x00015ab0


	//   ....[213]....
        /*0d70*/ 	.word	0x00015b20


	//   ....[214]....
        /*0d74*/ 	.word	0x00015b90


	//   ....[215]....
        /*0d78*/ 	.word	0x00015be0


	//   ....[216]....
        /*0d7c*/ 	.word	0x00015c20


	//   ....[217]....
        /*0d80*/ 	.word	0x00015c70


	//   ....[218]....
        /*0d84*/ 	.word	0x00015cc0


	//   ....[219]....
        /*0d88*/ 	.word	0x00015d10


	//   ....[220]....
        /*0d8c*/ 	.word	0x00015d80


	//   ....[221]....
        /*0d90*/ 	.word	0x00015dd0


	//   ....[222]....
        /*0d94*/ 	.word	0x00015e20


	//   ....[223]....
        /*0d98*/ 	.word	0x00015e70


	//   ....[224]....
        /*0d9c*/ 	.word	0x00015ec0


	//   ....[225]....
        /*0da0*/ 	.word	0x00015f10


	//   ....[226]....
        /*0da4*/ 	.word	0x00015f80


	//   ....[227]....
        /*0da8*/ 	.word	0x00015fd0


	//   ....[228]....
        /*0dac*/ 	.word	0x00016040


	//   ....[229]....
        /*0db0*/ 	.word	0x000160a0


	//   ....[230]....
        /*0db4*/ 	.word	0x00016110


	//----- nvinfo : EIATTR_EXIT_INSTR_OFFSETS
	.align		4
.L_372:
        /*0db8*/ 	.byte	0x04, 0x1c
        /*0dba*/ 	.short	(.L_374 - .L_373)


	//   ....[0]....
.L_373:
        /*0dbc*/ 	.word	0x000010f0


	//   ....[1]....
        /*0dc0*/ 	.word	0x00013cc0


	//----- nvinfo : EIATTR_MAX_THREADS
	.align		4
.L_374:
        /*0dc4*/ 	.byte	0x04, 0x05
        /*0dc6*/ 	.short	(.L_376 - .L_375)
.L_375:
        /*0dc8*/ 	.word	0x00000080
        /*0dcc*/ 	.word	0x00000001
        /*0dd0*/ 	.word	0x00000001


	//----- nvinfo : EIATTR_CRS_STACK_SIZE
	.align		4
.L_376:
        /*0dd4*/ 	.byte	0x04, 0x1e
        /*0dd6*/ 	.short	(.L_378 - .L_377)
.L_377:
        /*0dd8*/ 	.word	0x00000000
.L_378:


//--------------------- .nv.info._ZN7cutlass13device_kernelIN5flash19enable_sm80_to_sm89INS1_16FlashAttnFwdSm80INS1_25CollectiveMainloopFwdSm80ILi4ELi1ELb0EN4cute5tupleIJNS5_1CILi128EEENS7_ILi80EEENS7_ILi64EEEEEELi64ENS_10bfloat16_tEfNS_4arch4Sm80ELb1ELb0ELb1ELb1ELb0ELb1ELb1ELb1EEENS1_21CollectiveEpilogueFwdINS6_IJS8_SA_S9_EEENS6_IJNS7_ILi1EEESI_SI_EEESC_SE_Li128ELb1ELb1ELb1ELb0EEENS1_36VarlenDynamicPersistentTileSchedulerILi128ELi80ELi128ELi128ELb1ELb1ELb0ELb1ELb1ELb1EEEEEEEEEvNT_6ParamsE --------------------------
	.section	.nv.info._ZN7cutlass13device_kernelIN5flash19enable_sm80_to_sm89INS1_16FlashAttnFwdSm80INS1_25CollectiveMainloopFwdSm80ILi4ELi1ELb0EN4cute5tupleIJNS5_1CILi128EEENS7_ILi80EEENS7_ILi64EEEEEELi64ENS_10bfloat16_tEfNS_4arch4Sm80ELb1ELb0ELb1ELb1ELb0ELb1ELb1ELb1EEENS1_21CollectiveEpilogueFwdINS6_IJS8_SA_S9_EEENS6_IJNS7_ILi1EEESI_SI_EEESC_SE_Li128ELb1ELb1ELb1ELb0EEENS1_36VarlenDynamicPersistentTileSchedulerILi128ELi80ELi128ELi128ELb1ELb1ELb0ELb1ELb1ELb1EEEEEEEEEvNT_6ParamsE,"",@"SHT_CUDA_INFO"
	.sectionflags	@""
	.align	4


	//----- nvinfo : EIATTR_CUDA_API_VERSION
	.align		4
        /*0000*/ 	.byte	0x04, 0x37
        /*0002*/ 	.short	(.L_380 - .L_379)
.L_379:
        /*0004*/ 	.word	0x00000082


	//----- nvinfo : EIATTR_SW2861232_WAR
	.align		4
.L_380:
        /*0008*/ 	.byte	0x01, 0x35
	.zero		2


	//----- nvinfo : EIATTR_PARAM_CBANK
	.align		4
        /*000c*/ 	.byte	0x04, 0x0a
        /*000e*/ 	.short	(.L_382 - .L_381)
	.align		4
.L_381:
        /*0010*/ 	.word	index@(.nv.constant0._ZN7cutlass13device_kernelIN5flash19enable_sm80_to_sm89INS1_16FlashAttnFwdSm80INS1_25CollectiveMainloopFwdSm80ILi4ELi1ELb0EN4cute5tupleIJNS5_1CILi128EEENS7_ILi80EEENS7_ILi64EEEEEELi64ENS_10bfloat16_tEfNS_4arch4Sm80ELb1ELb0ELb1ELb1ELb0ELb1ELb1ELb1EEENS1_21CollectiveEpilogueFwdINS6_IJS8_SA_S9_EEENS6_IJNS7_ILi1EEESI_SI_EEESC_SE_Li128ELb1ELb1ELb1ELb0EEENS1_36VarlenDynamicPersistentTileSchedulerILi128ELi80ELi128ELi128ELb1ELb1ELb0ELb1ELb1ELb1EEEEEEEEEvNT_6ParamsE)
        /*0014*/ 	.short	0x0160
        /*0016*/ 	.short	0x0438


	//----- nvinfo : EIATTR_CBANK_PARAM_SIZE
	.align		4
.L_382:
        /*0018*/ 	.byte	0x03, 0x19
        /*001a*/ 	.short	0x0438


	//----- nvinfo : EIATTR_KPARAM_INFO
	.align		4
        /*001c*/ 	.byte	0x04, 0x17
        /*001e*/ 	.short	(.L_384 - .L_383)
.L_383:
        /*0020*/ 	.word	0x00000000
        /*0024*/ 	.short	0x0000
        /*0026*/ 	.short	0x0000
        /*0028*/ 	.byte	0x00, 0xf0, 0xe1, 0x10


	//----- nvinfo : EIATTR_MAXREG_COUNT
	.align		4
.L_384:
        /*002c*/ 	.byte	0x03, 0x1b
        /*002e*/ 	.short	0x00ff


	//----- nvinfo : EIATTR_NUM_BARRIERS
	.align		4
        /*0030*/ 	.byte	0x02, 0x4c
        /*0032*/ 	.byte	0x06
	.zero		1


	//----- nvinfo : EIATTR_ANNOTATIONS
	.align		4
        /*0034*/ 	.byte	0x04, 0x55
        /*0036*/ 	.short	(.L_386 - .L_385)


	//   ....[0]....
.L_385:
        /* <DEDUP_REMOVED lines=80> */


	//----- nvinfo : EIATTR_MERCURY_ISA_VERSION
	.align		4
.L_386:
        /*0528*/ 	.byte	0x03, 0x5f
        /*052a*/ 	.short	0x0000


	//----- nvinfo : EIATTR_INT_WARP_WIDE_INSTR_OFFSETS
	.align		4
        /*052c*/ 	.byte	0x04, 0x31
        /*052e*/ 	.short	(.L_388 - .L_387)


	//   ....[0]....
.L_387:
        /*0530*/ 	.word	0x0001a450


	//   ....[1]....
        /*0534*/ 	.word	0x0001a4d0


	//----- nvinfo : EIATTR_COOP_GROUP_MASK_REGIDS
	.align		4
.L_388:
        /*0538*/ 	.byte	0x04, 0x29
        /*053a*/ 	.short	(.L_390 - .L_389)


	//   ....[0]....
.L_389:
        /*053c*/ 	.word	0xffffffff


	//   ....[1]....
        /*0540*/ 	.word	0xffffffff


	//   ....[2]....
        /*0544*/ 	.word	0xffffffff


	//   ....[3]....
        /*0548*/ 	.word	0xffffffff


	//   ....[4]....
        /*054c*/ 	.word	0xffffffff


	//   ....[5]....
        /*0550*/ 	.word	0xffffffff


	//   ....[6]....
        /*0554*/ 	.word	0xffffffff


	//   ....[7]....
        /*0558*/ 	.word	0xffffffff


	//   ....[8]....
        /*055c*/ 	.word	0xffffffff


	//   ....[9]....
        /*0560*/ 	.word	0xffffffff


	//   ....[10]....
        /*0564*/ 	.word	0xffffffff


	//   ....[11]....
        /*0568*/ 	.word	0xffffffff


	//   ....[12]....
        /*056c*/ 	.word	0xffffffff


	//   ....[13]....
        /*0570*/ 	.word	0xffffffff


	//   ....[14]....
        /*0574*/ 	.word	0xffffffff


	//   ....[15]....
        /*0578*/ 	.word	0xffffffff


	//   ....[16]....
        /*057c*/ 	.word	0xffffffff


	//   ....[17]....
        /*0580*/ 	.word	0xffffffff


	//   ....[18]....
        /*0584*/ 	.word	0xffffffff


	//   ....[19]....
        /*0588*/ 	.word	0xffffffff


	//   ....[20]....
        /*058c*/ 	.word	0xffffffff


	//   ....[21]....
        /*0590*/ 	.word	0xffffffff


	//   ....[22]....
        /*0594*/ 	.word	0xffffffff


	//   ....[23]....
        /*0598*/ 	.word	0xffffffff


	//   ....[24]....
        /*059c*/ 	.word	0xffffffff


	//   ....[25]....
        /*05a0*/ 	.word	0xffffffff


	//   ....[26]....
        /*05a4*/ 	.word	0xffffffff


	//   ....[27]....
        /*05a8*/ 	.word	0xffffffff


	//   ....[28]....
        /*05ac*/ 	.word	0xffffffff


	//   ....[29]....
        /*05b0*/ 	.word	0xffffffff


	//   ....[30]....
        /*05b4*/ 	.word	0xffffffff


	//   ....[31]....
        /*05b8*/ 	.word	0xffffffff


	//   ....[32]....
        /*05bc*/ 	.word	0xffffffff


	//   ....[33]....
        /*05c0*/ 	.word	0xffffffff


	//   ....[34]....
        /*05c4*/ 	.word	0xffffffff


	//   ....[35]....
        /*05c8*/ 	.word	0xffffffff


	//   ....[36]....
        /*05cc*/ 	.word	0xffffffff


	//   ....[37]....
        /*05d0*/ 	.word	0xffffffff


	//   ....[38]....
        /*05d4*/ 	.word	0xffffffff


	//   ....[39]....
        /*05d8*/ 	.word	0xffffffff


	//   ....[40]....
        /*05dc*/ 	.word	0xffffffff


	//   ....[41]....
        /*05e0*/ 	.word	0xffffffff


	//   ....[42]....
        /*05e4*/ 	.word	0xffffffff


	//   ....[43]....
        /*05e8*/ 	.word	0xffffffff


	//   ....[44]....
        /*05ec*/ 	.word	0xffffffff


	//   ....[45]....
        /*05f0*/ 	.word	0xffffffff


	//   ....[46]....
        /*05f4*/ 	.word	0xffffffff


	//   ....[47]....
        /*05f8*/ 	.word	0xffffffff


	//   ....[48]....
        /*05fc*/ 	.word	0xffffffff


	//   ....[49]....
        /*0600*/ 	.word	0xffffffff


	//   ....[50]....
        /*0604*/ 	.word	0xffffffff


	//   ....[51]....
        /*0608*/ 	.word	0xffffffff


	//   ....[52]....
        /*060c*/ 	.word	0xffffffff


	//   ....[53]....
        /*0610*/ 	.word	0xffffffff


	//   ....[54]....
        /*0614*/ 	.word	0xffffffff


	//   ....[55]....
        /*0618*/ 	.word	0xffffffff


	//   ....[56]....
        /*061c*/ 	.word	0xffffffff


	//   ....[57]....
        /*0620*/ 	.word	0xffffffff


	//   ....[58]....
        /*0624*/ 	.word	0xffffffff


	//   ....[59]....
        /*0628*/ 	.word	0xffffffff


	//   ....[60]....
        /*062c*/ 	.word	0xffffffff


	//   ....[61]....
        /*0630*/ 	.word	0xffffffff


	//   ....[62]....
        /*0634*/ 	.word	0xffffffff


	//   ....[63]....
        /*0638*/ 	.word	0xffffffff


	//   ....[64]....
        /*063c*/ 	.word	0xffffffff


	//   ....[65]....
        /*0640*/ 	.word	0xffffffff


	//   ....[66]....
        /*0644*/ 	.word	0xffffffff


	//   ....[67]....
        /*0648*/ 	.word	0xffffffff


	//   ....[68]....
        /*064c*/ 	.word	0xffffffff


	//   ....[69]....
        /*0650*/ 	.word	0xffffffff


	//   ....[70]....
        /*0654*/ 	.word	0xffffffff


	//   ....[71]....
        /*0658*/ 	.word	0xffffffff


	//   ....[72]....
        /*065c*/ 	.word	0xffffffff


	//   ....[73]....
        /*0660*/ 	.word	0xffffffff


	//   ....[74]....
        /*0664*/ 	.word	0xffffffff


	//   ....[75]....
        /*0668*/ 	.word	0xffffffff


	//   ....[76]....
        /*066c*/ 	.word	0xffffffff


	//   ....[77]....
        /*0670*/ 	.word	0xffffffff


	//   ....[78]....
        /*0674*/ 	.word	0xffffffff


	//   ....[79]....
        /*0678*/ 	.word	0xffffffff


	//   ....[80]....
        /*067c*/ 	.word	0xffffffff


	//   ....[81]....
        /*0680*/ 	.word	0xffffffff


	//   ....[82]....
        /*0684*/ 	.word	0xffffffff


	//   ....[83]....
        /*0688*/ 	.word	0xffffffff


	//   ....[84]....
        /*068c*/ 	.word	0xffffffff


	//   ....[85]....
        /*0690*/ 	.word	0xffffffff


	//   ....[86]....
        /*0694*/ 	.word	0xffffffff


	//   ....[87]....
        /*0698*/ 	.word	0xffffffff


	//   ....[88]....
        /*069c*/ 	.word	0xffffffff


	//   ....[89]....
        /*06a0*/ 	.word	0xffffffff


	//   ....[90]....
        /*06a4*/ 	.word	0xffffffff


	//   ....[91]....
        /*06a8*/ 	.word	0xffffffff


	//   ....[92]....
        /*06ac*/ 	.word	0xffffffff


	//   ....[93]....
        /*06b0*/ 	.word	0xffffffff


	//   ....[94]....
        /*06b4*/ 	.word	0xffffffff


	//   ....[95]....
        /*06b8*/ 	.word	0xffffffff


	//   ....[96]....
        /*06bc*/ 	.word	0xffffffff


	//   ....[97]....
        /*06c0*/ 	.word	0xffffffff


	//   ....[98]....
        /*06c4*/ 	.word	0xffffffff


	//   ....[99]....
        /*06c8*/ 	.word	0xffffffff


	//   ....[100]....
        /*06cc*/ 	.word	0xffffffff


	//   ....[101]....
        /*06d0*/ 	.word	0xffffffff


	//   ....[102]....
        /*06d4*/ 	.word	0xffffffff


	//   ....[103]....
        /*06d8*/ 	.word	0xffffffff


	//   ....[104]....
        /*06dc*/ 	.word	0xffffffff


	//   ....[105]....
        /*06e0*/ 	.word	0xffffffff


	//   ....[106]....
        /*06e4*/ 	.word	0xffffffff


	//   ....[107]....
        /*06e8*/ 	.word	0xffffffff


	//   ....[108]....
        /*06ec*/ 	.word	0xffffffff


	//   ....[109]....
        /*06f0*/ 	.word	0xffffffff


	//   ....[110]....
        /*06f4*/ 	.word	0xffffffff


	//   ....[111]....
        /*06f8*/ 	.word	0xffffffff


	//   ....[112]....
        /*06fc*/ 	.word	0xffffffff


	//   ....[113]....
        /*0700*/ 	.word	0xffffffff


	//   ....[114]....
        /*0704*/ 	.word	0xffffffff


	//   ....[115]....
        /*0708*/ 	.word	0xffffffff


	//   ....[116]....
        /*070c*/ 	.word	0xffffffff


	//   ....[117]....
        /*0710*/ 	.word	0xffffffff


	//   ....[118]....
        /*0714*/ 	.word	0xffffffff


	//   ....[119]....
        /*0718*/ 	.word	0xffffffff


	//   ....[120]....
        /*071c*/ 	.word	0xffffffff


	//   ....[121]....
        /*0720*/ 	.word	0xffffffff


	//   ....[122]....
        /*0724*/ 	.word	0xffffffff


	//   ....[123]....
        /*0728*/ 	.word	0xffffffff


	//   ....[124]....
        /*072c*/ 	.word	0xffffffff


	//   ....[125]....
        /*0730*/ 	.word	0xffffffff


	//   ....[126]....
        /*0734*/ 	.word	0xffffffff


	//   ....[127]....
        /*0738*/ 	.word	0xffffffff


	//   ....[128]....
        /*073c*/ 	.word	0xffffffff


	//   ....[129]....
        /*0740*/ 	.word	0xffffffff


	//   ....[130]....
        /*0744*/ 	.word	0xffffffff


	//   ....[131]....
        /*0748*/ 	.word	0xffffffff


	//   ....[132]....
        /*074c*/ 	.word	0xffffffff


	//   ....[133]....
        /*0750*/ 	.word	0xffffffff


	//   ....[134]....
        /*0754*/ 	.word	0xffffffff


	//   ....[135]....
        /*0758*/ 	.word	0xffffffff


	//   ....[136]....
        /*075c*/ 	.word	0xffffffff


	//   ....[137]....
        /*0760*/ 	.word	0xffffffff


	//   ....[138]....
        /*0764*/ 	.word	0xffffffff


	//   ....[139]....
        /*0768*/ 	.word	0xffffffff


	//   ....[140]....
        /*076c*/ 	.word	0xffffffff


	//   ....[141]....
        /*0770*/ 	.word	0xffffffff


	//   ....[142]....
        /*0774*/ 	.word	0xffffffff


	//   ....[143]....
        /*0778*/ 	.word	0xffffffff


	//   ....[144]....
        /*077c*/ 	.word	0xffffffff


	//   ....[145]....
        /*0780*/ 	.word	0xffffffff


	//   ....[146]....
        /*0784*/ 	.word	0xffffffff


	//   ....[147]....
        /*0788*/ 	.word	0xffffffff


	//   ....[148]....
        /*078c*/ 	.word	0xffffffff


	//   ....[149]....
        /*0790*/ 	.word	0xffffffff


	//   ....[150]....
        /*0794*/ 	.word	0xffffffff


	//   ....[151]....
        /*0798*/ 	.word	0xffffffff


	//   ....[152]....
        /*079c*/ 	.word	0xffffffff


	//   ....[153]....
        /*07a0*/ 	.word	0xffffffff


	//   ....[154]....
        /*07a4*/ 	.word	0xffffffff


	//   ....[155]....
        /*07a8*/ 	.word	0xffffffff


	//   ....[156]....
        /*07ac*/ 	.word	0xffffffff


	//   ....[157]....
        /*07b0*/ 	.word	0xffffffff


	//   ....[158]....
        /*07b4*/ 	.word	0xffffffff


	//   ....[159]....
        /*07b8*/ 	.word	0xffffffff


	//   ....[160]....
        /*07bc*/ 	.word	0xffffffff


	//   ....[161]....
        /*07c0*/ 	.word	0xffffffff


	//   ....[162]....
        /*07c4*/ 	.word	0xffffffff


	//   ....[163]....
        /*07c8*/ 	.word	0xffffffff


	//   ....[164]....
        /*07cc*/ 	.word	0xffffffff


	//   ....[165]....
        /*07d0*/ 	.word	0xffffffff


	//   ....[166]....
        /*07d4*/ 	.word	0xffffffff


	//   ....[167]....
        /*07d8*/ 	.word	0xffffffff


	//   ....[168]....
        /*07dc*/ 	.word	0xffffffff


	//   ....[169]....
        /*07e0*/ 	.word	0xffffffff


	//   ....[170]....
        /*07e4*/ 	.word	0xffffffff


	//   ....[171]....
        /*07e8*/ 	.word	0xffffffff


	//   ....[172]....
        /*07ec*/ 	.word	0xffffffff


	//   ....[173]....
        /*07f0*/ 	.word	0xffffffff


	//   ....[174]....
        /*07f4*/ 	.word	0xffffffff


	//   ....[175]....
        /*07f8*/ 	.word	0xffffffff


	//   ....[176]....
        /*07fc*/ 	.word	0xffffffff


	//   ....[177]....
        /*0800*/ 	.word	0xffffffff


	//   ....[178]....
        /*0804*/ 	.word	0xffffffff


	//   ....[179]....
        /*0808*/ 	.word	0xffffffff


	//   ....[180]....
        /*080c*/ 	.word	0xffffffff


	//   ....[181]....
        /*0810*/ 	.word	0xffffffff


	//   ....[182]....
        /*0814*/ 	.word	0xffffffff


	//   ....[183]....
        /*0818*/ 	.word	0xffffffff


	//   ....[184]....
        /*081c*/ 	.word	0xffffffff


	//   ....[185]....
        /*0820*/ 	.word	0xffffffff


	//   ....[186]....
        /*0824*/ 	.word	0xffffffff


	//   ....[187]....
        /*0828*/ 	.word	0xffffffff


	//   ....[188]....
        /*082c*/ 	.word	0xffffffff


	//   ....[189]....
        /*0830*/ 	.word	0xffffffff


	//   ....[190]....
        /*0834*/ 	.word	0xffffffff


	//   ....[191]....
        /*0838*/ 	.word	0xffffffff


	//   ....[192]....
        /*083c*/ 	.word	0xffffffff


	//   ....[193]....
        /*0840*/ 	.word	0xffffffff


	//   ....[194]....
        /*0844*/ 	.word	0xffffffff


	//   ....[195]....
        /*0848*/ 	.word	0xffffffff


	//   ....[196]....
        /*084c*/ 	.word	0xffffffff


	//   ....[197]....
        /*0850*/ 	.word	0xffffffff


	//   ....[198]....
        /*0854*/ 	.word	0xffffffff


	//   ....[199]....
        /*0858*/ 	.word	0xffffffff


	//   ....[200]....
        /*085c*/ 	.word	0xffffffff


	//   ....[201]....
        /*0860*/ 	.word	0xffffffff


	//   ....[202]....
        /*0864*/ 	.word	0xffffffff


	//   ....[203]....
        /*0868*/ 	.word	0xffffffff


	//   ....[204]....
        /*086c*/ 	.word	0xffffffff


	//   ....[205]....
        /*0870*/ 	.word	0xffffffff


	//   ....[206]....
        /*0874*/ 	.word	0xffffffff


	//   ....[207]....
        /*0878*/ 	.word	0xffffffff


	//   ....[208]....
        /*087c*/ 	.word	0xffffffff


	//   ....[209]....
        /*0880*/ 	.word	0xffffffff


	//   ....[210]....
        /*0884*/ 	.word	0xffffffff


	//   ....[211]....
        /*0888*/ 	.word	0xffffffff


	//   ....[212]....
        /*088c*/ 	.word	0xffffffff


	//   ....[213]....
        /*0890*/ 	.word	0xffffffff


	//   ....[214]....
        /*0894*/ 	.word	0xffffffff


	//   ....[215]....
        /*0898*/ 	.word	0xffffffff


	//   ....[216]....
        /*089c*/ 	.word	0xffffffff


	//   ....[217]....
        /*08a0*/ 	.word	0xffffffff


	//   ....[218]....
        /*08a4*/ 	.word	0xffffffff


	//   ....[219]....
        /*08a8*/ 	.word	0xffffffff


	//   ....[220]....
        /*08ac*/ 	.word	0xffffffff


	//   ....[221]....
        /*08b0*/ 	.word	0xffffffff


	//   ....[222]....
        /*08b4*/ 	.word	0xffffffff


	//   ....[223]....
        /*08b8*/ 	.word	0xffffffff


	//   ....[224]....
        /*08bc*/ 	.word	0xffffffff


	//   ....[225]....
        /*08c0*/ 	.word	0xffffffff


	//   ....[226]....
        /*08c4*/ 	.word	0xffffffff


	//   ....[227]....
        /*08c8*/ 	.word	0xffffffff


	//   ....[228]....
        /*08cc*/ 	.word	0xffffffff


	//   ....[229]....
        /*08d0*/ 	.word	0xffffffff


	//   ....[230]....
        /*08d4*/ 	.word	0xffffffff


	//   ....[231]....
        /*08d8*/ 	.word	0xffffffff


	//   ....[232]....
        /*08dc*/ 	.word	0xffffffff


	//   ....[233]....
        /*08e0*/ 	.word	0xffffffff


	//   ....[234]....
        /*08e4*/ 	.word	0xffffffff


	//   ....[235]....
        /*08e8*/ 	.word	0xffffffff


	//   ....[236]....
        /*08ec*/ 	.word	0xffffffff


	//   ....[237]....
        /*08f0*/ 	.word	0xffffffff


	//   ....[238]....
        /*08f4*/ 	.word	0xffffffff


	//   ....[239]....
        /*08f8*/ 	.word	0xffffffff


	//   ....[240]....
        /*08fc*/ 	.word	0xffffffff


	//   ....[241]....
        /*0900*/ 	.word	0xffffffff


	//   ....[242]....
        /*0904*/ 	.word	0xffffffff


	//   ....[243]....
        /*0908*/ 	.word	0xffffffff


	//   ....[244]....
        /*090c*/ 	.word	0xffffffff


	//   ....[245]....
        /*0910*/ 	.word	0xffffffff


	//   ....[246]....
        /*0914*/ 	.word	0xffffffff


	//   ....[247]....
        /*0918*/ 	.word	0xffffffff


	//   ....[248]....
        /*091c*/ 	.word	0xffffffff


	//   ....[249]....
        /*0920*/ 	.word	0xffffffff


	//   ....[250]....
        /*0924*/ 	.word	0xffffffff


	//   ....[251]....
        /*0928*/ 	.word	0xffffffff


	//   ....[252]....
        /*092c*/ 	.word	0xffffffff


	//   ....[253]....
        /*0930*/ 	.word	0xffffffff


	//   ....[254]....
        /*0934*/ 	.word	0xffffffff


	//   ....[255]....
        /*0938*/ 	.word	0xffffffff


	//   ....[0]....
        /*093c*/ 	.word	0xffffffff


	//   ....[1]....
        /*0940*/ 	.word	0xffffffff


	//   ....[2]....
        /*0944*/ 	.word	0xffffffff


	//   ....[3]....
        /*0948*/ 	.word	0xffffffff


	//   ....[4]....
        /*094c*/ 	.word	0xffffffff


	//   ....[5]....
        /*0950*/ 	.word	0xffffffff


	//   ....[6]....
        /*0954*/ 	.word	0xffffffff


	//----- nvinfo : EIATTR_COOP_GROUP_INSTR_OFFSETS
	.align		4
.L_390:
        /*0958*/ 	.byte	0x04, 0x28
        /*095a*/ 	.short	(.L_392 - .L_391)


	//   ....[0]....
.L_391:
        /*095c*/ 	.word	0x00000050


	//   ....[1]....
        /*0960*/ 	.word	0x00000200


	//   ....[2]....
        /*0964*/ 	.word	0x00000230


	//   ....[3]....
        /*0968*/ 	.word	0x00000260


	//   ....[4]....
        /*096c*/ 	.word	0x00000290


	//   ....[5]....
        /*0970*/ 	.word	0x000002c0


	//   ....[6]....
        /*0974*/ 	.word	0x000002f0


	//   ....[7]....
        /*0978*/ 	.word	0x00000450


	//   ....[8]....
        /*097c*/ 	.word	0x00000490


	//   ....[9]....
        /*0980*/ 	.word	0x000004c0


	//   ....[10]....
        /*0984*/ 	.word	0x000004f0


	//   ....[11]....
        /*0988*/ 	.word	0x00000520


	//   ....[12]....
        /*098c*/ 	.word	0x00000550


	//   ....[13]....
        /*0990*/ 	.word	0x000005e0


	//   ....[14]....
        /*0994*/ 	.word	0x00000630


	//   ....[15]....
        /*0998*/ 	.word	0x00000650


	//   ....[16]....
        /*099c*/ 	.word	0x000006b0


	//   ....[17]....
        /*09a0*/ 	.word	0x00008340


	//   ....[18]....
        /*09a4*/ 	.word	0x00008360


	//   ....[19]....
        /*09a8*/ 	.word	0x00008440


	//   ....[20]....
        /*09ac*/ 	.word	0x00008450


	//   ....[21]....
        /*09b0*/ 	.word	0x00008520


	//   ....[22]....
        /*09b4*/ 	.word	0x00008540


	//   ....[23]....
        /*09b8*/ 	.word	0x00008610


	//   ....[24]....
        /*09bc*/ 	.word	0x00008620


	//   ....[25]....
        /*09c0*/ 	.word	0x000086f0


	//   ....[26]....
        /*09c4*/ 	.word	0x00008710


	//   ....[27]....
        /*09c8*/ 	.word	0x000087e0


	//   ....[28]....
        /*09cc*/ 	.word	0x000087f0


	//   ....[29]....
        /*09d0*/ 	.word	0x000088c0


	//   ....[30]....
        /*09d4*/ 	.word	0x000088e0


	//   ....[31]....
        /*09d8*/ 	.word	0x000089b0


	//   ....[32]....
        /*09dc*/ 	.word	0x000089c0


	//   ....[33]....
        /*09e0*/ 	.word	0x000090a0


	//   ....[34]....
        /*09e4*/ 	.word	0x00009100


	//   ....[35]....
        /*09e8*/ 	.word	0x00009160


	//   ....[36]....
        /*09ec*/ 	.word	0x00009190


	//   ....[37]....
        /*09f0*/ 	.word	0x00009340


	//   ....[38]....
        /*09f4*/ 	.word	0x00009380


	//   ....[39]....
        /*09f8*/ 	.word	0x000093d0


	//   ....[40]....
        /*09fc*/ 	.word	0x00009410


	//   ....[41]....
        /*0a00*/ 	.word	0x00009620


	//   ....[42]....
        /*0a04*/ 	.word	0x00009660


	//   ....[43]....
        /*0a08*/ 	.word	0x000096b0


	//   ....[44]....
        /*0a0c*/ 	.word	0x000096f0


	//   ....[45]....
        /*0a10*/ 	.word	0x00009920


	//   ....[46]....
        /*0a14*/ 	.word	0x00009960


	//   ....[47]....
        /*0a18*/ 	.word	0x000099b0


	//   ....[48]....
        /*0a1c*/ 	.word	0x000099f0


	//   ....[49]....
        /*0a20*/ 	.word	0x0000b750


	//   ....[50]....
        /*0a24*/ 	.word	0x0000b7a0


	//   ....[51]....
        /*0a28*/ 	.word	0x0000b7c0


	//   ....[52]....
        /*0a2c*/ 	.word	0x0000b7e0


	//   ....[53]....
        /*0a30*/ 	.word	0x0000b8c0


	//   ....[54]....
        /*0a34*/ 	.word	0x0000b8d0


	//   ....[55]....
        /*0a38*/ 	.word	0x0000b8e0


	//   ....[56]....
        /*0a3c*/ 	.word	0x0000b8f0


	//   ....[57]....
        /*0a40*/ 	.word	0x0000bb00


	//   ....[58]....
        /*0a44*/ 	.word	0x0000bb40


	//   ....[59]....
        /*0a48*/ 	.word	0x0000bb60


	//   ....[60]....
        /*0a4c*/ 	.word	0x0000bb70


	//   ....[61]....
        /*0a50*/ 	.word	0x0000bcb0


	//   ....[62]....
        /*0a54*/ 	.word	0x0000bd50


	//   ....[63]....
        /*0a58*/ 	.word	0x0000bd70


	//   ....[64]....
        /*0a5c*/ 	.word	0x0000bd80


	//   ....[65]....
        /*0a60*/ 	.word	0x0000f0c0


	//   ....[66]....
        /*0a64*/ 	.word	0x0000f0d0


	//   ....[67]....
        /*0a68*/ 	.word	0x0000f0f0


	//   ....[68]....
        /*0a6c*/ 	.word	0x0000f100


	//   ....[69]....
        /*0a70*/ 	.word	0x0000fb40


	//   ....[70]....
        /*0a74*/ 	.word	0x0000fb90


	//   ....[71]....
        /*0a78*/ 	.word	0x0000fee0


	//   ....[72]....
        /*0a7c*/ 	.word	0x0000ff10


	//   ....[73]....
        /*0a80*/ 	.word	0x0000ff80


	//   ....[74]....
        /*0a84*/ 	.word	0x00010140


	//   ....[75]....
        /*0a88*/ 	.word	0x00010180


	//   ....[76]....
        /*0a8c*/ 	.word	0x00010280


	//   ....[77]....
        /*0a90*/ 	.word	0x00012c10


	//   ....[78]....
        /*0a94*/ 	.word	0x00012c20


	//   ....[79]....
        /*0a98*/ 	.word	0x00012c30


	//   ....[80]....
        /*0a9c*/ 	.word	0x00012c40


	//   ....[81]....
        /*0aa0*/ 	.word	0x00013790


	//   ....[82]....
        /*0aa4*/ 	.word	0x00013a60


	//   ....[83]....
        /*0aa8*/ 	.word	0x00013c40


	//   ....[84]....
        /*0aac*/ 	.word	0x00013df0


	//   ....[85]....
        /*0ab0*/ 	.word	0x00013e70


	//   ....[86]....
        /*0ab4*/ 	.word	0x00014070


	//   ....[87]....
        /*0ab8*/ 	.word	0x00014100


	//   ....[88]....
        /*0abc*/ 	.word	0x00014200


	//   ....[89]....
        /*0ac0*/ 	.word	0x000176d0


	//   ....[90]....
        /*0ac4*/ 	.word	0x00017720


	//   ....[91]....
        /*0ac8*/ 	.word	0x000178b0


	//   ....[92]....
        /*0acc*/ 	.word	0x00017940


	//   ....[93]....
        /*0ad0*/ 	.word	0x000179f0


	//   ....[94]....
        /*0ad4*/ 	.word	0x00017a30


	//   ....[95]....
        /*0ad8*/ 	.word	0x00017c10


	//   ....[96]....
        /*0adc*/ 	.word	0x00017e80


	//   ....[97]....
        /*0ae0*/ 	.word	0x00019c50


	//   ....[98]....
        /*0ae4*/ 	.word	0x00019cc0


	//   ....[99]....
        /*0ae8*/ 	.word	0x00019ce0


	//   ....[100]....
        /*0aec*/ 	.word	0x00019cf0


	//   ....[101]....
        /*0af0*/ 	.word	0x00019d00


	//   ....[102]....
        /*0af4*/ 	.word	0x00019d30


	//   ....[103]....
        /*0af8*/ 	.word	0x00019d50


	//   ....[104]....
        /*0afc*/ 	.word	0x00019d60


	//   ....[105]....
        /*0b00*/ 	.word	0x0001b1a0


	//   ....[106]....
        /*0b04*/ 	.word	0x0001b1c0


	//   ....[107]....
        /*0b08*/ 	.word	0x0001b1e0


	//   ....[108]....
        /*0b0c*/ 	.word	0x0001b1f0


	//   ....[109]....
        /*0b10*/ 	.word	0x0001b200


	//   ....[110]....
        /*0b14*/ 	.word	0x0001b210


	//   ....[111]....
        /*0b18*/ 	.word	0x0001b230


	//   ....[112]....
        /*0b1c*/ 	.word	0x0001b2a0


	//   ....[113]....
        /*0b20*/ 	.word	0x0001b620


	//   ....[114]....
        /*0b24*/ 	.word	0x0001b640


	//   ....[115]....
        /*0b28*/ 	.word	0x0001b6b0


	//   ....[116]....
        /*0b2c*/ 	.word	0x0001b6c0


	//   ....[117]....
        /*0b30*/ 	.word	0x0001b730


	//   ....[118]....
        /*0b34*/ 	.word	0x0001b750


	//   ....[119]....
        /*0b38*/ 	.word	0x0001b7c0


	//   ....[120]....
        /*0b3c*/ 	.word	0x0001b7d0


	//   ....[121]....
        /*0b40*/ 	.word	0x0001b840


	//   ....[122]....
        /*0b44*/ 	.word	0x0001b860


	//   ....[123]....
        /*0b48*/ 	.word	0x0001b8d0


	//   ....[124]....
        /*0b4c*/ 	.word	0x0001b8e0


	//   ....[125]....
        /*0b50*/ 	.word	0x0001b950


	//   ....[126]....
        /*0b54*/ 	.word	0x0001b970


	//   ....[127]....
        /*0b58*/ 	.word	0x0001b9e0


	//   ....[128]....
        /*0b5c*/ 	.word	0x0001b9f0


	//   ....[129]....
        /*0b60*/ 	.word	0x0001bc80


	//   ....[130]....
        /*0b64*/ 	.word	0x0001bca0


	//   ....[131]....
        /*0b68*/ 	.word	0x0001bff0


	//   ....[132]....
        /*0b6c*/ 	.word	0x0001c000


	//   ....[133]....
        /*0b70*/ 	.word	0x0001c260


	//   ....[134]....
        /*0b74*/ 	.word	0x0001c280


	//   ....[135]....
        /*0b78*/ 	.word	0x0001c500


	//   ....[136]....
        /*0b7c*/ 	.word	0x0001c510


	//   ....[137]....
        /*0b80*/ 	.word	0x0001cee0


	//   ....[138]....
        /*0b84*/ 	.word	0x0001cf00


	//   ....[139]....
        /*0b88*/ 	.word	0x0001cf70


	//   ....[140]....
        /*0b8c*/ 	.word	0x0001cf80


	//   ....[141]....
        /*0b90*/ 	.word	0x0001cff0


	//   ....[142]....
        /*0b94*/ 	.word	0x0001d010


	//   ....[143]....
        /*0b98*/ 	.word	0x0001d080


	//   ....[144]....
        /*0b9c*/ 	.word	0x0001d090


	//   ....[145]....
        /*0ba0*/ 	.word	0x0001d100


	//   ....[146]....
        /*0ba4*/ 	.word	0x0001d120


	//   ....[147]....
        /*0ba8*/ 	.word	0x0001d190


	//   ....[148]....
        /*0bac*/ 	.word	0x0001d1a0


	//   ....[149]....
        /*0bb0*/ 	.word	0x0001d210


	//   ....[150]....
        /*0bb4*/ 	.word	0x0001d230


	//   ....[151]....
        /*0bb8*/ 	.word	0x0001d2a0


	//   ....[152]....
        /*0bbc*/ 	.word	0x0001d2b0


	//   ....[153]....
        /*0bc0*/ 	.word	0x0001d400


	//   ....[154]....
        /*0bc4*/ 	.word	0x0001d420


	//   ....[155]....
        /*0bc8*/ 	.word	0x0001d550


	//   ....[156]....
        /*0bcc*/ 	.word	0x0001d590


	//   ....[157]....
        /*0bd0*/ 	.word	0x0001d5c0


	//   ....[158]....
        /*0bd4*/ 	.word	0x0001d5f0


	//   ....[159]....
        /*0bd8*/ 	.word	0x0001d620


	//   ....[160]....
        /*0bdc*/ 	.word	0x0001d650


	//   ....[161]....
        /*0be0*/ 	.word	0x0001d7b0


	//   ....[162]....
        /*0be4*/ 	.word	0x0001d7f0


	//   ....[163]....
        /*0be8*/ 	.word	0x0001d820


	//   ....[164]....
        /*0bec*/ 	.word	0x0001d850


	//   ....[165]....
        /*0bf0*/ 	.word	0x0001d880


	//   ....[166]....
        /*0bf4*/ 	.word	0x0001d8b0


	//   ....[167]....
        /*0bf8*/ 	.word	0x0001d940


	//   ....[168]....
        /*0bfc*/ 	.word	0x0001d9a0


	//   ....[169]....
        /*0c00*/ 	.word	0x0001d9b0


	//   ....[170]....
        /*0c04*/ 	.word	0x0001da10


	//   ....[171]....
        /*0c08*/ 	.word	0x0001e470


	//   ....[172]....
        /*0c0c*/ 	.word	0x0001e4d0


	//   ....[173]....
        /*0c10*/ 	.word	0x0001e520


	//   ....[174]....
        /*0c14*/ 	.word	0x0001e570


	//   ....[175]....
        /*0c18*/ 	.word	0x0001e5c0


	//   ....[176]....
        /*0c1c*/ 	.word	0x0001e630


	//   ....[177]....
        /*0c20*/ 	.word	0x0001e680


	//   ....[178]....
        /*0c24*/ 	.word	0x0001e6f0


	//   ....[179]....
        /*0c28*/ 	.word	0x0001e760


	//   ....[180]....
        /*0c2c*/ 	.word	0x0001e7c0


	//   ....[181]....
        /*0c30*/ 	.word	0x0001e830


	//   ....[182]....
        /*0c34*/ 	.word	0x0001e8a0


	//   ....[183]....
        /*0c38*/ 	.word	0x0001e910


	//   ....[184]....
        /*0c3c*/ 	.word	0x0001e970


	//   ....[185]....
        /*0c40*/ 	.word	0x0001e9e0


	//   ....[186]....
        /*0c44*/ 	.word	0x0001ea50


	//   ....[187]....
        /*0c48*/ 	.word	0x0001eac0


	//   ....[188]....
        /*0c4c*/ 	.word	0x0001eb20


	//   ....[189]....
        /*0c50*/ 	.word	0x0001eb90


	//   ....[190]....
        /*0c54*/ 	.word	0x0001ec00


	//   ....[191]....
        /*0c58*/ 	.word	0x0001ec70


	//   ....[192]....
        /*0c5c*/ 	.word	0x0001ecd0


	//   ....[193]....
        /*0c60*/ 	.word	0x0001ed40


	//   ....[194]....
        /*0c64*/ 	.word	0x0001edb0


	//   ....[195]....
        /*0c68*/ 	.word	0x0001ee20


	//   ....[196]....
        /*0c6c*/ 	.word	0x0001ee80


	//   ....[197]....
        /*0c70*/ 	.word	0x0001eee0


	//   ....[198]....
        /*0c74*/ 	.word	0x0001ef40


	//   ....[199]....
        /*0c78*/ 	.word	0x0001ef90


	//   ....[200]....
        /*0c7c*/ 	.word	0x0001eff0


	//   ....[201]....
        /*0c80*/ 	.word	0x0001f040


	//   ....[202]....
        /*0c84*/ 	.word	0x0001f0a0


	//   ....[203]....
        /*0c88*/ 	.word	0x0001f0f0


	//   ....[204]....
        /*0c8c*/ 	.word	0x0001f150


	//   ....[205]....
        /*0c90*/ 	.word	0x0001f1c0


	//   ....[206]....
        /*0c94*/ 	.word	0x0001f230


	//   ....[207]....
        /*0c98*/ 	.word	0x0001f2a0


	//   ....[208]....
        /*0c9c*/ 	.word	0x0001f300


	//   ....[209]....
        /*0ca0*/ 	.word	0x0001f370


	//   ....[210]....
        /*0ca4*/ 	.word	0x0001f3e0


	//   ....[211]....
        /*0ca8*/ 	.word	0x0001f450


	//   ....[212]....
        /*0cac*/ 	.word	0x0001f4b0


	//   ....[213]....
        /*0cb0*/ 	.word	0x0001f520


	//   ....[214]....
        /*0cb4*/ 	.word	0x0001f590


	//   ....[215]....
        /*0cb8*/ 	.word	0x0001f600


	//   ....[216]....
        /*0cbc*/ 	.word	0x0001f660


	//   ....[217]....
        /*0cc0*/ 	.word	0x0001f6d0


	//   ....[218]....
        /*0cc4*/ 	.word	0x0001f740


	//   ....[219]....
        /*0cc8*/ 	.word	0x0001f7b0


	//   ....[220]....
        /*0ccc*/ 	.word	0x0001f810


	//   ....[221]....
        /*0cd0*/ 	.word	0x0001f880


	//   ....[222]....
        /*0cd4*/ 	.word	0x0001f8f0


	//   ....[223]....
        /*0cd8*/ 	.word	0x0001f960


	//   ....[224]....
        /*0cdc*/ 	.word	0x0001f9c0


	//   ....[225]....
        /*0ce0*/ 	.word	0x0001fa30


	//   ....[226]....
        /*0ce4*/ 	.word	0x0001faa0


	//   ....[227]....
        /*0ce8*/ 	.word	0x0001fb10


	//   ....[228]....
        /*0cec*/ 	.word	0x0001fb70


	//   ....[229]....
        /*0cf0*/ 	.word	0x0001fbe0


	//   ....[230]....
        /*0cf4*/ 	.word	0x0001fc50


	//   ....[231]....
        /*0cf8*/ 	.word	0x0001fcc0


	//   ....[232]....
        /*0cfc*/ 	.word	0x0001fd20


	//   ....[233]....
        /*0d00*/ 	.word	0x0001fd90


	//   ....[234]....
        /*0d04*/ 	.word	0x0001fe00


	//   ....[235]....
        /*0d08*/ 	.word	0x0001fe70


	//   ....[236]....
        /*0d0c*/ 	.word	0x0001fed0


	//   ....[237]....
        /*0d10*/ 	.word	0x0001ff40


	//   ....[238]....
        /*0d14*/ 	.word	0x0001ffb0


	//   ....[239]....
        /*0d18*/ 	.word	0x00020020


	//   ....[240]....
        /*0d1c*/ 	.word	0x00020080


	//   ....[241]....
        /*0d20*/ 	.word	0x000200f0


	//   ....[242]....
        /*0d24*/ 	.word	0x00020160


	//   ....[243]....
        /*0d28*/ 	.word	0x000201d0


	//   ....[244]....
        /*0d2c*/ 	.word	0x00020230


	//   ....[245]....
        /*0d30*/ 	.word	0x000202a0


	//   ....[246]....
        /*0d34*/ 	.word	0x00020310


	//   ....[247]....
        /*0d38*/ 	.word	0x00020360


	//   ....[248]....
        /*0d3c*/ 	.word	0x000203a0


	//   ....[249]....
        /*0d40*/ 	.word	0x000203f0


	//   ....[250]....
        /*0d44*/ 	.word	0x00020440


	//   ....[251]....
        /*0d48*/ 	.word	0x00020490


	//   ....[252]....
        /*0d4c*/ 	.word	0x00020500


	//   ....[253]....
        /*0d50*/ 	.word	0x00020550


	//   ....[254]....
        /*0d54*/ 	.word	0x000205a0


	//   ....[255]....
        /*0d58*/ 	.word	0x000205f0


	//   ....[0]....
        /*0d5c*/ 	.word	0x00020640


	//   ....[1]....
        /*0d60*/ 	.word	0x00020690


	//   ....[2]....
        /*0d64*/ 	.word	0x00020700


	//   ....[3]....
        /*0d68*/ 	.word	0x00020750


	//   ....[4]....
        /*0d6c*/ 	.word	0x000207c0


	//   ....[5]....
        /*0d70*/ 	.word	0x00020820


	//   ....[6]....
        /*0d74*/ 	.word	0x00020890


	//----- nvinfo : EIATTR_EXIT_INSTR_OFFSETS
	.align		4
.L_392:
        /*0d78*/ 	.byte	0x04, 0x1c
        /*0d7a*/ 	.short	(.L_394 - .L_393)


	//   ....[0]....
.L_393:
        /*0d7c*/ 	.word	0x000010d0


	//   ....[1]....
        /*0d80*/ 	.word	0x0001e430


	//----- nvinfo : EIATTR_MAX_THREADS
	.align		4
.L_394:
        /*0d84*/ 	.byte	0x04, 0x05
        /*0d86*/ 	.short	(.L_396 - .L_395)
.L_395:
        /*0d88*/ 	.word	0x00000080
        /*0d8c*/ 	.word	0x00000001
        /*0d90*/ 	.word	0x00000001


	//----- nvinfo : EIATTR_CRS_STACK_SIZE
	.align		4
.L_396:
        /*0d94*/ 	.byte	0x04, 0x1e
        /*0d96*/ 	.short	(.L_398 - .L_397)
.L_397:
        /*0d98*/ 	.word	0x00000000
.L_398:


//--------------------- .nv.info._ZN7cutlass13device_kernelIN5flash19enable_sm80_to_sm89INS1_16FlashAttnFwdSm80INS1_25CollectiveMainloopFwdSm80ILi4ELi1ELb0EN4cute5tupleIJNS5_1CILi128EEENS7_ILi112EEENS7_ILi64EEEEEELi64ENS_10bfloat16_tEfNS_4arch4Sm80ELb0ELb0ELb0ELb0ELb0ELb0ELb1ELb1EEENS1_21CollectiveEpilogueFwdINS6_IJS8_SA_S9_EEENS6_IJNS7_ILi1EEESI_SI_EEESC_SE_Li128ELb0ELb1ELb1ELb0EEENS1_19SingleTileSchedulerILb0ELb1ELb1ELi128EEEEEEEEEvNT_6ParamsE --------------------------
	.section	.nv.info._ZN7cutlass13device_kernelIN5flash19enable_sm80_to_sm89INS1_16FlashAttnFwdSm80INS1_25CollectiveMainloopFwdSm80ILi4ELi1ELb0EN4cute5tupleIJNS5_1CILi128EEENS7_ILi112EEENS7_ILi64EEEEEELi64ENS_10bfloat16_tEfNS_4arch4Sm80ELb0ELb0ELb0ELb0ELb0ELb0ELb1ELb1EEENS1_21CollectiveEpilogueFwdINS6_IJS8_SA_S9_EEENS6_IJNS7_ILi1EEESI_SI_EEESC_SE_Li128ELb0ELb1ELb1ELb0EEENS1_19SingleTileSchedulerILb0ELb1ELb1ELi128EEEEEEEEEvNT_6ParamsE,"",@"SHT_CUDA_INFO"
	.sectionflags	@""
	.align	4


	//----- nvinfo : EIATTR_CUDA_API_VERSION
	.align		4
        /*0000*/ 	.byte	0x04, 0x37
        /*0002*/ 	.short	(.L_400 - .L_399)
.L_399:
        /*0004*/ 	.word	0x00000082


	//----- nvinfo : EIATTR_SW2861232_WAR
	.align		4
.L_400:
        /*0008*/ 	.byte	0x01, 0x35
	.zero		2


	//----- nvinfo : EIATTR_PARAM_CBANK
	.align		4
        /*000c*/ 	.byte	0x04, 0x0a
        /*000e*/ 	.short	(.L_402 - .L_401)
	.align		4
.L_401:
        /*0010*/ 	.word	index@(.nv.constant0._ZN7cutlass13device_kernelIN5flash19enable_sm80_to_sm89INS1_16FlashAttnFwdSm80INS1_25CollectiveMainloopFwdSm80ILi4ELi1ELb0EN4cute5tupleIJNS5_1CILi128EEENS7_ILi112EEENS7_ILi64EEEEEELi64ENS_10bfloat16_tEfNS_4arch4Sm80ELb0ELb0ELb0ELb0ELb0ELb0ELb1ELb1EEENS1_21CollectiveEpilogueFwdINS6_IJS8_SA_S9_EEENS6_IJNS7_ILi1EEESI_SI_EEESC_SE_Li128ELb0ELb1ELb1ELb0EEENS1_19SingleTileSchedulerILb0ELb1ELb1ELi128EEEEEEEEEvNT_6ParamsE)
        /*0014*/ 	.short	0x0160
        /*0016*/ 	.short	0x0418


	//----- nvinfo : EIATTR_CBANK_PARAM_SIZE
	.align		4
.L_402:
        /*0018*/ 	.byte	0x03, 0x19
        /*001a*/ 	.short	0x0418


	//----- nvinfo : EIATTR_KPARAM_INFO
	.align		4
        /*001c*/ 	.byte	0x04, 0x17
        /*001e*/ 	.short	(.L_404 - .L_403)
.L_403:
        /*0020*/ 	.word	0x00000000
        /*0024*/ 	.short	0x0000
        /*0026*/ 	.short	0x0000
        /*0028*/ 	.byte	0x00, 0xf0, 0x61, 0x10


	//----- nvinfo : EIATTR_MAXREG_COUNT
	.align		4
.L_404:
        /*002c*/ 	.byte	0x03, 0x1b
        /*002e*/ 	.short	0x00ff


	//----- nvinfo : EIATTR_NUM_BARRIERS
	.align		4
        /*0030*/ 	.byte	0x02, 0x4c
        /*0032*/ 	.byte	0x02
	.zero		1


	//----- nvinfo : EIATTR_ANNOTATIONS
	.align		4
        /*0034*/ 	.byte	0x04, 0x55
        /*0036*/ 	.short	(.L_406 - .L_405)


	//   ....[0]....
.L_405:
        /* <DEDUP_REMOVED lines=21> */


	//----- nvinfo : EIATTR_MERCURY_ISA_VERSION
	.align		4
.L_406:
        /*0178*/ 	.byte	0x03, 0x5f
        /*017a*/ 	.short	0x0000


	//----- nvinfo : EIATTR_COOP_GROUP_MASK_REGIDS
	.align		4
        /*017c*/ 	.byte	0x04, 0x29
        /*017e*/ 	.short	(.L_408 - .L_407)


	//   ....[0]....
.L_407:
        /*0180*/ 	.word	0xffffffff


	//   ....[1]....
        /*0184*/ 	.word	0xffffffff


	//   ....[2]....
        /*0188*/ 	.word	0xffffffff


	//   ....[3]....
        /*018c*/ 	.word	0xffffffff


	//   ....[4]....
        /*0190*/ 	.word	0xffffffff


	//   ....[5]....
        /*0194*/ 	.word	0xffffffff


	//   ....[6]....
        /*0198*/ 	.word	0xffffffff


	//   ....[7]....
        /*019c*/ 	.word	0xffffffff


	//   ....[8]....
        /*01a0*/ 	.word	0xffffffff


	//   ....[9]....
        /*01a4*/ 	.word	0xffffffff


	//   ....[10]....
        /*01a8*/ 	.word	0xffffffff


	//   ....[11]....
        /*01ac*/ 	.word	0xffffffff


	//   ....[12]....
        /*01b0*/ 	.word	0xffffffff


	//   ....[13]....
        /*01b4*/ 	.word	0xffffffff


	//   ....[14]....
        /*01b8*/ 	.word	0xffffffff


	//   ....[15]....
        /*01bc*/ 	.word	0xffffffff


	//   ....[16]....
        /*01c0*/ 	.word	0xffffffff


	//   ....[17]....
        /*01c4*/ 	.word	0xffffffff


	//   ....[18]....
        /*01c8*/ 	.word	0xffffffff


	//   ....[19]....
        /*01cc*/ 	.word	0xffffffff


	//   ....[20]....
        /*01d0*/ 	.word	0xffffffff


	//   ....[21]....
        /*01d4*/ 	.word	0xffffffff


	//   ....[22]....
        /*01d8*/ 	.word	0xffffffff


	//   ....[23]....
        /*01dc*/ 	.word	0xffffffff


	//   ....[24]....
        /*01e0*/ 	.word	0xffffffff


	//   ....[25]....
        /*01e4*/ 	.word	0xffffffff


	//   ....[26]....
        /*01e8*/ 	.word	0xffffffff


	//   ....[27]....
        /*01ec*/ 	.word	0xffffffff


	//   ....[28]....
        /*01f0*/ 	.word	0xffffffff


	//   ....[29]....
        /*01f4*/ 	.word	0xffffffff


	//   ....[30]....
        /*01f8*/ 	.word	0xffffffff


	//   ....[31]....
        /*01fc*/ 	.word	0xffffffff


	//   ....[32]....
        /*0200*/ 	.word	0xffffffff


	//   ....[33]....
        /*0204*/ 	.word	0xffffffff


	//   ....[34]....
        /*0208*/ 	.word	0xffffffff


	//   ....[35]....
        /*020c*/ 	.word	0xffffffff


	//   ....[36]....
        /*0210*/ 	.word	0xffffffff


	//   ....[37]....
        /*0214*/ 	.word	0xffffffff


	//   ....[38]....
        /*0218*/ 	.word	0xffffffff


	//   ....[39]....
        /*021c*/ 	.word	0xffffffff


	//   ....[40]....
        /*0220*/ 	.word	0xffffffff


	//   ....[41]....
        /*0224*/ 	.word	0xffffffff


	//   ....[42]....
        /*0228*/ 	.word	0xffffffff


	//   ....[43]....
        /*022c*/ 	.word	0xffffffff


	//   ....[44]....
        /*0230*/ 	.word	0xffffffff


	//   ....[45]....
        /*0234*/ 	.word	0xffffffff


	//   ....[46]....
        /*0238*/ 	.word	0xffffffff


	//   ....[47]....
        /*023c*/ 	.word	0xffffffff


	//   ....[48]....
        /*0240*/ 	.word	0xffffffff


	//   ....[49]....
        /*0244*/ 	.word	0xffffffff


	//   ....[50]....
        /*0248*/ 	.word	0xffffffff


	//   ....[51]....
        /*024c*/ 	.word	0xffffffff


	//   ....[52]....
        /*0250*/ 	.word	0xffffffff


	//   ....[53]....
        /*0254*/ 	.word	0xffffffff


	//   ....[54]....
        /*0258*/ 	.word	0xffffffff


	//   ....[55]....
        /*025c*/ 	.word	0xffffffff


	//   ....[56]....
        /*0260*/ 	.word	0xffffffff


	//----- nvinfo : EIATTR_COOP_GROUP_INSTR_OFFSETS
	.align		4
.L_408:
        /*0264*/ 	.byte	0x04, 0x28
        /*0266*/ 	.short	(.L_410 - .L_409)


	//   ....[0]....
.L_409:
        /*0268*/ 	.word	0x00000060


	//   ....[1]....
        /*026c*/ 	.word	0x00000c00


	//   ....[2]....
        /*0270*/ 	.word	0x00000c20


	//   ....[3]....
        /*0274*/ 	.word	0x00000e40


	//   ....[4]....
        /*0278*/ 	.word	0x00000e70


	//   ....[5]....
        /*027c*/ 	.word	0x00000f00


	//   ....[6]....
        /*0280*/ 	.word	0x00000f30


	//   ....[7]....
        /*0284*/ 	.word	0x00000fc0


	//   ....[8]....
        /*0288*/ 	.word	0x00000ff0


	//   ....[9]....
        /*028c*/ 	.word	0x00001080


	//   ....[10]....
        /*0290*/ 	.word	0x000010b0


	//   ....[11]....
        /*0294*/ 	.word	0x00001140


	//   ....[12]....
        /*0298*/ 	.word	0x00001170


	//   ....[13]....
        /*029c*/ 	.word	0x00001200


	//   ....[14]....
        /*02a0*/ 	.word	0x00001230


	//   ....[15]....
        /*02a4*/ 	.word	0x000012b0


	//   ....[16]....
        /*02a8*/ 	.word	0x000012f0


	//   ....[17]....
        /*02ac*/ 	.word	0x000033c0


	//   ....[18]....
        /*02b0*/ 	.word	0x000034c0


	//   ....[19]....
        /*02b4*/ 	.word	0x00003940


	//   ....[20]....
        /*02b8*/ 	.word	0x000039f0


	//   ....[21]....
        /*02bc*/ 	.word	0x00003a40


	//   ....[22]....
        /*02c0*/ 	.word	0x00003aa0


	//   ....[23]....
        /*02c4*/ 	.word	0x00003be0


	//   ....[24]....
        /*02c8*/ 	.word	0x00003d30


	//   ....[25]....
        /*02cc*/ 	.word	0x000077e0


	//   ....[26]....
        /*02d0*/ 	.word	0x00007860


	//   ....[27]....
        /*02d4*/ 	.word	0x00007920


	//   ....[28]....
        /*02d8*/ 	.word	0x00007980


	//   ....[29]....
        /*02dc*/ 	.word	0x000079b0


	//   ....[30]....
        /*02e0*/ 	.word	0x00007a90


	//   ....[31]....
        /*02e4*/ 	.word	0x00007c10


	//   ....[32]....
        /*02e8*/ 	.word	0x00007f20


	//   ....[33]....
        /*02ec*/ 	.word	0x0000a570


	//   ....[34]....
        /*02f0*/ 	.word	0x0000a580


	//   ....[35]....
        /*02f4*/ 	.word	0x0000a590


	//   ....[36]....
        /*02f8*/ 	.word	0x0000a5b0


	//   ....[37]....
        /*02fc*/ 	.word	0x0000a5d0


	//   ....[38]....
        /*0300*/ 	.word	0x0000a5f0


	//   ....[39]....
        /*0304*/ 	.word	0x0000a600


	//   ....[40]....
        /*0308*/ 	.word	0x0000a630


	//   ....[41]....
        /*030c*/ 	.word	0x0000b200


	//   ....[42]....
        /*0310*/ 	.word	0x0000b250


	//   ....[43]....
        /*0314*/ 	.word	0x0000b280


	//   ....[44]....
        /*0318*/ 	.word	0x0000b2b0


	//   ....[45]....
        /*031c*/ 	.word	0x0000b2e0


	//   ....[46]....
        /*0320*/ 	.word	0x0000b310


	//   ....[47]....
        /*0324*/ 	.word	0x0000b340


	//   ....[48]....
        /*0328*/ 	.word	0x0000b360


	//   ....[49]....
        /*032c*/ 	.word	0x0000b380


	//   ....[50]....
        /*0330*/ 	.word	0x0000b390


	//   ....[51]....
        /*0334*/ 	.word	0x0000b740


	//   ....[52]....
        /*0338*/ 	.word	0x0000b760


	//   ....[53]....
        /*033c*/ 	.word	0x0000ba60


	//   ....[54]....
        /*0340*/ 	.word	0x0000ba80


	//   ....[55]....
        /*0344*/ 	.word	0x0000bd80


	//   ....[56]....
        /*0348*/ 	.word	0x0000bd90


	//----- nvinfo : EIATTR_EXIT_INSTR_OFFSETS
	.align		4
.L_410:
        /*034c*/ 	.byte	0x04, 0x1c
        /*034e*/ 	.short	(.L_412 - .L_411)


	//   ....[0]....
.L_411:
        /*0350*/ 	.word	0x000001b0


	//   ....[1]....
        /*0354*/ 	.word	0x0000bda0


	//   ....[2]....
        /*0358*/ 	.word	0x0000c040


	//   ....[3]....
        /*035c*/ 	.word	0x0000c090


	//   ....[4]....
        /*0360*/ 	.word	0x0000c0c0


	//   ....[5]....
        /*0364*/ 	.word	0x0000c120


	//   ....[6]....
        /*0368*/ 	.word	0x0000c380


	//----- nvinfo : EIATTR_CTAIDZ_USED
	.align		4
.L_412:
        /*036c*/ 	.byte	0x01, 0x04
	.zero		2


	//----- nvinfo : EIATTR_MAX_THREADS
	.align		4
        /*0370*/ 	.byte	0x04, 0x05
        /*0372*/ 	.short	(.L_414 - .L_413)
.L_413:
        /*0374*/ 	.word	0x00000080
        /*0378*/ 	.word	0x00000001
        /*037c*/ 	.word	0x00000001


	//----- nvinfo : EIATTR_CRS_STACK_SIZE
	.align		4
.L_414:
        /*0380*/ 	.byte	0x04, 0x1e
        /*0382*/ 	.short	(.L_416 - .L_415)
.L_415:
        /*0384*/ 	.word	0x00000000
.L_416:


//--------------------- .nv.info._ZN7cutlass13device_kernelIN5flash19enable_sm80_to_sm89INS1_16FlashAttnFwdSm80INS1_25CollectiveMainloopFwdSm80ILi4ELi1ELb0EN4cute5tupleIJNS5_1CILi128EEENS7_ILi80EEENS7_ILi64EEEEEELi64ENS_10bfloat16_tEfNS_4arch4Sm80ELb0ELb0ELb0ELb1ELb0ELb0ELb1ELb1EEENS1_21CollectiveEpilogueFwdINS6_IJS8_SA_S9_EEENS6_IJNS7_ILi1EEESI_SI_EEESC_SE_Li128ELb1ELb1ELb1ELb0EEENS1_36VarlenDynamicPersistentTileSchedulerILi128ELi80ELi128ELi128ELb1ELb1ELb0ELb0ELb1ELb1EEEEEEEEEvNT_6ParamsE --------------------------
	.section	.nv.info._ZN7cutlass13device_kernelIN5flash19enable_sm80_to_sm89INS1_16FlashAttnFwdSm80INS1_25CollectiveMainloopFwdSm80ILi4ELi1ELb0EN4cute5tupleIJNS5_1CILi128EEENS7_ILi80EEENS7_ILi64EEEEEELi64ENS_10bfloat16_tEfNS_4arch4Sm80ELb0ELb0ELb0ELb1ELb0ELb0ELb1ELb1EEENS1_21CollectiveEpilogueFwdINS6_IJS8_SA_S9_EEENS6_IJNS7_ILi1EEESI_SI_EEESC_SE_Li128ELb1ELb1ELb1ELb0EEENS1_36VarlenDynamicPersistentTileSchedulerILi128ELi80ELi128ELi128ELb1ELb1ELb0ELb0ELb1ELb1EEEEEEEEEvNT_6ParamsE,"",@"SHT_CUDA_INFO"
	.sectionflags	@""
	.align	4


	//----- nvinfo : EIATTR_CUDA_API_VERSION
	.align		4
        /*0000*/ 	.byte	0x04, 0x37
        /*0002*/ 	.short	(.L_418 - .L_417)
.L_417:
        /*0004*/ 	.word	0x00000082


	//----- nvinfo : EIATTR_SW2861232_WAR
	.align		4
.L_418:
        /*0008*/ 	.byte	0x01, 0x35
	.zero		2


	//----- nvinfo : EIATTR_PARAM_CBANK
	.align		4
        /*000c*/ 	.byte	0x04, 0x0a
        /*000e*/ 	.short	(.L_420 - .L_419)
	.align		4
.L_419:
        /*0010*/ 	.word	index@(.nv.constant0._ZN7cutlass13device_kernelIN5flash19enable_sm80_to_sm89INS1_16FlashAttnFwdSm80INS1_25CollectiveMainloopFwdSm80ILi4ELi1ELb0EN4cute5tupleIJNS5_1CILi128EEENS7_ILi80EEENS7_ILi64EEEEEELi64ENS_10bfloat16_tEfNS_4arch4Sm80ELb0ELb0ELb0ELb1ELb0ELb0ELb1ELb1EEENS1_21CollectiveEpilogueFwdINS6_IJS8_SA_S9_EEENS6_IJNS7_ILi1EEESI_SI_EEESC_SE_Li128ELb1ELb1ELb1ELb0EEENS1_36VarlenDynamicPersistentTileSchedulerILi128ELi80ELi128ELi128ELb1ELb1ELb0ELb0ELb1ELb1EEEEEEEEEvNT_6ParamsE)
        /*0014*/ 	.short	0x0160
        /*0016*/ 	.short	0x0438


	//----- nvinfo : EIATTR_CBANK_PARAM_SIZE
	.align		4
.L_420:
        /*0018*/ 	.byte	0x03, 0x19
        /*001a*/ 	.short	0x0438


	//----- nvinfo : EIATTR_KPARAM_INFO
	.align		4
        /*001c*/ 	.byte	0x04, 0x17
        /*001e*/ 	.short	(.L_422 - .L_421)
.L_421:
        /*0020*/ 	.word	0x00000000
        /*0024*/ 	.short	0x0000
        /*0026*/ 	.short	0x0000
        /*0028*/ 	.byte	0x00, 0xf0, 0xe1, 0x10


	//----- nvinfo : EIATTR_MAXREG_COUNT
	.align		4
.L_422:
        /*002c*/ 	.byte	0x03, 0x1b
        /*002e*/ 	.short	0x00ff


	//----- nvinfo : EIATTR_NUM_BARRIERS
	.align		4
        /*0030*/ 	.byte	0x02, 0x4c
        /*0032*/ 	.byte	0x06
	.zero		1


	//----- nvinfo : EIATTR_ANNOTATIONS
	.align		4
        /*0034*/ 	.byte	0x04, 0x55
        /*0036*/ 	.short	(.L_424 - .L_423)


	//   ....[0]....
.L_423:
        /* <DEDUP_REMOVED lines=29> */


	//----- nvinfo : EIATTR_MERCURY_ISA_VERSION
	.align		4
.L_424:
        /*01f0*/ 	.byte	0x03, 0x5f
        /*01f2*/ 	.short	0x0000


	//----- nvinfo : EIATTR_INT_WARP_WIDE_INSTR_OFFSETS
	.align		4
        /*01f4*/ 	.byte	0x04, 0x31
        /*01f6*/ 	.short	(.L_426 - .L_425)


	//   ....[0]....
.L_425:
        /*01f8*/ 	.word	0x000092e0


	//   ....[1]....
        /*01fc*/ 	.word	0x00009360


	//----- nvinfo : EIATTR_COOP_GROUP_MASK_REGIDS
	.align		4
.L_426:
        /*0200*/ 	.byte	0x04, 0x29
        /*0202*/ 	.short	(.L_428 - .L_427)


	//   ....[0]....
.L_427:
        /*0204*/ 	.word	0xffffffff


	//   ....[1]....
        /*0208*/ 	.word	0xffffffff


	//   ....[2]....
        /*020c*/ 	.word	0xffffffff


	//   ....[3]....
        /*0210*/ 	.word	0xffffffff


	//   ....[4]....
        /*0214*/ 	.word	0xffffffff


	//   ....[5]....
        /*0218*/ 	.word	0xffffffff


	//   ....[6]....
        /*021c*/ 	.word	0xffffffff


	//   ....[7]....
        /*0220*/ 	.word	0xffffffff


	//   ....[8]....
        /*0224*/ 	.word	0xffffffff


	//   ....[9]....
        /*0228*/ 	.word	0xffffffff


	//   ....[10]....
        /*022c*/ 	.word	0xffffffff


	//   ....[11]....
        /*0230*/ 	.word	0xffffffff


	//   ....[12]....
        /*0234*/ 	.word	0xffffffff


	//   ....[13]....
        /*0238*/ 	.word	0xffffffff


	//   ....[14]....
        /*023c*/ 	.word	0xffffffff


	//   ....[15]....
        /*0240*/ 	.word	0xffffffff


	//   ....[16]....
        /*0244*/ 	.word	0xffffffff


	//   ....[17]....
        /*0248*/ 	.word	0xffffffff


	//   ....[18]....
        /*024c*/ 	.word	0xffffffff


	//   ....[19]....
        /*0250*/ 	.word	0xffffffff


	//   ....[20]....
        /*0254*/ 	.word	0xffffffff


	//   ....[21]....
        /*0258*/ 	.word	0xffffffff


	//   ....[22]....
        /*025c*/ 	.word	0xffffffff


	//   ....[23]....
        /*0260*/ 	.word	0xffffffff


	//   ....[24]....
        /*0264*/ 	.word	0xffffffff


	//   ....[25]....
        /*0268*/ 	.word	0xffffffff


	//   ....[26]....
        /*026c*/ 	.word	0xffffffff


	//   ....[27]....
        /*0270*/ 	.word	0xffffffff


	//   ....[28]....
        /*0274*/ 	.word	0xffffffff


	//   ....[29]....
        /*0278*/ 	.word	0xffffffff


	//   ....[30]....
        /*027c*/ 	.word	0xffffffff


	//   ....[31]....
        /*0280*/ 	.word	0xffffffff


	//   ....[32]....
        /*0284*/ 	.word	0xffffffff


	//   ....[33]....
        /*0288*/ 	.word	0xffffffff


	//   ....[34]....
        /*028c*/ 	.word	0xffffffff


	//   ....[35]....
        /*0290*/ 	.word	0xffffffff


	//   ....[36]....
        /*0294*/ 	.word	0xffffffff


	//   ....[37]....
        /*0298*/ 	.word	0xffffffff


	//   ....[38]....
        /*029c*/ 	.word	0xffffffff


	//   ....[39]....
        /*02a0*/ 	.word	0xffffffff


	//   ....[40]....
        /*02a4*/ 	.word	0xffffffff


	//   ....[41]....
        /*02a8*/ 	.word	0xffffffff


	//   ....[42]....
        /*02ac*/ 	.word	0xffffffff


	//   ....[43]....
        /*02b0*/ 	.word	0xffffffff


	//   ....[44]....
        /*02b4*/ 	.word	0xffffffff


	//   ....[45]....
        /*02b8*/ 	.word	0xffffffff


	//   ....[46]....
        /*02bc*/ 	.word	0xffffffff


	//   ....[47]....
        /*02c0*/ 	.word	0xffffffff


	//   ....[48]....
        /*02c4*/ 	.word	0xffffffff


	//   ....[49]....
        /*02c8*/ 	.word	0xffffffff


	//   ....[50]....
        /*02cc*/ 	.word	0xffffffff


	//   ....[51]....
        /*02d0*/ 	.word	0xffffffff


	//   ....[52]....
        /*02d4*/ 	.word	0xffffffff


	//   ....[53]....
        /*02d8*/ 	.word	0xffffffff


	//   ....[54]....
        /*02dc*/ 	.word	0xffffffff


	//   ....[55]....
        /*02e0*/ 	.word	0xffffffff


	//   ....[56]....
        /*02e4*/ 	.word	0xffffffff


	//   ....[57]....
        /*02e8*/ 	.word	0xffffffff


	//   ....[58]....
        /*02ec*/ 	.word	0xffffffff


	//   ....[59]....
        /*02f0*/ 	.word	0xffffffff


	//   ....[60]....
        /*02f4*/ 	.word	0xffffffff


	//   ....[61]....
        /*02f8*/ 	.word	0xffffffff


	//   ....[62]....
        /*02fc*/ 	.word	0xffffffff


	//   ....[63]....
        /*0300*/ 	.word	0xffffffff


	//   ....[64]....
        /*0304*/ 	.word	0xffffffff


	//   ....[65]....
        /*0308*/ 	.word	0xffffffff


	//   ....[66]....
        /*030c*/ 	.word	0xffffffff


	//   ....[67]....
        /*0310*/ 	.word	0xffffffff


	//   ....[68]....
        /*0314*/ 	.word	0xffffffff


	//   ....[69]....
        /*0318*/ 	.word	0xffffffff


	//   ....[70]....
        /*031c*/ 	.word	0xffffffff


	//   ....[71]....
        /*0320*/ 	.word	0xffffffff


	//   ....[72]....
        /*0324*/ 	.word	0xffffffff


	//   ....[73]....
        /*0328*/ 	.word	0xffffffff


	//   ....[74]....
        /*032c*/ 	.word	0xffffffff


	//   ....[75]....
        /*0330*/ 	.word	0xffffffff


	//   ....[76]....
        /*0334*/ 	.word	0xffffffff


	//   ....[77]....
        /*0338*/ 	.word	0xffffffff


	//   ....[78]....
        /*033c*/ 	.word	0xffffffff


	//   ....[79]....
        /*0340*/ 	.word	0xffffffff


	//   ....[80]....
        /*0344*/ 	.word	0xffffffff


	//   ....[81]....
        /*0348*/ 	.word	0xffffffff


	//   ....[82]....
        /*034c*/ 	.word	0xffffffff


	//   ....[83]....
        /*0350*/ 	.word	0xffffffff


	//   ....[84]....
        /*0354*/ 	.word	0xffffffff


	//   ....[85]....
        /*0358*/ 	.word	0xffffffff


	//   ....[86]....
        /*035c*/ 	.word	0xffffffff


	//   ....[87]....
        /*0360*/ 	.word	0xffffffff


	//   ....[88]....
        /*0364*/ 	.word	0xffffffff


	//   ....[89]....
        /*0368*/ 	.word	0xffffffff


	//   ....[90]....
        /*036c*/ 	.word	0xffffffff


	//   ....[91]....
        /*0370*/ 	.word	0xffffffff


	//   ....[92]....
        /*0374*/ 	.word	0xffffffff


	//   ....[93]....
        /*0378*/ 	.word	0xffffffff


	//   ....[94]....
        /*037c*/ 	.word	0xffffffff


	//   ....[95]....
        /*0380*/ 	.word	0xffffffff


	//   ....[96]....
        /*0384*/ 	.word	0xffffffff


	//   ....[97]....
        /*0388*/ 	.word	0xffffffff


	//   ....[98]....
        /*038c*/ 	.word	0xffffffff


	//   ....[99]....
        /*0390*/ 	.word	0xffffffff


	//   ....[100]....
        /*0394*/ 	.word	0xffffffff


	//   ....[101]....
        /*0398*/ 	.word	0xffffffff


	//   ....[102]....
        /*039c*/ 	.word	0xffffffff


	//   ....[103]....
        /*03a0*/ 	.word	0xffffffff


	//   ....[104]....
        /*03a4*/ 	.word	0xffffffff


	//   ....[105]....
        /*03a8*/ 	.word	0xffffffff


	//   ....[106]....
        /*03ac*/ 	.word	0xffffffff


	//   ....[107]....
        /*03b0*/ 	.word	0xffffffff


	//   ....[108]....
        /*03b4*/ 	.word	0xffffffff


	//   ....[109]....
        /*03b8*/ 	.word	0xffffffff


	//   ....[110]....
        /*03bc*/ 	.word	0xffffffff


	//   ....[111]....
        /*03c0*/ 	.word	0xffffffff


	//   ....[112]....
        /*03c4*/ 	.word	0xffffffff


	//   ....[113]....
        /*03c8*/ 	.word	0xffffffff


	//   ....[114]....
        /*03cc*/ 	.word	0xffffffff


	//   ....[115]....
        /*03d0*/ 	.word	0xffffffff


	//   ....[116]....
        /*03d4*/ 	.word	0xffffffff


	//   ....[117]....
        /*03d8*/ 	.word	0xffffffff


	//   ....[118]....
        /*03dc*/ 	.word	0xffffffff


	//   ....[119]....
        /*03e0*/ 	.word	0xffffffff


	//   ....[120]....
        /*03e4*/ 	.word	0xffffffff


	//   ....[121]....
        /*03e8*/ 	.word	0xffffffff


	//   ....[122]....
        /*03ec*/ 	.word	0xffffffff


	//   ....[123]....
        /*03f0*/ 	.word	0xffffffff


	//   ....[124]....
        /*03f4*/ 	.word	0xffffffff


	//   ....[125]....
        /*03f8*/ 	.word	0xffffffff


	//   ....[126]....
        /*03fc*/ 	.word	0xffffffff


	//   ....[127]....
        /*0400*/ 	.word	0xffffffff


	//   ....[128]....
        /*0404*/ 	.word	0xffffffff


	//   ....[129]....
        /*0408*/ 	.word	0xffffffff


	//   ....[130]....
        /*040c*/ 	.word	0xffffffff


	//   ....[131]....
        /*0410*/ 	.word	0xffffffff


	//   ....[132]....
        /*0414*/ 	.word	0xffffffff


	//   ....[133]....
        /*0418*/ 	.word	0xffffffff


	//   ....[134]....
        /*041c*/ 	.word	0xffffffff


	//   ....[135]....
        /*0420*/ 	.word	0xffffffff


	//   ....[136]....
        /*0424*/ 	.word	0xffffffff


	//   ....[137]....
        /*0428*/ 	.word	0xffffffff


	//   ....[138]....
        /*042c*/ 	.word	0xffffffff


	//   ....[139]....
        /*0430*/ 	.word	0xffffffff


	//   ....[140]....
        /*0434*/ 	.word	0xffffffff


	//   ....[141]....
        /*0438*/ 	.word	0xffffffff


	//   ....[142]....
        /*043c*/ 	.word	0xffffffff


	//   ....[143]....
        /*0440*/ 	.word	0xffffffff


	//   ....[144]....
        /*0444*/ 	.word	0xffffffff


	//   ....[145]....
        /*0448*/ 	.word	0xffffffff


	//   ....[146]....
        /*044c*/ 	.word	0xffffffff


	//   ....[147]....
        /*0450*/ 	.word	0xffffffff


	//   ....[148]....
        /*0454*/ 	.word	0xffffffff


	//   ....[149]....
        /*0458*/ 	.word	0xffffffff


	//   ....[150]....
        /*045c*/ 	.word	0xffffffff


	//   ....[151]....
        /*0460*/ 	.word	0xffffffff


	//   ....[152]....
        /*0464*/ 	.word	0xffffffff


	//   ....[153]....
        /*0468*/ 	.word	0xffffffff


	//   ....[154]....
        /*046c*/ 	.word	0xffffffff


	//   ....[155]....
        /*0470*/ 	.word	0xffffffff


	//   ....[156]....
        /*0474*/ 	.word	0xffffffff


	//   ....[157]....
        /*0478*/ 	.word	0xffffffff


	//   ....[158]....
        /*047c*/ 	.word	0xffffffff


	//   ....[159]....
        /*0480*/ 	.word	0xffffffff


	//   ....[160]....
        /*0484*/ 	.word	0xffffffff


	//   ....[161]....
        /*0488*/ 	.word	0xffffffff


	//   ....[162]....
        /*048c*/ 	.word	0xffffffff


	//   ....[163]....
        /*0490*/ 	.word	0xffffffff


	//   ....[164]....
        /*0494*/ 	.word	0xffffffff


	//   ....[165]....
        /*0498*/ 	.word	0xffffffff


	//   ....[166]....
        /*049c*/ 	.word	0xffffffff


	//   ....[167]....
        /*04a0*/ 	.word	0xffffffff


	//   ....[168]....
        /*04a4*/ 	.word	0xffffffff


	//   ....[169]....
        /*04a8*/ 	.word	0xffffffff


	//   ....[170]....
        /*04ac*/ 	.word	0xffffffff


	//   ....[171]....
        /*04b0*/ 	.word	0xffffffff


	//   ....[172]....
        /*04b4*/ 	.word	0xffffffff


	//   ....[173]....
        /*04b8*/ 	.word	0xffffffff


	//   ....[174]....
        /*04bc*/ 	.word	0xffffffff


	//   ....[175]....
        /*04c0*/ 	.word	0xffffffff


	//   ....[176]....
        /*04c4*/ 	.word	0xffffffff


	//   ....[177]....
        /*04c8*/ 	.word	0xffffffff


	//   ....[178]....
        /*04cc*/ 	.word	0xffffffff


	//   ....[179]....
        /*04d0*/ 	.word	0xffffffff


	//   ....[180]....
        /*04d4*/ 	.word	0xffffffff


	//   ....[181]....
        /*04d8*/ 	.word	0xffffffff


	//   ....[182]....
        /*04dc*/ 	.word	0xffffffff


	//   ....[183]....
        /*04e0*/ 	.word	0xffffffff


	//   ....[184]....
        /*04e4*/ 	.word	0xffffffff


	//   ....[185]....
        /*04e8*/ 	.word	0xffffffff


	//   ....[186]....
        /*04ec*/ 	.word	0xffffffff


	//   ....[187]....
        /*04f0*/ 	.word	0xffffffff


	//   ....[188]....
        /*04f4*/ 	.word	0xffffffff


	//   ....[189]....
        /*04f8*/ 	.word	0xffffffff


	//   ....[190]....
        /*04fc*/ 	.word	0xffffffff


	//   ....[191]....
        /*0500*/ 	.word	0xffffffff


	//   ....[192]....
        /*0504*/ 	.word	0xffffffff


	//   ....[193]....
        /*0508*/ 	.word	0xffffffff


	//   ....[194]....
        /*050c*/ 	.word	0xffffffff


	//   ....[195]....
        /*0510*/ 	.word	0xffffffff


	//   ....[196]....
        /*0514*/ 	.word	0xffffffff


	//   ....[197]....
        /*0518*/ 	.word	0xffffffff


	//   ....[198]....
        /*051c*/ 	.word	0xffffffff


	//   ....[199]....
        /*0520*/ 	.word	0xffffffff


	//   ....[200]....
        /*0524*/ 	.word	0xffffffff


	//   ....[201]....
        /*0528*/ 	.word	0xffffffff


	//   ....[202]....
        /*052c*/ 	.word	0xffffffff


	//   ....[203]....
        /*0530*/ 	.word	0xffffffff


	//   ....[204]....
        /*0534*/ 	.word	0xffffffff


	//   ....[205]....
        /*0538*/ 	.word	0xffffffff


	//   ....[206]....
        /*053c*/ 	.word	0xffffffff


	//   ....[207]....
        /*0540*/ 	.word	0xffffffff


	//   ....[208]....
        /*0544*/ 	.word	0xffffffff


	//   ....[209]....
        /*0548*/ 	.word	0xffffffff


	//   ....[210]....
        /*054c*/ 	.word	0xffffffff


	//   ....[211]....
        /*0550*/ 	.word	0xffffffff


	//   ....[212]....
        /*0554*/ 	.word	0xffffffff


	//   ....[213]....
        /*0558*/ 	.word	0xffffffff


	//   ....[214]....
        /*055c*/ 	.word	0xffffffff


	//----- nvinfo : EIATTR_COOP_GROUP_INSTR_OFFSETS
	.align		4
.L_428:
        /*0560*/ 	.byte	0x04, 0x28
        /*0562*/ 	.short	(.L_430 - .L_429)


	//   ....[0]....
.L_429:
        /*0564*/ 	.word	0x00000050


	//   ....[1]....
        /*0568*/ 	.word	0x000001f0


	//   ....[2]....
        /*056c*/ 	.word	0x00000220


	//   ....[3]....
        /*0570*/ 	.word	0x00000250


	//   ....[4]....
        /*0574*/ 	.word	0x00000280


	//   ....[5]....
        /*0578*/ 	.word	0x000002b0


	//   ....[6]....
        /*057c*/ 	.word	0x000002e0


	//   ....[7]....
        /*0580*/ 	.word	0x00000450


	//   ....[8]....
        /*0584*/ 	.word	0x00000490


	//   ....[9]....
        /*0588*/ 	.word	0x000004c0


	//   ....[10]....
        /*058c*/ 	.word	0x000004f0


	//   ....[11]....
        /*0590*/ 	.word	0x00000520


	//   ....[12]....
        /*0594*/ 	.word	0x00000550


	//   ....[13]....
        /*0598*/ 	.word	0x000005e0


	//   ....[14]....
        /*059c*/ 	.word	0x00000610


	//   ....[15]....
        /*05a0*/ 	.word	0x00000630


	//   ....[16]....
        /*05a4*/ 	.word	0x00000690


	//   ....[17]....
        /*05a8*/ 	.word	0x00002180


	//   ....[18]....
        /*05ac*/ 	.word	0x000021a0


	//   ....[19]....
        /*05b0*/ 	.word	0x00002270


	//   ....[20]....
        /*05b4*/ 	.word	0x00002280


	//   ....[21]....
        /*05b8*/ 	.word	0x00002350


	//   ....[22]....
        /*05bc*/ 	.word	0x00002370


	//   ....[23]....
        /*05c0*/ 	.word	0x00002440


	//   ....[24]....
        /*05c4*/ 	.word	0x00002450


	//   ....[25]....
        /*05c8*/ 	.word	0x00002520


	//   ....[26]....
        /*05cc*/ 	.word	0x00002540


	//   ....[27]....
        /*05d0*/ 	.word	0x00002610


	//   ....[28]....
        /*05d4*/ 	.word	0x00002620


	//   ....[29]....
        /*05d8*/ 	.word	0x000026f0


	//   ....[30]....
        /*05dc*/ 	.word	0x00002710


	//   ....[31]....
        /*05e0*/ 	.word	0x000027e0


	//   ....[32]....
        /*05e4*/ 	.word	0x000027f0


	//   ....[33]....
        /*05e8*/ 	.word	0x000040f0


	//   ....[34]....
        /*05ec*/ 	.word	0x00004120


	//   ....[35]....
        /*05f0*/ 	.word	0x00004270


	//   ....[36]....
        /*05f4*/ 	.word	0x000042a0


	//   ....[37]....
        /*05f8*/ 	.word	0x000042d0


	//   ....[38]....
        /*05fc*/ 	.word	0x000043b0


	//   ....[39]....
        /*0600*/ 	.word	0x00004460


	//   ....[40]....
        /*0604*/ 	.word	0x00004510


	//   ....[41]....
        /*0608*/ 	.word	0x00006940


	//   ....[42]....
        /*060c*/ 	.word	0x00006a50


	//   ....[43]....
        /*0610*/ 	.word	0x00006aa0


	//   ....[44]....
        /*0614*/ 	.word	0x00006ad0


	//   ....[45]....
        /*0618*/ 	.word	0x00006b20


	//   ....[46]....
        /*061c*/ 	.word	0x00006bc0


	//   ....[47]....
        /*0620*/ 	.word	0x00006ca0


	//   ....[48]....
        /*0624*/ 	.word	0x000070d0


	//   ....[49]....
        /*0628*/ 	.word	0x00008b40


	//   ....[50]....
        /*062c*/ 	.word	0x00008b50


	//   ....[51]....
        /*0630*/ 	.word	0x00008b60


	//   ....[52]....
        /*0634*/ 	.word	0x00008b70


	//   ....[53]....
        /*0638*/ 	.word	0x00008ba0


	//   ....[54]....
        /*063c*/ 	.word	0x00008bc0


	//   ....[55]....
        /*0640*/ 	.word	0x00008be0


	//   ....[56]....
        /*0644*/ 	.word	0x00008bf0


	//   ....[57]....
        /*0648*/ 	.word	0x00009db0


	//   ....[58]....
        /*064c*/ 	.word	0x00009dc0


	//   ....[59]....
        /*0650*/ 	.word	0x00009dd0


	//   ....[60]....
        /*0654*/ 	.word	0x00009de0


	//   ....[61]....
        /*0658*/ 	.word	0x00009df0


	//   ....[62]....
        /*065c*/ 	.word	0x00009e00


	//   ....[63]....
        /*0660*/ 	.word	0x00009e10


	//   ....[64]....
        /*0664*/ 	.word	0x00009e20


	//   ....[65]....
        /*0668*/ 	.word	0x0000a210


	//   ....[66]....
        /*066c*/ 	.word	0x0000a230


	//   ....[67]....
        /*0670*/ 	.word	0x0000a2a0


	//   ....[68]....
        /*0674*/ 	.word	0x0000a2b0


	//   ....[69]....
        /*0678*/ 	.word	0x0000a320


	//   ....[70]....
        /*067c*/ 	.word	0x0000a340


	//   ....[71]....
        /*0680*/ 	.word	0x0000a3b0


	//   ....[72]....
        /*0684*/ 	.word	0x0000a3c0


	//   ....[73]....
        /*0688*/ 	.word	0x0000a430


	//   ....[74]....
        /*068c*/ 	.word	0x0000a450


	//   ....[75]....
        /*0690*/ 	.word	0x0000a4c0


	//   ....[76]....
        /*0694*/ 	.word	0x0000a4d0


	//   ....[77]....
        /*0698*/ 	.word	0x0000a540


	//   ....[78]....
        /*069c*/ 	.word	0x0000a560


	//   ....[79]....
        /*06a0*/ 	.word	0x0000a5d0


	//   ....[80]....
        /*06a4*/ 	.word	0x0000a5e0


	//   ....[81]....
        /*06a8*/ 	.word	0x0000a870


	//   ....[82]....
        /*06ac*/ 	.word	0x0000a890


	//   ....[83]....
        /*06b0*/ 	.word	0x0000abd0


	//   ....[84]....
        /*06b4*/ 	.word	0x0000abe0


	//   ....[85]....
        /*06b8*/ 	.word	0x0000ae40


	//   ....[86]....
        /*06bc*/ 	.word	0x0000ae60


	//   ....[87]....
        /*06c0*/ 	.word	0x0000b0c0


	//   ....[88]....
        /*06c4*/ 	.word	0x0000b0d0


	//   ....[89]....
        /*06c8*/ 	.word	0x0000ba90


	//   ....[90]....
        /*06cc*/ 	.word	0x0000bab0


	//   ....[91]....
        /*06d0*/ 	.word	0x0000bb20


	//   ....[92]....
        /*06d4*/ 	.word	0x0000bb30


	//   ....[93]....
        /*06d8*/ 	.word	0x0000bba0


	//   ....[94]....
        /*06dc*/ 	.word	0x0000bbc0


	//   ....[95]....
        /*06e0*/ 	.word	0x0000bc30


	//   ....[96]....
        /*06e4*/ 	.word	0x0000bc40


	//   ....[97]....
        /*06e8*/ 	.word	0x0000bcb0


	//   ....[98]....
        /*06ec*/ 	.word	0x0000bcd0


	//   ....[99]....
        /*06f0*/ 	.word	0x0000bd40


	//   ....[100]....
        /*06f4*/ 	.word	0x0000bd50


	//   ....[101]....
        /*06f8*/ 	.word	0x0000bdc0


	//   ....[102]....
        /*06fc*/ 	.word	0x0000bde0


	//   ....[103]....
        /*0700*/ 	.word	0x0000be50


	//   ....[104]....
        /*0704*/ 	.word	0x0000be60


	//   ....[105]....
        /*0708*/ 	.word	0x0000bf90


	//   ....[106]....
        /*070c*/ 	.word	0x0000bfb0


	//   ....[107]....
        /*0710*/ 	.word	0x0000c0d0


	//   ....[108]....
        /*0714*/ 	.word	0x0000c110


	//   ....[109]....
        /*0718*/ 	.word	0x0000c140


	//   ....[110]....
        /*071c*/ 	.word	0x0000c170


	//   ....[111]....
        /*0720*/ 	.word	0x0000c1a0


	//   ....[112]....
        /*0724*/ 	.word	0x0000c1d0


	//   ....[113]....
        /*0728*/ 	.word	0x0000c320


	//   ....[114]....
        /*072c*/ 	.word	0x0000c360


	//   ....[115]....
        /*0730*/ 	.word	0x0000c390


	//   ....[116]....
        /*0734*/ 	.word	0x0000c3c0


	//   ....[117]....
        /*0738*/ 	.word	0x0000c3f0


	//   ....[118]....
        /*073c*/ 	.word	0x0000c420


	//   ....[119]....
        /*0740*/ 	.word	0x0000c4b0


	//   ....[120]....
        /*0744*/ 	.word	0x0000c4e0


	//   ....[121]....
        /*0748*/ 	.word	0x0000c4f0


	//   ....[122]....
        /*074c*/ 	.word	0x0000c550


	//   ....[123]....
        /*0750*/ 	.word	0x0000ca90


	//   ....[124]....
        /*0754*/ 	.word	0x0000caf0


	//   ....[125]....
        /*0758*/ 	.word	0x0000cb40


	//   ....[126]....
        /*075c*/ 	.word	0x0000cb90


	//   ....[127]....
        /*0760*/ 	.word	0x0000cbe0


	//   ....[128]....
        /*0764*/ 	.word	0x0000cc50


	//   ....[129]....
        /*0768*/ 	.word	0x0000cca0


	//   ....[130]....
        /*076c*/ 	.word	0x0000cd00


	//   ....[131]....
        /*0770*/ 	.word	0x0000cd70


	//   ....[132]....
        /*0774*/ 	.word	0x0000cdd0


	//   ....[133]....
        /*0778*/ 	.word	0x0000ce40


	//   ....[134]....
        /*077c*/ 	.word	0x0000ceb0


	//   ....[135]....
        /*0780*/ 	.word	0x0000cf20


	//   ....[136]....
        /*0784*/ 	.word	0x0000cf80


	//   ....[137]....
        /*0788*/ 	.word	0x0000cff0


	//   ....[138]....
        /*078c*/ 	.word	0x0000d060


	//   ....[139]....
        /*0790*/ 	.word	0x0000d0d0


	//   ....[140]....
        /*0794*/ 	.word	0x0000d130


	//   ....[141]....
        /*0798*/ 	.word	0x0000d1a0


	//   ....[142]....
        /*079c*/ 	.word	0x0000d210


	//   ....[143]....
        /*07a0*/ 	.word	0x0000d280


	//   ....[144]....
        /*07a4*/ 	.word	0x0000d2e0


	//   ....[145]....
        /*07a8*/ 	.word	0x0000d350


	//   ....[146]....
        /*07ac*/ 	.word	0x0000d3c0


	//   ....[147]....
        /*07b0*/ 	.word	0x0000d430


	//   ....[148]....
        /*07b4*/ 	.word	0x0000d490


	//   ....[149]....
        /*07b8*/ 	.word	0x0000d510


	//   ....[150]....
        /*07bc*/ 	.word	0x0000d560


	//   ....[151]....
        /*07c0*/ 	.word	0x0000d5b0


	//   ....[152]....
        /*07c4*/ 	.word	0x0000d600


	//   ....[153]....
        /*07c8*/ 	.word	0x0000d650


	//   ....[154]....
        /*07cc*/ 	.word	0x0000d6a0


	//   ....[155]....
        /*07d0*/ 	.word	0x0000d6f0


	//   ....[156]....
        /*07d4*/ 	.word	0x0000d740


	//   ....[157]....
        /*07d8*/ 	.word	0x0000d7b0


	//   ....[158]....
        /*07dc*/ 	.word	0x0000d820


	//   ....[159]....
        /*07e0*/ 	.word	0x0000d890


	//   ....[160]....
        /*07e4*/ 	.word	0x0000d8f0


	//   ....[161]....
        /*07e8*/ 	.word	0x0000d960


	//   ....[162]....
        /*07ec*/ 	.word	0x0000d9d0


	//   ....[163]....
        /*07f0*/ 	.word	0x0000da40


	//   ....[164]....
        /*07f4*/ 	.word	0x0000daa0


	//   ....[165]....
        /*07f8*/ 	.word	0x0000db10


	//   ....[166]....
        /*07fc*/ 	.word	0x0000db80


	//   ....[167]....
        /*0800*/ 	.word	0x0000dbf0


	//   ....[168]....
        /*0804*/ 	.word	0x0000dc50


	//   ....[169]....
        /*0808*/ 	.word	0x0000dcc0


	//   ....[170]....
        /*080c*/ 	.word	0x0000dd30


	//   ....[171]....
        /*0810*/ 	.word	0x0000dda0


	//   ....[172]....
        /*0814*/ 	.word	0x0000de00


	//   ....[173]....
        /*0818*/ 	.word	0x0000de70


	//   ....[174]....
        /*081c*/ 	.word	0x0000dee0


	//   ....[175]....
        /*0820*/ 	.word	0x0000df50


	//   ....[176]....
        /*0824*/ 	.word	0x0000dfb0


	//   ....[177]....
        /*0828*/ 	.word	0x0000e020


	//   ....[178]....
        /*082c*/ 	.word	0x0000e090


	//   ....[179]....
        /*0830*/ 	.word	0x0000e100


	//   ....[180]....
        /*0834*/ 	.word	0x0000e160


	//   ....[181]....
        /*0838*/ 	.word	0x0000e1d0


	//   ....[182]....
        /*083c*/ 	.word	0x0000e240


	//   ....[183]....
        /*0840*/ 	.word	0x0000e2b0


	//   ....[184]....
        /*0844*/ 	.word	0x0000e310


	//   ....[185]....
        /*0848*/ 	.word	0x0000e380


	//   ....[186]....
        /*084c*/ 	.word	0x0000e3f0


	//   ....[187]....
        /*0850*/ 	.word	0x0000e460


	//   ....[188]....
        /*0854*/ 	.word	0x0000e4c0


	//   ....[189]....
        /*0858*/ 	.word	0x0000e530


	//   ....[190]....
        /*085c*/ 	.word	0x0000e5a0


	//   ....[191]....
        /*0860*/ 	.word	0x0000e610


	//   ....[192]....
        /*0864*/ 	.word	0x0000e670


	//   ....[193]....
        /*0868*/ 	.word	0x0000e6e0


	//   ....[194]....
        /*086c*/ 	.word	0x0000e750


	//   ....[195]....
        /*0870*/ 	.word	0x0000e7c0


	//   ....[196]....
        /*0874*/ 	.word	0x0000e820


	//   ....[197]....
        /*0878*/ 	.word	0x0000e890


	//   ....[198]....
        /*087c*/ 	.word	0x0000e900


	//   ....[199]....
        /*0880*/ 	.word	0x0000e950


	//   ....[200]....
        /*0884*/ 	.word	0x0000e990


	//   ....[201]....
        /*0888*/ 	.word	0x0000e9e0


	//   ....[202]....
        /*088c*/ 	.word	0x0000ea30


	//   ....[203]....
        /*0890*/ 	.word	0x0000ea80


	//   ....[204]....
        /*0894*/ 	.word	0x0000eaf0


	//   ....[205]....
        /*0898*/ 	.word	0x0000eb40


	//   ....[206]....
        /*089c*/ 	.word	0x0000eb90


	//   ....[207]....
        /*08a0*/ 	.word	0x0000ebe0


	//   ....[208]....
        /*08a4*/ 	.word	0x0000ec30


	//   ....[209]....
        /*08a8*/ 	.word	0x0000ec80


	//   ....[210]....
        /*08ac*/ 	.word	0x0000ecf0


	//   ....[211]....
        /*08b0*/ 	.word	0x0000ed40


	//   ....[212]....
        /*08b4*/ 	.word	0x0000eda0


	//   ....[213]....
        /*08b8*/ 	.word	0x0000ee00


	//   ....[214]....
        /*08bc*/ 	.word	0x0000ee60


	//----- nvinfo : EIATTR_EXIT_INSTR_OFFSETS
	.align		4
.L_430:
        /*08c0*/ 	.byte	0x04, 0x1c
        /*08c2*/ 	.short	(.L_432 - .L_431)


	//   ....[0]....
.L_431:
        /*08c4*/ 	.word	0x00000b50


	//   ....[1]....
        /*08c8*/ 	.word	0x0000ca50


	//----- nvinfo : EIATTR_MAX_THREADS
	.align		4
.L_432:
        /*08cc*/ 	.byte	0x04, 0x05
        /*08ce*/ 	.short	(.L_434 - .L_433)
.L_433:
        /*08d0*/ 	.word	0x00000080
        /*08d4*/ 	.word	0x00000001
        /*08d8*/ 	.word	0x00000001


	//----- nvinfo : EIATTR_CRS_STACK_SIZE
	.align		4
.L_434:
        /*08dc*/ 	.byte	0x04, 0x1e
        /*08de*/ 	.short	(.L_436 - .L_435)
.L_435:
        /*08e0*/ 	.word	0x00000000
.L_436:


//--------------------- .nv.info._ZN7cutlass13device_kernelIN5flash19enable_sm80_to_sm89INS1_16FlashAttnFwdSm80INS1_25CollectiveMainloopFwdSm80ILi4ELi1ELb0EN4cute5tupleIJNS5_1CILi128EEENS7_ILi80EEENS7_ILi64EEEEEELi64ENS_10bfloat16_tEfNS_4arch4Sm80ELb0ELb0ELb0ELb1ELb0ELb1ELb1ELb1EEENS1_21CollectiveEpilogueFwdINS6_IJS8_SA_S9_EEENS6_IJNS7_ILi1EEESI_SI_EEESC_SE_Li128ELb1ELb1ELb1ELb0EEENS1_36VarlenDynamicPersistentTileSchedulerILi128ELi80ELi128ELi128ELb1ELb1ELb0ELb0ELb1ELb1EEEEEEEEEvNT_6ParamsE --------------------------
	.section	.nv.info._ZN7cutlass13device_kernelIN5flash19enable_sm80_to_sm89INS1_16FlashAttnFwdSm80INS1_25CollectiveMainloopFwdSm80ILi4ELi1ELb0EN4cute5tupleIJNS5_1CILi128EEENS7_ILi80EEENS7_ILi64EEEEEELi64ENS_10bfloat16_tEfNS_4arch4Sm80ELb0ELb0ELb0ELb1ELb0ELb1ELb1ELb1EEENS1_21CollectiveEpilogueFwdINS6_IJS8_SA_S9_EEENS6_IJNS7_ILi1EEESI_SI_EEESC_SE_Li128ELb1ELb1ELb1ELb0EEENS1_36VarlenDynamicPersistentTileSchedulerILi128ELi80ELi128ELi128ELb1ELb1ELb0ELb0ELb1ELb1EEEEEEEEEvNT_6ParamsE,"",@"SHT_CUDA_INFO"
	.sectionflags	@""
	.align	4


	//----- nvinfo : EIATTR_CUDA_API_VERSION
	.align		4
        /*0000*/ 	.byte	0x04, 0x37
        /*0002*/ 	.short	(.L_438 - .L_437)
.L_437:
        /*0004*/ 	.word	0x00000082


	//----- nvinfo : EIATTR_SW2861232_WAR
	.align		4
.L_438:
        /*0008*/ 	.byte	0x01, 0x35
	.zero		2


	//----- nvinfo : EIATTR_PARAM_CBANK
	.align		4
        /*000c*/ 	.byte	0x04, 0x0a
        /*000e*/ 	.short	(.L_440 - .L_439)
	.align		4
.L_439:
        /*0010*/ 	.word	index@(.nv.constant0._ZN7cutlass13device_kernelIN5flash19enable_sm80_to_sm89INS1_16FlashAttnFwdSm80INS1_25CollectiveMainloopFwdSm80ILi4ELi1ELb0EN4cute5tupleIJNS5_1CILi128EEENS7_ILi80EEENS7_ILi64EEEEEELi64ENS_10bfloat16_tEfNS_4arch4Sm80ELb0ELb0ELb0ELb1ELb0ELb1ELb1ELb1EEENS1_21CollectiveEpilogueFwdINS6_IJS8_SA_S9_EEENS6_IJNS7_ILi1EEESI_SI_EEESC_SE_Li128ELb1ELb1ELb1ELb0EEENS1_36VarlenDynamicPersistentTileSchedulerILi128ELi80ELi128ELi128ELb1ELb1ELb0ELb0ELb1ELb1EEEEEEEEEvNT_6ParamsE)
        /*0014*/ 	.short	0x0160
        /*0016*/ 	.short	0x0438


	//----- nvinfo : EIATTR_CBANK_PARAM_SIZE
	.align		4
.L_440:
        /*0018*/ 	.byte	0x03, 0x19
        /*001a*/ 	.short	0x0438


	//----- nvinfo : EIATTR_KPARAM_INFO
	.align		4
        /*001c*/ 	.byte	0x04, 0x17
        /*001e*/ 	.short	(.L_442 - .L_441)
.L_441:
        /*0020*/ 	.word	0x00000000
        /*0024*/ 	.short	0x0000
        /*0026*/ 	.short	0x0000
        /*0028*/ 	.byte	0x00, 0xf0, 0xe1, 0x10


	//----- nvinfo : EIATTR_MAXREG_COUNT
	.align		4
.L_442:
        /*002c*/ 	.byte	0x03, 0x1b
        /*002e*/ 	.short	0x00ff


	//----- nvinfo : EIATTR_NUM_BARRIERS
	.align		4
        /*0030*/ 	.byte	0x02, 0x4c
        /*0032*/ 	.byte	0x06
	.zero		1


	//----- nvinfo : EIATTR_ANNOTATIONS
	.align		4
        /*0034*/ 	.byte	0x04, 0x55
        /*0036*/ 	.short	(.L_444 - .L_443)


	//   ....[0]....
.L_443:
        /* <DEDUP_REMOVED lines=40> */


	//----- nvinfo : EIATTR_MERCURY_ISA_VERSION
	.align		4
.L_444:
        /*02a8*/ 	.byte	0x03, 0x5f
        /*02aa*/ 	.short	0x0000


	//----- nvinfo : EIATTR_INT_WARP_WIDE_INSTR_OFFSETS
	.align		4
        /*02ac*/ 	.byte	0x04, 0x31
        /*02ae*/ 	.short	(.L_446 - .L_445)


	//   ....[0]....
.L_445:
        /*02b0*/ 	.word	0x000122d0


	//   ....[1]....
        /*02b4*/ 	.word	0x00012350


	//----- nvinfo : EIATTR_COOP_GROUP_MASK_REGIDS
	.align		4
.L_446:
        /*02b8*/ 	.byte	0x04, 0x29
        /*02ba*/ 	.short	(.L_448 - .L_447)


	//   ....[0]....
.L_447:
        /*02bc*/ 	.word	0xffffffff


	//   ....[1]....
        /*02c0*/ 	.word	0xffffffff


	//   ....[2]....
        /*02c4*/ 	.word	0xffffffff


	//   ....[3]....
        /*02c8*/ 	.word	0xffffffff


	//   ....[4]....
        /*02cc*/ 	.word	0xffffffff


	//   ....[5]....
        /*02d0*/ 	.word	0xffffffff


	//   ....[6]....
        /*02d4*/ 	.word	0xffffffff


	//   ....[7]....
        /*02d8*/ 	.word	0xffffffff


	//   ....[8]....
        /*02dc*/ 	.word	0xffffffff


	//   ....[9]....
        /*02e0*/ 	.word	0xffffffff


	//   ....[10]....
        /*02e4*/ 	.word	0xffffffff


	//   ....[11]....
        /*02e8*/ 	.word	0xffffffff


	//   ....[12]....
        /*02ec*/ 	.word	0xffffffff


	//   ....[13]....
        /*02f0*/ 	.word	0xffffffff


	//   ....[14]....
        /*02f4*/ 	.word	0xffffffff


	//   ....[15]....
        /*02f8*/ 	.word	0xffffffff


	//   ....[16]....
        /*02fc*/ 	.word	0xffffffff


	//   ....[17]....
        /*0300*/ 	.word	0xffffffff


	//   ....[18]....
        /*0304*/ 	.word	0xffffffff


	//   ....[19]....
        /*0308*/ 	.word	0xffffffff


	//   ....[20]....
        /*030c*/ 	.word	0xffffffff


	//   ....[21]....
        /*0310*/ 	.word	0xffffffff


	//   ....[22]....
        /*0314*/ 	.word	0xffffffff


	//   ....[23]....
        /*0318*/ 	.word	0xffffffff


	//   ....[24]....
        /*031c*/ 	.word	0xffffffff


	//   ....[25]....
        /*0320*/ 	.word	0xffffffff


	//   ....[26]....
        /*0324*/ 	.word	0xffffffff


	//   ....[27]....
        /*0328*/ 	.word	0xffffffff


	//   ....[28]....
        /*032c*/ 	.word	0xffffffff


	//   ....[29]....
        /*0330*/ 	.word	0xffffffff


	//   ....[30]....
        /*0334*/ 	.word	0xffffffff


	//   ....[31]....
        /*0338*/ 	.word	0xffffffff


	//   ....[32]....
        /*033c*/ 	.word	0xffffffff


	//   ....[33]....
        /*0340*/ 	.word	0xffffffff


	//   ....[34]....
        /*0344*/ 	.word	0xffffffff


	//   ....[35]....
        /*0348*/ 	.word	0xffffffff


	//   ....[36]....
        /*034c*/ 	.word	0xffffffff


	//   ....[37]....
        /*0350*/ 	.word	0xffffffff


	//   ....[38]....
        /*0354*/ 	.word	0xffffffff


	//   ....[39]....
        /*0358*/ 	.word	0xffffffff


	//   ....[40]....
        /*035c*/ 	.word	0xffffffff


	//   ....[41]....
        /*0360*/ 	.word	0xffffffff


	//   ....[42]....
        /*0364*/ 	.word	0xffffffff


	//   ....[43]....
        /*0368*/ 	.word	0xffffffff


	//   ....[44]....
        /*036c*/ 	.word	0xffffffff


	//   ....[45]....
        /*0370*/ 	.word	0xffffffff


	//   ....[46]....
        /*0374*/ 	.word	0xffffffff


	//   ....[47]....
        /*0378*/ 	.word	0xffffffff


	//   ....[48]....
        /*037c*/ 	.word	0xffffffff


	//   ....[49]....
        /*0380*/ 	.word	0xffffffff


	//   ....[50]....
        /*0384*/ 	.word	0xffffffff


	//   ....[51]....
        /*0388*/ 	.word	0xffffffff


	//   ....[52]....
        /*038c*/ 	.word	0xffffffff


	//   ....[53]....
        /*0390*/ 	.word	0xffffffff


	//   ....[54]....
        /*0394*/ 	.word	0xffffffff


	//   ....[55]....
        /*0398*/ 	.word	0xffffffff


	//   ....[56]....
        /*039c*/ 	.word	0xffffffff


	//   ....[57]....
        /*03a0*/ 	.word	0xffffffff


	//   ....[58]....
        /*03a4*/ 	.word	0xffffffff


	//   ....[59]....
        /*03a8*/ 	.word	0xffffffff


	//   ....[60]....
        /*03ac*/ 	.word	0xffffffff


	//   ....[61]....
        /*03b0*/ 	.word	0xffffffff


	//   ....[62]....
        /*03b4*/ 	.word	0xffffffff


	//   ....[63]....
        /*03b8*/ 	.word	0xffffffff


	//   ....[64]....
        /*03bc*/ 	.word	0xffffffff


	//   ....[65]....
        /*03c0*/ 	.word	0xffffffff


	//   ....[66]....
        /*03c4*/ 	.word	0xffffffff


	//   ....[67]....
        /*03c8*/ 	.word	0xffffffff


	//   ....[68]....
        /*03cc*/ 	.word	0xffffffff


	//   ....[69]....
        /*03d0*/ 	.word	0xffffffff


	//   ....[70]....
        /*03d4*/ 	.word	0xffffffff


	//   ....[71]....
        /*03d8*/ 	.word	0xffffffff


	//   ....[72]....
        /*03dc*/ 	.word	0xffffffff


	//   ....[73]....
        /*03e0*/ 	.word	0xffffffff


	//   ....[74]....
        /*03e4*/ 	.word	0xffffffff


	//   ....[75]....
        /*03e8*/ 	.word	0xffffffff


	//   ....[76]....
        /*03ec*/ 	.word	0xffffffff


	//   ....[77]....
        /*03f0*/ 	.word	0xffffffff


	//   ....[78]....
        /*03f4*/ 	.word	0xffffffff


	//   ....[79]....
        /*03f8*/ 	.word	0xffffffff


	//   ....[80]....
        /*03fc*/ 	.word	0xffffffff


	//   ....[81]....
        /*0400*/ 	.word	0xffffffff


	//   ....[82]....
        /*0404*/ 	.word	0xffffffff


	//   ....[83]....
        /*0408*/ 	.word	0xffffffff


	//   ....[84]....
        /*040c*/ 	.word	0xffffffff


	//   ....[85]....
        /*0410*/ 	.word	0xffffffff


	//   ....[86]....
        /*0414*/ 	.word	0xffffffff


	//   ....[87]....
        /*0418*/ 	.word	0xffffffff


	//   ....[88]....
        /*041c*/ 	.word	0xffffffff


	//   ....[89]....
        /*0420*/ 	.word	0xffffffff


	//   ....[90]....
        /*0424*/ 	.word	0xffffffff


	//   ....[91]....
        /*0428*/ 	.word	0xffffffff


	//   ....[92]....
        /*042c*/ 	.word	0xffffffff


	//   ....[93]....
        /*0430*/ 	.word	0xffffffff


	//   ....[94]....
        /*0434*/ 	.word	0xffffffff


	//   ....[95]....
        /*0438*/ 	.word	0xffffffff


	//   ....[96]....
        /*043c*/ 	.word	0xffffffff


	//   ....[97]....
        /*0440*/ 	.word	0xffffffff


	//   ....[98]....
        /*0444*/ 	.word	0xffffffff


	//   ....[99]....
        /*0448*/ 	.word	0xffffffff


	//   ....[100]....
        /*044c*/ 	.word	0xffffffff


	//   ....[101]....
        /*0450*/ 	.word	0xffffffff


	//   ....[102]....
        /*0454*/ 	.word	0xffffffff


	//   ....[103]....
        /*0458*/ 	.word	0xffffffff


	//   ....[104]....
        /*045c*/ 	.word	0xffffffff


	//   ....[105]....
        /*0460*/ 	.word	0xffffffff


	//   ....[106]....
        /*0464*/ 	.word	0xffffffff


	//   ....[107]....
        /*0468*/ 	.word	0xffffffff


	//   ....[108]....
        /*046c*/ 	.word	0xffffffff


	//   ....[109]....
        /*0470*/ 	.word	0xffffffff


	//   ....[110]....
        /*0474*/ 	.word	0xffffffff


	//   ....[111]....
        /*0478*/ 	.word	0xffffffff


	//   ....[112]....
        /*047c*/ 	.word	0xffffffff


	//   ....[113]....
        /*0480*/ 	.word	0xffffffff


	//   ....[114]....
        /*0484*/ 	.word	0xffffffff


	//   ....[115]....
        /*0488*/ 	.word	0xffffffff


	//   ....[116]....
        /*048c*/ 	.word	0xffffffff


	//   ....[117]....
        /*0490*/ 	.word	0xffffffff


	//   ....[118]....
        /*0494*/ 	.word	0xffffffff


	//   ....[119]....
        /*0498*/ 	.word	0xffffffff


	//   ....[120]....
        /*049c*/ 	.word	0xffffffff


	//   ....[121]....
        /*04a0*/ 	.word	0xffffffff


	//   ....[122]....
        /*04a4*/ 	.word	0xffffffff


	//   ....[123]....
        /*04a8*/ 	.word	0xffffffff


	//   ....[124]....
        /*04ac*/ 	.word	0xffffffff


	//   ....[125]....
        /*04b0*/ 	.word	0xffffffff


	//   ....[126]....
        /*04b4*/ 	.word	0xffffffff


	//   ....[127]....
        /*04b8*/ 	.word	0xffffffff


	//   ....[128]....
        /*04bc*/ 	.word	0xffffffff


	//   ....[129]....
        /*04c0*/ 	.word	0xffffffff


	//   ....[130]....
        /*04c4*/ 	.word	0xffffffff


	//   ....[131]....
        /*04c8*/ 	.word	0xffffffff


	//   ....[132]....
        /*04cc*/ 	.word	0xffffffff


	//   ....[133]....
        /*04d0*/ 	.word	0xffffffff


	//   ....[134]....
        /*04d4*/ 	.word	0xffffffff


	//   ....[135]....
        /*04d8*/ 	.word	0xffffffff


	//   ....[136]....
        /*04dc*/ 	.word	0xffffffff


	//   ....[137]....
        /*04e0*/ 	.word	0xffffffff


	//   ....[138]....
        /*04e4*/ 	.word	0xffffffff


	//   ....[139]....
        /*04e8*/ 	.word	0xffffffff


	//   ....[140]....
        /*04ec*/ 	.word	0xffffffff


	//   ....[141]....
        /*04f0*/ 	.word	0xffffffff


	//   ....[142]....
        /*04f4*/ 	.word	0xffffffff


	//   ....[143]....
        /*04f8*/ 	.word	0xffffffff


	//   ....[144]....
        /*04fc*/ 	.word	0xffffffff


	//   ....[145]....
        /*0500*/ 	.word	0xffffffff


	//   ....[146]....
        /*0504*/ 	.word	0xffffffff


	//   ....[147]....
        /*0508*/ 	.word	0xffffffff


	//   ....[148]....
        /*050c*/ 	.word	0xffffffff


	//   ....[149]....
        /*0510*/ 	.word	0xffffffff


	//   ....[150]....
        /*0514*/ 	.word	0xffffffff


	//   ....[151]....
        /*0518*/ 	.word	0xffffffff


	//   ....[152]....
        /*051c*/ 	.word	0xffffffff


	//   ....[153]....
        /*0520*/ 	.word	0xffffffff


	//   ....[154]....
        /*0524*/ 	.word	0xffffffff


	//   ....[155]....
        /*0528*/ 	.word	0xffffffff


	//   ....[156]....
        /*052c*/ 	.word	0xffffffff


	//   ....[157]....
        /*0530*/ 	.word	0xffffffff


	//   ....[158]....
        /*0534*/ 	.word	0xffffffff


	//   ....[159]....
        /*0538*/ 	.word	0xffffffff


	//   ....[160]....
        /*053c*/ 	.word	0xffffffff


	//   ....[161]....
        /*0540*/ 	.word	0xffffffff


	//   ....[162]....
        /*0544*/ 	.word	0xffffffff


	//   ....[163]....
        /*0548*/ 	.word	0xffffffff


	//   ....[164]....
        /*054c*/ 	.word	0xffffffff


	//   ....[165]....
        /*0550*/ 	.word	0xffffffff


	//   ....[166]....
        /*0554*/ 	.word	0xffffffff


	//   ....[167]....
        /*0558*/ 	.word	0xffffffff


	//   ....[168]....
        /*055c*/ 	.word	0xffffffff


	//   ....[169]....
        /*0560*/ 	.word	0xffffffff


	//   ....[170]....
        /*0564*/ 	.word	0xffffffff


	//   ....[171]....
        /*0568*/ 	.word	0xffffffff


	//   ....[172]....
        /*056c*/ 	.word	0xffffffff


	//   ....[173]....
        /*0570*/ 	.word	0xffffffff


	//   ....[174]....
        /*0574*/ 	.word	0xffffffff


	//   ....[175]....
        /*0578*/ 	.word	0xffffffff


	//   ....[176]....
        /*057c*/ 	.word	0xffffffff


	//   ....[177]....
        /*0580*/ 	.word	0xffffffff


	//   ....[178]....
        /*0584*/ 	.word	0xffffffff


	//   ....[179]....
        /*0588*/ 	.word	0xffffffff


	//   ....[180]....
        /*058c*/ 	.word	0xffffffff


	//   ....[181]....
        /*0590*/ 	.word	0xffffffff


	//   ....[182]....
        /*0594*/ 	.word	0xffffffff


	//   ....[183]....
        /*0598*/ 	.word	0xffffffff


	//   ....[184]....
        /*059c*/ 	.word	0xffffffff


	//   ....[185]....
        /*05a0*/ 	.word	0xffffffff


	//   ....[186]....
        /*05a4*/ 	.word	0xffffffff


	//   ....[187]....
        /*05a8*/ 	.word	0xffffffff


	//   ....[188]....
        /*05ac*/ 	.word	0xffffffff


	//   ....[189]....
        /*05b0*/ 	.word	0xffffffff


	//   ....[190]....
        /*05b4*/ 	.word	0xffffffff


	//   ....[191]....
        /*05b8*/ 	.word	0xffffffff


	//   ....[192]....
        /*05bc*/ 	.word	0xffffffff


	//   ....[193]....
        /*05c0*/ 	.word	0xffffffff


	//   ....[194]....
        /*05c4*/ 	.word	0xffffffff


	//   ....[195]....
        /*05c8*/ 	.word	0xffffffff


	//   ....[196]....
        /*05cc*/ 	.word	0xffffffff


	//   ....[197]....
        /*05d0*/ 	.word	0xffffffff


	//   ....[198]....
        /*05d4*/ 	.word	0xffffffff


	//   ....[199]....
        /*05d8*/ 	.word	0xffffffff


	//   ....[200]....
        /*05dc*/ 	.word	0xffffffff


	//   ....[201]....
        /*05e0*/ 	.word	0xffffffff


	//   ....[202]....
        /*05e4*/ 	.word	0xffffffff


	//   ....[203]....
        /*05e8*/ 	.word	0xffffffff


	//   ....[204]....
        /*05ec*/ 	.word	0xffffffff


	//   ....[205]....
        /*05f0*/ 	.word	0xffffffff


	//   ....[206]....
        /*05f4*/ 	.word	0xffffffff


	//   ....[207]....
        /*05f8*/ 	.word	0xffffffff


	//   ....[208]....
        /*05fc*/ 	.word	0xffffffff


	//   ....[209]....
        /*0600*/ 	.word	0xffffffff


	//   ....[210]....
        /*0604*/ 	.word	0xffffffff


	//   ....[211]....
        /*0608*/ 	.word	0xffffffff


	//   ....[212]....
        /*060c*/ 	.word	0xffffffff


	//   ....[213]....
        /*0610*/ 	.word	0xffffffff


	//   ....[214]....
        /*0614*/ 	.word	0xffffffff


	//   ....[215]....
        /*0618*/ 	.word	0xffffffff


	//   ....[216]....
        /*061c*/ 	.word	0xffffffff


	//   ....[217]....
        /*0620*/ 	.word	0xffffffff


	//   ....[218]....
        /*0624*/ 	.word	0xffffffff


	//   ....[219]....
        /*0628*/ 	.word	0xffffffff


	//   ....[220]....
        /*062c*/ 	.word	0xffffffff


	//   ....[221]....
        /*0630*/ 	.word	0xffffffff


	//   ....[222]....
        /*0634*/ 	.word	0xffffffff


	//----- nvinfo : EIATTR_COOP_GROUP_INSTR_OFFSETS
	.align		4
.L_448:
        /*0638*/ 	.byte	0x04, 0x28
        /*063a*/ 	.short	(.L_450 - .L_449)


	//   ....[0]....
.L_449:
        /*063c*/ 	.word	0x00000050


	//   ....[1]....
        /*0640*/ 	.word	0x00000200


	//   ....[2]....
        /*0644*/ 	.word	0x00000230


	//   ....[3]....
        /*0648*/ 	.word	0x00000260


	//   ....[4]....
        /*064c*/ 	.word	0x00000290


	//   ....[5]....
        /*0650*/ 	.word	0x000002c0


	//   ....[6]....
        /*0654*/ 	.word	0x000002f0


	//   ....[7]....
        /*0658*/ 	.word	0x00000460


	//   ....[8]....
        /*065c*/ 	.word	0x000004a0


	//   ....[9]....
        /*0660*/ 	.word	0x000004d0


	//   ....[10]....
        /*0664*/ 	.word	0x00000500


	//   ....[11]....
        /*0668*/ 	.word	0x00000530


	//   ....[12]....
        /*066c*/ 	.word	0x00000560


	//   ....[13]....
        /*0670*/ 	.word	0x000005f0


	//   ....[14]....
        /*0674*/ 	.word	0x00000620


	//   ....[15]....
        /*0678*/ 	.word	0x00000640


	//   ....[16]....
        /*067c*/ 	.word	0x000006a0


	//   ....[17]....
        /*0680*/ 	.word	0x00007cb0


	//   ....[18]....
        /*0684*/ 	.word	0x00007cd0


	//   ....[19]....
        /*0688*/ 	.word	0x00007da0


	//   ....[20]....
        /*068c*/ 	.word	0x00007db0


	//   ....[21]....
        /*0690*/ 	.word	0x00007e80


	//   ....[22]....
        /*0694*/ 	.word	0x00007ea0


	//   ....[23]....
        /*0698*/ 	.word	0x00007f70


	//   ....[24]....
        /*069c*/ 	.word	0x00007f80


	//   ....[25]....
        /*06a0*/ 	.word	0x00008050


	//   ....[26]....
        /*06a4*/ 	.word	0x00008070


	//   ....[27]....
        /*06a8*/ 	.word	0x00008140


	//   ....[28]....
        /*06ac*/ 	.word	0x00008150


	//   ....[29]....
        /*06b0*/ 	.word	0x00008220


	//   ....[30]....
        /*06b4*/ 	.word	0x00008240


	//   ....[31]....
        /*06b8*/ 	.word	0x00008310


	//   ....[32]....
        /*06bc*/ 	.word	0x00008320


	//   ....[33]....
        /*06c0*/ 	.word	0x000088f0


	//   ....[34]....
        /*06c4*/ 	.word	0x00008930


	//   ....[35]....
        /*06c8*/ 	.word	0x00008940


	//   ....[36]....
        /*06cc*/ 	.word	0x00008950


	//   ....[37]....
        /*06d0*/ 	.word	0x0000a1f0


	//   ....[38]....
        /*06d4*/ 	.word	0x0000a230


	//   ....[39]....
        /*06d8*/ 	.word	0x0000a250


	//   ....[40]....
        /*06dc*/ 	.word	0x0000a260


	//   ....[41]....
        /*06e0*/ 	.word	0x0000d090


	//   ....[42]....
        /*06e4*/ 	.word	0x0000d100


	//   ....[43]....
        /*06e8*/ 	.word	0x0000d220


	//   ....[44]....
        /*06ec*/ 	.word	0x0000d280


	//   ....[45]....
        /*06f0*/ 	.word	0x0000d2b0


	//   ....[46]....
        /*06f4*/ 	.word	0x0000d3b0


	//   ....[47]....
        /*06f8*/ 	.word	0x0000d420


	//   ....[48]....
        /*06fc*/ 	.word	0x0000d4d0


	//   ....[49]....
        /*0700*/ 	.word	0x0000f920


	//   ....[50]....
        /*0704*/ 	.word	0x0000fa40


	//   ....[51]....
        /*0708*/ 	.word	0x0000fa90


	//   ....[52]....
        /*070c*/ 	.word	0x0000fac0


	//   ....[53]....
        /*0710*/ 	.word	0x0000fb10


	//   ....[54]....
        /*0714*/ 	.word	0x0000fba0


	//   ....[55]....
        /*0718*/ 	.word	0x0000fc90


	//   ....[56]....
        /*071c*/ 	.word	0x00010050


	//   ....[57]....
        /*0720*/ 	.word	0x00011b10


	//   ....[58]....
        /*0724*/ 	.word	0x00011b20


	//   ....[59]....
        /*0728*/ 	.word	0x00011b30


	//   ....[60]....
        /*072c*/ 	.word	0x00011b40


	//   ....[61]....
        /*0730*/ 	.word	0x00011b70


	//   ....[62]....
        /*0734*/ 	.word	0x00011b90


	//   ....[63]....
        /*0738*/ 	.word	0x00011bb0


	//   ....[64]....
        /*073c*/ 	.word	0x00011bc0


	//   ....[65]....
        /*0740*/ 	.word	0x00012ff0


	//   ....[66]....
        /*0744*/ 	.word	0x00013000


	//   ....[67]....
        /*0748*/ 	.word	0x00013010


	//   ....[68]....
        /*074c*/ 	.word	0x00013020


	//   ....[69]....
        /*0750*/ 	.word	0x00013030


	//   ....[70]....
        /*0754*/ 	.word	0x00013040


	//   ....[71]....
        /*0758*/ 	.word	0x00013060


	//   ....[72]....
        /*075c*/ 	.word	0x00013070


	//   ....[73]....
        /*0760*/ 	.word	0x00013420


	//   ....[74]....
        /*0764*/ 	.word	0x00013440


	//   ....[75]....
        /*0768*/ 	.word	0x000134b0


	//   ....[76]....
        /*076c*/ 	.word	0x000134c0


	//   ....[77]....
        /*0770*/ 	.word	0x00013530


	//   ....[78]....
        /*0774*/ 	.word	0x00013550


	//   ....[79]....
        /*0778*/ 	.word	0x000135c0


	//   ....[80]....
        /*077c*/ 	.word	0x000135d0


	//   ....[81]....
        /*0780*/ 	.word	0x00013640


	//   ....[82]....
        /*0784*/ 	.word	0x00013660


	//   ....[83]....
        /*0788*/ 	.word	0x000136d0


	//   ....[84]....
        /*078c*/ 	.word	0x000136e0


	//   ....[85]....
        /*0790*/ 	.word	0x00013750


	//   ....[86]....
        /*0794*/ 	.word	0x00013770


	//   ....[87]....
        /*0798*/ 	.word	0x000137e0


	//   ....[88]....
        /*079c*/ 	.word	0x000137f0


	//   ....[89]....
        /*07a0*/ 	.word	0x00013a80


	//   ....[90]....
        /*07a4*/ 	.word	0x00013aa0


	//   ....[91]....
        /*07a8*/ 	.word	0x00013e00


	//   ....[92]....
        /*07ac*/ 	.word	0x00013e10


	//   ....[93]....
        /*07b0*/ 	.word	0x00014060


	//   ....[94]....
        /*07b4*/ 	.word	0x00014080


	//   ....[95]....
        /*07b8*/ 	.word	0x000142e0


	//   ....[96]....
        /*07bc*/ 	.word	0x000142f0


	//   ....[97]....
        /*07c0*/ 	.word	0x00014c90


	//   ....[98]....
        /*07c4*/ 	.word	0x00014cb0


	//   ....[99]....
        /*07c8*/ 	.word	0x00014d20


	//   ....[100]....
        /*07cc*/ 	.word	0x00014d30


	//   ....[101]....
        /*07d0*/ 	.word	0x00014da0


	//   ....[102]....
        /*07d4*/ 	.word	0x00014dc0


	//   ....[103]....
        /*07d8*/ 	.word	0x00014e30


	//   ....[104]....
        /*07dc*/ 	.word	0x00014e40


	//   ....[105]....
        /*07e0*/ 	.word	0x00014eb0


	//   ....[106]....
        /*07e4*/ 	.word	0x00014ed0


	//   ....[107]....
        /*07e8*/ 	.word	0x00014f40


	//   ....[108]....
        /*07ec*/ 	.word	0x00014f50


	//   ....[109]....
        /*07f0*/ 	.word	0x00014fc0


	//   ....[110]....
        /*07f4*/ 	.word	0x00014fe0


	//   ....[111]....
        /*07f8*/ 	.word	0x00015050


	//   ....[112]....
        /*07fc*/ 	.word	0x00015060


	//   ....[113]....
        /*0800*/ 	.word	0x000151b0


	//   ....[114]....
        /*0804*/ 	.word	0x000151d0


	//   ....[115]....
        /*0808*/ 	.word	0x00015300


	//   ....[116]....
        /*080c*/ 	.word	0x00015340


	//   ....[117]....
        /*0810*/ 	.word	0x00015370


	//   ....[118]....
        /*0814*/ 	.word	0x000153a0


	//   ....[119]....
        /*0818*/ 	.word	0x000153d0


	//   ....[120]....
        /*081c*/ 	.word	0x00015400


	//   ....[121]....
        /*0820*/ 	.word	0x00015560


	//   ....[122]....
        /*0824*/ 	.word	0x000155a0


	//   ....[123]....
        /*0828*/ 	.word	0x000155d0


	//   ....[124]....
        /*082c*/ 	.word	0x00015600


	//   ....[125]....
        /*0830*/ 	.word	0x00015630


	//   ....[126]....
        /*0834*/ 	.word	0x00015660


	//   ....[127]....
        /*0838*/ 	.word	0x000156f0


	//   ....[128]....
        /*083c*/ 	.word	0x00015720


	//   ....[129]....
        /*0840*/ 	.word	0x00015730


	//   ....[130]....
        /*0844*/ 	.word	0x00015790


	//   ....[131]....
        /*0848*/ 	.word	0x00015d80


	//   ....[132]....
        /*084c*/ 	.word	0x00015de0


	//   ....[133]....
        /*0850*/ 	.word	0x00015e30


	//   ....[134]....
        /*0854*/ 	.word	0x00015e80


	//   ....[135]....
        /*0858*/ 	.word	0x00015ed0


	//   ....[136]....
        /*085c*/ 	.word	0x00015f40


	//   ....[137]....
        /*0860*/ 	.word	0x00015f90


	//   ....[138]....
        /*0864*/ 	.word	0x00015ff0


	//   ....[139]....
        /*0868*/ 	.word	0x00016060


	//   ....[140]....
        /*086c*/ 	.word	0x000160c0


	//   ....[141]....
        /*0870*/ 	.word	0x00016130


	//   ....[142]....
        /*0874*/ 	.word	0x000161a0


	//   ....[143]....
        /*0878*/ 	.word	0x00016210


	//   ....[144]....
        /*087c*/ 	.word	0x00016270


	//   ....[145]....
        /*0880*/ 	.word	0x000162e0


	//   ....[146]....
        /*0884*/ 	.word	0x00016350


	//   ....[147]....
        /*0888*/ 	.word	0x000163c0


	//   ....[148]....
        /*088c*/ 	.word	0x00016420


	//   ....[149]....
        /*0890*/ 	.word	0x00016490


	//   ....[150]....
        /*0894*/ 	.word	0x00016500


	//   ....[151]....
        /*0898*/ 	.word	0x00016570


	//   ....[152]....
        /*089c*/ 	.word	0x000165d0


	//   ....[153]....
        /*08a0*/ 	.word	0x00016640


	//   ....[154]....
        /*08a4*/ 	.word	0x000166b0


	//   ....[155]....
        /*08a8*/ 	.word	0x00016720


	//   ....[156]....
        /*08ac*/ 	.word	0x00016780


	//   ....[157]....
        /*08b0*/ 	.word	0x00016800


	//   ....[158]....
        /*08b4*/ 	.word	0x00016850


	//   ....[159]....
        /*08b8*/ 	.word	0x000168a0


	//   ....[160]....
        /*08bc*/ 	.word	0x000168f0


	//   ....[161]....
        /*08c0*/ 	.word	0x00016940


	//   ....[162]....
        /*08c4*/ 	.word	0x00016990


	//   ....[163]....
        /*08c8*/ 	.word	0x000169e0


	//   ....[164]....
        /*08cc*/ 	.word	0x00016a30


	//   ....[165]....
        /*08d0*/ 	.word	0x00016aa0


	//   ....[166]....
        /*08d4*/ 	.word	0x00016b10


	//   ....[167]....
        /*08d8*/ 	.word	0x00016b80


	//   ....[168]....
        /*08dc*/ 	.word	0x00016be0


	//   ....[169]....
        /*08e0*/ 	.word	0x00016c50


	//   ....[170]....
        /*08e4*/ 	.word	0x00016cc0


	//   ....[171]....
        /*08e8*/ 	.word	0x00016d30


	//   ....[172]....
        /*08ec*/ 	.word	0x00016d90


	//   ....[173]....
        /*08f0*/ 	.word	0x00016e00


	//   ....[174]....
        /*08f4*/ 	.word	0x00016e70


	//   ....[175]....
        /*08f8*/ 	.word	0x00016ee0


	//   ....[176]....
        /*08fc*/ 	.word	0x00016f40


	//   ....[177]....
        /*0900*/ 	.word	0x00016fb0


	//   ....[178]....
        /*0904*/ 	.word	0x00017020


	//   ....[179]....
        /*0908*/ 	.word	0x00017090


	//   ....[180]....
        /*090c*/ 	.word	0x000170f0


	//   ....[181]....
        /*0910*/ 	.word	0x00017160


	//   ....[182]....
        /*0914*/ 	.word	0x000171d0


	//   ....[183]....
        /*0918*/ 	.word	0x00017240


	//   ....[184]....
        /*091c*/ 	.word	0x000172a0


	//   ....[185]....
        /*0920*/ 	.word	0x00017310


	//   ....[186]....
        /*0924*/ 	.word	0x00017380


	//   ....[187]....
        /*0928*/ 	.word	0x000173f0


	//   ....[188]....
        /*092c*/ 	.word	0x00017450


	//   ....[189]....
        /*0930*/ 	.word	0x000174c0


	//   ....[190]....
        /*0934*/ 	.word	0x00017530


	//   ....[191]....
        /*0938*/ 	.word	0x000175a0


	//   ....[192]....
        /*093c*/ 	.word	0x00017600


	//   ....[193]....
        /*0940*/ 	.word	0x00017670


	//   ....[194]....
        /*0944*/ 	.word	0x000176e0


	//   ....[195]....
        /*0948*/ 	.word	0x00017750


	//   ....[196]....
        /*094c*/ 	.word	0x000177b0


	//   ....[197]....
        /*0950*/ 	.word	0x00017820


	//   ....[198]....
        /*0954*/ 	.word	0x00017890


	//   ....[199]....
        /*0958*/ 	.word	0x00017900


	//   ....[200]....
        /*095c*/ 	.word	0x00017960


	//   ....[201]....
        /*0960*/ 	.word	0x000179d0


	//   ....[202]....
        /*0964*/ 	.word	0x00017a40


	//   ....[203]....
        /*0968*/ 	.word	0x00017ab0


	//   ....[204]....
        /*096c*/ 	.word	0x00017b10


	//   ....[205]....
        /*0970*/ 	.word	0x00017b80


	//   ....[206]....
        /*0974*/ 	.word	0x00017bf0


	//   ....[207]....
        /*0978*/ 	.word	0x00017c40


	//   ....[208]....
        /*097c*/ 	.word	0x00017c80


	//   ....[209]....
        /*0980*/ 	.word	0x00017cd0


	//   ....[210]....
        /*0984*/ 	.word	0x00017d20


	//   ....[211]....
        /*0988*/ 	.word	0x00017d70


	//   ....[212]....
        /*098c*/ 	.word	0x00017de0


	//   ....[213]....
        /*0990*/ 	.word	0x00017e30


	//   ....[214]....
        /*0994*/ 	.word	0x00017e80


	//   ....[215]....
        /*0998*/ 	.word	0x00017ed0


	//   ....[216]....
        /*099c*/ 	.word	0x00017f20


	//   ....[217]....
        /*09a0*/ 	.word	0x00017f70


	//   ....[218]....
        /*09a4*/ 	.word	0x00017fe0


	//   ....[219]....
        /*09a8*/ 	.word	0x00018030


	//   ....[220]....
        /*09ac*/ 	.word	0x00018090


	//   ....[221]....
        /*09b0*/ 	.word	0x000180f0


	//   ....[222]....
        /*09b4*/ 	.word	0x00018150


	//----- nvinfo : EIATTR_EXIT_INSTR_OFFSETS
	.align		4
.L_450:
        /*09b8*/ 	.byte	0x04, 0x1c
        /*09ba*/ 	.short	(.L_452 - .L_451)


	//   ....[0]....
.L_451:
        /*09bc*/ 	.word	0x00000c10


	//   ....[1]....
        /*09c0*/ 	.word	0x00015d40


	//----- nvinfo : EIATTR_MAX_THREADS
	.align		4
.L_452:
        /*09c4*/ 	.byte	0x04, 0x05
        /*09c6*/ 	.short	(.L_454 - .L_453)
.L_453:
        /*09c8*/ 	.word	0x00000080
        /*09cc*/ 	.word	0x00000001
        /*09d0*/ 	.word	0x00000001


	//----- nvinfo : EIATTR_CRS_STACK_SIZE
	.align		4
.L_454:
        /*09d4*/ 	.byte	0x04, 0x1e
        /*09d6*/ 	.short	(.L_456 - .L_455)
.L_455:
        /*09d8*/ 	.word	0x00000000
.L_456:


//--------------------- .nv.info._ZN7cutlass13device_kernelIN5flash19enable_sm80_to_sm89INS1_16FlashAttnFwdSm80INS1_25CollectiveMainloopFwdSm80ILi4ELi1ELb0EN4cute5tupleIJNS5_1CILi128EEENS7_ILi96EEENS7_ILi64EEEEEELi64ENS_10bfloat16_tEfNS_4arch4Sm80ELb0ELb1ELb0ELb0ELb0ELb0ELb1ELb1EEENS1_21CollectiveEpilogueFwdINS6_IJS8_SA_S9_EEENS6_IJNS7_ILi1EEESI_SI_EEESC_SE_Li128ELb0ELb1ELb1ELb0EEENS1_19SingleTileSchedulerILb0ELb1ELb1ELi128EEEEEEEEEvNT_6ParamsE --------------------------
	.section	.nv.info._ZN7cutlass13device_kernelIN5flash19enable_sm80_to_sm89INS1_16FlashAttnFwdSm80INS1_25CollectiveMainloopFwdSm80ILi4ELi1ELb0EN4cute5tupleIJNS5_1CILi128EEENS7_ILi96EEENS7_ILi64EEEEEELi64ENS_10bfloat16_tEfNS_4arch4Sm80ELb0ELb1ELb0ELb0ELb0ELb0ELb1ELb1EEENS1_21CollectiveEpilogueFwdINS6_IJS8_SA_S9_EEENS6_IJNS7_ILi1EEESI_SI_EEESC_SE_Li128ELb0ELb1ELb1ELb0EEENS1_19SingleTileSchedulerILb0ELb1ELb1ELi128EEEEEEEEEvNT_6ParamsE,"",@"SHT_CUDA_INFO"
	.sectionflags	@""
	.align	4


	//----- nvinfo : EIATTR_CUDA_API_VERSION
	.align		4
        /*0000*/ 	.byte	0x04, 0x37
        /*0002*/ 	.short	(.L_458 - .L_457)
.L_457:
        /*0004*/ 	.word	0x00000082


	//----- nvinfo : EIATTR_SW2861232_WAR
	.align		4
.L_458:
        /*0008*/ 	.byte	0x01, 0x35
	.zero		2


	//----- nvinfo : EIATTR_PARAM_CBANK
	.align		4
        /*000c*/ 	.byte	0x04, 0x0a
        /*000e*/ 	.short	(.L_460 - .L_459)
	.align		4
.L_459:
        /*0010*/ 	.word	index@(.nv.constant0._ZN7cutlass13device_kernelIN5flash19enable_sm80_to_sm89INS1_16FlashAttnFwdSm80INS1_25CollectiveMainloopFwdSm80ILi4ELi1ELb0EN4cute5tupleIJNS5_1CILi128EEENS7_ILi96EEENS7_ILi64EEEEEELi64ENS_10bfloat16_tEfNS_4arch4Sm80ELb0ELb1ELb0ELb0ELb0ELb0ELb1ELb1EEENS1_21CollectiveEpilogueFwdINS6_IJS8_SA_S9_EEENS6_IJNS7_ILi1EEESI_SI_EEESC_SE_Li128ELb0ELb1ELb1ELb0EEENS1_19SingleTileSchedulerILb0ELb1ELb1ELi128EEEEEEEEEvNT_6ParamsE)
        /*0014*/ 	.short	0x0160
        /*0016*/ 	.short	0x0418


	//----- nvinfo : EIATTR_CBANK_PARAM_SIZE
	.align		4
.L_460:
        /*0018*/ 	.byte	0x03, 0x19
        /*001a*/ 	.short	0x0418


	//----- nvinfo : EIATTR_KPARAM_INFO
	.align		4
        /*001c*/ 	.byte	0x04, 0x17
        /*001e*/ 	.short	(.L_462 - .L_461)
.L_461:
        /*0020*/ 	.word	0x00000000
        /*0024*/ 	.short	0x0000
        /*0026*/ 	.short	0x0000
        /*0028*/ 	.byte	0x00, 0xf0, 0x61, 0x10


	//----- nvinfo : EIATTR_MAXREG_COUNT
	.align		4
.L_462:
        /*002c*/ 	.byte	0x03, 0x1b
        /*002e*/ 	.short	0x00ff


	//----- nvinfo : EIATTR_NUM_BARRIERS
	.align		4
        /*0030*/ 	.byte	0x02, 0x4c
        /*0032*/ 	.byte	0x02
	.zero		1


	//----- nvinfo : EIATTR_ANNOTATIONS
	.align		4
        /*0034*/ 	.byte	0x04, 0x55
        /*0036*/ 	.short	(.L_464 - .L_463)


	//   ....[0]....
.L_463:
        /* <DEDUP_REMOVED lines=35> */


	//----- nvinfo : EIATTR_MERCURY_ISA_VERSION
	.align		4
.L_464:
        /*0258*/ 	.byte	0x03, 0x5f
        /*025a*/ 	.short	0x0000


	//----- nvinfo : EIATTR_COOP_GROUP_MASK_REGIDS
	.align		4
        /*025c*/ 	.byte	0x04, 0x29
        /*025e*/ 	.short	(.L_466 - .L_465)


	//   ....[0]....
.L_465:
        /*0260*/ 	.word	0xffffffff


	//   ....[1]....
        /*0264*/ 	.word	0xffffffff


	//   ....[2]....
        /*0268*/ 	.word	0xffffffff


	//   ....[3]....
        /*026c*/ 	.word	0xffffffff


	//   ....[4]....
        /*0270*/ 	.word	0xffffffff


	//   ....[5]....
        /*0274*/ 	.word	0xffffffff


	//   ....[6]....
        /*0278*/ 	.word	0xffffffff


	//   ....[7]....
        /*027c*/ 	.word	0xffffffff


	//   ....[8]....
        /*0280*/ 	.word	0xffffffff


	//   ....[9]....
        /*0284*/ 	.word	0xffffffff


	//   ....[10]....
        /*0288*/ 	.word	0xffffffff


	//   ....[11]....
        /*028c*/ 	.word	0xffffffff


	//   ....[12]....
        /*0290*/ 	.word	0xffffffff


	//   ....[13]....
        /*0294*/ 	.word	0xffffffff


	//   ....[14]....
        /*0298*/ 	.word	0xffffffff


	//   ....[15]....
        /*029c*/ 	.word	0xffffffff


	//   ....[16]....
        /*02a0*/ 	.word	0xffffffff


	//   ....[17]....
        /*02a4*/ 	.word	0xffffffff


	//   ....[18]....
        /*02a8*/ 	.word	0xffffffff


	//   ....[19]....
        /*02ac*/ 	.word	0xffffffff


	//   ....[20]....
        /*02b0*/ 	.word	0xffffffff


	//   ....[21]....
        /*02b4*/ 	.word	0xffffffff


	//   ....[22]....
        /*02b8*/ 	.word	0xffffffff


	//   ....[23]....
        /*02bc*/ 	.word	0xffffffff


	//   ....[24]....
        /*02c0*/ 	.word	0xffffffff


	//   ....[25]....
        /*02c4*/ 	.word	0xffffffff


	//   ....[26]....
        /*02c8*/ 	.word	0xffffffff


	//   ....[27]....
        /*02cc*/ 	.word	0xffffffff


	//   ....[28]....
        /*02d0*/ 	.word	0xffffffff


	//   ....[29]....
        /*02d4*/ 	.word	0xffffffff


	//   ....[30]....
        /*02d8*/ 	.word	0xffffffff


	//   ....[31]....
        /*02dc*/ 	.word	0xffffffff


	//   ....[32]....
        /*02e0*/ 	.word	0xffffffff


	//   ....[33]....
        /*02e4*/ 	.word	0xffffffff


	//   ....[34]....
        /*02e8*/ 	.word	0xffffffff


	//   ....[35]....
        /*02ec*/ 	.word	0xffffffff


	//   ....[36]....
        /*02f0*/ 	.word	0xffffffff


	//   ....[37]....
        /*02f4*/ 	.word	0xffffffff


	//   ....[38]....
        /*02f8*/ 	.word	0xffffffff


	//   ....[39]....
        /*02fc*/ 	.word	0xffffffff


	//   ....[40]....
        /*0300*/ 	.word	0xffffffff


	//   ....[41]....
        /*0304*/ 	.word	0xffffffff


	//   ....[42]....
        /*0308*/ 	.word	0xffffffff


	//   ....[43]....
        /*030c*/ 	.word	0xffffffff


	//   ....[44]....
        /*0310*/ 	.word	0xffffffff


	//   ....[45]....
        /*0314*/ 	.word	0xffffffff


	//   ....[46]....
        /*0318*/ 	.word	0xffffffff


	//   ....[47]....
        /*031c*/ 	.word	0xffffffff


	//   ....[48]....
        /*0320*/ 	.word	0xffffffff


	//   ....[49]....
        /*0324*/ 	.word	0xffffffff


	//   ....[50]....
        /*0328*/ 	.word	0xffffffff


	//   ....[51]....
        /*032c*/ 	.word	0xffffffff


	//   ....[52]....
        /*0330*/ 	.word	0xffffffff


	//   ....[53]....
        /*0334*/ 	.word	0xffffffff


	//   ....[54]....
        /*0338*/ 	.word	0xffffffff


	//   ....[55]....
        /*033c*/ 	.word	0xffffffff


	//   ....[56]....
        /*0340*/ 	.word	0xffffffff


	//   ....[57]....
        /*0344*/ 	.word	0xffffffff


	//   ....[58]....
        /*0348*/ 	.word	0xffffffff


	//   ....[59]....
        /*034c*/ 	.word	0xffffffff


	//   ....[60]....
        /*0350*/ 	.word	0xffffffff


	//   ....[61]....
        /*0354*/ 	.word	0xffffffff


	//   ....[62]....
        /*0358*/ 	.word	0xffffffff


	//   ....[63]....
        /*035c*/ 	.word	0xffffffff


	//   ....[64]....
        /*0360*/ 	.word	0xffffffff


	//   ....[65]....
        /*0364*/ 	.word	0xffffffff


	//   ....[66]....
        /*0368*/ 	.word	0xffffffff


	//   ....[67]....
        /*036c*/ 	.word	0xffffffff


	//   ....[68]....
        /*0370*/ 	.word	0xffffffff


	//   ....[69]....
        /*0374*/ 	.word	0xffffffff


	//   ....[70]....
        /*0378*/ 	.word	0xffffffff


	//   ....[71]....
        /*037c*/ 	.word	0xffffffff


	//   ....[72]....
        /*0380*/ 	.word	0xffffffff


	//   ....[73]....
        /*0384*/ 	.word	0xffffffff


	//   ....[74]....
        /*0388*/ 	.word	0xffffffff


	//   ....[75]....
        /*038c*/ 	.word	0xffffffff


	//   ....[76]....
        /*0390*/ 	.word	0xffffffff


	//   ....[77]....
        /*0394*/ 	.word	0xffffffff


	//   ....[78]....
        /*0398*/ 	.word	0xffffffff


	//   ....[79]....
        /*039c*/ 	.word	0xffffffff


	//   ....[80]....
        /*03a0*/ 	.word	0xffffffff


	//   ....[81]....
        /*03a4*/ 	.word	0xffffffff


	//   ....[82]....
        /*03a8*/ 	.word	0xffffffff


	//   ....[83]....
        /*03ac*/ 	.word	0xffffffff


	//   ....[84]....
        /*03b0*/ 	.word	0xffffffff


	//----- nvinfo : EIATTR_COOP_GROUP_INSTR_OFFSETS
	.align		4
.L_466:
        /*03b4*/ 	.byte	0x04, 0x28
        /*03b6*/ 	.short	(.L_468 - .L_467)


	//   ....[0]....
.L_467:
        /*03b8*/ 	.word	0x00000060


	//   ....[1]....
        /*03bc*/ 	.word	0x00001210


	//   ....[2]....
        /*03c0*/ 	.word	0x00001240


	//   ....[3]....
        /*03c4*/ 	.word	0x000013a0


	//   ....[4]....
        /*03c8*/ 	.word	0x000013d0


	//   ....[5]....
        /*03cc*/ 	.word	0x00001460


	//   ....[6]....
        /*03d0*/ 	.word	0x00001490


	//   ....[7]....
        /*03d4*/ 	.word	0x00001520


	//   ....[8]....
        /*03d8*/ 	.word	0x00001550


	//   ....[9]....
        /*03dc*/ 	.word	0x000015e0


	//   ....[10]....
        /*03e0*/ 	.word	0x00001610


	//   ....[11]....
        /*03e4*/ 	.word	0x000016a0


	//   ....[12]....
        /*03e8*/ 	.word	0x000016d0


	//   ....[13]....
        /*03ec*/ 	.word	0x00001760


	//   ....[14]....
        /*03f0*/ 	.word	0x00001790


	//   ....[15]....
        /*03f4*/ 	.word	0x00001810


	//   ....[16]....
        /*03f8*/ 	.word	0x00001850


	//   ....[17]....
        /*03fc*/ 	.word	0x00002e80


	//   ....[18]....
        /*0400*/ 	.word	0x000030c0


	//   ....[19]....
        /*0404*/ 	.word	0x00003280


	//   ....[20]....
        /*0408*/ 	.word	0x00004100


	//   ....[21]....
        /*040c*/ 	.word	0x00005170


	//   ....[22]....
        /*0410*/ 	.word	0x00005190


	//   ....[23]....
        /*0414*/ 	.word	0x000051b0


	//   ....[24]....
        /*0418*/ 	.word	0x00005240


	//   ....[25]....
        /*041c*/ 	.word	0x00005830


	//   ....[26]....
        /*0420*/ 	.word	0x00005900


	//   ....[27]....
        /*0424*/ 	.word	0x00005940


	//   ....[28]....
        /*0428*/ 	.word	0x000059e0


	//   ....[29]....
        /*042c*/ 	.word	0x00008750


	//   ....[30]....
        /*0430*/ 	.word	0x00008930


	//   ....[31]....
        /*0434*/ 	.word	0x00008b10


	//   ....[32]....
        /*0438*/ 	.word	0x00009e20


	//   ....[33]....
        /*043c*/ 	.word	0x0000a5a0


	//   ....[34]....
        /*0440*/ 	.word	0x0000a770


	//   ....[35]....
        /*0444*/ 	.word	0x0000a840


	//   ....[36]....
        /*0448*/ 	.word	0x0000aa10


	//   ....[37]....
        /*044c*/ 	.word	0x0000aaa0


	//   ....[38]....
        /*0450*/ 	.word	0x0000abf0


	//   ....[39]....
        /*0454*/ 	.word	0x0000b040


	//   ....[40]....
        /*0458*/ 	.word	0x0000b0a0


	//   ....[41]....
        /*045c*/ 	.word	0x0000e670


	//   ....[42]....
        /*0460*/ 	.word	0x0000e6d0


	//   ....[43]....
        /*0464*/ 	.word	0x0000e780


	//   ....[44]....
        /*0468*/ 	.word	0x0000e7e0


	//   ....[45]....
        /*046c*/ 	.word	0x0000e810


	//   ....[46]....
        /*0470*/ 	.word	0x0000e8e0


	//   ....[47]....
        /*0474*/ 	.word	0x0000eb20


	//   ....[48]....
        /*0478*/ 	.word	0x0000ee30


	//   ....[49]....
        /*047c*/ 	.word	0x00011c10


	//   ....[50]....
        /*0480*/ 	.word	0x00011e40


	//   ....[51]....
        /*0484*/ 	.word	0x000126f0


	//   ....[52]....
        /*0488*/ 	.word	0x00012eb0


	//   ....[53]....
        /*048c*/ 	.word	0x00013da0


	//   ....[54]....
        /*0490*/ 	.word	0x00013ea0


	//   ....[55]....
        /*0494*/ 	.word	0x00013ef0


	//   ....[56]....
        /*0498*/ 	.word	0x00014000


	//   ....[57]....
        /*049c*/ 	.word	0x000140d0


	//   ....[58]....
        /*04a0*/ 	.word	0x00014240


	//   ....[59]....
        /*04a4*/ 	.word	0x00014540


	//   ....[60]....
        /*04a8*/ 	.word	0x00014630


	//   ....[61]....
        /*04ac*/ 	.word	0x000168f0


	//   ....[62]....
        /*04b0*/ 	.word	0x00016900


	//   ....[63]....
        /*04b4*/ 	.word	0x00016910


	//   ....[64]....
        /*04b8*/ 	.word	0x00016920


	//   ....[65]....
        /*04bc*/ 	.word	0x00016950


	//   ....[66]....
        /*04c0*/ 	.word	0x00016970


	//   ....[67]....
        /*04c4*/ 	.word	0x00016990


	//   ....[68]....
        /*04c8*/ 	.word	0x000169a0


	//   ....[69]....
        /*04cc*/ 	.word	0x00017610


	//   ....[70]....
        /*04d0*/ 	.word	0x00017650


	//   ....[71]....
        /*04d4*/ 	.word	0x00017680


	//   ....[72]....
        /*04d8*/ 	.word	0x000176b0


	//   ....[73]....
        /*04dc*/ 	.word	0x000176f0


	//   ....[74]....
        /*04e0*/ 	.word	0x00017720


	//   ....[75]....
        /*04e4*/ 	.word	0x00017740


	//   ....[76]....
        /*04e8*/ 	.word	0x00017750


	//   ....[77]....
        /*04ec*/ 	.word	0x00017770


	//   ....[78]....
        /*04f0*/ 	.word	0x00017780


	//   ....[79]....
        /*04f4*/ 	.word	0x00017b30


	//   ....[80]....
        /*04f8*/ 	.word	0x00017b50


	//   ....[81]....
        /*04fc*/ 	.word	0x00017e50


	//   ....[82]....
        /*0500*/ 	.word	0x00017e70


	//   ....[83]....
        /*0504*/ 	.word	0x00018170


	//   ....[84]....
        /*0508*/ 	.word	0x00018180


	//----- nvinfo : EIATTR_EXIT_INSTR_OFFSETS
	.align		4
.L_468:
        /*050c*/ 	.byte	0x04, 0x1c
        /*050e*/ 	.short	(.L_470 - .L_469)


	//   ....[0]....
.L_469:
        /*0510*/ 	.word	0x000001c0


	//   ....[1]....
        /*0514*/ 	.word	0x00018190


	//   ....[2]....
        /*0518*/ 	.word	0x00018430


	//   ....[3]....
        /*051c*/ 	.word	0x00018480


	//   ....[4]....
        /*0520*/ 	.word	0x000184b0


	//   ....[5]....
        /*0524*/ 	.word	0x00018510


	//   ....[6]....
        /*0528*/ 	.word	0x000187a0


	//----- nvinfo : EIATTR_CTAIDZ_USED
	.align		4
.L_470:
        /*052c*/ 	.byte	0x01, 0x04
	.zero		2


	//----- nvinfo : EIATTR_MAX_THREADS
	.align		4
        /*0530*/ 	.byte	0x04, 0x05
        /*0532*/ 	.short	(.L_472 - .L_471)
.L_471:
        /*0534*/ 	.word	0x00000080
        /*0538*/ 	.word	0x00000001
        /*053c*/ 	.word	0x00000001


	//----- nvinfo : EIATTR_CRS_STACK_SIZE
	.align		4
.L_472:
        /*0540*/ 	.byte	0x04, 0x1e
        /*0542*/ 	.short	(.L_474 - .L_473)
.L_473:
        /*0544*/ 	.word	0x00000000
.L_474:


//--------------------- .nv.info._ZN7cutlass13device_kernelIN5flash19enable_sm80_to_sm89INS1_16FlashAttnFwdSm80INS1_25CollectiveMainloopFwdSm80ILi4ELi1ELb0EN4cute5tupleIJNS5_1CILi128EEENS7_ILi80EEENS7_ILi64EEEEEELi64ENS_10bfloat16_tEfNS_4arch4Sm80ELb0ELb1ELb0ELb1ELb0ELb0ELb1ELb1EEENS1_21CollectiveEpilogueFwdINS6_IJS8_SA_S9_EEENS6_IJNS7_ILi1EEESI_SI_EEESC_SE_Li128ELb1ELb1ELb1ELb0EEENS1_36VarlenDynamicPersistentTileSchedulerILi128ELi80ELi128ELi128ELb1ELb1ELb0ELb1ELb0ELb1EEEEEEEEEvNT_6ParamsE --------------------------
	.section	.nv.info._ZN7cutlass13device_kernelIN5flash19enable_sm80_to_sm89INS1_16FlashAttnFwdSm80INS1_25CollectiveMainloopFwdSm80ILi4ELi1ELb0EN4cute5tupleIJNS5_1CILi128EEENS7_ILi80EEENS7_ILi64EEEEEELi64ENS_10bfloat16_tEfNS_4arch4Sm80ELb0ELb1ELb0ELb1ELb0ELb0ELb1ELb1EEENS1_21CollectiveEpilogueFwdINS6_IJS8_SA_S9_EEENS6_IJNS7_ILi1EEESI_SI_EEESC_SE_Li128ELb1ELb1ELb1ELb0EEENS1_36VarlenDynamicPersistentTileSchedulerILi128ELi80ELi128ELi128ELb1ELb1ELb0ELb1ELb0ELb1EEEEEEEEEvNT_6ParamsE,"",@"SHT_CUDA_INFO"
	.sectionflags	@""
	.align	4


	//----- nvinfo : EIATTR_CUDA_API_VERSION
	.align		4
        /*0000*/ 	.byte	0x04, 0x37
        /*0002*/ 	.short	(.L_476 - .L_475)
.L_475:
        /*0004*/ 	.word	0x00000082


	//----- nvinfo : EIATTR_SW2861232_WAR
	.align		4
.L_476:
        /*0008*/ 	.byte	0x01, 0x35
	.zero		2


	//----- nvinfo : EIATTR_PARAM_CBANK
	.align		4
        /*000c*/ 	.byte	0x04, 0x0a
        /*000e*/ 	.short	(.L_478 - .L_477)
	.align		4
.L_477:
        /*0010*/ 	.word	index@(.nv.constant0._ZN7cutlass13device_kernelIN5flash19enable_sm80_to_sm89INS1_16FlashAttnFwdSm80INS1_25CollectiveMainloopFwdSm80ILi4ELi1ELb0EN4cute5tupleIJNS5_1CILi128EEENS7_ILi80EEENS7_ILi64EEEEEELi64ENS_10bfloat16_tEfNS_4arch4Sm80ELb0ELb1ELb0ELb1ELb0ELb0ELb1ELb1EEENS1_21CollectiveEpilogueFwdINS6_IJS8_SA_S9_EEENS6_IJNS7_ILi1EEESI_SI_EEESC_SE_Li128ELb1ELb1ELb1ELb0EEENS1_36VarlenDynamicPersistentTileSchedulerILi128ELi80ELi128ELi128ELb1ELb1ELb0ELb1ELb0ELb1EEEEEEEEEvNT_6ParamsE)
        /*0014*/ 	.short	0x0160
        /*0016*/ 	.short	0x0438


	//----- nvinfo : EIATTR_CBANK_PARAM_SIZE
	.align		4
.L_478:
        /*0018*/ 	.byte	0x03, 0x19
        /*001a*/ 	.short	0x0438


	//----- nvinfo : EIATTR_KPARAM_INFO
	.align		4
        /*001c*/ 	.byte	0x04, 0x17
        /*001e*/ 	.short	(.L_480 - .L_479)
.L_479:
        /*0020*/ 	.word	0x00000000
        /*0024*/ 	.short	0x0000
        /*0026*/ 	.short	0x0000
        /*0028*/ 	.byte	0x00, 0xf0, 0xe1, 0x10


	//----- nvinfo : EIATTR_MAXREG_COUNT
	.align		4
.L_480:
        /*002c*/ 	.byte	0x03, 0x1b
        /*002e*/ 	.short	0x00ff


	//----- nvinfo : EIATTR_NUM_BARRIERS
	.align		4
        /*0030*/ 	.byte	0x02, 0x4c
        /*0032*/ 	.byte	0x06
	.zero		1


	//----- nvinfo : EIATTR_ANNOTATIONS
	.align		4
        /*0034*/ 	.byte	0x04, 0x55
        /*0036*/ 	.short	(.L_482 - .L_481)


	//   ....[0]....
.L_481:
        /* <DEDUP_REMOVED lines=101> */


	//----- nvinfo : EIATTR_MERCURY_ISA_VERSION
	.align		4
.L_482:
        /*0670*/ 	.byte	0x03, 0x5f
        /*0672*/ 	.short	0x0000


	//----- nvinfo : EIATTR_INT_WARP_WIDE_INSTR_OFFSETS
	.align		4
        /*0674*/ 	.byte	0x04, 0x31
        /*0676*/ 	.short	(.L_484 - .L_483)


	//   ....[0]....
.L_483:
        /*0678*/ 	.word	0x000151f0


	//   ....[1]....
        /*067c*/ 	.word	0x00015270


	//----- nvinfo : EIATTR_COOP_GROUP_MASK_REGIDS
	.align		4
.L_484:
        /*0680*/ 	.byte	0x04, 0x29
        /*0682*/ 	.short	(.L_486 - .L_485)


	//   ....[0]....
.L_485:
        /*0684*/ 	.word	0xffffffff


	//   ....[1]....
        /*0688*/ 	.word	0xffffffff


	//   ....[2]....
        /*068c*/ 	.word	0xffffffff


	//   ....[3]....
        /*0690*/ 	.word	0xffffffff


	//   ....[4]....
        /*0694*/ 	.word	0xffffffff


	//   ....[5]....
        /*0698*/ 	.word	0xffffffff


	//   ....[6]....
        /*069c*/ 	.word	0xffffffff


	//   ....[7]....
        /*06a0*/ 	.word	0xffffffff


	//   ....[8]....
        /*06a4*/ 	.word	0xffffffff


	//   ....[9]....
        /*06a8*/ 	.word	0xffffffff


	//   ....[10]....
        /*06ac*/ 	.word	0xffffffff


	//   ....[11]....
        /*06b0*/ 	.word	0xffffffff


	//   ....[12]....
        /*06b4*/ 	.word	0xffffffff


	//   ....[13]....
        /*06b8*/ 	.word	0xffffffff


	//   ....[14]....
        /*06bc*/ 	.word	0xffffffff


	//   ....[15]....
        /*06c0*/ 	.word	0xffffffff


	//   ....[16]....
        /*06c4*/ 	.word	0xffffffff


	//   ....[17]....
        /*06c8*/ 	.word	0xffffffff


	//   ....[18]....
        /*06cc*/ 	.word	0xffffffff


	//   ....[19]....
        /*06d0*/ 	.word	0xffffffff


	//   ....[20]....
        /*06d4*/ 	.word	0xffffffff


	//   ....[21]....
        /*06d8*/ 	.word	0xffffffff


	//   ....[22]....
        /*06dc*/ 	.word	0xffffffff


	//   ....[23]....
        /*06e0*/ 	.word	0xffffffff


	//   ....[24]....
        /*06e4*/ 	.word	0xffffffff


	//   ....[25]....
        /*06e8*/ 	.word	0xffffffff


	//   ....[26]....
        /*06ec*/ 	.word	0xffffffff


	//   ....[27]....
        /*06f0*/ 	.word	0xffffffff


	//   ....[28]....
        /*06f4*/ 	.word	0xffffffff


	//   ....[29]....
        /*06f8*/ 	.word	0xffffffff


	//   ....[30]....
        /*06fc*/ 	.word	0xffffffff


	//   ....[31]....
        /*0700*/ 	.word	0xffffffff


	//   ....[32]....
        /*0704*/ 	.word	0xffffffff


	//   ....[33]....
        /*0708*/ 	.word	0xffffffff


	//   ....[34]....
        /*070c*/ 	.word	0xffffffff


	//   ....[35]....
        /*0710*/ 	.word	0xffffffff


	//   ....[36]....
        /*0714*/ 	.word	0xffffffff


	//   ....[37]....
        /*0718*/ 	.word	0xffffffff


	//   ....[38]....
        /*071c*/ 	.word	0xffffffff


	//   ....[39]....
        /*0720*/ 	.word	0xffffffff


	//   ....[40]....
        /*0724*/ 	.word	0xffffffff


	//   ....[41]....
        /*0728*/ 	.word	0xffffffff


	//   ....[42]....
        /*072c*/ 	.word	0xffffffff


	//   ....[43]....
        /*0730*/ 	.word	0xffffffff


	//   ....[44]....
        /*0734*/ 	.word	0xffffffff


	//   ....[45]....
        /*0738*/ 	.word	0xffffffff


	//   ....[46]....
        /*073c*/ 	.word	0xffffffff


	//   ....[47]....
        /*0740*/ 	.word	0xffffffff


	//   ....[48]....
        /*0744*/ 	.word	0xffffffff


	//   ....[49]....
        /*0748*/ 	.word	0xffffffff


	//   ....[50]....
        /*074c*/ 	.word	0xffffffff


	//   ....[51]....
        /*0750*/ 	.word	0xffffffff


	//   ....[52]....
        /*0754*/ 	.word	0xffffffff


	//   ....[53]....
        /*0758*/ 	.word	0xffffffff


	//   ....[54]....
        /*075c*/ 	.word	0xffffffff


	//   ....[55]....
        /*0760*/ 	.word	0xffffffff


	//   ....[56]....
        /*0764*/ 	.word	0xffffffff


	//   ....[57]....
        /*0768*/ 	.word	0xffffffff


	//   ....[58]....
        /*076c*/ 	.word	0xffffffff


	//   ....[59]....
        /*0770*/ 	.word	0xffffffff


	//   ....[60]....
        /*0774*/ 	.word	0xffffffff


	//   ....[61]....
        /*0778*/ 	.word	0xffffffff


	//   ....[62]....
        /*077c*/ 	.word	0xffffffff


	//   ....[63]....
        /*0780*/ 	.word	0xffffffff


	//   ....[64]....
        /*0784*/ 	.word	0xffffffff


	//   ....[65]....
        /*0788*/ 	.word	0xffffffff


	//   ....[66]....
        /*078c*/ 	.word	0xffffffff


	//   ....[67]....
        /*0790*/ 	.word	0xffffffff


	//   ....[68]....
        /*0794*/ 	.word	0xffffffff


	//   ....[69]....
        /*0798*/ 	.word	0xffffffff


	//   ....[70]....
        /*079c*/ 	.word	0xffffffff


	//   ....[71]....
        /*07a0*/ 	.word	0xffffffff


	//   ....[72]....
        /*07a4*/ 	.word	0xffffffff


	//   ....[73]....
        /*07a8*/ 	.word	0xffffffff


	//   ....[74]....
        /*07ac*/ 	.word	0xffffffff


	//   ....[75]....
        /*07b0*/ 	.word	0xffffffff


	//   ....[76]....
        /*07b4*/ 	.word	0xffffffff


	//   ....[77]....
        /*07b8*/ 	.word	0xffffffff


	//   ....[78]....
        /*07bc*/ 	.word	0xffffffff


	//   ....[79]....
        /*07c0*/ 	.word	0xffffffff


	//   ....[80]....
        /*07c4*/ 	.word	0xffffffff


	//   ....[81]....
        /*07c8*/ 	.word	0xffffffff


	//   ....[82]....
        /*07cc*/ 	.word	0xffffffff


	//   ....[83]....
        /*07d0*/ 	.word	0xffffffff


	//   ....[84]....
        /*07d4*/ 	.word	0xffffffff


	//   ....[85]....
        /*07d8*/ 	.word	0xffffffff


	//   ....[86]....
        /*07dc*/ 	.word	0xffffffff


	//   ....[87]....
        /*07e0*/ 	.word	0xffffffff


	//   ....[88]....
        /*07e4*/ 	.word	0xffffffff


	//   ....[89]....
        /*07e8*/ 	.word	0xffffffff


	//   ....[90]....
        /*07ec*/ 	.word	0xffffffff


	//   ....[91]....
        /*07f0*/ 	.word	0xffffffff


	//   ....[92]....
        /*07f4*/ 	.word	0xffffffff


	//   ....[93]....
        /*07f8*/ 	.word	0xffffffff


	//   ....[94]....
        /*07fc*/ 	.word	0xffffffff


	//   ....[95]....
        /*0800*/ 	.word	0xffffffff


	//   ....[96]....
        /*0804*/ 	.word	0xffffffff


	//   ....[97]....
        /*0808*/ 	.word	0xffffffff


	//   ....[98]....
        /*080c*/ 	.word	0xffffffff


	//   ....[99]....
        /*0810*/ 	.word	0xffffffff


	//   ....[100]....
        /*0814*/ 	.word	0xffffffff


	//   ....[101]....
        /*0818*/ 	.word	0xffffffff


	//   ....[102]....
        /*081c*/ 	.word	0xffffffff


	//   ....[103]....
        /*0820*/ 	.word	0xffffffff


	//   ....[104]....
        /*0824*/ 	.word	0xffffffff


	//   ....[105]....
        /*0828*/ 	.word	0xffffffff


	//   ....[106]....
        /*082c*/ 	.word	0xffffffff


	//   ....[107]....
        /*0830*/ 	.word	0xffffffff


	//   ....[108]....
        /*0834*/ 	.word	0xffffffff


	//   ....[109]....
        /*0838*/ 	.word	0xffffffff


	//   ....[110]....
        /*083c*/ 	.word	0xffffffff


	//   ....[111]....
        /*0840*/ 	.word	0xffffffff


	//   ....[112]....
        /*0844*/ 	.word	0xffffffff


	//   ....[113]....
        /*0848*/ 	.word	0xffffffff


	//   ....[114]....
        /*084c*/ 	.word	0xffffffff


	//   ....[115]....
        /*0850*/ 	.word	0xffffffff


	//   ....[116]....
        /*0854*/ 	.word	0xffffffff


	//   ....[117]....
        /*0858*/ 	.word	0xffffffff


	//   ....[118]....
        /*085c*/ 	.word	0xffffffff


	//   ....[119]....
        /*0860*/ 	.word	0xffffffff


	//   ....[120]....
        /*0864*/ 	.word	0xffffffff


	//   ....[121]....
        /*0868*/ 	.word	0xffffffff


	//   ....[122]....
        /*086c*/ 	.word	0xffffffff


	//   ....[123]....
        /*0870*/ 	.word	0xffffffff


	//   ....[124]....
        /*0874*/ 	.word	0xffffffff


	//   ....[125]....
        /*0878*/ 	.word	0xffffffff


	//   ....[126]....
        /*087c*/ 	.word	0xffffffff


	//   ....[127]....
        /*0880*/ 	.word	0xffffffff


	//   ....[128]....
        /*0884*/ 	.word	0xffffffff


	//   ....[129]....
        /*0888*/ 	.word	0xffffffff


	//   ....[130]....
        /*088c*/ 	.word	0xffffffff


	//   ....[131]....
        /*0890*/ 	.word	0xffffffff


	//   ....[132]....
        /*0894*/ 	.word	0xffffffff


	//   ....[133]....
        /*0898*/ 	.word	0xffffffff


	//   ....[134]....
        /*089c*/ 	.word	0xffffffff


	//   ....[135]....
        /*08a0*/ 	.word	0xffffffff


	//   ....[136]....
        /*08a4*/ 	.word	0xffffffff


	//   ....[137]....
        /*08a8*/ 	.word	0xffffffff


	//   ....[138]....
        /*08ac*/ 	.word	0xffffffff


	//   ....[139]....
        /*08b0*/ 	.word	0xffffffff


	//   ....[140]....
        /*08b4*/ 	.word	0xffffffff


	//   ....[141]....
        /*08b8*/ 	.word	0xffffffff


	//   ....[142]....
        /*08bc*/ 	.word	0xffffffff


	//   ....[143]....
        /*08c0*/ 	.word	0xffffffff


	//   ....[144]....
        /*08c4*/ 	.word	0xffffffff


	//   ....[145]....
        /*08c8*/ 	.word	0xffffffff


	//   ....[146]....
        /*08cc*/ 	.word	0xffffffff


	//   ....[147]....
        /*08d0*/ 	.word	0xffffffff


	//   ....[148]....
        /*08d4*/ 	.word	0xffffffff


	//   ....[149]....
        /*08d8*/ 	.word	0xffffffff


	//   ....[150]....
        /*08dc*/ 	.word	0xffffffff


	//   ....[151]....
        /*08e0*/ 	.word	0xffffffff


	//   ....[152]....
        /*08e4*/ 	.word	0xffffffff


	//   ....[153]....
        /*08e8*/ 	.word	0xffffffff


	//   ....[154]....
        /*08ec*/ 	.word	0xffffffff


	//   ....[155]....
        /*08f0*/ 	.word	0xffffffff


	//   ....[156]....
        /*08f4*/ 	.word	0xffffffff


	//   ....[157]....
        /*08f8*/ 	.word	0xffffffff


	//   ....[158]....
        /*08fc*/ 	.word	0xffffffff


	//   ....[159]....
        /*0900*/ 	.word	0xffffffff


	//   ....[160]....
        /*0904*/ 	.word	0xffffffff


	//   ....[161]....
        /*0908*/ 	.word	0xffffffff


	//   ....[162]....
        /*090c*/ 	.word	0xffffffff


	//   ....[163]....
        /*0910*/ 	.word	0xffffffff


	//   ....[164]....
        /*0914*/ 	.word	0xffffffff


	//   ....[165]....
        /*0918*/ 	.word	0xffffffff


	//   ....[166]....
        /*091c*/ 	.word	0xffffffff


	//   ....[167]....
        /*0920*/ 	.word	0xffffffff


	//   ....[168]....
        /*0924*/ 	.word	0xffffffff


	//   ....[169]....
        /*0928*/ 	.word	0xffffffff


	//   ....[170]....
        /*092c*/ 	.word	0xffffffff


	//   ....[171]....
        /*0930*/ 	.word	0xffffffff


	//   ....[172]....
        /*0934*/ 	.word	0xffffffff


	//   ....[173]....
        /*0938*/ 	.word	0xffffffff


	//   ....[174]....
        /*093c*/ 	.word	0xffffffff


	//   ....[175]....
        /*0940*/ 	.word	0xffffffff


	//   ....[176]....
        /*0944*/ 	.word	0xffffffff


	//   ....[177]....
        /*0948*/ 	.word	0xffffffff


	//   ....[178]....
        /*094c*/ 	.word	0xffffffff


	//   ....[179]....
        /*0950*/ 	.word	0xffffffff


	//   ....[180]....
        /*0954*/ 	.word	0xffffffff


	//   ....[181]....
        /*0958*/ 	.word	0xffffffff


	//   ....[182]....
        /*095c*/ 	.word	0xffffffff


	//   ....[183]....
        /*0960*/ 	.word	0xffffffff


	//   ....[184]....
        /*0964*/ 	.word	0xffffffff


	//   ....[185]....
        /*0968*/ 	.word	0xffffffff


	//   ....[186]....
        /*096c*/ 	.word	0xffffffff


	//   ....[187]....
        /*0970*/ 	.word	0xffffffff


	//   ....[188]....
        /*0974*/ 	.word	0xffffffff


	//   ....[189]....
        /*0978*/ 	.word	0xffffffff


	//   ....[190]....
        /*097c*/ 	.word	0xffffffff


	//   ....[191]....
        /*0980*/ 	.word	0xffffffff


	//   ....[192]....
        /*0984*/ 	.word	0xffffffff


	//   ....[193]....
        /*0988*/ 	.word	0xffffffff


	//   ....[194]....
        /*098c*/ 	.word	0xffffffff


	//   ....[195]....
        /*0990*/ 	.word	0xffffffff


	//   ....[196]....
        /*0994*/ 	.word	0xffffffff


	//   ....[197]....
        /*0998*/ 	.word	0xffffffff


	//   ....[198]....
        /*099c*/ 	.word	0xffffffff


	//   ....[199]....
        /*09a0*/ 	.word	0xffffffff


	//   ....[200]....
        /*09a4*/ 	.word	0xffffffff


	//   ....[201]....
        /*09a8*/ 	.word	0xffffffff


	//   ....[202]....
        /*09ac*/ 	.word	0xffffffff


	//   ....[203]....
        /*09b0*/ 	.word	0xffffffff


	//   ....[204]....
        /*09b4*/ 	.word	0xffffffff


	//   ....[205]....
        /*09b8*/ 	.word	0xffffffff


	//   ....[206]....
        /*09bc*/ 	.word	0xffffffff


	//   ....[207]....
        /*09c0*/ 	.word	0xffffffff


	//   ....[208]....
        /*09c4*/ 	.word	0xffffffff


	//   ....[209]....
        /*09c8*/ 	.word	0xffffffff


	//   ....[210]....
        /*09cc*/ 	.word	0xffffffff


	//   ....[211]....
        /*09d0*/ 	.word	0xffffffff


	//   ....[212]....
        /*09d4*/ 	.word	0xffffffff


	//   ....[213]....
        /*09d8*/ 	.word	0xffffffff


	//   ....[214]....
        /*09dc*/ 	.word	0xffffffff


	//   ....[215]....
        /*09e0*/ 	.word	0xffffffff


	//   ....[216]....
        /*09e4*/ 	.word	0xffffffff


	//   ....[217]....
        /*09e8*/ 	.word	0xffffffff


	//   ....[218]....
        /*09ec*/ 	.word	0xffffffff


	//   ....[219]....
        /*09f0*/ 	.word	0xffffffff


	//   ....[220]....
        /*09f4*/ 	.word	0xffffffff


	//   ....[221]....
        /*09f8*/ 	.word	0xffffffff


	//   ....[222]....
        /*09fc*/ 	.word	0xffffffff


	//   ....[223]....
        /*0a00*/ 	.word	0xffffffff


	//   ....[224]....
        /*0a04*/ 	.word	0xffffffff


	//   ....[225]....
        /*0a08*/ 	.word	0xffffffff


	//   ....[226]....
        /*0a0c*/ 	.word	0xffffffff


	//   ....[227]....
        /*0a10*/ 	.word	0xffffffff


	//   ....[228]....
        /*0a14*/ 	.word	0xffffffff


	//   ....[229]....
        /*0a18*/ 	.word	0xffffffff


	//   ....[230]....
        /*0a1c*/ 	.word	0xffffffff


	//   ....[231]....
        /*0a20*/ 	.word	0xffffffff


	//   ....[232]....
        /*0a24*/ 	.word	0xffffffff


	//   ....[233]....
        /*0a28*/ 	.word	0xffffffff


	//   ....[234]....
        /*0a2c*/ 	.word	0xffffffff


	//   ....[235]....
        /*0a30*/ 	.word	0xffffffff


	//   ....[236]....
        /*0a34*/ 	.word	0xffffffff


	//   ....[237]....
        /*0a38*/ 	.word	0xffffffff


	//   ....[238]....
        /*0a3c*/ 	.word	0xffffffff


	//   ....[239]....
        /*0a40*/ 	.word	0xffffffff


	//   ....[240]....
        /*0a44*/ 	.word	0xffffffff


	//   ....[241]....
        /*0a48*/ 	.word	0xffffffff


	//   ....[242]....
        /*0a4c*/ 	.word	0xffffffff


	//----- nvinfo : EIATTR_COOP_GROUP_INSTR_OFFSETS
	.align		4
.L_486:
        /*0a50*/ 	.byte	0x04, 0x28
        /*0a52*/ 	.short	(.L_488 - .L_487)


	//   ....[0]....
.L_487:
        /*0a54*/ 	.word	0x00000050


	//   ....[1]....
        /*0a58*/ 	.word	0x00000210


	//   ....[2]....
        /*0a5c*/ 	.word	0x00000240


	//   ....[3]....
        /*0a60*/ 	.word	0x00000270


	//   ....[4]....
        /*0a64*/ 	.word	0x000002a0


	//   ....[5]....
        /*0a68*/ 	.word	0x000002d0


	//   ....[6]....
        /*0a6c*/ 	.word	0x00000300


	//   ....[7]....
        /*0a70*/ 	.word	0x00000470


	//   ....[8]....
        /*0a74*/ 	.word	0x000004b0


	//   ....[9]....
        /*0a78*/ 	.word	0x000004e0


	//   ....[10]....
        /*0a7c*/ 	.word	0x00000510


	//   ....[11]....
        /*0a80*/ 	.word	0x00000540


	//   ....[12]....
        /*0a84*/ 	.word	0x00000570


	//   ....[13]....
        /*0a88*/ 	.word	0x00000600


	//   ....[14]....
        /*0a8c*/ 	.word	0x00000650


	//   ....[15]....
        /*0a90*/ 	.word	0x00000670


	//   ....[16]....
        /*0a94*/ 	.word	0x000006d0


	//   ....[17]....
        /*0a98*/ 	.word	0x00002b60


	//   ....[18]....
        /*0a9c*/ 	.word	0x00002b80


	//   ....[19]....
        /*0aa0*/ 	.word	0x00002c60


	//   ....[20]....
        /*0aa4*/ 	.word	0x00002c70


	//   ....[21]....
        /*0aa8*/ 	.word	0x00002d50


	//   ....[22]....
        /*0aac*/ 	.word	0x00002d70


	//   ....[23]....
        /*0ab0*/ 	.word	0x00002e50


	//   ....[24]....
        /*0ab4*/ 	.word	0x00002e60


	//   ....[25]....
        /*0ab8*/ 	.word	0x00002f40


	//   ....[26]....
        /*0abc*/ 	.word	0x00002f60


	//   ....[27]....
        /*0ac0*/ 	.word	0x00003040


	//   ....[28]....
        /*0ac4*/ 	.word	0x00003050


	//   ....[29]....
        /*0ac8*/ 	.word	0x00003130


	//   ....[30]....
        /*0acc*/ 	.word	0x00003150


	//   ....[31]....
        /*0ad0*/ 	.word	0x00003230


	//   ....[32]....
        /*0ad4*/ 	.word	0x00003240


	//   ....[33]....
        /*0ad8*/ 	.word	0x00004370


	//   ....[34]....
        /*0adc*/ 	.word	0x00004560


	//   ....[35]....
        /*0ae0*/ 	.word	0x00004cc0


	//   ....[36]....
        /*0ae4*/ 	.word	0x00005380


	//   ....[37]....
        /*0ae8*/ 	.word	0x00005ca0


	//   ....[38]....
        /*0aec*/ 	.word	0x00005d40


	//   ....[39]....
        /*0af0*/ 	.word	0x00006210


	//   ....[40]....
        /*0af4*/ 	.word	0x00006270


	//   ....[41]....
        /*0af8*/ 	.word	0x000064e0


	//   ....[42]....
        /*0afc*/ 	.word	0x00006550


	//   ....[43]....
        /*0b00*/ 	.word	0x00006610


	//   ....[44]....
        /*0b04*/ 	.word	0x000067e0


	//   ....[45]....
        /*0b08*/ 	.word	0x00008b20


	//   ....[46]....
        /*0b0c*/ 	.word	0x00008d40


	//   ....[47]....
        /*0b10*/ 	.word	0x00008f00


	//   ....[48]....
        /*0b14*/ 	.word	0x00009920


	//   ....[49]....
        /*0b18*/ 	.word	0x0000a660


	//   ....[50]....
        /*0b1c*/ 	.word	0x0000a7c0


	//   ....[51]....
        /*0b20*/ 	.word	0x0000a810


	//   ....[52]....
        /*0b24*/ 	.word	0x0000a930


	//   ....[53]....
        /*0b28*/ 	.word	0x0000aa50


	//   ....[54]....
        /*0b2c*/ 	.word	0x0000ab90


	//   ....[55]....
        /*0b30*/ 	.word	0x0000aef0


	//   ....[56]....
        /*0b34*/ 	.word	0x0000afc0


	//   ....[57]....
        /*0b38*/ 	.word	0x0000db40


	//   ....[58]....
        /*0b3c*/ 	.word	0x0000dc50


	//   ....[59]....
        /*0b40*/ 	.word	0x0000dca0


	//   ....[60]....
        /*0b44*/ 	.word	0x0000dcd0


	//   ....[61]....
        /*0b48*/ 	.word	0x0000dd20


	//   ....[62]....
        /*0b4c*/ 	.word	0x0000ddc0


	//   ....[63]....
        /*0b50*/ 	.word	0x0000dea0


	//   ....[64]....
        /*0b54*/ 	.word	0x0000e290


	//   ....[65]....
        /*0b58*/ 	.word	0x00010a20


	//   ....[66]....
        /*0b5c*/ 	.word	0x00010c40


	//   ....[67]....
        /*0b60*/ 	.word	0x00010e00


	//   ....[68]....
        /*0b64*/ 	.word	0x00011820


	//   ....[69]....
        /*0b68*/ 	.word	0x00012560


	//   ....[70]....
        /*0b6c*/ 	.word	0x000126c0


	//   ....[71]....
        /*0b70*/ 	.word	0x00012710


	//   ....[72]....
        /*0b74*/ 	.word	0x00012830


	//   ....[73]....
        /*0b78*/ 	.word	0x00012930


	//   ....[74]....
        /*0b7c*/ 	.word	0x00012a60


	//   ....[75]....
        /*0b80*/ 	.word	0x00012de0


	//   ....[76]....
        /*0b84*/ 	.word	0x00012eb0


	//   ....[77]....
        /*0b88*/ 	.word	0x000149f0


	//   ....[78]....
        /*0b8c*/ 	.word	0x00014a60


	//   ....[79]....
        /*0b90*/ 	.word	0x00014a70


	//   ....[80]....
        /*0b94*/ 	.word	0x00014a80


	//   ....[81]....
        /*0b98*/ 	.word	0x00014ab0


	//   ....[82]....
        /*0b9c*/ 	.word	0x00014ad0


	//   ....[83]....
        /*0ba0*/ 	.word	0x00014ae0


	//   ....[84]....
        /*0ba4*/ 	.word	0x00014af0


	//   ....[85]....
        /*0ba8*/ 	.word	0x00015d00


	//   ....[86]....
        /*0bac*/ 	.word	0x00015d10


	//   ....[87]....
        /*0bb0*/ 	.word	0x00015d20


	//   ....[88]....
        /*0bb4*/ 	.word	0x00015d30


	//   ....[89]....
        /*0bb8*/ 	.word	0x00015d40


	//   ....[90]....
        /*0bbc*/ 	.word	0x00015d50


	//   ....[91]....
        /*0bc0*/ 	.word	0x00015d70


	//   ....[92]....
        /*0bc4*/ 	.word	0x00015e70


	//   ....[93]....
        /*0bc8*/ 	.word	0x000161b0


	//   ....[94]....
        /*0bcc*/ 	.word	0x000161d0


	//   ....[95]....
        /*0bd0*/ 	.word	0x00016250


	//   ....[96]....
        /*0bd4*/ 	.word	0x00016260


	//   ....[97]....
        /*0bd8*/ 	.word	0x000162e0


	//   ....[98]....
        /*0bdc*/ 	.word	0x00016300


	//   ....[99]....
        /*0be0*/ 	.word	0x00016380


	//   ....[100]....
        /*0be4*/ 	.word	0x00016390


	//   ....[101]....
        /*0be8*/ 	.word	0x00016410


	//   ....[102]....
        /*0bec*/ 	.word	0x00016430


	//   ....[103]....
        /*0bf0*/ 	.word	0x000164b0


	//   ....[104]....
        /*0bf4*/ 	.word	0x000164c0


	//   ....[105]....
        /*0bf8*/ 	.word	0x00016540


	//   ....[106]....
        /*0bfc*/ 	.word	0x00016560


	//   ....[107]....
        /*0c00*/ 	.word	0x000165e0


	//   ....[108]....
        /*0c04*/ 	.word	0x000165f0


	//   ....[109]....
        /*0c08*/ 	.word	0x00016890


	//   ....[110]....
        /*0c0c*/ 	.word	0x000168b0


	//   ....[111]....
        /*0c10*/ 	.word	0x00016bf0


	//   ....[112]....
        /*0c14*/ 	.word	0x00016c00


	//   ....[113]....
        /*0c18*/ 	.word	0x00016e50


	//   ....[114]....
        /*0c1c*/ 	.word	0x00016e70


	//   ....[115]....
        /*0c20*/ 	.word	0x000170e0


	//   ....[116]....
        /*0c24*/ 	.word	0x000170f0


	//   ....[117]....
        /*0c28*/ 	.word	0x00017b30


	//   ....[118]....
        /*0c2c*/ 	.word	0x00017b50


	//   ....[119]....
        /*0c30*/ 	.word	0x00017bd0


	//   ....[120]....
        /*0c34*/ 	.word	0x00017be0


	//   ....[121]....
        /*0c38*/ 	.word	0x00017c60


	//   ....[122]....
        /*0c3c*/ 	.word	0x00017c80


	//   ....[123]....
        /*0c40*/ 	.word	0x00017d00


	//   ....[124]....
        /*0c44*/ 	.word	0x00017d10


	//   ....[125]....
        /*0c48*/ 	.word	0x00017d90


	//   ....[126]....
        /*0c4c*/ 	.word	0x00017db0


	//   ....[127]....
        /*0c50*/ 	.word	0x00017e30


	//   ....[128]....
        /*0c54*/ 	.word	0x00017e40


	//   ....[129]....
        /*0c58*/ 	.word	0x00017ec0


	//   ....[130]....
        /*0c5c*/ 	.word	0x00017ee0


	//   ....[131]....
        /*0c60*/ 	.word	0x00017f60


	//   ....[132]....
        /*0c64*/ 	.word	0x00017f70


	//   ....[133]....
        /*0c68*/ 	.word	0x000180d0


	//   ....[134]....
        /*0c6c*/ 	.word	0x000180f0


	//   ....[135]....
        /*0c70*/ 	.word	0x00018220


	//   ....[136]....
        /*0c74*/ 	.word	0x00018260


	//   ....[137]....
        /*0c78*/ 	.word	0x00018290


	//   ....[138]....
        /*0c7c*/ 	.word	0x000182c0


	//   ....[139]....
        /*0c80*/ 	.word	0x000182f0


	//   ....[140]....
        /*0c84*/ 	.word	0x00018320


	//   ....[141]....
        /*0c88*/ 	.word	0x00018480


	//   ....[142]....
        /*0c8c*/ 	.word	0x000184c0


	//   ....[143]....
        /*0c90*/ 	.word	0x000184f0


	//   ....[144]....
        /*0c94*/ 	.word	0x00018520


	//   ....[145]....
        /*0c98*/ 	.word	0x00018550


	//   ....[146]....
        /*0c9c*/ 	.word	0x00018580


	//   ....[147]....
        /*0ca0*/ 	.word	0x00018610


	//   ....[148]....
        /*0ca4*/ 	.word	0x00018670


	//   ....[149]....
        /*0ca8*/ 	.word	0x00018680


	//   ....[150]....
        /*0cac*/ 	.word	0x000186e0


	//   ....[151]....
        /*0cb0*/ 	.word	0x00019140


	//   ....[152]....
        /*0cb4*/ 	.word	0x000191a0


	//   ....[153]....
        /*0cb8*/ 	.word	0x000191f0


	//   ....[154]....
        /*0cbc*/ 	.word	0x00019240


	//   ....[155]....
        /*0cc0*/ 	.word	0x00019290


	//   ....[156]....
        /*0cc4*/ 	.word	0x00019300


	//   ....[157]....
        /*0cc8*/ 	.word	0x00019350


	//   ....[158]....
        /*0ccc*/ 	.word	0x000193c0


	//   ....[159]....
        /*0cd0*/ 	.word	0x00019430


	//   ....[160]....
        /*0cd4*/ 	.word	0x00019490


	//   ....[161]....
        /*0cd8*/ 	.word	0x00019500


	//   ....[162]....
        /*0cdc*/ 	.word	0x00019570


	//   ....[163]....
        /*0ce0*/ 	.word	0x000195e0


	//   ....[164]....
        /*0ce4*/ 	.word	0x00019640


	//   ....[165]....
        /*0ce8*/ 	.word	0x000196b0


	//   ....[166]....
        /*0cec*/ 	.word	0x00019720


	//   ....[167]....
        /*0cf0*/ 	.word	0x00019790


	//   ....[168]....
        /*0cf4*/ 	.word	0x000197f0


	//   ....[169]....
        /*0cf8*/ 	.word	0x00019860


	//   ....[170]....
        /*0cfc*/ 	.word	0x000198d0


	//   ....[171]....
        /*0d00*/ 	.word	0x00019940


	//   ....[172]....
        /*0d04*/ 	.word	0x000199a0


	//   ....[173]....
        /*0d08*/ 	.word	0x00019a10


	//   ....[174]....
        /*0d0c*/ 	.word	0x00019a80


	//   ....[175]....
        /*0d10*/ 	.word	0x00019af0


	//   ....[176]....
        /*0d14*/ 	.word	0x00019b50


	//   ....[177]....
        /*0d18*/ 	.word	0x00019bb0


	//   ....[178]....
        /*0d1c*/ 	.word	0x00019c00


	//   ....[179]....
        /*0d20*/ 	.word	0x00019c50


	//   ....[180]....
        /*0d24*/ 	.word	0x00019cb0


	//   ....[181]....
        /*0d28*/ 	.word	0x00019d00


	//   ....[182]....
        /*0d2c*/ 	.word	0x00019d60


	//   ....[183]....
        /*0d30*/ 	.word	0x00019db0


	//   ....[184]....
        /*0d34*/ 	.word	0x00019e10


	//   ....[185]....
        /*0d38*/ 	.word	0x00019e80


	//   ....[186]....
        /*0d3c*/ 	.word	0x00019ef0


	//   ....[187]....
        /*0d40*/ 	.word	0x00019f60


	//   ....[188]....
        /*0d44*/ 	.word	0x00019fc0


	//   ....[189]....
        /*0d48*/ 	.word	0x0001a030


	//   ....[190]....
        /*0d4c*/ 	.word	0x0001a0a0


	//   ....[191]....
        /*0d50*/ 	.word	0x0001a110


	//   ....[192]....
        /*0d54*/ 	.word	0x0001a170


	//   ....[193]....
        /*0d58*/ 	.word	0x0001a1e0


	//   ....[194]....
        /*0d5c*/ 	.word	0x0001a250


	//   ....[195]....
        /*0d60*/ 	.word	0x0001a2c0


	//   ....[196]....
        /*0d64*/ 	.word	0x0001a320


	//   ....[197]....
        /*0d68*/ 	.word	0x0001a390


	//   ....[198]....
        /*0d6c*/ 	.word	0x0001a400


	//   ....[199]....
        /*0d70*/ 	.word	0x0001a470


	//   ....[200]....
        /*0d74*/ 	.word	0x0001a4d0


	//   ....[201]....
        /*0d78*/ 	.word	0x0001a540


	//   ....[202]....
        /*0d7c*/ 	.word	0x0001a5b0


	//   ....[203]....
        /*0d80*/ 	.word	0x0001a620


	//   ....[204]....
        /*0d84*/ 	.word	0x0001a680


	//   ....[205]....
        /*0d88*/ 	.word	0x0001a6f0


	//   ....[206]....
        /*0d8c*/ 	.word	0x0001a760


	//   ....[207]....
        /*0d90*/ 	.word	0x0001a7d0


	//   ....[208]....
        /*0d94*/ 	.word	0x0001a830


	//   ....[209]....
        /*0d98*/ 	.word	0x0001a8a0


	//   ....[210]....
        /*0d9c*/ 	.word	0x0001a910


	//   ....[211]....
        /*0da0*/ 	.word	0x0001a980


	//   ....[212]....
        /*0da4*/ 	.word	0x0001a9e0


	//   ....[213]....
        /*0da8*/ 	.word	0x0001aa50


	//   ....[214]....
        /*0dac*/ 	.word	0x0001aac0


	//   ....[215]....
        /*0db0*/ 	.word	0x0001ab30


	//   ....[216]....
        /*0db4*/ 	.word	0x0001ab90


	//   ....[217]....
        /*0db8*/ 	.word	0x0001ac00


	//   ....[218]....
        /*0dbc*/ 	.word	0x0001ac70


	//   ....[219]....
        /*0dc0*/ 	.word	0x0001ace0


	//   ....[220]....
        /*0dc4*/ 	.word	0x0001ad40


	//   ....[221]....
        /*0dc8*/ 	.word	0x0001adb0


	//   ....[222]....
        /*0dcc*/ 	.word	0x0001ae20


	//   ....[223]....
        /*0dd0*/ 	.word	0x0001ae90


	//   ....[224]....
        /*0dd4*/ 	.word	0x0001aef0


	//   ....[225]....
        /*0dd8*/ 	.word	0x0001af60


	//   ....[226]....
        /*0ddc*/ 	.word	0x0001afd0


	//   ....[227]....
        /*0de0*/ 	.word	0x0001b020


	//   ....[228]....
        /*0de4*/ 	.word	0x0001b060


	//   ....[229]....
        /*0de8*/ 	.word	0x0001b0b0


	//   ....[230]....
        /*0dec*/ 	.word	0x0001b100


	//   ....[231]....
        /*0df0*/ 	.word	0x0001b150


	//   ....[232]....
        /*0df4*/ 	.word	0x0001b1c0


	//   ....[233]....
        /*0df8*/ 	.word	0x0001b210


	//   ....[234]....
        /*0dfc*/ 	.word	0x0001b260


	//   ....[235]....
        /*0e00*/ 	.word	0x0001b2b0


	//   ....[236]....
        /*0e04*/ 	.word	0x0001b300


	//   ....[237]....
        /*0e08*/ 	.word	0x0001b350


	//   ....[238]....
        /*0e0c*/ 	.word	0x0001b3c0


	//   ....[239]....
        /*0e10*/ 	.word	0x0001b410


	//   ....[240]....
        /*0e14*/ 	.word	0x0001b480


	//   ....[241]....
        /*0e18*/ 	.word	0x0001b4e0


	//   ....[242]....
        /*0e1c*/ 	.word	0x0001b550


	//----- nvinfo : EIATTR_EXIT_INSTR_OFFSETS
	.align		4
.L_488:
        /*0e20*/ 	.byte	0x04, 0x1c
        /*0e22*/ 	.short	(.L_490 - .L_489)


	//   ....[0]....
.L_489:
        /*0e24*/ 	.word	0x000010f0


	//   ....[1]....
        /*0e28*/ 	.word	0x00019100


	//----- nvinfo : EIATTR_MAX_THREADS
	.align		4
.L_490:
        /*0e2c*/ 	.byte	0x04, 0x05
        /*0e2e*/ 	.short	(.L_492 - .L_491)
.L_491:
        /*0e30*/ 	.word	0x00000080
        /*0e34*/ 	.word	0x00000001
        /*0e38*/ 	.word	0x00000001


	//----- nvinfo : EIATTR_CRS_STACK_SIZE
	.align		4
.L_492:
        /*0e3c*/ 	.byte	0x04, 0x1e
        /*0e3e*/ 	.short	(.L_494 - .L_493)
.L_493:
        /*0e40*/ 	.word	0x00000000
.L_494:


//--------------------- .nv.info._ZN7cutlass13device_kernelIN5flash19enable_sm80_to_sm89INS1_16FlashAttnFwdSm80INS1_25CollectiveMainloopFwdSm80ILi4ELi1ELb0EN4cute5tupleIJNS5_1CILi128EEENS7_ILi80EEENS7_ILi64EEEEEELi64ENS_10bfloat16_tEfNS_4arch4Sm80ELb0ELb1ELb0ELb1ELb0ELb1ELb1ELb1EEENS1_21CollectiveEpilogueFwdINS6_IJS8_SA_S9_EEENS6_IJNS7_ILi1EEESI_SI_EEESC_SE_Li128ELb1ELb1ELb1ELb0EEENS1_36VarlenDynamicPersistentTileSchedulerILi128ELi80ELi128ELi128ELb1ELb1ELb0ELb1ELb0ELb1EEEEEEEEEvNT_6ParamsE --------------------------
	.section	.nv.info._ZN7cutlass13device_kernelIN5flash19enable_sm80_to_sm89INS1_16FlashAttnFwdSm80INS1_25CollectiveMainloopFwdSm80ILi4ELi1ELb0EN4cute5tupleIJNS5_1CILi128EEENS7_ILi80EEENS7_ILi64EEEEEELi64ENS_10bfloat16_tEfNS_4arch4Sm80ELb0ELb1ELb0ELb1ELb0ELb1ELb1ELb1EEENS1_21CollectiveEpilogueFwdINS6_IJS8_SA_S9_EEENS6_IJNS7_ILi1EEESI_SI_EEESC_SE_Li128ELb1ELb1ELb1ELb0EEENS1_36VarlenDynamicPersistentTileSchedulerILi128ELi80ELi128ELi128ELb1ELb1ELb0ELb1ELb0ELb1EEEEEEEEEvNT_6ParamsE,"",@"SHT_CUDA_INFO"
	.sectionflags	@""
	.align	4


	//----- nvinfo : EIATTR_CUDA_API_VERSION
	.align		4
        /*0000*/ 	.byte	0x04, 0x37
        /*0002*/ 	.short	(.L_496 - .L_495)
.L_495:
        /*0004*/ 	.word	0x00000082


	//----- nvinfo : EIATTR_SW2861232_WAR
	.align		4
.L_496:
        /*0008*/ 	.byte	0x01, 0x35
	.zero		2


	//----- nvinfo : EIATTR_PARAM_CBANK
	.align		4
        /*000c*/ 	.byte	0x04, 0x0a
        /*000e*/ 	.short	(.L_498 - .L_497)
	.align		4
.L_497:
        /*0010*/ 	.word	index@(.nv.constant0._ZN7cutlass13device_kernelIN5flash19enable_sm80_to_sm89INS1_16FlashAttnFwdSm80INS1_25CollectiveMainloopFwdSm80ILi4ELi1ELb0EN4cute5tupleIJNS5_1CILi128EEENS7_ILi80EEENS7_ILi64EEEEEELi64ENS_10bfloat16_tEfNS_4arch4Sm80ELb0ELb1ELb0ELb1ELb0ELb1ELb1ELb1EEENS1_21CollectiveEpilogueFwdINS6_IJS8_SA_S9_EEENS6_IJNS7_ILi1EEESI_SI_EEESC_SE_Li128ELb1ELb1ELb1ELb0EEENS1_36VarlenDynamicPersistentTileSchedulerILi128ELi80ELi128ELi128ELb1ELb1ELb0ELb1ELb0ELb1EEEEEEEEEvNT_6ParamsE)
        /*0014*/ 	.short	0x0160
        /*0016*/ 	.short	0x0438


	//----- nvinfo : EIATTR_CBANK_PARAM_SIZE
	.align		4
.L_498:
        /*0018*/ 	.byte	0x03, 0x19
        /*001a*/ 	.short	0x0438


	//----- nvinfo : EIATTR_KPARAM_INFO
	.align		4
        /*001c*/ 	.byte	0x04, 0x17
        /*001e*/ 	.short	(.L_500 - .L_499)
.L_499:
        /*0020*/ 	.word	0x00000000
        /*0024*/ 	.short	0x0000
        /*0026*/ 	.short	0x0000
        /*0028*/ 	.byte	0x00, 0xf0, 0xe1, 0x10


	//----- nvinfo : EIATTR_MAXREG_COUNT
	.align		4
.L_500:
        /*002c*/ 	.byte	0x03, 0x1b
        /*002e*/ 	.short	0x00ff


	//----- nvinfo : EIATTR_NUM_BARRIERS
	.align		4
        /*0030*/ 	.byte	0x02, 0x4c
        /*0032*/ 	.byte	0x06
	.zero		1


	//----- nvinfo : EIATTR_ANNOTATIONS
	.align		4
        /*0034*/ 	.byte	0x04, 0x55
        /*0036*/ 	.short	(.L_502 - .L_501)


	//   ....[0]....
.L_501:
        /* <DEDUP_REMOVED lines=89> */


	//----- nvinfo : EIATTR_MERCURY_ISA_VERSION
	.align		4
.L_502:
        /*05b8*/ 	.byte	0x03, 0x5f
        /*05ba*/ 	.short	0x0000


	//----- nvinfo : EIATTR_INT_WARP_WIDE_INSTR_OFFSETS
	.align		4
        /*05bc*/ 	.byte	0x04, 0x31
        /*05be*/ 	.short	(.L_504 - .L_503)


	//   ....[0]....
.L_503:
        /*05c0*/ 	.word	0x0001fd10


	//   ....[1]....
        /*05c4*/ 	.word	0x0001fd90


	//----- nvinfo : EIATTR_COOP_GROUP_MASK_REGIDS
	.align		4
.L_504:
        /*05c8*/ 	.byte	0x04, 0x29
        /*05ca*/ 	.short	(.L_506 - .L_505)


	//   ....[0]....
.L_505:
        /*05cc*/ 	.word	0xffffffff


	//   ....[1]....
        /*05d0*/ 	.word	0xffffffff


	//   ....[2]....
        /*05d4*/ 	.word	0xffffffff


	//   ....[3]....
        /*05d8*/ 	.word	0xffffffff


	//   ....[4]....
        /*05dc*/ 	.word	0xffffffff


	//   ....[5]....
        /*05e0*/ 	.word	0xffffffff


	//   ....[6]....
        /*05e4*/ 	.word	0xffffffff


	//   ....[7]....
        /*05e8*/ 	.word	0xffffffff


	//   ....[8]....
        /*05ec*/ 	.word	0xffffffff


	//   ....[9]....
        /*05f0*/ 	.word	0xffffffff


	//   ....[10]....
        /*05f4*/ 	.word	0xffffffff


	//   ....[11]....
        /*05f8*/ 	.word	0xffffffff


	//   ....[12]....
        /*05fc*/ 	.word	0xffffffff


	//   ....[13]....
        /*0600*/ 	.word	0xffffffff


	//   ....[14]....
        /*0604*/ 	.word	0xffffffff


	//   ....[15]....
        /*0608*/ 	.word	0xffffffff


	//   ....[16]....
        /*060c*/ 	.word	0xffffffff


	//   ....[17]....
        /*0610*/ 	.word	0xffffffff


	//   ....[18]....
        /*0614*/ 	.word	0xffffffff


	//   ....[19]....
        /*0618*/ 	.word	0xffffffff


	//   ....[20]....
        /*061c*/ 	.word	0xffffffff


	//   ....[21]....
        /*0620*/ 	.word	0xffffffff


	//   ....[22]....
        /*0624*/ 	.word	0xffffffff


	//   ....[23]....
        /*0628*/ 	.word	0xffffffff


	//   ....[24]....
        /*062c*/ 	.word	0xffffffff


	//   ....[25]....
        /*0630*/ 	.word	0xffffffff


	//   ....[26]....
        /*0634*/ 	.word	0xffffffff


	//   ....[27]....
        /*0638*/ 	.word	0xffffffff


	//   ....[28]....
        /*063c*/ 	.word	0xffffffff


	//   ....[29]....
        /*0640*/ 	.word	0xffffffff


	//   ....[30]....
        /*0644*/ 	.word	0xffffffff


	//   ....[31]....
        /*0648*/ 	.word	0xffffffff


	//   ....[32]....
        /*064c*/ 	.word	0xffffffff


	//   ....[33]....
        /*0650*/ 	.word	0xffffffff


	//   ....[34]....
        /*0654*/ 	.word	0xffffffff


	//   ....[35]....
        /*0658*/ 	.word	0xffffffff


	//   ....[36]....
        /*065c*/ 	.word	0xffffffff


	//   ....[37]....
        /*0660*/ 	.word	0xffffffff


	//   ....[38]....
        /*0664*/ 	.word	0xffffffff


	//   ....[39]....
        /*0668*/ 	.word	0xffffffff


	//   ....[40]....
        /*066c*/ 	.word	0xffffffff


	//   ....[41]....
        /*0670*/ 	.word	0xffffffff


	//   ....[42]....
        /*0674*/ 	.word	0xffffffff


	//   ....[43]....
        /*0678*/ 	.word	0xffffffff


	//   ....[44]....
        /*067c*/ 	.word	0xffffffff


	//   ....[45]....
        /*0680*/ 	.word	0xffffffff


	//   ....[46]....
        /*0684*/ 	.word	0xffffffff


	//   ....[47]....
        /*0688*/ 	.word	0xffffffff


	//   ....[48]....
        /*068c*/ 	.word	0xffffffff


	//   ....[49]....
        /*0690*/ 	.word	0xffffffff


	//   ....[50]....
        /*0694*/ 	.word	0xffffffff


	//   ....[51]....
        /*0698*/ 	.word	0xffffffff


	//   ....[52]....
        /*069c*/ 	.word	0xffffffff


	//   ....[53]....
        /*06a0*/ 	.word	0xffffffff


	//   ....[54]....
        /*06a4*/ 	.word	0xffffffff


	//   ....[55]....
        /*06a8*/ 	.word	0xffffffff


	//   ....[56]....
        /*06ac*/ 	.word	0xffffffff


	//   ....[57]....
        /*06b0*/ 	.word	0xffffffff


	//   ....[58]....
        /*06b4*/ 	.word	0xffffffff


	//   ....[59]....
        /*06b8*/ 	.word	0xffffffff


	//   ....[60]....
        /*06bc*/ 	.word	0xffffffff


	//   ....[61]....
        /*06c0*/ 	.word	0xffffffff


	//   ....[62]....
        /*06c4*/ 	.word	0xffffffff


	//   ....[63]....
        /*06c8*/ 	.word	0xffffffff


	//   ....[64]....
        /*06cc*/ 	.word	0xffffffff


	//   ....[65]....
        /*06d0*/ 	.word	0xffffffff


	//   ....[66]....
        /*06d4*/ 	.word	0xffffffff


	//   ....[67]....
        /*06d8*/ 	.word	0xffffffff


	//   ....[68]....
        /*06dc*/ 	.word	0xffffffff


	//   ....[69]....
        /*06e0*/ 	.word	0xffffffff


	//   ....[70]....
        /*06e4*/ 	.word	0xffffffff


	//   ....[71]....
        /*06e8*/ 	.word	0xffffffff


	//   ....[72]....
        /*06ec*/ 	.word	0xffffffff


	//   ....[73]....
        /*06f0*/ 	.word	0xffffffff


	//   ....[74]....
        /*06f4*/ 	.word	0xffffffff


	//   ....[75]....
        /*06f8*/ 	.word	0xffffffff


	//   ....[76]....
        /*06fc*/ 	.word	0xffffffff


	//   ....[77]....
        /*0700*/ 	.word	0xffffffff


	//   ....[78]....
        /*0704*/ 	.word	0xffffffff


	//   ....[79]....
        /*0708*/ 	.word	0xffffffff


	//   ....[80]....
        /*070c*/ 	.word	0xffffffff


	//   ....[81]....
        /*0710*/ 	.word	0xffffffff


	//   ....[82]....
        /*0714*/ 	.word	0xffffffff


	//   ....[83]....
        /*0718*/ 	.word	0xffffffff


	//   ....[84]....
        /*071c*/ 	.word	0xffffffff


	//   ....[85]....
        /*0720*/ 	.word	0xffffffff


	//   ....[86]....
        /*0724*/ 	.word	0xffffffff


	//   ....[87]....
        /*0728*/ 	.word	0xffffffff


	//   ....[88]....
        /*072c*/ 	.word	0xffffffff


	//   ....[89]....
        /*0730*/ 	.word	0xffffffff


	//   ....[90]....
        /*0734*/ 	.word	0xffffffff


	//   ....[91]....
        /*0738*/ 	.word	0xffffffff


	//   ....[92]....
        /*073c*/ 	.word	0xffffffff


	//   ....[93]....
        /*0740*/ 	.word	0xffffffff


	//   ....[94]....
        /*0744*/ 	.word	0xffffffff


	//   ....[95]....
        /*0748*/ 	.word	0xffffffff


	//   ....[96]....
        /*074c*/ 	.word	0xffffffff


	//   ....[97]....
        /*0750*/ 	.word	0xffffffff


	//   ....[98]....
        /*0754*/ 	.word	0xffffffff


	//   ....[99]....
        /*0758*/ 	.word	0xffffffff


	//   ....[100]....
        /*075c*/ 	.word	0xffffffff


	//   ....[101]....
        /*0760*/ 	.word	0xffffffff


	//   ....[102]....
        /*0764*/ 	.word	0xffffffff


	//   ....[103]....
        /*0768*/ 	.word	0xffffffff


	//   ....[104]....
        /*076c*/ 	.word	0xffffffff


	//   ....[105]....
        /*0770*/ 	.word	0xffffffff


	//   ....[106]....
        /*0774*/ 	.word	0xffffffff


	//   ....[107]....
        /*0778*/ 	.word	0xffffffff


	//   ....[108]....
        /*077c*/ 	.word	0xffffffff


	//   ....[109]....
        /*0780*/ 	.word	0xffffffff


	//   ....[110]....
        /*0784*/ 	.word	0xffffffff


	//   ....[111]....
        /*0788*/ 	.word	0xffffffff


	//   ....[112]....
        /*078c*/ 	.word	0xffffffff


	//   ....[113]....
        /*0790*/ 	.word	0xffffffff


	//   ....[114]....
        /*0794*/ 	.word	0xffffffff


	//   ....[115]....
        /*0798*/ 	.word	0xffffffff


	//   ....[116]....
        /*079c*/ 	.word	0xffffffff


	//   ....[117]....
        /*07a0*/ 	.word	0xffffffff


	//   ....[118]....
        /*07a4*/ 	.word	0xffffffff


	//   ....[119]....
        /*07a8*/ 	.word	0xffffffff


	//   ....[120]....
        /*07ac*/ 	.word	0xffffffff


	//   ....[121]....
        /*07b0*/ 	.word	0xffffffff


	//   ....[122]....
        /*07b4*/ 	.word	0xffffffff


	//   ....[123]....
        /*07b8*/ 	.word	0xffffffff


	//   ....[124]....
        /*07bc*/ 	.word	0xffffffff


	//   ....[125]....
        /*07c0*/ 	.word	0xffffffff


	//   ....[126]....
        /*07c4*/ 	.word	0xffffffff


	//   ....[127]....
        /*07c8*/ 	.word	0xffffffff


	//   ....[128]....
        /*07cc*/ 	.word	0xffffffff


	//   ....[129]....
        /*07d0*/ 	.word	0xffffffff


	//   ....[130]....
        /*07d4*/ 	.word	0xffffffff


	//   ....[131]....
        /*07d8*/ 	.word	0xffffffff


	//   ....[132]....
        /*07dc*/ 	.word	0xffffffff


	//   ....[133]....
        /*07e0*/ 	.word	0xffffffff


	//   ....[134]....
        /*07e4*/ 	.word	0xffffffff


	//   ....[135]....
        /*07e8*/ 	.word	0xffffffff


	//   ....[136]....
        /*07ec*/ 	.word	0xffffffff


	//   ....[137]....
        /*07f0*/ 	.word	0xffffffff


	//   ....[138]....
        /*07f4*/ 	.word	0xffffffff


	//   ....[139]....
        /*07f8*/ 	.word	0xffffffff


	//   ....[140]....
        /*07fc*/ 	.word	0xffffffff


	//   ....[141]....
        /*0800*/ 	.word	0xffffffff


	//   ....[142]....
        /*0804*/ 	.word	0xffffffff


	//   ....[143]....
        /*0808*/ 	.word	0xffffffff


	//   ....[144]....
        /*080c*/ 	.word	0xffffffff


	//   ....[145]....
        /*0810*/ 	.word	0xffffffff


	//   ....[146]....
        /*0814*/ 	.word	0xffffffff


	//   ....[147]....
        /*0818*/ 	.word	0xffffffff


	//   ....[148]....
        /*081c*/ 	.word	0xffffffff


	//   ....[149]....
        /*0820*/ 	.word	0xffffffff


	//   ....[150]....
        /*0824*/ 	.word	0xffffffff


	//   ....[151]....
        /*0828*/ 	.word	0xffffffff


	//   ....[152]....
        /*082c*/ 	.word	0xffffffff


	//   ....[153]....
        /*0830*/ 	.word	0xffffffff


	//   ....[154]....
        /*0834*/ 	.word	0xffffffff


	//   ....[155]....
        /*0838*/ 	.word	0xffffffff


	//   ....[156]....
        /*083c*/ 	.word	0xffffffff


	//   ....[157]....
        /*0840*/ 	.word	0xffffffff


	//   ....[158]....
        /*0844*/ 	.word	0xffffffff


	//   ....[159]....
        /*0848*/ 	.word	0xffffffff


	//   ....[160]....
        /*084c*/ 	.word	0xffffffff


	//   ....[161]....
        /*0850*/ 	.word	0xffffffff


	//   ....[162]....
        /*0854*/ 	.word	0xffffffff


	//   ....[163]....
        /*0858*/ 	.word	0xffffffff


	//   ....[164]....
        /*085c*/ 	.word	0xffffffff


	//   ....[165]....
        /*0860*/ 	.word	0xffffffff


	//   ....[166]....
        /*0864*/ 	.word	0xffffffff


	//   ....[167]....
        /*0868*/ 	.word	0xffffffff


	//   ....[168]....
        /*086c*/ 	.word	0xffffffff


	//   ....[169]....
        /*0870*/ 	.word	0xffffffff


	//   ....[170]....
        /*0874*/ 	.word	0xffffffff


	//   ....[171]....
        /*0878*/ 	.word	0xffffffff


	//   ....[172]....
        /*087c*/ 	.word	0xffffffff


	//   ....[173]....
        /*0880*/ 	.word	0xffffffff


	//   ....[174]....
        /*0884*/ 	.word	0xffffffff


	//   ....[175]....
        /*0888*/ 	.word	0xffffffff


	//   ....[176]....
        /*088c*/ 	.word	0xffffffff


	//   ....[177]....
        /*0890*/ 	.word	0xffffffff


	//   ....[178]....
        /*0894*/ 	.word	0xffffffff


	//   ....[179]....
        /*0898*/ 	.word	0xffffffff


	//   ....[180]....
        /*089c*/ 	.word	0xffffffff


	//   ....[181]....
        /*08a0*/ 	.word	0xffffffff


	//   ....[182]....
        /*08a4*/ 	.word	0xffffffff


	//   ....[183]....
        /*08a8*/ 	.word	0xffffffff


	//   ....[184]....
        /*08ac*/ 	.word	0xffffffff


	//   ....[185]....
        /*08b0*/ 	.word	0xffffffff


	//   ....[186]....
        /*08b4*/ 	.word	0xffffffff


	//   ....[187]....
        /*08b8*/ 	.word	0xffffffff


	//   ....[188]....
        /*08bc*/ 	.word	0xffffffff


	//   ....[189]....
        /*08c0*/ 	.word	0xffffffff


	//   ....[190]....
        /*08c4*/ 	.word	0xffffffff


	//   ....[191]....
        /*08c8*/ 	.word	0xffffffff


	//   ....[192]....
        /*08cc*/ 	.word	0xffffffff


	//   ....[193]....
        /*08d0*/ 	.word	0xffffffff


	//   ....[194]....
        /*08d4*/ 	.word	0xffffffff


	//   ....[195]....
        /*08d8*/ 	.word	0xffffffff


	//   ....[196]....
        /*08dc*/ 	.word	0xffffffff


	//   ....[197]....
        /*08e0*/ 	.word	0xffffffff


	//   ....[198]....
        /*08e4*/ 	.word	0xffffffff


	//   ....[199]....
        /*08e8*/ 	.word	0xffffffff


	//   ....[200]....
        /*08ec*/ 	.word	0xffffffff


	//   ....[201]....
        /*08f0*/ 	.word	0xffffffff


	//   ....[202]....
        /*08f4*/ 	.word	0xffffffff


	//   ....[203]....
        /*08f8*/ 	.word	0xffffffff


	//   ....[204]....
        /*08fc*/ 	.word	0xffffffff


	//   ....[205]....
        /*0900*/ 	.word	0xffffffff


	//   ....[206]....
        /*0904*/ 	.word	0xffffffff


	//   ....[207]....
        /*0908*/ 	.word	0xffffffff


	//   ....[208]....
        /*090c*/ 	.word	0xffffffff


	//   ....[209]....
        /*0910*/ 	.word	0xffffffff


	//   ....[210]....
        /*0914*/ 	.word	0xffffffff


	//   ....[211]....
        /*0918*/ 	.word	0xffffffff


	//   ....[212]....
        /*091c*/ 	.word	0xffffffff


	//   ....[213]....
        /*0920*/ 	.word	0xffffffff


	//   ....[214]....
        /*0924*/ 	.word	0xffffffff


	//   ....[215]....
        /*0928*/ 	.word	0xffffffff


	//   ....[216]....
        /*092c*/ 	.word	0xffffffff


	//   ....[217]....
        /*0930*/ 	.word	0xffffffff


	//   ....[218]....
        /*0934*/ 	.word	0xffffffff


	//   ....[219]....
        /*0938*/ 	.word	0xffffffff


	//   ....[220]....
        /*093c*/ 	.word	0xffffffff


	//   ....[221]....
        /*0940*/ 	.word	0xffffffff


	//   ....[222]....
        /*0944*/ 	.word	0xffffffff


	//   ....[223]....
        /*0948*/ 	.word	0xffffffff


	//   ....[224]....
        /*094c*/ 	.word	0xffffffff


	//   ....[225]....
        /*0950*/ 	.word	0xffffffff


	//   ....[226]....
        /*0954*/ 	.word	0xffffffff


	//   ....[227]....
        /*0958*/ 	.word	0xffffffff


	//   ....[228]....
        /*095c*/ 	.word	0xffffffff


	//   ....[229]....
        /*0960*/ 	.word	0xffffffff


	//   ....[230]....
        /*0964*/ 	.word	0xffffffff


	//   ....[231]....
        /*0968*/ 	.word	0xffffffff


	//   ....[232]....
        /*096c*/ 	.word	0xffffffff


	//   ....[233]....
        /*0970*/ 	.word	0xffffffff


	//   ....[234]....
        /*0974*/ 	.word	0xffffffff


	//   ....[235]....
        /*0978*/ 	.word	0xffffffff


	//   ....[236]....
        /*097c*/ 	.word	0xffffffff


	//   ....[237]....
        /*0980*/ 	.word	0xffffffff


	//   ....[238]....
        /*0984*/ 	.word	0xffffffff


	//   ....[239]....
        /*0988*/ 	.word	0xffffffff


	//   ....[240]....
        /*098c*/ 	.word	0xffffffff


	//   ....[241]....
        /*0990*/ 	.word	0xffffffff


	//   ....[242]....
        /*0994*/ 	.word	0xffffffff


	//   ....[243]....
        /*0998*/ 	.word	0xffffffff


	//   ....[244]....
        /*099c*/ 	.word	0xffffffff


	//   ....[245]....
        /*09a0*/ 	.word	0xffffffff


	//   ....[246]....
        /*09a4*/ 	.word	0xffffffff


	//   ....[247]....
        /*09a8*/ 	.word	0xffffffff


	//   ....[248]....
        /*09ac*/ 	.word	0xffffffff


	//   ....[249]....
        /*09b0*/ 	.word	0xffffffff


	//   ....[250]....
        /*09b4*/ 	.word	0xffffffff


	//   ....[251]....
        /*09b8*/ 	.word	0xffffffff


	//   ....[252]....
        /*09bc*/ 	.word	0xffffffff


	//   ....[253]....
        /*09c0*/ 	.word	0xffffffff


	//   ....[254]....
        /*09c4*/ 	.word	0xffffffff


	//   ....[255]....
        /*09c8*/ 	.word	0xffffffff


	//   ....[0]....
        /*09cc*/ 	.word	0xffffffff


	//   ....[1]....
        /*09d0*/ 	.word	0xffffffff


	//   ....[2]....
        /*09d4*/ 	.word	0xffffffff


	//   ....[3]....
        /*09d8*/ 	.word	0xffffffff


	//   ....[4]....
        /*09dc*/ 	.word	0xffffffff


	//   ....[5]....
        /*09e0*/ 	.word	0xffffffff


	//   ....[6]....
        /*09e4*/ 	.word	0xffffffff


	//   ....[7]....
        /*09e8*/ 	.word	0xffffffff


	//   ....[8]....
        /*09ec*/ 	.word	0xffffffff


	//   ....[9]....
        /*09f0*/ 	.word	0xffffffff


	//   ....[10]....
        /*09f4*/ 	.word	0xffffffff


	//   ....[11]....
        /*09f8*/ 	.word	0xffffffff


	//   ....[12]....
        /*09fc*/ 	.word	0xffffffff


	//   ....[13]....
        /*0a00*/ 	.word	0xffffffff


	//   ....[14]....
        /*0a04*/ 	.word	0xffffffff


	//   ....[15]....
        /*0a08*/ 	.word	0xffffffff


	//   ....[16]....
        /*0a0c*/ 	.word	0xffffffff


	//   ....[17]....
        /*0a10*/ 	.word	0xffffffff


	//   ....[18]....
        /*0a14*/ 	.word	0xffffffff


	//----- nvinfo : EIATTR_COOP_GROUP_INSTR_OFFSETS
	.align		4
.L_506:
        /*0a18*/ 	.byte	0x04, 0x28
        /*0a1a*/ 	.short	(.L_508 - .L_507)


	//   ....[0]....
.L_507:
        /*0a1c*/ 	.word	0x00000050


	//   ....[1]....
        /*0a20*/ 	.word	0x00000200


	//   ....[2]....
        /*0a24*/ 	.word	0x00000230


	//   ....[3]....
        /*0a28*/ 	.word	0x00000260


	//   ....[4]....
        /*0a2c*/ 	.word	0x00000290


	//   ....[5]....
        /*0a30*/ 	.word	0x000002c0


	//   ....[6]....
        /*0a34*/ 	.word	0x000002f0


	//   ....[7]....
        /*0a38*/ 	.word	0x00000450


	//   ....[8]....
        /*0a3c*/ 	.word	0x00000490


	//   ....[9]....
        /*0a40*/ 	.word	0x000004c0


	//   ....[10]....
        /*0a44*/ 	.word	0x000004f0


	//   ....[11]....
        /*0a48*/ 	.word	0x00000520


	//   ....[12]....
        /*0a4c*/ 	.word	0x00000550


	//   ....[13]....
        /*0a50*/ 	.word	0x000005e0


	//   ....[14]....
        /*0a54*/ 	.word	0x00000630


	//   ....[15]....
        /*0a58*/ 	.word	0x00000650


	//   ....[16]....
        /*0a5c*/ 	.word	0x000006b0


	//   ....[17]....
        /*0a60*/ 	.word	0x00008910


	//   ....[18]....
        /*0a64*/ 	.word	0x00008930


	//   ....[19]....
        /*0a68*/ 	.word	0x00008a10


	//   ....[20]....
        /*0a6c*/ 	.word	0x00008a20


	//   ....[21]....
        /*0a70*/ 	.word	0x00008af0


	//   ....[22]....
        /*0a74*/ 	.word	0x00008b10


	//   ....[23]....
        /*0a78*/ 	.word	0x00008be0


	//   ....[24]....
        /*0a7c*/ 	.word	0x00008bf0


	//   ....[25]....
        /*0a80*/ 	.word	0x00008cc0


	//   ....[26]....
        /*0a84*/ 	.word	0x00008ce0


	//   ....[27]....
        /*0a88*/ 	.word	0x00008db0


	//   ....[28]....
        /*0a8c*/ 	.word	0x00008dc0


	//   ....[29]....
        /*0a90*/ 	.word	0x00008e90


	//   ....[30]....
        /*0a94*/ 	.word	0x00008eb0


	//   ....[31]....
        /*0a98*/ 	.word	0x00008f80


	//   ....[32]....
        /*0a9c*/ 	.word	0x00008f90


	//   ....[33]....
        /*0aa0*/ 	.word	0x00009670


	//   ....[34]....
        /*0aa4*/ 	.word	0x000096d0


	//   ....[35]....
        /*0aa8*/ 	.word	0x00009730


	//   ....[36]....
        /*0aac*/ 	.word	0x00009760


	//   ....[37]....
        /*0ab0*/ 	.word	0x00009910


	//   ....[38]....
        /*0ab4*/ 	.word	0x00009950


	//   ....[39]....
        /*0ab8*/ 	.word	0x000099a0


	//   ....[40]....
        /*0abc*/ 	.word	0x000099e0


	//   ....[41]....
        /*0ac0*/ 	.word	0x00009bf0


	//   ....[42]....
        /*0ac4*/ 	.word	0x00009c30


	//   ....[43]....
        /*0ac8*/ 	.word	0x00009c80


	//   ....[44]....
        /*0acc*/ 	.word	0x00009cc0


	//   ....[45]....
        /*0ad0*/ 	.word	0x00009ef0


	//   ....[46]....
        /*0ad4*/ 	.word	0x00009f30


	//   ....[47]....
        /*0ad8*/ 	.word	0x00009f80


	//   ....[48]....
        /*0adc*/ 	.word	0x00009fc0


	//   ....[49]....
        /*0ae0*/ 	.word	0x0000bd20


	//   ....[50]....
        /*0ae4*/ 	.word	0x0000bd70


	//   ....[51]....
        /*0ae8*/ 	.word	0x0000bd90


	//   ....[52]....
        /*0aec*/ 	.word	0x0000bdb0


	//   ....[53]....
        /*0af0*/ 	.word	0x0000be90


	//   ....[54]....
        /*0af4*/ 	.word	0x0000bea0


	//   ....[55]....
        /*0af8*/ 	.word	0x0000beb0


	//   ....[56]....
        /*0afc*/ 	.word	0x0000bec0


	//   ....[57]....
        /*0b00*/ 	.word	0x0000c0d0


	//   ....[58]....
        /*0b04*/ 	.word	0x0000c110


	//   ....[59]....
        /*0b08*/ 	.word	0x0000c130


	//   ....[60]....
        /*0b0c*/ 	.word	0x0000c140


	//   ....[61]....
        /*0b10*/ 	.word	0x0000c280


	//   ....[62]....
        /*0b14*/ 	.word	0x0000c320


	//   ....[63]....
        /*0b18*/ 	.word	0x0000c340


	//   ....[64]....
        /*0b1c*/ 	.word	0x0000c350


	//   ....[65]....
        /*0b20*/ 	.word	0x0000ecf0


	//   ....[66]....
        /*0b24*/ 	.word	0x0000eed0


	//   ....[67]....
        /*0b28*/ 	.word	0x0000f070


	//   ....[68]....
        /*0b2c*/ 	.word	0x0000fc70


	//   ....[69]....
        /*0b30*/ 	.word	0x00010650


	//   ....[70]....
        /*0b34*/ 	.word	0x00010700


	//   ....[71]....
        /*0b38*/ 	.word	0x00010af0


	//   ....[72]....
        /*0b3c*/ 	.word	0x00010b10


	//   ....[73]....
        /*0b40*/ 	.word	0x000111f0


	//   ....[74]....
        /*0b44*/ 	.word	0x00011250


	//   ....[75]....
        /*0b48*/ 	.word	0x00011360


	//   ....[76]....
        /*0b4c*/ 	.word	0x00011450


	//   ....[77]....
        /*0b50*/ 	.word	0x000135b0


	//   ....[78]....
        /*0b54*/ 	.word	0x000137d0


	//   ....[79]....
        /*0b58*/ 	.word	0x00013990


	//   ....[80]....
        /*0b5c*/ 	.word	0x000143b0


	//   ....[81]....
        /*0b60*/ 	.word	0x00014f30


	//   ....[82]....
        /*0b64*/ 	.word	0x00015140


	//   ....[83]....
        /*0b68*/ 	.word	0x00015350


	//   ....[84]....
        /*0b6c*/ 	.word	0x00015490


	//   ....[85]....
        /*0b70*/ 	.word	0x000154f0


	//   ....[86]....
        /*0b74*/ 	.word	0x000155c0


	//   ....[87]....
        /*0b78*/ 	.word	0x00015980


	//   ....[88]....
        /*0b7c*/ 	.word	0x00015ae0


	//   ....[89]....
        /*0b80*/ 	.word	0x000186a0


	//   ....[90]....
        /*0b84*/ 	.word	0x00018740


	//   ....[91]....
        /*0b88*/ 	.word	0x000187e0


	//   ....[92]....
        /*0b8c*/ 	.word	0x00018810


	//   ....[93]....
        /*0b90*/ 	.word	0x00018840


	//   ....[94]....
        /*0b94*/ 	.word	0x000188c0


	//   ....[95]....
        /*0b98*/ 	.word	0x000189c0


	//   ....[96]....
        /*0b9c*/ 	.word	0x00018db0


	//   ....[97]....
        /*0ba0*/ 	.word	0x0001b500


	//   ....[98]....
        /*0ba4*/ 	.word	0x0001b7a0


	//   ....[99]....
        /*0ba8*/ 	.word	0x0001b960


	//   ....[100]....
        /*0bac*/ 	.word	0x0001c380


	//   ....[101]....
        /*0bb0*/ 	.word	0x0001cee0


	//   ....[102]....
        /*0bb4*/ 	.word	0x0001d290


	//   ....[103]....
        /*0bb8*/ 	.word	0x0001d2e0


	//   ....[104]....
        /*0bbc*/ 	.word	0x0001d3d0


	//   ....[105]....
        /*0bc0*/ 	.word	0x0001d490


	//   ....[106]....
        /*0bc4*/ 	.word	0x0001d5a0


	//   ....[107]....
        /*0bc8*/ 	.word	0x0001d960


	//   ....[108]....
        /*0bcc*/ 	.word	0x0001da40


	//   ....[109]....
        /*0bd0*/ 	.word	0x0001f500


	//   ....[110]....
        /*0bd4*/ 	.word	0x0001f570


	//   ....[111]....
        /*0bd8*/ 	.word	0x0001f580


	//   ....[112]....
        /*0bdc*/ 	.word	0x0001f590


	//   ....[113]....
        /*0be0*/ 	.word	0x0001f5c0


	//   ....[114]....
        /*0be4*/ 	.word	0x0001f5e0


	//   ....[115]....
        /*0be8*/ 	.word	0x0001f5f0


	//   ....[116]....
        /*0bec*/ 	.word	0x0001f600


	//   ....[117]....
        /*0bf0*/ 	.word	0x00020a60


	//   ....[118]....
        /*0bf4*/ 	.word	0x00020a80


	//   ....[119]....
        /*0bf8*/ 	.word	0x00020a90


	//   ....[120]....
        /*0bfc*/ 	.word	0x00020aa0


	//   ....[121]....
        /*0c00*/ 	.word	0x00020ab0


	//   ....[122]....
        /*0c04*/ 	.word	0x00020ac0


	//   ....[123]....
        /*0c08*/ 	.word	0x00020ae0


	//   ....[124]....
        /*0c0c*/ 	.word	0x00020b50


	//   ....[125]....
        /*0c10*/ 	.word	0x00020ed0


	//   ....[126]....
        /*0c14*/ 	.word	0x00020ef0


	//   ....[127]....
        /*0c18*/ 	.word	0x00020f60


	//   ....[128]....
        /*0c1c*/ 	.word	0x00020f70


	//   ....[129]....
        /*0c20*/ 	.word	0x00020fe0


	//   ....[130]....
        /*0c24*/ 	.word	0x00021000


	//   ....[131]....
        /*0c28*/ 	.word	0x00021070


	//   ....[132]....
        /*0c2c*/ 	.word	0x00021080


	//   ....[133]....
        /*0c30*/ 	.word	0x000210f0


	//   ....[134]....
        /*0c34*/ 	.word	0x00021110


	//   ....[135]....
        /*0c38*/ 	.word	0x00021180


	//   ....[136]....
        /*0c3c*/ 	.word	0x00021190


	//   ....[137]....
        /*0c40*/ 	.word	0x00021200


	//   ....[138]....
        /*0c44*/ 	.word	0x00021220


	//   ....[139]....
        /*0c48*/ 	.word	0x00021290


	//   ....[140]....
        /*0c4c*/ 	.word	0x000212a0


	//   ....[141]....
        /*0c50*/ 	.word	0x00021530


	//   ....[142]....
        /*0c54*/ 	.word	0x00021550


	//   ....[143]....
        /*0c58*/ 	.word	0x000218a0


	//   ....[144]....
        /*0c5c*/ 	.word	0x000218b0


	//   ....[145]....
        /*0c60*/ 	.word	0x00021b10


	//   ....[146]....
        /*0c64*/ 	.word	0x00021b30


	//   ....[147]....
        /*0c68*/ 	.word	0x00021db0


	//   ....[148]....
        /*0c6c*/ 	.word	0x00021dc0


	//   ....[149]....
        /*0c70*/ 	.word	0x00022780


	//   ....[150]....
        /*0c74*/ 	.word	0x000227a0


	//   ....[151]....
        /*0c78*/ 	.word	0x00022810


	//   ....[152]....
        /*0c7c*/ 	.word	0x00022820


	//   ....[153]....
        /*0c80*/ 	.word	0x00022890


	//   ....[154]....
        /*0c84*/ 	.word	0x000228b0


	//   ....[155]....
        /*0c88*/ 	.word	0x00022920


	//   ....[156]....
        /*0c8c*/ 	.word	0x00022930


	//   ....[157]....
        /*0c90*/ 	.word	0x000229a0


	//   ....[158]....
        /*0c94*/ 	.word	0x000229c0


	//   ....[159]....
        /*0c98*/ 	.word	0x00022a30


	//   ....[160]....
        /*0c9c*/ 	.word	0x00022a40


	//   ....[161]....
        /*0ca0*/ 	.word	0x00022ab0


	//   ....[162]....
        /*0ca4*/ 	.word	0x00022ad0


	//   ....[163]....
        /*0ca8*/ 	.word	0x00022b40


	//   ....[164]....
        /*0cac*/ 	.word	0x00022b50


	//   ....[165]....
        /*0cb0*/ 	.word	0x00022c90


	//   ....[166]....
        /*0cb4*/ 	.word	0x00022cb0


	//   ....[167]....
        /*0cb8*/ 	.word	0x00022de0


	//   ....[168]....
        /*0cbc*/ 	.word	0x00022e20


	//   ....[169]....
        /*0cc0*/ 	.word	0x00022e50


	//   ....[170]....
        /*0cc4*/ 	.word	0x00022e80


	//   ....[171]....
        /*0cc8*/ 	.word	0x00022eb0


	//   ....[172]....
        /*0ccc*/ 	.word	0x00022ee0


	//   ....[173]....
        /*0cd0*/ 	.word	0x00023040


	//   ....[174]....
        /*0cd4*/ 	.word	0x00023080


	//   ....[175]....
        /*0cd8*/ 	.word	0x000230b0


	//   ....[176]....
        /*0cdc*/ 	.word	0x000230e0


	//   ....[177]....
        /*0ce0*/ 	.word	0x00023110


	//   ....[178]....
        /*0ce4*/ 	.word	0x00023140


	//   ....[179]....
        /*0ce8*/ 	.word	0x000231d0


	//   ....[180]....
        /*0cec*/ 	.word	0x00023230


	//   ....[181]....
        /*0cf0*/ 	.word	0x00023240


	//   ....[182]....
        /*0cf4*/ 	.word	0x000232a0


	//   ....[183]....
        /*0cf8*/ 	.word	0x00023d00


	//   ....[184]....
        /*0cfc*/ 	.word	0x00023d60


	//   ....[185]....
        /*0d00*/ 	.word	0x00023db0


	//   ....[186]....
        /*0d04*/ 	.word	0x00023e00


	//   ....[187]....
        /*0d08*/ 	.word	0x00023e50


	//   ....[188]....
        /*0d0c*/ 	.word	0x00023ec0


	//   ....[189]....
        /*0d10*/ 	.word	0x00023f10


	//   ....[190]....
        /*0d14*/ 	.word	0x00023f80


	//   ....[191]....
        /*0d18*/ 	.word	0x00023ff0


	//   ....[192]....
        /*0d1c*/ 	.word	0x00024050


	//   ....[193]....
        /*0d20*/ 	.word	0x000240c0


	//   ....[194]....
        /*0d24*/ 	.word	0x00024130


	//   ....[195]....
        /*0d28*/ 	.word	0x000241a0


	//   ....[196]....
        /*0d2c*/ 	.word	0x00024200


	//   ....[197]....
        /*0d30*/ 	.word	0x00024270


	//   ....[198]....
        /*0d34*/ 	.word	0x000242e0


	//   ....[199]....
        /*0d38*/ 	.word	0x00024350


	//   ....[200]....
        /*0d3c*/ 	.word	0x000243b0


	//   ....[201]....
        /*0d40*/ 	.word	0x00024420


	//   ....[202]....
        /*0d44*/ 	.word	0x00024490


	//   ....[203]....
        /*0d48*/ 	.word	0x00024500


	//   ....[204]....
        /*0d4c*/ 	.word	0x00024560


	//   ....[205]....
        /*0d50*/ 	.word	0x000245d0


	//   ....[206]....
        /*0d54*/ 	.word	0x00024640


	//   ....[207]....
        /*0d58*/ 	.word	0x000246b0


	//   ....[208]....
        /*0d5c*/ 	.word	0x00024710


	//   ....[209]....
        /*0d60*/ 	.word	0x00024770


	//   ....[210]....
        /*0d64*/ 	.word	0x000247d0


	//   ....[211]....
        /*0d68*/ 	.word	0x00024820


	//   ....[212]....
        /*0d6c*/ 	.word	0x00024880


	//   ....[213]....
        /*0d70*/ 	.word	0x000248d0


	//   ....[214]....
        /*0d74*/ 	.word	0x00024930


	//   ....[215]....
        /*0d78*/ 	.word	0x00024980


	//   ....[216]....
        /*0d7c*/ 	.word	0x000249e0


	//   ....[217]....
        /*0d80*/ 	.word	0x00024a50


	//   ....[218]....
        /*0d84*/ 	.word	0x00024ac0


	//   ....[219]....
        /*0d88*/ 	.word	0x00024b30


	//   ....[220]....
        /*0d8c*/ 	.word	0x00024b90


	//   ....[221]....
        /*0d90*/ 	.word	0x00024c00


	//   ....[222]....
        /*0d94*/ 	.word	0x00024c70


	//   ....[223]....
        /*0d98*/ 	.word	0x00024ce0


	//   ....[224]....
        /*0d9c*/ 	.word	0x00024d40


	//   ....[225]....
        /*0da0*/ 	.word	0x00024db0


	//   ....[226]....
        /*0da4*/ 	.word	0x00024e20


	//   ....[227]....
        /*0da8*/ 	.word	0x00024e90


	//   ....[228]....
        /*0dac*/ 	.word	0x00024ef0


	//   ....[229]....
        /*0db0*/ 	.word	0x00024f60


	//   ....[230]....
        /*0db4*/ 	.word	0x00024fd0


	//   ....[231]....
        /*0db8*/ 	.word	0x00025040


	//   ....[232]....
        /*0dbc*/ 	.word	0x000250a0


	//   ....[233]....
        /*0dc0*/ 	.word	0x00025110


	//   ....[234]....
        /*0dc4*/ 	.word	0x00025180


	//   ....[235]....
        /*0dc8*/ 	.word	0x000251f0


	//   ....[236]....
        /*0dcc*/ 	.word	0x00025250


	//   ....[237]....
        /*0dd0*/ 	.word	0x000252c0


	//   ....[238]....
        /*0dd4*/ 	.word	0x00025330


	//   ....[239]....
        /*0dd8*/ 	.word	0x000253a0


	//   ....[240]....
        /*0ddc*/ 	.word	0x00025400


	//   ....[241]....
        /*0de0*/ 	.word	0x00025470


	//   ....[242]....
        /*0de4*/ 	.word	0x000254e0


	//   ....[243]....
        /*0de8*/ 	.word	0x00025550


	//   ....[244]....
        /*0dec*/ 	.word	0x000255b0


	//   ....[245]....
        /*0df0*/ 	.word	0x00025620


	//   ....[246]....
        /*0df4*/ 	.word	0x00025690


	//   ....[247]....
        /*0df8*/ 	.word	0x00025700


	//   ....[248]....
        /*0dfc*/ 	.word	0x00025760


	//   ....[249]....
        /*0e00*/ 	.word	0x000257d0


	//   ....[250]....
        /*0e04*/ 	.word	0x00025840


	//   ....[251]....
        /*0e08*/ 	.word	0x000258b0


	//   ....[252]....
        /*0e0c*/ 	.word	0x00025910


	//   ....[253]....
        /*0e10*/ 	.word	0x00025980


	//   ....[254]....
        /*0e14*/ 	.word	0x000259f0


	//   ....[255]....
        /*0e18*/ 	.word	0x00025a60


	//   ....[0]....
        /*0e1c*/ 	.word	0x00025ac0


	//   ....[1]....
        /*0e20*/ 	.word	0x00025b30


	//   ....[2]....
        /*0e24*/ 	.word	0x00025ba0


	//   ....[3]....
        /*0e28*/ 	.word	0x00025bf0


	//   ....[4]....
        /*0e2c*/ 	.word	0x00025c30


	//   ....[5]....
        /*0e30*/ 	.word	0x00025c80


	//   ....[6]....
        /*0e34*/ 	.word	0x00025cd0


	//   ....[7]....
        /*0e38*/ 	.word	0x00025d20


	//   ....[8]....
        /*0e3c*/ 	.word	0x00025d90


	//   ....[9]....
        /*0e40*/ 	.word	0x00025de0


	//   ....[10]....
        /*0e44*/ 	.word	0x00025e30


	//   ....[11]....
        /*0e48*/ 	.word	0x00025e80


	//   ....[12]....
        /*0e4c*/ 	.word	0x00025ed0


	//   ....[13]....
        /*0e50*/ 	.word	0x00025f20


	//   ....[14]....
        /*0e54*/ 	.word	0x00025f90


	//   ....[15]....
        /*0e58*/ 	.word	0x00025fe0


	//   ....[16]....
        /*0e5c*/ 	.word	0x00026050


	//   ....[17]....
        /*0e60*/ 	.word	0x000260b0


	//   ....[18]....
        /*0e64*/ 	.word	0x00026120


	//----- nvinfo : EIATTR_EXIT_INSTR_OFFSETS
	.align		4
.L_508:
        /*0e68*/ 	.byte	0x04, 0x1c
        /*0e6a*/ 	.short	(.L_510 - .L_509)


	//   ....[0]....
.L_509:
        /*0e6c*/ 	.word	0x000010d0


	//   ....[1]....
        /*0e70*/ 	.word	0x00023cc0


	//----- nvinfo : EIATTR_MAX_THREADS
	.align		4
.L_510:
        /*0e74*/ 	.byte	0x04, 0x05
        /*0e76*/ 	.short	(.L_512 - .L_511)
.L_511:
        /*0e78*/ 	.word	0x00000080
        /*0e7c*/ 	.word	0x00000001
        /*0e80*/ 	.word	0x00000001


	//----- nvinfo : EIATTR_CRS_STACK_SIZE
	.align		4
.L_512:
        /*0e84*/ 	.byte	0x04, 0x1e
        /*0e86*/ 	.short	(.L_514 - .L_513)
.L_513:
        /*0e88*/ 	.word	0x00000000
.L_514:


//--------------------- .nv.info._ZN7cutlass13device_kernelIN5flash19enable_sm80_to_sm89INS1_16FlashAttnFwdSm80INS1_25CollectiveMainloopFwdSm80ILi4ELi1ELb0EN4cute5tupleIJNS5_1CILi128EEENS7_ILi112EEENS7_ILi64EEEEEELi64ENS_10bfloat16_tEfNS_4arch4Sm80ELb1ELb0ELb0ELb0ELb0ELb0ELb1ELb1EEENS1_21CollectiveEpilogueFwdINS6_IJS8_SA_S9_EEENS6_IJNS7_ILi1EEESI_SI_EEESC_SE_Li128ELb0ELb1ELb1ELb0EEENS1_30DynamicPersistentTileSchedulerILi128ELi128ELb1ELb1ELb0EEEEEEEEEvNT_6ParamsE --------------------------
	.section	.nv.info._ZN7cutlass13device_kernelIN5flash19enable_sm80_to_sm89INS1_16FlashAttnFwdSm80INS1_25CollectiveMainloopFwdSm80ILi4ELi1ELb0EN4cute5tupleIJNS5_1CILi128EEENS7_ILi112EEENS7_ILi64EEEEEELi64ENS_10bfloat16_tEfNS_4arch4Sm80ELb1ELb0ELb0ELb0ELb0ELb0ELb1ELb1EEENS1_21CollectiveEpilogueFwdINS6_IJS8_SA_S9_EEENS6_IJNS7_ILi1EEESI_SI_EEESC_SE_Li128ELb0ELb1ELb1ELb0EEENS1_30DynamicPersistentTileSchedulerILi128ELi128ELb1ELb1ELb0EEEEEEEEEvNT_6ParamsE,"",@"SHT_CUDA_INFO"
	.sectionflags	@""
	.align	4


	//----- nvinfo : EIATTR_CUDA_API_VERSION
	.align		4
        /*0000*/ 	.byte	0x04, 0x37
        /*0002*/ 	.short	(.L_516 - .L_515)
.L_515:
        /*0004*/ 	.word	0x00000082


	//----- nvinfo : EIATTR_SW2861232_WAR
	.align		4
.L_516:
        /*0008*/ 	.byte	0x01, 0x35
	.zero		2


	//----- nvinfo : EIATTR_PARAM_CBANK
	.align		4
        /*000c*/ 	.byte	0x04, 0x0a
        /*000e*/ 	.short	(.L_518 - .L_517)
	.align		4
.L_517:
        /*0010*/ 	.word	index@(.nv.constant0._ZN7cutlass13device_kernelIN5flash19enable_sm80_to_sm89INS1_16FlashAttnFwdSm80INS1_25CollectiveMainloopFwdSm80ILi4ELi1ELb0EN4cute5tupleIJNS5_1CILi128EEENS7_ILi112EEENS7_ILi64EEEEEELi64ENS_10bfloat16_tEfNS_4arch4Sm80ELb1ELb0ELb0ELb0ELb0ELb0ELb1ELb1EEENS1_21CollectiveEpilogueFwdINS6_IJS8_SA_S9_EEENS6_IJNS7_ILi1EEESI_SI_EEESC_SE_Li128ELb0ELb1ELb1ELb0EEENS1_30DynamicPersistentTileSchedulerILi128ELi128ELb1ELb1ELb0EEEEEEEEEvNT_6ParamsE)
        /*0014*/ 	.short	0x0160
        /*0016*/ 	.short	0x0428


	//----- nvinfo : EIATTR_CBANK_PARAM_SIZE
	.align		4
.L_518:
        /*0018*/ 	.byte	0x03, 0x19
        /*001a*/ 	.short	0x0428


	//----- nvinfo : EIATTR_KPARAM_INFO
	.align		4
        /*001c*/ 	.byte	0x04, 0x17
        /*001e*/ 	.short	(.L_520 - .L_519)
.L_519:
        /*0020*/ 	.word	0x00000000
        /*0024*/ 	.short	0x0000
        /*0026*/ 	.short	0x0000
        /*0028*/ 	.byte	0x00, 0xf0, 0xa1, 0x10


	//----- nvinfo : EIATTR_MAXREG_COUNT
	.align		4
.L_520:
        /*002c*/ 	.byte	0x03, 0x1b
        /*002e*/ 	.short	0x00ff


	//----- nvinfo : EIATTR_NUM_BARRIERS
	.align		4
        /*0030*/ 	.byte	0x02, 0x4c
        /*0032*/ 	.byte	0x06
	.zero		1


	//----- nvinfo : EIATTR_ANNOTATIONS
	.align		4
        /*0034*/ 	.byte	0x04, 0x55
        /*0036*/ 	.short	(.L_522 - .L_521)


	//   ....[0]....
.L_521:
        /* <DEDUP_REMOVED lines=94> */


	//----- nvinfo : EIATTR_MERCURY_ISA_VERSION
	.align		4
.L_522:
        /*0600*/ 	.byte	0x03, 0x5f
        /*0602*/ 	.short	0x0000


	//----- nvinfo : EIATTR_INT_WARP_WIDE_INSTR_OFFSETS
	.align		4
        /*0604*/ 	.byte	0x04, 0x31
        /*0606*/ 	.short	(.L_524 - .L_523)


	//   ....[0]....
.L_523:
        /*0608*/ 	.word	0x000129c0


	//   ....[1]....
        /*060c*/ 	.word	0x00012a40


	//----- nvinfo : EIATTR_COOP_GROUP_MASK_REGIDS
	.align		4
.L_524:
        /*0610*/ 	.byte	0x04, 0x29
        /*0612*/ 	.short	(.L_526 - .L_525)


	//   ....[0]....
.L_525:
        /*0614*/ 	.word	0xffffffff


	//   ....[1]....
        /*0618*/ 	.word	0xffffffff


	//   ....[2]....
        /*061c*/ 	.word	0xffffffff


	//   ....[3]....
        /*0620*/ 	.word	0xffffffff


	//   ....[4]....
        /*0624*/ 	.word	0xffffffff


	//   ....[5]....
        /*0628*/ 	.word	0xffffffff


	//   ....[6]....
        /*062c*/ 	.word	0xffffffff


	//   ....[7]....
        /*0630*/ 	.word	0xffffffff


	//   ....[8]....
        /*0634*/ 	.word	0xffffffff


	//   ....[9]....
        /*0638*/ 	.word	0xffffffff


	//   ....[10]....
        /*063c*/ 	.word	0xffffffff


	//   ....[11]....
        /*0640*/ 	.word	0xffffffff


	//   ....[12]....
        /*0644*/ 	.word	0xffffffff


	//   ....[13]....
        /*0648*/ 	.word	0xffffffff


	//   ....[14]....
        /*064c*/ 	.word	0xffffffff


	//   ....[15]....
        /*0650*/ 	.word	0xffffffff


	//   ....[16]....
        /*0654*/ 	.word	0xffffffff


	//   ....[17]....
        /*0658*/ 	.word	0xffffffff


	//   ....[18]....
        /*065c*/ 	.word	0xffffffff


	//   ....[19]....
        /*0660*/ 	.word	0xffffffff


	//   ....[20]....
        /*0664*/ 	.word	0xffffffff


	//   ....[21]....
        /*0668*/ 	.word	0xffffffff


	//   ....[22]....
        /*066c*/ 	.word	0xffffffff


	//   ....[23]....
        /*0670*/ 	.word	0xffffffff


	//   ....[24]....
        /*0674*/ 	.word	0xffffffff


	//   ....[25]....
        /*0678*/ 	.word	0xffffffff


	//   ....[26]....
        /*067c*/ 	.word	0xffffffff


	//   ....[27]....
        /*0680*/ 	.word	0xffffffff


	//   ....[28]....
        /*0684*/ 	.word	0xffffffff


	//   ....[29]....
        /*0688*/ 	.word	0xffffffff


	//   ....[30]....
        /*068c*/ 	.word	0xffffffff


	//   ....[31]....
        /*0690*/ 	.word	0xffffffff


	//   ....[32]....
        /*0694*/ 	.word	0xffffffff


	//   ....[33]....
        /*0698*/ 	.word	0xffffffff


	//   ....[34]....
        /*069c*/ 	.word	0xffffffff


	//   ....[35]....
        /*06a0*/ 	.word	0xffffffff


	//   ....[36]....
        /*06a4*/ 	.word	0xffffffff


	//   ....[37]....
        /*06a8*/ 	.word	0xffffffff


	//   ....[38]....
        /*06ac*/ 	.word	0xffffffff


	//   ....[39]....
        /*06b0*/ 	.word	0xffffffff


	//   ....[40]....
        /*06b4*/ 	.word	0xffffffff


	//   ....[41]....
        /*06b8*/ 	.word	0xffffffff


	//   ....[42]....
        /*06bc*/ 	.word	0xffffffff


	//   ....[43]....
        /*06c0*/ 	.word	0xffffffff


	//   ....[44]....
        /*06c4*/ 	.word	0xffffffff


	//   ....[45]....
        /*06c8*/ 	.word	0xffffffff


	//   ....[46]....
        /*06cc*/ 	.word	0xffffffff


	//   ....[47]....
        /*06d0*/ 	.word	0xffffffff


	//   ....[48]....
        /*06d4*/ 	.word	0xffffffff


	//   ....[49]....
        /*06d8*/ 	.word	0xffffffff


	//   ....[50]....
        /*06dc*/ 	.word	0xffffffff


	//   ....[51]....
        /*06e0*/ 	.word	0xffffffff


	//   ....[52]....
        /*06e4*/ 	.word	0xffffffff


	//   ....[53]....
        /*06e8*/ 	.word	0xffffffff


	//   ....[54]....
        /*06ec*/ 	.word	0xffffffff


	//   ....[55]....
        /*06f0*/ 	.word	0xffffffff


	//   ....[56]....
        /*06f4*/ 	.word	0xffffffff


	//   ....[57]....
        /*06f8*/ 	.word	0xffffffff


	//   ....[58]....
        /*06fc*/ 	.word	0xffffffff


	//   ....[59]....
        /*0700*/ 	.word	0xffffffff


	//   ....[60]....
        /*0704*/ 	.word	0xffffffff


	//   ....[61]....
        /*0708*/ 	.word	0xffffffff


	//   ....[62]....
        /*070c*/ 	.word	0xffffffff


	//   ....[63]....
        /*0710*/ 	.word	0xffffffff


	//   ....[64]....
        /*0714*/ 	.word	0xffffffff


	//   ....[65]....
        /*0718*/ 	.word	0xffffffff


	//   ....[66]....
        /*071c*/ 	.word	0xffffffff


	//   ....[67]....
        /*0720*/ 	.word	0xffffffff


	//   ....[68]....
        /*0724*/ 	.word	0xffffffff


	//   ....[69]....
        /*0728*/ 	.word	0xffffffff


	//   ....[70]....
        /*072c*/ 	.word	0xffffffff


	//   ....[71]....
        /*0730*/ 	.word	0xffffffff


	//   ....[72]....
        /*0734*/ 	.word	0xffffffff


	//   ....[73]....
        /*0738*/ 	.word	0xffffffff


	//   ....[74]....
        /*073c*/ 	.word	0xffffffff


	//   ....[75]....
        /*0740*/ 	.word	0xffffffff


	//   ....[76]....
        /*0744*/ 	.word	0xffffffff


	//   ....[77]....
        /*0748*/ 	.word	0xffffffff


	//   ....[78]....
        /*074c*/ 	.word	0xffffffff


	//   ....[79]....
        /*0750*/ 	.word	0xffffffff


	//   ....[80]....
        /*0754*/ 	.word	0xffffffff


	//   ....[81]....
        /*0758*/ 	.word	0xffffffff


	//   ....[82]....
        /*075c*/ 	.word	0xffffffff


	//   ....[83]....
        /*0760*/ 	.word	0xffffffff


	//   ....[84]....
        /*0764*/ 	.word	0xffffffff


	//   ....[85]....
        /*0768*/ 	.word	0xffffffff


	//   ....[86]....
        /*076c*/ 	.word	0xffffffff


	//   ....[87]....
        /*0770*/ 	.word	0xffffffff


	//   ....[88]....
        /*0774*/ 	.word	0xffffffff


	//   ....[89]....
        /*0778*/ 	.word	0xffffffff


	//   ....[90]....
        /*077c*/ 	.word	0xffffffff


	//   ....[91]....
        /*0780*/ 	.word	0xffffffff


	//   ....[92]....
        /*0784*/ 	.word	0xffffffff


	//   ....[93]....
        /*0788*/ 	.word	0xffffffff


	//   ....[94]....
        /*078c*/ 	.word	0xffffffff


	//   ....[95]....
        /*0790*/ 	.word	0xffffffff


	//   ....[96]....
        /*0794*/ 	.word	0xffffffff


	//   ....[97]....
        /*0798*/ 	.word	0xffffffff


	//   ....[98]....
        /*079c*/ 	.word	0xffffffff


	//   ....[99]....
        /*07a0*/ 	.word	0xffffffff


	//----- nvinfo : EIATTR_COOP_GROUP_INSTR_OFFSETS
	.align		4
.L_526:
        /*07a4*/ 	.byte	0x04, 0x28
        /*07a6*/ 	.short	(.L_528 - .L_527)


	//   ....[0]....
.L_527:
        /*07a8*/ 	.word	0x00000050


	//   ....[1]....
        /*07ac*/ 	.word	0x00001570


	//   ....[2]....
        /*07b0*/ 	.word	0x00001590


	//   ....[3]....
        /*07b4*/ 	.word	0x00001680


	//   ....[4]....
        /*07b8*/ 	.word	0x00001690


	//   ....[5]....
        /*07bc*/ 	.word	0x00001770


	//   ....[6]....
        /*07c0*/ 	.word	0x00001790


	//   ....[7]....
        /*07c4*/ 	.word	0x00001870


	//   ....[8]....
        /*07c8*/ 	.word	0x00001880


	//   ....[9]....
        /*07cc*/ 	.word	0x00001960


	//   ....[10]....
        /*07d0*/ 	.word	0x00001980


	//   ....[11]....
        /*07d4*/ 	.word	0x00001a60


	//   ....[12]....
        /*07d8*/ 	.word	0x00001a70


	//   ....[13]....
        /*07dc*/ 	.word	0x00001b50


	//   ....[14]....
        /*07e0*/ 	.word	0x00001b70


	//   ....[15]....
        /*07e4*/ 	.word	0x00001c50


	//   ....[16]....
        /*07e8*/ 	.word	0x00001c60


	//   ....[17]....
        /*07ec*/ 	.word	0x00003270


	//   ....[18]....
        /*07f0*/ 	.word	0x00003290


	//   ....[19]....
        /*07f4*/ 	.word	0x000032d0


	//   ....[20]....
        /*07f8*/ 	.word	0x000040c0


	//   ....[21]....
        /*07fc*/ 	.word	0x00004100


	//   ....[22]....
        /*0800*/ 	.word	0x000042b0


	//   ....[23]....
        /*0804*/ 	.word	0x00004350


	//   ....[24]....
        /*0808*/ 	.word	0x00004380


	//   ....[25]....
        /*080c*/ 	.word	0x00004440


	//   ....[26]....
        /*0810*/ 	.word	0x00004520


	//   ....[27]....
        /*0814*/ 	.word	0x00004b40


	//   ....[28]....
        /*0818*/ 	.word	0x00004bb0


	//   ....[29]....
        /*081c*/ 	.word	0x00008510


	//   ....[30]....
        /*0820*/ 	.word	0x00008530


	//   ....[31]....
        /*0824*/ 	.word	0x00008550


	//   ....[32]....
        /*0828*/ 	.word	0x00008570


	//   ....[33]....
        /*082c*/ 	.word	0x00009850


	//   ....[34]....
        /*0830*/ 	.word	0x00009d20


	//   ....[35]....
        /*0834*/ 	.word	0x00009e10


	//   ....[36]....
        /*0838*/ 	.word	0x00009fe0


	//   ....[37]....
        /*083c*/ 	.word	0x0000a020


	//   ....[38]....
        /*0840*/ 	.word	0x0000a140


	//   ....[39]....
        /*0844*/ 	.word	0x0000a2c0


	//   ....[40]....
        /*0848*/ 	.word	0x0000a330


	//   ....[41]....
        /*084c*/ 	.word	0x0000f2d0


	//   ....[42]....
        /*0850*/ 	.word	0x0000f360


	//   ....[43]....
        /*0854*/ 	.word	0x0000f420


	//   ....[44]....
        /*0858*/ 	.word	0x0000f480


	//   ....[45]....
        /*085c*/ 	.word	0x0000f4c0


	//   ....[46]....
        /*0860*/ 	.word	0x0000f610


	//   ....[47]....
        /*0864*/ 	.word	0x0000f720


	//   ....[48]....
        /*0868*/ 	.word	0x0000fa40


	//   ....[49]....
        /*086c*/ 	.word	0x000121c0


	//   ....[50]....
        /*0870*/ 	.word	0x00012230


	//   ....[51]....
        /*0874*/ 	.word	0x00012240


	//   ....[52]....
        /*0878*/ 	.word	0x00012250


	//   ....[53]....
        /*087c*/ 	.word	0x00012280


	//   ....[54]....
        /*0880*/ 	.word	0x000122a0


	//   ....[55]....
        /*0884*/ 	.word	0x000122b0


	//   ....[56]....
        /*0888*/ 	.word	0x000122c0


	//   ....[57]....
        /*088c*/ 	.word	0x00012b80


	//   ....[58]....
        /*0890*/ 	.word	0x00012fe0


	//   ....[59]....
        /*0894*/ 	.word	0x00012ff0


	//   ....[60]....
        /*0898*/ 	.word	0x00013020


	//   ....[61]....
        /*089c*/ 	.word	0x00013040


	//   ....[62]....
        /*08a0*/ 	.word	0x00013060


	//   ....[63]....
        /*08a4*/ 	.word	0x00013070


	//   ....[64]....
        /*08a8*/ 	.word	0x00013080


	//   ....[65]....
        /*08ac*/ 	.word	0x00013090


	//   ....[66]....
        /*08b0*/ 	.word	0x000131f0


	//   ....[67]....
        /*08b4*/ 	.word	0x00013220


	//   ....[68]....
        /*08b8*/ 	.word	0x00013520


	//   ....[69]....
        /*08bc*/ 	.word	0x00013540


	//   ....[70]....
        /*08c0*/ 	.word	0x00013770


	//   ....[71]....
        /*08c4*/ 	.word	0x00013790


	//   ....[72]....
        /*08c8*/ 	.word	0x000139c0


	//   ....[73]....
        /*08cc*/ 	.word	0x000139d0


	//   ....[74]....
        /*08d0*/ 	.word	0x00013f70


	//   ....[75]....
        /*08d4*/ 	.word	0x00014080


	//   ....[76]....
        /*08d8*/ 	.word	0x000140f0


	//   ....[77]....
        /*08dc*/ 	.word	0x00014160


	//   ....[78]....
        /*08e0*/ 	.word	0x000141c0


	//   ....[79]....
        /*08e4*/ 	.word	0x00014230


	//   ....[80]....
        /*08e8*/ 	.word	0x000142a0


	//   ....[81]....
        /*08ec*/ 	.word	0x00014310


	//   ....[82]....
        /*08f0*/ 	.word	0x00014370


	//   ....[83]....
        /*08f4*/ 	.word	0x000143e0


	//   ....[84]....
        /*08f8*/ 	.word	0x00014450


	//   ....[85]....
        /*08fc*/ 	.word	0x000144c0


	//   ....[86]....
        /*0900*/ 	.word	0x00014520


	//   ....[87]....
        /*0904*/ 	.word	0x00014590


	//   ....[88]....
        /*0908*/ 	.word	0x00014600


	//   ....[89]....
        /*090c*/ 	.word	0x00014670


	//   ....[90]....
        /*0910*/ 	.word	0x000146d0


	//   ....[91]....
        /*0914*/ 	.word	0x00014730


	//   ....[92]....
        /*0918*/ 	.word	0x00014790


	//   ....[93]....
        /*091c*/ 	.word	0x000147e0


	//   ....[94]....
        /*0920*/ 	.word	0x00014840


	//   ....[95]....
        /*0924*/ 	.word	0x00014890


	//   ....[96]....
        /*0928*/ 	.word	0x000148f0


	//   ....[97]....
        /*092c*/ 	.word	0x00014940


	//   ....[98]....
        /*0930*/ 	.word	0x000149a0


	//   ....[99]....
        /*0934*/ 	.word	0x00014a10


	//----- nvinfo : EIATTR_EXIT_INSTR_OFFSETS
	.align		4
.L_528:
        /*0938*/ 	.byte	0x04, 0x1c
        /*093a*/ 	.short	(.L_530 - .L_529)


	//   ....[0]....
.L_529:
        /*093c*/ 	.word	0x000000a0


	//   ....[1]....
        /*0940*/ 	.word	0x00014030


	//----- nvinfo : EIATTR_MAX_THREADS
	.align		4
.L_530:
        /*0944*/ 	.byte	0x04, 0x05
        /*0946*/ 	.short	(.L_532 - .L_531)
.L_531:
        /*0948*/ 	.word	0x00000080
        /*094c*/ 	.word	0x00000001
        /*0950*/ 	.word	0x00000001


	//----- nvinfo : EIATTR_CRS_STACK_SIZE
	.align		4
.L_532:
        /*0954*/ 	.byte	0x04, 0x1e
        /*0956*/ 	.short	(.L_534 - .L_533)
.L_533:
        /*0958*/ 	.word	0x00000000
.L_534:


//--------------------- .nv.info._ZN7cutlass13device_kernelIN5flash19enable_sm80_to_sm89INS1_16FlashAttnFwdSm80INS1_25CollectiveMainloopFwdSm80ILi4ELi1ELb0EN4cute5tupleIJNS5_1CILi128EEENS7_ILi80EEENS7_ILi64EEEEEELi64ENS_10bfloat16_tEfNS_4arch4Sm80ELb1ELb0ELb0ELb1ELb0ELb0ELb1ELb1EEENS1_21CollectiveEpilogueFwdINS6_IJS8_SA_S9_EEENS6_IJNS7_ILi1EEESI_SI_EEESC_SE_Li128ELb1ELb1ELb1ELb0EEENS1_36VarlenDynamicPersistentTileSchedulerILi128ELi80ELi128ELi128ELb1ELb1ELb0ELb1ELb1ELb1EEEEEEEEEvNT_6ParamsE --------------------------
	.section	.nv.info._ZN7cutlass13device_kernelIN5flash19enable_sm80_to_sm89INS1_16FlashAttnFwdSm80INS1_25CollectiveMainloopFwdSm80ILi4ELi1ELb0EN4cute5tupleIJNS5_1CILi128EEENS7_ILi80EEENS7_ILi64EEEEEELi64ENS_10bfloat16_tEfNS_4arch4Sm80ELb1ELb0ELb0ELb1ELb0ELb0ELb1ELb1EEENS1_21CollectiveEpilogueFwdINS6_IJS8_SA_S9_EEENS6_IJNS7_ILi1EEESI_SI_EEESC_SE_Li128ELb1ELb1ELb1ELb0EEENS1_36VarlenDynamicPersistentTileSchedulerILi128ELi80ELi128ELi128ELb1ELb1ELb0ELb1ELb1ELb1EEEEEEEEEvNT_6ParamsE,"",@"SHT_CUDA_INFO"
	.sectionflags	@""
	.align	4


	//----- nvinfo : EIATTR_CUDA_API_VERSION
	.align		4
        /*0000*/ 	.byte	0x04, 0x37
        /*0002*/ 	.short	(.L_536 - .L_535)
.L_535:
        /*0004*/ 	.word	0x00000082


	//----- nvinfo : EIATTR_SW2861232_WAR
	.align		4
.L_536:
        /*0008*/ 	.byte	0x01, 0x35
	.zero		2


	//----- nvinfo : EIATTR_PARAM_CBANK
	.align		4
        /*000c*/ 	.byte	0x04, 0x0a
        /*000e*/ 	.short	(.L_538 - .L_537)
	.align		4
.L_537:
        /*0010*/ 	.word	index@(.nv.constant0._ZN7cutlass13device_kernelIN5flash19enable_sm80_to_sm89INS1_16FlashAttnFwdSm80INS1_25CollectiveMainloopFwdSm80ILi4ELi1ELb0EN4cute5tupleIJNS5_1CILi128EEENS7_ILi80EEENS7_ILi64EEEEEELi64ENS_10bfloat16_tEfNS_4arch4Sm80ELb1ELb0ELb0ELb1ELb0ELb0ELb1ELb1EEENS1_21CollectiveEpilogueFwdINS6_IJS8_SA_S9_EEENS6_IJNS7_ILi1EEESI_SI_EEESC_SE_Li128ELb1ELb1ELb1ELb0EEENS1_36VarlenDynamicPersistentTileSchedulerILi128ELi80ELi128ELi128ELb1ELb1ELb0ELb1ELb1ELb1EEEEEEEEEvNT_6ParamsE)
        /*0014*/ 	.short	0x0160
        /*0016*/ 	.short	0x0438


	//----- nvinfo : EIATTR_CBANK_PARAM_SIZE
	.align		4
.L_538:
        /*0018*/ 	.byte	0x03, 0x19
        /*001a*/ 	.short	0x0438


	//----- nvinfo : EIATTR_KPARAM_INFO
	.align		4
        /*001c*/ 	.byte	0x04, 0x17
        /*001e*/ 	.short	(.L_540 - .L_539)
.L_539:
        /*0020*/ 	.word	0x00000000
        /*0024*/ 	.short	0x0000
        /*0026*/ 	.short	0x0000
        /*0028*/ 	.byte	0x00, 0xf0, 0xe1, 0x10


	//----- nvinfo : EIATTR_MAXREG_COUNT
	.align		4
.L_540:
        /*002c*/ 	.byte	0x03, 0x1b
        /*002e*/ 	.short	0x00ff


	//----- nvinfo : EIATTR_NUM_BARRIERS
	.align		4
        /*0030*/ 	.byte	0x02, 0x4c
        /*0032*/ 	.byte	0x06
	.zero		1


	//----- nvinfo : EIATTR_ANNOTATIONS
	.align		4
        /*0034*/ 	.byte	0x04, 0x55
        /*0036*/ 	.short	(.L_542 - .L_541)


	//   ....[0]....
.L_541:
        /* <DEDUP_REMOVED lines=100> */


	//----- nvinfo : EIATTR_MERCURY_ISA_VERSION
	.align		4
.L_542:
        /*0668*/ 	.byte	0x03, 0x5f
        /*066a*/ 	.short	0x0000


	//----- nvinfo : EIATTR_INT_WARP_WIDE_INSTR_OFFSETS
	.align		4
        /*066c*/ 	.byte	0x04, 0x31
        /*066e*/ 	.short	(.L_544 - .L_543)


	//   ....[0]....
.L_543:
        /*0670*/ 	.word	0x0000e090


	//   ....[1]....
        /*0674*/ 	.word	0x0000e110


	//----- nvinfo : EIATTR_COOP_GROUP_MASK_REGIDS
	.align		4
.L_544:
        /*0678*/ 	.byte	0x04, 0x29
        /*067a*/ 	.short	(.L_546 - .L_545)


	//   ....[0]....
.L_545:
        /*067c*/ 	.word	0xffffffff


	//   ....[1]....
        /*0680*/ 	.word	0xffffffff


	//   ....[2]....
        /*0684*/ 	.word	0xffffffff


	//   ....[3]....
        /*0688*/ 	.word	0xffffffff


	//   ....[4]....
        /*068c*/ 	.word	0xffffffff


	//   ....[5]....
        /*0690*/ 	.word	0xffffffff


	//   ....[6]....
        /*0694*/ 	.word	0xffffffff


	//   ....[7]....
        /*0698*/ 	.word	0xffffffff


	//   ....[8]....
        /*069c*/ 	.word	0xffffffff


	//   ....[9]....
        /*06a0*/ 	.word	0xffffffff


	//   ....[10]....
        /*06a4*/ 	.word	0xffffffff


	//   ....[11]....
        /*06a8*/ 	.word	0xffffffff


	//   ....[12]....
        /*06ac*/ 	.word	0xffffffff


	//   ....[13]....
        /*06b0*/ 	.word	0xffffffff


	//   ....[14]....
        /*06b4*/ 	.word	0xffffffff


	//   ....[15]....
        /*06b8*/ 	.word	0xffffffff


	//   ....[16]....
        /*06bc*/ 	.word	0xffffffff


	//   ....[17]....
        /*06c0*/ 	.word	0xffffffff


	//   ....[18]....
        /*06c4*/ 	.word	0xffffffff


	//   ....[19]....
        /*06c8*/ 	.word	0xffffffff


	//   ....[20]....
        /*06cc*/ 	.word	0xffffffff


	//   ....[21]....
        /*06d0*/ 	.word	0xffffffff


	//   ....[22]....
        /*06d4*/ 	.word	0xffffffff


	//   ....[23]....
        /*06d8*/ 	.word	0xffffffff


	//   ....[24]....
        /*06dc*/ 	.word	0xffffffff


	//   ....[25]....
        /*06e0*/ 	.word	0xffffffff


	//   ....[26]....
        /*06e4*/ 	.word	0xffffffff


	//   ....[27]....
        /*06e8*/ 	.word	0xffffffff


	//   ....[28]....
        /*06ec*/ 	.word	0xffffffff


	//   ....[29]....
        /*06f0*/ 	.word	0xffffffff


	//   ....[30]....
        /*06f4*/ 	.word	0xffffffff


	//   ....[31]....
        /*06f8*/ 	.word	0xffffffff


	//   ....[32]....
        /*06fc*/ 	.word	0xffffffff


	//   ....[33]....
        /*0700*/ 	.word	0xffffffff


	//   ....[34]....
        /*0704*/ 	.word	0xffffffff


	//   ....[35]....
        /*0708*/ 	.word	0xffffffff


	//   ....[36]....
        /*070c*/ 	.word	0xffffffff


	//   ....[37]....
        /*0710*/ 	.word	0xffffffff


	//   ....[38]....
        /*0714*/ 	.word	0xffffffff


	//   ....[39]....
        /*0718*/ 	.word	0xffffffff


	//   ....[40]....
        /*071c*/ 	.word	0xffffffff


	//   ....[41]....
        /*0720*/ 	.word	0xffffffff


	//   ....[42]....
        /*0724*/ 	.word	0xffffffff


	//   ....[43]....
        /*0728*/ 	.word	0xffffffff


	//   ....[44]....
        /*072c*/ 	.word	0xffffffff


	//   ....[45]....
        /*0730*/ 	.word	0xffffffff


	//   ....[46]....
        /*0734*/ 	.word	0xffffffff


	//   ....[47]....
        /*0738*/ 	.word	0xffffffff


	//   ....[48]....
        /*073c*/ 	.word	0xffffffff


	//   ....[49]....
        /*0740*/ 	.word	0xffffffff


	//   ....[50]....
        /*0744*/ 	.word	0xffffffff


	//   ....[51]....
        /*0748*/ 	.word	0xffffffff


	//   ....[52]....
        /*074c*/ 	.word	0xffffffff


	//   ....[53]....
        /*0750*/ 	.word	0xffffffff


	//   ....[54]....
        /*0754*/ 	.word	0xffffffff


	//   ....[55]....
        /*0758*/ 	.word	0xffffffff


	//   ....[56]....
        /*075c*/ 	.word	0xffffffff


	//   ....[57]....
        /*0760*/ 	.word	0xffffffff


	//   ....[58]....
        /*0764*/ 	.word	0xffffffff


	//   ....[59]....
        /*0768*/ 	.word	0xffffffff


	//   ....[60]....
        /*076c*/ 	.word	0xffffffff


	//   ....[61]....
        /*0770*/ 	.word	0xffffffff


	//   ....[62]....
        /*0774*/ 	.word	0xffffffff


	//   ....[63]....
        /*0778*/ 	.word	0xffffffff


	//   ....[64]....
        /*077c*/ 	.word	0xffffffff


	//   ....[65]....
        /*0780*/ 	.word	0xffffffff


	//   ....[66]....
        /*0784*/ 	.word	0xffffffff


	//   ....[67]....
        /*0788*/ 	.word	0xffffffff


	//   ....[68]....
        /*078c*/ 	.word	0xffffffff


	//   ....[69]....
        /*0790*/ 	.word	0xffffffff


	//   ....[70]....
        /*0794*/ 	.word	0xffffffff


	//   ....[71]....
        /*0798*/ 	.word	0xffffffff


	//   ....[72]....
        /*079c*/ 	.word	0xffffffff


	//   ....[73]....
        /*07a0*/ 	.word	0xffffffff


	//   ....[74]....
        /*07a4*/ 	.word	0xffffffff


	//   ....[75]....
        /*07a8*/ 	.word	0xffffffff


	//   ....[76]....
        /*07ac*/ 	.word	0xffffffff


	//   ....[77]....
        /*07b0*/ 	.word	0xffffffff


	//   ....[78]....
        /*07b4*/ 	.word	0xffffffff


	//   ....[79]....
        /*07b8*/ 	.word	0xffffffff


	//   ....[80]....
        /*07bc*/ 	.word	0xffffffff


	//   ....[81]....
        /*07c0*/ 	.word	0xffffffff


	//   ....[82]....
        /*07c4*/ 	.word	0xffffffff


	//   ....[83]....
        /*07c8*/ 	.word	0xffffffff


	//   ....[84]....
        /*07cc*/ 	.word	0xffffffff


	//   ....[85]....
        /*07d0*/ 	.word	0xffffffff


	//   ....[86]....
        /*07d4*/ 	.word	0xffffffff


	//   ....[87]....
        /*07d8*/ 	.word	0xffffffff


	//   ....[88]....
        /*07dc*/ 	.word	0xffffffff


	//   ....[89]....
        /*07e0*/ 	.word	0xffffffff


	//   ....[90]....
        /*07e4*/ 	.word	0xffffffff


	//   ....[91]....
        /*07e8*/ 	.word	0xffffffff


	//   ....[92]....
        /*07ec*/ 	.word	0xffffffff


	//   ....[93]....
        /*07f0*/ 	.word	0xffffffff


	//   ....[94]....
        /*07f4*/ 	.word	0xffffffff


	//   ....[95]....
        /*07f8*/ 	.word	0xffffffff


	//   ....[96]....
        /*07fc*/ 	.word	0xffffffff


	//   ....[97]....
        /*0800*/ 	.word	0xffffffff


	//   ....[98]....
        /*0804*/ 	.word	0xffffffff


	//   ....[99]....
        /*0808*/ 	.word	0xffffffff


	//   ....[100]....
        /*080c*/ 	.word	0xffffffff


	//   ....[101]....
        /*0810*/ 	.word	0xffffffff


	//   ....[102]....
        /*0814*/ 	.word	0xffffffff


	//   ....[103]....
        /*0818*/ 	.word	0xffffffff


	//   ....[104]....
        /*081c*/ 	.word	0xffffffff


	//   ....[105]....
        /*0820*/ 	.word	0xffffffff


	//   ....[106]....
        /*0824*/ 	.word	0xffffffff


	//   ....[107]....
        /*0828*/ 	.word	0xffffffff


	//   ....[108]....
        /*082c*/ 	.word	0xffffffff


	//   ....[109]....
        /*0830*/ 	.word	0xffffffff


	//   ....[110]....
        /*0834*/ 	.word	0xffffffff


	//   ....[111]....
        /*0838*/ 	.word	0xffffffff


	//   ....[112]....
        /*083c*/ 	.word	0xffffffff


	//   ....[113]....
        /*0840*/ 	.word	0xffffffff


	//   ....[114]....
        /*0844*/ 	.word	0xffffffff


	//   ....[115]....
        /*0848*/ 	.word	0xffffffff


	//   ....[116]....
        /*084c*/ 	.word	0xffffffff


	//   ....[117]....
        /*0850*/ 	.word	0xffffffff


	//   ....[118]....
        /*0854*/ 	.word	0xffffffff


	//   ....[119]....
        /*0858*/ 	.word	0xffffffff


	//   ....[120]....
        /*085c*/ 	.word	0xffffffff


	//   ....[121]....
        /*0860*/ 	.word	0xffffffff


	//   ....[122]....
        /*0864*/ 	.word	0xffffffff


	//   ....[123]....
        /*0868*/ 	.word	0xffffffff


	//   ....[124]....
        /*086c*/ 	.word	0xffffffff


	//   ....[125]....
        /*0870*/ 	.word	0xffffffff


	//   ....[126]....
        /*0874*/ 	.word	0xffffffff


	//   ....[127]....
        /*0878*/ 	.word	0xffffffff


	//   ....[128]....
        /*087c*/ 	.word	0xffffffff


	//   ....[129]....
        /*0880*/ 	.word	0xffffffff


	//   ....[130]....
        /*0884*/ 	.word	0xffffffff


	//   ....[131]....
        /*0888*/ 	.word	0xffffffff


	//   ....[132]....
        /*088c*/ 	.word	0xffffffff


	//   ....[133]....
        /*0890*/ 	.word	0xffffffff


	//   ....[134]....
        /*0894*/ 	.word	0xffffffff


	//   ....[135]....
        /*0898*/ 	.word	0xffffffff


	//   ....[136]....
        /*089c*/ 	.word	0xffffffff


	//   ....[137]....
        /*08a0*/ 	.word	0xffffffff


	//   ....[138]....
        /*08a4*/ 	.word	0xffffffff


	//   ....[139]....
        /*08a8*/ 	.word	0xffffffff


	//   ....[140]....
        /*08ac*/ 	.word	0xffffffff


	//   ....[141]....
        /*08b0*/ 	.word	0xffffffff


	//   ....[142]....
        /*08b4*/ 	.word	0xffffffff


	//   ....[143]....
        /*08b8*/ 	.word	0xffffffff


	//   ....[144]....
        /*08bc*/ 	.word	0xffffffff


	//   ....[145]....
        /*08c0*/ 	.word	0xffffffff


	//   ....[146]....
        /*08c4*/ 	.word	0xffffffff


	//   ....[147]....
        /*08c8*/ 	.word	0xffffffff


	//   ....[148]....
        /*08cc*/ 	.word	0xffffffff


	//   ....[149]....
        /*08d0*/ 	.word	0xffffffff


	//   ....[150]....
        /*08d4*/ 	.word	0xffffffff


	//   ....[151]....
        /*08d8*/ 	.word	0xffffffff


	//   ....[152]....
        /*08dc*/ 	.word	0xffffffff


	//   ....[153]....
        /*08e0*/ 	.word	0xffffffff


	//   ....[154]....
        /*08e4*/ 	.word	0xffffffff


	//   ....[155]....
        /*08e8*/ 	.word	0xffffffff


	//   ....[156]....
        /*08ec*/ 	.word	0xffffffff


	//   ....[157]....
        /*08f0*/ 	.word	0xffffffff


	//   ....[158]....
        /*08f4*/ 	.word	0xffffffff


	//   ....[159]....
        /*08f8*/ 	.word	0xffffffff


	//   ....[160]....
        /*08fc*/ 	.word	0xffffffff


	//   ....[161]....
        /*0900*/ 	.word	0xffffffff


	//   ....[162]....
        /*0904*/ 	.word	0xffffffff


	//   ....[163]....
        /*0908*/ 	.word	0xffffffff


	//   ....[164]....
        /*090c*/ 	.word	0xffffffff


	//   ....[165]....
        /*0910*/ 	.word	0xffffffff


	//   ....[166]....
        /*0914*/ 	.word	0xffffffff


	//   ....[167]....
        /*0918*/ 	.word	0xffffffff


	//   ....[168]....
        /*091c*/ 	.word	0xffffffff


	//   ....[169]....
        /*0920*/ 	.word	0xffffffff


	//   ....[170]....
        /*0924*/ 	.word	0xffffffff


	//   ....[171]....
        /*0928*/ 	.word	0xffffffff


	//   ....[172]....
        /*092c*/ 	.word	0xffffffff


	//   ....[173]....
        /*0930*/ 	.word	0xffffffff


	//   ....[174]....
        /*0934*/ 	.word	0xffffffff


	//   ....[175]....
        /*0938*/ 	.word	0xffffffff


	//   ....[176]....
        /*093c*/ 	.word	0xffffffff


	//   ....[177]....
        /*0940*/ 	.word	0xffffffff


	//   ....[178]....
        /*0944*/ 	.word	0xffffffff


	//   ....[179]....
        /*0948*/ 	.word	0xffffffff


	//   ....[180]....
        /*094c*/ 	.word	0xffffffff


	//   ....[181]....
        /*0950*/ 	.word	0xffffffff


	//   ....[182]....
        /*0954*/ 	.word	0xffffffff


	//   ....[183]....
        /*0958*/ 	.word	0xffffffff


	//   ....[184]....
        /*095c*/ 	.word	0xffffffff


	//   ....[185]....
        /*0960*/ 	.word	0xffffffff


	//   ....[186]....
        /*0964*/ 	.word	0xffffffff


	//   ....[187]....
        /*0968*/ 	.word	0xffffffff


	//   ....[188]....
        /*096c*/ 	.word	0xffffffff


	//   ....[189]....
        /*0970*/ 	.word	0xffffffff


	//   ....[190]....
        /*0974*/ 	.word	0xffffffff


	//   ....[191]....
        /*0978*/ 	.word	0xffffffff


	//   ....[192]....
        /*097c*/ 	.word	0xffffffff


	//   ....[193]....
        /*0980*/ 	.word	0xffffffff


	//   ....[194]....
        /*0984*/ 	.word	0xffffffff


	//   ....[195]....
        /*0988*/ 	.word	0xffffffff


	//   ....[196]....
        /*098c*/ 	.word	0xffffffff


	//   ....[197]....
        /*0990*/ 	.word	0xffffffff


	//   ....[198]....
        /*0994*/ 	.word	0xffffffff


	//   ....[199]....
        /*0998*/ 	.word	0xffffffff


	//   ....[200]....
        /*099c*/ 	.word	0xffffffff


	//   ....[201]....
        /*09a0*/ 	.word	0xffffffff


	//   ....[202]....
        /*09a4*/ 	.word	0xffffffff


	//   ....[203]....
        /*09a8*/ 	.word	0xffffffff


	//   ....[204]....
        /*09ac*/ 	.word	0xffffffff


	//   ....[205]....
        /*09b0*/ 	.word	0xffffffff


	//   ....[206]....
        /*09b4*/ 	.word	0xffffffff


	//   ....[207]....
        /*09b8*/ 	.word	0xffffffff


	//   ....[208]....
        /*09bc*/ 	.word	0xffffffff


	//   ....[209]....
        /*09c0*/ 	.word	0xffffffff


	//   ....[210]....
        /*09c4*/ 	.word	0xffffffff


	//   ....[211]....
        /*09c8*/ 	.word	0xffffffff


	//   ....[212]....
        /*09cc*/ 	.word	0xffffffff


	//   ....[213]....
        /*09d0*/ 	.word	0xffffffff


	//   ....[214]....
        /*09d4*/ 	.word	0xffffffff


	//   ....[215]....
        /*09d8*/ 	.word	0xffffffff


	//   ....[216]....
        /*09dc*/ 	.word	0xffffffff


	//   ....[217]....
        /*09e0*/ 	.word	0xffffffff


	//   ....[218]....
        /*09e4*/ 	.word	0xffffffff


	//   ....[219]....
        /*09e8*/ 	.word	0xffffffff


	//   ....[220]....
        /*09ec*/ 	.word	0xffffffff


	//   ....[221]....
        /*09f0*/ 	.word	0xffffffff


	//   ....[222]....
        /*09f4*/ 	.word	0xffffffff


	//   ....[223]....
        /*09f8*/ 	.word	0xffffffff


	//   ....[224]....
        /*09fc*/ 	.word	0xffffffff


	//   ....[225]....
        /*0a00*/ 	.word	0xffffffff


	//   ....[226]....
        /*0a04*/ 	.word	0xffffffff


	//   ....[227]....
        /*0a08*/ 	.word	0xffffffff


	//   ....[228]....
        /*0a0c*/ 	.word	0xffffffff


	//   ....[229]....
        /*0a10*/ 	.word	0xffffffff


	//   ....[230]....
        /*0a14*/ 	.word	0xffffffff


	//----- nvinfo : EIATTR_COOP_GROUP_INSTR_OFFSETS
	.align		4
.L_546:
        /*0a18*/ 	.byte	0x04, 0x28
        /*0a1a*/ 	.short	(.L_548 - .L_547)


	//   ....[0]....
.L_547:
        /*0a1c*/ 	.word	0x00000050


	//   ....[1]....
        /*0a20*/ 	.word	0x00000210


	//   ....[2]....
        /*0a24*/ 	.word	0x00000240


	//   ....[3]....
        /*0a28*/ 	.word	0x00000270


	//   ....[4]....
        /*0a2c*/ 	.word	0x000002a0


	//   ....[5]....
        /*0a30*/ 	.word	0x000002d0


	//   ....[6]....
        /*0a34*/ 	.word	0x00000300


	//   ....[7]....
        /*0a38*/ 	.word	0x00000470


	//   ....[8]....
        /*0a3c*/ 	.word	0x000004b0


	//   ....[9]....
        /*0a40*/ 	.word	0x000004e0


	//   ....[10]....
        /*0a44*/ 	.word	0x00000510


	//   ....[11]....
        /*0a48*/ 	.word	0x00000540


	//   ....[12]....
        /*0a4c*/ 	.word	0x00000570


	//   ....[13]....
        /*0a50*/ 	.word	0x00000600


	//   ....[14]....
        /*0a54*/ 	.word	0x00000650


	//   ....[15]....
        /*0a58*/ 	.word	0x00000670


	//   ....[16]....
        /*0a5c*/ 	.word	0x000006d0


	//   ....[17]....
        /*0a60*/ 	.word	0x00002900


	//   ....[18]....
        /*0a64*/ 	.word	0x00002920


	//   ....[19]....
        /*0a68*/ 	.word	0x00002a10


	//   ....[20]....
        /*0a6c*/ 	.word	0x00002a20


	//   ....[21]....
        /*0a70*/ 	.word	0x00002b00


	//   ....[22]....
        /*0a74*/ 	.word	0x00002b20


	//   ....[23]....
        /*0a78*/ 	.word	0x00002c00


	//   ....[24]....
        /*0a7c*/ 	.word	0x00002c10


	//   ....[25]....
        /*0a80*/ 	.word	0x00002cf0


	//   ....[26]....
        /*0a84*/ 	.word	0x00002d10


	//   ....[27]....
        /*0a88*/ 	.word	0x00002df0


	//   ....[28]....
        /*0a8c*/ 	.word	0x00002e00


	//   ....[29]....
        /*0a90*/ 	.word	0x00002ee0


	//   ....[30]....
        /*0a94*/ 	.word	0x00002f00


	//   ....[31]....
        /*0a98*/ 	.word	0x00002fe0


	//   ....[32]....
        /*0a9c*/ 	.word	0x00002ff0


	//   ....[33]....
        /*0aa0*/ 	.word	0x000040a0


	//   ....[34]....
        /*0aa4*/ 	.word	0x000040b0


	//   ....[35]....
        /*0aa8*/ 	.word	0x000040d0


	//   ....[36]....
        /*0aac*/ 	.word	0x000040e0


	//   ....[37]....
        /*0ab0*/ 	.word	0x00004cb0


	//   ....[38]....
        /*0ab4*/ 	.word	0x00004d40


	//   ....[39]....
        /*0ab8*/ 	.word	0x00004ed0


	//   ....[40]....
        /*0abc*/ 	.word	0x00004f60


	//   ....[41]....
        /*0ac0*/ 	.word	0x00004f90


	//   ....[42]....
        /*0ac4*/ 	.word	0x00005110


	//   ....[43]....
        /*0ac8*/ 	.word	0x00005170


	//   ....[44]....
        /*0acc*/ 	.word	0x00005250


	//   ....[45]....
        /*0ad0*/ 	.word	0x00007420


	//   ....[46]....
        /*0ad4*/ 	.word	0x00007440


	//   ....[47]....
        /*0ad8*/ 	.word	0x00007460


	//   ....[48]....
        /*0adc*/ 	.word	0x00007480


	//   ....[49]....
        /*0ae0*/ 	.word	0x00007e20


	//   ....[50]....
        /*0ae4*/ 	.word	0x00008000


	//   ....[51]....
        /*0ae8*/ 	.word	0x00008160


	//   ....[52]....
        /*0aec*/ 	.word	0x00008340


	//   ....[53]....
        /*0af0*/ 	.word	0x00008460


	//   ....[54]....
        /*0af4*/ 	.word	0x000085f0


	//   ....[55]....
        /*0af8*/ 	.word	0x00008670


	//   ....[56]....
        /*0afc*/ 	.word	0x00008770


	//   ....[57]....
        /*0b00*/ 	.word	0x0000b620


	//   ....[58]....
        /*0b04*/ 	.word	0x0000b730


	//   ....[59]....
        /*0b08*/ 	.word	0x0000b780


	//   ....[60]....
        /*0b0c*/ 	.word	0x0000b7b0


	//   ....[61]....
        /*0b10*/ 	.word	0x0000b800


	//   ....[62]....
        /*0b14*/ 	.word	0x0000b8a0


	//   ....[63]....
        /*0b18*/ 	.word	0x0000b980


	//   ....[64]....
        /*0b1c*/ 	.word	0x0000bdb0


	//   ....[65]....
        /*0b20*/ 	.word	0x0000d890


	//   ....[66]....
        /*0b24*/ 	.word	0x0000d900


	//   ....[67]....
        /*0b28*/ 	.word	0x0000d910


	//   ....[68]....
        /*0b2c*/ 	.word	0x0000d920


	//   ....[69]....
        /*0b30*/ 	.word	0x0000d950


	//   ....[70]....
        /*0b34*/ 	.word	0x0000d970


	//   ....[71]....
        /*0b38*/ 	.word	0x0000d980


	//   ....[72]....
        /*0b3c*/ 	.word	0x0000d990


	//   ....[73]....
        /*0b40*/ 	.word	0x0000eba0


	//   ....[74]....
        /*0b44*/ 	.word	0x0000ebb0


	//   ....[75]....
        /*0b48*/ 	.word	0x0000ebc0


	//   ....[76]....
        /*0b4c*/ 	.word	0x0000ebd0


	//   ....[77]....
        /*0b50*/ 	.word	0x0000ebe0


	//   ....[78]....
        /*0b54*/ 	.word	0x0000ebf0


	//   ....[79]....
        /*0b58*/ 	.word	0x0000ec00


	//   ....[80]....
        /*0b5c*/ 	.word	0x0000ec10


	//   ....[81]....
        /*0b60*/ 	.word	0x0000f000


	//   ....[82]....
        /*0b64*/ 	.word	0x0000f020


	//   ....[83]....
        /*0b68*/ 	.word	0x0000f0a0


	//   ....[84]....
        /*0b6c*/ 	.word	0x0000f0b0


	//   ....[85]....
        /*0b70*/ 	.word	0x0000f130


	//   ....[86]....
        /*0b74*/ 	.word	0x0000f150


	//   ....[87]....
        /*0b78*/ 	.word	0x0000f1d0


	//   ....[88]....
        /*0b7c*/ 	.word	0x0000f1e0


	//   ....[89]....
        /*0b80*/ 	.word	0x0000f260


	//   ....[90]....
        /*0b84*/ 	.word	0x0000f280


	//   ....[91]....
        /*0b88*/ 	.word	0x0000f300


	//   ....[92]....
        /*0b8c*/ 	.word	0x0000f310


	//   ....[93]....
        /*0b90*/ 	.word	0x0000f390


	//   ....[94]....
        /*0b94*/ 	.word	0x0000f3b0


	//   ....[95]....
        /*0b98*/ 	.word	0x0000f430


	//   ....[96]....
        /*0b9c*/ 	.word	0x0000f440


	//   ....[97]....
        /*0ba0*/ 	.word	0x0000f6e0


	//   ....[98]....
        /*0ba4*/ 	.word	0x0000f700


	//   ....[99]....
        /*0ba8*/ 	.word	0x0000fa50


	//   ....[100]....
        /*0bac*/ 	.word	0x0000fa60


	//   ....[101]....
        /*0bb0*/ 	.word	0x0000fcc0


	//   ....[102]....
        /*0bb4*/ 	.word	0x0000fce0


	//   ....[103]....
        /*0bb8*/ 	.word	0x0000ff40


	//   ....[104]....
        /*0bbc*/ 	.word	0x0000ff50


	//   ....[105]....
        /*0bc0*/ 	.word	0x00010960


	//   ....[106]....
        /*0bc4*/ 	.word	0x00010980


	//   ....[107]....
        /*0bc8*/ 	.word	0x00010a00


	//   ....[108]....
        /*0bcc*/ 	.word	0x00010a10


	//   ....[109]....
        /*0bd0*/ 	.word	0x00010a90


	//   ....[110]....
        /*0bd4*/ 	.word	0x00010ab0


	//   ....[111]....
        /*0bd8*/ 	.word	0x00010b30


	//   ....[112]....
        /*0bdc*/ 	.word	0x00010b40


	//   ....[113]....
        /*0be0*/ 	.word	0x00010bc0


	//   ....[114]....
        /*0be4*/ 	.word	0x00010be0


	//   ....[115]....
        /*0be8*/ 	.word	0x00010c60


	//   ....[116]....
        /*0bec*/ 	.word	0x00010c70


	//   ....[117]....
        /*0bf0*/ 	.word	0x00010cf0


	//   ....[118]....
        /*0bf4*/ 	.word	0x00010d10


	//   ....[119]....
        /*0bf8*/ 	.word	0x00010d90


	//   ....[120]....
        /*0bfc*/ 	.word	0x00010da0


	//   ....[121]....
        /*0c00*/ 	.word	0x00010f00


	//   ....[122]....
        /*0c04*/ 	.word	0x00010f20


	//   ....[123]....
        /*0c08*/ 	.word	0x00011050


	//   ....[124]....
        /*0c0c*/ 	.word	0x00011090


	//   ....[125]....
        /*0c10*/ 	.word	0x000110c0


	//   ....[126]....
        /*0c14*/ 	.word	0x000110f0


	//   ....[127]....
        /*0c18*/ 	.word	0x00011120


	//   ....[128]....
        /*0c1c*/ 	.word	0x00011150


	//   ....[129]....
        /*0c20*/ 	.word	0x000112b0


	//   ....[130]....
        /*0c24*/ 	.word	0x000112f0


	//   ....[131]....
        /*0c28*/ 	.word	0x00011320


	//   ....[132]....
        /*0c2c*/ 	.word	0x00011350


	//   ....[133]....
        /*0c30*/ 	.word	0x00011380


	//   ....[134]....
        /*0c34*/ 	.word	0x000113b0


	//   ....[135]....
        /*0c38*/ 	.word	0x00011440


	//   ....[136]....
        /*0c3c*/ 	.word	0x000114a0


	//   ....[137]....
        /*0c40*/ 	.word	0x000114b0


	//   ....[138]....
        /*0c44*/ 	.word	0x00011510


	//   ....[139]....
        /*0c48*/ 	.word	0x00011f70


	//   ....[140]....
        /*0c4c*/ 	.word	0x00011fd0


	//   ....[141]....
        /*0c50*/ 	.word	0x00012020


	//   ....[142]....
        /*0c54*/ 	.word	0x00012070


	//   ....[143]....
        /*0c58*/ 	.word	0x000120c0


	//   ....[144]....
        /*0c5c*/ 	.word	0x00012130


	//   ....[145]....
        /*0c60*/ 	.word	0x00012180


	//   ....[146]....
        /*0c64*/ 	.word	0x000121f0


	//   ....[147]....
        /*0c68*/ 	.word	0x00012260


	//   ....[148]....
        /*0c6c*/ 	.word	0x000122c0


	//   ....[149]....
        /*0c70*/ 	.word	0x00012330


	//   ....[150]....
        /*0c74*/ 	.word	0x000123a0


	//   ....[151]....
        /*0c78*/ 	.word	0x00012410


	//   ....[152]....
        /*0c7c*/ 	.word	0x00012470


	//   ....[153]....
        /*0c80*/ 	.word	0x000124e0


	//   ....[154]....
        /*0c84*/ 	.word	0x00012550


	//   ....[155]....
        /*0c88*/ 	.word	0x000125c0


	//   ....[156]....
        /*0c8c*/ 	.word	0x00012620


	//   ....[157]....
        /*0c90*/ 	.word	0x00012690


	//   ....[158]....
        /*0c94*/ 	.word	0x00012700


	//   ....[159]....
        /*0c98*/ 	.word	0x00012770


	//   ....[160]....
        /*0c9c*/ 	.word	0x000127d0


	//   ....[161]....
        /*0ca0*/ 	.word	0x00012840


	//   ....[162]....
        /*0ca4*/ 	.word	0x000128b0


	//   ....[163]....
        /*0ca8*/ 	.word	0x00012920


	//   ....[164]....
        /*0cac*/ 	.word	0x00012980


	//   ....[165]....
        /*0cb0*/ 	.word	0x000129e0


	//   ....[166]....
        /*0cb4*/ 	.word	0x00012a30


	//   ....[167]....
        /*0cb8*/ 	.word	0x00012a80


	//   ....[168]....
        /*0cbc*/ 	.word	0x00012ae0


	//   ....[169]....
        /*0cc0*/ 	.word	0x00012b30


	//   ....[170]....
        /*0cc4*/ 	.word	0x00012b90


	//   ....[171]....
        /*0cc8*/ 	.word	0x00012be0


	//   ....[172]....
        /*0ccc*/ 	.word	0x00012c40


	//   ....[173]....
        /*0cd0*/ 	.word	0x00012cb0


	//   ....[174]....
        /*0cd4*/ 	.word	0x00012d20


	//   ....[175]....
        /*0cd8*/ 	.word	0x00012d90


	//   ....[176]....
        /*0cdc*/ 	.word	0x00012df0


	//   ....[177]....
        /*0ce0*/ 	.word	0x00012e60


	//   ....[178]....
        /*0ce4*/ 	.word	0x00012ed0


	//   ....[179]....
        /*0ce8*/ 	.word	0x00012f40


	//   ....[180]....
        /*0cec*/ 	.word	0x00012fa0


	//   ....[181]....
        /*0cf0*/ 	.word	0x00013010


	//   ....[182]....
        /*0cf4*/ 	.word	0x00013080


	//   ....[183]....
        /*0cf8*/ 	.word	0x000130f0


	//   ....[184]....
        /*0cfc*/ 	.word	0x00013150


	//   ....[185]....
        /*0d00*/ 	.word	0x000131c0


	//   ....[186]....
        /*0d04*/ 	.word	0x00013230


	//   ....[187]....
        /*0d08*/ 	.word	0x000132a0


	//   ....[188]....
        /*0d0c*/ 	.word	0x00013300


	//   ....[189]....
        /*0d10*/ 	.word	0x00013370


	//   ....[190]....
        /*0d14*/ 	.word	0x000133e0


	//   ....[191]....
        /*0d18*/ 	.word	0x00013450


	//   ....[192]....
        /*0d1c*/ 	.word	0x000134b0


	//   ....[193]....
        /*0d20*/ 	.word	0x00013520


	//   ....[194]....
        /*0d24*/ 	.word	0x00013590


	//   ....[195]....
        /*0d28*/ 	.word	0x00013600


	//   ....[196]....
        /*0d2c*/ 	.word	0x00013660


	//   ....[197]....
        /*0d30*/ 	.word	0x000136d0


	//   ....[198]....
        /*0d34*/ 	.word	0x00013740


	//   ....[199]....
        /*0d38*/ 	.word	0x000137b0


	//   ....[200]....
        /*0d3c*/ 	.word	0x00013810


	//   ....[201]....
        /*0d40*/ 	.word	0x00013880


	//   ....[202]....
        /*0d44*/ 	.word	0x000138f0


	//   ....[203]....
        /*0d48*/ 	.word	0x00013960


	//   ....[204]....
        /*0d4c*/ 	.word	0x000139c0


	//   ....[205]....
        /*0d50*/ 	.word	0x00013a30


	//   ....[206]....
        /*0d54*/ 	.word	0x00013aa0


	//   ....[207]....
        /*0d58*/ 	.word	0x00013b10


	//   ....[208]....
        /*0d5c*/ 	.word	0x00013b70


	//   ....[209]....
        /*0d60*/ 	.word	0x00013be0


	//   ....[210]....
        /*0d64*/ 	.word	0x00013c50


	//   ....[211]....
        /*0d68*/ 	.word	0x00013cc0


	//   ....[212]....
        /*0d6c*/ 	.word	0x00013d20


	//   ....[213]....
        /*0d70*/ 	.word	0x00013d90


	//   ....[214]....
        /*0d74*/ 	.word	0x00013e00


	//   ....[215]....
        /*0d78*/ 	.word	0x00013e50


	//   ....[216]....
        /*0d7c*/ 	.word	0x00013e90


	//   ....[217]....
        /*0d80*/ 	.word	0x00013ee0


	//   ....[218]....
        /*0d84*/ 	.word	0x00013f30


	//   ....[219]....
        /*0d88*/ 	.word	0x00013f80


	//   ....[220]....
        /*0d8c*/ 	.word	0x00013ff0


	//   ....[221]....
        /*0d90*/ 	.word	0x00014040


	//   ....[222]....
        /*0d94*/ 	.word	0x00014090


	//   ....[223]....
        /*0d98*/ 	.word	0x000140e0


	//   ....[224]....
        /*0d9c*/ 	.word	0x00014130


	//   ....[225]....
        /*0da0*/ 	.word	0x00014180


	//   ....[226]....
        /*0da4*/ 	.word	0x000141f0


	//   ....[227]....
        /*0da8*/ 	.word	0x00014240


	//   ....[228]....
        /*0dac*/ 	.word	0x000142b0


	//   ....[229]....
        /*0db0*/ 	.word	0x00014310


	//   ....[230]....
        /*0db4*/ 	.word	0x00014380


	//----- nvinfo : EIATTR_EXIT_INSTR_OFFSETS
	.align		4
.L_548:
        /*0db8*/ 	.byte	0x04, 0x1c
        /*0dba*/ 	.short	(.L_550 - .L_549)


	//   ....[0]....
.L_549:
        /*0dbc*/ 	.word	0x000010f0


	//   ....[1]....
        /*0dc0*/ 	.word	0x00011f30


	//----- nvinfo : EIATTR_MAX_THREADS
	.align		4
.L_550:
        /*0dc4*/ 	.byte	0x04, 0x05
        /*0dc6*/ 	.short	(.L_552 - .L_551)
.L_551:
        /*0dc8*/ 	.word	0x00000080
        /*0dcc*/ 	.word	0x00000001
        /*0dd0*/ 	.word	0x00000001


	//----- nvinfo : EIATTR_CRS_STACK_SIZE
	.align		4
.L_552:
        /*0dd4*/ 	.byte	0x04, 0x1e
        /*0dd6*/ 	.short	(.L_554 - .L_553)
.L_553:
        /*0dd8*/ 	.word	0x00000000
.L_554:


//--------------------- .nv.info._ZN7cutlass13device_kernelIN5flash19enable_sm80_to_sm89INS1_16FlashAttnFwdSm80INS1_25CollectiveMainloopFwdSm80ILi4ELi1ELb0EN4cute5tupleIJNS5_1CILi128EEENS7_ILi80EEENS7_ILi64EEEEEELi64ENS_10bfloat16_tEfNS_4arch4Sm80ELb1ELb0ELb0ELb1ELb0ELb1ELb1ELb1EEENS1_21CollectiveEpilogueFwdINS6_IJS8_SA_S9_EEENS6_IJNS7_ILi1EEESI_SI_EEESC_SE_Li128ELb1ELb1ELb1ELb0EEENS1_36VarlenDynamicPersistentTileSchedulerILi128ELi80ELi128ELi128ELb1ELb1ELb0ELb1ELb1ELb1EEEEEEEEEvNT_6ParamsE --------------------------
	.section	.nv.info._ZN7cutlass13device_kernelIN5flash19enable_sm80_to_sm89INS1_16FlashAttnFwdSm80INS1_25CollectiveMainloopFwdSm80ILi4ELi1ELb0EN4cute5tupleIJNS5_1CILi128EEENS7_ILi80EEENS7_ILi64EEEEEELi64ENS_10bfloat16_tEfNS_4arch4Sm80ELb1ELb0ELb0ELb1ELb0ELb1ELb1ELb1EEENS1_21CollectiveEpilogueFwdINS6_IJS8_SA_S9_EEENS6_IJNS7_ILi1EEESI_SI_EEESC_SE_Li128ELb1ELb1ELb1ELb0EEENS1_36VarlenDynamicPersistentTileSchedulerILi128ELi80ELi128ELi128ELb1ELb1ELb0ELb1ELb1ELb1EEEEEEEEEvNT_6ParamsE,"",@"SHT_CUDA_INFO"
	.sectionflags	@""
	.align	4


	//----- nvinfo : EIATTR_CUDA_API_VERSION
	.align		4
        /*0000*/ 	.byte	0x04, 0x37
        /*0002*/ 	.short	(.L_556 - .L_555)
.L_555:
        /*0004*/ 	.word	0x00000082


	//----- nvinfo : EIATTR_SW2861232_WAR
	.align		4
.L_556:
        /*0008*/ 	.byte	0x01, 0x35
	.zero		2


	//----- nvinfo : EIATTR_PARAM_CBANK
	.align		4
        /*000c*/ 	.byte	0x04, 0x0a
        /*000e*/ 	.short	(.L_558 - .L_557)
	.align		4
.L_557:
        /*0010*/ 	.word	index@(.nv.constant0._ZN7cutlass13device_kernelIN5flash19enable_sm80_to_sm89INS1_16FlashAttnFwdSm80INS1_25CollectiveMainloopFwdSm80ILi4ELi1ELb0EN4cute5tupleIJNS5_1CILi128EEENS7_ILi80EEENS7_ILi64EEEEEELi64ENS_10bfloat16_tEfNS_4arch4Sm80ELb1ELb0ELb0ELb1ELb0ELb1ELb1ELb1EEENS1_21CollectiveEpilogueFwdINS6_IJS8_SA_S9_EEENS6_IJNS7_ILi1EEESI_SI_EEESC_SE_Li128ELb1ELb1ELb1ELb0EEENS1_36VarlenDynamicPersistentTileSchedulerILi128ELi80ELi128ELi128ELb1ELb1ELb0ELb1ELb1ELb1EEEEEEEEEvNT_6ParamsE)
        /*0014*/ 	.short	0x0160
        /*0016*/ 	.short	0x0438


	//----- nvinfo : EIATTR_CBANK_PARAM_SIZE
	.align		4
.L_558:
        /*0018*/ 	.byte	0x03, 0x19
        /*001a*/ 	.short	0x0438


	//----- nvinfo : EIATTR_KPARAM_INFO
	.align		4
        /*001c*/ 	.byte	0x04, 0x17
        /*001e*/ 	.short	(.L_560 - .L_559)
.L_559:
        /*0020*/ 	.word	0x00000000
        /*0024*/ 	.short	0x0000
        /*0026*/ 	.short	0x0000
        /*0028*/ 	.byte	0x00, 0xf0, 0xe1, 0x10


	//----- nvinfo : EIATTR_MAXREG_COUNT
	.align		4
.L_560:
        /*002c*/ 	.byte	0x03, 0x1b
        /*002e*/ 	.short	0x00ff


	//----- nvinfo : EIATTR_NUM_BARRIERS
	.align		4
        /*0030*/ 	.byte	0x02, 0x4c
        /*0032*/ 	.byte	0x06
	.zero		1


	//----- nvinfo : EIATTR_ANNOTATIONS
	.align		4
        /*0034*/ 	.byte	0x04, 0x55
        /*0036*/ 	.short	(.L_562 - .L_561)


	//   ....[0]....
.L_561:
        /* <DEDUP_REMOVED lines=80> */


	//----- nvinfo : EIATTR_MERCURY_ISA_VERSION
	.align		4
.L_562:
        /*0528*/ 	.byte	0x03, 0x5f
        /*052a*/ 	.short	0x0000


	//----- nvinfo : EIATTR_INT_WARP_WIDE_INSTR_OFFSETS
	.align		4
        /*052c*/ 	.byte	0x04, 0x31
        /*052e*/ 	.short	(.L_564 - .L_563)


	//   ....[0]....
.L_563:
        /*0530*/ 	.word	0x00018700


	//   ....[1]....
        /*0534*/ 	.word	0x00018780


	//----- nvinfo : EIATTR_COOP_GROUP_MASK_REGIDS
	.align		4
.L_564:
        /*0538*/ 	.byte	0x04, 0x29
        /*053a*/ 	.short	(.L_566 - .L_565)


	//   ....[0]....
.L_565:
        /*053c*/ 	.word	0xffffffff


	//   ....[1]....
        /*0540*/ 	.word	0xffffffff


	//   ....[2]....
        /*0544*/ 	.word	0xffffffff


	//   ....[3]....
        /*0548*/ 	.word	0xffffffff


	//   ....[4]....
        /*054c*/ 	.word	0xffffffff


	//   ....[5]....
        /*0550*/ 	.word	0xffffffff


	//   ....[6]....
        /*0554*/ 	.word	0xffffffff


	//   ....[7]....
        /*0558*/ 	.word	0xffffffff


	//   ....[8]....
        /*055c*/ 	.word	0xffffffff


	//   ....[9]....
        /*0560*/ 	.word	0xffffffff


	//   ....[10]....
        /*0564*/ 	.word	0xffffffff


	//   ....[11]....
        /*0568*/ 	.word	0xffffffff


	//   ....[12]....
        /*056c*/ 	.word	0xffffffff


	//   ....[13]....
        /*0570*/ 	.word	0xffffffff


	//   ....[14]....
        /*0574*/ 	.word	0xffffffff


	//   ....[15]....
        /*0578*/ 	.word	0xffffffff


	//   ....[16]....
        /*057c*/ 	.word	0xffffffff


	//   ....[17]....
        /*0580*/ 	.word	0xffffffff


	//   ....[18]....
        /*0584*/ 	.word	0xffffffff


	//   ....[19]....
        /*0588*/ 	.word	0xffffffff


	//   ....[20]....
        /*058c*/ 	.word	0xffffffff


	//   ....[21]....
        /*0590*/ 	.word	0xffffffff


	//   ....[22]....
        /*0594*/ 	.word	0xffffffff


	//   ....[23]....
        /*0598*/ 	.word	0xffffffff


	//   ....[24]....
        /*059c*/ 	.word	0xffffffff


	//   ....[25]....
        /*05a0*/ 	.word	0xffffffff


	//   ....[26]....
        /*05a4*/ 	.word	0xffffffff


	//   ....[27]....
        /*05a8*/ 	.word	0xffffffff


	//   ....[28]....
        /*05ac*/ 	.word	0xffffffff


	//   ....[29]....
        /*05b0*/ 	.word	0xffffffff


	//   ....[30]....
        /*05b4*/ 	.word	0xffffffff


	//   ....[31]....
        /*05b8*/ 	.word	0xffffffff


	//   ....[32]....
        /*05bc*/ 	.word	0xffffffff


	//   ....[33]....
        /*05c0*/ 	.word	0xffffffff


	//   ....[34]....
        /*05c4*/ 	.word	0xffffffff


	//   ....[35]....
        /*05c8*/ 	.word	0xffffffff


	//   ....[36]....
        /*05cc*/ 	.word	0xffffffff


	//   ....[37]....
        /*05d0*/ 	.word	0xffffffff


	//   ....[38]....
        /*05d4*/ 	.word	0xffffffff


	//   ....[39]....
        /*05d8*/ 	.word	0xffffffff


	//   ....[40]....
        /*05dc*/ 	.word	0xffffffff


	//   ....[41]....
        /*05e0*/ 	.word	0xffffffff


	//   ....[42]....
        /*05e4*/ 	.word	0xffffffff


	//   ....[43]....
        /*05e8*/ 	.word	0xffffffff


	//   ....[44]....
        /*05ec*/ 	.word	0xffffffff


	//   ....[45]....
        /*05f0*/ 	.word	0xffffffff


	//   ....[46]....
        /*05f4*/ 	.word	0xffffffff


	//   ....[47]....
        /*05f8*/ 	.word	0xffffffff


	//   ....[48]....
        /*05fc*/ 	.word	0xffffffff


	//   ....[49]....
        /*0600*/ 	.word	0xffffffff


	//   ....[50]....
        /*0604*/ 	.word	0xffffffff


	//   ....[51]....
        /*0608*/ 	.word	0xffffffff


	//   ....[52]....
        /*060c*/ 	.word	0xffffffff


	//   ....[53]....
        /*0610*/ 	.word	0xffffffff


	//   ....[54]....
        /*0614*/ 	.word	0xffffffff


	//   ....[55]....
        /*0618*/ 	.word	0xffffffff


	//   ....[56]....
        /*061c*/ 	.word	0xffffffff


	//   ....[57]....
        /*0620*/ 	.word	0xffffffff


	//   ....[58]....
        /*0624*/ 	.word	0xffffffff


	//   ....[59]....
        /*0628*/ 	.word	0xffffffff


	//   ....[60]....
        /*062c*/ 	.word	0xffffffff


	//   ....[61]....
        /*0630*/ 	.word	0xffffffff


	//   ....[62]....
        /*0634*/ 	.word	0xffffffff


	//   ....[63]....
        /*0638*/ 	.word	0xffffffff


	//   ....[64]....
        /*063c*/ 	.word	0xffffffff


	//   ....[65]....
        /*0640*/ 	.word	0xffffffff


	//   ....[66]....
        /*0644*/ 	.word	0xffffffff


	//   ....[67]....
        /*0648*/ 	.word	0xffffffff


	//   ....[68]....
        /*064c*/ 	.word	0xffffffff


	//   ....[69]....
        /*0650*/ 	.word	0xffffffff


	//   ....[70]....
        /*0654*/ 	.word	0xffffffff


	//   ....[71]....
        /*0658*/ 	.word	0xffffffff


	//   ....[72]....
        /*065c*/ 	.word	0xffffffff


	//   ....[73]....
        /*0660*/ 	.word	0xffffffff


	//   ....[74]....
        /*0664*/ 	.word	0xffffffff


	//   ....[75]....
        /*0668*/ 	.word	0xffffffff


	//   ....[76]....
        /*066c*/ 	.word	0xffffffff


	//   ....[77]....
        /*0670*/ 	.word	0xffffffff


	//   ....[78]....
        /*0674*/ 	.word	0xffffffff


	//   ....[79]....
        /*0678*/ 	.word	0xffffffff


	//   ....[80]....
        /*067c*/ 	.word	0xffffffff


	//   ....[81]....
        /*0680*/ 	.word	0xffffffff


	//   ....[82]....
        /*0684*/ 	.word	0xffffffff


	//   ....[83]....
        /*0688*/ 	.word	0xffffffff


	//   ....[84]....
        /*068c*/ 	.word	0xffffffff


	//   ....[85]....
        /*0690*/ 	.word	0xffffffff


	//   ....[86]....
        /*0694*/ 	.word	0xffffffff


	//   ....[87]....
        /*0698*/ 	.word	0xffffffff


	//   ....[88]....
        /*069c*/ 	.word	0xffffffff


	//   ....[89]....
        /*06a0*/ 	.word	0xffffffff


	//   ....[90]....
        /*06a4*/ 	.word	0xffffffff


	//   ....[91]....
        /*06a8*/ 	.word	0xffffffff


	//   ....[92]....
        /*06ac*/ 	.word	0xffffffff


	//   ....[93]....
        /*06b0*/ 	.word	0xffffffff


	//   ....[94]....
        /*06b4*/ 	.word	0xffffffff


	//   ....[95]....
        /*06b8*/ 	.word	0xffffffff


	//   ....[96]....
        /*06bc*/ 	.word	0xffffffff


	//   ....[97]....
        /*06c0*/ 	.word	0xffffffff


	//   ....[98]....
        /*06c4*/ 	.word	0xffffffff


	//   ....[99]....
        /*06c8*/ 	.word	0xffffffff


	//   ....[100]....
        /*06cc*/ 	.word	0xffffffff


	//   ....[101]....
        /*06d0*/ 	.word	0xffffffff


	//   ....[102]....
        /*06d4*/ 	.word	0xffffffff


	//   ....[103]....
        /*06d8*/ 	.word	0xffffffff


	//   ....[104]....
        /*06dc*/ 	.word	0xffffffff


	//   ....[105]....
        /*06e0*/ 	.word	0xffffffff


	//   ....[106]....
        /*06e4*/ 	.word	0xffffffff


	//   ....[107]....
        /*06e8*/ 	.word	0xffffffff


	//   ....[108]....
        /*06ec*/ 	.word	0xffffffff


	//   ....[109]....
        /*06f0*/ 	.word	0xffffffff


	//   ....[110]....
        /*06f4*/ 	.word	0xffffffff


	//   ....[111]....
        /*06f8*/ 	.word	0xffffffff


	//   ....[112]....
        /*06fc*/ 	.word	0xffffffff


	//   ....[113]....
        /*0700*/ 	.word	0xffffffff


	//   ....[114]....
        /*0704*/ 	.word	0xffffffff


	//   ....[115]....
        /*0708*/ 	.word	0xffffffff


	//   ....[116]....
        /*070c*/ 	.word	0xffffffff


	//   ....[117]....
        /*0710*/ 	.word	0xffffffff


	//   ....[118]....
        /*0714*/ 	.word	0xffffffff


	//   ....[119]....
        /*0718*/ 	.word	0xffffffff


	//   ....[120]....
        /*071c*/ 	.word	0xffffffff


	//   ....[121]....
        /*0720*/ 	.word	0xffffffff


	//   ....[122]....
        /*0724*/ 	.word	0xffffffff


	//   ....[123]....
        /*0728*/ 	.word	0xffffffff


	//   ....[124]....
        /*072c*/ 	.word	0xffffffff


	//   ....[125]....
        /*0730*/ 	.word	0xffffffff


	//   ....[126]....
        /*0734*/ 	.word	0xffffffff


	//   ....[127]....
        /*0738*/ 	.word	0xffffffff


	//   ....[128]....
        /*073c*/ 	.word	0xffffffff


	//   ....[129]....
        /*0740*/ 	.word	0xffffffff


	//   ....[130]....
        /*0744*/ 	.word	0xffffffff


	//   ....[131]....
        /*0748*/ 	.word	0xffffffff


	//   ....[132]....
        /*074c*/ 	.word	0xffffffff


	//   ....[133]....
        /*0750*/ 	.word	0xffffffff


	//   ....[134]....
        /*0754*/ 	.word	0xffffffff


	//   ....[135]....
        /*0758*/ 	.word	0xffffffff


	//   ....[136]....
        /*075c*/ 	.word	0xffffffff


	//   ....[137]....
        /*0760*/ 	.word	0xffffffff


	//   ....[138]....
        /*0764*/ 	.word	0xffffffff


	//   ....[139]....
        /*0768*/ 	.word	0xffffffff


	//   ....[140]....
        /*076c*/ 	.word	0xffffffff


	//   ....[141]....
        /*0770*/ 	.word	0xffffffff


	//   ....[142]....
        /*0774*/ 	.word	0xffffffff


	//   ....[143]....
        /*0778*/ 	.word	0xffffffff


	//   ....[144]....
        /*077c*/ 	.word	0xffffffff


	//   ....[145]....
        /*0780*/ 	.word	0xffffffff


	//   ....[146]....
        /*0784*/ 	.word	0xffffffff


	//   ....[147]....
        /*0788*/ 	.word	0xffffffff


	//   ....[148]....
        /*078c*/ 	.word	0xffffffff


	//   ....[149]....
        /*0790*/ 	.word	0xffffffff


	//   ....[150]....
        /*0794*/ 	.word	0xffffffff


	//   ....[151]....
        /*0798*/ 	.word	0xffffffff


	//   ....[152]....
        /*079c*/ 	.word	0xffffffff


	//   ....[153]....
        /*07a0*/ 	.word	0xffffffff


	//   ....[154]....
        /*07a4*/ 	.word	0xffffffff


	//   ....[155]....
        /*07a8*/ 	.word	0xffffffff


	//   ....[156]....
        /*07ac*/ 	.word	0xffffffff


	//   ....[157]....
        /*07b0*/ 	.word	0xffffffff


	//   ....[158]....
        /*07b4*/ 	.word	0xffffffff


	//   ....[159]....
        /*07b8*/ 	.word	0xffffffff


	//   ....[160]....
        /*07bc*/ 	.word	0xffffffff


	//   ....[161]....
        /*07c0*/ 	.word	0xffffffff


	//   ....[162]....
        /*07c4*/ 	.word	0xffffffff


	//   ....[163]....
        /*07c8*/ 	.word	0xffffffff


	//   ....[164]....
        /*07cc*/ 	.word	0xffffffff


	//   ....[165]....
        /*07d0*/ 	.word	0xffffffff


	//   ....[166]....
        /*07d4*/ 	.word	0xffffffff


	//   ....[167]....
        /*07d8*/ 	.word	0xffffffff


	//   ....[168]....
        /*07dc*/ 	.word	0xffffffff


	//   ....[169]....
        /*07e0*/ 	.word	0xffffffff


	//   ....[170]....
        /*07e4*/ 	.word	0xffffffff


	//   ....[171]....
        /*07e8*/ 	.word	0xffffffff


	//   ....[172]....
        /*07ec*/ 	.word	0xffffffff


	//   ....[173]....
        /*07f0*/ 	.word	0xffffffff


	//   ....[174]....
        /*07f4*/ 	.word	0xffffffff


	//   ....[175]....
        /*07f8*/ 	.word	0xffffffff


	//   ....[176]....
        /*07fc*/ 	.word	0xffffffff


	//   ....[177]....
        /*0800*/ 	.word	0xffffffff


	//   ....[178]....
        /*0804*/ 	.word	0xffffffff


	//   ....[179]....
        /*0808*/ 	.word	0xffffffff


	//   ....[180]....
        /*080c*/ 	.word	0xffffffff


	//   ....[181]....
        /*0810*/ 	.word	0xffffffff


	//   ....[182]....
        /*0814*/ 	.word	0xffffffff


	//   ....[183]....
        /*0818*/ 	.word	0xffffffff


	//   ....[184]....
        /*081c*/ 	.word	0xffffffff


	//   ....[185]....
        /*0820*/ 	.word	0xffffffff


	//   ....[186]....
        /*0824*/ 	.word	0xffffffff


	//   ....[187]....
        /*0828*/ 	.word	0xffffffff


	//   ....[188]....
        /*082c*/ 	.word	0xffffffff


	//   ....[189]....
        /*0830*/ 	.word	0xffffffff


	//   ....[190]....
        /*0834*/ 	.word	0xffffffff


	//   ....[191]....
        /*0838*/ 	.word	0xffffffff


	//   ....[192]....
        /*083c*/ 	.word	0xffffffff


	//   ....[193]....
        /*0840*/ 	.word	0xffffffff


	//   ....[194]....
        /*0844*/ 	.word	0xffffffff


	//   ....[195]....
        /*0848*/ 	.word	0xffffffff


	//   ....[196]....
        /*084c*/ 	.word	0xffffffff


	//   ....[197]....
        /*0850*/ 	.word	0xffffffff


	//   ....[198]....
        /*0854*/ 	.word	0xffffffff


	//   ....[199]....
        /*0858*/ 	.word	0xffffffff


	//   ....[200]....
        /*085c*/ 	.word	0xffffffff


	//   ....[201]....
        /*0860*/ 	.word	0xffffffff


	//   ....[202]....
        /*0864*/ 	.word	0xffffffff


	//   ....[203]....
        /*0868*/ 	.word	0xffffffff


	//   ....[204]....
        /*086c*/ 	.word	0xffffffff


	//   ....[205]....
        /*0870*/ 	.word	0xffffffff


	//   ....[206]....
        /*0874*/ 	.word	0xffffffff


	//   ....[207]....
        /*0878*/ 	.word	0xffffffff


	//   ....[208]....
        /*087c*/ 	.word	0xffffffff


	//   ....[209]....
        /*0880*/ 	.word	0xffffffff


	//   ....[210]....
        /*0884*/ 	.word	0xffffffff


	//   ....[211]....
        /*0888*/ 	.word	0xffffffff


	//   ....[212]....
        /*088c*/ 	.word	0xffffffff


	//   ....[213]....
        /*0890*/ 	.word	0xffffffff


	//   ....[214]....
        /*0894*/ 	.word	0xffffffff


	//   ....[215]....
        /*0898*/ 	.word	0xffffffff


	//   ....[216]....
        /*089c*/ 	.word	0xffffffff


	//   ....[217]....
        /*08a0*/ 	.word	0xffffffff


	//   ....[218]....
        /*08a4*/ 	.word	0xffffffff


	//   ....[219]....
        /*08a8*/ 	.word	0xffffffff


	//   ....[220]....
        /*08ac*/ 	.word	0xffffffff


	//   ....[221]....
        /*08b0*/ 	.word	0xffffffff


	//   ....[222]....
        /*08b4*/ 	.word	0xffffffff


	//   ....[223]....
        /*08b8*/ 	.word	0xffffffff


	//   ....[224]....
        /*08bc*/ 	.word	0xffffffff


	//   ....[225]....
        /*08c0*/ 	.word	0xffffffff


	//   ....[226]....
        /*08c4*/ 	.word	0xffffffff


	//   ....[227]....
        /*08c8*/ 	.word	0xffffffff


	//   ....[228]....
        /*08cc*/ 	.word	0xffffffff


	//   ....[229]....
        /*08d0*/ 	.word	0xffffffff


	//   ....[230]....
        /*08d4*/ 	.word	0xffffffff


	//   ....[231]....
        /*08d8*/ 	.word	0xffffffff


	//   ....[232]....
        /*08dc*/ 	.word	0xffffffff


	//   ....[233]....
        /*08e0*/ 	.word	0xffffffff


	//   ....[234]....
        /*08e4*/ 	.word	0xffffffff


	//   ....[235]....
        /*08e8*/ 	.word	0xffffffff


	//   ....[236]....
        /*08ec*/ 	.word	0xffffffff


	//   ....[237]....
        /*08f0*/ 	.word	0xffffffff


	//   ....[238]....
        /*08f4*/ 	.word	0xffffffff


	//   ....[239]....
        /*08f8*/ 	.word	0xffffffff


	//   ....[240]....
        /*08fc*/ 	.word	0xffffffff


	//   ....[241]....
        /*0900*/ 	.word	0xffffffff


	//   ....[242]....
        /*0904*/ 	.word	0xffffffff


	//   ....[243]....
        /*0908*/ 	.word	0xffffffff


	//   ....[244]....
        /*090c*/ 	.word	0xffffffff


	//   ....[245]....
        /*0910*/ 	.word	0xffffffff


	//   ....[246]....
        /*0914*/ 	.word	0xffffffff


	//   ....[247]....
        /*0918*/ 	.word	0xffffffff


	//   ....[248]....
        /*091c*/ 	.word	0xffffffff


	//   ....[249]....
        /*0920*/ 	.word	0xffffffff


	//   ....[250]....
        /*0924*/ 	.word	0xffffffff


	//   ....[251]....
        /*0928*/ 	.word	0xffffffff


	//   ....[252]....
        /*092c*/ 	.word	0xffffffff


	//   ....[253]....
        /*0930*/ 	.word	0xffffffff


	//   ....[254]....
        /*0934*/ 	.word	0xffffffff


	//   ....[255]....
        /*0938*/ 	.word	0xffffffff


	//   ....[0]....
        /*093c*/ 	.word	0xffffffff


	//   ....[1]....
        /*0940*/ 	.word	0xffffffff


	//   ....[2]....
        /*0944*/ 	.word	0xffffffff


	//   ....[3]....
        /*0948*/ 	.word	0xffffffff


	//   ....[4]....
        /*094c*/ 	.word	0xffffffff


	//   ....[5]....
        /*0950*/ 	.word	0xffffffff


	//   ....[6]....
        /*0954*/ 	.word	0xffffffff


	//----- nvinfo : EIATTR_COOP_GROUP_INSTR_OFFSETS
	.align		4
.L_566:
        /*0958*/ 	.byte	0x04, 0x28
        /*095a*/ 	.short	(.L_568 - .L_567)


	//   ....[0]....
.L_567:
        /*095c*/ 	.word	0x00000050


	//   ....[1]....
        /*0960*/ 	.word	0x00000200


	//   ....[2]....
        /*0964*/ 	.word	0x00000230


	//   ....[3]....
        /*0968*/ 	.word	0x00000260


	//   ....[4]....
        /*096c*/ 	.word	0x00000290


	//   ....[5]....
        /*0970*/ 	.word	0x000002c0


	//   ....[6]....
        /*0974*/ 	.word	0x000002f0


	//   ....[7]....
        /*0978*/ 	.word	0x00000450


	//   ....[8]....
        /*097c*/ 	.word	0x00000490


	//   ....[9]....
        /*0980*/ 	.word	0x000004c0


	//   ....[10]....
        /*0984*/ 	.word	0x000004f0


	//   ....[11]....
        /*0988*/ 	.word	0x00000520


	//   ....[12]....
        /*098c*/ 	.word	0x00000550


	//   ....[13]....
        /*0990*/ 	.word	0x000005e0


	//   ....[14]....
        /*0994*/ 	.word	0x00000630


	//   ....[15]....
        /*0998*/ 	.word	0x00000650


	//   ....[16]....
        /*099c*/ 	.word	0x000006b0


	//   ....[17]....
        /*09a0*/ 	.word	0x00008340


	//   ....[18]....
        /*09a4*/ 	.word	0x00008360


	//   ....[19]....
        /*09a8*/ 	.word	0x00008440


	//   ....[20]....
        /*09ac*/ 	.word	0x00008450


	//   ....[21]....
        /*09b0*/ 	.word	0x00008520


	//   ....[22]....
        /*09b4*/ 	.word	0x00008540


	//   ....[23]....
        /*09b8*/ 	.word	0x00008610


	//   ....[24]....
        /*09bc*/ 	.word	0x00008620


	//   ....[25]....
        /*09c0*/ 	.word	0x000086f0


	//   ....[26]....
        /*09c4*/ 	.word	0x00008710


	//   ....[27]....
        /*09c8*/ 	.word	0x000087e0


	//   ....[28]....
        /*09cc*/ 	.word	0x000087f0


	//   ....[29]....
        /*09d0*/ 	.word	0x000088c0


	//   ....[30]....
        /*09d4*/ 	.word	0x000088e0


	//   ....[31]....
        /*09d8*/ 	.word	0x000089b0


	//   ....[32]....
        /*09dc*/ 	.word	0x000089c0


	//   ....[33]....
        /*09e0*/ 	.word	0x000090a0


	//   ....[34]....
        /*09e4*/ 	.word	0x00009100


	//   ....[35]....
        /*09e8*/ 	.word	0x00009160


	//   ....[36]....
        /*09ec*/ 	.word	0x00009190


	//   ....[37]....
        /*09f0*/ 	.word	0x00009340


	//   ....[38]....
        /*09f4*/ 	.word	0x00009380


	//   ....[39]....
        /*09f8*/ 	.word	0x000093d0


	//   ....[40]....
        /*09fc*/ 	.word	0x00009410


	//   ....[41]....
        /*0a00*/ 	.word	0x00009620


	//   ....[42]....
        /*0a04*/ 	.word	0x00009660


	//   ....[43]....
        /*0a08*/ 	.word	0x000096b0


	//   ....[44]....
        /*0a0c*/ 	.word	0x000096f0


	//   ....[45]....
        /*0a10*/ 	.word	0x00009920


	//   ....[46]....
        /*0a14*/ 	.word	0x00009960


	//   ....[47]....
        /*0a18*/ 	.word	0x000099b0


	//   ....[48]....
        /*0a1c*/ 	.word	0x000099f0


	//   ....[49]....
        /*0a20*/ 	.word	0x0000b750


	//   ....[50]....
        /*0a24*/ 	.word	0x0000b7a0


	//   ....[51]....
        /*0a28*/ 	.word	0x0000b7c0


	//   ....[52]....
        /*0a2c*/ 	.word	0x0000b7e0


	//   ....[53]....
        /*0a30*/ 	.word	0x0000b8c0


	//   ....[54]....
        /*0a34*/ 	.word	0x0000b8d0


	//   ....[55]....
        /*0a38*/ 	.word	0x0000b8e0


	//   ....[56]....
        /*0a3c*/ 	.word	0x0000b8f0


	//   ....[57]....
        /*0a40*/ 	.word	0x0000bb00


	//   ....[58]....
        /*0a44*/ 	.word	0x0000bb40


	//   ....[59]....
        /*0a48*/ 	.word	0x0000bb60


	//   ....[60]....
        /*0a4c*/ 	.word	0x0000bb70


	//   ....[61]....
        /*0a50*/ 	.word	0x0000bcb0


	//   ....[62]....
        /*0a54*/ 	.word	0x0000bd50


	//   ....[63]....
        /*0a58*/ 	.word	0x0000bd70


	//   ....[64]....
        /*0a5c*/ 	.word	0x0000bd80


	//   ....[65]....
        /*0a60*/ 	.word	0x0000e6d0


	//   ....[66]....
        /*0a64*/ 	.word	0x0000e6e0


	//   ....[67]....
        /*0a68*/ 	.word	0x0000e700


	//   ....[68]....
        /*0a6c*/ 	.word	0x0000e710


	//   ....[69]....
        /*0a70*/ 	.word	0x0000f2e0


	//   ....[70]....
        /*0a74*/ 	.word	0x0000f370


	//   ....[71]....
        /*0a78*/ 	.word	0x0000f500


	//   ....[72]....
        /*0a7c*/ 	.word	0x0000f590


	//   ....[73]....
        /*0a80*/ 	.word	0x0000f5c0


	//   ....[74]....
        /*0a84*/ 	.word	0x0000f740


	//   ....[75]....
        /*0a88*/ 	.word	0x0000f7a0


	//   ....[76]....
        /*0a8c*/ 	.word	0x0000f880


	//   ....[77]....
        /*0a90*/ 	.word	0x00011910


	//   ....[78]....
        /*0a94*/ 	.word	0x00011930


	//   ....[79]....
        /*0a98*/ 	.word	0x00011950


	//   ....[80]....
        /*0a9c*/ 	.word	0x00011970


	//   ....[81]....
        /*0aa0*/ 	.word	0x000124d0


	//   ....[82]....
        /*0aa4*/ 	.word	0x00012690


	//   ....[83]....
        /*0aa8*/ 	.word	0x000127f0


	//   ....[84]....
        /*0aac*/ 	.word	0x000129e0


	//   ....[85]....
        /*0ab0*/ 	.word	0x00012af0


	//   ....[86]....
        /*0ab4*/ 	.word	0x00012c90


	//   ....[87]....
        /*0ab8*/ 	.word	0x00012d20


	//   ....[88]....
        /*0abc*/ 	.word	0x00012e10


	//   ....[89]....
        /*0ac0*/ 	.word	0x00015c90


	//   ....[90]....
        /*0ac4*/ 	.word	0x00015db0


	//   ....[91]....
        /*0ac8*/ 	.word	0x00015e00


	//   ....[92]....
        /*0acc*/ 	.word	0x00015e30


	//   ....[93]....
        /*0ad0*/ 	.word	0x00015e80


	//   ....[94]....
        /*0ad4*/ 	.word	0x00015f10


	//   ....[95]....
        /*0ad8*/ 	.word	0x00016000


	//   ....[96]....
        /*0adc*/ 	.word	0x000163c0


	//   ....[97]....
        /*0ae0*/ 	.word	0x00017f00


	//   ....[98]....
        /*0ae4*/ 	.word	0x00017f70


	//   ....[99]....
        /*0ae8*/ 	.word	0x00017f90


	//   ....[100]....
        /*0aec*/ 	.word	0x00017fa0


	//   ....[101]....
        /*0af0*/ 	.word	0x00017fb0


	//   ....[102]....
        /*0af4*/ 	.word	0x00017fe0


	//   ....[103]....
        /*0af8*/ 	.word	0x00018000


	//   ....[104]....
        /*0afc*/ 	.word	0x00018010


	//   ....[105]....
        /*0b00*/ 	.word	0x00019450


	//   ....[106]....
        /*0b04*/ 	.word	0x00019470


	//   ....[107]....
        /*0b08*/ 	.word	0x00019490


	//   ....[108]....
        /*0b0c*/ 	.word	0x000194a0


	//   ....[109]....
        /*0b10*/ 	.word	0x000194b0


	//   ....[110]....
        /*0b14*/ 	.word	0x000194c0


	//   ....[111]....
        /*0b18*/ 	.word	0x000194e0


	//   ....[112]....
        /*0b1c*/ 	.word	0x00019550


	//   ....[113]....
        /*0b20*/ 	.word	0x000198d0


	//   ....[114]....
        /*0b24*/ 	.word	0x000198f0


	//   ....[115]....
        /*0b28*/ 	.word	0x00019960


	//   ....[116]....
        /*0b2c*/ 	.word	0x00019970


	//   ....[117]....
        /*0b30*/ 	.word	0x000199e0


	//   ....[118]....
        /*0b34*/ 	.word	0x00019a00


	//   ....[119]....
        /*0b38*/ 	.word	0x00019a70


	//   ....[120]....
        /*0b3c*/ 	.word	0x00019a80


	//   ....[121]....
        /*0b40*/ 	.word	0x00019af0


	//   ....[122]....
        /*0b44*/ 	.word	0x00019b10


	//   ....[123]....
        /*0b48*/ 	.word	0x00019b80


	//   ....[124]....
        /*0b4c*/ 	.word	0x00019b90


	//   ....[125]....
        /*0b50*/ 	.word	0x00019c00


	//   ....[126]....
        /*0b54*/ 	.word	0x00019c20


	//   ....[127]....
        /*0b58*/ 	.word	0x00019c90


	//   ....[128]....
        /*0b5c*/ 	.word	0x00019ca0


	//   ....[129]....
        /*0b60*/ 	.word	0x00019f30


	//   ....[130]....
        /*0b64*/ 	.word	0x00019f50


	//   ....[131]....
        /*0b68*/ 	.word	0x0001a2a0


	//   ....[132]....
        /*0b6c*/ 	.word	0x0001a2b0


	//   ....[133]....
        /*0b70*/ 	.word	0x0001a510


	//   ....[134]....
        /*0b74*/ 	.word	0x0001a530


	//   ....[135]....
        /*0b78*/ 	.word	0x0001a7b0


	//   ....[136]....
        /*0b7c*/ 	.word	0x0001a7c0


	//   ....[137]....
        /*0b80*/ 	.word	0x0001b190


	//   ....[138]....
        /*0b84*/ 	.word	0x0001b1b0


	//   ....[139]....
        /*0b88*/ 	.word	0x0001b220


	//   ....[140]....
        /*0b8c*/ 	.word	0x0001b230


	//   ....[141]....
        /*0b90*/ 	.word	0x0001b2a0


	//   ....[142]....
        /*0b94*/ 	.word	0x0001b2c0


	//   ....[143]....
        /*0b98*/ 	.word	0x0001b330


	//   ....[144]....
        /*0b9c*/ 	.word	0x0001b340


	//   ....[145]....
        /*0ba0*/ 	.word	0x0001b3b0


	//   ....[146]....
        /*0ba4*/ 	.word	0x0001b3d0


	//   ....[147]....
        /*0ba8*/ 	.word	0x0001b440


	//   ....[148]....
        /*0bac*/ 	.word	0x0001b450


	//   ....[149]....
        /*0bb0*/ 	.word	0x0001b4c0


	//   ....[150]....
        /*0bb4*/ 	.word	0x0001b4e0


	//   ....[151]....
        /*0bb8*/ 	.word	0x0001b550


	//   ....[152]....
        /*0bbc*/ 	.word	0x0001b560


	//   ....[153]....
        /*0bc0*/ 	.word	0x0001b6b0


	//   ....[154]....
        /*0bc4*/ 	.word	0x0001b6d0


	//   ....[155]....
        /*0bc8*/ 	.word	0x0001b800


	//   ....[156]....
        /*0bcc*/ 	.word	0x0001b840


	//   ....[157]....
        /*0bd0*/ 	.word	0x0001b870


	//   ....[158]....
        /*0bd4*/ 	.word	0x0001b8a0


	//   ....[159]....
        /*0bd8*/ 	.word	0x0001b8d0


	//   ....[160]....
        /*0bdc*/ 	.word	0x0001b900


	//   ....[161]....
        /*0be0*/ 	.word	0x0001ba60


	//   ....[162]....
        /*0be4*/ 	.word	0x0001baa0


	//   ....[163]....
        /*0be8*/ 	.word	0x0001bad0


	//   ....[164]....
        /*0bec*/ 	.word	0x0001bb00


	//   ....[165]....
        /*0bf0*/ 	.word	0x0001bb30


	//   ....[166]....
        /*0bf4*/ 	.word	0x0001bb60


	//   ....[167]....
        /*0bf8*/ 	.word	0x0001bbf0


	//   ....[168]....
        /*0bfc*/ 	.word	0x0001bc50


	//   ....[169]....
        /*0c00*/ 	.word	0x0001bc60


	//   ....[170]....
        /*0c04*/ 	.word	0x0001bcc0


	//   ....[171]....
        /*0c08*/ 	.word	0x0001c720


	//   ....[172]....
        /*0c0c*/ 	.word	0x0001c780


	//   ....[173]....
        /*0c10*/ 	.word	0x0001c7d0


	//   ....[174]....
        /*0c14*/ 	.word	0x0001c820


	//   ....[175]....
        /*0c18*/ 	.word	0x0001c870


	//   ....[176]....
        /*0c1c*/ 	.word	0x0001c8e0


	//   ....[177]....
        /*0c20*/ 	.word	0x0001c930


	//   ....[178]....
        /*0c24*/ 	.word	0x0001c9a0


	//   ....[179]....
        /*0c28*/ 	.word	0x0001ca10


	//   ....[180]....
        /*0c2c*/ 	.word	0x0001ca70


	//   ....[181]....
        /*0c30*/ 	.word	0x0001cae0


	//   ....[182]....
        /*0c34*/ 	.word	0x0001cb50


	//   ....[183]....
        /*0c38*/ 	.word	0x0001cbc0


	//   ....[184]....
        /*0c3c*/ 	.word	0x0001cc20


	//   ....[185]....
        /*0c40*/ 	.word	0x0001cc90


	//   ....[186]....
        /*0c44*/ 	.word	0x0001cd00


	//   ....[187]....
        /*0c48*/ 	.word	0x0001cd70


	//   ....[188]....
        /*0c4c*/ 	.word	0x0001cdd0


	//   ....[189]....
        /*0c50*/ 	.word	0x0001ce40


	//   ....[190]....
        /*0c54*/ 	.word	0x0001ceb0


	//   ....[191]....
        /*0c58*/ 	.word	0x0001cf20


	//   ....[192]....
        /*0c5c*/ 	.word	0x0001cf80


	//   ....[193]....
        /*0c60*/ 	.word	0x0001cff0


	//   ....[194]....
        /*0c64*/ 	.word	0x0001d060


	//   ....[195]....
        /*0c68*/ 	.word	0x0001d0d0


	//   ....[196]....
        /*0c6c*/ 	.word	0x0001d130


	//   ....[197]....
        /*0c70*/ 	.word	0x0001d190


	//   ....[198]....
        /*0c74*/ 	.word	0x0001d1f0


	//   ....[199]....
        /*0c78*/ 	.word	0x0001d240


	//   ....[200]....
        /*0c7c*/ 	.word	0x0001d2a0


	//   ....[201]....
        /*0c80*/ 	.word	0x0001d2f0


	//   ....[202]....
        /*0c84*/ 	.word	0x0001d350


	//   ....[203]....
        /*0c88*/ 	.word	0x0001d3a0


	//   ....[204]....
        /*0c8c*/ 	.word	0x0001d400


	//   ....[205]....
        /*0c90*/ 	.word	0x0001d470


	//   ....[206]....
        /*0c94*/ 	.word	0x0001d4e0


	//   ....[207]....
        /*0c98*/ 	.word	0x0001d550


	//   ....[208]....
        /*0c9c*/ 	.word	0x0001d5b0


	//   ....[209]....
        /*0ca0*/ 	.word	0x0001d620


	//   ....[210]....
        /*0ca4*/ 	.word	0x0001d690


	//   ....[211]....
        /*0ca8*/ 	.word	0x0001d700


	//   ....[212]....
        /*0cac*/ 	.word	0x0001d760


	//   ....[213]....
        /*0cb0*/ 	.word	0x0001d7d0


	//   ....[214]....
        /*0cb4*/ 	.word	0x0001d840


	//   ....[215]....
        /*0cb8*/ 	.word	0x0001d8b0


	//   ....[216]....
        /*0cbc*/ 	.word	0x0001d910


	//   ....[217]....
        /*0cc0*/ 	.word	0x0001d980


	//   ....[218]....
        /*0cc4*/ 	.word	0x0001d9f0


	//   ....[219]....
        /*0cc8*/ 	.word	0x0001da60


	//   ....[220]....
        /*0ccc*/ 	.word	0x0001dac0


	//   ....[221]....
        /*0cd0*/ 	.word	0x0001db30


	//   ....[222]....
        /*0cd4*/ 	.word	0x0001dba0


	//   ....[223]....
        /*0cd8*/ 	.word	0x0001dc10


	//   ....[224]....
        /*0cdc*/ 	.word	0x0001dc70


	//   ....[225]....
        /*0ce0*/ 	.word	0x0001dce0


	//   ....[226]....
        /*0ce4*/ 	.word	0x0001dd50


	//   ....[227]....
        /*0ce8*/ 	.word	0x0001ddc0


	//   ....[228]....
        /*0cec*/ 	.word	0x0001de20


	//   ....[229]....
        /*0cf0*/ 	.word	0x0001de90


	//   ....[230]....
        /*0cf4*/ 	.word	0x0001df00


	//   ....[231]....
        /*0cf8*/ 	.word	0x0001df70


	//   ....[232]....
        /*0cfc*/ 	.word	0x0001dfd0


	//   ....[233]....
        /*0d00*/ 	.word	0x0001e040


	//   ....[234]....
        /*0d04*/ 	.word	0x0001e0b0


	//   ....[235]....
        /*0d08*/ 	.word	0x0001e120


	//   ....[236]....
        /*0d0c*/ 	.word	0x0001e180


	//   ....[237]....
        /*0d10*/ 	.word	0x0001e1f0


	//   ....[238]....
        /*0d14*/ 	.word	0x0001e260


	//   ....[239]....
        /*0d18*/ 	.word	0x0001e2d0


	//   ....[240]....
        /*0d1c*/ 	.word	0x0001e330


	//   ....[241]....
        /*0d20*/ 	.word	0x0001e3a0


	//   ....[242]....
        /*0d24*/ 	.word	0x0001e410


	//   ....[243]....
        /*0d28*/ 	.word	0x0001e480


	//   ....[244]....
        /*0d2c*/ 	.word	0x0001e4e0


	//   ....[245]....
        /*0d30*/ 	.word	0x0001e550


	//   ....[246]....
        /*0d34*/ 	.word	0x0001e5c0


	//   ....[247]....
        /*0d38*/ 	.word	0x0001e610


	//   ....[248]....
        /*0d3c*/ 	.word	0x0001e650


	//   ....[249]....
        /*0d40*/ 	.word	0x0001e6a0


	//   ....[250]....
        /*0d44*/ 	.word	0x0001e6f0


	//   ....[251]....
        /*0d48*/ 	.word	0x0001e740


	//   ....[252]....
        /*0d4c*/ 	.word	0x0001e7b0


	//   ....[253]....
        /*0d50*/ 	.word	0x0001e800


	//   ....[254]....
        /*0d54*/ 	.word	0x0001e850


	//   ....[255]....
        /*0d58*/ 	.word	0x0001e8a0


	//   ....[0]....
        /*0d5c*/ 	.word	0x0001e8f0


	//   ....[1]....
        /*0d60*/ 	.word	0x0001e940


	//   ....[2]....
        /*0d64*/ 	.word	0x0001e9b0


	//   ....[3]....
        /*0d68*/ 	.word	0x0001ea00


	//   ....[4]....
        /*0d6c*/ 	.word	0x0001ea70


	//   ....[5]....
        /*0d70*/ 	.word	0x0001ead0


	//   ....[6]....
        /*0d74*/ 	.word	0x0001eb40


	//----- nvinfo : EIATTR_EXIT_INSTR_OFFSETS
	.align		4
.L_568:
        /*0d78*/ 	.byte	0x04, 0x1c
        /*0d7a*/ 	.short	(.L_570 - .L_569)


	//   ....[0]....
.L_569:
        /*0d7c*/ 	.word	0x000010d0


	//   ....[1]....
        /*0d80*/ 	.word	0x0001c6e0


	//----- nvinfo : EIATTR_MAX_THREADS
	.align		4
.L_570:
        /*0d84*/ 	.byte	0x04, 0x05
        /*0d86*/ 	.short	(.L_572 - .L_571)
.L_571:
        /*0d88*/ 	.word	0x00000080
        /*0d8c*/ 	.word	0x00000001
        /*0d90*/ 	.word	0x00000001


	//----- nvinfo : EIATTR_CRS_STACK_SIZE
	.align		4
.L_572:
        /*0d94*/ 	.byte	0x04, 0x1e
        /*0d96*/ 	.short	(.L_574 - .L_573)
.L_573:
        /*0d98*/ 	.word	0x00000000
.L_574:


//--------------------- .nv.callgraph             --------------------------
	.section	.nv.callgraph,"",@"SHT_CUDA_CALLGRAPH"
	.align	4
	.sectionentsize	8
	.align		4
        /*0000*/ 	.word	0x00000000
	.align		4
        /*0004*/ 	.word	0xffffffff
	.align		4
        /*0008*/ 	.word	0x00000000
	.align		4
        /*000c*/ 	.word	0xfffffffe
	.align		4
        /*0010*/ 	.word	0x00000000
	.align		4
        /*0014*/ 	.word	0xfffffffd
	.align		4
        /*0018*/ 	.word	0x00000000
	.align		4
        /*001c*/ 	.word	0xfffffffc


//--------------------- .nv.rel.action            --------------------------
	.section	.nv.rel.action,"",@"SHT_CUDA_RELOCINFO"
	.align	8
	.sectionentsize	8
        /*0000*/ 	.byte	0x73, 0x00, 0x00, 0x00, 0x00, 0x00, 0x00, 0x00, 0x00, 0x00, 0x00, 0x11, 0x25, 0x00, 0x05, 0x36


//--------------------- .nv.constant4             --------------------------
	.section	.nv.constant4,"a",@progbits
	.align	8
	.align		8
.nv.constant4:
        /*0000*/ 	.dword	_ZN82_INTERNAL_21a4f107_46_flash_fwd_hdim64_bf16_split_softcapall_sm80_cu_ea41c527_38194cuda3std3__45__cpo5beginE
	.align		8
        /*0008*/ 	.dword	_ZN82_INTERNAL_21a4f107_46_flash_fwd_hdim64_bf16_split_softcapall_sm80_cu_ea41c527_38194cuda3std3__45__cpo3endE
	.align		8
        /*0010*/ 	.dword	_ZN82_INTERNAL_21a4f107_46_flash_fwd_hdim64_bf16_split_softcapall_sm80_cu_ea41c527_38194cuda3std3__45__cpo6cbeginE
	.align		8
        /*0018*/ 	.dword	_ZN82_INTERNAL_21a4f107_46_flash_fwd_hdim64_bf16_split_softcapall_sm80_cu_ea41c527_38194cuda3std3__45__cpo4cendE
	.align		8
        /*0020*/ 	.dword	_ZN82_INTERNAL_21a4f107_46_flash_fwd_hdim64_bf16_split_softcapall_sm80_cu_ea41c527_38194cuda3std3__484_GLOBAL__N__21a4f107_46_flash_fwd_hdim64_bf16_split_softcapall_sm80_cu_ea41c527_38196ignoreE
	.align		8
        /*0028*/ 	.dword	_ZN82_INTERNAL_21a4f107_46_flash_fwd_hdim64_bf16_split_softcapall_sm80_cu_ea41c527_38194cuda3std3__419piecewise_constructE
	.align		8
        /*0030*/ 	.dword	_ZN82_INTERNAL_21a4f107_46_flash_fwd_hdim64_bf16_split_softcapall_sm80_cu_ea41c527_38194cuda3std3__48in_placeE
	.align		8
        /*0038*/ 	.dword	_ZN82_INTERNAL_21a4f107_46_flash_fwd_hdim64_bf16_split_softcapall_sm80_cu_ea41c527_38194cuda3std6ranges3__45__cpo4swapE
	.align		8
        /*0040*/ 	.dword	_ZN82_INTERNAL_21a4f107_46_flash_fwd_hdim64_bf16_split_softcapall_sm80_cu_ea41c527_38194cuda3std6ranges3__45__cpo9iter_moveE
	.align		8
        /*0048*/ 	.dword	_ZN82_INTERNAL_21a4f107_46_flash_fwd_hdim64_bf16_split_softcapall_sm80_cu_ea41c527_38194cute7productE
	.align		8
        /*0050*/ 	.dword	_ZN82_INTERNAL_21a4f107_46_flash_fwd_hdim64_bf16_split_softcapall_sm80_cu_ea41c527_38194cute1_E


//--------------------- .nv.constant0._ZN7cutlass13device_kernelIN5flash19enable_sm80_to_sm89INS1_16FlashAttnFwdSm80INS1_25CollectiveMainloopFwdSm80ILi4ELi1ELb0EN4cute5tupleIJNS5_1CILi128EEENS7_ILi112EEENS7_ILi64EEEEEELi64ENS_10bfloat16_tEfNS_4arch4Sm80ELb0ELb0ELb1ELb0ELb0ELb0ELb1ELb1EEENS1_21CollectiveEpilogueFwdINS6_IJS8_SA_S9_EEENS6_IJNS7_ILi1EEESI_SI_EEESC_SE_Li128ELb0ELb1ELb1ELb0EEENS1_19SingleTileSchedulerILb0ELb1ELb1ELi128EEEEEEEEEvNT_6ParamsE --------------------------
	.section	.nv.constant0._ZN7cutlass13device_kernelIN5flash19enable_sm80_to_sm89INS1_16FlashAttnFwdSm80INS1_25CollectiveMainloopFwdSm80ILi4ELi1ELb0EN4cute5tupleIJNS5_1CILi128EEENS7_ILi112EEENS7_ILi64EEEEEELi64ENS_10bfloat16_tEfNS_4arch4Sm80ELb0ELb0ELb1ELb0ELb0ELb0ELb1ELb1EEENS1_21CollectiveEpilogueFwdINS6_IJS8_SA_S9_EEENS6_IJNS7_ILi1EEESI_SI_EEESC_SE_Li128ELb0ELb1ELb1ELb0EEENS1_19SingleTileSchedulerILb0ELb1ELb1ELi128EEEEEEEEEvNT_6ParamsE,"a",@progbits
	.sectionflags	@""
	.align	4
.nv.constant0._ZN7cutlass13device_kernelIN5flash19enable_sm80_to_sm89INS1_16FlashAttnFwdSm80INS1_25CollectiveMainloopFwdSm80ILi4ELi1ELb0EN4cute5tupleIJNS5_1CILi128EEENS7_ILi112EEENS7_ILi64EEEEEELi64ENS_10bfloat16_tEfNS_4arch4Sm80ELb0ELb0ELb1ELb0ELb0ELb0ELb1ELb1EEENS1_21CollectiveEpilogueFwdINS6_IJS8_SA_S9_EEENS6_IJNS7_ILi1EEESI_SI_EEESC_SE_Li128ELb0ELb1ELb1ELb0EEENS1_19SingleTileSchedulerILb0ELb1ELb1ELi128EEEEEEEEEvNT_6ParamsE:
	.zero		1400


//--------------------- .nv.constant0._ZN7cutlass13device_kernelIN5flash19enable_sm80_to_sm89INS1_16FlashAttnFwdSm80INS1_25CollectiveMainloopFwdSm80ILi4ELi1ELb0EN4cute5tupleIJNS5_1CILi128EEENS7_ILi80EEENS7_ILi64EEEEEELi64ENS_10bfloat16_tEfNS_4arch4Sm80ELb0ELb0ELb1ELb1ELb0ELb0ELb1ELb1EEENS1_21CollectiveEpilogueFwdINS6_IJS8_SA_S9_EEENS6_IJNS7_ILi1EEESI_SI_EEESC_SE_Li128ELb1ELb1ELb1ELb0EEENS1_36VarlenDynamicPersistentTileSchedulerILi128ELi80ELi128ELi128ELb1ELb1ELb0ELb0ELb1ELb1EEEEEEEEEvNT_6ParamsE --------------------------
	.section	.nv.constant0._ZN7cutlass13device_kernelIN5flash19enable_sm80_to_sm89INS1_16FlashAttnFwdSm80INS1_25CollectiveMainloopFwdSm80ILi4ELi1ELb0EN4cute5tupleIJNS5_1CILi128EEENS7_ILi80EEENS7_ILi64EEEEEELi64ENS_10bfloat16_tEfNS_4arch4Sm80ELb0ELb0ELb1ELb1ELb0ELb0ELb1ELb1EEENS1_21CollectiveEpilogueFwdINS6_IJS8_SA_S9_EEENS6_IJNS7_ILi1EEESI_SI_EEESC_SE_Li128ELb1ELb1ELb1ELb0EEENS1_36VarlenDynamicPersistentTileSchedulerILi128ELi80ELi128ELi128ELb1ELb1ELb0ELb0ELb1ELb1EEEEEEEEEvNT_6ParamsE,"a",@progbits
	.sectionflags	@""
	.align	4
.nv.constant0._ZN7cutlass13device_kernelIN5flash19enable_sm80_to_sm89INS1_16FlashAttnFwdSm80INS1_25CollectiveMainloopFwdSm80ILi4ELi1ELb0EN4cute5tupleIJNS5_1CILi128EEENS7_ILi80EEENS7_ILi64EEEEEELi64ENS_10bfloat16_tEfNS_4arch4Sm80ELb0ELb0ELb1ELb1ELb0ELb0ELb1ELb1EEENS1_21CollectiveEpilogueFwdINS6_IJS8_SA_S9_EEENS6_IJNS7_ILi1EEESI_SI_EEESC_SE_Li128ELb1ELb1ELb1ELb0EEENS1_36VarlenDynamicPersistentTileSchedulerILi128ELi80ELi128ELi128ELb1ELb1ELb0ELb0ELb1ELb1EEEEEEEEEvNT_6ParamsE:
	.zero		1432


//--------------------- .nv.constant0._ZN7cutlass13device_kernelIN5flash19enable_sm80_to_sm89INS1_16FlashAttnFwdSm80INS1_25CollectiveMainloopFwdSm80ILi4ELi1ELb0EN4cute5tupleIJNS5_1CILi128EEENS7_ILi80EEENS7_ILi64EEEEEELi64ENS_10bfloat16_tEfNS_4arch4Sm80ELb0ELb0ELb1ELb1ELb0ELb1ELb1ELb1EEENS1_21CollectiveEpilogueFwdINS6_IJS8_SA_S9_EEENS6_IJNS7_ILi1EEESI_SI_EEESC_SE_Li128ELb1ELb1ELb1ELb0EEENS1_36VarlenDynamicPersistentTileSchedulerILi128ELi80ELi128ELi128ELb1ELb1ELb0ELb0ELb1ELb1EEEEEEEEEvNT_6ParamsE --------------------------
	.section	.nv.constant0._ZN7cutlass13device_kernelIN5flash19enable_sm80_to_sm89INS1_16FlashAttnFwdSm80INS1_25CollectiveMainloopFwdSm80ILi4ELi1ELb0EN4cute5tupleIJNS5_1CILi128EEENS7_ILi80EEENS7_ILi64EEEEEELi64ENS_10bfloat16_tEfNS_4arch4Sm80ELb0ELb0ELb1ELb1ELb0ELb1ELb1ELb1EEENS1_21CollectiveEpilogueFwdINS6_IJS8_SA_S9_EEENS6_IJNS7_ILi1EEESI_SI_EEESC_SE_Li128ELb1ELb1ELb1ELb0EEENS1_36VarlenDynamicPersistentTileSchedulerILi128ELi80ELi128ELi128ELb1ELb1ELb0ELb0ELb1ELb1EEEEEEEEEvNT_6ParamsE,"a",@progbits
	.sectionflags	@""
	.align	4
.nv.constant0._ZN7cutlass13device_kernelIN5flash19enable_sm80_to_sm89INS1_16FlashAttnFwdSm80INS1_25CollectiveMainloopFwdSm80ILi4ELi1ELb0EN4cute5tupleIJNS5_1CILi128EEENS7_ILi80EEENS7_ILi64EEEEEELi64ENS_10bfloat16_tEfNS_4arch4Sm80ELb0ELb0ELb1ELb1ELb0ELb1ELb1ELb1EEENS1_21CollectiveEpilogueFwdINS6_IJS8_SA_S9_EEENS6_IJNS7_ILi1EEESI_SI_EEESC_SE_Li128ELb1ELb1ELb1ELb0EEENS1_36VarlenDynamicPersistentTileSchedulerILi128ELi80ELi128ELi128ELb1ELb1ELb0ELb0ELb1ELb1EEEEEEEEEvNT_6ParamsE:
	.zero		1432


//--------------------- .nv.constant0._ZN7cutlass13device_kernelIN5flash19enable_sm80_to_sm89INS1_16FlashAttnFwdSm80INS1_25CollectiveMainloopFwdSm80ILi4ELi1ELb0EN4cute5tupleIJNS5_1CILi128EEENS7_ILi96EEENS7_ILi64EEEEEELi64ENS_10bfloat16_tEfNS_4arch4Sm80ELb0ELb1ELb1ELb0ELb0ELb0ELb1ELb1EEENS1_21CollectiveEpilogueFwdINS6_IJS8_SA_S9_EEENS6_IJNS7_ILi1EEESI_SI_EEESC_SE_Li128ELb0ELb1ELb1ELb0EEENS1_19SingleTileSchedulerILb0ELb1ELb1ELi128EEEEEEEEEvNT_6ParamsE --------------------------
	.section	.nv.constant0._ZN7cutlass13device_kernelIN5flash19enable_sm80_to_sm89INS1_16FlashAttnFwdSm80INS1_25CollectiveMainloopFwdSm80ILi4ELi1ELb0EN4cute5tupleIJNS5_1CILi128EEENS7_ILi96EEENS7_ILi64EEEEEELi64ENS_10bfloat16_tEfNS_4arch4Sm80ELb0ELb1ELb1ELb0ELb0ELb0ELb1ELb1EEENS1_21CollectiveEpilogueFwdINS6_IJS8_SA_S9_EEENS6_IJNS7_ILi1EEESI_SI_EEESC_SE_Li128ELb0ELb1ELb1ELb0EEENS1_19SingleTileSchedulerILb0ELb1ELb1ELi128EEEEEEEEEvNT_6ParamsE,"a",@progbits
	.sectionflags	@""
	.align	4
.nv.constant0._ZN7cutlass13device_kernelIN5flash19enable_sm80_to_sm89INS1_16FlashAttnFwdSm80INS1_25CollectiveMainloopFwdSm80ILi4ELi1ELb0EN4cute5tupleIJNS5_1CILi128EEENS7_ILi96EEENS7_ILi64EEEEEELi64ENS_10bfloat16_tEfNS_4arch4Sm80ELb0ELb1ELb1ELb0ELb0ELb0ELb1ELb1EEENS1_21CollectiveEpilogueFwdINS6_IJS8_SA_S9_EEENS6_IJNS7_ILi1EEESI_SI_EEESC_SE_Li128ELb0ELb1ELb1ELb0EEENS1_19SingleTileSchedulerILb0ELb1ELb1ELi128EEEEEEEEEvNT_6ParamsE:
	.zero		1400


//--------------------- .nv.constant0._ZN7cutlass13device_kernelIN5flash19enable_sm80_to_sm89INS1_16FlashAttnFwdSm80INS1_25CollectiveMainloopFwdSm80ILi4ELi1ELb0EN4cute5tupleIJNS5_1CILi128EEENS7_ILi80EEENS7_ILi64EEEEEELi64ENS_10bfloat16_tEfNS_4arch4Sm80ELb0ELb1ELb1ELb1ELb0ELb0ELb1ELb1EEENS1_21CollectiveEpilogueFwdINS6_IJS8_SA_S9_EEENS6_IJNS7_ILi1EEESI_SI_EEESC_SE_Li128ELb1ELb1ELb1ELb0EEENS1_36VarlenDynamicPersistentTileSchedulerILi128ELi80ELi128ELi128ELb1ELb1ELb0ELb1ELb0ELb1EEEEEEEEEvNT_6ParamsE --------------------------
	.section	.nv.constant0._ZN7cutlass13device_kernelIN5flash19enable_sm80_to_sm89INS1_16FlashAttnFwdSm80INS1_25CollectiveMainloopFwdSm80ILi4ELi1ELb0EN4cute5tupleIJNS5_1CILi128EEENS7_ILi80EEENS7_ILi64EEEEEELi64ENS_10bfloat16_tEfNS_4arch4Sm80ELb0ELb1ELb1ELb1ELb0ELb0ELb1ELb1EEENS1_21CollectiveEpilogueFwdINS6_IJS8_SA_S9_EEENS6_IJNS7_ILi1EEESI_SI_EEESC_SE_Li128ELb1ELb1ELb1ELb0EEENS1_36VarlenDynamicPersistentTileSchedulerILi128ELi80ELi128ELi128ELb1ELb1ELb0ELb1ELb0ELb1EEEEEEEEEvNT_6ParamsE,"a",@progbits
	.sectionflags	@""
	.align	4
.nv.constant0._ZN7cutlass13device_kernelIN5flash19enable_sm80_to_sm89INS1_16FlashAttnFwdSm80INS1_25CollectiveMainloopFwdSm80ILi4ELi1ELb0EN4cute5tupleIJNS5_1CILi128EEENS7_ILi80EEENS7_ILi64EEEEEELi64ENS_10bfloat16_tEfNS_4arch4Sm80ELb0ELb1ELb1ELb1ELb0ELb0ELb1ELb1EEENS1_21CollectiveEpilogueFwdINS6_IJS8_SA_S9_EEENS6_IJNS7_ILi1EEESI_SI_EEESC_SE_Li128ELb1ELb1ELb1ELb0EEENS1_36VarlenDynamicPersistentTileSchedulerILi128ELi80ELi128ELi128ELb1ELb1ELb0ELb1ELb0ELb1EEEEEEEEEvNT_6ParamsE:
	.zero		1432


//--------------------- .nv.constant0._ZN7cutlass13device_kernelIN5flash19enable_sm80_to_sm89INS1_16FlashAttnFwdSm80INS1_25CollectiveMainloopFwdSm80ILi4ELi1ELb0EN4cute5tupleIJNS5_1CILi128EEENS7_ILi80EEENS7_ILi64EEEEEELi64ENS_10bfloat16_tEfNS_4arch4Sm80ELb0ELb1ELb1ELb1ELb0ELb1ELb1ELb1EEENS1_21CollectiveEpilogueFwdINS6_IJS8_SA_S9_EEENS6_IJNS7_ILi1EEESI_SI_EEESC_SE_Li128ELb1ELb1ELb1ELb0EEENS1_36VarlenDynamicPersistentTileSchedulerILi128ELi80ELi128ELi128ELb1ELb1ELb0ELb1ELb0ELb1EEEEEEEEEvNT_6ParamsE --------------------------
	.section	.nv.constant0._ZN7cutlass13device_kernelIN5flash19enable_sm80_to_sm89INS1_16FlashAttnFwdSm80INS1_25CollectiveMainloopFwdSm80ILi4ELi1ELb0EN4cute5tupleIJNS5_1CILi128EEENS7_ILi80EEENS7_ILi64EEEEEELi64ENS_10bfloat16_tEfNS_4arch4Sm80ELb0ELb1ELb1ELb1ELb0ELb1ELb1ELb1EEENS1_21CollectiveEpilogueFwdINS6_IJS8_SA_S9_EEENS6_IJNS7_ILi1EEESI_SI_EEESC_SE_Li128ELb1ELb1ELb1ELb0EEENS1_36VarlenDynamicPersistentTileSchedulerILi128ELi80ELi128ELi128ELb1ELb1ELb0ELb1ELb0ELb1EEEEEEEEEvNT_6ParamsE,"a",@progbits
	.sectionflags	@""
	.align	4
.nv.constant0._ZN7cutlass13device_kernelIN5flash19enable_sm80_to_sm89INS1_16FlashAttnFwdSm80INS1_25CollectiveMainloopFwdSm80ILi4ELi1ELb0EN4cute5tupleIJNS5_1CILi128EEENS7_ILi80EEENS7_ILi64EEEEEELi64ENS_10bfloat16_tEfNS_4arch4Sm80ELb0ELb1ELb1ELb1ELb0ELb1ELb1ELb1EEENS1_21CollectiveEpilogueFwdINS6_IJS8_SA_S9_EEENS6_IJNS7_ILi1EEESI_SI_EEESC_SE_Li128ELb1ELb1ELb1ELb0EEENS1_36VarlenDynamicPersistentTileSchedulerILi128ELi80ELi128ELi128ELb1ELb1ELb0ELb1ELb0ELb1EEEEEEEEEvNT_6ParamsE:
	.zero		1432


//--------------------- .nv.constant0._ZN7cutlass13device_kernelIN5flash19enable_sm80_to_sm89INS1_16FlashAttnFwdSm80INS1_25CollectiveMainloopFwdSm80ILi4ELi1ELb0EN4cute5tupleIJNS5_1CILi128EEENS7_ILi112EEENS7_ILi64EEEEEELi64ENS_10bfloat16_tEfNS_4arch4Sm80ELb1ELb0ELb1ELb0ELb0ELb0ELb1ELb1EEENS1_21CollectiveEpilogueFwdINS6_IJS8_SA_S9_EEENS6_IJNS7_ILi1EEESI_SI_EEESC_SE_Li128ELb0ELb1ELb1ELb0EEENS1_30DynamicPersistentTileSchedulerILi128ELi128ELb1ELb1ELb0EEEEEEEEEvNT_6ParamsE --------------------------
	.section	.nv.constant0._ZN7cutlass13device_kernelIN5flash19enable_sm80_to_sm89INS1_16FlashAttnFwdSm80INS1_25CollectiveMainloopFwdSm80ILi4ELi1ELb0EN4cute5tupleIJNS5_1CILi128EEENS7_ILi112EEENS7_ILi64EEEEEELi64ENS_10bfloat16_tEfNS_4arch4Sm80ELb1ELb0ELb1ELb0ELb0ELb0ELb1ELb1EEENS1_21CollectiveEpilogueFwdINS6_IJS8_SA_S9_EEENS6_IJNS7_ILi1EEESI_SI_EEESC_SE_Li128ELb0ELb1ELb1ELb0EEENS1_30DynamicPersistentTileSchedulerILi128ELi128ELb1ELb1ELb0EEEEEEEEEvNT_6ParamsE,"a",@progbits
	.sectionflags	@""
	.align	4
.nv.constant0._ZN7cutlass13device_kernelIN5flash19enable_sm80_to_sm89INS1_16FlashAttnFwdSm80INS1_25CollectiveMainloopFwdSm80ILi4ELi1ELb0EN4cute5tupleIJNS5_1CILi128EEENS7_ILi112EEENS7_ILi64EEEEEELi64ENS_10bfloat16_tEfNS_4arch4Sm80ELb1ELb0ELb1ELb0ELb0ELb0ELb1ELb1EEENS1_21CollectiveEpilogueFwdINS6_IJS8_SA_S9_EEENS6_IJNS7_ILi1EEESI_SI_EEESC_SE_Li128ELb0ELb1ELb1ELb0EEENS1_30DynamicPersistentTileSchedulerILi128ELi128ELb1ELb1ELb0EEEEEEEEEvNT_6ParamsE:
	.zero		1416


//--------------------- .nv.constant0._ZN7cutlass13device_kernelIN5flash19enable_sm80_to_sm89INS1_16FlashAttnFwdSm80INS1_25CollectiveMainloopFwdSm80ILi4ELi1ELb0EN4cute5tupleIJNS5_1CILi128EEENS7_ILi80EEENS7_ILi64EEEEEELi64ENS_10bfloat16_tEfNS_4arch4Sm80ELb1ELb0ELb1ELb1ELb0ELb0ELb1ELb1EEENS1_21CollectiveEpilogueFwdINS6_IJS8_SA_S9_EEENS6_IJNS7_ILi1EEESI_SI_EEESC_SE_Li128ELb1ELb1ELb1ELb0EEENS1_36VarlenDynamicPersistentTileSchedulerILi128ELi80ELi128ELi128ELb1ELb1ELb0ELb1ELb1ELb1EEEEEEEEEvNT_6ParamsE --------------------------
	.section	.nv.constant0._ZN7cutlass13device_kernelIN5flash19enable_sm80_to_sm89INS1_16FlashAttnFwdSm80INS1_25CollectiveMainloopFwdSm80ILi4ELi1ELb0EN4cute5tupleIJNS5_1CILi128EEENS7_ILi80EEENS7_ILi64EEEEEELi64ENS_10bfloat16_tEfNS_4arch4Sm80ELb1ELb0ELb1ELb1ELb0ELb0ELb1ELb1EEENS1_21CollectiveEpilogueFwdINS6_IJS8_SA_S9_EEENS6_IJNS7_ILi1EEESI_SI_EEESC_SE_Li128ELb1ELb1ELb1ELb0EEENS1_36VarlenDynamicPersistentTileSchedulerILi128ELi80ELi128ELi128ELb1ELb1ELb0ELb1ELb1ELb1EEEEEEEEEvNT_6ParamsE,"a",@progbits
	.sectionflags	@""
	.align	4
.nv.constant0._ZN7cutlass13device_kernelIN5flash19enable_sm80_to_sm89INS1_16FlashAttnFwdSm80INS1_25CollectiveMainloopFwdSm80ILi4ELi1ELb0EN4cute5tupleIJNS5_1CILi128EEENS7_ILi80EEENS7_ILi64EEEEEELi64ENS_10bfloat16_tEfNS_4arch4Sm80ELb1ELb0ELb1ELb1ELb0ELb0ELb1ELb1EEENS1_21CollectiveEpilogueFwdINS6_IJS8_SA_S9_EEENS6_IJNS7_ILi1EEESI_SI_EEESC_SE_Li128ELb1ELb1ELb1ELb0EEENS1_36VarlenDynamicPersistentTileSchedulerILi128ELi80ELi128ELi128ELb1ELb1ELb0ELb1ELb1ELb1EEEEEEEEEvNT_6ParamsE:
	.zero		1432


//--------------------- .nv.constant0._ZN7cutlass13device_kernelIN5flash19enable_sm80_to_sm89INS1_16FlashAttnFwdSm80INS1_25CollectiveMainloopFwdSm80ILi4ELi1ELb0EN4cute5tupleIJNS5_1CILi128EEENS7_ILi80EEENS7_ILi64EEEEEELi64ENS_10bfloat16_tEfNS_4arch4Sm80ELb1ELb0ELb1ELb1ELb0ELb1ELb1ELb1EEENS1_21CollectiveEpilogueFwdINS6_IJS8_SA_S9_EEENS6_IJNS7_ILi1EEESI_SI_EEESC_SE_Li128ELb1ELb1ELb1ELb0EEENS1_36VarlenDynamicPersistentTileSchedulerILi128ELi80ELi128ELi128ELb1ELb1ELb0ELb1ELb1ELb1EEEEEEEEEvNT_6ParamsE --------------------------
	.section	.nv.constant0._ZN7cutlass13device_kernelIN5flash19enable_sm80_to_sm89INS1_16FlashAttnFwdSm80INS1_25CollectiveMainloopFwdSm80ILi4ELi1ELb0EN4cute5tupleIJNS5_1CILi128EEENS7_ILi80EEENS7_ILi64EEEEEELi64ENS_10bfloat16_tEfNS_4arch4Sm80ELb1ELb0ELb1ELb1ELb0ELb1ELb1ELb1EEENS1_21CollectiveEpilogueFwdINS6_IJS8_SA_S9_EEENS6_IJNS7_ILi1EEESI_SI_EEESC_SE_Li128ELb1ELb1ELb1ELb0EEENS1_36VarlenDynamicPersistentTileSchedulerILi128ELi80ELi128ELi128ELb1ELb1ELb0ELb1ELb1ELb1EEEEEEEEEvNT_6ParamsE,"a",@progbits
	.sectionflags	@""
	.align	4
.nv.constant0._ZN7cutlass13device_kernelIN5flash19enable_sm80_to_sm89INS1_16FlashAttnFwdSm80INS1_25CollectiveMainloopFwdSm80ILi4ELi1ELb0EN4cute5tupleIJNS5_1CILi128EEENS7_ILi80EEENS7_ILi64EEEEEELi64ENS_10bfloat16_tEfNS_4arch4Sm80ELb1ELb0ELb1ELb1ELb0ELb1ELb1ELb1EEENS1_21CollectiveEpilogueFwdINS6_IJS8_SA_S9_EEENS6_IJNS7_ILi1EEESI_SI_EEESC_SE_Li128ELb1ELb1ELb1ELb0EEENS1_36VarlenDynamicPersistentTileSchedulerILi128ELi80ELi128ELi128ELb1ELb1ELb0ELb1ELb1ELb1EEEEEEEEEvNT_6ParamsE:
	.zero		1432


//--------------------- .nv.constant0._ZN7cutlass13device_kernelIN5flash19enable_sm80_to_sm89INS1_16FlashAttnFwdSm80INS1_25CollectiveMainloopFwdSm80ILi4ELi1ELb0EN4cute5tupleIJNS5_1CILi128EEENS7_ILi112EEENS7_ILi64EEEEEELi64ENS_10bfloat16_tEfNS_4arch4Sm80ELb0ELb0ELb0ELb0ELb0ELb0ELb1ELb1EEENS1_21CollectiveEpilogueFwdINS6_IJS8_SA_S9_EEENS6_IJNS7_ILi1EEESI_SI_EEESC_SE_Li128ELb0ELb1ELb1ELb0EEENS1_19SingleTileSchedulerILb0ELb1ELb1ELi128EEEEEEEEEvNT_6ParamsE --------------------------
	.section	.nv.constant0._ZN7cutlass13device_kernelIN5flash19enable_sm80_to_sm89INS1_16FlashAttnFwdSm80INS1_25CollectiveMainloopFwdSm80ILi4ELi1ELb0EN4cute5tupleIJNS5_1CILi128EEENS7_ILi112EEENS7_ILi64EEEEEELi64ENS_10bfloat16_tEfNS_4arch4Sm80ELb0ELb0ELb0ELb0ELb0ELb0ELb1ELb1EEENS1_21CollectiveEpilogueFwdINS6_IJS8_SA_S9_EEENS6_IJNS7_ILi1EEESI_SI_EEESC_SE_Li128ELb0ELb1ELb1ELb0EEENS1_19SingleTileSchedulerILb0ELb1ELb1ELi128EEEEEEEEEvNT_6ParamsE,"a",@progbits
	.sectionflags	@""
	.align	4
.nv.constant0._ZN7cutlass13device_kernelIN5flash19enable_sm80_to_sm89INS1_16FlashAttnFwdSm80INS1_25CollectiveMainloopFwdSm80ILi4ELi1ELb0EN4cute5tupleIJNS5_1CILi128EEENS7_ILi112EEENS7_ILi64EEEEEELi64ENS_10bfloat16_tEfNS_4arch4Sm80ELb0ELb0ELb0ELb0ELb0ELb0ELb1ELb1EEENS1_21CollectiveEpilogueFwdINS6_IJS8_SA_S9_EEENS6_IJNS7_ILi1EEESI_SI_EEESC_SE_Li128ELb0ELb1ELb1ELb0EEENS1_19SingleTileSchedulerILb0ELb1ELb1ELi128EEEEEEEEEvNT_6ParamsE:
	.zero		1400


//--------------------- .nv.constant0._ZN7cutlass13device_kernelIN5flash19enable_sm80_to_sm89INS1_16FlashAttnFwdSm80INS1_25CollectiveMainloopFwdSm80ILi4ELi1ELb0EN4cute5tupleIJNS5_1CILi128EEENS7_ILi80EEENS7_ILi64EEEEEELi64ENS_10bfloat16_tEfNS_4arch4Sm80ELb0ELb0ELb0ELb1ELb0ELb0ELb1ELb1EEENS1_21CollectiveEpilogueFwdINS6_IJS8_SA_S9_EEENS6_IJNS7_ILi1EEESI_SI_EEESC_SE_Li128ELb1ELb1ELb1ELb0EEENS1_36VarlenDynamicPersistentTileSchedulerILi128ELi80ELi128ELi128ELb1ELb1ELb0ELb0ELb1ELb1EEEEEEEEEvNT_6ParamsE --------------------------
	.section	.nv.constant0._ZN7cutlass13device_kernelIN5flash19enable_sm80_to_sm89INS1_16FlashAttnFwdSm80INS1_25CollectiveMainloopFwdSm80ILi4ELi1ELb0EN4cute5tupleIJNS5_1CILi128EEENS7_ILi80EEENS7_ILi64EEEEEELi64ENS_10bfloat16_tEfNS_4arch4Sm80ELb0ELb0ELb0ELb1ELb0ELb0ELb1ELb1EEENS1_21CollectiveEpilogueFwdINS6_IJS8_SA_S9_EEENS6_IJNS7_ILi1EEESI_SI_EEESC_SE_Li128ELb1ELb1ELb1ELb0EEENS1_36VarlenDynamicPersistentTileSchedulerILi128ELi80ELi128ELi128ELb1ELb1ELb0ELb0ELb1ELb1EEEEEEEEEvNT_6ParamsE,"a",@progbits
	.sectionflags	@""
	.align	4
.nv.constant0._ZN7cutlass13device_kernelIN5flash19enable_sm80_to_sm89INS1_16FlashAttnFwdSm80INS1_25CollectiveMainloopFwdSm80ILi4ELi1ELb0EN4cute5tupleIJNS5_1CILi128EEENS7_ILi80EEENS7_ILi64EEEEEELi64ENS_10bfloat16_tEfNS_4arch4Sm80ELb0ELb0ELb0ELb1ELb0ELb0ELb1ELb1EEENS1_21CollectiveEpilogueFwdINS6_IJS8_SA_S9_EEENS6_IJNS7_ILi1EEESI_SI_EEESC_SE_Li128ELb1ELb1ELb1ELb0EEENS1_36VarlenDynamicPersistentTileSchedulerILi128ELi80ELi128ELi128ELb1ELb1ELb0ELb0ELb1ELb1EEEEEEEEEvNT_6ParamsE:
	.zero		1432


//--------------------- .nv.constant0._ZN7cutlass13device_kernelIN5flash19enable_sm80_to_sm89INS1_16FlashAttnFwdSm80INS1_25CollectiveMainloopFwdSm80ILi4ELi1ELb0EN4cute5tupleIJNS5_1CILi128EEENS7_ILi80EEENS7_ILi64EEEEEELi64ENS_10bfloat16_tEfNS_4arch4Sm80ELb0ELb0ELb0ELb1ELb0ELb1ELb1ELb1EEENS1_21CollectiveEpilogueFwdINS6_IJS8_SA_S9_EEENS6_IJNS7_ILi1EEESI_SI_EEESC_SE_Li128ELb1ELb1ELb1ELb0EEENS1_36VarlenDynamicPersistentTileSchedulerILi128ELi80ELi128ELi128ELb1ELb1ELb0ELb0ELb1ELb1EEEEEEEEEvNT_6ParamsE --------------------------
	.section	.nv.constant0._ZN7cutlass13device_kernelIN5flash19enable_sm80_to_sm89INS1_16FlashAttnFwdSm80INS1_25CollectiveMainloopFwdSm80ILi4ELi1ELb0EN4cute5tupleIJNS5_1CILi128EEENS7_ILi80EEENS7_ILi64EEEEEELi64ENS_10bfloat16_tEfNS_4arch4Sm80ELb0ELb0ELb0ELb1ELb0ELb1ELb1ELb1EEENS1_21CollectiveEpilogueFwdINS6_IJS8_SA_S9_EEENS6_IJNS7_ILi1EEESI_SI_EEESC_SE_Li128ELb1ELb1ELb1ELb0EEENS1_36VarlenDynamicPersistentTileSchedulerILi128ELi80ELi128ELi128ELb1ELb1ELb0ELb0ELb1ELb1EEEEEEEEEvNT_6ParamsE,"a",@progbits
	.sectionflags	@""
	.align	4
.nv.constant0._ZN7cutlass13device_kernelIN5flash19enable_sm80_to_sm89INS1_16FlashAttnFwdSm80INS1_25CollectiveMainloopFwdSm80ILi4ELi1ELb0EN4cute5tupleIJNS5_1CILi128EEENS7_ILi80EEENS7_ILi64EEEEEELi64ENS_10bfloat16_tEfNS_4arch4Sm80ELb0ELb0ELb0ELb1ELb0ELb1ELb1ELb1EEENS1_21CollectiveEpilogueFwdINS6_IJS8_SA_S9_EEENS6_IJNS7_ILi1EEESI_SI_EEESC_SE_Li128ELb1ELb1ELb1ELb0EEENS1_36VarlenDynamicPersistentTileSchedulerILi128ELi80ELi128ELi128ELb1ELb1ELb0ELb0ELb1ELb1EEEEEEEEEvNT_6ParamsE:
	.zero		1432


//--------------------- .nv.constant0._ZN7cutlass13device_kernelIN5flash19enable_sm80_to_sm89INS1_16FlashAttnFwdSm80INS1_25CollectiveMainloopFwdSm80ILi4ELi1ELb0EN4cute5tupleIJNS5_1CILi128EEENS7_ILi96EEENS7_ILi64EEEEEELi64ENS_10bfloat16_tEfNS_4arch4Sm80ELb0ELb1ELb0ELb0ELb0ELb0ELb1ELb1EEENS1_21CollectiveEpilogueFwdINS6_IJS8_SA_S9_EEENS6_IJNS7_ILi1EEESI_SI_EEESC_SE_Li128ELb0ELb1ELb1ELb0EEENS1_19SingleTileSchedulerILb0ELb1ELb1ELi128EEEEEEEEEvNT_6ParamsE --------------------------
	.section	.nv.constant0._ZN7cutlass13device_kernelIN5flash19enable_sm80_to_sm89INS1_16FlashAttnFwdSm80INS1_25CollectiveMainloopFwdSm80ILi4ELi1ELb0EN4cute5tupleIJNS5_1CILi128EEENS7_ILi96EEENS7_ILi64EEEEEELi64ENS_10bfloat16_tEfNS_4arch4Sm80ELb0ELb1ELb0ELb0ELb0ELb0ELb1ELb1EEENS1_21CollectiveEpilogueFwdINS6_IJS8_SA_S9_EEENS6_IJNS7_ILi1EEESI_SI_EEESC_SE_Li128ELb0ELb1ELb1ELb0EEENS1_19SingleTileSchedulerILb0ELb1ELb1ELi128EEEEEEEEEvNT_6ParamsE,"a",@progbits
	.sectionflags	@""
	.align	4
.nv.constant0._ZN7cutlass13device_kernelIN5flash19enable_sm80_to_sm89INS1_16FlashAttnFwdSm80INS1_25CollectiveMainloopFwdSm80ILi4ELi1ELb0EN4cute5tupleIJNS5_1CILi128EEENS7_ILi96EEENS7_ILi64EEEEEELi64ENS_10bfloat16_tEfNS_4arch4Sm80ELb0ELb1ELb0ELb0ELb0ELb0ELb1ELb1EEENS1_21CollectiveEpilogueFwdINS6_IJS8_SA_S9_EEENS6_IJNS7_ILi1EEESI_SI_EEESC_SE_Li128ELb0ELb1ELb1ELb0EEENS1_19SingleTileSchedulerILb0ELb1ELb1ELi128EEEEEEEEEvNT_6ParamsE:
	.zero		1400


//--------------------- .nv.constant0._ZN7cutlass13device_kernelIN5flash19enable_sm80_to_sm89INS1_16FlashAttnFwdSm80INS1_25CollectiveMainloopFwdSm80ILi4ELi1ELb0EN4cute5tupleIJNS5_1CILi128EEENS7_ILi80EEENS7_ILi64EEEEEELi64ENS_10bfloat16_tEfNS_4arch4Sm80ELb0ELb1ELb0ELb1ELb0ELb0ELb1ELb1EEENS1_21CollectiveEpilogueFwdINS6_IJS8_SA_S9_EEENS6_IJNS7_ILi1EEESI_SI_EEESC_SE_Li128ELb1ELb1ELb1ELb0EEENS1_36VarlenDynamicPersistentTileSchedulerILi128ELi80ELi128ELi128ELb1ELb1ELb0ELb1ELb0ELb1EEEEEEEEEvNT_6ParamsE --------------------------
	.section	.nv.constant0._ZN7cutlass13device_kernelIN5flash19enable_sm80_to_sm89INS1_16FlashAttnFwdSm80INS1_25CollectiveMainloopFwdSm80ILi4ELi1ELb0EN4cute5tupleIJNS5_1CILi128EEENS7_ILi80EEENS7_ILi64EEEEEELi64ENS_10bfloat16_tEfNS_4arch4Sm80ELb0ELb1ELb0ELb1ELb0ELb0ELb1ELb1EEENS1_21CollectiveEpilogueFwdINS6_IJS8_SA_S9_EEENS6_IJNS7_ILi1EEESI_SI_EEESC_SE_Li128ELb1ELb1ELb1ELb0EEENS1_36VarlenDynamicPersistentTileSchedulerILi128ELi80ELi128ELi128ELb1ELb1ELb0ELb1ELb0ELb1EEEEEEEEEvNT_6ParamsE,"a",@progbits
	.sectionflags	@""
	.align	4
.nv.constant0._ZN7cutlass13device_kernelIN5flash19enable_sm80_to_sm89INS1_16FlashAttnFwdSm80INS1_25CollectiveMainloopFwdSm80ILi4ELi1ELb0EN4cute5tupleIJNS5_1CILi128EEENS7_ILi80EEENS7_ILi64EEEEEELi64ENS_10bfloat16_tEfNS_4arch4Sm80ELb0ELb1ELb0ELb1ELb0ELb0ELb1ELb1EEENS1_21CollectiveEpilogueFwdINS6_IJS8_SA_S9_EEENS6_IJNS7_ILi1EEESI_SI_EEESC_SE_Li128ELb1ELb1ELb1ELb0EEENS1_36VarlenDynamicPersistentTileSchedulerILi128ELi80ELi128ELi128ELb1ELb1ELb0ELb1ELb0ELb1EEEEEEEEEvNT_6ParamsE:
	.zero		1432


//--------------------- .nv.constant0._ZN7cutlass13device_kernelIN5flash19enable_sm80_to_sm89INS1_16FlashAttnFwdSm80INS1_25CollectiveMainloopFwdSm80ILi4ELi1ELb0EN4cute5tupleIJNS5_1CILi128EEENS7_ILi80EEENS7_ILi64EEEEEELi64ENS_10bfloat16_tEfNS_4arch4Sm80ELb0ELb1ELb0ELb1ELb0ELb1ELb1ELb1EEENS1_21CollectiveEpilogueFwdINS6_IJS8_SA_S9_EEENS6_IJNS7_ILi1EEESI_SI_EEESC_SE_Li128ELb1ELb1ELb1ELb0EEENS1_36VarlenDynamicPersistentTileSchedulerILi128ELi80ELi128ELi128ELb1ELb1ELb0ELb1ELb0ELb1EEEEEEEEEvNT_6ParamsE --------------------------
	.section	.nv.constant0._ZN7cutlass13device_kernelIN5flash19enable_sm80_to_sm89INS1_16FlashAttnFwdSm80INS1_25CollectiveMainloopFwdSm80ILi4ELi1ELb0EN4cute5tupleIJNS5_1CILi128EEENS7_ILi80EEENS7_ILi64EEEEEELi64ENS_10bfloat16_tEfNS_4arch4Sm80ELb0ELb1ELb0ELb1ELb0ELb1ELb1ELb1EEENS1_21CollectiveEpilogueFwdINS6_IJS8_SA_S9_EEENS6_IJNS7_ILi1EEESI_SI_EEESC_SE_Li128ELb1ELb1ELb1ELb0EEENS1_36VarlenDynamicPersistentTileSchedulerILi128ELi80ELi128ELi128ELb1ELb1ELb0ELb1ELb0ELb1EEEEEEEEEvNT_6ParamsE,"a",@progbits
	.sectionflags	@""
	.align	4
.nv.constant0._ZN7cutlass13device_kernelIN5flash19enable_sm80_to_sm89INS1_16FlashAttnFwdSm80INS1_25CollectiveMainloopFwdSm80ILi4ELi1ELb0EN4cute5tupleIJNS5_1CILi128EEENS7_ILi80EEENS7_ILi64EEEEEELi64ENS_10bfloat16_tEfNS_4arch4Sm80ELb0ELb1ELb0ELb1ELb0ELb1ELb1ELb1EEENS1_21CollectiveEpilogueFwdINS6_IJS8_SA_S9_EEENS6_IJNS7_ILi1EEESI_SI_EEESC_SE_Li128ELb1ELb1ELb1ELb0EEENS1_36VarlenDynamicPersistentTileSchedulerILi128ELi80ELi128ELi128ELb1ELb1ELb0ELb1ELb0ELb1EEEEEEEEEvNT_6ParamsE:
	.zero		1432


//--------------------- .nv.constant0._ZN7cutlass13device_kernelIN5flash19enable_sm80_to_sm89INS1_16FlashAttnFwdSm80INS1_25CollectiveMainloopFwdSm80ILi4ELi1ELb0EN4cute5tupleIJNS5_1CILi128EEENS7_ILi112EEENS7_ILi64EEEEEELi64ENS_10bfloat16_tEfNS_4arch4Sm80ELb1ELb0ELb0ELb0ELb0ELb0ELb1ELb1EEENS1_21CollectiveEpilogueFwdINS6_IJS8_SA_S9_EEENS6_IJNS7_ILi1EEESI_SI_EEESC_SE_Li128ELb0ELb1ELb1ELb0EEENS1_30DynamicPersistentTileSchedulerILi128ELi128ELb1ELb1ELb0EEEEEEEEEvNT_6ParamsE --------------------------
	.section	.nv.constant0._ZN7cutlass13device_kernelIN5flash19enable_sm80_to_sm89INS1_16FlashAttnFwdSm80INS1_25CollectiveMainloopFwdSm80ILi4ELi1ELb0EN4cute5tupleIJNS5_1CILi128EEENS7_ILi112EEENS7_ILi64EEEEEELi64ENS_10bfloat16_tEfNS_4arch4Sm80ELb1ELb0ELb0ELb0ELb0ELb0ELb1ELb1EEENS1_21CollectiveEpilogueFwdINS6_IJS8_SA_S9_EEENS6_IJNS7_ILi1EEESI_SI_EEESC_SE_Li128ELb0ELb1ELb1ELb0EEENS1_30DynamicPersistentTileSchedulerILi128ELi128ELb1ELb1ELb0EEEEEEEEEvNT_6ParamsE,"a",@progbits
	.sectionflags	@""
	.align	4
.nv.constant0._ZN7cutlass13device_kernelIN5flash19enable_sm80_to_sm89INS1_16FlashAttnFwdSm80INS1_25CollectiveMainloopFwdSm80ILi4ELi1ELb0EN4cute5tupleIJNS5_1CILi128EEENS7_ILi112EEENS7_ILi64EEEEEELi64ENS_10bfloat16_tEfNS_4arch4Sm80ELb1ELb0ELb0ELb0ELb0ELb0ELb1ELb1EEENS1_21CollectiveEpilogueFwdINS6_IJS8_SA_S9_EEENS6_IJNS7_ILi1EEESI_SI_EEESC_SE_Li128ELb0ELb1ELb1ELb0EEENS1_30DynamicPersistentTileSchedulerILi128ELi128ELb1ELb1ELb0EEEEEEEEEvNT_6ParamsE:
	.zero		1416


//--------------------- .nv.constant0._ZN7cutlass13device_kernelIN5flash19enable_sm80_to_sm89INS1_16FlashAttnFwdSm80INS1_25CollectiveMainloopFwdSm80ILi4ELi1ELb0EN4cute5tupleIJNS5_1CILi128EEENS7_ILi80EEENS7_ILi64EEEEEELi64ENS_10bfloat16_tEfNS_4arch4Sm80ELb1ELb0ELb0ELb1ELb0ELb0ELb1ELb1EEENS1_21CollectiveEpilogueFwdINS6_IJS8_SA_S9_EEENS6_IJNS7_ILi1EEESI_SI_EEESC_SE_Li128ELb1ELb1ELb1ELb0EEENS1_36VarlenDynamicPersistentTileSchedulerILi128ELi80ELi128ELi128ELb1ELb1ELb0ELb1ELb1ELb1EEEEEEEEEvNT_6ParamsE --------------------------
	.section	.nv.constant0._ZN7cutlass13device_kernelIN5flash19enable_sm80_to_sm89INS1_16FlashAttnFwdSm80INS1_25CollectiveMainloopFwdSm80ILi4ELi1ELb0EN4cute5tupleIJNS5_1CILi128EEENS7_ILi80EEENS7_ILi64EEEEEELi64ENS_10bfloat16_tEfNS_4arch4Sm80ELb1ELb0ELb0ELb1ELb0ELb0ELb1ELb1EEENS1_21CollectiveEpilogueFwdINS6_IJS8_SA_S9_EEENS6_IJNS7_ILi1EEESI_SI_EEESC_SE_Li128ELb1ELb1ELb1ELb0EEENS1_36VarlenDynamicPersistentTileSchedulerILi128ELi80ELi128ELi128ELb1ELb1ELb0ELb1ELb1ELb1EEEEEEEEEvNT_6ParamsE,"a",@progbits
	.sectionflags	@""
	.align	4
.nv.constant0._ZN7cutlass13device_kernelIN5flash19enable_sm80_to_sm89INS1_16FlashAttnFwdSm80INS1_25CollectiveMainloopFwdSm80ILi4ELi1ELb0EN4cute5tupleIJNS5_1CILi128EEENS7_ILi80EEENS7_ILi64EEEEEELi64ENS_10bfloat16_tEfNS_4arch4Sm80ELb1ELb0ELb0ELb1ELb0ELb0ELb1ELb1EEENS1_21CollectiveEpilogueFwdINS6_IJS8_SA_S9_EEENS6_IJNS7_ILi1EEESI_SI_EEESC_SE_Li128ELb1ELb1ELb1ELb0EEENS1_36VarlenDynamicPersistentTileSchedulerILi128ELi80ELi128ELi128ELb1ELb1ELb0ELb1ELb1ELb1EEEEEEEEEvNT_6ParamsE:
	.zero		1432


//--------------------- .nv.constant0._ZN7cutlass13device_kernelIN5flash19enable_sm80_to_sm89INS1_16FlashAttnFwdSm80INS1_25CollectiveMainloopFwdSm80ILi4ELi1ELb0EN4cute5tupleIJNS5_1CILi128EEENS7_ILi80EEENS7_ILi64EEEEEELi64ENS_10bfloat16_tEfNS_4arch4Sm80ELb1ELb0ELb0ELb1ELb0ELb1ELb1ELb1EEENS1_21CollectiveEpilogueFwdINS6_IJS8_SA_S9_EEENS6_IJNS7_ILi1EEESI_SI_EEESC_SE_Li128ELb1ELb1ELb1ELb0EEENS1_36VarlenDynamicPersistentTileSchedulerILi128ELi80ELi128ELi128ELb1ELb1ELb0ELb1ELb1ELb1EEEEEEEEEvNT_6ParamsE --------------------------
	.section	.nv.constant0._ZN7cutlass13device_kernelIN5flash19enable_sm80_to_sm89INS1_16FlashAttnFwdSm80INS1_25CollectiveMainloopFwdSm80ILi4ELi1ELb0EN4cute5tupleIJNS5_1CILi128EEENS7_ILi80EEENS7_ILi64EEEEEELi64ENS_10bfloat16_tEfNS_4arch4Sm80ELb1ELb0ELb0ELb1ELb0ELb1ELb1ELb1EEENS1_21CollectiveEpilogueFwdINS6_IJS8_SA_S9_EEENS6_IJNS7_ILi1EEESI_SI_EEESC_SE_Li128ELb1ELb1ELb1ELb0EEENS1_36VarlenDynamicPersistentTileSchedulerILi128ELi80ELi128ELi128ELb1ELb1ELb0ELb1ELb1ELb1EEEEEEEEEvNT_6ParamsE,"a",@progbits
	.sectionflags	@""
	.align	4
.nv.constant0._ZN7cutlass13device_kernelIN5flash19enable_sm80_to_sm89INS1_16FlashAttnFwdSm80INS1_25CollectiveMainloopFwdSm80ILi4ELi1ELb0EN4cute5tupleIJNS5_1CILi128EEENS7_ILi80EEENS7_ILi64EEEEEELi64ENS_10bfloat16_tEfNS_4arch4Sm80ELb1ELb0ELb0ELb1ELb0ELb1ELb1ELb1EEENS1_21CollectiveEpilogueFwdINS6_IJS8_SA_S9_EEENS6_IJNS7_ILi1EEESI_SI_EEESC_SE_Li128ELb1ELb1ELb1ELb0EEENS1_36VarlenDynamicPersistentTileSchedulerILi128ELi80ELi128ELi128ELb1ELb1ELb0ELb1ELb1ELb1EEEEEEEEEvNT_6ParamsE:
	.zero		1432


//--------------------- .text._ZN7cutlass13device_kernelIN5flash19enable_sm80_to_sm89INS1_16FlashAttnFwdSm80INS1_25CollectiveMainloopFwdSm80ILi4ELi1ELb0EN4cute5tupleIJNS5_1CILi128EEENS7_ILi112EEENS7_ILi64EEEEEELi64ENS_10bfloat16_tEfNS_4arch4Sm80ELb0ELb0ELb1ELb0ELb0ELb0ELb1ELb1EEENS1_21CollectiveEpilogueFwdINS6_IJS8_SA_S9_EEENS6_IJNS7_ILi1EEESI_SI_EEESC_SE_Li128ELb0ELb1ELb1ELb0EEENS1_19SingleTileSchedulerILb0ELb1ELb1ELi128EEEEEEEEEvNT_6ParamsE --------------------------
	.section	.text._ZN7cutlass13device_kernelIN5flash19enable_sm80_to_sm89INS1_16FlashAttnFwdSm80INS1_25CollectiveMainloopFwdSm80ILi4ELi1ELb0EN4cute5tupleIJNS5_1CILi128EEENS7_ILi112EEENS7_ILi64EEEEEELi64ENS_10bfloat16_tEfNS_4arch4Sm80ELb0ELb0ELb1ELb0ELb0ELb0ELb1ELb1EEENS1_21CollectiveEpilogueFwdINS6_IJS8_SA_S9_EEENS6_IJNS7_ILi1EEESI_SI_EEESC_SE_Li128ELb0ELb1ELb1ELb0EEENS1_19SingleTileSchedulerILb0ELb1ELb1ELi128EEEEEEEEEvNT_6ParamsE,"ax",@progbits
	.sectioninfo	@"SHI_REGISTERS=255"
	.align	128
.text._ZN7cutlass13device_kernelIN5flash19enable_sm80_to_sm89INS1_16FlashAttnFwdSm80INS1_25CollectiveMainloopFwdSm80ILi4ELi1ELb0EN4cute5tupleIJNS5_1CILi128EEENS7_ILi112EEENS7_ILi64EEEEEELi64ENS_10bfloat16_tEfNS_4arch4Sm80ELb0ELb0ELb1ELb0ELb0ELb0ELb1ELb1EEENS1_21CollectiveEpilogueFwdINS6_IJS8_SA_S9_EEENS6_IJNS7_ILi1EEESI_SI_EEESC_SE_Li128ELb0ELb1ELb1ELb0EEENS1_19SingleTileSchedulerILb0ELb1ELb1ELi128EEEEEEEEEvNT_6ParamsE:
        .type           _ZN7cutlass13device_kernelIN5flash19enable_sm80_to_sm89INS1_16FlashAttnFwdSm80INS1_25CollectiveMainloopFwdSm80ILi4ELi1ELb0EN4cute5tupleIJNS5_1CILi128EEENS7_ILi112EEENS7_ILi64EEEEEELi64ENS_10bfloat16_tEfNS_4arch4Sm80ELb0ELb0ELb1ELb0ELb0ELb0ELb1ELb1EEENS1_21CollectiveEpilogueFwdINS6_IJS8_SA_S9_EEENS6_IJNS7_ILi1EEESI_SI_EEESC_SE_Li128ELb0ELb1ELb1ELb0EEENS1_19SingleTileSchedulerILb0ELb1ELb1ELi128EEEEEEEEEvNT_6ParamsE,@function
        .size           _ZN7cutlass13device_kernelIN5flash19enable_sm80_to_sm89INS1_16FlashAttnFwdSm80INS1_25CollectiveMainloopFwdSm80ILi4ELi1ELb0EN4cute5tupleIJNS5_1CILi128EEENS7_ILi112EEENS7_ILi64EEEEEELi64ENS_10bfloat16_tEfNS_4arch4Sm80ELb0ELb0ELb1ELb0ELb0ELb0ELb1ELb1EEENS1_21CollectiveEpilogueFwdINS6_IJS8_SA_S9_EEENS6_IJNS7_ILi1EEESI_SI_EEESC_SE_Li128ELb0ELb1ELb1ELb0EEENS1_19SingleTileSchedulerILb0ELb1ELb1ELi128EEEEEEEEEvNT_6ParamsE,(.L_x_3228 - _ZN7cutlass13device_kernelIN5flash19enable_sm80_to_sm89INS1_16FlashAttnFwdSm80INS1_25CollectiveMainloopFwdSm80ILi4ELi1ELb0EN4cute5tupleIJNS5_1CILi128EEENS7_ILi112EEENS7_ILi64EEEEEELi64ENS_10bfloat16_tEfNS_4arch4Sm80ELb0ELb0ELb1ELb0ELb0ELb0ELb1ELb1EEENS1_21CollectiveEpilogueFwdINS6_IJS8_SA_S9_EEENS6_IJNS7_ILi1EEESI_SI_EEESC_SE_Li128ELb0ELb1ELb1ELb0EEENS1_19SingleTileSchedulerILb0ELb1ELb1ELi128EEEEEEEEEvNT_6ParamsE)
        .other          _ZN7cutlass13device_kernelIN5flash19enable_sm80_to_sm89INS1_16FlashAttnFwdSm80INS1_25CollectiveMainloopFwdSm80ILi4ELi1ELb0EN4cute5tupleIJNS5_1CILi128EEENS7_ILi112EEENS7_ILi64EEEEEELi64ENS_10bfloat16_tEfNS_4arch4Sm80ELb0ELb0ELb1ELb0ELb0ELb0ELb1ELb1EEENS1_21CollectiveEpilogueFwdINS6_IJS8_SA_S9_EEENS6_IJNS7_ILi1EEESI_SI_EEESC_SE_Li128ELb0ELb1ELb1ELb0EEENS1_19SingleTileSchedulerILb0ELb1ELb1ELi128EEEEEEEEEvNT_6ParamsE,@"STO_CUDA_ENTRY STV_DEFAULT"
_ZN7cutlass13device_kernelIN5flash19enable_sm80_to_sm89INS1_16FlashAttnFwdSm80INS1_25CollectiveMainloopFwdSm80ILi4ELi1ELb0EN4cute5tupleIJNS5_1CILi128EEENS7_ILi112EEENS7_ILi64EEEEEELi64ENS_10bfloat16_tEfNS_4arch4Sm80ELb0ELb0ELb1ELb0ELb0ELb0ELb1ELb1EEENS1_21CollectiveEpilogueFwdINS6_IJS8_SA_S9_EEENS6_IJNS7_ILi1EEESI_SI_EEESC_SE_Li128ELb0ELb1ELb1ELb0EEENS1_19SingleTileSchedulerILb0ELb1ELb1ELi128EEEEEEEEEvNT_6ParamsE:
[----:B------:R-:W-:-:S03]  /*0000*/  MOV R1, c[0x0][0x28] ;  /* 0x00000a0000017a02 */ /* 0x000fc60000000f00 */
[----:B------:R-:W1:Y:S01]  /*0010*/  S2R R192, SR_TID.X ;  /* 0x0000000000c07919 */ /* 0x000e620000002100 */
[----:B------:R-:W-:-:S03]  /*0020*/  IADD3 R1, R1, -0x68, RZ ;  /* 0xffffff9801017810 */ /* 0x000fc60007ffe0ff */
[----:B------:R-:W2:Y:S04]  /*0030*/  S2R R2, SR_CTAID.Y ;  /* 0x0000000000027919 */ /* 0x000ea80000002600 */
[----:B------:R-:W3:Y:S01]  /*0040*/  S2R R28, SR_CTAID.Z ;  /* 0x00000000001c7919 */ /* 0x000ee20000002700 */
[----:B-1----:R-:W-:-:S06]  /*0050*/  SHF.R.U32.HI R0, RZ, 0x5, R192 ;  /* 0x00000005ff007819 */ /* 0x002fcc00000116c0 */
[----:B------:R-:W1:Y:S02]  /*0060*/  SHFL.IDX PT, R0, R0, RZ, 0x1f ;  /* 0x00001fff00007589 */ /* 0x000e6400000e0000 */
[----:B-1----:R-:W-:-:S13]  /*0070*/  ISETP.NE.AND P0, PT, R0, RZ, PT ;  /* 0x000000ff0000720c */ /* 0x002fda0003f05270 */
[----:B------:R-:W-:Y:S05]  /*0080*/  @!P0 BRA `(.L_x_0) ;  /* 0x0000008000008947 */ /* 0x000fea0003800000 */
[----:B--23--:R1:W-:Y:S01]  /*0090*/  STL [R1+0x30], R2 ;  /* 0x0000300201007387 */ /* 0x00c3e20000100800 */
[----:B------:R-:W-:-:S04]  /*00a0*/  MOV R0, c[0x0][0x550] ;  /* 0x0001540000007a02 */ /* 0x000fc80000000f00 */
[----:B------:R-:W-:-:S13]  /*00b0*/  ISETP.NE.AND P0, PT, R0, 0x1, PT ;  /* 0x000000010000780c */ /* 0x000fda0003f05270 */
[----:B------:R-:W-:Y:S05]  /*00c0*/  @!P0 BRA `(.L_x_1) ;  /* 0x000000a000008947 */ /* 0x000fea0003800000 */
[----:B------:R-:W-:-:S05]  /*00d0*/  IMAD.HI.U32 R0, R2, c[0x0][0x554], RZ ;  /* 0x0001550002007a27 */ /* 0x000fca00078e00ff */
[----:B------:R-:W-:-:S05]  /*00e0*/  SHF.R.U32.HI R0, RZ, c[0x0][0x558], R0 ;  /* 0x00015600ff007a19 */ /* 0x000fca0000011600 */
[----:B------:R2:W-:Y:S01]  /*00f0*/  STL [R1+0x30], R0 ;  /* 0x0000300001007387 */ /* 0x0005e20000100800 */
[----:B------:R-:W-:Y:S05]  /*0100*/  BRA `(.L_x_1) ;  /* 0x0000006000007947 */ /* 0x000fea0003800000 */
.L_x_0:
[----:B--23--:R-:W-:Y:S01]  /*0110*/  IMAD.MOV.U32 R0, RZ, RZ, c[0x0][0x550] ;  /* 0x00015400ff007624 */ /* 0x00cfe200078e00ff */
[----:B------:R-:W-:-:S04]  /*0120*/  MOV R3, R2 ;  /* 0x0000000200037202 */ /* 0x000fc80000000f00 */
[----:B------:R-:W-:-:S13]  /*0130*/  ISETP.NE.AND P0, PT, R0, 0x1, PT ;  /* 0x000000010000780c */ /* 0x000fda0003f05270 */
[----:B------:R-:W-:-:S05]  /*0140*/  @P0 IMAD.HI.U32 R0, R2, c[0x0][0x554], RZ ;  /* 0x0001550002000a27 */ /* 0x000fca00078e00ff */
[----:B------:R-:W-:-:S05]  /*0150*/  @P0 SHF.R.U32.HI R3, RZ, c[0x0][0x558], R0 ;  /* 0x00015600ff030a19 */ /* 0x000fca0000011600 */
[----:B------:R1:W-:Y:S02]  /*0160*/  STL [R1+0x30], R3 ;  /* 0x0000300301007387 */ /* 0x0003e40000100800 */
.L_x_1:
[----:B------:R-:W3:Y:S01]  /*0170*/  LDL R19, [R1+0x30] ;  /* 0x0000300001137983 */ /* 0x000ee20000100800 */
[----:B------:R-:W-:Y:S02]  /*0180*/  ISETP.GE.AND P0, PT, R28, RZ, PT ;  /* 0x000000ff1c00720c */ /* 0x000fe40003f06270 */
[----:B--23--:R-:W-:-:S05]  /*0190*/  IADD3 R0, -R19, RZ, RZ ;  /* 0x000000ff13007210 */ /* 0x00cfca0007ffe1ff */
[----:B------:R-:W-:-:S06]  /*01a0*/  IMAD R11, R0, c[0x0][0x550], R2 ;  /* 0x00015400000b7a24 */ /* 0x000fcc00078e0202 */
[----:B------:R-:W-:Y:S05]  /*01b0*/  @!P0 EXIT ;  /* 0x000000000000894d */ /* 0x000fea0003800000 */
[----:B------:R-:W-:Y:S02]  /*01c0*/  IMAD.MOV.U32 R0, RZ, RZ, c[0x0][0x1d0] ;  /* 0x00007400ff007624 */ /* 0x000fe400078e00ff */
[----:B-1----:R-:W-:-:S03]  /*01d0*/  IMAD.MOV.U32 R2, RZ, RZ, RZ ;  /* 0x000000ffff027224 */ /* 0x002fc600078e00ff */
[C---:B------:R-:W-:Y:S02]  /*01e0*/  ISETP.GE.AND P0, PT, R0.reuse, 0x1, PT ;  /* 0x000000010000780c */ /* 0x040fe40003f06270 */
[----:B------:R-:W-:Y:S01]  /*01f0*/  IADD3 R3, R0, 0x6f, RZ ;  /* 0x0000006f00037810 */ /* 0x000fe20007ffe0ff */
[----:B------:R-:W-:-:S04]  /*0200*/  IMAD.MOV.U32 R0, RZ, RZ, RZ ;  /* 0x000000ffff007224 */ /* 0x000fc800078e00ff */
[----:B------:R-:W-:-:S05]  /*0210*/  IMAD.HI R2, R3, -0x6db6db6d, R2 ;  /* 0x9249249303027827 */ /* 0x000fca00078e0202 */
[----:B------:R-:W-:-:S04]  /*0220*/  SHF.R.U32.HI R3, RZ, 0x1f, R2 ;  /* 0x0000001fff037819 */ /* 0x000fc80000011602 */
[----:B------:R-:W-:Y:S01]  /*0230*/  LEA.HI.SX32 R10, R2, R3, 0x1a ;  /* 0x00000003020a7211 */ /* 0x000fe200078fd2ff */
[----:B------:R-:W-:Y:S05]  /*0240*/  @!P0 BRA `(.L_x_2) ;  /* 0x0000020000008947 */ /* 0x000fea0003800000 */
[----:B------:R-:W-:-:S04]  /*0250*/  SHF.R.U32.HI R0, RZ, 0x10, R11 ;  /* 0x00000010ff007819 */ /* 0x000fc8000001160b */
[----:B------:R-:W-:-:S04]  /*0260*/  ISETP.NE.AND P0, PT, R0, RZ, PT ;  /* 0x000000ff0000720c */ /* 0x000fc80003f05270 */
[----:B------:R-:W-:-:S04]  /*0270*/  SEL R5, R0, c[0x0][0x338], P0 ;  /* 0x0000ce0000057a07 */ /* 0x000fc80000000000 */
[----:B------:R-:W-:Y:S02]  /*0280*/  IABS R0, R5 ;  /* 0x0000000500007213 */ /* 0x000fe40000000000 */
[----:B------:R-:W-:-:S03]  /*0290*/  IADD3 R7, R10, -0x1, R5 ;  /* 0xffffffff0a077810 */ /* 0x000fc60007ffe005 */
[----:B------:R-:W-:Y:S01]  /*02a0*/  IMAD.MOV.U32 R4, RZ, RZ, R0 ;  /* 0x000000ffff047224 */ /* 0x000fe200078e0000 */
[----:B------:R-:W-:-:S03]  /*02b0*/  IABS R9, R7 ;  /* 0x0000000700097213 */ /* 0x000fc60000000000 */
[----:B------:R-:W1:Y:S08]  /*02c0*/  I2F.RP R2, R4 ;  /* 0x0000000400027306 */ /* 0x000e700000209400 */
[----:B-1----:R-:W1:Y:S02]  /*02d0*/  MUFU.RCP R2, R2 ;  /* 0x0000000200027308 */ /* 0x002e640000001000 */
[----:B-1----:R-:W-:-:S06]  /*02e0*/  IADD3 R2, R2, 0xffffffe, RZ ;  /* 0x0ffffffe02027810 */ /* 0x002fcc0007ffe0ff */
[----:B------:R-:W1:Y:S02]  /*02f0*/  F2I.FTZ.U32.TRUNC.NTZ R3, R2 ;  /* 0x0000000200037305 */ /* 0x000e64000021f000 */
[----:B-1----:R-:W-:Y:S02]  /*0300*/  IMAD.MOV R0, RZ, RZ, -R3 ;  /* 0x000000ffff007224 */ /* 0x002fe400078e0a03 */
[----:B------:R-:W-:Y:S02]  /*0310*/  IMAD.MOV.U32 R2, RZ, RZ, RZ ;  /* 0x000000ffff027224 */ /* 0x000fe400078e00ff */
[----:B------:R-:W-:Y:S01]  /*0320*/  IMAD.MOV.U32 R6, RZ, RZ, R0 ;  /* 0x000000ffff067224 */ /* 0x000fe200078e0000 */
[----:B------:R-:W-:-:S03]  /*0330*/  IABS R0, R5 ;  /* 0x0000000500007213 */ /* 0x000fc60000000000 */
[----:B------:R-:W-:Y:S02]  /*0340*/  IMAD R6, R6, R4, RZ ;  /* 0x0000000406067224 */ /* 0x000fe400078e02ff */
[----:B------:R-:W-:Y:S02]  /*0350*/  IMAD.MOV R8, RZ, RZ, -R0 ;  /* 0x000000ffff087224 */ /* 0x000fe400078e0a00 */
[----:B------:R-:W-:-:S04]  /*0360*/  IMAD.HI.U32 R0, R3, R6, R2 ;  /* 0x0000000603007227 */ /* 0x000fc800078e0002 */
[----:B------:R-:W-:Y:S02]  /*0370*/  IMAD.MOV.U32 R2, RZ, RZ, R9 ;  /* 0x000000ffff027224 */ /* 0x000fe400078e0009 */
[----:B------:R-:W-:Y:S02]  /*0380*/  IMAD.MOV.U32 R3, RZ, RZ, R8 ;  /* 0x000000ffff037224 */ /* 0x000fe400078e0008 */
[----:B------:R-:W-:-:S04]  /*0390*/  IMAD.HI.U32 R0, R0, R2, RZ ;  /* 0x0000000200007227 */ /* 0x000fc800078e00ff */
[----:B------:R-:W-:-:S05]  /*03a0*/  IMAD R2, R0, R3, R2 ;  /* 0x0000000300027224 */ /* 0x000fca00078e0202 */
[----:B------:R-:W-:-:S13]  /*03b0*/  ISETP.GT.U32.AND P1, PT, R4, R2, PT ;  /* 0x000000020400720c */ /* 0x000fda0003f24070 */
[----:B------:R-:W-:Y:S01]  /*03c0*/  @!P1 IMAD.IADD R2, R2, 0x1, -R4 ;  /* 0x0000000102029824 */ /* 0x000fe200078e0a04 */
[----:B------:R-:W-:Y:S02]  /*03d0*/  @!P1 IADD3 R0, R0, 0x1, RZ ;  /* 0x0000000100009810 */ /* 0x000fe40007ffe0ff */
[----:B------:R-:W-:Y:S02]  /*03e0*/  ISETP.NE.AND P1, PT, R5, RZ, PT ;  /* 0x000000ff0500720c */ /* 0x000fe40003f25270 */
[----:B------:R-:W-:Y:S02]  /*03f0*/  ISETP.GE.U32.AND P2, PT, R2, R4, PT ;  /* 0x000000040200720c */ /* 0x000fe40003f46070 */
[----:B------:R-:W-:-:S04]  /*0400*/  LOP3.LUT R2, R7, R5, RZ, 0x3c, !PT ;  /* 0x0000000507027212 */ /* 0x000fc800078e3cff */
[----:B------:R-:W-:-:S07]  /*0410*/  ISETP.GE.AND P0, PT, R2, RZ, PT ;  /* 0x000000ff0200720c */ /* 0x000fce0003f06270 */
[----:B------:R-:W-:-:S06]  /*0420*/  @P2 IADD3 R0, R0, 0x1, RZ ;  /* 0x0000000100002810 */ /* 0x000fcc0007ffe0ff */
[----:B------:R-:W-:Y:S01]  /*0430*/  @!P0 IMAD.MOV R0, RZ, RZ, -R0 ;  /* 0x000000ffff008224 */ /* 0x000fe200078e0a00 */
[----:B------:R-:W-:Y:S02]  /*0440*/  @!P1 LOP3.LUT R0, RZ, R5, RZ, 0x33, !PT ;  /* 0x00000005ff009212 */ /* 0x000fe400078e33ff */
.L_x_2:
[----:B------:R-:W-:Y:S01]  /*0450*/  LOP3.LUT R2, R11, 0xffff, RZ, 0xc0, !PT ;  /* 0x0000ffff0b027812 */ /* 0x000fe200078ec0ff */
[----:B------:R-:W-:Y:S01]  /*0460*/  ULDC.64 UR8, c[0x0][0x118] ;  /* 0x0000460000087ab9 */ /* 0x000fe20000000a00 */
[----:B------:R-:W-:Y:S01]  /*0470*/  PLOP3.LUT P4, PT, PT, PT, PT, 0x80, 0x0 ;  /* 0x000000000000781c */ /* 0x000fe20003f8f070 */
[----:B------:R-:W-:Y:S01]  /*0480*/  CS2R R22, SRZ ;  /* 0x0000000000167805 */ /* 0x000fe2000001ff00 */
[----:B------:R-:W-:Y:S01]  /*0490*/  CS2R R20, SRZ ;  /* 0x0000000000147805 */ /* 0x000fe2000001ff00 */
[----:B------:R-:W-:Y:S01]  /*04a0*/  IMAD R199, R2, R0, RZ ;  /* 0x0000000002c77224 */ /* 0x000fe200078e02ff */
[----:B------:R-:W-:Y:S01]  /*04b0*/  CS2R R178, SRZ ;  /* 0x0000000000b27805 */ /* 0x000fe2000001ff00 */
[----:B------:R-:W-:Y:S01]  /*04c0*/  CS2R R176, SRZ ;  /* 0x0000000000b07805 */ /* 0x000fe2000001ff00 */
[----:B------:R-:W-:Y:S01]  /*04d0*/  CS2R R182, SRZ ;  /* 0x0000000000b67805 */ /* 0x000fe2000001ff00 */
[----:B------:R-:W-:Y:S01]  /*04e0*/  IMAD.IADD R0, R199, 0x1, R0 ;  /* 0x00000001c7007824 */ /* 0x000fe200078e0200 */
[----:B------:R1:W-:Y:S01]  /*04f0*/  STL [R1+0x34], R199 ;  /* 0x000034c701007387 */ /* 0x0003e20000100800 */
[----:B------:R-:W-:Y:S01]  /*0500*/  CS2R R180, SRZ ;  /* 0x0000000000b47805 */ /* 0x000fe2000001ff00 */
[----:B------:R-:W-:Y:S01]  /*0510*/  CS2R R174, SRZ ;  /* 0x0000000000ae7805 */ /* 0x000fe2000001ff00 */
[----:B------:R-:W-:Y:S01]  /*0520*/  CS2R R172, SRZ ;  /* 0x0000000000ac7805 */ /* 0x000fe2000001ff00 */
[----:B------:R-:W-:Y:S01]  /*0530*/  IMNMX R200, R10, R0, PT ;  /* 0x000000000ac87217 */ /* 0x000fe20003800200 */
[----:B------:R-:W-:Y:S01]  /*0540*/  CS2R R170, SRZ ;  /* 0x0000000000aa7805 */ /* 0x000fe2000001ff00 */
[----:B------:R-:W-:Y:S01]  /*0550*/  CS2R R168, SRZ ;  /* 0x0000000000a87805 */ /* 0x000fe2000001ff00 */
[----:B------:R-:W-:Y:S01]  /*0560*/  CS2R R162, SRZ ;  /* 0x0000000000a27805 */ /* 0x000fe2000001ff00 */
[----:B------:R-:W-:Y:S01]  /*0570*/  ISETP.GT.AND P0, PT, R200, R199, PT ;  /* 0x000000c7c800720c */ /* 0x000fe20003f04270 */
[----:B------:R-:W-:Y:S01]  /*0580*/  CS2R R160, SRZ ;  /* 0x0000000000a07805 */ /* 0x000fe2000001ff00 */
        /* <DEDUP_REMOVED lines=22> */
[----:B------:R-:W-:Y:S05]  /*06f0*/  @!P0 BRA `(.L_x_3) ;  /* 0x0000cc3000008947 */ /* 0x000fea0003800000 */
[----:B-1----:R-:W-:-:S04]  /*0700*/  ISETP.NE.U32.AND P1, PT, RZ, c[0x0][0x340], PT ;  /* 0x0000d000ff007a0c */ /* 0x002fc80003f25070 */
[----:B------:R-:W-:-:S13]  /*0710*/  ISETP.NE.AND.EX P1, PT, RZ, c[0x0][0x344], PT, P1 ;  /* 0x0000d100ff007a0c */ /* 0x000fda0003f25310 */
[----:B------:R-:W-:-:S04]  /*0720*/  @P1 IMAD.MOV.U32 R2, RZ, RZ, 0x4 ;  /* 0x00000004ff021424 */ /* 0x000fc800078e00ff */
[----:B------:R-:W-:-:S05]  /*0730*/  @P1 IMAD.WIDE R2, R28, R2, c[0x0][0x340] ;  /* 0x0000d0001c021625 */ /* 0x000fca00078e0202 */
[----:B------:R1:W2:Y:S01]  /*0740*/  @P1 LDG.E R18, [R2.64] ;  /* 0x0000000802121981 */ /* 0x0002a2000c1e1900 */
[----:B------:R-:W-:Y:S01]  /*0750*/  SHF.R.S32.HI R27, RZ, 0x1f, R192 ;  /* 0x0000001fff1b7819 */ /* 0x000fe200000114c0 */
[----:B------:R-:W-:Y:S01]  /*0760*/  IMAD.MOV.U32 R0, RZ, RZ, c[0x0][0x2c4] ;  /* 0x0000b100ff007624 */ /* 0x000fe200078e00ff */
[----:B------:R-:W-:Y:S01]  /*0770*/  SHF.R.S32.HI R16, RZ, 0x1f, R19 ;  /* 0x0000001fff107819 */ /* 0x000fe20000011413 */
[----:B------:R-:W3:Y:S01]  /*0780*/  S2R R22, SR_CTAID.X ;  /* 0x0000000000167919 */ /* 0x000ee20000002500 */
[-C--:B------:R-:W-:Y:S01]  /*0790*/  LEA.HI R5, R27, R192.reuse, RZ, 0x3 ;  /* 0x000000c01b057211 */ /* 0x080fe200078f18ff */
[----:B------:R-:W-:Y:S01]  /*07a0*/  ULDC UR5, c[0x0][0x2c4] ;  /* 0x0000b10000057ab9 */ /* 0x000fe20000000800 */
[----:B------:R-:W-:Y:S01]  /*07b0*/  ISETP.NE.AND P0, PT, R0, 0x1, PT ;  /* 0x000000010000780c */ /* 0x000fe20003f05270 */
[----:B------:R-:W-:Y:S01]  /*07c0*/  IMAD R4, R16, c[0x0][0x1b8], RZ ;  /* 0x00006e0010047a24 */ /* 0x000fe200078e02ff */
[----:B------:R-:W-:Y:S01]  /*07d0*/  LOP3.LUT R0, R5, 0xfffffff8, RZ, 0xc0, !PT ;  /* 0xfffffff805007812 */ /* 0x000fe200078ec0ff */
[----:B------:R-:W-:Y:S01]  /*07e0*/  ULDC UR4, c[0x0][0x168] ;  /* 0x00005a0000047ab9 */ /* 0x000fe20000000800 */
[----:B------:R-:W-:Y:S01]  /*07f0*/  SHF.R.S32.HI R15, RZ, 0x3, R5 ;  /* 0x00000003ff0f7819 */ /* 0x000fe20000011405 */
[----:B------:R-:W-:Y:S01]  /*0800*/  UIMAD UR4, UR5, UR4, URZ ;  /* 0x00000004050472a4 */ /* 0x000fe2000f8e023f */
[-C--:B------:R-:W-:Y:S01]  /*0810*/  IADD3 R21, -R0, R192.reuse, RZ ;  /* 0x000000c000157210 */ /* 0x080fe20007ffe1ff */
[----:B------:R-:W-:Y:S01]  /*0820*/  IMAD R0, R19, c[0x0][0x1bc], R4 ;  /* 0x00006f0013007a24 */ /* 0x000fe200078e0204 */
[----:B------:R-:W-:Y:S01]  /*0830*/  SHF.R.S32.HI R20, RZ, 0x1f, R28 ;  /* 0x0000001fff147819 */ /* 0x000fe2000001141c */
[----:B------:R-:W-:Y:S01]  /*0840*/  BSSY B0, `(.L_x_4) ;  /* 0x000005c000007945 */ /* 0x000fe20003800000 */
[--C-:B------:R-:W-:Y:S01]  /*0850*/  SHF.R.S32.HI R7, RZ, 0x1f, R15.reuse ;  /* 0x0000001fff077819 */ /* 0x100fe2000001140f */
[----:B------:R-:W-:Y:S01]  /*0860*/  IMAD R4, R21, 0x10, R15 ;  /* 0x0000001015047824 */ /* 0x000fe200078e020f */
[----:B------:R-:W-:Y:S01]  /*0870*/  LEA.HI R26, R27, R192, RZ, 0x4 ;  /* 0x000000c01b1a7211 */ /* 0x000fe200078f20ff */
[----:B------:R-:W-:Y:S01]  /*0880*/  IMAD R5, R20, c[0x0][0x1c0], RZ ;  /* 0x0000700014057a24 */ /* 0x000fe200078e02ff */
[----:B------:R-:W-:Y:S01]  /*0890*/  SHF.L.U32 R14, R15, 0x6, RZ ;  /* 0x000000060f0e7819 */ /* 0x000fe200000006ff */
[----:B------:R-:W-:-:S02]  /*08a0*/  IMAD.SHL.U32 R6, R21, 0x8, RZ ;  /* 0x0000000815067824 */ /* 0x000fc400078e00ff */
[----:B------:R-:W-:Y:S02]  /*08b0*/  IMAD R5, R28, c[0x0][0x1c4], R5 ;  /* 0x000071001c057a24 */ /* 0x000fe400078e0205 */
[----:B-1----:R-:W-:-:S04]  /*08c0*/  IMAD.WIDE.U32 R2, R19, c[0x0][0x1b8], RZ ;  /* 0x00006e0013027a25 */ /* 0x002fc800078e00ff */
[----:B---3--:R-:W-:Y:S01]  /*08d0*/  IMAD R11, R22, 0x80, R4 ;  /* 0x00000080160b7824 */ /* 0x008fe200078e0204 */
[----:B------:R-:W-:-:S03]  /*08e0*/  IADD3 R3, R3, R0, RZ ;  /* 0x0000000003037210 */ /* 0x000fc60007ffe0ff */
[----:B------:R-:W-:Y:S01]  /*08f0*/  @P0 IMAD.HI.U32 R4, R11, c[0x0][0x2c8], RZ ;  /* 0x0000b2000b040a27 */ /* 0x000fe200078e00ff */
[----:B------:R-:W-:-:S03]  /*0900*/  MOV R0, R11 ;  /* 0x0000000b00007202 */ /* 0x000fc60000000f00 */
[----:B------:R-:W-:Y:S01]  /*0910*/  IMAD.WIDE.U32 R2, R28, c[0x0][0x1c0], R2 ;  /* 0x000070001c027a25 */ /* 0x000fe200078e0002 */
[----:B------:R-:W-:-:S03]  /*0920*/  @P0 SHF.R.U32.HI R0, RZ, c[0x0][0x2cc], R4 ;  /* 0x0000b300ff000a19 */ /* 0x000fc60000011604 */
[----:B------:R-:W-:Y:S01]  /*0930*/  IMAD R4, R7, c[0x0][0x208], RZ ;  /* 0x0000820007047a24 */ /* 0x000fe200078e02ff */
[----:B------:R-:W-:Y:S02]  /*0940*/  SHF.R.S32.HI R8, RZ, 0x1f, R0 ;  /* 0x0000001fff087819 */ /* 0x000fe40000011400 */
[----:B------:R-:W-:Y:S01]  /*0950*/  IADD3 R3, R3, R5, RZ ;  /* 0x0000000503037210 */ /* 0x000fe20007ffe0ff */
[----:B------:R-:W-:Y:S01]  /*0960*/  IMAD R5, R7, c[0x0][0x1e0], RZ ;  /* 0x0000780007057a24 */ /* 0x000fe200078e02ff */
[----:B------:R-:W-:Y:S01]  /*0970*/  SHF.R.S32.HI R7, RZ, 0x1f, R6 ;  /* 0x0000001fff077819 */ /* 0x000fe20000011406 */
[----:B------:R-:W-:Y:S02]  /*0980*/  IMAD R10, R8, c[0x0][0x1b0], RZ ;  /* 0x00006c00080a7a24 */ /* 0x000fe400078e02ff */
[----:B------:R-:W-:-:S04]  /*0990*/  IMAD.WIDE.U32 R2, R0, c[0x0][0x1b0], R2 ;  /* 0x00006c0000027a25 */ /* 0x000fc800078e0002 */
[----:B------:R-:W-:Y:S02]  /*09a0*/  IMAD R10, R0, c[0x0][0x1b4], R10 ;  /* 0x00006d00000a7a24 */ /* 0x000fe400078e020a */
[C---:B------:R-:W-:Y:S02]  /*09b0*/  IMAD R12, R15.reuse, c[0x0][0x1e4], R5 ;  /* 0x000079000f0c7a24 */ /* 0x040fe400078e0205 */
[----:B------:R-:W-:Y:S01]  /*09c0*/  IMAD.WIDE.U32 R8, R15, c[0x0][0x1e0], R6 ;  /* 0x000078000f087a25 */ /* 0x000fe200078e0006 */
[----:B------:R-:W-:Y:S02]  /*09d0*/  IADD3 R3, R3, R10, RZ ;  /* 0x0000000a03037210 */ /* 0x000fe40007ffe0ff */
[----:B------:R-:W-:Y:S01]  /*09e0*/  LOP3.LUT R10, R26, 0xfffffff0, RZ, 0xc0, !PT ;  /* 0xfffffff01a0a7812 */ /* 0x000fe200078ec0ff */
[----:B------:R-:W-:Y:S01]  /*09f0*/  IMAD.MOV R0, RZ, RZ, -R0 ;  /* 0x000000ffff007224 */ /* 0x000fe200078e0a00 */
[----:B------:R-:W-:Y:S01]  /*0a00*/  IADD3 R9, R9, R12, RZ ;  /* 0x0000000c09097210 */ /* 0x000fe20007ffe0ff */
[----:B------:R-:W-:-:S02]  /*0a10*/  IMAD R12, R16, c[0x0][0x210], RZ ;  /* 0x00008400100c7a24 */ /* 0x000fc400078e02ff */
[----:B------:R-:W-:Y:S02]  /*0a20*/  IMAD R11, R0, c[0x0][0x2c4], R11 ;  /* 0x0000b100000b7a24 */ /* 0x000fe400078e020b */
[----:B------:R-:W-:Y:S02]  /*0a30*/  IMAD.IADD R10, R192, 0x1, -R10 ;  /* 0x00000001c00a7824 */ /* 0x000fe400078e0a0a */
[C---:B------:R-:W-:Y:S02]  /*0a40*/  IMAD R13, R15.reuse, c[0x0][0x20c], R4 ;  /* 0x000083000f0d7a24 */ /* 0x040fe400078e0204 */
[----:B------:R-:W-:Y:S01]  /*0a50*/  IMAD.WIDE.U32 R4, R15, c[0x0][0x208], R6 ;  /* 0x000082000f047a25 */ /* 0x000fe200078e0006 */
[----:B------:R-:W-:-:S03]  /*0a60*/  SHF.R.S32.HI R17, RZ, 0x1f, R10 ;  /* 0x0000001fff117819 */ /* 0x000fc6000001140a */
[----:B------:R-:W-:Y:S01]  /*0a70*/  IMAD R0, R16, c[0x0][0x1e8], RZ ;  /* 0x00007a0010007a24 */ /* 0x000fe200078e02ff */
[----:B------:R-:W-:Y:S01]  /*0a80*/  LEA.HI R25, R17, R10, RZ, 0x3 ;  /* 0x0000000a11197211 */ /* 0x000fe200078f18ff */
[----:B------:R-:W-:Y:S01]  /*0a90*/  IMAD R16, R19, c[0x0][0x214], R12 ;  /* 0x0000850013107a24 */ /* 0x000fe200078e020c */
[----:B------:R-:W-:Y:S01]  /*0aa0*/  SHF.R.S32.HI R12, RZ, 0x1f, R11 ;  /* 0x0000001fff0c7819 */ /* 0x000fe2000001140b */
[----:B------:R-:W-:Y:S02]  /*0ab0*/  IMAD.IADD R5, R5, 0x1, R13 ;  /* 0x0000000105057824 */ /* 0x000fe400078e020d */
[----:B------:R-:W-:Y:S01]  /*0ac0*/  IMAD R13, R19, c[0x0][0x1ec], R0 ;  /* 0x00007b00130d7a24 */ /* 0x000fe200078e0200 */
[----:B------:R-:W-:Y:S01]  /*0ad0*/  LOP3.LUT R0, R14, 0x1c0, RZ, 0xc0, !PT ;  /* 0x000001c00e007812 */ /* 0x000fe200078ec0ff */
[----:B------:R-:W-:Y:S02]  /*0ae0*/  IMAD R12, R12, c[0x0][0x1a8], RZ ;  /* 0x00006a000c0c7a24 */ /* 0x000fe400078e02ff */
[----:B------:R-:W-:Y:S01]  /*0af0*/  IMAD.WIDE.U32 R2, R11, c[0x0][0x1a8], R2 ;  /* 0x00006a000b027a25 */ /* 0x000fe200078e0002 */
[----:B------:R-:W-:-:S02]  /*0b00*/  LOP3.LUT R17, R0, 0x38, R6, 0xf8, !PT ;  /* 0x0000003800117812 */ /* 0x000fc400078ef806 */
[----:B------:R-:W-:Y:S01]  /*0b10*/  SHF.R.U32.HI R14, RZ, 0x3, R0 ;  /* 0x00000003ff0e7819 */ /* 0x000fe20000011600 */
[----:B------:R-:W-:Y:S01]  /*0b20*/  IMAD R12, R11, c[0x0][0x1ac], R12 ;  /* 0x00006b000b0c7a24 */ /* 0x000fe200078e020c */
[----:B------:R-:W-:Y:S01]  /*0b30*/  LOP3.LUT R0, R25, 0xfffffff8, RZ, 0xc0, !PT ;  /* 0xfffffff819007812 */ /* 0x000fe200078ec0ff */
[C---:B------:R-:W-:Y:S01]  /*0b40*/  IMAD.WIDE.U32 R4, R19.reuse, c[0x0][0x210], R4 ;  /* 0x0000840013047a25 */ /* 0x040fe200078e0004 */
[----:B------:R-:W-:Y:S02]  /*0b50*/  LEA R11, P0, R2, c[0x0][0x160], 0x1 ;  /* 0x00005800020b7a11 */ /* 0x000fe400078008ff */
[----:B------:R-:W-:Y:S01]  /*0b60*/  IADD3 R24, R10, -R0, RZ ;  /* 0x800000000a187210 */ /* 0x000fe20007ffe0ff */
[----:B------:R-:W-:Y:S01]  /*0b70*/  IMAD.WIDE.U32 R8, R19, c[0x0][0x1e8], R8 ;  /* 0x00007a0013087a25 */ /* 0x000fe200078e0008 */
[----:B------:R-:W-:Y:S02]  /*0b80*/  IADD3 R10, R3, R12, RZ ;  /* 0x0000000c030a7210 */ /* 0x000fe40007ffe0ff */
[----:B------:R-:W-:Y:S01]  /*0b90*/  LOP3.LUT R19, R17, R14, RZ, 0x3c, !PT ;  /* 0x0000000e11137212 */ /* 0x000fe200078e3cff */
[----:B------:R-:W-:Y:S01]  /*0ba0*/  IMAD.IADD R5, R5, 0x1, R16 ;  /* 0x0000000105057824 */ /* 0x000fe200078e0210 */
[----:B------:R-:W-:Y:S01]  /*0bb0*/  LEA.HI.X R10, R2, c[0x0][0x164], R10, 0x1, P0 ;  /* 0x00005900020a7a11 */ /* 0x000fe200000f0c0a */
[----:B------:R-:W-:Y:S01]  /*0bc0*/  IMAD.IADD R9, R9, 0x1, R13 ;  /* 0x0000000109097824 */ /* 0x000fe200078e020d */
[----:B------:R-:W-:Y:S01]  /*0bd0*/  LEA.HI R13, R27, R192, RZ, 0x6 ;  /* 0x000000c01b0d7211 */ /* 0x000fe200078f30ff */
[----:B------:R1:W3:Y:S01]  /*0be0*/  SHFL.IDX PT, R16, R11, RZ, 0x181f ;  /* 0x00181fff0b107589 */ /* 0x0002e200000e0000 */
[----:B------:R-:W-:-:S03]  /*0bf0*/  ISETP.GE.AND P0, PT, R6, c[0x0][0x198], PT ;  /* 0x0000660006007a0c */ /* 0x000fc60003f06270 */
[----:B------:R-:W-:Y:S01]  /*0c00*/  IMAD.SHL.U32 R13, R13, 0x8, RZ ;  /* 0x000000080d0d7824 */ /* 0x000fe200078e00ff */
[----:B------:R1:W4:Y:S01]  /*0c10*/  SHFL.IDX PT, R17, R10, RZ, 0x181f ;  /* 0x00181fff0a117589 */ /* 0x00032200000e0000 */
[----:B--2---:R-:W-:Y:S01]  /*0c20*/  @P1 SHF.R.S32.HI R3, RZ, 0x1f, R18 ;  /* 0x0000001fff031819 */ /* 0x004fe20000011412 */
[----:B------:R-:W-:Y:S02]  /*0c30*/  @!P1 IMAD.MOV.U32 R3, RZ, RZ, R20 ;  /* 0x000000ffff039224 */ /* 0x000fe400078e0014 */
[----:B------:R-:W-:Y:S01]  /*0c40*/  @P1 IMAD.MOV.U32 R2, RZ, RZ, R18 ;  /* 0x000000ffff021224 */ /* 0x000fe200078e0012 */
[----:B------:R-:W-:Y:S01]  /*0c50*/  @!P1 MOV R2, R28 ;  /* 0x0000001c00029202 */ /* 0x000fe20000000f00 */
[C---:B------:R-:W-:Y:S01]  /*0c60*/  IMAD R12, R3.reuse, c[0x0][0x1f0], RZ ;  /* 0x00007c00030c7a24 */ /* 0x040fe200078e02ff */
[----:B------:R-:W-:Y:S01]  /*0c70*/  LEA R18, R22, R15, 0x7 ;  /* 0x0000000f16127211 */ /* 0x000fe200078e38ff */
[----:B------:R-:W-:Y:S01]  /*0c80*/  IMAD R0, R3, c[0x0][0x218], RZ ;  /* 0x0000860003007a24 */ /* 0x000fe200078e02ff */
[----:B------:R-:W-:Y:S01]  /*0c90*/  MOV R22, 0x20 ;  /* 0x0000002000167802 */ /* 0x000fe20000000f00 */
[----:B------:R-:W-:Y:S01]  /*0ca0*/  IMAD R14, R2, c[0x0][0x1f4], R12 ;  /* 0x00007d00020e7a24 */ /* 0x000fe200078e020c */
[----:B------:R-:W-:Y:S01]  /*0cb0*/  ISETP.GE.AND P3, PT, R18, UR4, PT ;  /* 0x0000000412007c0c */ /* 0x000fe2000bf66270 */
[C---:B------:R-:W-:Y:S01]  /*0cc0*/  IMAD R12, R2.reuse, c[0x0][0x21c], R0 ;  /* 0x00008700020c7a24 */ /* 0x040fe200078e0200 */
[----:B------:R-:W-:Y:S01]  /*0cd0*/  LOP3.LUT R0, R19, 0xfffffe00, R13, 0xf8, !PT ;  /* 0xfffffe0013007812 */ /* 0x000fe200078ef80d */
[----:B------:R-:W-:Y:S01]  /*0ce0*/  IMAD.WIDE.U32 R30, R2, c[0x0][0x218], R4 ;  /* 0x00008600021e7a25 */ /* 0x000fe200078e0004 */
[----:B------:R-:W-:-:S03]  /*0cf0*/  R2P PR, R24, 0x6 ;  /* 0x0000000618007804 */ /* 0x000fc60000000000 */
[----:B------:R-:W-:Y:S01]  /*0d00*/  IMAD.WIDE.U32 R34, R2, c[0x0][0x1f0], R8 ;  /* 0x00007c0002227a25 */ /* 0x000fe200078e0008 */
[----:B------:R-:W-:Y:S02]  /*0d10*/  IADD3 R33, R31, R12, RZ ;  /* 0x0000000c1f217210 */ /* 0x000fe40007ffe0ff */
[----:B------:R-:W-:Y:S01]  /*0d20*/  SEL R4, R22, 0xffffffe0, !P2 ;  /* 0xffffffe016047807 */ /* 0x000fe20005000000 */
[----:B------:R-:W-:Y:S01]  /*0d30*/  IMAD.MOV.U32 R20, RZ, RZ, 0x10 ;  /* 0x00000010ff147424 */ /* 0x000fe200078e00ff */
[----:B------:R-:W-:Y:S01]  /*0d40*/  IADD3 R37, R35, R14, RZ ;  /* 0x0000000e23257210 */ /* 0x000fe20007ffe0ff */
[----:B------:R1:W-:Y:S03]  /*0d50*/  STL.64 [R1+0x38], R34 ;  /* 0x0000382201007387 */ /* 0x0003e60000100a00 */
[----:B------:R-:W-:Y:S01]  /*0d60*/  SEL R3, R20, 0xfffffff0, !P1 ;  /* 0xfffffff014037807 */ /* 0x000fe20004800000 */
[----:B------:R1:W-:Y:S04]  /*0d70*/  STL.64 [R1+0x8], R30 ;  /* 0x0000081e01007387 */ /* 0x0003e80000100a00 */
[----:B------:R1:W-:Y:S04]  /*0d80*/  STL [R1+0x4], R33 ;  /* 0x0000042101007387 */ /* 0x0003e80000100800 */
[----:B------:R1:W-:Y:S01]  /*0d90*/  STL [R1+0x2c], R37 ;  /* 0x00002c2501007387 */ /* 0x0003e20000100800 */
[----:B------:R-:W-:Y:S05]  /*0da0*/  @P3 BRA `(.L_x_5) ;  /* 0x0000005000003947 */ /* 0x000fea0003800000 */
[----:B---34-:R-:W-:Y:S01]  /*0db0*/  LEA R8, P1, R6, R16, 0x1 ;  /* 0x0000001006087211 */ /* 0x018fe200078208ff */
[----:B------:R-:W-:-:S03]  /*0dc0*/  IMAD.SHL.U32 R2, R0, 0x2, RZ ;  /* 0x0000000200027824 */ /* 0x000fc600078e00ff */
[----:B------:R-:W-:-:S05]  /*0dd0*/  LEA.HI.X R9, R6, R17, R7, 0x1, P1 ;  /* 0x0000001106097211 */ /* 0x000fca00008f0c07 */
[----:B------:R-:W-:Y:S01]  /*0de0*/  @!PT LDS RZ, [RZ] ;  /* 0x00000000fffff984 */ /* 0x000fe20000000800 */
[----:B------:R2:W-:Y:S04]  /*0df0*/  LDGSTS.E.BYPASS.LTC128B.128 [R2+0x7100], [R8.64], !P0 ;  /* 0x0710000008027fae */ /* 0x0005e8000c101d48 */
.L_x_5:
[----:B---34-:R-:W-:Y:S05]  /*0e00*/  BSYNC B0 ;  /* 0x0000000000007941 */ /* 0x018fea0003800000 */
.L_x_4:
[----:B------:R-:W-:Y:S01]  /*0e10*/  IADD3 R5, R18, 0x10, RZ ;  /* 0x0000001012057810 */ /* 0x000fe20007ffe0ff */
[----:B--2---:R2:W3:Y:S01]  /*0e20*/  SHFL.IDX PT, R2, R10, 0x1, 0x181f ;  /* 0x00381f000a027f89 */ /* 0x0044e200000e0000 */
[----:B------:R-:W-:Y:S02]  /*0e30*/  BSSY B0, `(.L_x_6) ;  /* 0x0000009000007945 */ /* 0x000fe40003800000 */
[----:B------:R-:W-:Y:S01]  /*0e40*/  ISETP.GE.AND P1, PT, R5, UR4, PT ;  /* 0x0000000405007c0c */ /* 0x000fe2000bf26270 */
[----:B------:R2:W4:-:S12]  /*0e50*/  SHFL.IDX PT, R8, R11, 0x1, 0x181f ;  /* 0x00381f000b087f89 */ /* 0x00051800000e0000 */
[----:B------:R-:W-:Y:S05]  /*0e60*/  @P1 BRA `(.L_x_7) ;  /* 0x0000005000001947 */ /* 0x000fea0003800000 */
[----:B----4-:R-:W-:-:S04]  /*0e70*/  LEA R8, P1, R6, R8, 0x1 ;  /* 0x0000000806087211 */ /* 0x010fc800078208ff */
[----:B---3--:R-:W-:Y:S01]  /*0e80*/  LEA.HI.X R9, R6, R2, R7, 0x1, P1 ;  /* 0x0000000206097211 */ /* 0x008fe200008f0c07 */
[----:B------:R-:W-:-:S05]  /*0e90*/  IMAD.SHL.U32 R2, R0, 0x2, RZ ;  /* 0x0000000200027824 */ /* 0x000fca00078e00ff */
[----:B------:R-:W-:Y:S01]  /*0ea0*/  @!PT LDS RZ, [RZ] ;  /* 0x00000000fffff984 */ /* 0x000fe20000000800 */
[----:B------:R3:W-:Y:S03]  /*0eb0*/  LDGSTS.E.BYPASS.LTC128B.128 [R2+0x7900], [R8.64], !P0 ;  /* 0x0790000008027fae */ /* 0x0007e6000c101d48 */
.L_x_7:
[----:B------:R-:W-:Y:S05]  /*0ec0*/  BSYNC B0 ;  /* 0x0000000000007941 */ /* 0x000fea0003800000 */
.L_x_6:
[----:B------:R-:W-:Y:S01]  /*0ed0*/  IADD3 R5, R18, 0x20, RZ ;  /* 0x0000002012057810 */ /* 0x000fe20007ffe0ff */
[----:B---3--:R3:W1:Y:S01]  /*0ee0*/  SHFL.IDX PT, R2, R10, 0x2, 0x181f ;  /* 0x00581f000a027f89 */ /* 0x00866200000e0000 */
[----:B------:R-:W-:Y:S02]  /*0ef0*/  BSSY B0, `(.L_x_8) ;  /* 0x0000009000007945 */ /* 0x000fe40003800000 */
[----:B------:R-:W-:Y:S01]  /*0f00*/  ISETP.GE.AND P1, PT, R5, UR4, PT ;  /* 0x0000000405007c0c */ /* 0x000fe2000bf26270 */
[----:B----4-:R3:W4:-:S12]  /*0f10*/  SHFL.IDX PT, R8, R11, 0x2, 0x181f ;  /* 0x00581f000b087f89 */ /* 0x01071800000e0000 */
[----:B------:R-:W-:Y:S05]  /*0f20*/  @P1 BRA `(.L_x_9) ;  /* 0x0000005000001947 */ /* 0x000fea0003800000 */
[----:B----4-:R-:W-:-:S04]  /*0f30*/  LEA R8, P1, R6, R8, 0x1 ;  /* 0x0000000806087211 */ /* 0x010fc800078208ff */
[----:B-1----:R-:W-:Y:S01]  /*0f40*/  LEA.HI.X R9, R6, R2, R7, 0x1, P1 ;  /* 0x0000000206097211 */ /* 0x002fe200008f0c07 */
[----:B------:R-:W-:-:S05]  /*0f50*/  IMAD.SHL.U32 R2, R0, 0x2, RZ ;  /* 0x0000000200027824 */ /* 0x000fca00078e00ff */
[----:B------:R-:W-:Y:S01]  /*0f60*/  @!PT LDS RZ, [RZ] ;  /* 0x00000000fffff984 */ /* 0x000fe20000000800 */
[----:B------:R1:W-:Y:S03]  /*0f70*/  LDGSTS.E.BYPASS.LTC128B.128 [R2+0x8100], [R8.64], !P0 ;  /* 0x0810000008027fae */ /* 0x0003e6000c101d48 */
.L_x_9:
[----:B------:R-:W-:Y:S05]  /*0f80*/  BSYNC B0 ;  /* 0x0000000000007941 */ /* 0x000fea0003800000 */
.L_x_8:
[----:B------:R-:W-:Y:S01]  /*0f90*/  IADD3 R5, R18, 0x30, RZ ;  /* 0x0000003012057810 */ /* 0x000fe20007ffe0ff */
[----:B-1----:R1:W2:Y:S01]  /*0fa0*/  SHFL.IDX PT, R2, R10, 0x3, 0x181f ;  /* 0x00781f000a027f89 */ /* 0x0022a200000e0000 */
[----:B------:R-:W-:Y:S02]  /*0fb0*/  BSSY B0, `(.L_x_10) ;  /* 0x0000009000007945 */ /* 0x000fe40003800000 */
[----:B------:R-:W-:Y:S01]  /*0fc0*/  ISETP.GE.AND P1, PT, R5, UR4, PT ;  /* 0x0000000405007c0c */ /* 0x000fe2000bf26270 */
[----:B----4-:R1:W4:-:S12]  /*0fd0*/  SHFL.IDX PT, R8, R11, 0x3, 0x181f ;  /* 0x00781f000b087f89 */ /* 0x01031800000e0000 */
[----:B------:R-:W-:Y:S05]  /*0fe0*/  @P1 BRA `(.L_x_11) ;  /* 0x0000005000001947 */ /* 0x000fea0003800000 */
[----:B----4-:R-:W-:-:S04]  /*0ff0*/  LEA R8, P1, R6, R8, 0x1 ;  /* 0x0000000806087211 */ /* 0x010fc800078208ff */
[----:B--2---:R-:W-:Y:S01]  /*1000*/  LEA.HI.X R9, R6, R2, R7, 0x1, P1 ;  /* 0x0000000206097211 */ /* 0x004fe200008f0c07 */
[----:B------:R-:W-:-:S05]  /*1010*/  IMAD.SHL.U32 R2, R0, 0x2, RZ ;  /* 0x0000000200027824 */ /* 0x000fca00078e00ff */
[----:B------:R-:W-:Y:S01]  /*1020*/  @!PT LDS RZ, [RZ] ;  /* 0x00000000fffff984 */ /* 0x000fe20000000800 */
[----:B------:R2:W-:Y:S03]  /*1030*/  LDGSTS.E.BYPASS.LTC128B.128 [R2+0x8900], [R8.64], !P0 ;  /* 0x0890000008027fae */ /* 0x0005e6000c101d48 */
.L_x_11:
[----:B------:R-:W-:Y:S05]  /*1040*/  BSYNC B0 ;  /* 0x0000000000007941 */ /* 0x000fea0003800000 */
.L_x_10:
[----:B------:R-:W-:Y:S01]  /*1050*/  IADD3 R5, R18, 0x40, RZ ;  /* 0x0000004012057810 */ /* 0x000fe20007ffe0ff */
[----:B--2---:R2:W1:Y:S01]  /*1060*/  SHFL.IDX PT, R2, R10, 0x4, 0x181f ;  /* 0x00981f000a027f89 */ /* 0x00446200000e0000 */
        /* <DEDUP_REMOVED lines=9> */
.L_x_13:
[----:B------:R-:W-:Y:S05]  /*1100*/  BSYNC B0 ;  /* 0x0000000000007941 */ /* 0x000fea0003800000 */
.L_x_12:
        /* <DEDUP_REMOVED lines=11> */
.L_x_15:
[----:B------:R-:W-:Y:S05]  /*11c0*/  BSYNC B0 ;  /* 0x0000000000007941 */ /* 0x000fea0003800000 */
.L_x_14:
        /* <DEDUP_REMOVED lines=11> */
.L_x_17:
[----:B------:R-:W-:Y:S05]  /*1280*/  BSYNC B0 ;  /* 0x0000000000007941 */ /* 0x000fea0003800000 */
.L_x_16:
[----:B-1--4-:R-:W1:Y:S01]  /*1290*/  SHFL.IDX PT, R8, R11, 0x7, 0x181f ;  /* 0x00f81f000b087f89 */ /* 0x012e6200000e0000 */
[----:B------:R-:W-:Y:S01]  /*12a0*/  IADD3 R5, R18, 0x70, RZ ;  /* 0x0000007012057810 */ /* 0x000fe20007ffe0ff */
[----:B------:R-:W-:Y:S01]  /*12b0*/  UMOV UR6, 0x5 ;  /* 0x0000000500067882 */ /* 0x000fe20000000000 */
[----:B------:R-:W-:Y:S01]  /*12c0*/  SHF.L.U32 R241, R0, 0x1, RZ ;  /* 0x0000000100f17819 */ /* 0x000fe200000006ff */
[----:B------:R4:W5:Y:S01]  /*12d0*/  SHFL.IDX PT, R2, R10, 0x7, 0x181f ;  /* 0x00f81f000a027f89 */ /* 0x00096200000e0000 */
[----:B------:R-:W-:Y:S01]  /*12e0*/  ISETP.GE.AND P1, PT, R5, UR4, PT ;  /* 0x0000000405007c0c */ /* 0x000fe2000bf26270 */
[----:B------:R-:W-:Y:S01]  /*12f0*/  ULDC.64 UR4, c[0x0][0x208] ;  /* 0x0000820000047ab9 */ /* 0x000fe20000000a00 */
[----:B------:R-:W-:Y:S01]  /*1300*/  MOV R5, 0x70 ;  /* 0x0000007000057802 */ /* 0x000fe20000000f00 */
[----:B------:R-:W-:Y:S01]  /*1310*/  USHF.L.U32 UR7, UR4, 0x5, URZ ;  /* 0x0000000504077899 */ /* 0x000fe2000800063f */
[C---:B------:R-:W-:Y:S01]  /*1320*/  IADD3 R169, R200.reuse, -0x1, RZ ;  /* 0xffffffffc8a97810 */ /* 0x040fe20007ffe0ff */
[----:B------:R-:W-:Y:S01]  /*1330*/  USHF.L.U64.HI UR5, UR4, UR6, UR5 ;  /* 0x0000000604057299 */ /* 0x000fe20008010205 */
[----:B------:R-:W-:Y:S01]  /*1340*/  MOV R202, R36 ;  /* 0x0000002400ca7202 */ /* 0x000fe20000000f00 */
[----:B------:R-:W-:Y:S01]  /*1350*/  IMAD R155, R200, -0x70, R5 ;  /* 0xffffff90c89b7824 */ /* 0x000fe200078e0205 */
[----:B------:R-:W-:Y:S01]  /*1360*/  MOV R203, R37 ;  /* 0x0000002500cb7202 */ /* 0x000fe20000000f00 */
[----:B------:R-:W-:Y:S01]  /*1370*/  IMAD.WIDE.U32 R196, R5, c[0x0][0x1e0], RZ ;  /* 0x0000780005c47a25 */ /* 0x000fe200078e00ff */
[----:B------:R-:W-:-:S02]  /*1380*/  SHF.R.S32.HI R17, RZ, 0x1f, R169 ;  /* 0x0000001fff117819 */ /* 0x000fc400000114a9 */
[----:B------:R-:W-:Y:S02]  /*1390*/  IADD3 R20, R155, c[0x0][0x1d0], -R15 ;  /* 0x000074009b147a10 */ /* 0x000fe40007ffe80f */
[----:B------:R-:W-:Y:S02]  /*13a0*/  MOV R202, R34 ;  /* 0x0000002200ca7202 */ /* 0x000fe40000000f00 */
[C---:B------:R-:W-:Y:S02]  /*13b0*/  ISETP.GE.AND P5, PT, R20.reuse, 0x1, PT ;  /* 0x000000011400780c */ /* 0x040fe40003fa6270 */
[----:B------:R-:W-:Y:S01]  /*13c0*/  ISETP.GE.AND P3, PT, R20, 0x21, PT ;  /* 0x000000211400780c */ /* 0x000fe20003f66270 */
[----:B------:R-:W-:Y:S01]  /*13d0*/  STL.64 [R1+0x28], R202 ;  /* 0x000028ca01007387 */ /* 0x000fe20000100a00 */
[----:B-1----:R-:W-:Y:S01]  /*13e0*/  @!P1 LEA R8, P2, R6, R8, 0x1 ;  /* 0x0000000806089211 */ /* 0x002fe200078408ff */
[----:B--234-:R-:W-:Y:S01]  /*13f0*/  IMAD R10, R5, c[0x0][0x1e4], RZ ;  /* 0x00007900050a7a24 */ /* 0x01cfe200078e02ff */
[----:B------:R-:W-:-:S02]  /*1400*/  MOV R193, c[0x0][0x1e0] ;  /* 0x0000780000c17a02 */ /* 0x000fc40000000f00 */
[----:B-----5:R-:W-:Y:S02]  /*1410*/  @!P1 LEA.HI.X R9, R6, R2, R7, 0x1, P2 ;  /* 0x0000000206099211 */ /* 0x020fe400010f0c07 */
[----:B------:R-:W-:Y:S01]  /*1420*/  IADD3 R191, R197, R10, RZ ;  /* 0x0000000ac5bf7210 */ /* 0x000fe20007ffe0ff */
[----:B------:R-:W-:Y:S01]  /*1430*/  IMAD.WIDE.U32 R12, R193, 0x20, RZ ;  /* 0x00000020c10c7825 */ /* 0x000fe200078e00ff */
[C---:B------:R-:W-:Y:S01]  /*1440*/  ISETP.GE.AND P6, PT, R20.reuse, 0x31, PT ;  /* 0x000000311400780c */ /* 0x040fe20003fc6270 */
[----:B------:R-:W-:Y:S01]  /*1450*/  @!PT LDS RZ, [RZ] ;  /* 0x00000000fffff984 */ /* 0x000fe20000000800 */
[----:B------:R1:W-:Y:S01]  /*1460*/  @!P1 LDGSTS.E.BYPASS.LTC128B.128 [R241+0xa900], [R8.64], !P0 ;  /* 0x0a90000008f19fae */ /* 0x0003e2000c101d48 */
[----:B------:R-:W-:Y:S01]  /*1470*/  ISETP.GE.AND P0, PT, R20, 0x11, PT ;  /* 0x000000111400780c */ /* 0x000fe20003f06270 */
[----:B------:R-:W-:Y:S01]  /*1480*/  IMAD R0, R191, R169, RZ ;  /* 0x000000a9bf007224 */ /* 0x000fe200078e02ff */
[----:B------:R-:W-:Y:S01]  /*1490*/  ISETP.GE.AND P1, PT, R6, c[0x0][0x1d4], PT ;  /* 0x0000750006007a0c */ /* 0x000fe20003f26270 */
[----:B------:R-:W0:Y:S01]  /*14a0*/  LDGDEPBAR ;  /* 0x00000000000079af */ /* 0x000e220000000000 */
[----:B------:R-:W-:Y:S01]  /*14b0*/  MOV R194, c[0x0][0x1e4] ;  /* 0x0000790000c27a02 */ /* 0x000fe20000000f00 */
[----:B------:R-:W-:Y:S01]  /*14c0*/  IMAD R0, R17, R196, R0 ;  /* 0x000000c411007224 */ /* 0x000fe200078e0200 */
[----:B------:R-:W-:-:S02]  /*14d0*/  SHF.R.S32.HI R16, RZ, 0x4, R26 ;  /* 0x00000004ff107819 */ /* 0x000fc4000001141a */
[----:B------:R-:W-:Y:S02]  /*14e0*/  SHF.L.U32 R7, R194, 0x5, RZ ;  /* 0x00000005c2077819 */ /* 0x000fe400000006ff */
[----:B------:R-:W-:Y:S02]  /*14f0*/  SHF.L.U32 R15, R15, 0x3, RZ ;  /* 0x000000030f0f7819 */ /* 0x000fe400000006ff */
[----:B------:R-:W-:Y:S02]  /*1500*/  LEA.HI R14, R26, R16, RZ, 0x1 ;  /* 0x000000101a0e7211 */ /* 0x000fe400078f08ff */
[----:B------:R-:W-:Y:S02]  /*1510*/  MOV R28, R32 ;  /* 0x00000020001c7202 */ /* 0x000fe40000000f00 */
[----:B------:R-:W-:Y:S02]  /*1520*/  MOV R29, R33 ;  /* 0x00000021001d7202 */ /* 0x000fe40000000f00 */
[----:B------:R-:W-:-:S02]  /*1530*/  MOV R28, R30 ;  /* 0x0000001e001c7202 */ /* 0x000fc40000000f00 */
[----:B------:R-:W-:-:S03]  /*1540*/  LEA.HI R190, R27, R192, RZ, 0x5 ;  /* 0x000000c01bbe7211 */ /* 0x000fc600078f28ff */
[----:B------:R-:W-:Y:S01]  /*1550*/  STL.64 [R1], R28 ;  /* 0x0000001c01007387 */ /* 0x000fe20000100a00 */
[----:B-1----:R-:W-:-:S03]  /*1560*/  IMAD.WIDE.U32 R8, R169, R196, R202 ;  /* 0x000000c4a9087225 */ /* 0x002fc600078e00ca */
[----:B------:R-:W-:Y:S02]  /*1570*/  BAR.SYNC.DEFER_BLOCKING 0x0 ;  /* 0x0000000000007b1d */ /* 0x000fe40000010000 */
[C---:B------:R-:W-:Y:S02]  /*1580*/  @P5 LEA R10, P2, R8.reuse, c[0x0][0x1c8], 0x1 ;  /* 0x00007200080a5a11 */ /* 0x040fe400078408ff */
[----:B------:R-:W-:Y:S02]  /*1590*/  IADD3 R9, R9, R0, RZ ;  /* 0x0000000009097210 */ /* 0x000fe40007ffe0ff */
[----:B------:R-:W-:Y:S02]  /*15a0*/  @P0 LEA R0, P4, R193, R8, 0x4 ;  /* 0x00000008c1000211 */ /* 0x000fe400078820ff */
[C---:B------:R-:W-:Y:S02]  /*15b0*/  @P5 LEA.HI.X R11, R8.reuse, c[0x0][0x1cc], R9, 0x1, P2 ;  /* 0x00007300080b5a11 */ /* 0x040fe400010f0c09 */
[----:B------:R-:W-:-:S02]  /*15c0*/  @P3 IADD3 R2, P2, R8, R12, RZ ;  /* 0x0000000c08023210 */ /* 0x000fc40007f5e0ff */
[----:B------:R-:W-:Y:S02]  /*15d0*/  @P0 LEA.HI.X R5, R193, R9, R194, 0x4, P4 ;  /* 0x00000009c1050211 */ /* 0x000fe400020f24c2 */
[C---:B------:R-:W-:Y:S02]  /*15e0*/  @P0 LEA R12, P4, R0.reuse, c[0x0][0x1c8], 0x1 ;  /* 0x00007200000c0a11 */ /* 0x040fe400078808ff */
[----:B------:R-:W-:Y:S02]  /*15f0*/  @P3 IADD3.X R7, R9, R13, R7, P2, !PT ;  /* 0x0000000d09073210 */ /* 0x000fe400017fe407 */
[----:B------:R-:W-:Y:S01]  /*1600*/  @P0 LEA.HI.X R13, R0, c[0x0][0x1cc], R5, 0x1, P4 ;  /* 0x00007300000d0a11 */ /* 0x000fe200020f0c05 */
[----:B------:R-:W-:Y:S01]  /*1610*/  @P6 IMAD R0, R194, 0x30, RZ ;  /* 0x00000030c2006824 */ /* 0x000fe200078e02ff */
[C---:B------:R-:W-:Y:S01]  /*1620*/  ISETP.GE.AND P4, PT, R20.reuse, 0x51, PT ;  /* 0x000000511400780c */ /* 0x040fe20003f86270 */
[----:B------:R-:W-:Y:S01]  /*1630*/  @!PT LDS RZ, [RZ] ;  /* 0x00000000fffff984 */ /* 0x000fe20000000800 */
[----:B------:R-:W-:Y:S01]  /*1640*/  @!PT LDS RZ, [RZ] ;  /* 0x00000000fffff984 */ /* 0x000fe20000000800 */
[----:B------:R-:W-:Y:S01]  /*1650*/  @!PT LDS RZ, [RZ] ;  /* 0x00000000fffff984 */ /* 0x000fe20000000800 */
[----:B------:R1:W-:Y:S01]  /*1660*/  @P5 LDGSTS.E.BYPASS.LTC128B.128 [R241+0x3900], [R10.64], !P1 ;  /* 0x039000000af15fae */ /* 0x0003e2000c901d48 */
[----:B------:R-:W-:-:S03]  /*1670*/  ISETP.GE.AND P5, PT, R20, 0x41, PT ;  /* 0x000000411400780c */ /* 0x000fc60003fa6270 */
[----:B------:R2:W-:Y:S01]  /*1680*/  @P0 LDGSTS.E.BYPASS.LTC128B.128 [R241+0x4100], [R12.64], !P1 ;  /* 0x041000000cf10fae */ /* 0x0005e2000c901d48 */
[----:B-1----:R-:W-:Y:S01]  /*1690*/  @P6 IMAD.WIDE.U32 R10, R193, 0x30, R8 ;  /* 0x00000030c10a6825 */ /* 0x002fe200078e0008 */
[----:B--2---:R-:W-:-:S04]  /*16a0*/  @P3 LEA R12, P2, R2, c[0x0][0x1c8], 0x1 ;  /* 0x00007200020c3a11 */ /* 0x004fc800078408ff */
[----:B------:R-:W-:Y:S02]  /*16b0*/  @P6 IADD3 R0, R11, R0, RZ ;  /* 0x000000000b006210 */ /* 0x000fe40007ffe0ff */
[----:B------:R-:W-:Y:S02]  /*16c0*/  @P6 LEA R22, P0, R10, c[0x0][0x1c8], 0x1 ;  /* 0x000072000a166a11 */ /* 0x000fe400078008ff */
[----:B------:R-:W-:Y:S01]  /*16d0*/  @P3 LEA.HI.X R13, R2, c[0x0][0x1cc], R7, 0x1, P2 ;  /* 0x00007300020d3a11 */ /* 0x000fe200010f0c07 */
[----:B------:R-:W-:Y:S01]  /*16e0*/  @P4 IMAD R7, R194, 0x50, RZ ;  /* 0x00000050c2074824 */ /* 0x000fe200078e02ff */
[----:B------:R-:W-:Y:S02]  /*16f0*/  @P6 LEA.HI.X R23, R10, c[0x0][0x1cc], R0, 0x1, P0 ;  /* 0x000073000a176a11 */ /* 0x000fe400000f0c00 */
[----:B------:R-:W-:Y:S01]  /*1700*/  @P5 LEA R0, P0, R193, R8, 0x6 ;  /* 0x00000008c1005211 */ /* 0x000fe200078030ff */
[----:B------:R1:W-:Y:S01]  /*1710*/  @P3 LDGSTS.E.BYPASS.LTC128B.128 [R241+0x4900], [R12.64], !P1 ;  /* 0x049000000cf13fae */ /* 0x0003e2000c901d48 */
[----:B------:R-:W-:-:S02]  /*1720*/  SHF.L.U32 R2, R21, 0x6, RZ ;  /* 0x0000000615027819 */ /* 0x000fc400000006ff */
[----:B------:R-:W-:Y:S01]  /*1730*/  @P4 MOV R10, R8 ;  /* 0x00000008000a4202 */ /* 0x000fe20000000f00 */
[----:B------:R2:W-:Y:S01]  /*1740*/  @P6 LDGSTS.E.BYPASS.LTC128B.128 [R241+0x5100], [R22.64], !P1 ;  /* 0x0510000016f16fae */ /* 0x0005e2000c901d48 */
[-C--:B------:R-:W-:Y:S02]  /*1750*/  @P4 MOV R11, R9.reuse ;  /* 0x00000009000b4202 */ /* 0x080fe40000000f00 */
[C---:B------:R-:W-:Y:S02]  /*1760*/  @P5 LEA.HI.X R5, R193.reuse, R9, R194, 0x6, P0 ;  /* 0x00000009c1055211 */ /* 0x040fe400000f34c2 */
[----:B------:R-:W-:Y:S01]  /*1770*/  ISETP.GE.AND P2, PT, R20, 0x61, PT ;  /* 0x000000611400780c */ /* 0x000fe20003f46270 */
[----:B------:R-:W-:Y:S01]  /*1780*/  @P4 IMAD.WIDE.U32 R10, R193, 0x50, R10 ;  /* 0x00000050c10a4825 */ /* 0x000fe200078e000a */
[----:B------:R-:W-:Y:S02]  /*1790*/  @P5 LEA R18, P0, R0, c[0x0][0x1c8], 0x1 ;  /* 0x0000720000125a11 */ /* 0x000fe400078008ff */
[----:B------:R-:W-:-:S02]  /*17a0*/  LOP3.LUT R2, R2, 0x1c0, RZ, 0xc0, !PT ;  /* 0x000001c002027812 */ /* 0x000fc400078ec0ff */
[----:B------:R-:W-:Y:S02]  /*17b0*/  @P5 LEA.HI.X R19, R0, c[0x0][0x1cc], R5, 0x1, P0 ;  /* 0x0000730000135a11 */ /* 0x000fe400000f0c05 */
[----:B------:R-:W-:Y:S02]  /*17c0*/  LOP3.LUT R5, R14, 0xfffffffe, RZ, 0xc0, !PT ;  /* 0xfffffffe0e057812 */ /* 0x000fe400078ec0ff */
[----:B------:R-:W-:Y:S01]  /*17d0*/  LOP3.LUT R0, R2, 0x8, R15, 0xf8, !PT ;  /* 0x0000000802007812 */ /* 0x000fe200078ef80f */
[----:B------:R3:W-:Y:S01]  /*17e0*/  @P5 LDGSTS.E.BYPASS.LTC128B.128 [R241+0x5900], [R18.64], !P1 ;  /* 0x0590000012f15fae */ /* 0x0007e2000c901d48 */
[----:B------:R-:W-:Y:S01]  /*17f0*/  SHF.R.U32.HI R2, RZ, 0x3, R2 ;  /* 0x00000003ff027819 */ /* 0x000fe20000011602 */
[----:B------:R-:W-:Y:S01]  /*1800*/  @P2 IMAD.WIDE.U32 R8, R193, 0x60, R8 ;  /* 0x00000060c1082825 */ /* 0x000fe200078e0008 */
[----:B------:R-:W-:Y:S02]  /*1810*/  @P4 IADD3 R7, R11, R7, RZ ;  /* 0x000000070b074210 */ /* 0x000fe40007ffe0ff */
[----:B------:R-:W-:-:S02]  /*1820*/  @P4 LEA R14, P0, R10, c[0x0][0x1c8], 0x1 ;  /* 0x000072000a0e4a11 */ /* 0x000fc400078008ff */
[----:B------:R-:W-:Y:S01]  /*1830*/  IADD3 R5, R16, -R5, RZ ;  /* 0x8000000510057210 */ /* 0x000fe20007ffe0ff */
[----:B-1----:R-:W-:Y:S01]  /*1840*/  IMAD R13, R17, c[0x0][0x208], RZ ;  /* 0x00008200110d7a24 */ /* 0x002fe200078e02ff */
[----:B------:R-:W-:Y:S02]  /*1850*/  LOP3.LUT R16, R0, R2, RZ, 0x3c, !PT ;  /* 0x0000000200107212 */ /* 0x000fe400078e3cff */
[----:B------:R-:W-:Y:S01]  /*1860*/  SHF.L.U32 R0, R24, 0x6, RZ ;  /* 0x0000000618007819 */ /* 0x000fe200000006ff */
[C---:B------:R-:W-:Y:S01]  /*1870*/  IMAD R13, R169.reuse, c[0x0][0x20c], R13 ;  /* 0x00008300a90d7a24 */ /* 0x040fe200078e020d */
[----:B------:R-:W-:Y:S01]  /*1880*/  @P4 LEA.HI.X R15, R10, c[0x0][0x1cc], R7, 0x1, P0 ;  /* 0x000073000a0f4a11 */ /* 0x000fe200000f0c07 */
[----:B------:R-:W-:Y:S01]  /*1890*/  @P2 IMAD R7, R194, 0x60, RZ ;  /* 0x00000060c2072824 */ /* 0x000fe200078e02ff */
[----:B------:R-:W-:Y:S01]  /*18a0*/  LOP3.LUT R2, R0, 0x1c0, RZ, 0xc0, !PT ;  /* 0x000001c000027812 */ /* 0x000fe200078ec0ff */
[----:B------:R-:W-:Y:S01]  /*18b0*/  IMAD.WIDE.U32 R10, R169, c[0x0][0x208], RZ ;  /* 0x00008200a90a7a25 */ /* 0x000fe200078e00ff */
[C---:B------:R-:W-:Y:S01]  /*18c0*/  LEA R0, R5.reuse, R16, 0x9 ;  /* 0x0000001005007211 */ /* 0x040fe200078e48ff */
[----:B------:R1:W-:Y:S01]  /*18d0*/  @P4 LDGSTS.E.BYPASS.LTC128B.128 [R241+0x6100], [R14.64], !P1 ;  /* 0x061000000ef14fae */ /* 0x0003e2000c901d48 */
[----:B------:R-:W-:-:S02]  /*18e0*/  SHF.L.U32 R16, R5, 0x3, RZ ;  /* 0x0000000305107819 */ /* 0x000fc400000006ff */
[----:B------:R-:W-:Y:S02]  /*18f0*/  @P2 IADD3 R5, R9, R7, RZ ;  /* 0x0000000709052210 */ /* 0x000fe40007ffe0ff */
[----:B------:R-:W-:Y:S02]  /*1900*/  @P2 LEA R12, P0, R8, c[0x0][0x1c8], 0x1 ;  /* 0x00007200080c2a11 */ /* 0x000fe400078008ff */
[----:B------:R-:W-:Y:S01]  /*1910*/  IADD3 R7, R11, R13, RZ ;  /* 0x0000000d0b077210 */ /* 0x000fe20007ffe0ff */
[----:B------:R-:W-:Y:S01]  /*1920*/  IMAD.WIDE.U32 R10, R10, 0x70, R28 ;  /* 0x000000700a0a7825 */ /* 0x000fe200078e001c */
[----:B------:R-:W-:Y:S02]  /*1930*/  @P2 LEA.HI.X R13, R8, c[0x0][0x1cc], R5, 0x1, P0 ;  /* 0x00007300080d2a11 */ /* 0x000fe400000f0c05 */
[----:B------:R-:W-:Y:S02]  /*1940*/  LOP3.LUT P3, RZ, R21, 0x2, RZ, 0xc0, !PT ;  /* 0x0000000215ff7812 */ /* 0x000fe4000786c0ff */
[----:B------:R-:W-:Y:S01]  /*1950*/  SHF.L.U32 R119, R0, 0x1, RZ ;  /* 0x0000000100777819 */ /* 0x000fe200000006ff */
[----:B------:R4:W-:Y:S01]  /*1960*/  @P2 LDGSTS.E.BYPASS.LTC128B.128 [R241+0x6900], [R12.64], !P1 ;  /* 0x069000000cf12fae */ /* 0x0009e2000c901d48 */
[----:B------:R-:W-:Y:S01]  /*1970*/  IMAD R0, R7, 0x70, RZ ;  /* 0x0000007007007824 */ /* 0x000fe200078e02ff */
[----:B------:R-:W-:-:S02]  /*1980*/  LOP3.LUT R8, R2, 0x8, R16, 0xf8, !PT ;  /* 0x0000000802087812 */ /* 0x000fc400078ef810 */
[----:B------:R-:W0:Y:S01]  /*1990*/  LDGDEPBAR ;  /* 0x00000000000079af */ /* 0x000e220000000000 */
[----:B------:R-:W-:Y:S02]  /*19a0*/  IADD3 R5, R119, 0x3900, RZ ;  /* 0x0000390077057810 */ /* 0x000fe40007ffe0ff */
[----:B------:R-:W-:Y:S02]  /*19b0*/  SHF.R.U32.HI R2, RZ, 0x3, R2 ;  /* 0x00000003ff027819 */ /* 0x000fe40000011602 */
[----:B------:R-:W-:Y:S02]  /*19c0*/  LEA R16, P0, R10, c[0x0][0x1f8], 0x1 ;  /* 0x00007e000a107a11 */ /* 0x000fe400078008ff */
[----:B------:R-:W-:Y:S02]  /*19d0*/  IADD3 R0, R11, R0, RZ ;  /* 0x000000000b007210 */ /* 0x000fe40007ffe0ff */
[----:B------:R-:W-:Y:S02]  /*19e0*/  IADD3 R234, R119, 0x3920, RZ ;  /* 0x0000392077ea7810 */ /* 0x000fe40007ffe0ff */
[----:B------:R-:W-:-:S02]  /*19f0*/  @P3 IADD3 R234, R5, -0x20, RZ ;  /* 0xffffffe005ea3810 */ /* 0x000fc40007ffe0ff */
[----:B------:R-:W-:Y:S02]  /*1a00*/  LOP3.LUT R5, R8, R2, RZ, 0x3c, !PT ;  /* 0x0000000208057212 */ /* 0x000fe400078e3cff */
[----:B------:R-:W-:Y:S02]  /*1a10*/  LEA.HI.X R17, R10, c[0x0][0x1fc], R0, 0x1, P0 ;  /* 0x00007f000a117a11 */ /* 0x000fe400000f0c00 */
[----:B------:R-:W-:Y:S02]  /*1a20*/  SHF.L.U32 R2, R25, 0x6, RZ ;  /* 0x0000000619027819 */ /* 0x000fe400000006ff */
[----:B------:R-:W-:Y:S02]  /*1a30*/  SHF.L.U32 R0, R190, 0x5, RZ ;  /* 0x00000005be007819 */ /* 0x000fe400000006ff */
[----:B------:R-:W-:Y:S02]  /*1a40*/  LOP3.LUT R2, R2, 0xfffffe00, RZ, 0xc0, !PT ;  /* 0xfffffe0002027812 */ /* 0x000fe400078ec0ff */
[----:B------:R-:W-:Y:S01]  /*1a50*/  LOP3.LUT R0, R0, 0x7ffffc00, RZ, 0xc0, !PT ;  /* 0x7ffffc0000007812 */ /* 0x000fe200078ec0ff */
[----:B------:R-:W-:-:S04]  /*1a60*/  DEPBAR.LE SB0, 0x1 ;  /* 0x000080400000791a */ /* 0x000fc80000000000 */
[----:B------:R-:W-:-:S04]  /*1a70*/  DEPBAR.LE SB0, 0x0 ;  /* 0x000080000000791a */ /* 0x000fc80000000000 */
[----:B------:R-:W-:Y:S01]  /*1a80*/  BAR.SYNC.DEFER_BLOCKING 0x0 ;  /* 0x0000000000007b1d */ /* 0x000fe20000010000 */
[----:B------:R-:W-:Y:S02]  /*1a90*/  IADD3 R0, R5, R2, R0 ;  /* 0x0000000205007210 */ /* 0x000fe40007ffe000 */
[----:B------:R-:W-:Y:S02]  /*1aa0*/  ISETP.GE.AND P3, PT, R6, c[0x0][0x1d4], PT ;  /* 0x0000750006007a0c */ /* 0x000fe40003f66270 */
[----:B------:R-:W-:Y:S02]  /*1ab0*/  SHF.L.U32 R230, R0, 0x1, RZ ;  /* 0x0000000100e67819 */ /* 0x000fe400000006ff */
[----:B------:R-:W-:Y:S02]  /*1ac0*/  ISETP.LT.OR P6, PT, R20, 0x1, P3 ;  /* 0x000000011400780c */ /* 0x000fe40001fc1670 */
[----:B----4-:R-:W-:Y:S02]  /*1ad0*/  IADD3 R12, P2, R16, UR7, RZ ;  /* 0x00000007100c7c10 */ /* 0x010fe4000ff5e0ff */
[----:B------:R-:W-:-:S02]  /*1ae0*/  LEA R233, R3, R230, 0x1 ;  /* 0x000000e603e97211 */ /* 0x000fc400078e08ff */
[----:B------:R-:W-:Y:S02]  /*1af0*/  ISETP.LT.OR P5, PT, R20, 0x11, P3 ;  /* 0x000000111400780c */ /* 0x000fe40001fa1670 */
[----:B------:R-:W-:Y:S02]  /*1b00*/  IADD3 R10, P4, R12, UR7, RZ ;  /* 0x000000070c0a7c10 */ /* 0x000fe4000ff9e0ff */
[----:B------:R-:W-:Y:S02]  /*1b10*/  ISETP.LT.OR P0, PT, R20, 0x21, P3 ;  /* 0x000000211400780c */ /* 0x000fe40001f01670 */
[----:B------:R-:W-:Y:S02]  /*1b20*/  IADD3.X R13, R17, UR5, RZ, P2, !PT ;  /* 0x00000005110d7c10 */ /* 0x000fe400097fe4ff */
[----:B------:R-:W-:Y:S02]  /*1b30*/  IADD3 R8, P2, R10, UR7, RZ ;  /* 0x000000070a087c10 */ /* 0x000fe4000ff5e0ff */
[----:B------:R-:W-:Y:S01]  /*1b40*/  IADD3.X R11, R13, UR5, RZ, P4, !PT ;  /* 0x000000050d0b7c10 */ /* 0x000fe2000a7fe4ff */
[----:B------:R-:W-:Y:S01]  /*1b50*/  LDSM.16.M88.4 R36, [R230+0x7100] ;  /* 0x00710000e624783b */ /* 0x000fe20000000200 */
[----:B------:R-:W-:-:S02]  /*1b60*/  IADD3 R6, P4, R8, UR7, RZ ;  /* 0x0000000708067c10 */ /* 0x000fc4000ff9e0ff */
[----:B------:R-:W-:Y:S01]  /*1b70*/  IADD3.X R9, R11, UR5, RZ, P2, !PT ;  /* 0x000000050b097c10 */ /* 0x000fe200097fe4ff */
[----:B------:R-:W4:Y:S01]  /*1b80*/  LDSM.16.M88.4 R48, [R119+0x3900] ;  /* 0x003900007730783b */ /* 0x000f220000000200 */
[----:B------:R-:W-:Y:S02]  /*1b90*/  LOP3.LUT P2, RZ, R21, 0x4, RZ, 0xc0, !PT ;  /* 0x0000000415ff7812 */ /* 0x000fe4000784c0ff */
[----:B------:R-:W-:Y:S01]  /*1ba0*/  IADD3.X R7, R9, UR5, RZ, P4, !PT ;  /* 0x0000000509077c10 */ /* 0x000fe2000a7fe4ff */
[----:B------:R-:W5:Y:S01]  /*1bb0*/  LDSM.16.M88.4 R32, [R230+0x9100] ;  /* 0x00910000e620783b */ /* 0x000f620000000200 */
[----:B------:R-:W-:Y:S02]  /*1bc0*/  ISETP.LT.OR P4, PT, R20, 0x51, P3 ;  /* 0x000000511400780c */ /* 0x000fe40001f81670 */
[----:B------:R-:W-:Y:S01]  /*1bd0*/  MOV R0, 0x40 ;  /* 0x0000004000007802 */ /* 0x000fe20000000f00 */
[----:B------:R-:W-:Y:S01]  /*1be0*/  LDSM.16.M88.4 R80, [R119+0x4100] ;  /* 0x004100007750783b */ /* 0x000fe20000000200 */
[----:B------:R-:W-:-:S02]  /*1bf0*/  LEA R231, R4, R230, 0x1 ;  /* 0x000000e604e77211 */ /* 0x000fc400078e08ff */
[----:B------:R-:W-:Y:S01]  /*1c00*/  SEL R0, R0, 0xffffffc0, !P2 ;  /* 0xffffffc000007807 */ /* 0x000fe20005000000 */
[----:B------:R-:W-:Y:S01]  /*1c10*/  LDSM.16.M88.4 R88, [R119+0x4900] ;  /* 0x004900007758783b */ /* 0x000fe20000000200 */
[----:B------:R-:W-:Y:S02]  /*1c20*/  LEA R232, R3, R231, 0x1 ;  /* 0x000000e703e87211 */ /* 0x000fe400078e08ff */
[----:B------:R-:W-:Y:S01]  /*1c30*/  IADD3 R229, R119, R0, RZ ;  /* 0x0000000077e57210 */ /* 0x000fe20007ffe0ff */
[----:B------:R-:W-:Y:S01]  /*1c40*/  LDSM.16.M88.4 R96, [R119+0x5100] ;  /* 0x005100007760783b */ /* 0x000fe20000000200 */
[----:B------:R-:W-:Y:S02]  /*1c50*/  IADD3 R228, R0, R234, RZ ;  /* 0x000000ea00e47210 */ /* 0x000fe40007ffe0ff */
[C---:B------:R-:W-:Y:S01]  /*1c60*/  IADD3 R240, R234.reuse, 0x800, RZ ;  /* 0x00000800eaf07810 */ /* 0x040fe20007ffe0ff */
[----:B------:R-:W-:Y:S01]  /*1c70*/  LDSM.16.M88.4 R104, [R119+0x5900] ;  /* 0x005900007768783b */ /* 0x000fe20000000200 */
[----:B------:R-:W-:-:S02]  /*1c80*/  IADD3 R239, R234, 0x1000, RZ ;  /* 0x00001000eaef7810 */ /* 0x000fc40007ffe0ff */
[C---:B------:R-:W-:Y:S01]  /*1c90*/  IADD3 R238, R234.reuse, 0x1800, RZ ;  /* 0x00001800eaee7810 */ /* 0x040fe20007ffe0ff */
[----:B------:R-:W-:Y:S01]  /*1ca0*/  LDSM.16.M88.4 R112, [R119+0x6100] ;  /* 0x006100007770783b */ /* 0x000fe20000000200 */
[C---:B------:R-:W-:Y:S02]  /*1cb0*/  IADD3 R237, R234.reuse, 0x2000, RZ ;  /* 0x00002000eaed7810 */ /* 0x040fe40007ffe0ff */
[C---:B------:R-:W-:Y:S01]  /*1cc0*/  IADD3 R236, R234.reuse, 0x2800, RZ ;  /* 0x00002800eaec7810 */ /* 0x040fe20007ffe0ff */
[----:B------:R-:W-:Y:S01]  /*1cd0*/  LDSM.16.M88.4 R124, [R119+0x6900] ;  /* 0x00690000777c783b */ /* 0x000fe20000000200 */
[----:B------:R-:W-:-:S03]  /*1ce0*/  IADD3 R235, R234, 0x3000, RZ ;  /* 0x00003000eaeb7810 */ /* 0x000fc60007ffe0ff */
[----:B------:R-:W-:Y:S04]  /*1cf0*/  LDSM.16.M88.4 R28, [R233+0x7100] ;  /* 0x00710000e91c783b */ /* 0x000fe80000000200 */
[----:B------:R-:W-:Y:S04]  /*1d00*/  LDSM.16.M88.4 R24, [R233+0x9100] ;  /* 0x00910000e918783b */ /* 0x000fe80000000200 */
[----:B------:R-:W1:Y:S01]  /*1d10*/  LDSM.16.M88.4 R52, [R234] ;  /* 0x00000000ea34783b */ /* 0x000e620000000200 */
[----:B----4-:R-:W-:Y:S03]  /*1d20*/  HMMA.16816.F32.BF16 R68, R36, R50, RZ ;  /* 0x000000322444723c */ /* 0x010fe600000418ff */
[----:B------:R-:W-:Y:S04]  /*1d30*/  LDSM.16.M88.4 R84, [R234+0x800] ;  /* 0x00080000ea54783b */ /* 0x000fe80000000200 */
[----:B------:R-:W-:Y:S01]  /*1d40*/  LDSM.16.M88.4 R92, [R234+0x1000] ;  /* 0x00100000ea5c783b */ /* 0x000fe20000000200 */
[----:B-----5:R-:W-:Y:S03]  /*1d50*/  HMMA.16816.F32.BF16 R56, R32, R48, RZ ;  /* 0x000000302038723c */ /* 0x020fe600000418ff */
[----:B------:R-:W-:Y:S04]  /*1d60*/  LDSM.16.M88.4 R100, [R234+0x1800] ;  /* 0x00180000ea64783b */ /* 0x000fe80000000200 */
[----:B------:R-:W-:Y:S04]  /*1d70*/  LDSM.16.M88.4 R108, [R234+0x2000] ;  /* 0x00200000ea6c783b */ /* 0x000fe80000000200 */
[----:B------:R-:W-:Y:S04]  /*1d80*/  LDSM.16.M88.4 R120, [R234+0x2800] ;  /* 0x00280000ea78783b */ /* 0x000fe80000000200 */
[----:B------:R-:W-:Y:S04]  /*1d90*/  LDSM.16.M88.4 R128, [R234+0x3000] ;  /* 0x00300000ea80783b */ /* 0x000fe80000000200 */
[----:B------:R-:W-:Y:S01]  /*1da0*/  @!PT LDS RZ, [RZ] ;  /* 0x00000000fffff984 */ /* 0x000fe20000000800 */
[----:B------:R-:W-:Y:S01]  /*1db0*/  @!PT LDS RZ, [RZ] ;  /* 0x00000000fffff984 */ /* 0x000fe20000000800 */
[----:B------:R-:W-:Y:S01]  /*1dc0*/  @!PT LDS RZ, [RZ] ;  /* 0x00000000fffff984 */ /* 0x000fe20000000800 */
[----:B------:R3:W-:Y:S01]  /*1dd0*/  LDGSTS.E.BYPASS.LTC128B.128 [R241+0x100], [R16.64], !P6 ;  /* 0x0010000010f17fae */ /* 0x0007e2000f101d48 */
[----:B------:R-:W-:-:S03]  /*1de0*/  ISETP.LT.OR P6, PT, R20, 0x31, P3 ;  /* 0x000000311400780c */ /* 0x000fc60001fc1670 */
[----:B------:R4:W-:Y:S01]  /*1df0*/  LDGSTS.E.BYPASS.LTC128B.128 [R241+0x900], [R12.64], !P5 ;  /* 0x009000000cf17fae */ /* 0x0009e2000e901d48 */
[C---:B------:R-:W-:Y:S02]  /*1e00*/  ISETP.LT.OR P5, PT, R20.reuse, 0x41, P3 ;  /* 0x000000411400780c */ /* 0x040fe40001fa1670 */
[----:B------:R-:W-:Y:S01]  /*1e10*/  ISETP.LT.OR P3, PT, R20, 0x61, P3 ;  /* 0x000000611400780c */ /* 0x000fe20001f61670 */
[----:B------:R5:W-:Y:S01]  /*1e20*/  LDGSTS.E.BYPASS.LTC128B.128 [R241+0x1100], [R10.64], !P0 ;  /* 0x011000000af17fae */ /* 0x000be2000c101d48 */
[----:B-1----:R-:W-:Y:S05]  /*1e30*/  HMMA.16816.F32.BF16 R56, R24, R52, R56 ;  /* 0x000000341838723c */ /* 0x002fea0000041838 */
[----:B------:R1:W-:Y:S04]  /*1e40*/  LDGSTS.E.BYPASS.LTC128B.128 [R241+0x1900], [R8.64], !P6 ;  /* 0x0190000008f17fae */ /* 0x0003e8000f101d48 */
[----:B------:R2:W-:Y:S01]  /*1e50*/  LDGSTS.E.BYPASS.LTC128B.128 [R241+0x2100], [R6.64], !P5 ;  /* 0x0210000006f17fae */ /* 0x0005e2000e901d48 */
[----:B----4-:R-:W-:Y:S01]  /*1e60*/  HMMA.16816.F32.BF16 R12, R36, R48, RZ ;  /* 0x00000030240c723c */ /* 0x010fe200000418ff */
[----:B-----5:R-:W-:-:S04]  /*1e70*/  IADD3 R10, P0, R6, UR7, RZ ;  /* 0x00000007060a7c10 */ /* 0x020fc8000ff1e0ff */
[----:B------:R-:W-:Y:S02]  /*1e80*/  IADD3.X R11, R7, UR5, RZ, P0, !PT ;  /* 0x00000005070b7c10 */ /* 0x000fe400087fe4ff */
[----:B-1----:R-:W-:Y:S02]  /*1e90*/  IADD3 R8, P2, R10, UR7, RZ ;  /* 0x000000070a087c10 */ /* 0x002fe4000ff5e0ff */
[----:B------:R-:W-:Y:S01]  /*1ea0*/  ISETP.GT.AND P0, PT, R169, R199, PT ;  /* 0x000000c7a900720c */ /* 0x000fe20003f04270 */
[----:B------:R1:W-:Y:S01]  /*1eb0*/  LDGSTS.E.BYPASS.LTC128B.128 [R241+0x2900], [R10.64], !P4 ;  /* 0x029000000af17fae */ /* 0x0003e2000e101d48 */
[----:B------:R-:W-:-:S05]  /*1ec0*/  IADD3.X R9, R11, UR5, RZ, P2, !PT ;  /* 0x000000050b097c10 */ /* 0x000fca00097fe4ff */
[----:B------:R1:W-:Y:S04]  /*1ed0*/  LDGSTS.E.BYPASS.LTC128B.128 [R241+0x3100], [R8.64], !P3 ;  /* 0x0310000008f17fae */ /* 0x0003e8000d901d48 */
[----:B------:R-:W-:Y:S04]  /*1ee0*/  LDSM.16.M88.4 R40, [R229+0x3900] ;  /* 0x00390000e528783b */ /* 0x000fe80000000200 */
[----:B------:R-:W-:Y:S01]  /*1ef0*/  HMMA.16816.F32.BF16 R60, R28, R52, R12 ;  /* 0x000000341c3c723c */ /* 0x000fe2000004180c */
[----:B--2---:R-:W2:Y:S04]  /*1f00*/  LDSM.16.M88.4 R20, [R231+0x7100] ;  /* 0x00710000e714783b */ /* 0x004ea80000000200 */
[----:B---3--:R-:W3:Y:S04]  /*1f10*/  LDSM.16.M88.4 R16, [R231+0x9100] ;  /* 0x00910000e710783b */ /* 0x008ee80000000200 */
[----:B------:R-:W-:Y:S04]  /*1f20*/  LDSM.16.M88.4 R44, [R228] ;  /* 0x00000000e42c783b */ /* 0x000fe80000000200 */
[----:B------:R-:W4:Y:S04]  /*1f30*/  LDSM.16.M88.4 R12, [R232+0x7100] ;  /* 0x00710000e80c783b */ /* 0x000f280000000200 */
[----:B------:R-:W0:Y:S04]  /*1f40*/  LDGDEPBAR ;  /* 0x00000000000079af */ /* 0x000e280000000000 */
[----:B-1----:R-:W1:Y:S03]  /*1f50*/  LDSM.16.M88.4 R8, [R232+0x9100] ;  /* 0x00910000e808783b */ /* 0x002e660000000200 */
[----:B--2---:R-:W-:Y:S08]  /*1f60*/  HMMA.16816.F32.BF16 R64, R20, R40, R60 ;  /* 0x000000281440723c */ /* 0x004ff0000004183c */
[----:B------:R-:W-:Y:S08]  /*1f70*/  HMMA.16816.F32.BF16 R60, R32, R50, RZ ;  /* 0x00000032203c723c */ /* 0x000ff000000418ff */
[----:B---3--:R-:W-:Y:S08]  /*1f80*/  HMMA.16816.F32.BF16 R48, R16, R40, R56 ;  /* 0x000000281030723c */ /* 0x008ff00000041838 */
[----:B------:R-:W-:Y:S08]  /*1f90*/  HMMA.16816.F32.BF16 R56, R28, R54, R68 ;  /* 0x000000361c38723c */ /* 0x000ff00000041844 */
[----:B----4-:R-:W-:Y:S08]  /*1fa0*/  HMMA.16816.F32.BF16 R68, R12, R44, R64 ;  /* 0x0000002c0c44723c */ /* 0x010ff00000041840 */
[----:B------:R-:W-:Y:S08]  /*1fb0*/  HMMA.16816.F32.BF16 R64, R24, R54, R60 ;  /* 0x000000361840723c */ /* 0x000ff0000004183c */
[----:B------:R-:W-:Y:S08]  /*1fc0*/  HMMA.16816.F32.BF16 R60, R36, R80, RZ ;  /* 0x00000050243c723c */ /* 0x000ff000000418ff */
[----:B-1----:R-:W-:Y:S01]  /*1fd0*/  HMMA.16816.F32.BF16 R76, R8, R44, R48 ;  /* 0x0000002c084c723c */ /* 0x002fe20000041830 */
[----:B------:R-:W1:Y:S01]  /*1fe0*/  LDSM.16.M88.4 R48, [R229+0x4100] ;  /* 0x00410000e530783b */ /* 0x000e620000000200 */
[----:B------:R-:W-:-:S04]  /*1ff0*/  FMUL.FTZ R0, R68, c[0x0][0x320] ;  /* 0x0000c80044007a20 */ /* 0x000fc80000410000 */
[----:B------:R2:W3:Y:S02]  /*2000*/  MUFU.TANH R189, R0 ;  /* 0x0000000000bd7308 */ /* 0x0004e40000002400 */
[----:B------:R-:W-:Y:S08]  /*2010*/  HMMA.16816.F32.BF16 R52, R20, R42, R56 ;  /* 0x0000002a1434723c */ /* 0x000ff00000041838 */
[----:B------:R-:W-:Y:S01]  /*2020*/  HMMA.16816.F32.BF16 R56, R32, R80, RZ ;  /* 0x000000502038723c */ /* 0x000fe200000418ff */
[----:B--2---:R-:W-:-:S07]  /*2030*/  FMUL.FTZ R0, R69, c[0x0][0x320] ;  /* 0x0000c80045007a20 */ /* 0x004fce0000410000 */
[----:B------:R-:W-:Y:S01]  /*2040*/  HMMA.16816.F32.BF16 R60, R28, R84, R60 ;  /* 0x000000541c3c723c */ /* 0x000fe2000004183c */
[----:B------:R2:W4:Y:S07]  /*2050*/  MUFU.TANH R188, R0 ;  /* 0x0000000000bc7308 */ /* 0x00052e0000002400 */
[----:B------:R-:W-:Y:S01]  /*2060*/  HMMA.16816.F32.BF16 R64, R16, R42, R64 ;  /* 0x0000002a1040723c */ /* 0x000fe20000041840 */
[----:B------:R-:W5:Y:S01]  /*2070*/  LDSM.16.M88.4 R40, [R228+0x800] ;  /* 0x00080000e428783b */ /* 0x000f620000000200 */
[----:B--2---:R-:W-:-:S04]  /*2080*/  FMUL.FTZ R0, R70, c[0x0][0x320] ;  /* 0x0000c80046007a20 */ /* 0x004fc80000410000 */
[----:B------:R2:W2:Y:S10]  /*2090*/  MUFU.TANH R187, R0 ;  /* 0x0000000000bb7308 */ /* 0x0004b40000002400 */
[----:B-1----:R-:W-:Y:S08]  /*20a0*/  HMMA.16816.F32.BF16 R60, R20, R48, R60 ;  /* 0x00000030143c723c */ /* 0x002ff0000004183c */
[----:B------:R-:W-:Y:S01]  /*20b0*/  HMMA.16816.F32.BF16 R72, R8, R46, R64 ;  /* 0x0000002e0848723c */ /* 0x000fe20000041840 */
[----:B--2---:R-:W-:-:S07]  /*20c0*/  FMUL.FTZ R0, R71, c[0x0][0x320] ;  /* 0x0000c80047007a20 */ /* 0x004fce0000410000 */
[----:B------:R-:W-:Y:S01]  /*20d0*/  HMMA.16816.F32.BF16 R68, R12, R46, R52 ;  /* 0x0000002e0c44723c */ /* 0x000fe20000041834 */
[----:B------:R1:W2:Y:S07]  /*20e0*/  MUFU.TANH R186, R0 ;  /* 0x0000000000ba7308 */ /* 0x0002ae0000002400 */
[----:B------:R-:W-:Y:S08]  /*20f0*/  HMMA.16816.F32.BF16 R52, R24, R84, R56 ;  /* 0x000000541834723c */ /* 0x000ff00000041838 */
[----:B------:R-:W-:Y:S01]  /*2100*/  HMMA.16816.F32.BF16 R56, R36, R82, RZ ;  /* 0x000000522438723c */ /* 0x000fe200000418ff */
[----:B-1----:R-:W-:-:S04]  /*2110*/  FMUL.FTZ R0, R76, c[0x0][0x320] ;  /* 0x0000c8004c007a20 */ /* 0x002fc80000410000 */
[----:B------:R1:W1:Y:S03]  /*2120*/  MUFU.TANH R185, R0 ;  /* 0x0000000000b97308 */ /* 0x0002660000002400 */
[----:B------:R-:W-:Y:S08]  /*2130*/  HMMA.16816.F32.BF16 R64, R32, R82, RZ ;  /* 0x000000522040723c */ /* 0x000ff000000418ff */
[----:B------:R-:W-:Y:S01]  /*2140*/  HMMA.16816.F32.BF16 R44, R16, R48, R52 ;  /* 0x00000030102c723c */ /* 0x000fe20000041834 */
[----:B-1----:R-:W-:-:S07]  /*2150*/  FMUL.FTZ R0, R77, c[0x0][0x320] ;  /* 0x0000c8004d007a20 */ /* 0x002fce0000410000 */
[-C--:B------:R-:W-:Y:S01]  /*2160*/  HMMA.16816.F32.BF16 R52, R28, R86.reuse, R56 ;  /* 0x000000561c34723c */ /* 0x080fe20000041838 */
[----:B------:R1:W1:Y:S07]  /*2170*/  MUFU.TANH R184, R0 ;  /* 0x0000000000b87308 */ /* 0x00026e0000002400 */
[----:B------:R-:W-:Y:S08]  /*2180*/  HMMA.16816.F32.BF16 R64, R24, R86, R64 ;  /* 0x000000561840723c */ /* 0x000ff00000041840 */
[----:B------:R-:W-:Y:S01]  /*2190*/  HMMA.16816.F32.BF16 R56, R32, R88, RZ ;  /* 0x000000582038723c */ /* 0x000fe200000418ff */
[----:B-1----:R-:W-:-:S04]  /*21a0*/  FMUL.FTZ R0, R78, c[0x0][0x320] ;  /* 0x0000c8004e007a20 */ /* 0x002fc80000410000 */
[----:B------:R1:W1:Y:S03]  /*21b0*/  MUFU.TANH R180, R0 ;  /* 0x0000000000b47308 */ /* 0x0002660000002400 */
[-C--:B------:R-:W-:Y:S08]  /*21c0*/  HMMA.16816.F32.BF16 R52, R20, R50.reuse, R52 ;  /* 0x000000321434723c */ /* 0x080ff00000041834 */
[----:B------:R-:W-:Y:S01]  /*21d0*/  HMMA.16816.F32.BF16 R64, R16, R50, R64 ;  /* 0x000000321040723c */ /* 0x000fe20000041840 */
[----:B------:R-:W-:Y:S01]  /*21e0*/  LDSM.16.M88.4 R48, [R228+0x1000] ;  /* 0x00100000e430783b */ /* 0x000fe20000000200 */
[----:B-1----:R-:W-:-:S06]  /*21f0*/  FMUL.FTZ R0, R79, c[0x0][0x320] ;  /* 0x0000c8004f007a20 */ /* 0x002fcc0000410000 */
[----:B-----5:R-:W-:Y:S01]  /*2200*/  HMMA.16816.F32.BF16 R76, R8, R40, R44 ;  /* 0x00000028084c723c */ /* 0x020fe2000004182c */
[----:B------:R-:W1:Y:S01]  /*2210*/  LDSM.16.M88.4 R44, [R229+0x4900] ;  /* 0x00490000e52c783b */ /* 0x000e620000000200 */
[----:B------:R5:W1:Y:S02]  /*2220*/  MUFU.TANH R181, R0 ;  /* 0x0000000000b57308 */ /* 0x000a640000002400 */
[----:B-----5:R-:W-:-:S06]  /*2230*/  FMUL.FTZ R0, R68, c[0x0][0x320] ;  /* 0x0000c80044007a20 */ /* 0x020fcc0000410000 */
[----:B------:R5:W1:Y:S02]  /*2240*/  MUFU.TANH R183, R0 ;  /* 0x0000000000b77308 */ /* 0x000a640000002400 */
[----:B-----5:R-:W-:-:S06]  /*2250*/  FMUL.FTZ R0, R69, c[0x0][0x320] ;  /* 0x0000c80045007a20 */ /* 0x020fcc0000410000 */
[----:B------:R5:W1:Y:S02]  /*2260*/  MUFU.TANH R182, R0 ;  /* 0x0000000000b67308 */ /* 0x000a640000002400 */
[----:B-----5:R-:W-:-:S06]  /*2270*/  FMUL.FTZ R0, R70, c[0x0][0x320] ;  /* 0x0000c80046007a20 */ /* 0x020fcc0000410000 */
[----:B------:R5:W1:Y:S02]  /*2280*/  MUFU.TANH R179, R0 ;  /* 0x0000000000b37308 */ /* 0x000a640000002400 */
[----:B-----5:R-:W-:Y:S02]  /*2290*/  FMUL.FTZ R0, R71, c[0x0][0x320] ;  /* 0x0000c80047007a20 */ /* 0x020fe40000410000 */
[----:B------:R-:W-:Y:S04]  /*22a0*/  HMMA.16816.F32.BF16 R68, R12, R40, R60 ;  /* 0x000000280c44723c */ /* 0x000fe8000004183c */
[----:B------:R5:W1:Y:S04]  /*22b0*/  MUFU.TANH R178, R0 ;  /* 0x0000000000b27308 */ /* 0x000a680000002400 */
[----:B------:R-:W-:Y:S01]  /*22c0*/  HMMA.16816.F32.BF16 R60, R36, R88, RZ ;  /* 0x00000058243c723c */ /* 0x000fe200000418ff */
[----:B-----5:R-:W-:-:S04]  /*22d0*/  FMUL.FTZ R0, R72, c[0x0][0x320] ;  /* 0x0000c80048007a20 */ /* 0x020fc80000410000 */
[----:B------:R5:W1:Y:S11]  /*22e0*/  MUFU.TANH R177, R0 ;  /* 0x0000000000b17308 */ /* 0x000a760000002400 */
[----:B------:R-:W-:Y:S08]  /*22f0*/  @!UPT UIADD3 URZ, URZ, URZ, URZ ;  /* 0x0000003f3f3ff290 */ /* 0x000ff0000fffe03f */
[----:B------:R-:W-:Y:S01]  /*2300*/  HMMA.16816.F32.BF16 R60, R28, R92, R60 ;  /* 0x0000005c1c3c723c */ /* 0x000fe2000004183c */
[----:B-----5:R-:W-:-:S04]  /*2310*/  FMUL.FTZ R0, R73, c[0x0][0x320] ;  /* 0x0000c80049007a20 */ /* 0x020fc80000410000 */
[----:B------:R5:W2:Y:S11]  /*2320*/  MUFU.TANH R176, R0 ;  /* 0x0000000000b07308 */ /* 0x000ab60000002400 */
[----:B------:R-:W-:Y:S08]  /*2330*/  @!UPT UIADD3 URZ, URZ, URZ, URZ ;  /* 0x0000003f3f3ff290 */ /* 0x000ff0000fffe03f */
[----:B-1----:R-:W-:Y:S01]  /*2340*/  HMMA.16816.F32.BF16 R60, R20, R44, R60 ;  /* 0x0000002c143c723c */ /* 0x002fe2000004183c */
[----:B-----5:R-:W-:-:S04]  /*2350*/  FMUL.FTZ R0, R74, c[0x0][0x320] ;  /* 0x0000c8004a007a20 */ /* 0x020fc80000410000 */
[----:B------:R1:W1:Y:S02]  /*2360*/  MUFU.TANH R172, R0 ;  /* 0x0000000000ac7308 */ /* 0x0002640000002400 */
[----:B-1----:R-:W-:Y:S02]  /*2370*/  FMUL.FTZ R0, R75, c[0x0][0x320] ;  /* 0x0000c8004b007a20 */ /* 0x002fe40000410000 */
[----:B------:R-:W-:Y:S04]  /*2380*/  HMMA.16816.F32.BF16 R72, R8, R42, R64 ;  /* 0x0000002a0848723c */ /* 0x000fe80000041840 */
[----:B------:R1:W1:Y:S04]  /*2390*/  MUFU.TANH R173, R0 ;  /* 0x0000000000ad7308 */ /* 0x0002680000002400 */
[----:B------:R-:W-:Y:S01]  /*23a0*/  HMMA.16816.F32.BF16 R64, R32, R90, RZ ;  /* 0x0000005a2040723c */ /* 0x000fe200000418ff */
[----:B-1----:R-:W-:-:S04]  /*23b0*/  FMUL.FTZ R0, R68, c[0x0][0x320] ;  /* 0x0000c80044007a20 */ /* 0x002fc80000410000 */
[----:B------:R1:W1:Y:S11]  /*23c0*/  MUFU.TANH R175, R0 ;  /* 0x0000000000af7308 */ /* 0x0002760000002400 */
[----:B------:R-:W-:Y:S08]  /*23d0*/  @!UPT UIADD3 URZ, URZ, URZ, URZ ;  /* 0x0000003f3f3ff290 */ /* 0x000ff0000fffe03f */
[----:B------:R-:W-:Y:S01]  /*23e0*/  HMMA.16816.F32.BF16 R64, R24, R94, R64 ;  /* 0x0000005e1840723c */ /* 0x000fe20000041840 */
[----:B-1----:R-:W-:-:S04]  /*23f0*/  FMUL.FTZ R0, R69, c[0x0][0x320] ;  /* 0x0000c80045007a20 */ /* 0x002fc80000410000 */
[----:B------:R1:W1:Y:S11]  /*2400*/  MUFU.TANH R174, R0 ;  /* 0x0000000000ae7308 */ /* 0x0002760000002400 */
[----:B------:R-:W-:Y:S08]  /*2410*/  @!UPT UIADD3 URZ, URZ, URZ, URZ ;  /* 0x0000003f3f3ff290 */ /* 0x000ff0000fffe03f */
[----:B------:R-:W-:Y:S01]  /*2420*/  HMMA.16816.F32.BF16 R64, R16, R46, R64 ;  /* 0x0000002e1040723c */ /* 0x000fe20000041840 */
[----:B-1----:R-:W-:-:S04]  /*2430*/  FMUL.FTZ R0, R70, c[0x0][0x320] ;  /* 0x0000c80046007a20 */ /* 0x002fc80000410000 */
[----:B------:R1:W1:Y:S02]  /*2440*/  MUFU.TANH R171, R0 ;  /* 0x0000000000ab7308 */ /* 0x0002640000002400 */
[----:B-1----:R-:W-:Y:S02]  /*2450*/  FMUL.FTZ R0, R71, c[0x0][0x320] ;  /* 0x0000c80047007a20 */ /* 0x002fe40000410000 */
[----:B------:R-:W-:Y:S04]  /*2460*/  HMMA.16816.F32.BF16 R68, R12, R42, R52 ;  /* 0x0000002a0c44723c */ /* 0x000fe80000041834 */
[----:B------:R1:W1:Y:S04]  /*2470*/  MUFU.TANH R170, R0 ;  /* 0x0000000000aa7308 */ /* 0x0002680000002400 */
[----:B------:R-:W-:Y:S08]  /*2480*/  HMMA.16816.F32.BF16 R52, R24, R92, R56 ;  /* 0x0000005c1834723c */ /* 0x000ff00000041838 */
[----:B------:R-:W-:Y:S01]  /*2490*/  HMMA.16816.F32.BF16 R56, R36, R90, RZ ;  /* 0x0000005a2438723c */ /* 0x000fe200000418ff */
[----:B-1----:R-:W-:-:S04]  /*24a0*/  FMUL.FTZ R0, R76, c[0x0][0x320] ;  /* 0x0000c8004c007a20 */ /* 0x002fc80000410000 */
[----:B------:R1:W1:Y:S11]  /*24b0*/  MUFU.TANH R168, R0 ;  /* 0x0000000000a87308 */ /* 0x0002760000002400 */
[----:B------:R-:W-:Y:S01]  /*24c0*/  HMMA.16816.F32.BF16 R40, R16, R44, R52 ;  /* 0x0000002c1028723c */ /* 0x000fe20000041834 */
[----:B-1----:R-:W-:-:S07]  /*24d0*/  FMUL.FTZ R0, R77, c[0x0][0x320] ;  /* 0x0000c8004d007a20 */ /* 0x002fce0000410000 */
[----:B------:R-:W-:Y:S01]  /*24e0*/  HMMA.16816.F32.BF16 R52, R28, R94, R56 ;  /* 0x0000005e1c34723c */ /* 0x000fe20000041838 */
[----:B------:R1:W1:Y:S07]  /*24f0*/  MUFU.TANH R167, R0 ;  /* 0x0000000000a77308 */ /* 0x00026e0000002400 */
[----:B------:R-:W-:Y:S01]  /*2500*/  HMMA.16816.F32.BF16 R56, R32, R96, RZ ;  /* 0x000000602038723c */ /* 0x000fe200000418ff */
[----:B-1----:R-:W-:-:S04]  /*2510*/  FMUL.FTZ R0, R78, c[0x0][0x320] ;  /* 0x0000c8004e007a20 */ /* 0x002fc80000410000 */
[----:B------:R1:W1:Y:S02]  /*2520*/  MUFU.TANH R92, R0 ;  /* 0x00000000005c7308 */ /* 0x0002640000002400 */
[----:B-1----:R-:W-:Y:S02]  /*2530*/  FMUL.FTZ R0, R79, c[0x0][0x320] ;  /* 0x0000c8004f007a20 */ /* 0x002fe40000410000 */
[----:B------:R-:W-:Y:S04]  /*2540*/  HMMA.16816.F32.BF16 R76, R8, R48, R40 ;  /* 0x00000030084c723c */ /* 0x000fe80000041828 */
[----:B------:R1:W1:Y:S04]  /*2550*/  MUFU.TANH R164, R0 ;  /* 0x0000000000a47308 */ /* 0x0002680000002400 */
[----:B------:R-:W-:Y:S01]  /*2560*/  HMMA.16816.F32.BF16 R40, R20, R46, R52 ;  /* 0x0000002e1428723c */ /* 0x000fe20000041834 */
[----:B------:R-:W5:Y:S07]  /*2570*/  LDSM.16.M88.4 R52, [R229+0x5100] ;  /* 0x00510000e534783b */ /* 0x000f6e0000000200 */
[----:B------:R-:W-:Y:S01]  /*2580*/  HMMA.16816.F32.BF16 R44, R24, R100, R56 ;  /* 0x00000064182c723c */ /* 0x000fe20000041838 */
[----:B-1----:R-:W-:-:S04]  /*2590*/  FMUL.FTZ R0, R68, c[0x0][0x320] ;  /* 0x0000c80044007a20 */ /* 0x002fc80000410000 */
[----:B------:R1:W1:Y:S02]  /*25a0*/  MUFU.TANH R166, R0 ;  /* 0x0000000000a67308 */ /* 0x0002640000002400 */
[----:B-1----:R-:W-:-:S06]  /*25b0*/  FMUL.FTZ R0, R69, c[0x0][0x320] ;  /* 0x0000c80045007a20 */ /* 0x002fcc0000410000 */
[----:B------:R1:W1:Y:S11]  /*25c0*/  MUFU.TANH R165, R0 ;  /* 0x0000000000a57308 */ /* 0x0002760000002400 */
[----:B-----5:R-:W-:Y:S01]  /*25d0*/  HMMA.16816.F32.BF16 R44, R16, R52, R44 ;  /* 0x00000034102c723c */ /* 0x020fe2000004182c */
[----:B-1----:R-:W-:-:S04]  /*25e0*/  FMUL.FTZ R0, R70, c[0x0][0x320] ;  /* 0x0000c80046007a20 */ /* 0x002fc80000410000 */
        /* <DEDUP_REMOVED lines=14> */
[----:B------:R1:W1:Y:S03]  /*26d0*/  MUFU.TANH R156, R0 ;  /* 0x00000000009c7308 */ /* 0x0002660000002400 */
[----:B------:R-:W-:Y:S01]  /*26e0*/  HMMA.16816.F32.BF16 R60, R32, R98, RZ ;  /* 0x00000062203c723c */ /* 0x000fe200000418ff */
[----:B-1----:R-:W-:-:S07]  /*26f0*/  FMUL.FTZ R0, R75, c[0x0][0x320] ;  /* 0x0000c8004b007a20 */ /* 0x002fce0000410000 */
[----:B------:R-:W-:Y:S01]  /*2700*/  HMMA.16816.F32.BF16 R72, R8, R50, R64 ;  /* 0x000000320848723c */ /* 0x000fe20000041840 */
[----:B------:R1:W1:Y:S11]  /*2710*/  MUFU.TANH R157, R0 ;  /* 0x00000000009d7308 */ /* 0x0002760000002400 */
[----:B------:R-:W-:Y:S04]  /*2720*/  @!UPT UIADD3 URZ, URZ, URZ, URZ ;  /* 0x0000003f3f3ff290 */ /* 0x000fe8000fffe03f */
[----:B------:R-:W-:Y:S08]  /*2730*/  HMMA.16816.F32.BF16 R64, R24, R102, R60 ;  /* 0x000000661840723c */ /* 0x000ff0000004183c */
[----:B------:R-:W-:Y:S01]  /*2740*/  HMMA.16816.F32.BF16 R60, R36, R104, RZ ;  /* 0x00000068243c723c */ /* 0x000fe200000418ff */
[----:B-1----:R-:W-:-:S04]  /*2750*/  FMUL.FTZ R0, R68, c[0x0][0x320] ;  /* 0x0000c80044007a20 */ /* 0x002fc80000410000 */
[----:B------:R1:W1:Y:S11]  /*2760*/  MUFU.TANH R158, R0 ;  /* 0x00000000009e7308 */ /* 0x0002760000002400 */
[----:B------:R-:W-:Y:S01]  /*2770*/  HMMA.16816.F32.BF16 R64, R16, R54, R64 ;  /* 0x000000361040723c */ /* 0x000fe20000041840 */
[----:B-1----:R-:W-:-:S07]  /*2780*/  FMUL.FTZ R0, R69, c[0x0][0x320] ;  /* 0x0000c80045007a20 */ /* 0x002fce0000410000 */
[----:B------:R-:W-:Y:S01]  /*2790*/  HMMA.16816.F32.BF16 R60, R28, R108, R60 ;  /* 0x0000006c1c3c723c */ /* 0x000fe2000004183c */
[----:B------:R1:W1:Y:S02]  /*27a0*/  MUFU.TANH R159, R0 ;  /* 0x00000000009f7308 */ /* 0x0002640000002400 */
[----:B-1----:R-:W-:-:S06]  /*27b0*/  FMUL.FTZ R0, R70, c[0x0][0x320] ;  /* 0x0000c80046007a20 */ /* 0x002fcc0000410000 */
[----:B------:R1:W1:Y:S02]  /*27c0*/  MUFU.TANH R154, R0 ;  /* 0x00000000009a7308 */ /* 0x0002640000002400 */
[----:B-1----:R-:W-:Y:S02]  /*27d0*/  FMUL.FTZ R0, R71, c[0x0][0x320] ;  /* 0x0000c80047007a20 */ /* 0x002fe40000410000 */
[----:B------:R-:W-:Y:S01]  /*27e0*/  HMMA.16816.F32.BF16 R68, R12, R50, R40 ;  /* 0x000000320c44723c */ /* 0x000fe20000041828 */
[----:B------:R-:W1:Y:S03]  /*27f0*/  LDSM.16.M88.4 R40, [R228+0x1800] ;  /* 0x00180000e428783b */ /* 0x000e660000000200 */
[----:B------:R5:W1:Y:S04]  /*2800*/  MUFU.TANH R153, R0 ;  /* 0x0000000000997308 */ /* 0x000a680000002400 */
[----:B------:R-:W-:Y:S01]  /*2810*/  HMMA.16816.F32.BF16 R48, R36, R98, RZ ;  /* 0x000000622430723c */ /* 0x000fe200000418ff */
[----:B-----5:R-:W-:-:S04]  /*2820*/  FMUL.FTZ R0, R76, c[0x0][0x320] ;  /* 0x0000c8004c007a20 */ /* 0x020fc80000410000 */
[----:B------:R5:W1:Y:S11]  /*2830*/  MUFU.TANH R117, R0 ;  /* 0x0000000000757308 */ /* 0x000a760000002400 */
[----:B------:R-:W-:Y:S08]  /*2840*/  @!UPT UIADD3 URZ, URZ, URZ, URZ ;  /* 0x0000003f3f3ff290 */ /* 0x000ff0000fffe03f */
[----:B------:R-:W-:Y:S01]  /*2850*/  HMMA.16816.F32.BF16 R48, R28, R102, R48 ;  /* 0x000000661c30723c */ /* 0x000fe20000041830 */
[----:B-----5:R-:W-:-:S04]  /*2860*/  FMUL.FTZ R0, R77, c[0x0][0x320] ;  /* 0x0000c8004d007a20 */ /* 0x020fc80000410000 */
[----:B------:R5:W1:Y:S11]  /*2870*/  MUFU.TANH R152, R0 ;  /* 0x0000000000987308 */ /* 0x000a760000002400 */
[----:B------:R-:W-:Y:S08]  /*2880*/  @!UPT UIADD3 URZ, URZ, URZ, URZ ;  /* 0x0000003f3f3ff290 */ /* 0x000ff0000fffe03f */
[----:B------:R-:W-:Y:S01]  /*2890*/  HMMA.16816.F32.BF16 R48, R20, R54, R48 ;  /* 0x000000361430723c */ /* 0x000fe20000041830 */
[----:B-----5:R-:W-:-:S04]  /*28a0*/  FMUL.FTZ R0, R78, c[0x0][0x320] ;  /* 0x0000c8004e007a20 */ /* 0x020fc80000410000 */
[----:B------:R5:W1:Y:S02]  /*28b0*/  MUFU.TANH R116, R0 ;  /* 0x0000000000747308 */ /* 0x000a640000002400 */
[----:B-----5:R-:W-:Y:S02]  /*28c0*/  FMUL.FTZ R0, R79, c[0x0][0x320] ;  /* 0x0000c8004f007a20 */ /* 0x020fe40000410000 */
[----:B-1----:R-:W-:Y:S01]  /*28d0*/  HMMA.16816.F32.BF16 R76, R8, R40, R44 ;  /* 0x00000028084c723c */ /* 0x002fe2000004182c */
[----:B------:R-:W1:Y:S03]  /*28e0*/  LDSM.16.M88.4 R44, [R229+0x5900] ;  /* 0x00590000e52c783b */ /* 0x000e660000000200 */
[----:B------:R5:W1:Y:S02]  /*28f0*/  MUFU.TANH R147, R0 ;  /* 0x0000000000937308 */ /* 0x000a640000002400 */
[----:B-----5:R-:W-:-:S06]  /*2900*/  FMUL.FTZ R0, R68, c[0x0][0x320] ;  /* 0x0000c80044007a20 */ /* 0x020fcc0000410000 */
[----:B------:R5:W1:Y:S02]  /*2910*/  MUFU.TANH R148, R0 ;  /* 0x0000000000947308 */ /* 0x000a640000002400 */
[----:B-----5:R-:W-:Y:S01]  /*2920*/  FMUL.FTZ R0, R69, c[0x0][0x320] ;  /* 0x0000c80045007a20 */ /* 0x020fe20000410000 */
[----:B-1----:R-:W-:Y:S05]  /*2930*/  HMMA.16816.F32.BF16 R60, R20, R44, R60 ;  /* 0x0000002c143c723c */ /* 0x002fea000004183c */
[----:B------:R1:W1:Y:S02]  /*2940*/  MUFU.TANH R150, R0 ;  /* 0x0000000000967308 */ /* 0x0002640000002400 */
[----:B-1----:R-:W-:-:S06]  /*2950*/  FMUL.FTZ R0, R70, c[0x0][0x320] ;  /* 0x0000c80046007a20 */ /* 0x002fcc0000410000 */
        /* <DEDUP_REMOVED lines=9> */
[----:B-1----:R-:W-:-:S07]  /*29f0*/  FMUL.FTZ R0, R73, c[0x0][0x320] ;  /* 0x0000c80049007a20 */ /* 0x002fce0000410000 */
[----:B------:R-:W-:Y:S01]  /*2a00*/  HMMA.16816.F32.BF16 R56, R36, R106, RZ ;  /* 0x0000006a2438723c */ /* 0x000fe200000418ff */
        /* <DEDUP_REMOVED lines=18> */
[----:B------:R-:W-:Y:S01]  /*2b30*/  HMMA.16816.F32.BF16 R68, R12, R42, R48 ;  /* 0x0000002a0c44723c */ /* 0x000fe20000041830 */
[----:B------:R-:W1:Y:S03]  /*2b40*/  LDSM.16.M88.4 R48, [R228+0x2000] ;  /* 0x00200000e430783b */ /* 0x000e660000000200 */
[----:B------:R5:W1:Y:S04]  /*2b50*/  MUFU.TANH R144, R0 ;  /* 0x0000000000907308 */ /* 0x000a680000002400 */
[----:B------:R-:W-:Y:S08]  /*2b60*/  HMMA.16816.F32.BF16 R40, R16, R44, R52 ;  /* 0x0000002c1028723c */ /* 0x000ff00000041834 */
[----:B------:R-:W-:Y:S01]  /*2b70*/  HMMA.16816.F32.BF16 R52, R28, R110, R56 ;  /* 0x0000006e1c34723c */ /* 0x000fe20000041838 */
[----:B-----5:R-:W-:-:S04]  /*2b80*/  FMUL.FTZ R0, R76, c[0x0][0x320] ;  /* 0x0000c8004c007a20 */ /* 0x020fc80000410000 */
[----:B------:R5:W1:Y:S03]  /*2b90*/  MUFU.TANH R133, R0 ;  /* 0x0000000000857308 */ /* 0x000a660000002400 */
[----:B------:R-:W-:Y:S01]  /*2ba0*/  HMMA.16816.F32.BF16 R56, R32, R112, RZ ;  /* 0x000000702038723c */ /* 0x000fe200000418ff */
[----:B-----5:R-:W-:-:S04]  /*2bb0*/  FMUL.FTZ R0, R77, c[0x0][0x320] ;  /* 0x0000c8004d007a20 */ /* 0x020fc80000410000 */
[----:B------:R5:W1:Y:S02]  /*2bc0*/  MUFU.TANH R132, R0 ;  /* 0x0000000000847308 */ /* 0x000a640000002400 */
[----:B-----5:R-:W-:-:S06]  /*2bd0*/  FMUL.FTZ R0, R78, c[0x0][0x320] ;  /* 0x0000c8004e007a20 */ /* 0x020fcc0000410000 */
[----:B------:R5:W1:Y:S02]  /*2be0*/  MUFU.TANH R135, R0 ;  /* 0x0000000000877308 */ /* 0x000a640000002400 */
[----:B-----5:R-:W-:Y:S02]  /*2bf0*/  FMUL.FTZ R0, R79, c[0x0][0x320] ;  /* 0x0000c8004f007a20 */ /* 0x020fe40000410000 */
[----:B-1----:R-:W-:Y:S04]  /*2c00*/  HMMA.16816.F32.BF16 R76, R8, R48, R40 ;  /* 0x00000030084c723c */ /* 0x002fe80000041828 */
        /* <DEDUP_REMOVED lines=33> */
[----:B------:R1:W1:Y:S02]  /*2e20*/  MUFU.TANH R103, R0 ;  /* 0x0000000000677308 */ /* 0x0002640000002400 */
[----:B-1----:R-:W-:Y:S11]  /*2e30*/  FMUL.FTZ R0, R69, c[0x0][0x320] ;  /* 0x0000c80045007a20 */ /* 0x002ff60000410000 */
[----:B------:R-:W-:Y:S06]  /*2e40*/  @!UPT UIADD3 URZ, URZ, URZ, URZ ;  /* 0x0000003f3f3ff290 */ /* 0x000fec000fffe03f */
        /* <DEDUP_REMOVED lines=8> */
[C---:B------:R-:W-:Y:S08]  /*2ed0*/  HMMA.16816.F32.BF16 R48, R36.reuse, R114, RZ ;  /* 0x000000722430723c */ /* 0x040ff000000418ff */
[----:B------:R-:W-:Y:S01]  /*2ee0*/  HMMA.16816.F32.BF16 R36, R36, R126, RZ ;  /* 0x0000007e2424723c */ /* 0x000fe200000418ff */
[----:B-----5:R-:W-:-:S04]  /*2ef0*/  FMUL.FTZ R0, R76, c[0x0][0x320] ;  /* 0x0000c8004c007a20 */ /* 0x020fc80000410000 */
[----:B------:R5:W1:Y:S11]  /*2f00*/  MUFU.TANH R93, R0 ;  /* 0x00000000005d7308 */ /* 0x000a760000002400 */
[----:B------:R-:W-:Y:S01]  /*2f10*/  HMMA.16816.F32.BF16 R48, R28, R122, R48 ;  /* 0x0000007a1c30723c */ /* 0x000fe20000041830 */
[----:B-----5:R-:W-:-:S07]  /*2f20*/  FMUL.FTZ R0, R77, c[0x0][0x320] ;  /* 0x0000c8004d007a20 */ /* 0x020fce0000410000 */
[----:B------:R-:W-:Y:S01]  /*2f30*/  HMMA.16816.F32.BF16 R28, R28, R130, R36 ;  /* 0x000000821c1c723c */ /* 0x000fe20000041824 */
[----:B------:R5:W1:Y:S11]  /*2f40*/  MUFU.TANH R91, R0 ;  /* 0x00000000005b7308 */ /* 0x000a760000002400 */
[----:B------:R-:W-:Y:S04]  /*2f50*/  @!UPT UIADD3 URZ, URZ, URZ, URZ ;  /* 0x0000003f3f3ff290 */ /* 0x000fe8000fffe03f */
[----:B------:R-:W-:Y:S01]  /*2f60*/  HMMA.16816.F32.BF16 R48, R20, R54, R48 ;  /* 0x000000361430723c */ /* 0x000fe20000041830 */
[----:B-----5:R-:W-:-:S04]  /*2f70*/  FMUL.FTZ R0, R78, c[0x0][0x320] ;  /* 0x0000c8004e007a20 */ /* 0x020fc80000410000 */
[----:B------:R5:W1:Y:S03]  /*2f80*/  MUFU.TANH R90, R0 ;  /* 0x00000000005a7308 */ /* 0x000a660000002400 */
[----:B------:R-:W-:Y:S01]  /*2f90*/  HMMA.16816.F32.BF16 R52, R16, R54, R64 ;  /* 0x000000361034723c */ /* 0x000fe20000041840 */
[----:B-----5:R-:W-:-:S07]  /*2fa0*/  FMUL.FTZ R0, R79, c[0x0][0x320] ;  /* 0x0000c8004f007a20 */ /* 0x020fce0000410000 */
[C---:B-1----:R-:W-:Y:S01]  /*2fb0*/  HMMA.16816.F32.BF16 R76, R8.reuse, R40, R44 ;  /* 0x00000028084c723c */ /* 0x042fe2000004182c */
[----:B------:R-:W1:Y:S01]  /*2fc0*/  LDSM.16.M88.4 R44, [R229+0x6900] ;  /* 0x00690000e52c783b */ /* 0x000e620000000200 */
[----:B------:R5:W1:Y:S11]  /*2fd0*/  MUFU.TANH R89, R0 ;  /* 0x0000000000597308 */ /* 0x000a760000002400 */
[----:B------:R-:W-:Y:S03]  /*2fe0*/  @!UPT UIADD3 URZ, URZ, URZ, URZ ;  /* 0x0000003f3f3ff290 */ /* 0x000fe6000fffe03f */
[----:B------:R-:W-:Y:S08]  /*2ff0*/  HMMA.16816.F32.BF16 R64, R8, R42, R52 ;  /* 0x0000002a0840723c */ /* 0x000ff00000041834 */
[----:B------:R-:W-:Y:S01]  /*3000*/  HMMA.16816.F32.BF16 R52, R32, R126, RZ ;  /* 0x0000007e2034723c */ /* 0x000fe200000418ff */
[----:B-----5:R-:W-:-:S04]  /*3010*/  FMUL.FTZ R0, R68, c[0x0][0x320] ;  /* 0x0000c80044007a20 */ /* 0x020fc80000410000 */
[----:B------:R5:W1:Y:S01]  /*3020*/  MUFU.TANH R88, R0 ;  /* 0x0000000000587308 */ /* 0x000a620000002400 */
[----:B------:R-:W-:Y:S02]  /*3030*/  FMUL.FTZ R77, R77, c[0x0][0x320] ;  /* 0x0000c8004d4d7a20 */ /* 0x000fe40000410000 */
[----:B------:R-:W-:Y:S02]  /*3040*/  FMUL.FTZ R78, R78, c[0x0][0x320] ;  /* 0x0000c8004e4e7a20 */ /* 0x000fe40000410000 */
[----:B------:R-:W-:-:S03]  /*3050*/  FMUL.FTZ R79, R79, c[0x0][0x320] ;  /* 0x0000c8004f4f7a20 */ /* 0x000fc60000410000 */
[----:B------:R-:W1:Y:S03]  /*3060*/  MUFU.TANH R77, R77 ;  /* 0x0000004d004d7308 */ /* 0x000e660000002400 */
[----:B------:R-:W-:Y:S02]  /*3070*/  FMUL.FTZ R64, R64, c[0x0][0x320] ;  /* 0x0000c80040407a20 */ /* 0x000fe40000410000 */
[----:B------:R-:W-:Y:S02]  /*3080*/  FMUL.FTZ R65, R65, c[0x0][0x320] ;  /* 0x0000c80041417a20 */ /* 0x000fe40000410000 */
[----:B------:R-:W-:Y:S02]  /*3090*/  FMUL.FTZ R66, R66, c[0x0][0x320] ;  /* 0x0000c80042427a20 */ /* 0x000fe40000410000 */
[----:B-----5:R-:W-:Y:S01]  /*30a0*/  FMUL.FTZ R0, R69, c[0x0][0x320] ;  /* 0x0000c80045007a20 */ /* 0x020fe20000410000 */
[----:B------:R-:W1:Y:S01]  /*30b0*/  MUFU.TANH R78, R78 ;  /* 0x0000004e004e7308 */ /* 0x000e620000002400 */
[----:B------:R-:W-:Y:S07]  /*30c0*/  HMMA.16816.F32.BF16 R36, R24, R130, R52 ;  /* 0x000000821824723c */ /* 0x000fee0000041834 */
[----:B------:R5:W1:Y:S08]  /*30d0*/  MUFU.TANH R87, R0 ;  /* 0x0000000000577308 */ /* 0x000a700000002400 */
[----:B------:R-:W1:Y:S01]  /*30e0*/  MUFU.TANH R79, R79 ;  /* 0x0000004f004f7308 */ /* 0x000e620000002400 */
[----:B-----5:R-:W-:-:S07]  /*30f0*/  FMUL.FTZ R0, R70, c[0x0][0x320] ;  /* 0x0000c80046007a20 */ /* 0x020fce0000410000 */
[----:B------:R-:W1:Y:S08]  /*3100*/  MUFU.TANH R64, R64 ;  /* 0x0000004000407308 */ /* 0x000e700000002400 */
[----:B------:R5:W1:Y:S08]  /*3110*/  MUFU.TANH R86, R0 ;  /* 0x0000000000567308 */ /* 0x000a700000002400 */
[----:B------:R-:W1:Y:S01]  /*3120*/  MUFU.TANH R65, R65 ;  /* 0x0000004100417308 */ /* 0x000e620000002400 */
[----:B-----5:R-:W-:-:S07]  /*3130*/  FMUL.FTZ R0, R71, c[0x0][0x320] ;  /* 0x0000c80047007a20 */ /* 0x020fce0000410000 */
[----:B------:R-:W1:Y:S01]  /*3140*/  MUFU.TANH R66, R66 ;  /* 0x0000004200427308 */ /* 0x000e620000002400 */
[----:B------:R-:W-:Y:S07]  /*3150*/  HMMA.16816.F32.BF16 R68, R12, R40, R56 ;  /* 0x000000280c44723c */ /* 0x000fee0000041838 */
[----:B------:R5:W1:Y:S01]  /*3160*/  MUFU.TANH R85, R0 ;  /* 0x0000000000557308 */ /* 0x000a620000002400 */
[----:B------:R-:W-:Y:S01]  /*3170*/  HMMA.16816.F32.BF16 R56, R32, R124, RZ ;  /* 0x0000007c2038723c */ /* 0x000fe200000418ff */
[----:B-----5:R-:W-:-:S06]  /*3180*/  FMUL.FTZ R0, R72, c[0x0][0x320] ;  /* 0x0000c80048007a20 */ /* 0x020fcc0000410000 */
[----:B------:R5:W1:Y:S11]  /*3190*/  MUFU.TANH R84, R0 ;  /* 0x0000000000547308 */ /* 0x000a760000002400 */
[----:B------:R-:W-:Y:S06]  /*31a0*/  @!UPT UIADD3 URZ, URZ, URZ, URZ ;  /* 0x0000003f3f3ff290 */ /* 0x000fec000fffe03f */
[----:B------:R-:W-:Y:S01]  /*31b0*/  HMMA.16816.F32.BF16 R56, R24, R128, R56 ;  /* 0x000000801838723c */ /* 0x000fe20000041838 */
[----:B-----5:R-:W-:-:S04]  /*31c0*/  FMUL.FTZ R0, R73, c[0x0][0x320] ;  /* 0x0000c80049007a20 */ /* 0x020fc80000410000 */
[----:B------:R5:W2:Y:S11]  /*31d0*/  MUFU.TANH R83, R0 ;  /* 0x0000000000537308 */ /* 0x000ab60000002400 */
[----:B------:R-:W-:Y:S08]  /*31e0*/  @!UPT UIADD3 URZ, URZ, URZ, URZ ;  /* 0x0000003f3f3ff290 */ /* 0x000ff0000fffe03f */
[----:B-1----:R-:W-:Y:S01]  /*31f0*/  HMMA.16816.F32.BF16 R32, R16, R44, R56 ;  /* 0x0000002c1020723c */ /* 0x002fe20000041838 */
[----:B-----5:R-:W-:-:S07]  /*3200*/  FMUL.FTZ R0, R74, c[0x0][0x320] ;  /* 0x0000c8004a007a20 */ /* 0x020fce0000410000 */
[----:B------:R-:W-:Y:S01]  /*3210*/  HMMA.16816.F32.BF16 R16, R16, R46, R36 ;  /* 0x0000002e1010723c */ /* 0x000fe20000041824 */
[----:B------:R1:W1:Y:S02]  /*3220*/  MUFU.TANH R82, R0 ;  /* 0x0000000000527308 */ /* 0x0002640000002400 */
[----:B-1----:R-:W-:-:S06]  /*3230*/  FMUL.FTZ R0, R75, c[0x0][0x320] ;  /* 0x0000c8004b007a20 */ /* 0x002fcc0000410000 */
[----:B------:R1:W1:Y:S02]  /*3240*/  MUFU.TANH R81, R0 ;  /* 0x0000000000517308 */ /* 0x0002640000002400 */
[----:B-1----:R-:W-:-:S06]  /*3250*/  FMUL.FTZ R0, R68, c[0x0][0x320] ;  /* 0x0000c80044007a20 */ /* 0x002fcc0000410000 */
[----:B------:R1:W1:Y:S02]  /*3260*/  MUFU.TANH R80, R0 ;  /* 0x0000000000507308 */ /* 0x0002640000002400 */
[----:B-1----:R-:W-:-:S06]  /*3270*/  FMUL.FTZ R0, R69, c[0x0][0x320] ;  /* 0x0000c80045007a20 */ /* 0x002fcc0000410000 */
[----:B------:R1:W1:Y:S02]  /*3280*/  MUFU.TANH R75, R0 ;  /* 0x00000000004b7308 */ /* 0x0002640000002400 */
[----:B-1----:R-:W-:-:S06]  /*3290*/  FMUL.FTZ R0, R70, c[0x0][0x320] ;  /* 0x0000c80046007a20 */ /* 0x002fcc0000410000 */
[----:B------:R1:W1:Y:S02]  /*32a0*/  MUFU.TANH R74, R0 ;  /* 0x00000000004a7308 */ /* 0x0002640000002400 */
[----:B-1----:R-:W-:Y:S02]  /*32b0*/  FMUL.FTZ R0, R71, c[0x0][0x320] ;  /* 0x0000c80047007a20 */ /* 0x002fe40000410000 */
[----:B------:R-:W-:Y:S01]  /*32c0*/  HMMA.16816.F32.BF16 R68, R12, R42, R48 ;  /* 0x0000002a0c44723c */ /* 0x000fe20000041830 */
[----:B------:R-:W1:Y:S03]  /*32d0*/  LDSM.16.M88.4 R48, [R228+0x3000] ;  /* 0x00300000e430783b */ /* 0x000e660000000200 */
[----:B------:R5:W1:Y:S01]  /*32e0*/  MUFU.TANH R73, R0 ;  /* 0x0000000000497308 */ /* 0x000a620000002400 */
[----:B------:R-:W-:-:S04]  /*32f0*/  DEPBAR.LE SB0, 0x0 ;  /* 0x000080000000791a */ /* 0x000fc80000000000 */
[C---:B------:R-:W-:Y:S08]  /*3300*/  HMMA.16816.F32.BF16 R40, R20.reuse, R44, R60 ;  /* 0x0000002c1428723c */ /* 0x040ff0000004183c */
[----:B------:R-:W-:Y:S01]  /*3310*/  HMMA.16816.F32.BF16 R20, R20, R46, R28 ;  /* 0x0000002e1414723c */ /* 0x000fe2000004181c */
[----:B-----5:R-:W-:-:S04]  /*3320*/  FMUL.FTZ R0, R76, c[0x0][0x320] ;  /* 0x0000c8004c007a20 */ /* 0x020fc80000410000 */
[----:B------:R5:W1:Y:S02]  /*3330*/  MUFU.TANH R72, R0 ;  /* 0x0000000000487308 */ /* 0x000a640000002400 */
[----:B------:R-:W-:Y:S02]  /*3340*/  FMUL.FTZ R68, R68, c[0x0][0x320] ;  /* 0x0000c80044447a20 */ /* 0x000fe40000410000 */
[----:B------:R-:W-:Y:S02]  /*3350*/  FMUL.FTZ R69, R69, c[0x0][0x320] ;  /* 0x0000c80045457a20 */ /* 0x000fe40000410000 */
[----:B------:R-:W-:Y:S02]  /*3360*/  FMUL.FTZ R70, R70, c[0x0][0x320] ;  /* 0x0000c80046467a20 */ /* 0x000fe40000410000 */
[----:B------:R-:W-:Y:S01]  /*3370*/  FMUL.FTZ R71, R71, c[0x0][0x320] ;  /* 0x0000c80047477a20 */ /* 0x000fe20000410000 */
[----:B------:R-:W2:Y:S01]  /*3380*/  MUFU.TANH R68, R68 ;  /* 0x0000004400447308 */ /* 0x000ea20000002400 */
[----:B-----5:R-:W-:-:S07]  /*3390*/  FMUL.FTZ R0, R67, c[0x0][0x320] ;  /* 0x0000c80043007a20 */ /* 0x020fce0000410000 */
[----:B------:R-:W2:Y:S01]  /*33a0*/  MUFU.TANH R69, R69 ;  /* 0x0000004500457308 */ /* 0x000ea20000002400 */
[-C--:B-1----:R-:W-:Y:S07]  /*33b0*/  HMMA.16816.F32.BF16 R24, R8, R48.reuse, R32 ;  /* 0x000000300818723c */ /* 0x082fee0000041820 */
[----:B------:R-:W1:Y:S01]  /*33c0*/  MUFU.TANH R60, R70 ;  /* 0x00000046003c7308 */ /* 0x000e620000002400 */
[C---:B------:R-:W-:Y:S07]  /*33d0*/  HMMA.16816.F32.BF16 R40, R12.reuse, R48, R40 ;  /* 0x000000300c28723c */ /* 0x040fee0000041828 */
[----:B------:R-:W1:Y:S01]  /*33e0*/  MUFU.TANH R56, R71 ;  /* 0x0000004700387308 */ /* 0x000e620000002400 */
[-C--:B------:R-:W-:Y:S07]  /*33f0*/  HMMA.16816.F32.BF16 R12, R12, R50.reuse, R20 ;  /* 0x000000320c0c723c */ /* 0x080fee0000041814 */
[----:B------:R5:W1:Y:S01]  /*3400*/  MUFU.TANH R52, R0 ;  /* 0x0000000000347308 */ /* 0x000a620000002400 */
[----:B------:R-:W-:Y:S01]  /*3410*/  HMMA.16816.F32.BF16 R8, R8, R50, R16 ;  /* 0x000000320808723c */ /* 0x000fe20000041810 */
[----:B------:R-:W-:-:S02]  /*3420*/  FMUL.FTZ R24, R24, c[0x0][0x320] ;  /* 0x0000c80018187a20 */ /* 0x000fc40000410000 */
[----:B------:R-:W-:Y:S02]  /*3430*/  FMUL.FTZ R25, R25, c[0x0][0x320] ;  /* 0x0000c80019197a20 */ /* 0x000fe40000410000 */
[----:B------:R-:W-:Y:S02]  /*3440*/  FMUL.FTZ R26, R26, c[0x0][0x320] ;  /* 0x0000c8001a1a7a20 */ /* 0x000fe40000410000 */
[----:B------:R-:W1:Y:S01]  /*3450*/  MUFU.TANH R34, R24 ;  /* 0x0000001800227308 */ /* 0x000e620000002400 */
[----:B------:R-:W-:Y:S02]  /*3460*/  FMUL.FTZ R27, R27, c[0x0][0x320] ;  /* 0x0000c8001b1b7a20 */ /* 0x000fe40000410000 */
[----:B------:R-:W-:Y:S02]  /*3470*/  FMUL.FTZ R40, R40, c[0x0][0x320] ;  /* 0x0000c80028287a20 */ /* 0x000fe40000410000 */
[----:B------:R-:W-:Y:S02]  /*3480*/  FMUL.FTZ R41, R41, c[0x0][0x320] ;  /* 0x0000c80029297a20 */ /* 0x000fe40000410000 */
[----:B------:R-:W-:Y:S01]  /*3490*/  FMUL.FTZ R42, R42, c[0x0][0x320] ;  /* 0x0000c8002a2a7a20 */ /* 0x000fe20000410000 */
[----:B------:R-:W1:Y:S01]  /*34a0*/  MUFU.TANH R35, R25 ;  /* 0x0000001900237308 */ /* 0x000e620000002400 */
[----:B-----5:R-:W-:-:S02]  /*34b0*/  FMUL.FTZ R0, R43, c[0x0][0x320] ;  /* 0x0000c8002b007a20 */ /* 0x020fc40000410000 */
[----:B------:R-:W-:Y:S02]  /*34c0*/  FMUL.FTZ R12, R12, c[0x0][0x320] ;  /* 0x0000c8000c0c7a20 */ /* 0x000fe40000410000 */
[----:B------:R-:W-:Y:S02]  /*34d0*/  FMUL.FTZ R13, R13, c[0x0][0x320] ;  /* 0x0000c8000d0d7a20 */ /* 0x000fe40000410000 */
[----:B------:R-:W-:Y:S01]  /*34e0*/  FMUL.FTZ R14, R14, c[0x0][0x320] ;  /* 0x0000c8000e0e7a20 */ /* 0x000fe20000410000 */
[----:B------:R-:W1:Y:S01]  /*34f0*/  MUFU.TANH R37, R26 ;  /* 0x0000001a00257308 */ /* 0x000e620000002400 */
[----:B------:R-:W-:Y:S02]  /*3500*/  FMUL.FTZ R15, R15, c[0x0][0x320] ;  /* 0x0000c8000f0f7a20 */ /* 0x000fe40000410000 */
[----:B------:R-:W-:Y:S02]  /*3510*/  FMUL.FTZ R8, R8, c[0x0][0x320] ;  /* 0x0000c80008087a20 */ /* 0x000fe40000410000 */
[----:B------:R-:W-:-:S02]  /*3520*/  FMUL.FTZ R9, R9, c[0x0][0x320] ;  /* 0x0000c80009097a20 */ /* 0x000fc40000410000 */
[----:B------:R-:W-:Y:S01]  /*3530*/  FMUL.FTZ R10, R10, c[0x0][0x320] ;  /* 0x0000c8000a0a7a20 */ /* 0x000fe20000410000 */
[----:B------:R-:W1:Y:S01]  /*3540*/  MUFU.TANH R36, R27 ;  /* 0x0000001b00247308 */ /* 0x000e620000002400 */
[----:B------:R-:W-:-:S07]  /*3550*/  FMUL.FTZ R11, R11, c[0x0][0x320] ;  /* 0x0000c8000b0b7a20 */ /* 0x000fce0000410000 */
[----:B------:R-:W1:Y:S08]  /*3560*/  MUFU.TANH R33, R40 ;  /* 0x0000002800217308 */ /* 0x000e700000002400 */
        /* <DEDUP_REMOVED lines=10> */
[----:B------:R5:W1:Y:S02]  /*3610*/  MUFU.TANH R48, R0 ;  /* 0x0000000000307308 */ /* 0x000a640000002400 */
[----:B-----5:R-:W-:Y:S01]  /*3620*/  LOP3.LUT R0, R5, R2, RZ, 0xfc, !PT ;  /* 0x0000000205007212 */ /* 0x020fe200078efcff */
[----:B------:R-:W-:Y:S06]  /*3630*/  BAR.SYNC.DEFER_BLOCKING 0x0 ;  /* 0x0000000000007b1d */ /* 0x000fec0000010000 */
[----:B------:R-:W-:Y:S05]  /*3640*/  @!P0 BRA `(.L_x_18) ;  /* 0x0000020000008947 */ /* 0x000fea0003800000 */
[----:B-1234-:R-:W-:Y:S01]  /*3650*/  IADD3 R8, R200, -0x2, RZ ;  /* 0xfffffffec8087810 */ /* 0x01efe20007ffe0ff */
[----:B------:R-:W-:-:S03]  /*3660*/  IMAD.SHL.U32 R18, R193, 0x20, RZ ;  /* 0x00000020c1127824 */ /* 0x000fc600078e00ff */
[----:B------:R-:W-:Y:S01]  /*3670*/  SHF.R.S32.HI R5, RZ, 0x1f, R8 ;  /* 0x0000001fff057819 */ /* 0x000fe20000011408 */
[----:B------:R-:W-:Y:S02]  /*3680*/  IMAD R2, R191, R8, RZ ;  /* 0x00000008bf027224 */ /* 0x000fe400078e02ff */
[----:B------:R-:W-:-:S04]  /*3690*/  IMAD.WIDE.U32 R8, R8, R196, R202 ;  /* 0x000000c408087225 */ /* 0x000fc800078e00ca */
[----:B------:R-:W-:Y:S01]  /*36a0*/  IMAD R2, R5, R196, R2 ;  /* 0x000000c405027224 */ /* 0x000fe200078e0202 */
[----:B------:R-:W-:Y:S02]  /*36b0*/  LEA R6, P0, R8, c[0x0][0x1c8], 0x1 ;  /* 0x0000720008067a11 */ /* 0x000fe400078008ff */
[----:B------:R-:W-:Y:S01]  /*36c0*/  SHF.L.U64.HI R5, R193, 0x5, R194 ;  /* 0x00000005c1057819 */ /* 0x000fe200000102c2 */
[----:B------:R-:W-:Y:S01]  /*36d0*/  IMAD.IADD R2, R9, 0x1, R2 ;  /* 0x0000000109027824 */ /* 0x000fe200078e0202 */
[----:B------:R-:W-:-:S04]  /*36e0*/  IADD3 R14, P2, R18, R6, RZ ;  /* 0x00000006120e7210 */ /* 0x000fc80007f5e0ff */
[----:B------:R-:W-:Y:S02]  /*36f0*/  LEA.HI.X R7, R8, c[0x0][0x1cc], R2, 0x1, P0 ;  /* 0x0000730008077a11 */ /* 0x000fe400000f0c02 */
[----:B------:R-:W-:-:S03]  /*3700*/  IADD3 R12, P0, R14, R18, RZ ;  /* 0x000000120e0c7210 */ /* 0x000fc60007f1e0ff */
[----:B------:R-:W-:Y:S01]  /*3710*/  IMAD.X R15, R5, 0x1, R7, P2 ;  /* 0x00000001050f7824 */ /* 0x000fe200010e0607 */
[-C--:B------:R-:W-:Y:S01]  /*3720*/  IADD3 R10, P2, R12, R18.reuse, RZ ;  /* 0x000000120c0a7210 */ /* 0x080fe20007f5e0ff */
[----:B------:R-:W-:Y:S01]  /*3730*/  @!PT LDS RZ, [RZ] ;  /* 0x00000000fffff984 */ /* 0x000fe20000000800 */
[----:B------:R-:W-:Y:S01]  /*3740*/  @!PT LDS RZ, [RZ] ;  /* 0x00000000fffff984 */ /* 0x000fe20000000800 */
[----:B------:R-:W-:Y:S01]  /*3750*/  @!PT LDS RZ, [RZ] ;  /* 0x00000000fffff984 */ /* 0x000fe20000000800 */
[----:B------:R1:W-:Y:S02]  /*3760*/  LDGSTS.E.BYPASS.LTC128B.128 [R241+0x3900], [R6.64], !P1 ;  /* 0x0390000006f17fae */ /* 0x0003e4000c901d48 */
[--C-:B------:R-:W-:Y:S01]  /*3770*/  IMAD.X R13, R15, 0x1, R5.reuse, P0 ;  /* 0x000000010f0d7824 */ /* 0x100fe200000e0605 */
[----:B------:R-:W-:Y:S01]  /*3780*/  IADD3 R8, P0, R10, R18, RZ ;  /* 0x000000120a087210 */ /* 0x000fe20007f1e0ff */
[----:B------:R2:W-:Y:S02]  /*3790*/  LDGSTS.E.BYPASS.LTC128B.128 [R241+0x4100], [R14.64], !P1 ;  /* 0x041000000ef17fae */ /* 0x0005e4000c901d48 */
[--C-:B------:R-:W-:Y:S02]  /*37a0*/  IMAD.X R11, R13, 0x1, R5.reuse, P2 ;  /* 0x000000010d0b7824 */ /* 0x100fe400010e0605 */
[----:B------:R3:W-:Y:S02]  /*37b0*/  LDGSTS.E.BYPASS.LTC128B.128 [R241+0x4900], [R12.64], !P1 ;  /* 0x049000000cf17fae */ /* 0x0007e4000c901d48 */
[----:B------:R-:W-:-:S02]  /*37c0*/  IMAD.X R9, R11, 0x1, R5, P0 ;  /* 0x000000010b097824 */ /* 0x000fc400000e0605 */
[----:B------:R3:W-:Y:S04]  /*37d0*/  LDGSTS.E.BYPASS.LTC128B.128 [R241+0x5100], [R10.64], !P1 ;  /* 0x051000000af17fae */ /* 0x0007e8000c901d48 */
[----:B------:R3:W-:Y:S01]  /*37e0*/  LDGSTS.E.BYPASS.LTC128B.128 [R241+0x5900], [R8.64], !P1 ;  /* 0x0590000008f17fae */ /* 0x0007e2000c901d48 */
[----:B-1----:R-:W-:-:S04]  /*37f0*/  IADD3 R6, P2, R8, R18, RZ ;  /* 0x0000001208067210 */ /* 0x002fc80007f5e0ff */
[----:B--2---:R-:W-:Y:S01]  /*3800*/  IADD3 R14, P0, R6, R18, RZ ;  /* 0x00000012060e7210 */ /* 0x004fe20007f1e0ff */
[----:B------:R-:W-:-:S04]  /*3810*/  IMAD.X R7, R9, 0x1, R5, P2 ;  /* 0x0000000109077824 */ /* 0x000fc800010e0605 */
[----:B------:R-:W-:Y:S01]  /*3820*/  IMAD.X R15, R7, 0x1, R5, P0 ;  /* 0x00000001070f7824 */ /* 0x000fe200000e0605 */
[----:B------:R3:W-:Y:S04]  /*3830*/  LDGSTS.E.BYPASS.LTC128B.128 [R241+0x6100], [R6.64], !P1 ;  /* 0x0610000006f17fae */ /* 0x0007e8000c901d48 */
[----:B------:R3:W-:Y:S03]  /*3840*/  LDGSTS.E.BYPASS.LTC128B.128 [R241+0x6900], [R14.64], !P1 ;  /* 0x069000000ef17fae */ /* 0x0007e6000c901d48 */
.L_x_18:
[----:B-1234-:R-:W-:Y:S01]  /*3850*/  LOP3.LUT R2, R190, 0xffffffe0, RZ, 0xc0, !PT ;  /* 0xffffffe0be027812 */ /* 0x01efe200078ec0ff */
[----:B------:R-:W-:Y:S01]  /*3860*/  IMAD.SHL.U32 R224, R0, 0x2, RZ ;  /* 0x0000000200e07824 */ /* 0x000fe200078e00ff */
[----:B------:R-:W-:Y:S01]  /*3870*/  IADD3 R6, R155, c[0x0][0x1d0], RZ ;  /* 0x000074009b067a10 */ /* 0x000fe20007ffe0ff */
[----:B------:R-:W-:Y:S01]  /*3880*/  IMAD.MOV.U32 R190, RZ, RZ, R200 ;  /* 0x000000ffffbe7224 */ /* 0x000fe200078e00c8 */
[----:B------:R-:W0:Y:S01]  /*3890*/  LDGDEPBAR ;  /* 0x00000000000079af */ /* 0x000e220000000000 */
[----:B------:R-:W-:-:S02]  /*38a0*/  IMAD.IADD R2, R192, 0x1, -R2 ;  /* 0x00000001c0027824 */ /* 0x000fc400078e0a02 */
[--C-:B------:R-:W-:Y:S02]  /*38b0*/  IMAD R225, R4, 0x2, R224.reuse ;  /* 0x0000000204e17824 */ /* 0x100fe400078e02e0 */
[C---:B------:R-:W-:Y:S01]  /*38c0*/  IMAD R227, R3.reuse, 0x2, R224 ;  /* 0x0000000203e37824 */ /* 0x040fe200078e02e0 */
[----:B------:R-:W-:Y:S01]  /*38d0*/  SHF.R.S32.HI R5, RZ, 0x1f, R2 ;  /* 0x0000001fff057819 */ /* 0x000fe20000011402 */
[----:B------:R-:W-:Y:S02]  /*38e0*/  IMAD R226, R3, 0x2, R225 ;  /* 0x0000000203e27824 */ /* 0x000fe400078e02e1 */
[----:B------:R-:W-:Y:S01]  /*38f0*/  IMAD.MOV.U32 R192, RZ, RZ, R199 ;  /* 0x000000ffffc07224 */ /* 0x000fe200078e00c7 */
[----:B------:R-:W-:-:S04]  /*3900*/  LEA.HI R5, R5, R2, RZ, 0x2 ;  /* 0x0000000205057211 */ /* 0x000fc800078f10ff */
[----:B------:R-:W-:-:S05]  /*3910*/  LOP3.LUT R5, R5, 0x7ffffffc, RZ, 0xc0, !PT ;  /* 0x7ffffffc05057812 */ /* 0x000fca00078ec0ff */
[----:B------:R-:W-:-:S04]  /*3920*/  IMAD.IADD R2, R2, 0x1, -R5 ;  /* 0x0000000102027824 */ /* 0x000fc800078e0a05 */
[----:B------:R-:W-:-:S05]  /*3930*/  IMAD R2, R2, -0x2, R6 ;  /* 0xfffffffe02027824 */ /* 0x000fca00078e0206 */
[C---:B------:R-:W-:Y:S02]  /*3940*/  ISETP.GT.AND P4, PT, R2.reuse, RZ, PT ;  /* 0x000000ff0200720c */ /* 0x040fe40003f84270 */
[C---:B------:R-:W-:Y:S02]  /*3950*/  ISETP.GT.AND P3, PT, R2.reuse, 0x1, PT ;  /* 0x000000010200780c */ /* 0x040fe40003f64270 */
[----:B------:R-:W-:Y:S02]  /*3960*/  ISETP.GT.AND P2, PT, R2, 0x8, PT ;  /* 0x000000080200780c */ /* 0x000fe40003f44270 */
[----:B------:R-:W-:Y:S02]  /*3970*/  FSEL R10, R189, -INF , P4 ;  /* 0xff800000bd0a7808 */ /* 0x000fe40002000000 */
[----:B------:R-:W-:Y:S02]  /*3980*/  FSEL R11, R188, -INF , P3 ;  /* 0xff800000bc0b7808 */ /* 0x000fe40001800000 */
[----:B------:R-:W-:-:S02]  /*3990*/  ISETP.GT.AND P0, PT, R2, 0x9, PT ;  /* 0x000000090200780c */ /* 0x000fc40003f04270 */
[----:B------:R-:W-:Y:S02]  /*39a0*/  FSEL R12, R183, -INF , P2 ;  /* 0xff800000b70c7808 */ /* 0x000fe40001000000 */
[----:B------:R-:W-:Y:S02]  /*39b0*/  FMNMX.FTZ R70, R10, R11, !PT ;  /* 0x0000000b0a467209 */ /* 0x000fe40007810000 */
[----:B------:R-:W-:Y:S02]  /*39c0*/  ISETP.GT.AND P6, PT, R2, 0x10, PT ;  /* 0x000000100200780c */ /* 0x000fe40003fc4270 */
[----:B------:R-:W-:Y:S02]  /*39d0*/  FSEL R13, R182, -INF , P0 ;  /* 0xff800000b60d7808 */ /* 0x000fe40000000000 */
[----:B------:R-:W-:Y:S02]  /*39e0*/  FMNMX.FTZ R70, R12, R70, !PT ;  /* 0x000000460c467209 */ /* 0x000fe40007810000 */
[----:B------:R-:W-:-:S02]  /*39f0*/  ISETP.GT.AND P5, PT, R2, 0x11, PT ;  /* 0x000000110200780c */ /* 0x000fc40003fa4270 */
[----:B------:R-:W-:Y:S02]  /*3a00*/  FSEL R14, R175, -INF , P6 ;  /* 0xff800000af0e7808 */ /* 0x000fe40003000000 */
[----:B------:R-:W-:Y:S02]  /*3a10*/  FMNMX.FTZ R70, R13, R70, !PT ;  /* 0x000000460d467209 */ /* 0x000fe40007810000 */
[----:B------:R-:W-:Y:S02]  /*3a20*/  FSEL R21, R180, -INF , P4 ;  /* 0xff800000b4157808 */ /* 0x000fe40002000000 */
[----:B------:R-:W-:Y:S02]  /*3a30*/  FSEL R15, R185, -INF , P4 ;  /* 0xff800000b90f7808 */ /* 0x000fe40002000000 */
[----:B------:R-:W-:Y:S02]  /*3a40*/  FSEL R40, R187, -INF , P4 ;  /* 0xff800000bb287808 */ /* 0x000fe40002000000 */
        /* <DEDUP_REMOVED lines=18> */
[----:B------:R-:W-:-:S02]  /*3b70*/  FSEL R108, R117, -INF , P2 ;  /* 0xff800000756c7808 */ /* 0x000fc40001000000 */
[----:B------:R-:W-:Y:S02]  /*3b80*/  ISETP.GT.AND P0, PT, R2, 0x21, PT ;  /* 0x000000210200780c */ /* 0x000fe40003f04270 */
[----:B------:R-:W-:Y:S02]  /*3b90*/  FSEL R117, R158, -INF , P2 ;  /* 0xff8000009e757808 */ /* 0x000fe40001000000 */
[----:B------:R-:W-:Y:S02]  /*3ba0*/  FMNMX.FTZ R70, R31, R70, !PT ;  /* 0x000000461f467209 */ /* 0x000fe40007810000 */
[----:B------:R-:W-:Y:S02]  /*3bb0*/  FSEL R71, R92, -INF , P6 ;  /* 0xff8000005c477808 */ /* 0x000fe40003000000 */
[----:B------:R-:W-:Y:S02]  /*3bc0*/  FSEL R44, R168, -INF , P6 ;  /* 0xff800000a82c7808 */ /* 0x000fe40003000000 */
[----:B------:R-:W-:-:S02]  /*3bd0*/  FSEL R98, R171, -INF , P6 ;  /* 0xff800000ab627808 */ /* 0x000fc40003000000 */
[----:B------:R-:W-:Y:S02]  /*3be0*/  ISETP.GT.AND P6, PT, R2, 0x28, PT ;  /* 0x000000280200780c */ /* 0x000fe40003fc4270 */
[----:B------:R-:W-:Y:S02]  /*3bf0*/  FSEL R112, R116, -INF , P2 ;  /* 0xff80000074707808 */ /* 0x000fe40001000000 */
[----:B------:R-:W-:Y:S02]  /*3c00*/  FSEL R116, R159, -INF , P0 ;  /* 0xff8000009f747808 */ /* 0x000fe40000000000 */
[----:B------:R-:W-:Y:S02]  /*3c10*/  FMNMX.FTZ R70, R117, R70, !PT ;  /* 0x0000004675467209 */ /* 0x000fe40007810000 */
[----:B------:R-:W-:Y:S02]  /*3c20*/  FSEL R92, R164, -INF , P5 ;  /* 0xff800000a45c7808 */ /* 0x000fe40002800000 */
[----:B------:R-:W-:-:S02]  /*3c30*/  FSEL R45, R167, -INF , P5 ;  /* 0xff800000a72d7808 */ /* 0x000fc40002800000 */
[----:B------:R-:W-:Y:S02]  /*3c40*/  FSEL R99, R170, -INF , P5 ;  /* 0xff800000aa637808 */ /* 0x000fe40002800000 */
[----:B------:R-:W-:Y:S02]  /*3c50*/  FSEL R114, R118, -INF , P6 ;  /* 0xff80000076727808 */ /* 0x000fe40003000000 */
[----:B------:R-:W-:Y:S02]  /*3c60*/  ISETP.GT.AND P5, PT, R2, 0x29, PT ;  /* 0x000000290200780c */ /* 0x000fe40003fa4270 */
[----:B------:R-:W-:Y:S02]  /*3c70*/  FSEL R118, R148, -INF , P6 ;  /* 0xff80000094767808 */ /* 0x000fe40003000000 */
[----:B------:R-:W-:Y:S02]  /*3c80*/  FMNMX.FTZ R70, R116, R70, !PT ;  /* 0x0000004674467209 */ /* 0x000fe40007810000 */
        /* <DEDUP_REMOVED lines=61> */
[----:B------:R-:W-:Y:S02]  /*4060*/  FMNMX.FTZ R70, R242, R70, !PT ;  /* 0x00000046f2467209 */ /* 0x000fe40007810000 */
[----:B------:R-:W-:Y:S02]  /*4070*/  ISETP.GT.AND P3, PT, R2, 0x58, PT ;  /* 0x000000580200780c */ /* 0x000fe40003f64270 */
        /* <DEDUP_REMOVED lines=28> */
[----:B------:R-:W-:Y:S02]  /*4240*/  FMNMX.FTZ R70, R188, R70, !PT ;  /* 0x00000046bc467209 */ /* 0x000fe40007810000 */
[----:B------:R-:W-:Y:S02]  /*4250*/  FMNMX.FTZ R68, R15, R18, !PT ;  /* 0x000000120f447209 */ /* 0x000fe40007810000 */
[----:B------:R-:W-:Y:S02]  /*4260*/  FMNMX.FTZ R70, R197, R70, !PT ;  /* 0x00000046c5467209 */ /* 0x000fe40007810000 */
[----:B------:R-:W-:Y:S02]  /*4270*/  FMNMX.FTZ R68, R19, R68, !PT ;  /* 0x0000004413447209 */ /* 0x000fe40007810000 */
[----:B------:R-:W-:Y:S01]  /*4280*/  FSEL R179, R79, -INF , P0 ;  /* 0xff8000004fb37808 */ /* 0x000fe20000000000 */
[----:B------:R-:W1:Y:S01]  /*4290*/  SHFL.BFLY PT, R5, R70, 0x2, 0x1f ;  /* 0x0c401f0046057f89 */ /* 0x000e6200000e0000 */
[----:B------:R-:W-:-:S02]  /*42a0*/  FMNMX.FTZ R68, R20, R68, !PT ;  /* 0x0000004414447209 */ /* 0x000fc40007810000 */
[----:B------:R-:W-:Y:S02]  /*42b0*/  FSEL R174, R77, -INF , P0 ;  /* 0xff8000004dae7808 */ /* 0x000fe40000000000 */
[----:B------:R-:W-:Y:S02]  /*42c0*/  FMNMX.FTZ R68, R44, R68, !PT ;  /* 0x000000442c447209 */ /* 0x000fe40007810000 */
[----:B------:R-:W-:Y:S02]  /*42d0*/  FSEL R248, R73, -INF , P0 ;  /* 0xff80000049f87808 */ /* 0x000fe40000000000 */
[----:B------:R-:W-:Y:S02]  /*42e0*/  FMNMX.FTZ R68, R45, R68, !PT ;  /* 0x000000442d447209 */ /* 0x000fe40007810000 */
[----:B------:R-:W-:Y:S02]  /*42f0*/  FSEL R166, R65, -INF , P6 ;  /* 0xff80000041a67808 */ /* 0x000fe40003000000 */
[----:B------:R-:W-:-:S02]  /*4300*/  FMNMX.FTZ R68, R46, R68, !PT ;  /* 0x000000442e447209 */ /* 0x000fc40007810000 */
[----:B------:R-:W-:Y:S02]  /*4310*/  FSEL R181, R34, -INF , P5 ;  /* 0xff80000022b57808 */ /* 0x000fe40002800000 */
[----:B------:R-:W-:Y:S02]  /*4320*/  FMNMX.FTZ R68, R47, R68, !PT ;  /* 0x000000442f447209 */ /* 0x000fe40007810000 */
[----:B------:R-:W-:Y:S02]  /*4330*/  FSEL R208, R35, -INF , P4 ;  /* 0xff80000023d07808 */ /* 0x000fe40002000000 */
[----:B------:R-:W-:Y:S01]  /*4340*/  FMNMX.FTZ R68, R108, R68, !PT ;  /* 0x000000446c447209 */ /* 0x000fe20007810000 */
[----:B------:R-:W-:Y:S01]  /*4350*/  LDSM.16.MT88.4 R32, [R225+0x100] ;  /* 0x00010000e120783b */ /* 0x000fe20000004200 */
[----:B------:R-:W-:Y:S02]  /*4360*/  FSEL R211, R24, -INF , P3 ;  /* 0xff80000018d37808 */ /* 0x000fe40001800000 */
[----:B-1----:R-:W-:-:S02]  /*4370*/  FMNMX.FTZ R70, R70, R5, !PT ;  /* 0x0000000546467209 */ /* 0x002fc40007810000 */
[----:B------:R-:W-:Y:S02]  /*4380*/  FMNMX.FTZ R68, R109, R68, !PT ;  /* 0x000000446d447209 */ /* 0x000fe40007810000 */
[----:B------:R-:W-:Y:S01]  /*4390*/  FSEL R212, R25, -INF , P2 ;  /* 0xff80000019d47808 */ /* 0x000fe20001000000 */
[----:B------:R-:W1:Y:S01]  /*43a0*/  SHFL.BFLY PT, R5, R70, 0x1, 0x1f ;  /* 0x0c201f0046057f89 */ /* 0x000e6200000e0000 */
[----:B------:R-:W-:Y:S02]  /*43b0*/  FMNMX.FTZ R68, R110, R68, !PT ;  /* 0x000000446e447209 */ /* 0x000fe40007810000 */
[----:B------:R-:W-:Y:S02]  /*43c0*/  FSEL R167, R52, -INF , P6 ;  /* 0xff80000034a77808 */ /* 0x000fe40003000000 */
[----:B------:R-:W-:Y:S02]  /*43d0*/  FMNMX.FTZ R68, R111, R68, !PT ;  /* 0x000000446f447209 */ /* 0x000fe40007810000 */
[----:B------:R-:W-:-:S02]  /*43e0*/  FSEL R183, R37, -INF , P5 ;  /* 0xff80000025b77808 */ /* 0x000fc40002800000 */
[----:B------:R-:W-:Y:S02]  /*43f0*/  FMNMX.FTZ R68, R131, R68, !PT ;  /* 0x0000004483447209 */ /* 0x000fe40007810000 */
[----:B------:R-:W-:Y:S02]  /*4400*/  FSEL R209, R36, -INF , P4 ;  /* 0xff80000024d17808 */ /* 0x000fe40002000000 */
[----:B------:R-:W-:Y:S02]  /*4410*/  FMNMX.FTZ R68, R132, R68, !PT ;  /* 0x0000004484447209 */ /* 0x000fe40007810000 */
[----:B------:R-:W-:Y:S02]  /*4420*/  FSEL R222, R27, -INF , P3 ;  /* 0xff8000001bde7808 */ /* 0x000fe40001800000 */
[----:B------:R-:W-:Y:S02]  /*4430*/  FMNMX.FTZ R68, R133, R68, !PT ;  /* 0x0000004485447209 */ /* 0x000fe40007810000 */
[----:B------:R-:W-:-:S02]  /*4440*/  FSEL R243, R26, -INF , P2 ;  /* 0xff8000001af37808 */ /* 0x000fc40001000000 */
[----:B------:R-:W-:Y:S01]  /*4450*/  FMNMX.FTZ R68, R134, R68, !PT ;  /* 0x0000004486447209 */ /* 0x000fe20007810000 */
[----:B------:R-:W-:Y:S01]  /*4460*/  LDSM.16.MT88.4 R24, [R227+0x100] ;  /* 0x00010000e318783b */ /* 0x000fe20000004200 */
[----:B------:R-:W-:Y:S02]  /*4470*/  FSEL R173, R56, -INF , P6 ;  /* 0xff80000038ad7808 */ /* 0x000fe40003000000 */
[----:B-1----:R-:W-:Y:S02]  /*4480*/  FMNMX.FTZ R70, R70, R5, !PT ;  /* 0x0000000546467209 */ /* 0x002fe40007810000 */
[----:B------:R-:W-:Y:S02]  /*4490*/  FMNMX.FTZ R5, R21, R22, !PT ;  /* 0x0000001615057209 */ /* 0x000fe40007810000 */
[C---:B------:R-:W-:Y:S01]  /*44a0*/  FSETP.NEU.FTZ.AND P0, PT, R70.reuse, -INF , PT ;  /* 0xff8000004600780b */ /* 0x040fe20003f1d000 */
[----:B------:R-:W-:Y:S01]  /*44b0*/  FMUL.FTZ R7, R70, c[0x0][0x2d0] ;  /* 0x0000b40046077a20 */ /* 0x000fe20000410000 */
[----:B------:R-:W-:-:S02]  /*44c0*/  FMNMX.FTZ R5, R23, R5, !PT ;  /* 0x0000000517057209 */ /* 0x000fc40007810000 */
[----:B------:R-:W-:Y:S02]  /*44d0*/  FMNMX.FTZ R68, R153, R68, !PT ;  /* 0x0000004499447209 */ /* 0x000fe40007810000 */
[----:B------:R-:W-:Y:S02]  /*44e0*/  FMNMX.FTZ R5, R28, R5, !PT ;  /* 0x000000051c057209 */ /* 0x000fe40007810000 */
[----:B------:R-:W-:Y:S02]  /*44f0*/  FSEL R7, R7, RZ, P0 ;  /* 0x000000ff07077208 */ /* 0x000fe40000000000 */
[----:B------:R-:W-:Y:S02]  /*4500*/  FMNMX.FTZ R5, R71, R5, !PT ;  /* 0x0000000547057209 */ /* 0x000fe40007810000 */
[----:B------:R-:W-:Y:S02]  /*4510*/  ISETP.GT.AND P0, PT, R2, 0x58, PT ;  /* 0x000000580200780c */ /* 0x000fe40003f04270 */
[----:B------:R-:W-:-:S02]  /*4520*/  FMNMX.FTZ R5, R92, R5, !PT ;  /* 0x000000055c057209 */ /* 0x000fc40007810000 */
[----:B------:R-:W-:Y:S02]  /*4530*/  FMNMX.FTZ R68, R155, R68, !PT ;  /* 0x000000449b447209 */ /* 0x000fe40007810000 */
[----:B------:R-:W-:Y:S02]  /*4540*/  FMNMX.FTZ R5, R96, R5, !PT ;  /* 0x0000000560057209 */ /* 0x000fe40007810000 */
[----:B------:R-:W-:Y:S02]  /*4550*/  FMNMX.FTZ R68, R154, R68, !PT ;  /* 0x000000449a447209 */ /* 0x000fe40007810000 */
[----:B------:R-:W-:Y:S02]  /*4560*/  FMNMX.FTZ R5, R97, R5, !PT ;  /* 0x0000000561057209 */ /* 0x000fe40007810000 */
[----:B------:R-:W-:Y:S02]  /*4570*/  FMNMX.FTZ R68, R152, R68, !PT ;  /* 0x0000004498447209 */ /* 0x000fe40007810000 */
[----:B------:R-:W-:-:S02]  /*4580*/  FMNMX.FTZ R5, R112, R5, !PT ;  /* 0x0000000570057209 */ /* 0x000fc40007810000 */
[----:B------:R-:W-:Y:S02]  /*4590*/  FMNMX.FTZ R68, R175, R68, !PT ;  /* 0x00000044af447209 */ /* 0x000fe40007810000 */
[----:B------:R-:W-:Y:S02]  /*45a0*/  FMNMX.FTZ R5, R113, R5, !PT ;  /* 0x0000000571057209 */ /* 0x000fe40007810000 */
[----:B------:R-:W-:Y:S02]  /*45b0*/  FSEL R165, R64, -INF , P0 ;  /* 0xff80000040a57808 */ /* 0x000fe40000000000 */
[----:B------:R-:W-:Y:S02]  /*45c0*/  FMNMX.FTZ R5, R114, R5, !PT ;  /* 0x0000000572057209 */ /* 0x000fe40007810000 */
[----:B------:R-:W-:Y:S02]  /*45d0*/  FMNMX.FTZ R68, R174, R68, !PT ;  /* 0x00000044ae447209 */ /* 0x000fe40007810000 */
        /* <DEDUP_REMOVED lines=24> */
[----:B------:R-:W-:-:S02]  /*4760*/  FSEL R164, R66, -INF , P0 ;  /* 0xff80000042a47808 */ /* 0x000fc40000000000 */
[----:B------:R-:W-:Y:S02]  /*4770*/  FMNMX.FTZ R2, R179, R2, !PT ;  /* 0x00000002b3027209 */ /* 0x000fe40007810000 */
[----:B------:R-:W-:Y:S02]  /*4780*/  FMNMX.FTZ R5, R127, R5, !PT ;  /* 0x000000057f057209 */ /* 0x000fe40007810000 */
[----:B------:R-:W-:Y:S02]  /*4790*/  FMNMX.FTZ R68, R212, R68, !PT ;  /* 0x00000044d4447209 */ /* 0x000fe40007810000 */
[----:B------:R-:W-:Y:S02]  /*47a0*/  FMNMX.FTZ R2, R164, R2, !PT ;  /* 0x00000002a4027209 */ /* 0x000fe40007810000 */
[----:B------:R-:W-:Y:S01]  /*47b0*/  FMNMX.FTZ R5, R128, R5, !PT ;  /* 0x0000000580057209 */ /* 0x000fe20007810000 */
[----:B------:R-:W1:Y:S01]  /*47c0*/  SHFL.BFLY PT, R6, R68, 0x2, 0x1f ;  /* 0x0c401f0044067f89 */ /* 0x000e6200000e0000 */
        /* <DEDUP_REMOVED lines=10> */
[----:B------:R-:W-:Y:S01]  /*4870*/  FSEL R172, R60, -INF , P0 ;  /* 0xff8000003cac7808 */ /* 0x000fe20000000000 */
[----:B------:R-:W2:Y:S01]  /*4880*/  SHFL.BFLY PT, R8, R2, 0x2, 0x1f ;  /* 0x0c401f0002087f89 */ /* 0x000ea200000e0000 */
[----:B------:R-:W-:Y:S02]  /*4890*/  FMNMX.FTZ R5, R169, R5, !PT ;  /* 0x00000005a9057209 */ /* 0x000fe40007810000 */
[----:B-1----:R-:W-:Y:S01]  /*48a0*/  FMNMX.FTZ R68, R68, R6, !PT ;  /* 0x0000000644447209 */ /* 0x002fe20007810000 */
[----:B------:R-:W-:Y:S01]  /*48b0*/  FFMA.FTZ R6, R10, c[0x0][0x2d0], -R7 ;  /* 0x0000b4000a067a23 */ /* 0x000fe20000010807 */
[----:B------:R-:W-:-:S02]  /*48c0*/  FMNMX.FTZ R5, R170, R5, !PT ;  /* 0x00000005aa057209 */ /* 0x000fc40007810000 */
[----:B------:R-:W-:Y:S01]  /*48d0*/  FSEL R220, R49, -INF , P5 ;  /* 0xff80000031dc7808 */ /* 0x000fe20002800000 */
[----:B------:R-:W1:Y:S01]  /*48e0*/  SHFL.BFLY PT, R9, R68, 0x1, 0x1f ;  /* 0x0c201f0044097f89 */ /* 0x000e6200000e0000 */
[----:B------:R-:W-:Y:S01]  /*48f0*/  FMNMX.FTZ R5, R168, R5, !PT ;  /* 0x00000005a8057209 */ /* 0x000fe20007810000 */
[----:B------:R3:W-:Y:S01]  /*4900*/  MUFU.EX2 R250, R6 ;  /* 0x0000000600fa7308 */ /* 0x0007e20000000800 */
[----:B------:R-:W-:Y:S02]  /*4910*/  FSEL R217, R48, -INF , P4 ;  /* 0xff80000030d97808 */ /* 0x000fe40002000000 */
[----:B------:R-:W-:Y:S02]  /*4920*/  FMNMX.FTZ R5, R249, R5, !PT ;  /* 0x00000005f9057209 */ /* 0x000fe40007810000 */
[----:B------:R-:W-:Y:S02]  /*4930*/  FSEL R213, R39, -INF , P3 ;  /* 0xff80000027d57808 */ /* 0x000fe40001800000 */
[----:B------:R-:W-:-:S02]  /*4940*/  FMNMX.FTZ R5, R248, R5, !PT ;  /* 0x00000005f8057209 */ /* 0x000fc40007810000 */
[----:B------:R-:W-:Y:S02]  /*4950*/  FSEL R210, R38, -INF , P2 ;  /* 0xff80000026d27808 */ /* 0x000fe40001000000 */
[----:B------:R-:W-:Y:S01]  /*4960*/  LDSM.16.MT88.4 R36, [R226+0x100] ;  /* 0x00010000e224783b */ /* 0x000fe20000004200 */
[----:B--2---:R-:W-:Y:S01]  /*4970*/  FMNMX.FTZ R2, R2, R8, !PT ;  /* 0x0000000802027209 */ /* 0x004fe20007810000 */
[----:B---3--:R-:W-:-:S04]  /*4980*/  FFMA.FTZ R6, R11, c[0x0][0x2d0], -R7 ;  /* 0x0000b4000b067a23 */ /* 0x008fc80000010807 */
[----:B------:R-:W2:Y:S01]  /*4990*/  SHFL.BFLY PT, R11, R2, 0x1, 0x1f ;  /* 0x0c201f00020b7f89 */ /* 0x000ea200000e0000 */
[----:B------:R3:W4:Y:S01]  /*49a0*/  MUFU.EX2 R244, R6 ;  /* 0x0000000600f47308 */ /* 0x0007220000000800 */
[----:B-1----:R-:W-:-:S04]  /*49b0*/  FMNMX.FTZ R68, R68, R9, !PT ;  /* 0x0000000944447209 */ /* 0x002fc80007810000 */
[C---:B------:R-:W-:Y:S01]  /*49c0*/  FSETP.NEU.FTZ.AND P0, PT, R68.reuse, -INF , PT ;  /* 0xff8000004400780b */ /* 0x040fe20003f1d000 */
[----:B------:R-:W-:Y:S01]  /*49d0*/  FMUL.FTZ R9, R68, c[0x0][0x2d0] ;  /* 0x0000b40044097a20 */ /* 0x000fe20000410000 */
[----:B---3--:R-:W-:Y:S01]  /*49e0*/  FMNMX.FTZ R6, R172, R5, !PT ;  /* 0x00000005ac067209 */ /* 0x008fe20007810000 */
[--C-:B------:R-:W-:Y:S01]  /*49f0*/  FFMA.FTZ R5, R12, c[0x0][0x2d0], -R7.reuse ;  /* 0x0000b4000c057a23 */ /* 0x100fe20000010807 */
[----:B----4-:R-:W-:Y:S02]  /*4a00*/  F2FP.BF16.PACK_AB R12, R244, R250 ;  /* 0x000000faf40c723e */ /* 0x010fe400000010ff */
[----:B------:R-:W-:Y:S01]  /*4a10*/  FMNMX.FTZ R6, R173, R6, !PT ;  /* 0x00000006ad067209 */ /* 0x000fe20007810000 */
[----:B------:R1:W-:Y:S01]  /*4a20*/  MUFU.EX2 R198, R5 ;  /* 0x0000000500c67308 */ /* 0x0003e20000000800 */
[----:B--2---:R-:W-:Y:S02]  /*4a30*/  FMNMX.FTZ R2, R2, R11, !PT ;  /* 0x0000000b02027209 */ /* 0x004fe40007810000 */
[----:B-1----:R-:W-:Y:S01]  /*4a40*/  FMNMX.FTZ R5, R220, R6, !PT ;  /* 0x00000006dc057209 */ /* 0x002fe20007810000 */
[----:B------:R-:W-:-:S03]  /*4a50*/  FFMA.FTZ R6, R13, c[0x0][0x2d0], -R7 ;  /* 0x0000b4000d067a23 */ /* 0x000fc60000010807 */
[----:B------:R-:W-:Y:S01]  /*4a60*/  FMNMX.FTZ R5, R217, R5, !PT ;  /* 0x00000005d9057209 */ /* 0x000fe20007810000 */
[----:B------:R1:W2:Y:S03]  /*4a70*/  MUFU.EX2 R191, R6 ;  /* 0x0000000600bf7308 */ /* 0x0002a60000000800 */
[----:B------:R-:W-:Y:S01]  /*4a80*/  FMNMX.FTZ R8, R213, R5, !PT ;  /* 0x00000005d5087209 */ /* 0x000fe20007810000 */
[----:B------:R-:W-:-:S03]  /*4a90*/  FFMA.FTZ R5, R14, c[0x0][0x2d0], -R7 ;  /* 0x0000b4000e057a23 */ /* 0x000fc60000010807 */
[----:B------:R-:W-:Y:S01]  /*4aa0*/  FMNMX.FTZ R8, R210, R8, !PT ;  /* 0x00000008d2087209 */ /* 0x000fe20007810000 */
[----:B------:R3:W-:Y:S04]  /*4ab0*/  MUFU.EX2 R185, R5 ;  /* 0x0000000500b97308 */ /* 0x0007e80000000800 */
[----:B------:R-:W4:Y:S01]  /*4ac0*/  SHFL.BFLY PT, R10, R8, 0x2, 0x1f ;  /* 0x0c401f00080a7f89 */ /* 0x000f2200000e0000 */
[----:B-1----:R-:W-:Y:S02]  /*4ad0*/  FSEL R6, R9, RZ, P0 ;  /* 0x000000ff09067208 */ /* 0x002fe40000000000 */
[----:B------:R-:W-:Y:S02]  /*4ae0*/  FSETP.NEU.FTZ.AND P0, PT, R2, -INF , PT ;  /* 0xff8000000200780b */ /* 0x000fe40003f1d000 */
[----:B--2---:R-:W-:Y:S01]  /*4af0*/  F2FP.BF16.PACK_AB R14, R191, R198 ;  /* 0x000000c6bf0e723e */ /* 0x004fe200000010ff */
[----:B------:R-:W-:-:S02]  /*4b00*/  FFMA.FTZ R9, R19, c[0x0][0x2d0], -R6 ;  /* 0x0000b40013097a23 */ /* 0x000fc40000010806 */
[--C-:B---3--:R-:W-:Y:S02]  /*4b10*/  FFMA.FTZ R5, R15, c[0x0][0x2d0], -R6.reuse ;  /* 0x0000b4000f057a23 */ /* 0x108fe40000010806 */
[----:B------:R1:W-:Y:S08]  /*4b20*/  MUFU.EX2 R189, R9 ;  /* 0x0000000900bd7308 */ /* 0x0003f00000000800 */
[----:B------:R2:W-:Y:S01]  /*4b30*/  MUFU.EX2 R182, R5 ;  /* 0x0000000500b67308 */ /* 0x0005e20000000800 */
[----:B----4-:R-:W-:Y:S01]  /*4b40*/  FMNMX.FTZ R8, R8, R10, !PT ;  /* 0x0000000a08087209 */ /* 0x010fe20007810000 */
[----:B-1----:R-:W-:-:S06]  /*4b50*/  FFMA.FTZ R9, R20, c[0x0][0x2d0], -R6 ;  /* 0x0000b40014097a23 */ /* 0x002fcc0000010806 */
[----:B------:R-:W1:Y:S01]  /*4b60*/  MUFU.EX2 R201, R9 ;  /* 0x0000000900c97308 */ /* 0x000e620000000800 */
[----:B--2---:R-:W-:Y:S02]  /*4b70*/  FFMA.FTZ R5, R18, c[0x0][0x2d0], -R6 ;  /* 0x0000b40012057a23 */ /* 0x004fe40000010806 */
[----:B------:R-:W-:Y:S05]  /*4b80*/  LDSM.16.MT88.4 R16, [R224+0x100] ;  /* 0x00010000e010783b */ /* 0x000fea0000004200 */
[----:B------:R2:W3:Y:S01]  /*4b90*/  MUFU.EX2 R180, R5 ;  /* 0x0000000500b47308 */ /* 0x0004e20000000800 */
[----:B-1----:R-:W-:Y:S01]  /*4ba0*/  F2FP.BF16.PACK_AB R10, R201, R189 ;  /* 0x000000bdc90a723e */ /* 0x002fe200000010ff */
[----:B--2---:R-:W-:-:S05]  /*4bb0*/  FMUL.FTZ R5, R2, c[0x0][0x2d0] ;  /* 0x0000b40002057a20 */ /* 0x004fca0000410000 */
[----:B------:R-:W-:-:S05]  /*4bc0*/  FSEL R5, R5, RZ, P0 ;  /* 0x000000ff05057208 */ /* 0x000fca0000000000 */
[--C-:B------:R-:W-:Y:S02]  /*4bd0*/  FFMA.FTZ R9, R21, c[0x0][0x2d0], -R5.reuse ;  /* 0x0000b40015097a23 */ /* 0x100fe40000010805 */
[--C-:B------:R-:W-:Y:S02]  /*4be0*/  FFMA.FTZ R0, R22, c[0x0][0x2d0], -R5.reuse ;  /* 0x0000b40016007a23 */ /* 0x100fe40000010805 */
[----:B------:R1:W-:Y:S08]  /*4bf0*/  MUFU.EX2 R145, R9 ;  /* 0x0000000900917308 */ /* 0x0003f00000000800 */
[----:B------:R2:W4:Y:S01]  /*4c00*/  MUFU.EX2 R247, R0 ;  /* 0x0000000000f77308 */ /* 0x0005220000000800 */
[----:B-1----:R-:W1:Y:S01]  /*4c10*/  SHFL.BFLY PT, R9, R8, 0x1, 0x1f ;  /* 0x0c201f0008097f89 */ /* 0x002e6200000e0000 */
[----:B--2---:R-:W-:-:S03]  /*4c20*/  FFMA.FTZ R0, R23, c[0x0][0x2d0], -R5 ;  /* 0x0000b40017007a23 */ /* 0x004fc60000010805 */
[----:B------:R-:W2:Y:S03]  /*4c30*/  LDSM.16.MT88.4 R20, [R224+0x900] ;  /* 0x00090000e014783b */ /* 0x000ea60000004200 */
[----:B------:R5:W-:Y:S01]  /*4c40*/  MUFU.EX2 R146, R0 ;  /* 0x0000000000927308 */ /* 0x000be20000000800 */
[----:B-1----:R-:W-:Y:S02]  /*4c50*/  FMNMX.FTZ R69, R8, R9, !PT ;  /* 0x0000000908457209 */ /* 0x002fe40007810000 */
[----:B---3--:R-:W-:Y:S01]  /*4c60*/  F2FP.BF16.PACK_AB R8, R180, R182 ;  /* 0x000000b6b408723e */ /* 0x008fe200000010ff */
[----:B-----5:R-:W-:Y:S01]  /*4c70*/  FFMA.FTZ R0, R28, c[0x0][0x2d0], -R5 ;  /* 0x0000b4001c007a23 */ /* 0x020fe20000010805 */
[C---:B------:R-:W-:Y:S01]  /*4c80*/  FSETP.NEU.FTZ.AND P0, PT, R69.reuse, -INF , PT ;  /* 0xff8000004500780b */ /* 0x040fe20003f1d000 */
[----:B------:R-:W-:Y:S01]  /*4c90*/  FMUL.FTZ R3, R69, c[0x0][0x2d0] ;  /* 0x0000b40045037a20 */ /* 0x000fe20000410000 */
[----:B----4-:R-:W-:Y:S01]  /*4ca0*/  F2FP.BF16.PACK_AB R9, R247, R145 ;  /* 0x00000091f709723e */ /* 0x010fe200000010ff */
[----:B------:R1:W3:Y:S02]  /*4cb0*/  MUFU.EX2 R196, R0 ;  /* 0x0000000000c47308 */ /* 0x0002e40000000800 */
[----:B-1----:R-:W-:Y:S01]  /*4cc0*/  FFMA.FTZ R0, R29, c[0x0][0x2d0], -R7 ;  /* 0x0000b4001d007a23 */ /* 0x002fe20000010807 */
[----:B---3--:R-:W-:-:S05]  /*4cd0*/  F2FP.BF16.PACK_AB R11, R196, R146 ;  /* 0x00000092c40b723e */ /* 0x008fca00000010ff */
[----:B------:R1:W-:Y:S02]  /*4ce0*/  MUFU.EX2 R120, R0 ;  /* 0x0000000000787308 */ /* 0x0003e40000000800 */
[C---:B------:R-:W-:Y:S08]  /*4cf0*/  HMMA.16816.F32.BF16 R80, R8.reuse, R16, RZ ;  /* 0x000000100850723c */ /* 0x040ff000000418ff */
[----:B------:R-:W-:Y:S01]  /*4d00*/  HMMA.16816.F32.BF16 R60, R8, R18, RZ ;  /* 0x00000012083c723c */ /* 0x000fe200000418ff */
[----:B-1----:R-:W-:-:S04]  /*4d10*/  FFMA.FTZ R0, R30, c[0x0][0x2d0], -R7 ;  /* 0x0000b4001e007a23 */ /* 0x002fc80000010807 */
[----:B------:R1:W-:Y:S03]  /*4d20*/  MUFU.EX2 R184, R0 ;  /* 0x0000000000b87308 */ /* 0x0003e60000000800 */
[C---:B------:R-:W-:Y:S08]  /*4d30*/  HMMA.16816.F32.BF16 R76, R8.reuse, R24, RZ ;  /* 0x00000018084c723c */ /* 0x040ff000000418ff */
[----:B------:R-:W-:Y:S01]  /*4d40*/  HMMA.16816.F32.BF16 R56, R8, R26, RZ ;  /* 0x0000001a0838723c */ /* 0x000fe200000418ff */
[----:B-1----:R-:W-:Y:S01]  /*4d50*/  FSEL R0, R3, RZ, P0 ;  /* 0x000000ff03007208 */ /* 0x002fe20000000000 */
[----:B------:R-:W-:-:S06]  /*4d60*/  FFMA.FTZ R3, R31, c[0x0][0x2d0], -R7 ;  /* 0x0000b4001f037a23 */ /* 0x000fcc0000010807 */
[C---:B------:R-:W-:Y:S01]  /*4d70*/  HMMA.16816.F32.BF16 R72, R8.reuse, R32, RZ ;  /* 0x000000200848723c */ /* 0x040fe200000418ff */
[----:B------:R-:W1:Y:S01]  /*4d80*/  LDSM.16.MT88.4 R28, [R226+0x900] ;  /* 0x00090000e21c783b */ /* 0x000e620000004200 */
[----:B------:R3:W-:Y:S06]  /*4d90*/  MUFU.EX2 R193, R3 ;  /* 0x0000000300c17308 */ /* 0x0007ec0000000800 */
[C---:B------:R-:W-:Y:S08]  /*4da0*/  HMMA.16816.F32.BF16 R64, R8.reuse, R36, RZ ;  /* 0x000000240840723c */ /* 0x040ff000000418ff */
[----:B------:R-:W-:Y:S01]  /*4db0*/  HMMA.16816.F32.BF16 R52, R8, R34, RZ ;  /* 0x000000220834723c */ /* 0x000fe200000418ff */
[----:B---3--:R-:W-:-:S04]  /*4dc0*/  FFMA.FTZ R3, R40, c[0x0][0x2d0], -R0 ;  /* 0x0000b40028037a23 */ /* 0x008fc80000010800 */
[----:B------:R3:W-:Y:S03]  /*4dd0*/  MUFU.EX2 R177, R3 ;  /* 0x0000000300b17308 */ /* 0x0007e60000000800 */
[----:B------:R-:W-:Y:S01]  /*4de0*/  HMMA.16816.F32.BF16 R48, R8, R38, RZ ;  /* 0x000000260830723c */ /* 0x000fe200000418ff */
[----:B---3--:R-:W-:-:S04]  /*4df0*/  FFMA.FTZ R3, R41, c[0x0][0x2d0], -R0 ;  /* 0x0000b40029037a23 */ /* 0x008fc80000010800 */
[----:B------:R3:W4:Y:S02]  /*4e00*/  MUFU.EX2 R176, R3 ;  /* 0x0000000300b07308 */ /* 0x0007240000000800 */
[----:B---3--:R-:W-:Y:S01]  /*4e10*/  FFMA.FTZ R3, R42, c[0x0][0x2d0], -R0 ;  /* 0x0000b4002a037a23 */ /* 0x008fe20000010800 */
[----:B----4-:R-:W-:-:S05]  /*4e20*/  F2FP.BF16.PACK_AB R13, R176, R177 ;  /* 0x000000b1b00d723e */ /* 0x010fca00000010ff */
[----:B------:R3:W-:Y:S02]  /*4e30*/  MUFU.EX2 R219, R3 ;  /* 0x0000000300db7308 */ /* 0x0007e40000000800 */
[----:B---3--:R-:W-:-:S06]  /*4e40*/  FFMA.FTZ R3, R43, c[0x0][0x2d0], -R0 ;  /* 0x0000b4002b037a23 */ /* 0x008fcc0000010800 */
[----:B------:R3:W4:Y:S02]  /*4e50*/  MUFU.EX2 R223, R3 ;  /* 0x0000000300df7308 */ /* 0x0007240000000800 */
[----:B---3--:R-:W-:Y:S01]  /*4e60*/  FFMA.FTZ R3, R44, c[0x0][0x2d0], -R6 ;  /* 0x0000b4002c037a23 */ /* 0x008fe20000010806 */
[----:B----4-:R-:W-:-:S05]  /*4e70*/  F2FP.BF16.PACK_AB R15, R223, R219 ;  /* 0x000000dbdf0f723e */ /* 0x010fca00000010ff */
[----:B------:R3:W-:Y:S02]  /*4e80*/  MUFU.EX2 R195, R3 ;  /* 0x0000000300c37308 */ /* 0x0007e40000000800 */
[C---:B------:R-:W-:Y:S08]  /*4e90*/  HMMA.16816.F32.BF16 R84, R12.reuse, R16, RZ ;  /* 0x000000100c54723c */ /* 0x040ff000000418ff */
[----:B------:R-:W-:Y:S01]  /*4ea0*/  HMMA.16816.F32.BF16 R88, R12, R18, RZ ;  /* 0x000000120c58723c */ /* 0x000fe200000418ff */
[----:B------:R-:W4:Y:S01]  /*4eb0*/  LDSM.16.MT88.4 R16, [R227+0x900] ;  /* 0x00090000e310783b */ /* 0x000f220000004200 */
[----:B---3--:R-:W-:-:S04]  /*4ec0*/  FFMA.FTZ R3, R45, c[0x0][0x2d0], -R6 ;  /* 0x0000b4002d037a23 */ /* 0x008fc80000010806 */
[----:B------:R3:W5:Y:S02]  /*4ed0*/  MUFU.EX2 R186, R3 ;  /* 0x0000000300ba7308 */ /* 0x0007640000000800 */
[C---:B------:R-:W-:Y:S08]  /*4ee0*/  HMMA.16816.F32.BF16 R40, R12.reuse, R32, RZ ;  /* 0x000000200c28723c */ /* 0x040ff000000418ff */
[----:B------:R-:W-:Y:S01]  /*4ef0*/  HMMA.16816.F32.BF16 R100, R12, R34, RZ ;  /* 0x000000220c64723c */ /* 0x000fe200000418ff */
[----:B---3--:R-:W-:Y:S01]  /*4f00*/  FFMA.FTZ R3, R46, c[0x0][0x2d0], -R6 ;  /* 0x0000b4002e037a23 */ /* 0x008fe20000010806 */
[----:B-----5:R-:W-:-:S06]  /*4f10*/  F2FP.BF16.PACK_AB R8, R186, R195 ;  /* 0x000000c3ba08723e */ /* 0x020fcc00000010ff */
[----:B------:R-:W-:Y:S01]  /*4f20*/  HMMA.16816.F32.BF16 R32, R12, R36, RZ ;  /* 0x000000240c20723c */ /* 0x000fe200000418ff */
[----:B------:R3:W-:Y:S02]  /*4f30*/  MUFU.EX2 R4, R3 ;  /* 0x0000000300047308 */ /* 0x0007e40000000800 */
[----:B---3--:R-:W-:-:S05]  /*4f40*/  FFMA.FTZ R3, R47, c[0x0][0x2d0], -R6 ;  /* 0x0000b4002f037a23 */ /* 0x008fca0000010806 */
[----:B------:R-:W-:Y:S01]  /*4f50*/  HMMA.16816.F32.BF16 R44, R12, R24, RZ ;  /* 0x000000180c2c723c */ /* 0x000fe200000418ff */
[----:B------:R3:W5:Y:S02]  /*4f60*/  MUFU.EX2 R194, R3 ;  /* 0x0000000300c27308 */ /* 0x0007640000000800 */
[----:B---3--:R-:W-:Y:S01]  /*4f70*/  FFMA.FTZ R3, R71, c[0x0][0x2d0], -R5 ;  /* 0x0000b40047037a23 */ /* 0x008fe20000010805 */
[----:B-----5:R-:W-:Y:S01]  /*4f80*/  F2FP.BF16.PACK_AB R10, R194, R4 ;  /* 0x00000004c20a723e */ /* 0x020fe200000010ff */
[----:B------:R-:W-:-:S04]  /*4f90*/  IMAD.MOV.U32 R71, RZ, RZ, R120 ;  /* 0x000000ffff477224 */ /* 0x000fc800078e0078 */
[----:B------:R3:W-:Y:S02]  /*4fa0*/  MUFU.EX2 R252, R3 ;  /* 0x0000000300fc7308 */ /* 0x0007e40000000800 */
[--C-:B---3--:R-:W-:Y:S02]  /*4fb0*/  FFMA.FTZ R3, R92, c[0x0][0x2d0], -R5.reuse ;  /* 0x0000b4005c037a23 */ /* 0x108fe40000010805 */
[----:B------:R-:W-:Y:S01]  /*4fc0*/  HMMA.16816.F32.BF16 R92, R12, R26, RZ ;  /* 0x0000001a0c5c723c */ /* 0x000fe200000418ff */
[----:B------:R-:W3:Y:S03]  /*4fd0*/  LDSM.16.MT88.4 R24, [R225+0x900] ;  /* 0x00090000e118783b */ /* 0x000ee60000004200 */
[----:B------:R5:W1:Y:S02]  /*4fe0*/  MUFU.EX2 R251, R3 ;  /* 0x0000000300fb7308 */ /* 0x000a640000000800 */
[----:B-----5:R-:W-:Y:S01]  /*4ff0*/  FFMA.FTZ R3, R96, c[0x0][0x2d0], -R5 ;  /* 0x0000b40060037a23 */ /* 0x020fe20000010805 */
[----:B-1----:R-:W-:-:S05]  /*5000*/  F2FP.BF16.PACK_AB R9, R251, R252 ;  /* 0x000000fcfb09723e */ /* 0x002fca00000010ff */
[----:B------:R1:W-:Y:S02]  /*5010*/  MUFU.EX2 R157, R3 ;  /* 0x00000003009d7308 */ /* 0x0003e40000000800 */
[----:B-1----:R-:W-:-:S06]  /*5020*/  FFMA.FTZ R3, R97, c[0x0][0x2d0], -R5 ;  /* 0x0000b40061037a23 */ /* 0x002fcc0000010805 */
[----:B------:R1:W5:Y:S02]  /*5030*/  MUFU.EX2 R156, R3 ;  /* 0x00000003009c7308 */ /* 0x0003640000000800 */
[----:B-1----:R-:W-:Y:S01]  /*5040*/  FFMA.FTZ R3, R98, c[0x0][0x2d0], -R0 ;  /* 0x0000b40062037a23 */ /* 0x002fe20000010800 */
[----:B-----5:R-:W-:-:S05]  /*5050*/  F2FP.BF16.PACK_AB R11, R156, R157 ;  /* 0x0000009d9c0b723e */ /* 0x020fca00000010ff */
[----:B------:R1:W-:Y:S02]  /*5060*/  MUFU.EX2 R216, R3 ;  /* 0x0000000300d87308 */ /* 0x0003e40000000800 */
[C---:B--2---:R-:W-:Y:S08]  /*5070*/  HMMA.16816.F32.BF16 R120, R8.reuse, R20, R80 ;  /* 0x000000140878723c */ /* 0x044ff00000041850 */
[----:B------:R-:W-:Y:S01]  /*5080*/  HMMA.16816.F32.BF16 R48, R8, R30, R48 ;  /* 0x0000001e0830723c */ /* 0x000fe20000041830 */
[----:B-1----:R-:W-:-:S04]  /*5090*/  FFMA.FTZ R3, R99, c[0x0][0x2d0], -R0 ;  /* 0x0000b40063037a23 */ /* 0x002fc80000010800 */
[----:B------:R1:W2:Y:S03]  /*50a0*/  MUFU.EX2 R215, R3 ;  /* 0x0000000300d77308 */ /* 0x0002a60000000800 */
[----:B------:R-:W-:Y:S01]  /*50b0*/  HMMA.16816.F32.BF16 R96, R12, R38, RZ ;  /* 0x000000260c60723c */ /* 0x000fe200000418ff */
[----:B------:R-:W-:Y:S01]  /*50c0*/  LDSM.16.MT88.4 R12, [R224+0x1100] ;  /* 0x00110000e00c783b */ /* 0x000fe20000004200 */
[----:B-1----:R-:W-:-:S04]  /*50d0*/  FFMA.FTZ R3, R104, c[0x0][0x2d0], -R0 ;  /* 0x0000b40068037a23 */ /* 0x002fc80000010800 */
[----:B------:R1:W-:Y:S02]  /*50e0*/  MUFU.EX2 R218, R3 ;  /* 0x0000000300da7308 */ /* 0x0003e40000000800 */
[----:B-1----:R-:W-:Y:S02]  /*50f0*/  FFMA.FTZ R3, R105, c[0x0][0x2d0], -R0 ;  /* 0x0000b40069037a23 */ /* 0x002fe40000010800 */
[C---:B----4-:R-:W-:Y:S04]  /*5100*/  HMMA.16816.F32.BF16 R104, R8.reuse, R16, R76 ;  /* 0x000000100868723c */ /* 0x050fe8000004184c */
[----:B------:R1:W4:Y:S04]  /*5110*/  MUFU.EX2 R214, R3 ;  /* 0x0000000300d67308 */ /* 0x0003280000000800 */
[C---:B---3--:R-:W-:Y:S08]  /*5120*/  HMMA.16816.F32.BF16 R76, R8.reuse, R24, R72 ;  /* 0x00000018084c723c */ /* 0x048ff00000041848 */
[----:B------:R-:W-:Y:S01]  /*5130*/  HMMA.16816.F32.BF16 R72, R8, R28, R64 ;  /* 0x0000001c0848723c */ /* 0x000fe20000041840 */
[----:B-1----:R-:W-:-:S04]  /*5140*/  FFMA.FTZ R3, R108, c[0x0][0x2d0], -R6 ;  /* 0x0000b4006c037a23 */ /* 0x002fc80000010806 */
[----:B------:R1:W-:Y:S03]  /*5150*/  MUFU.EX2 R207, R3 ;  /* 0x0000000300cf7308 */ /* 0x0003e60000000800 */
[C---:B------:R-:W-:Y:S08]  /*5160*/  HMMA.16816.F32.BF16 R64, R8.reuse, R22, R60 ;  /* 0x000000160840723c */ /* 0x040ff0000004183c */
[----:B------:R-:W-:Y:S01]  /*5170*/  HMMA.16816.F32.BF16 R60, R8, R18, R56 ;  /* 0x00000012083c723c */ /* 0x000fe20000041838 */
[----:B-1----:R-:W-:-:S07]  /*5180*/  FFMA.FTZ R3, R109, c[0x0][0x2d0], -R6 ;  /* 0x0000b4006d037a23 */ /* 0x002fce0000010806 */
[----:B------:R-:W-:Y:S01]  /*5190*/  HMMA.16816.F32.BF16 R56, R8, R26, R52 ;  /* 0x0000001a0838723c */ /* 0x000fe20000041834 */
[----:B------:R1:W3:Y:S06]  /*51a0*/  MUFU.EX2 R206, R3 ;  /* 0x0000000300ce7308 */ /* 0x0002ec0000000800 */
[----:B------:R-:W-:Y:S02]  /*51b0*/  F2FP.BF16.PACK_AB R8, R71, R185 ;  /* 0x000000b94708723e */ /* 0x000fe400000010ff */
[----:B--2---:R-:W-:Y:S02]  /*51c0*/  F2FP.BF16.PACK_AB R9, R215, R216 ;  /* 0x000000d8d709723e */ /* 0x004fe400000010ff */
[----:B------:R-:W-:-:S02]  /*51d0*/  F2FP.BF16.PACK_AB R10, R193, R184 ;  /* 0x000000b8c10a723e */ /* 0x000fc400000010ff */
[----:B----4-:R-:W-:Y:S01]  /*51e0*/  F2FP.BF16.PACK_AB R11, R214, R218 ;  /* 0x000000dad60b723e */ /* 0x010fe200000010ff */
[----:B-1----:R-:W-:-:S06]  /*51f0*/  FFMA.FTZ R3, R110, c[0x0][0x2d0], -R6 ;  /* 0x0000b4006e037a23 */ /* 0x002fcc0000010806 */
[C---:B------:R-:W-:Y:S01]  /*5200*/  HMMA.16816.F32.BF16 R44, R8.reuse, R16, R44 ;  /* 0x00000010082c723c */ /* 0x040fe2000004182c */
[----:B------:R1:W-:Y:S07]  /*5210*/  MUFU.EX2 R205, R3 ;  /* 0x0000000300cd7308 */ /* 0x0003ee0000000800 */
[C---:B------:R-:W-:Y:S07]  /*5220*/  HMMA.16816.F32.BF16 R16, R8.reuse, R18, R92 ;  /* 0x000000120810723c */ /* 0x040fee000004185c */
[----:B------:R-:W-:Y:S01]  /*5230*/  IMAD.MOV.U32 R95, RZ, RZ, R201 ;  /* 0x000000ffff5f7224 */ /* 0x000fe200078e00c9 */
[----:B------:R-:W-:Y:S01]  /*5240*/  MOV R94, R197 ;  /* 0x000000c5005e7202 */ /* 0x000fe20000000f00 */
[----:B------:R-:W-:Y:S01]  /*5250*/  HMMA.16816.F32.BF16 R80, R8, R24, R40 ;  /* 0x000000180850723c */ /* 0x000fe20000041828 */
[----:B-1----:R-:W-:Y:S01]  /*5260*/  FFMA.FTZ R3, R111, c[0x0][0x2d0], -R6 ;  /* 0x0000b4006f037a23 */ /* 0x002fe20000010806 */
[----:B------:R-:W-:Y:S01]  /*5270*/  MOV R92, R188 ;  /* 0x000000bc005c7202 */ /* 0x000fe20000000f00 */
[----:B------:R-:W-:-:S02]  /*5280*/  IMAD.MOV.U32 R93, RZ, RZ, R157 ;  /* 0x000000ffff5d7224 */ /* 0x000fc400078e009d */
[----:B------:R1:W2:Y:S03]  /*5290*/  MUFU.EX2 R204, R3 ;  /* 0x0000000300cc7308 */ /* 0x0002a60000000800 */
[C---:B------:R-:W-:Y:S01]  /*52a0*/  HMMA.16816.F32.BF16 R108, R8.reuse, R28, R32 ;  /* 0x0000001c086c723c */ /* 0x040fe20000041820 */
[----:B------:R-:W4:Y:S06]  /*52b0*/  LDSM.16.MT88.4 R32, [R225+0x1100] ;  /* 0x00110000e120783b */ /* 0x000f2c0000004200 */
[----:B------:R-:W-:Y:S01]  /*52c0*/  IMAD.MOV.U32 R29, RZ, RZ, R194 ;  /* 0x000000ffff1d7224 */ /* 0x000fe200078e00c2 */
[----:B------:R-:W-:Y:S01]  /*52d0*/  HMMA.16816.F32.BF16 R40, R8, R26, R100 ;  /* 0x0000001a0828723c */ /* 0x000fe20000041864 */
[----:B------:R-:W5:Y:S01]  /*52e0*/  LDSM.16.MT88.4 R24, [R226+0x1100] ;  /* 0x00110000e218783b */ /* 0x000f620000004200 */
[----:B------:R-:W-:-:S02]  /*52f0*/  IMAD.MOV.U32 R28, RZ, RZ, R156 ;  /* 0x000000ffff1c7224 */ /* 0x000fc400078e009c */
[----:B-1----:R-:W-:Y:S02]  /*5300*/  FFMA.FTZ R3, R112, c[0x0][0x2d0], -R5 ;  /* 0x0000b40070037a23 */ /* 0x002fe40000010805 */
[----:B------:R-:W-:Y:S02]  /*5310*/  IMAD.MOV.U32 R112, RZ, RZ, R198 ;  /* 0x000000ffff707224 */ /* 0x000fe400078e00c6 */
[----:B------:R-:W-:Y:S01]  /*5320*/  HMMA.16816.F32.BF16 R52, R8, R20, R84 ;  /* 0x000000140834723c */ /* 0x000fe20000041854 */
[----:B------:R1:W-:Y:S01]  /*5330*/  MUFU.EX2 R203, R3 ;  /* 0x0000000300cb7308 */ /* 0x0003e20000000800 */
[----:B------:R-:W-:Y:S02]  /*5340*/  IMAD.MOV.U32 R102, RZ, RZ, R193 ;  /* 0x000000ffff667224 */ /* 0x000fe400078e00c1 */
[----:B------:R-:W-:Y:S02]  /*5350*/  IMAD.MOV.U32 R103, RZ, RZ, R191 ;  /* 0x000000ffff677224 */ /* 0x000fe400078e00bf */
[----:B------:R-:W-:-:S02]  /*5360*/  IMAD.MOV.U32 R101, RZ, RZ, R4 ;  /* 0x000000ffff657224 */ /* 0x000fc400078e0004 */
[C---:B------:R-:W-:Y:S01]  /*5370*/  HMMA.16816.F32.BF16 R36, R8.reuse, R22, R88 ;  /* 0x000000160824723c */ /* 0x040fe20000041858 */
[----:B------:R-:W4:Y:S01]  /*5380*/  LDSM.16.MT88.4 R20, [R227+0x1100] ;  /* 0x00110000e314783b */ /* 0x000f220000004200 */
[----:B------:R-:W-:Y:S02]  /*5390*/  IMAD.MOV.U32 R4, RZ, RZ, R147 ;  /* 0x000000ffff047224 */ /* 0x000fe400078e0093 */
[----:B------:R-:W-:Y:S02]  /*53a0*/  IMAD.MOV.U32 R147, RZ, RZ, R190 ;  /* 0x000000ffff937224 */ /* 0x000fe400078e00be */
[----:B------:R-:W-:Y:S02]  /*53b0*/  IMAD.MOV.U32 R100, RZ, RZ, R186 ;  /* 0x000000ffff647224 */ /* 0x000fe400078e00ba */
[----:B------:R-:W-:Y:S01]  /*53c0*/  HMMA.16816.F32.BF16 R84, R8, R30, R96 ;  /* 0x0000001e0854723c */ /* 0x000fe20000041860 */
[----:B-1----:R-:W-:Y:S02]  /*53d0*/  FFMA.FTZ R3, R113, c[0x0][0x2d0], -R5 ;  /* 0x0000b40071037a23 */ /* 0x002fe40000010805 */
[----:B------:R-:W-:-:S02]  /*53e0*/  IMAD.MOV.U32 R113, RZ, RZ, R195 ;  /* 0x000000ffff717224 */ /* 0x000fc400078e00c3 */
[----:B------:R1:W1:Y:S01]  /*53f0*/  MUFU.EX2 R202, R3 ;  /* 0x0000000300ca7308 */ /* 0x0002620000000800 */
[----:B------:R-:W-:Y:S01]  /*5400*/  FFMA.FTZ R4, R4, c[0x0][0x2d0], -R7 ;  /* 0x0000b40004047a23 */ /* 0x000fe20000010807 */
[----:B---3--:R-:W-:Y:S01]  /*5410*/  F2FP.BF16.PACK_AB R8, R206, R207 ;  /* 0x000000cfce08723e */ /* 0x008fe200000010ff */
[----:B------:R-:W-:Y:S01]  /*5420*/  IMAD.MOV.U32 R99, RZ, RZ, R145 ;  /* 0x000000ffff637224 */ /* 0x000fe200078e0091 */
[----:B--2---:R-:W-:Y:S01]  /*5430*/  F2FP.BF16.PACK_AB R10, R204, R205 ;  /* 0x000000cdcc0a723e */ /* 0x004fe200000010ff */
[--C-:B-1----:R-:W-:Y:S01]  /*5440*/  FFMA.FTZ R3, R114, c[0x0][0x2d0], -R5.reuse ;  /* 0x0000b40072037a23 */ /* 0x102fe20000010805 */
[----:B------:R-:W-:Y:S01]  /*5450*/  F2FP.BF16.PACK_AB R9, R202, R203 ;  /* 0x000000cbca09723e */ /* 0x000fe200000010ff */
[----:B------:R-:W-:Y:S02]  /*5460*/  IMAD.MOV.U32 R114, RZ, RZ, R196 ;  /* 0x000000ffff727224 */ /* 0x000fe400078e00c4 */
[----:B------:R1:W-:Y:S02]  /*5470*/  MUFU.EX2 R201, R3 ;  /* 0x0000000300c97308 */ /* 0x0003e40000000800 */
[----:B-1----:R-:W-:-:S02]  /*5480*/  FFMA.FTZ R3, R115, c[0x0][0x2d0], -R5 ;  /* 0x0000b40073037a23 */ /* 0x002fc40000010805 */
[----:B------:R-:W-:-:S04]  /*5490*/  IMAD.MOV.U32 R115, RZ, RZ, R189 ;  /* 0x000000ffff737224 */ /* 0x000fc800078e00bd */
[----:B------:R1:W2:Y:S02]  /*54a0*/  MUFU.EX2 R200, R3 ;  /* 0x0000000300c87308 */ /* 0x0002a40000000800 */
[----:B-1----:R-:W-:Y:S01]  /*54b0*/  FFMA.FTZ R3, R117, c[0x0][0x2d0], -R7 ;  /* 0x0000b40075037a23 */ /* 0x002fe20000010807 */
[----:B--2---:R-:W-:-:S05]  /*54c0*/  F2FP.BF16.PACK_AB R11, R200, R201 ;  /* 0x000000c9c80b723e */ /* 0x004fca00000010ff */
[----:B------:R1:W-:Y:S02]  /*54d0*/  MUFU.EX2 R199, R3 ;  /* 0x0000000300c77308 */ /* 0x0003e40000000800 */
[C---:B----4-:R-:W-:Y:S08]  /*54e0*/  HMMA.16816.F32.BF16 R156, R8.reuse, R32, R76 ;  /* 0x00000020089c723c */ /* 0x050ff0000004184c */
[----:B------:R-:W-:Y:S01]  /*54f0*/  HMMA.16816.F32.BF16 R76, R8, R14, R64 ;  /* 0x0000000e084c723c */ /* 0x000fe20000041840 */
[----:B-1----:R-:W-:-:S04]  /*5500*/  FFMA.FTZ R3, R116, c[0x0][0x2d0], -R7 ;  /* 0x0000b40074037a23 */ /* 0x002fc80000010807 */
[----:B------:R1:W2:Y:S03]  /*5510*/  MUFU.EX2 R198, R3 ;  /* 0x0000000300c67308 */ /* 0x0002a60000000800 */
[C---:B-----5:R-:W-:Y:S08]  /*5520*/  HMMA.16816.F32.BF16 R88, R8.reuse, R24, R72 ;  /* 0x000000180858723c */ /* 0x060ff00000041848 */
[----:B------:R-:W-:Y:S01]  /*5530*/  HMMA.16816.F32.BF16 R64, R8, R34, R56 ;  /* 0x000000220840723c */ /* 0x000fe20000041838 */
[----:B-1----:R-:W-:-:S07]  /*5540*/  FFMA.FTZ R3, R118, c[0x0][0x2d0], -R7 ;  /* 0x0000b40076037a23 */ /* 0x002fce0000010807 */
[C---:B------:R-:W-:Y:S01]  /*5550*/  HMMA.16816.F32.BF16 R120, R8.reuse, R12, R120 ;  /* 0x0000000c0878723c */ /* 0x040fe20000041878 */
[----:B------:R1:W-:Y:S07]  /*5560*/  MUFU.EX2 R197, R3 ;  /* 0x0000000300c57308 */ /* 0x0003ee0000000800 */
[C---:B------:R-:W-:Y:S08]  /*5570*/  HMMA.16816.F32.BF16 R104, R8.reuse, R20, R104 ;  /* 0x000000140868723c */ /* 0x040ff00000041868 */
[----:B------:R-:W-:Y:S01]  /*5580*/  HMMA.16816.F32.BF16 R72, R8, R22, R60 ;  /* 0x000000160848723c */ /* 0x000fe2000004183c */
[----:B-1----:R-:W-:-:S04]  /*5590*/  FFMA.FTZ R3, R124, c[0x0][0x2d0], -R7 ;  /* 0x0000b4007c037a23 */ /* 0x002fc80000010807 */
[----:B------:R1:W3:Y:S03]  /*55a0*/  MUFU.EX2 R196, R3 ;  /* 0x0000000300c47308 */ /* 0x0002e60000000800 */
[----:B------:R-:W-:Y:S07]  /*55b0*/  HMMA.16816.F32.BF16 R56, R8, R26, R48 ;  /* 0x0000001a0838723c */ /* 0x000fee0000041830 */
[----:B--2---:R-:W-:Y:S01]  /*55c0*/  F2FP.BF16.PACK_AB R8, R198, R199 ;  /* 0x000000c7c608723e */ /* 0x004fe200000010ff */
[----:B-1----:R-:W-:Y:S01]  /*55d0*/  FFMA.FTZ R3, R125, c[0x0][0x2d0], -R0 ;  /* 0x0000b4007d037a23 */ /* 0x002fe20000010800 */
[----:B---3--:R-:W-:-:S03]  /*55e0*/  F2FP.BF16.PACK_AB R10, R196, R197 ;  /* 0x000000c5c40a723e */ /* 0x008fc600000010ff */
[----:B------:R1:W-:Y:S02]  /*55f0*/  MUFU.EX2 R195, R3 ;  /* 0x0000000300c37308 */ /* 0x0003e40000000800 */
[----:B-1----:R-:W-:-:S06]  /*5600*/  FFMA.FTZ R3, R126, c[0x0][0x2d0], -R0 ;  /* 0x0000b4007e037a23 */ /* 0x002fcc0000010800 */
[----:B------:R1:W2:Y:S02]  /*5610*/  MUFU.EX2 R194, R3 ;  /* 0x0000000300c27308 */ /* 0x0002a40000000800 */
[----:B-1----:R-:W-:Y:S01]  /*5620*/  FFMA.FTZ R3, R127, c[0x0][0x2d0], -R0 ;  /* 0x0000b4007f037a23 */ /* 0x002fe20000010800 */
[----:B--2---:R-:W-:Y:S01]  /*5630*/  F2FP.BF16.PACK_AB R9, R194, R195 ;  /* 0x000000c3c209723e */ /* 0x004fe200000010ff */
[----:B------:R-:W-:-:S04]  /*5640*/  IMAD.MOV.U32 R127, RZ, RZ, R93 ;  /* 0x000000ffff7f7224 */ /* 0x000fc800078e005d */
[----:B------:R1:W-:Y:S01]  /*5650*/  MUFU.EX2 R193, R3 ;  /* 0x0000000300c17308 */ /* 0x0003e20000000800 */
[----:B------:R-:W-:Y:S02]  /*5660*/  IMAD.MOV.U32 R93, RZ, RZ, R71 ;  /* 0x000000ffff5d7224 */ /* 0x000fe400078e0047 */
[----:B------:R-:W-:Y:S02]  /*5670*/  IMAD.MOV.U32 R71, RZ, RZ, R146 ;  /* 0x000000ffff477224 */ /* 0x000fe400078e0092 */
[----:B------:R-:W-:Y:S02]  /*5680*/  IMAD.MOV.U32 R146, RZ, RZ, R192 ;  /* 0x000000ffff927224 */ /* 0x000fe400078e00c0 */
[----:B------:R-:W-:Y:S02]  /*5690*/  IMAD.MOV.U32 R117, RZ, RZ, R71 ;  /* 0x000000ffff757224 */ /* 0x000fe400078e0047 */
[----:B------:R-:W-:Y:S02]  /*56a0*/  IMAD.MOV.U32 R71, RZ, RZ, R187 ;  /* 0x000000ffff477224 */ /* 0x000fe400078e00bb */
[----:B-1----:R-:W-:-:S04]  /*56b0*/  FFMA.FTZ R3, R128, c[0x0][0x2d0], -R0 ;  /* 0x0000b40080037a23 */ /* 0x002fc80000010800 */
[----:B------:R1:W2:Y:S02]  /*56c0*/  MUFU.EX2 R192, R3 ;  /* 0x0000000300c07308 */ /* 0x0002a40000000800 */
[----:B-1----:R-:W-:Y:S01]  /*56d0*/  FFMA.FTZ R3, R129, c[0x0][0x2d0], -R7 ;  /* 0x0000b40081037a23 */ /* 0x002fe20000010807 */
[----:B--2---:R-:W-:-:S05]  /*56e0*/  F2FP.BF16.PACK_AB R11, R192, R193 ;  /* 0x000000c1c00b723e */ /* 0x004fca00000010ff */
[----:B------:R1:W-:Y:S02]  /*56f0*/  MUFU.EX2 R191, R3 ;  /* 0x0000000300bf7308 */ /* 0x0003e40000000800 */
[C---:B------:R-:W-:Y:S08]  /*5700*/  HMMA.16816.F32.BF16 R52, R8.reuse, R12, R52 ;  /* 0x0000000c0834723c */ /* 0x040ff00000041834 */
[----:B------:R-:W-:Y:S01]  /*5710*/  HMMA.16816.F32.BF16 R48, R8, R14, R36 ;  /* 0x0000000e0830723c */ /* 0x000fe20000041824 */
[----:B------:R-:W-:Y:S01]  /*5720*/  LDSM.16.MT88.4 R12, [R227+0x1900] ;  /* 0x00190000e30c783b */ /* 0x000fe20000004200 */
[----:B-1----:R-:W-:-:S04]  /*5730*/  FFMA.FTZ R3, R130, c[0x0][0x2d0], -R7 ;  /* 0x0000b40082037a23 */ /* 0x002fc80000010807 */
[----:B------:R1:W-:Y:S02]  /*5740*/  MUFU.EX2 R190, R3 ;  /* 0x0000000300be7308 */ /* 0x0003e40000000800 */
[C---:B------:R-:W-:Y:S01]  /*5750*/  HMMA.16816.F32.BF16 R36, R8.reuse, R22, R16 ;  /* 0x000000160824723c */ /* 0x040fe20000041810 */
[----:B------:R-:W2:Y:S07]  /*5760*/  LDSM.16.MT88.4 R16, [R224+0x1900] ;  /* 0x00190000e010783b */ /* 0x000eae0000004200 */
[----:B------:R-:W-:Y:S01]  /*5770*/  HMMA.16816.F32.BF16 R60, R8, R24, R108 ;  /* 0x00000018083c723c */ /* 0x000fe2000004186c */
[----:B-1----:R-:W-:-:S07]  /*5780*/  FFMA.FTZ R3, R131, c[0x0][0x2d0], -R6 ;  /* 0x0000b40083037a23 */ /* 0x002fce0000010806 */
[C---:B------:R-:W-:Y:S01]  /*5790*/  HMMA.16816.F32.BF16 R84, R8.reuse, R26, R84 ;  /* 0x0000001a0854723c */ /* 0x040fe20000041854 */
[----:B------:R-:W1:Y:S01]  /*57a0*/  LDSM.16.MT88.4 R24, [R226+0x1900] ;  /* 0x00190000e218783b */ /* 0x000e620000004200 */
[----:B------:R3:W-:Y:S06]  /*57b0*/  MUFU.EX2 R189, R3 ;  /* 0x0000000300bd7308 */ /* 0x0007ec0000000800 */
[C---:B------:R-:W-:Y:S01]  /*57c0*/  HMMA.16816.F32.BF16 R44, R8.reuse, R20, R44 ;  /* 0x00000014082c723c */ /* 0x040fe2000004182c */
[----:B------:R-:W4:Y:S07]  /*57d0*/  LDSM.16.MT88.4 R20, [R225+0x1900] ;  /* 0x00190000e114783b */ /* 0x000f2e0000004200 */
[----:B------:R-:W-:Y:S01]  /*57e0*/  HMMA.16816.F32.BF16 R40, R8, R34, R40 ;  /* 0x000000220828723c */ /* 0x000fe20000041828 */
[----:B---3--:R-:W-:-:S04]  /*57f0*/  FFMA.FTZ R3, R132, c[0x0][0x2d0], -R6 ;  /* 0x0000b40084037a23 */ /* 0x008fc80000010806 */
[----:B------:R3:W5:Y:S02]  /*5800*/  MUFU.EX2 R188, R3 ;  /* 0x0000000300bc7308 */ /* 0x0007640000000800 */
[----:B---3--:R-:W-:Y:S02]  /*5810*/  FFMA.FTZ R3, R133, c[0x0][0x2d0], -R6 ;  /* 0x0000b40085037a23 */ /* 0x008fe40000010806 */
[----:B------:R-:W-:-:S04]  /*5820*/  IMAD.MOV.U32 R133, RZ, RZ, R101 ;  /* 0x000000ffff857224 */ /* 0x000fc800078e0065 */
[----:B------:R3:W-:Y:S01]  /*5830*/  MUFU.EX2 R187, R3 ;  /* 0x0000000300bb7308 */ /* 0x0007e20000000800 */
[----:B------:R-:W-:Y:S02]  /*5840*/  IMAD.MOV.U32 R101, RZ, RZ, R115 ;  /* 0x000000ffff657224 */ /* 0x000fe400078e0073 */
[----:B------:R-:W-:Y:S02]  /*5850*/  IMAD.MOV.U32 R115, RZ, RZ, R113 ;  /* 0x000000ffff737224 */ /* 0x000fe400078e0071 */
[----:B------:R-:W-:Y:S02]  /*5860*/  IMAD.MOV.U32 R113, RZ, RZ, R185 ;  /* 0x000000ffff717224 */ /* 0x000fe400078e00b9 */
[----:B------:R-:W-:Y:S02]  /*5870*/  IMAD.MOV.U32 R98, RZ, RZ, R115 ;  /* 0x000000ffff627224 */ /* 0x000fe400078e0073 */
[----:B---3--:R-:W-:Y:S02]  /*5880*/  FFMA.FTZ R3, R134, c[0x0][0x2d0], -R6 ;  /* 0x0000b40086037a23 */ /* 0x008fe40000010806 */
[----:B------:R-:W-:-:S02]  /*5890*/  IMAD.MOV.U32 R134, RZ, RZ, R102 ;  /* 0x000000ffff867224 */ /* 0x000fc400078e0066 */
[----:B------:R3:W1:Y:S01]  /*58a0*/  MUFU.EX2 R186, R3 ;  /* 0x0000000300ba7308 */ /* 0x0006620000000800 */
[----:B------:R-:W-:Y:S02]  /*58b0*/  IMAD.MOV.U32 R102, RZ, RZ, R92 ;  /* 0x000000ffff667224 */ /* 0x000fe400078e005c */
[----:B------:R-:W-:Y:S02]  /*58c0*/  IMAD.MOV.U32 R92, RZ, RZ, R114 ;  /* 0x000000ffff5c7224 */ /* 0x000fe400078e0072 */
[----:B------:R-:W-:Y:S02]  /*58d0*/  IMAD.MOV.U32 R114, RZ, RZ, R29 ;  /* 0x000000ffff727224 */ /* 0x000fe400078e001d */
[----:B------:R-:W-:Y:S02]  /*58e0*/  IMAD.MOV.U32 R132, RZ, RZ, R102 ;  /* 0x000000ffff847224 */ /* 0x000fe400078e0066 */
[----:B------:R-:W-:Y:S02]  /*58f0*/  IMAD.MOV.U32 R102, RZ, RZ, R113 ;  /* 0x000000ffff667224 */ /* 0x000fe400078e0071 */
[----:B---3--:R-:W-:Y:S01]  /*5900*/  FFMA.FTZ R3, R135, c[0x0][0x2d0], -R5 ;  /* 0x0000b40087037a23 */ /* 0x008fe20000010805 */
[----:B------:R-:W-:Y:S01]  /*5910*/  MOV R135, R103 ;  /* 0x0000006700877202 */ /* 0x000fe20000000f00 */
[----:B------:R-:W-:-:S02]  /*5920*/  IMAD.MOV.U32 R103, RZ, RZ, R93 ;  /* 0x000000ffff677224 */ /* 0x000fc400078e005d */
[----:B------:R3:W-:Y:S01]  /*5930*/  MUFU.EX2 R185, R3 ;  /* 0x0000000300b97308 */ /* 0x0007e20000000800 */
[----:B------:R-:W-:Y:S02]  /*5940*/  IMAD.MOV.U32 R93, RZ, RZ, R94 ;  /* 0x000000ffff5d7224 */ /* 0x000fe400078e005e */
[----:B------:R-:W-:Y:S02]  /*5950*/  IMAD.MOV.U32 R97, RZ, RZ, R103 ;  /* 0x000000ffff617224 */ /* 0x000fe400078e0067 */
[----:B------:R-:W-:Y:S02]  /*5960*/  IMAD.MOV.U32 R103, RZ, RZ, R114 ;  /* 0x000000ffff677224 */ /* 0x000fe400078e0072 */
[----:B------:R-:W-:Y:S02]  /*5970*/  IMAD.MOV.U32 R94, RZ, RZ, R28 ;  /* 0x000000ffff5e7224 */ /* 0x000fe400078e001c */
[----:B------:R-:W-:Y:S01]  /*5980*/  HMMA.16816.F32.BF16 R28, R8, R32, R80 ;  /* 0x00000020081c723c */ /* 0x000fe20000041850 */
[----:B------:R-:W-:-:S02]  /*5990*/  IMAD.MOV.U32 R126, RZ, RZ, R103 ;  /* 0x000000ffff7e7224 */ /* 0x000fc400078e0067 */
[----:B---3--:R-:W-:-:S04]  /*59a0*/  FFMA.FTZ R3, R137, c[0x0][0x2d0], -R5 ;  /* 0x0000b40089037a23 */ /* 0x008fc80000010805 */
[----:B-----5:R-:W-:Y:S01]  /*59b0*/  F2FP.BF16.PACK_AB R8, R188, R189 ;  /* 0x000000bdbc08723e */ /* 0x020fe200000010ff */
[----:B------:R-:W-:Y:S01]  /*59c0*/  IMAD.MOV.U32 R137, RZ, RZ, R184 ;  /* 0x000000ffff897224 */ /* 0x000fe200078e00b8 */
[----:B-1----:R-:W-:Y:S01]  /*59d0*/  F2FP.BF16.PACK_AB R10, R186, R187 ;  /* 0x000000bbba0a723e */ /* 0x002fe200000010ff */
[----:B------:R1:W3:Y:S02]  /*59e0*/  MUFU.EX2 R184, R3 ;  /* 0x0000000300b87308 */ /* 0x0002e40000000800 */
[----:B-1----:R-:W-:Y:S01]  /*59f0*/  FFMA.FTZ R3, R136, c[0x0][0x2d0], -R5 ;  /* 0x0000b40088037a23 */ /* 0x002fe20000010805 */
[----:B------:R-:W-:Y:S02]  /*5a00*/  MOV R136, R117 ;  /* 0x0000007500887202 */ /* 0x000fe40000000f00 */
[----:B---3--:R-:W-:-:S03]  /*5a10*/  F2FP.BF16.PACK_AB R9, R184, R185 ;  /* 0x000000b9b809723e */ /* 0x008fc600000010ff */
[----:B------:R1:W-:Y:S02]  /*5a20*/  MUFU.EX2 R117, R3 ;  /* 0x0000000300757308 */ /* 0x0003e40000000800 */
[----:B-1----:R-:W-:Y:S02]  /*5a30*/  FFMA.FTZ R3, R138, c[0x0][0x2d0], -R5 ;  /* 0x0000b4008a037a23 */ /* 0x002fe40000010805 */
[----:B------:R-:W-:-:S04]  /*5a40*/  IMAD.MOV.U32 R138, RZ, RZ, R100 ;  /* 0x000000ffff8a7224 */ /* 0x000fc800078e0064 */
[----:B------:R1:W3:Y:S01]  /*5a50*/  MUFU.EX2 R118, R3 ;  /* 0x0000000300767308 */ /* 0x0002e20000000800 */
[----:B------:R-:W-:-:S04]  /*5a60*/  IMAD.MOV.U32 R100, RZ, RZ, R146 ;  /* 0x000000ffff647224 */ /* 0x000fc800078e0092 */
[----:B------:R-:W-:Y:S02]  /*5a70*/  IMAD.MOV.U32 R125, RZ, RZ, R100 ;  /* 0x000000ffff7d7224 */ /* 0x000fe400078e0064 */
[----:B-1----:R-:W-:Y:S01]  /*5a80*/  FFMA.FTZ R3, R140, c[0x0][0x2d0], -R7 ;  /* 0x0000b4008c037a23 */ /* 0x002fe20000010807 */
[----:B---3--:R-:W-:-:S03]  /*5a90*/  F2FP.BF16.PACK_AB R11, R118, R117 ;  /* 0x00000075760b723e */ /* 0x008fc600000010ff */
[----:B------:R1:W-:Y:S04]  /*5aa0*/  MUFU.EX2 R116, R3 ;  /* 0x0000000300747308 */ /* 0x0003e80000000800 */
[C---:B--2---:R-:W-:Y:S08]  /*5ab0*/  HMMA.16816.F32.BF16 R128, R8.reuse, R18, R76 ;  /* 0x000000120880723c */ /* 0x044ff0000004184c */
[----:B------:R-:W-:Y:S01]  /*5ac0*/  HMMA.16816.F32.BF16 R76, R8, R24, R88 ;  /* 0x00000018084c723c */ /* 0x000fe20000041858 */
[----:B-1----:R-:W-:-:S02]  /*5ad0*/  FFMA.FTZ R3, R139, c[0x0][0x2d0], -R7 ;  /* 0x0000b4008b037a23 */ /* 0x002fc40000010807 */
[----:B------:R-:W-:Y:S01]  /*5ae0*/  IMAD.MOV.U32 R139, RZ, RZ, R101 ;  /* 0x000000ffff8b7224 */ /* 0x000fe200078e0065 */
[----:B------:R-:W-:Y:S01]  /*5af0*/  MOV R101, R147 ;  /* 0x0000009300657202 */ /* 0x000fe20000000f00 */
[----:B------:R1:W2:Y:S02]  /*5b00*/  MUFU.EX2 R115, R3 ;  /* 0x0000000300737308 */ /* 0x0002a40000000800 */
[----:B------:R-:W-:Y:S01]  /*5b10*/  IMAD.MOV.U32 R90, RZ, RZ, R112 ;  /* 0x000000ffff5a7224 */ /* 0x000fe200078e0070 */
[----:B------:R-:W-:Y:S01]  /*5b20*/  HMMA.16816.F32.BF16 R120, R8, R16, R120 ;  /* 0x000000100878723c */ /* 0x000fe20000041878 */
[----:B------:R-:W-:Y:S02]  /*5b30*/  IMAD.MOV.U32 R91, RZ, RZ, R102 ;  /* 0x000000ffff5b7224 */ /* 0x000fe400078e0066 */
[----:B------:R-:W-:-:S05]  /*5b40*/  IMAD.MOV.U32 R124, RZ, RZ, R101 ;  /* 0x000000ffff7c7224 */ /* 0x000fca00078e0065 */
[----:B----4-:R-:W-:Y:S01]  /*5b50*/  HMMA.16816.F32.BF16 R156, R8, R20, R156 ;  /* 0x00000014089c723c */ /* 0x010fe2000004189c */
[----:B-1----:R-:W-:-:S07]  /*5b60*/  FFMA.FTZ R3, R141, c[0x0][0x2d0], -R7 ;  /* 0x0000b4008d037a23 */ /* 0x002fce0000010807 */
[----:B------:R-:W-:Y:S01]  /*5b70*/  HMMA.16816.F32.BF16 R80, R8, R22, R64 ;  /* 0x000000160850723c */ /* 0x000fe20000041840 */
[----:B------:R1:W-:Y:S02]  /*5b80*/  MUFU.EX2 R114, R3 ;  /* 0x0000000300727308 */ /* 0x0003e40000000800 */
[----:B-1----:R-:W-:-:S06]  /*5b90*/  FFMA.FTZ R3, R142, c[0x0][0x2d0], -R7 ;  /* 0x0000b4008e037a23 */ /* 0x002fcc0000010807 */
[----:B------:R1:W-:Y:S02]  /*5ba0*/  MUFU.EX2 R113, R3 ;  /* 0x0000000300717308 */ /* 0x0003e40000000800 */
[--C-:B-1----:R-:W-:Y:S02]  /*5bb0*/  FFMA.FTZ R3, R143, c[0x0][0x2d0], -R0.reuse ;  /* 0x0000b4008f037a23 */ /* 0x102fe40000010800 */
[----:B------:R-:W-:Y:S04]  /*5bc0*/  HMMA.16816.F32.BF16 R140, R8, R12, R104 ;  /* 0x0000000c088c723c */ /* 0x000fe80000041868 */
[----:B------:R1:W-:Y:S02]  /*5bd0*/  MUFU.EX2 R111, R3 ;  /* 0x00000003006f7308 */ /* 0x0003e40000000800 */
[----:B-1----:R-:W-:-:S02]  /*5be0*/  FFMA.FTZ R3, R144, c[0x0][0x2d0], -R0 ;  /* 0x0000b40090037a23 */ /* 0x002fc40000010800 */
[C---:B------:R-:W-:Y:S04]  /*5bf0*/  HMMA.16816.F32.BF16 R144, R8.reuse, R14, R72 ;  /* 0x0000000e0890723c */ /* 0x040fe80000041848 */
[----:B------:R1:W3:Y:S04]  /*5c00*/  MUFU.EX2 R110, R3 ;  /* 0x00000003006e7308 */ /* 0x0002e80000000800 */
[----:B------:R-:W-:Y:S07]  /*5c10*/  HMMA.16816.F32.BF16 R72, R8, R26, R56 ;  /* 0x0000001a0848723c */ /* 0x000fee0000041838 */
[----:B------:R-:W-:-:S02]  /*5c20*/  F2FP.BF16.PACK_AB R8, R190, R191 ;  /* 0x000000bfbe08723e */ /* 0x000fc400000010ff */
[----:B--2---:R-:W-:Y:S01]  /*5c30*/  F2FP.BF16.PACK_AB R10, R115, R116 ;  /* 0x00000074730a723e */ /* 0x004fe200000010ff */
[--C-:B-1----:R-:W-:Y:S01]  /*5c40*/  FFMA.FTZ R3, R149, c[0x0][0x2d0], -R0.reuse ;  /* 0x0000b40095037a23 */ /* 0x102fe20000010800 */
[----:B---3--:R-:W-:Y:S01]  /*5c50*/  F2FP.BF16.PACK_AB R9, R110, R111 ;  /* 0x0000006f6e09723e */ /* 0x008fe200000010ff */
[----:B------:R-:W-:Y:S02]  /*5c60*/  IMAD.MOV.U32 R149, RZ, RZ, R97 ;  /* 0x000000ffff957224 */ /* 0x000fe400078e0061 */
[----:B------:R1:W-:Y:S02]  /*5c70*/  MUFU.EX2 R108, R3 ;  /* 0x00000003006c7308 */ /* 0x0003e40000000800 */
[----:B-1----:R-:W-:Y:S02]  /*5c80*/  FFMA.FTZ R3, R151, c[0x0][0x2d0], -R0 ;  /* 0x0000b40097037a23 */ /* 0x002fe40000010800 */
[----:B------:R-:W-:-:S04]  /*5c90*/  IMAD.MOV.U32 R151, RZ, RZ, R98 ;  /* 0x000000ffff977224 */ /* 0x000fc800078e0062 */
[----:B------:R1:W2:Y:S02]  /*5ca0*/  MUFU.EX2 R107, R3 ;  /* 0x00000003006b7308 */ /* 0x0002a40000000800 */
[----:B-1----:R-:W-:Y:S01]  /*5cb0*/  FFMA.FTZ R3, R148, c[0x0][0x2d0], -R7 ;  /* 0x0000b40094037a23 */ /* 0x002fe20000010807 */
[----:B--2---:R-:W-:Y:S01]  /*5cc0*/  F2FP.BF16.PACK_AB R11, R107, R108 ;  /* 0x0000006c6b0b723e */ /* 0x004fe200000010ff */
[----:B------:R-:W-:-:S04]  /*5cd0*/  IMAD.MOV.U32 R148, RZ, RZ, R99 ;  /* 0x000000ffff947224 */ /* 0x000fc800078e0063 */
[----:B------:R1:W-:Y:S02]  /*5ce0*/  MUFU.EX2 R112, R3 ;  /* 0x0000000300707308 */ /* 0x0003e40000000800 */
[C---:B------:R-:W-:Y:S08]  /*5cf0*/  HMMA.16816.F32.BF16 R64, R8.reuse, R16, R52 ;  /* 0x000000100840723c */ /* 0x040ff00000041834 */
[----:B------:R-:W-:Y:S01]  /*5d00*/  HMMA.16816.F32.BF16 R56, R8, R18, R48 ;  /* 0x000000120838723c */ /* 0x000fe20000041830 */
[----:B------:R-:W2:Y:S01]  /*5d10*/  LDSM.16.MT88.4 R16, [R224+0x2100] ;  /* 0x00210000e010783b */ /* 0x000ea20000004200 */
[----:B-1----:R-:W-:-:S04]  /*5d20*/  FFMA.FTZ R3, R150, c[0x0][0x2d0], -R7 ;  /* 0x0000b40096037a23 */ /* 0x002fc80000010807 */
[----:B------:R1:W-:Y:S02]  /*5d30*/  MUFU.EX2 R109, R3 ;  /* 0x00000003006d7308 */ /* 0x0003e40000000800 */
[C---:B------:R-:W-:Y:S08]  /*5d40*/  HMMA.16816.F32.BF16 R52, R8.reuse, R12, R44 ;  /* 0x0000000c0834723c */ /* 0x040ff0000004182c */
[----:B------:R-:W-:Y:S01]  /*5d50*/  HMMA.16816.F32.BF16 R48, R8, R14, R36 ;  /* 0x0000000e0830723c */ /* 0x000fe20000041824 */
[----:B------:R-:W3:Y:S01]  /*5d60*/  LDSM.16.MT88.4 R12, [R227+0x2100] ;  /* 0x00210000e30c783b */ /* 0x000ee20000004200 */
[----:B-1----:R-:W-:-:S06]  /*5d70*/  FFMA.FTZ R3, R153, c[0x0][0x2d0], -R6 ;  /* 0x0000b40099037a23 */ /* 0x002fcc0000010806 */
[C---:B------:R-:W-:Y:S01]  /*5d80*/  HMMA.16816.F32.BF16 R32, R8.reuse, R20, R28 ;  /* 0x000000140820723c */ /* 0x040fe2000004181c */
[----:B------:R-:W-:Y:S01]  /*5d90*/  LDSM.16.MT88.4 R28, [R226+0x2100] ;  /* 0x00210000e21c783b */ /* 0x000fe20000004200 */
[----:B------:R1:W-:Y:S06]  /*5da0*/  MUFU.EX2 R106, R3 ;  /* 0x00000003006a7308 */ /* 0x0003ec0000000800 */
[C---:B------:R-:W-:Y:S01]  /*5db0*/  HMMA.16816.F32.BF16 R40, R8.reuse, R22, R40 ;  /* 0x000000160828723c */ /* 0x040fe20000041828 */
[----:B------:R-:W4:Y:S07]  /*5dc0*/  LDSM.16.MT88.4 R20, [R225+0x2100] ;  /* 0x00210000e114783b */ /* 0x000f2e0000004200 */
[----:B------:R-:W-:Y:S01]  /*5dd0*/  HMMA.16816.F32.BF16 R36, R8, R26, R84 ;  /* 0x0000001a0824723c */ /* 0x000fe20000041854 */
[----:B-1----:R-:W-:-:S04]  /*5de0*/  FFMA.FTZ R3, R155, c[0x0][0x2d0], -R6 ;  /* 0x0000b4009b037a23 */ /* 0x002fc80000010806 */
[----:B------:R1:W5:Y:S03]  /*5df0*/  MUFU.EX2 R105, R3 ;  /* 0x0000000300697308 */ /* 0x0003660000000800 */
[----:B------:R-:W-:Y:S01]  /*5e00*/  HMMA.16816.F32.BF16 R44, R8, R24, R60 ;  /* 0x00000018082c723c */ /* 0x000fe2000004183c */
[----:B------:R-:W2:Y:S01]  /*5e10*/  LDSM.16.MT88.4 R24, [R224+0x2900] ;  /* 0x00290000e018783b */ /* 0x000ea20000004200 */
[----:B-1----:R-:W-:-:S05]  /*5e20*/  FFMA.FTZ R3, R154, c[0x0][0x2d0], -R6 ;  /* 0x0000b4009a037a23 */ /* 0x002fca0000010806 */
[----:B-----5:R-:W-:Y:S01]  /*5e30*/  F2FP.BF16.PACK_AB R8, R105, R106 ;  /* 0x0000006a6908723e */ /* 0x020fe200000010ff */
[----:B------:R1:W-:Y:S02]  /*5e40*/  MUFU.EX2 R104, R3 ;  /* 0x0000000300687308 */ /* 0x0003e40000000800 */
[----:B-1----:R-:W-:-:S06]  /*5e50*/  FFMA.FTZ R3, R152, c[0x0][0x2d0], -R6 ;  /* 0x0000b40098037a23 */ /* 0x002fcc0000010806 */
[----:B------:R1:W5:Y:S02]  /*5e60*/  MUFU.EX2 R103, R3 ;  /* 0x0000000300677308 */ /* 0x0003640000000800 */
[----:B-1----:R-:W-:Y:S01]  /*5e70*/  FFMA.FTZ R3, R161, c[0x0][0x2d0], -R5 ;  /* 0x0000b400a1037a23 */ /* 0x002fe20000010805 */
[----:B-----5:R-:W-:-:S05]  /*5e80*/  F2FP.BF16.PACK_AB R10, R103, R104 ;  /* 0x00000068670a723e */ /* 0x020fca00000010ff */
        /* <DEDUP_REMOVED lines=15> */
[C---:B---3--:R-:W-:Y:S08]  /*5f80*/  HMMA.16816.F32.BF16 R140, R8.reuse, R12, R140 ;  /* 0x0000000c088c723c */ /* 0x048ff0000004188c */
[----:B------:R-:W-:Y:S01]  /*5f90*/  HMMA.16816.F32.BF16 R144, R8, R14, R144 ;  /* 0x0000000e0890723c */ /* 0x000fe20000041890 */
[----:B-1----:R-:W-:-:S07]  /*5fa0*/  FFMA.FTZ R3, R170, c[0x0][0x2d0], -R0 ;  /* 0x0000b400aa037a23 */ /* 0x002fce0000010800 */
[C---:B----4-:R-:W-:Y:S01]  /*5fb0*/  HMMA.16816.F32.BF16 R156, R8.reuse, R20, R156 ;  /* 0x00000014089c723c */ /* 0x050fe2000004189c */
[----:B------:R1:W-:Y:S07]  /*5fc0*/  MUFU.EX2 R96, R3 ;  /* 0x0000000300607308 */ /* 0x0003ee0000000800 */
[C---:B------:R-:W-:Y:S08]  /*5fd0*/  HMMA.16816.F32.BF16 R80, R8.reuse, R22, R80 ;  /* 0x000000160850723c */ /* 0x040ff00000041850 */
[----:B------:R-:W-:Y:S01]  /*5fe0*/  HMMA.16816.F32.BF16 R76, R8, R28, R76 ;  /* 0x0000001c084c723c */ /* 0x000fe2000004184c */
[----:B-1----:R-:W-:-:S02]  /*5ff0*/  FFMA.FTZ R3, R168, c[0x0][0x2d0], -R0 ;  /* 0x0000b400a8037a23 */ /* 0x002fc40000010800 */
[----:B------:R-:W-:Y:S01]  /*6000*/  IMAD.MOV.U32 R168, RZ, RZ, R90 ;  /* 0x000000ffffa87224 */ /* 0x000fe200078e005a */
[----:B------:R-:W-:Y:S01]  /*6010*/  MOV R90, R91 ;  /* 0x0000005b005a7202 */ /* 0x000fe20000000f00 */
[----:B------:R-:W-:-:S03]  /*6020*/  IMAD.MOV.U32 R91, RZ, RZ, R148 ;  /* 0x000000ffff5b7224 */ /* 0x000fc600078e0094 */
[----:B------:R-:W-:Y:S01]  /*6030*/  HMMA.16816.F32.BF16 R72, R8, R30, R72 ;  /* 0x0000001e0848723c */ /* 0x000fe20000041848 */
[----:B------:R-:W-:Y:S02]  /*6040*/  IMAD.MOV.U32 R148, RZ, RZ, R151 ;  /* 0x000000ffff947224 */ /* 0x000fe400078e0097 */
[----:B------:R-:W-:Y:S02]  /*6050*/  IMAD.MOV.U32 R151, RZ, RZ, R149 ;  /* 0x000000ffff977224 */ /* 0x000fe400078e0095 */
[----:B------:R-:W-:Y:S02]  /*6060*/  IMAD.MOV.U32 R149, RZ, RZ, R139 ;  /* 0x000000ffff957224 */ /* 0x000fe400078e008b */
[----:B------:R-:W-:Y:S01]  /*6070*/  IMAD.MOV.U32 R139, RZ, RZ, R138 ;  /* 0x000000ffff8b7224 */ /* 0x000fe200078e008a */
[----:B------:R-:W-:Y:S01]  /*6080*/  F2FP.BF16.PACK_AB R8, R113, R114 ;  /* 0x000000727108723e */ /* 0x000fe200000010ff */
[----:B------:R-:W-:Y:S01]  /*6090*/  IMAD.MOV.U32 R138, RZ, RZ, R136 ;  /* 0x000000ffff8a7224 */ /* 0x000fe200078e0088 */
[----:B--2---:R-:W-:Y:S01]  /*60a0*/  F2FP.BF16.PACK_AB R9, R97, R98 ;  /* 0x000000626109723e */ /* 0x004fe200000010ff */
[----:B------:R-:W-:Y:S01]  /*60b0*/  IMAD.MOV.U32 R136, RZ, RZ, R137 ;  /* 0x000000ffff887224 */ /* 0x000fe200078e0089 */
[----:B------:R-:W-:Y:S01]  /*60c0*/  F2FP.BF16.PACK_AB R10, R109, R112 ;  /* 0x000000706d0a723e */ /* 0x000fe200000010ff */
[----:B------:R-:W-:-:S02]  /*60d0*/  IMAD.MOV.U32 R137, RZ, RZ, R135 ;  /* 0x000000ffff897224 */ /* 0x000fc400078e0087 */
[----:B------:R-:W-:Y:S01]  /*60e0*/  IMAD.MOV.U32 R135, RZ, RZ, R134 ;  /* 0x000000ffff877224 */ /* 0x000fe200078e0086 */
[----:B------:R-:W-:Y:S01]  /*60f0*/  MOV R134, R133 ;  /* 0x0000008500867202 */ /* 0x000fe20000000f00 */
[----:B------:R-:W-:Y:S02]  /*6100*/  IMAD.MOV.U32 R133, RZ, RZ, R127 ;  /* 0x000000ffff857224 */ /* 0x000fe400078e007f */
[----:B------:R-:W-:Y:S02]  /*6110*/  IMAD.MOV.U32 R89, RZ, RZ, R148 ;  /* 0x000000ffff597224 */ /* 0x000fe400078e0094 */
[----:B------:R-:W-:Y:S02]  /*6120*/  IMAD.MOV.U32 R127, RZ, RZ, R95 ;  /* 0x000000ffff7f7224 */ /* 0x000fe400078e005f */
[----:B------:R-:W-:Y:S01]  /*6130*/  IMAD.MOV.U32 R148, RZ, RZ, R149 ;  /* 0x000000ffff947224 */ /* 0x000fe200078e0095 */
[----:B------:R-:W1:Y:S01]  /*6140*/  MUFU.EX2 R95, R3 ;  /* 0x00000003005f7308 */ /* 0x000e620000000800 */
[----:B------:R-:W-:-:S02]  /*6150*/  IMAD.MOV.U32 R149, RZ, RZ, R138 ;  /* 0x000000ffff957224 */ /* 0x000fc400078e008a */
[----:B------:R-:W-:Y:S02]  /*6160*/  IMAD.MOV.U32 R138, RZ, RZ, R137 ;  /* 0x000000ffff8a7224 */ /* 0x000fe400078e0089 */
[----:B------:R-:W-:Y:S02]  /*6170*/  IMAD.MOV.U32 R137, RZ, RZ, R134 ;  /* 0x000000ffff897224 */ /* 0x000fe400078e0086 */
[----:B------:R-:W-:Y:S02]  /*6180*/  IMAD.MOV.U32 R134, RZ, RZ, R127 ;  /* 0x000000ffff867224 */ /* 0x000fe400078e007f */
[----:B------:R-:W-:Y:S02]  /*6190*/  IMAD.MOV.U32 R127, RZ, RZ, R126 ;  /* 0x000000ffff7f7224 */ /* 0x000fe400078e007e */
[----:B------:R-:W-:Y:S02]  /*61a0*/  IMAD.MOV.U32 R126, RZ, RZ, R94 ;  /* 0x000000ffff7e7224 */ /* 0x000fe400078e005e */
[----:B------:R-:W-:-:S02]  /*61b0*/  IMAD.MOV.U32 R88, RZ, RZ, R91 ;  /* 0x000000ffff587224 */ /* 0x000fc400078e005b */
[----:B------:R-:W-:Y:S01]  /*61c0*/  IMAD.MOV.U32 R170, RZ, RZ, R89 ;  /* 0x000000ffffaa7224 */ /* 0x000fe200078e0059 */
[----:B-1----:R-:W-:Y:S01]  /*61d0*/  F2FP.BF16.PACK_AB R11, R95, R96 ;  /* 0x000000605f0b723e */ /* 0x002fe200000010ff */
[----:B------:R-:W-:Y:S02]  /*61e0*/  FFMA.FTZ R3, R175, c[0x0][0x2d0], -R6 ;  /* 0x0000b400af037a23 */ /* 0x000fe40000010806 */
[----:B------:R-:W-:Y:S02]  /*61f0*/  IMAD.MOV.U32 R175, RZ, RZ, R90 ;  /* 0x000000ffffaf7224 */ /* 0x000fe400078e005a */
[----:B------:R-:W-:Y:S01]  /*6200*/  IMAD.MOV.U32 R90, RZ, RZ, R151 ;  /* 0x000000ffff5a7224 */ /* 0x000fe200078e0097 */
[----:B------:R1:W-:Y:S01]  /*6210*/  MUFU.EX2 R94, R3 ;  /* 0x00000003005e7308 */ /* 0x0003e20000000800 */
[----:B------:R-:W-:Y:S01]  /*6220*/  IMAD.MOV.U32 R151, RZ, RZ, R139 ;  /* 0x000000ffff977224 */ /* 0x000fe200078e008b */
[----:B------:R-:W-:Y:S01]  /*6230*/  MOV R139, R136 ;  /* 0x00000088008b7202 */ /* 0x000fe20000000f00 */
[----:B------:R-:W-:Y:S01]  /*6240*/  IMAD.MOV.U32 R136, RZ, RZ, R135 ;  /* 0x000000ffff887224 */ /* 0x000fe200078e0087 */
[----:B------:R-:W-:Y:S01]  /*6250*/  HMMA.16816.F32.BF16 R64, R8, R16, R64 ;  /* 0x000000100840723c */ /* 0x000fe20000041840 */
[----:B------:R-:W-:-:S02]  /*6260*/  IMAD.MOV.U32 R135, RZ, RZ, R133 ;  /* 0x000000ffff877224 */ /* 0x000fc400078e0085 */
[----:B------:R-:W-:Y:S02]  /*6270*/  IMAD.MOV.U32 R133, RZ, RZ, R93 ;  /* 0x000000ffff857224 */ /* 0x000fe400078e005d */
[----:B------:R-:W-:Y:S02]  /*6280*/  IMAD.MOV.U32 R169, RZ, RZ, R90 ;  /* 0x000000ffffa97224 */ /* 0x000fe400078e005a */
[----:B------:R-:W-:Y:S01]  /*6290*/  IMAD.MOV.U32 R171, RZ, RZ, R148 ;  /* 0x000000ffffab7224 */ /* 0x000fe200078e0094 */
[----:B------:R-:W-:Y:S01]  /*62a0*/  HMMA.16816.F32.BF16 R56, R8, R18, R56 ;  /* 0x000000120838723c */ /* 0x000fe20000041838 */
[----:B------:R-:W-:Y:S01]  /*62b0*/  LDSM.16.MT88.4 R16, [R225+0x2900] ;  /* 0x00290000e110783b */ /* 0x000fe20000004200 */
[----:B------:R-:W-:Y:S02]  /*62c0*/  IMAD.MOV.U32 R154, RZ, RZ, R149 ;  /* 0x000000ffff9a7224 */ /* 0x000fe400078e0095 */
[----:B-1----:R-:W-:Y:S02]  /*62d0*/  FFMA.FTZ R3, R174, c[0x0][0x2d0], -R6 ;  /* 0x0000b400ae037a23 */ /* 0x002fe40000010806 */
[----:B------:R-:W-:-:S02]  /*62e0*/  IMAD.MOV.U32 R174, RZ, RZ, R92 ;  /* 0x000000ffffae7224 */ /* 0x000fc400078e005c */
[----:B------:R1:W2:Y:S01]  /*62f0*/  MUFU.EX2 R93, R3 ;  /* 0x00000003005d7308 */ /* 0x0002a20000000800 */
[C---:B------:R-:W-:Y:S01]  /*6300*/  HMMA.16816.F32.BF16 R52, R8.reuse, R12, R52 ;  /* 0x0000000c0834723c */ /* 0x040fe20000041834 */
[----:B------:R-:W-:Y:S02]  /*6310*/  IMAD.MOV.U32 R153, RZ, RZ, R138 ;  /* 0x000000ffff997224 */ /* 0x000fe400078e008a */
[----:B------:R-:W-:Y:S02]  /*6320*/  IMAD.MOV.U32 R138, RZ, RZ, R137 ;  /* 0x000000ffff8a7224 */ /* 0x000fe400078e0089 */
[----:B------:R-:W-:Y:S02]  /*6330*/  IMAD.MOV.U32 R137, RZ, RZ, R134 ;  /* 0x000000ffff897224 */ /* 0x000fe400078e0086 */
[----:B------:R-:W-:Y:S01]  /*6340*/  IMAD.MOV.U32 R152, RZ, RZ, R151 ;  /* 0x000000ffff987224 */ /* 0x000fe200078e0097 */
[----:B------:R-:W-:Y:S01]  /*6350*/  HMMA.16816.F32.BF16 R48, R8, R14, R48 ;  /* 0x0000000e0830723c */ /* 0x000fe20000041830 */
[----:B------:R-:W-:Y:S01]  /*6360*/  LDSM.16.MT88.4 R12, [R226+0x2900] ;  /* 0x00290000e20c783b */ /* 0x000fe20000004200 */
[----:B------:R-:W-:-:S02]  /*6370*/  IMAD.MOV.U32 R155, RZ, RZ, R139 ;  /* 0x000000ffff9b7224 */ /* 0x000fc400078e008b */
[----:B------:R-:W-:Y:S01]  /*6380*/  IMAD.MOV.U32 R139, RZ, RZ, R136 ;  /* 0x000000ffff8b7224 */ /* 0x000fe200078e0088 */
[----:B------:R-:W-:Y:S01]  /*6390*/  MOV R136, R135 ;  /* 0x0000008700887202 */ /* 0x000fe20000000f00 */
[----:B------:R-:W-:Y:S01]  /*63a0*/  LDSM.16.MT88.4 R148, [R227+0x3100] ;  /* 0x00310000e394783b */ /* 0x000fe20000004200 */
[--C-:B-1----:R-:W-:Y:S01]  /*63b0*/  FFMA.FTZ R3, R165, c[0x0][0x2d0], -R6.reuse ;  /* 0x0000b400a5037a23 */ /* 0x102fe20000010806 */
[C---:B------:R-:W-:Y:S03]  /*63c0*/  HMMA.16816.F32.BF16 R32, R8.reuse, R20, R32 ;  /* 0x000000140820723c */ /* 0x040fe60000041820 */
[----:B------:R1:W-:Y:S05]  /*63d0*/  MUFU.EX2 R92, R3 ;  /* 0x00000003005c7308 */ /* 0x0003ea0000000800 */
[C---:B------:R-:W-:Y:S01]  /*63e0*/  HMMA.16816.F32.BF16 R40, R8.reuse, R22, R40 ;  /* 0x000000160828723c */ /* 0x040fe20000041828 */
[----:B------:R-:W3:Y:S07]  /*63f0*/  LDSM.16.MT88.4 R20, [R227+0x2900] ;  /* 0x00290000e314783b */ /* 0x000eee0000004200 */
[----:B------:R-:W-:Y:S01]  /*6400*/  HMMA.16816.F32.BF16 R44, R8, R28, R44 ;  /* 0x0000001c082c723c */ /* 0x000fe2000004182c */
[----:B-1----:R-:W-:-:S04]  /*6410*/  FFMA.FTZ R3, R166, c[0x0][0x2d0], -R6 ;  /* 0x0000b400a6037a23 */ /* 0x002fc80000010806 */
[----:B------:R1:W4:Y:S03]  /*6420*/  MUFU.EX2 R91, R3 ;  /* 0x00000003005b7308 */ /* 0x0003260000000800 */
[----:B------:R-:W-:Y:S07]  /*6430*/  HMMA.16816.F32.BF16 R36, R8, R30, R36 ;  /* 0x0000001e0824723c */ /* 0x000fee0000041824 */
[----:B--2---:R-:W-:Y:S01]  /*6440*/  F2FP.BF16.PACK_AB R8, R93, R94 ;  /* 0x0000005e5d08723e */ /* 0x004fe200000010ff */
[----:B-1----:R-:W-:Y:S01]  /*6450*/  FFMA.FTZ R3, R178, c[0x0][0x2d0], -R5 ;  /* 0x0000b400b2037a23 */ /* 0x002fe20000010805 */
[----:B------:R-:W-:-:S02]  /*6460*/  MOV R178, R88 ;  /* 0x0000005800b27202 */ /* 0x000fc40000000f00 */
[----:B----4-:R-:W-:Y:S01]  /*6470*/  F2FP.BF16.PACK_AB R10, R91, R92 ;  /* 0x0000005c5b0a723e */ /* 0x010fe200000010ff */
[----:B------:R1:W-:Y:S02]  /*6480*/  MUFU.EX2 R90, R3 ;  /* 0x00000003005a7308 */ /* 0x0003e40000000800 */
[----:B-1----:R-:W-:Y:S02]  /*6490*/  FFMA.FTZ R3, R179, c[0x0][0x2d0], -R5 ;  /* 0x0000b400b3037a23 */ /* 0x002fe40000010805 */
[----:B------:R-:W-:-:S04]  /*64a0*/  IMAD.MOV.U32 R179, RZ, RZ, R133 ;  /* 0x000000ffffb37224 */ /* 0x000fc800078e0085 */
[----:B------:R1:W2:Y:S02]  /*64b0*/  MUFU.EX2 R89, R3 ;  /* 0x0000000300597308 */ /* 0x0002a40000000800 */
[----:B-1----:R-:W-:Y:S01]  /*64c0*/  FFMA.FTZ R3, R164, c[0x0][0x2d0], -R5 ;  /* 0x0000b400a4037a23 */ /* 0x002fe20000010805 */
[----:B--2---:R-:W-:-:S05]  /*64d0*/  F2FP.BF16.PACK_AB R9, R89, R90 ;  /* 0x0000005a5909723e */ /* 0x004fca00000010ff */
[----:B------:R1:W-:Y:S02]  /*64e0*/  MUFU.EX2 R87, R3 ;  /* 0x0000000300577308 */ /* 0x0003e40000000800 */
[----:B-1----:R-:W-:Y:S02]  /*64f0*/  FFMA.FTZ R3, R167, c[0x0][0x2d0], -R5 ;  /* 0x0000b400a7037a23 */ /* 0x002fe40000010805 */
[----:B------:R-:W-:Y:S04]  /*6500*/  LDSM.16.MT88.4 R164, [R225+0x3100] ;  /* 0x00310000e1a4783b */ /* 0x000fe80000004200 */
[----:B------:R1:W2:Y:S02]  /*6510*/  MUFU.EX2 R88, R3 ;  /* 0x0000000300587308 */ /* 0x0002a40000000800 */
[----:B-1----:R-:W-:Y:S01]  /*6520*/  FFMA.FTZ R3, R242, c[0x0][0x2d0], -R7 ;  /* 0x0000b400f2037a23 */ /* 0x002fe20000010807 */
[----:B--2---:R-:W-:Y:S01]  /*6530*/  F2FP.BF16.PACK_AB R11, R88, R87 ;  /* 0x00000057580b723e */ /* 0x004fe200000010ff */
[----:B------:R-:W-:-:S04]  /*6540*/  IMAD.MOV.U32 R242, RZ, RZ, R132 ;  /* 0x000000fffff27224 */ /* 0x000fc800078e0084 */
[----:B------:R1:W-:Y:S01]  /*6550*/  MUFU.EX2 R86, R3 ;  /* 0x0000000300567308 */ /* 0x0003e20000000800 */
[----:B------:R-:W2:Y:S01]  /*6560*/  LDSM.16.MT88.4 R132, [R224+0x3100] ;  /* 0x00310000e084783b */ /* 0x000ea20000004200 */
[C---:B------:R-:W-:Y:S08]  /*6570*/  HMMA.16816.F32.BF16 R120, R8.reuse, R24, R120 ;  /* 0x000000180878723c */ /* 0x040ff00000041878 */
[----:B------:R-:W-:Y:S01]  /*6580*/  HMMA.16816.F32.BF16 R128, R8, R26, R128 ;  /* 0x0000001a0880723c */ /* 0x000fe20000041880 */
[----:B-1----:R-:W-:-:S02]  /*6590*/  FFMA.FTZ R3, R221, c[0x0][0x2d0], -R7 ;  /* 0x0000b400dd037a23 */ /* 0x002fc40000010807 */
[----:B------:R-:W-:Y:S02]  /*65a0*/  IMAD.MOV.U32 R221, RZ, RZ, R71 ;  /* 0x000000ffffdd7224 */ /* 0x000fe400078e0047 */
[----:B------:R1:W4:Y:S03]  /*65b0*/  MUFU.EX2 R85, R3 ;  /* 0x0000000300557308 */ /* 0x0003260000000800 */
[C---:B---3--:R-:W-:Y:S08]  /*65c0*/  HMMA.16816.F32.BF16 R140, R8.reuse, R20, R140 ;  /* 0x00000014088c723c */ /* 0x048ff0000004188c */
[----:B------:R-:W-:Y:S01]  /*65d0*/  HMMA.16816.F32.BF16 R144, R8, R22, R144 ;  /* 0x000000160890723c */ /* 0x000fe20000041890 */
[----:B-1----:R-:W-:-:S07]  /*65e0*/  FFMA.FTZ R3, R245, c[0x0][0x2d0], -R7 ;  /* 0x0000b400f5037a23 */ /* 0x002fce0000010807 */
[C---:B------:R-:W-:Y:S01]  /*65f0*/  HMMA.16816.F32.BF16 R156, R8.reuse, R16, R156 ;  /* 0x00000010089c723c */ /* 0x040fe2000004189c */
[----:B------:R-:W-:Y:S01]  /*6600*/  IMAD.MOV.U32 R245, RZ, RZ, R126 ;  /* 0x000000fffff57224 */ /* 0x000fe200078e007e */
[----:B------:R1:W-:Y:S06]  /*6610*/  MUFU.EX2 R84, R3 ;  /* 0x0000000300547308 */ /* 0x0003ec0000000800 */
[C---:B------:R-:W-:Y:S07]  /*6620*/  HMMA.16816.F32.BF16 R160, R8.reuse, R18, R80 ;  /* 0x0000001208a0723c */ /* 0x040fee0000041850 */
[----:B------:R-:W-:Y:S01]  /*6630*/  IMAD.MOV.U32 R81, RZ, RZ, R174 ;  /* 0x000000ffff517224 */ /* 0x000fe200078e00ae */
[----:B------:R-:W-:Y:S01]  /*6640*/  HMMA.16816.F32.BF16 R76, R8, R12, R76 ;  /* 0x0000000c084c723c */ /* 0x000fe2000004184c */
[----:B------:R-:W-:-:S02]  /*6650*/  IMAD.MOV.U32 R82, RZ, RZ, R175 ;  /* 0x000000ffff527224 */ /* 0x000fc400078e00af */
[----:B-1----:R-:W-:Y:S02]  /*6660*/  FFMA.FTZ R3, R246, c[0x0][0x2d0], -R7 ;  /* 0x0000b400f6037a23 */ /* 0x002fe40000010807 */
[----:B------:R-:W-:Y:S02]  /*6670*/  IMAD.MOV.U32 R83, RZ, RZ, R138 ;  /* 0x000000ffff537224 */ /* 0x000fe400078e008a */
[----:B------:R1:W3:Y:S01]  /*6680*/  MUFU.EX2 R71, R3 ;  /* 0x0000000300477308 */ /* 0x0002e20000000800 */
[----:B------:R-:W-:Y:S01]  /*6690*/  HMMA.16816.F32.BF16 R72, R8, R14, R72 ;  /* 0x0000000e0848723c */ /* 0x000fe20000041848 */
[----:B------:R-:W-:-:S06]  /*66a0*/  IMAD.MOV.U32 R246, RZ, RZ, R127 ;  /* 0x000000fffff67224 */ /* 0x000fcc00078e007f */
[----:B----4-:R-:W-:Y:S01]  /*66b0*/  F2FP.BF16.PACK_AB R8, R85, R86 ;  /* 0x000000565508723e */ /* 0x010fe200000010ff */
[--C-:B-1----:R-:W-:Y:S01]  /*66c0*/  FFMA.FTZ R3, R249, c[0x0][0x2d0], -R0.reuse ;  /* 0x0000b400f9037a23 */ /* 0x102fe20000010800 */
[----:B---3--:R-:W-:Y:S01]  /*66d0*/  F2FP.BF16.PACK_AB R10, R71, R84 ;  /* 0x00000054470a723e */ /* 0x008fe200000010ff */
[----:B------:R-:W-:Y:S02]  /*66e0*/  IMAD.MOV.U32 R249, RZ, RZ, R139 ;  /* 0x000000fffff97224 */ /* 0x000fe400078e008b */
[----:B------:R1:W-:Y:S02]  /*66f0*/  MUFU.EX2 R63, R3 ;  /* 0x00000003003f7308 */ /* 0x0003e40000000800 */
[----:B-1----:R-:W-:Y:S02]  /*6700*/  FFMA.FTZ R3, R248, c[0x0][0x2d0], -R0 ;  /* 0x0000b400f8037a23 */ /* 0x002fe40000010800 */
[----:B------:R-:W-:-:S04]  /*6710*/  IMAD.MOV.U32 R248, RZ, RZ, R136 ;  /* 0x000000fffff87224 */ /* 0x000fc800078e0088 */
[----:B------:R1:W3:Y:S02]  /*6720*/  MUFU.EX2 R62, R3 ;  /* 0x00000003003e7308 */ /* 0x0002e40000000800 */
[----:B-1----:R-:W-:Y:S01]  /*6730*/  FFMA.FTZ R3, R172, c[0x0][0x2d0], -R0 ;  /* 0x0000b400ac037a23 */ /* 0x002fe20000010800 */
[----:B---3--:R-:W-:-:S05]  /*6740*/  F2FP.BF16.PACK_AB R9, R62, R63 ;  /* 0x0000003f3e09723e */ /* 0x008fca00000010ff */
[----:B------:R1:W-:Y:S02]  /*6750*/  MUFU.EX2 R61, R3 ;  /* 0x00000003003d7308 */ /* 0x0003e40000000800 */
[----:B-1----:R-:W-:-:S06]  /*6760*/  FFMA.FTZ R3, R173, c[0x0][0x2d0], -R0 ;  /* 0x0000b400ad037a23 */ /* 0x002fcc0000010800 */
[----:B------:R1:W3:Y:S02]  /*6770*/  MUFU.EX2 R60, R3 ;  /* 0x00000003003c7308 */ /* 0x0002e40000000800 */
[----:B-1----:R-:W-:Y:S01]  /*6780*/  FFMA.FTZ R3, R181, c[0x0][0x2d0], -R6 ;  /* 0x0000b400b5037a23 */ /* 0x002fe20000010806 */
[----:B---3--:R-:W-:-:S05]  /*6790*/  F2FP.BF16.PACK_AB R11, R60, R61 ;  /* 0x0000003d3c0b723e */ /* 0x008fca00000010ff */
[----:B------:R1:W-:Y:S02]  /*67a0*/  MUFU.EX2 R29, R3 ;  /* 0x00000003001d7308 */ /* 0x0003e40000000800 */
[C---:B------:R-:W-:Y:S08]  /*67b0*/  HMMA.16816.F32.BF16 R56, R8.reuse, R26, R56 ;  /* 0x0000001a0838723c */ /* 0x040ff00000041838 */
[----:B------:R-:W-:Y:S01]  /*67c0*/  HMMA.16816.F32.BF16 R64, R8, R24, R64 ;  /* 0x000000180840723c */ /* 0x000fe20000041840 */
[----:B-1----:R-:W-:-:S04]  /*67d0*/  FFMA.FTZ R3, R208, c[0x0][0x2d0], -R6 ;  /* 0x0000b400d0037a23 */ /* 0x002fc80000010806 */
[----:B------:R1:W3:Y:S03]  /*67e0*/  MUFU.EX2 R31, R3 ;  /* 0x00000003001f7308 */ /* 0x0002e60000000800 */
[C---:B------:R-:W-:Y:S05]  /*67f0*/  HMMA.16816.F32.BF16 R48, R8.reuse, R22, R48 ;  /* 0x000000160830723c */ /* 0x040fea0000041830 */
[----:B------:R4:W-:Y:S03]  /*6800*/  MUFU.EX2 R23, R4 ;  /* 0x0000000400177308 */ /* 0x0009e60000000800 */
[----:B------:R-:W-:Y:S01]  /*6810*/  HMMA.16816.F32.BF16 R44, R8, R12, R44 ;  /* 0x0000000c082c723c */ /* 0x000fe2000004182c */
[----:B-1----:R-:W-:-:S07]  /*6820*/  FFMA.FTZ R3, R211, c[0x0][0x2d0], -R6 ;  /* 0x0000b400d3037a23 */ /* 0x002fce0000010806 */
[----:B------:R-:W-:Y:S01]  /*6830*/  HMMA.16816.F32.BF16 R52, R8, R20, R52 ;  /* 0x000000140834723c */ /* 0x000fe20000041834 */
[----:B------:R-:W-:Y:S01]  /*6840*/  FFMA.FTZ R12, R213, c[0x0][0x2d0], -R0 ;  /* 0x0000b400d50c7a23 */ /* 0x000fe20000010800 */
[----:B------:R1:W-:Y:S01]  /*6850*/  MUFU.EX2 R30, R3 ;  /* 0x00000003001e7308 */ /* 0x0003e20000000800 */
[----:B------:R-:W-:Y:S02]  /*6860*/  FADD.FTZ R13, R250, R244 ;  /* 0x000000f4fa0d7221 */ /* 0x000fe40000010000 */
[----:B----4-:R-:W-:-:S03]  /*6870*/  FFMA.FTZ R4, R217, c[0x0][0x2d0], -R0 ;  /* 0x0000b400d9047a23 */ /* 0x010fc60000010800 */
[----:B------:R-:W-:Y:S01]  /*6880*/  HMMA.16816.F32.BF16 R36, R8, R14, R36 ;  /* 0x0000000e0824723c */ /* 0x000fe20000041824 */
[----:B------:R-:W-:Y:S01]  /*6890*/  FADD.FTZ R20, R177, R176 ;  /* 0x000000b0b1147221 */ /* 0x000fe20000010000 */
[----:B---3--:R-:W-:Y:S01]  /*68a0*/  F2FP.BF16.PACK_AB R176, R31, R29 ;  /* 0x0000001d1fb0723e */ /* 0x008fe200000010ff */
[----:B------:R-:W-:-:S05]  /*68b0*/  FADD.FTZ R21, R182, R180 ;  /* 0x000000b4b6157221 */ /* 0x000fca0000010000 */
[C---:B------:R-:W-:Y:S01]  /*68c0*/  HMMA.16816.F32.BF16 R32, R8.reuse, R16, R32 ;  /* 0x000000100820723c */ /* 0x040fe20000041820 */
[----:B-1----:R-:W-:Y:S02]  /*68d0*/  FFMA.FTZ R3, R212, c[0x0][0x2d0], -R6 ;  /* 0x0000b400d4037a23 */ /* 0x002fe40000010806 */
[--C-:B------:R-:W-:Y:S02]  /*68e0*/  FFMA.FTZ R6, R220, c[0x0][0x2d0], -R0.reuse ;  /* 0x0000b400dc067a23 */ /* 0x100fe40000010800 */
[----:B------:R1:W-:Y:S01]  /*68f0*/  MUFU.EX2 R28, R3 ;  /* 0x00000003001c7308 */ /* 0x0003e20000000800 */
[----:B------:R-:W-:Y:S02]  /*6900*/  FFMA.FTZ R0, R210, c[0x0][0x2d0], -R0 ;  /* 0x0000b400d2007a23 */ /* 0x000fe40000010800 */
[----:B------:R-:W-:Y:S01]  /*6910*/  HMMA.16816.F32.BF16 R40, R8, R18, R40 ;  /* 0x000000120828723c */ /* 0x000fe20000041828 */
[----:B------:R-:W3:Y:S04]  /*6920*/  LDSM.16.MT88.4 R16, [R226+0x3100] ;  /* 0x00310000e210783b */ /* 0x000ee80000004200 */
[----:B------:R4:W-:Y:S01]  /*6930*/  MUFU.EX2 R9, R4 ;  /* 0x0000000400097308 */ /* 0x0009e20000000800 */
[----:B-1----:R-:W-:-:S07]  /*6940*/  FFMA.FTZ R3, R183, c[0x0][0x2d0], -R5 ;  /* 0x0000b400b7037a23 */ /* 0x002fce0000010805 */
[----:B------:R-:W-:Y:S01]  /*6950*/  MUFU.EX2 R11, R12 ;  /* 0x0000000c000b7308 */ /* 0x000fe20000000800 */
[----:B----4-:R-:W-:-:S07]  /*6960*/  FADD.FTZ R4, R168, R13 ;  /* 0x0000000da8047221 */ /* 0x010fce0000010000 */
[----:B------:R1:W-:Y:S01]  /*6970*/  MUFU.EX2 R27, R3 ;  /* 0x00000003001b7308 */ /* 0x0003e20000000800 */
[----:B------:R-:W-:Y:S02]  /*6980*/  IMAD.MOV.U32 R168, RZ, RZ, R170 ;  /* 0x000000ffffa87224 */ /* 0x000fe400078e00aa */
[----:B------:R-:W-:Y:S02]  /*6990*/  FADD.FTZ R4, R153, R4 ;  /* 0x0000000499047221 */ /* 0x000fe40000010000 */
[----:B------:R-:W-:Y:S01]  /*69a0*/  IMAD.MOV.U32 R170, RZ, RZ, R169 ;  /* 0x000000ffffaa7224 */ /* 0x000fe200078e00a9 */
[----:B------:R-:W-:Y:S02]  /*69b0*/  MOV R169, R152 ;  /* 0x0000009800a97202 */ /* 0x000fe40000000f00 */
[----:B------:R4:W5:Y:S01]  /*69c0*/  MUFU.EX2 R12, R0 ;  /* 0x00000000000c7308 */ /* 0x0009620000000800 */
[----:B-1----:R-:W-:-:S07]  /*69d0*/  FFMA.FTZ R3, R209, c[0x0][0x2d0], -R5 ;  /* 0x0000b400d1037a23 */ /* 0x002fce0000010805 */
[----:B------:R-:W1:Y:S01]  /*69e0*/  MUFU.EX2 R10, R6 ;  /* 0x00000006000a7308 */ /* 0x000e620000000800 */
[----:B----4-:R-:W-:-:S07]  /*69f0*/  FADD.FTZ R0, R171, R21 ;  /* 0x00000015ab007221 */ /* 0x010fce0000010000 */
[----:B------:R4:W2:Y:S01]  /*6a00*/  MUFU.EX2 R26, R3 ;  /* 0x00000003001a7308 */ /* 0x0008a20000000800 */
[----:B------:R-:W-:Y:S01]  /*6a10*/  IMAD.MOV.U32 R171, RZ, RZ, R155 ;  /* 0x000000ffffab7224 */ /* 0x000fe200078e009b */
[----:B-----5:R-:W-:Y:S02]  /*6a20*/  F2FP.BF16.PACK_AB R183, R12, R11 ;  /* 0x0000000b0cb7723e */ /* 0x020fe400000010ff */
[----:B-1----:R-:W-:Y:S01]  /*6a30*/  F2FP.BF16.PACK_AB R181, R9, R10 ;  /* 0x0000000a09b5723e */ /* 0x002fe200000010ff */
[----:B----4-:R-:W-:Y:S01]  /*6a40*/  FFMA.FTZ R3, R222, c[0x0][0x2d0], -R5 ;  /* 0x0000b400de037a23 */ /* 0x010fe20000010805 */
[----:B--2---:R-:W-:-:S03]  /*6a50*/  F2FP.BF16.PACK_AB R177, R26, R27 ;  /* 0x0000001b1ab1723e */ /* 0x004fc600000010ff */
[----:B------:R1:W-:Y:S02]  /*6a60*/  MUFU.EX2 R25, R3 ;  /* 0x0000000300197308 */ /* 0x0003e40000000800 */
[----:B-1----:R-:W-:Y:S02]  /*6a70*/  FFMA.FTZ R3, R243, c[0x0][0x2d0], -R5 ;  /* 0x0000b400f3037a23 */ /* 0x002fe40000010805 */
[----:B------:R-:W-:-:S04]  /*6a80*/  FFMA.FTZ R5, R242, c[0x0][0x2d0], -R7 ;  /* 0x0000b400f2057a23 */ /* 0x000fc80000010807 */
[----:B------:R1:W2:Y:S01]  /*6a90*/  MUFU.EX2 R24, R3 ;  /* 0x0000000300187308 */ /* 0x0002a20000000800 */
[----:B------:R-:W-:Y:S01]  /*6aa0*/  IMAD.MOV.U32 R242, RZ, RZ, R178 ;  /* 0x000000fffff27224 */ /* 0x000fe200078e00b2 */
[----:B------:R-:W-:-:S06]  /*6ab0*/  F2FP.BF16.PACK_AB R178, R28, R30 ;  /* 0x0000001e1cb2723e */ /* 0x000fcc00000010ff */
[----:B------:R4:W-:Y:S01]  /*6ac0*/  MUFU.EX2 R15, R5 ;  /* 0x00000005000f7308 */ /* 0x0009e20000000800 */
[--C-:B-1----:R-:W-:Y:S02]  /*6ad0*/  FFMA.FTZ R3, R221, c[0x0][0x2d0], -R7.reuse ;  /* 0x0000b400dd037a23 */ /* 0x102fe40000010807 */
[----:B------:R-:W-:Y:S01]  /*6ae0*/  FFMA.FTZ R7, R179, c[0x0][0x2d0], -R7 ;  /* 0x0000b400b3077a23 */ /* 0x000fe20000010807 */
[----:B--2---:R-:W-:-:S04]  /*6af0*/  F2FP.BF16.PACK_AB R179, R24, R25 ;  /* 0x0000001918b3723e */ /* 0x004fc800000010ff */
[----:B------:R1:W2:Y:S01]  /*6b00*/  MUFU.EX2 R22, R3 ;  /* 0x0000000300167308 */ /* 0x0002a20000000800 */
[----:B------:R-:W-:Y:S02]  /*6b10*/  IMAD.MOV.U32 R221, RZ, RZ, R125 ;  /* 0x000000ffffdd7224 */ /* 0x000fe400078e007d */
[----:B----4-:R-:W-:Y:S02]  /*6b20*/  FADD.FTZ R5, R242, R247 ;  /* 0x000000f7f2057221 */ /* 0x010fe40000010000 */
[----:B------:R-:W-:Y:S01]  /*6b30*/  IMAD.MOV.U32 R242, RZ, RZ, R124 ;  /* 0x000000fffff27224 */ /* 0x000fe200078e007c */
[----:B------:R-:W-:Y:S01]  /*6b40*/  HMMA.16816.F32.BF16 R120, R176, R132, R120 ;  /* 0x00000084b078723c */ /* 0x000fe20000041878 */
[----:B------:R-:W-:Y:S01]  /*6b50*/  FADD.FTZ R6, R154, R5 ;  /* 0x000000059a067221 */ /* 0x000fe20000010000 */
[----:B------:R-:W4:Y:S02]  /*6b60*/  MUFU.EX2 R14, R7 ;  /* 0x00000007000e7308 */ /* 0x000f240000000800 */
[----:B------:R-:W-:-:S04]  /*6b70*/  IADD3 R242, R242, -0x2, RZ ;  /* 0xfffffffef2f27810 */ /* 0x000fc80007ffe0ff */
[----:B------:R-:W-:Y:S01]  /*6b80*/  ISETP.GE.AND P0, PT, R242, R221, PT ;  /* 0x000000ddf200720c */ /* 0x000fe20003f06270 */
[----:B-1----:R-:W-:Y:S01]  /*6b90*/  FADD.FTZ R3, R219, R20 ;  /* 0x00000014db037221 */ /* 0x002fe20000010000 */
[----:B--2---:R-:W-:Y:S01]  /*6ba0*/  F2FP.BF16.PACK_AB R180, R22, R23 ;  /* 0x0000001716b4723e */ /* 0x004fe200000010ff */
[C---:B------:R-:W-:Y:S02]  /*6bb0*/  HMMA.16816.F32.BF16 R128, R176.reuse, R134, R128 ;  /* 0x00000086b080723c */ /* 0x040fe40000041880 */
[----:B------:R-:W-:Y:S02]  /*6bc0*/  FADD.FTZ R5, R223, R3 ;  /* 0x00000003df057221 */ /* 0x000fe40000010000 */
[----:B------:R-:W-:Y:S02]  /*6bd0*/  FADD.FTZ R3, R81, R6 ;  /* 0x0000000651037221 */ /* 0x000fe40000010000 */
[----:B------:R-:W-:Y:S01]  /*6be0*/  FADD.FTZ R5, R216, R5 ;  /* 0x00000005d8057221 */ /* 0x000fe20000010000 */
[----:B----4-:R-:W-:Y:S01]  /*6bf0*/  F2FP.BF16.PACK_AB R182, R14, R15 ;  /* 0x0000000f0eb6723e */ /* 0x010fe200000010ff */
[----:B------:R-:W-:Y:S01]  /*6c00*/  FADD.FTZ R7, R137, R0 ;  /* 0x0000000089077221 */ /* 0x000fe20000010000 */
[----:B------:R-:W-:Y:S01]  /*6c10*/  HMMA.16816.F32.BF16 R140, R176, R148, R140 ;  /* 0x00000094b08c723c */ /* 0x000fe2000004188c */
[----:B------:R-:W-:-:S02]  /*6c20*/  FADD.FTZ R0, R82, R4 ;  /* 0x0000000452007221 */ /* 0x000fc40000010000 */
[----:B------:R-:W-:Y:S02]  /*6c30*/  FADD.FTZ R4, R168, R7 ;  /* 0x00000007a8047221 */ /* 0x000fe40000010000 */
[----:B------:R-:W-:Y:S02]  /*6c40*/  FADD.FTZ R3, R252, R3 ;  /* 0x00000003fc037221 */ /* 0x000fe40000010000 */
[----:B------:R-:W-:Y:S01]  /*6c50*/  FADD.FTZ R0, R170, R0 ;  /* 0x00000000aa007221 */ /* 0x000fe20000010000 */
[----:B------:R-:W-:Y:S01]  /*6c60*/  HMMA.16816.F32.BF16 R144, R176, R150, R144 ;  /* 0x00000096b090723c */ /* 0x000fe20000041890 */
[----:B------:R-:W-:Y:S02]  /*6c70*/  FADD.FTZ R8, R215, R5 ;  /* 0x00000005d7087221 */ /* 0x000fe40000010000 */
[----:B------:R-:W-:Y:S02]  /*6c80*/  FADD.FTZ R7, R169, R4 ;  /* 0x00000004a9077221 */ /* 0x000fe40000010000 */
[----:B------:R-:W-:-:S02]  /*6c90*/  FADD.FTZ R6, R251, R3 ;  /* 0x00000003fb067221 */ /* 0x000fc40000010000 */
[----:B------:R-:W-:Y:S01]  /*6ca0*/  FADD.FTZ R5, R171, R0 ;  /* 0x00000000ab057221 */ /* 0x000fe20000010000 */
[C---:B------:R-:W-:Y:S01]  /*6cb0*/  HMMA.16816.F32.BF16 R156, R176.reuse, R164, R156 ;  /* 0x000000a4b09c723c */ /* 0x040fe2000004189c */
[----:B------:R-:W-:Y:S02]  /*6cc0*/  FADD.FTZ R4, R218, R8 ;  /* 0x00000008da047221 */ /* 0x000fe40000010000 */
[----:B------:R-:W-:Y:S02]  /*6cd0*/  FADD.FTZ R3, R83, R7 ;  /* 0x0000000753037221 */ /* 0x000fe40000010000 */
[----:B------:R-:W-:Y:S02]  /*6ce0*/  FADD.FTZ R0, R248, R6 ;  /* 0x00000006f8007221 */ /* 0x000fe40000010000 */
        /* <DEDUP_REMOVED lines=21> */
[----:B---3--:R-:W-:Y:S01]  /*6e40*/  HMMA.16816.F32.BF16 R172, R176, R16, R76 ;  /* 0x00000010b0ac723c */ /* 0x008fe2000004184c */
        /* <DEDUP_REMOVED lines=19> */
[----:B------:R-:W-:Y:S01]  /*6f80*/  HMMA.16816.F32.BF16 R168, R180, R16, R44 ;  /* 0x00000010b4a8723c */ /* 0x000fe2000004182c */
        /* <DEDUP_REMOVED lines=13> */
[----:B------:R-:W-:Y:S02]  /*7060*/  FADD.FTZ R0, R112, R0 ;  /* 0x0000000070007221 */ /* 0x000fe40000010000 */
[----:B------:R-:W-:Y:S02]  /*7070*/  FADD.FTZ R4, R96, R4 ;  /* 0x0000000460047221 */ /* 0x000fe40000010000 */
[----:B------:R-:W-:Y:S02]  /*7080*/  FADD.FTZ R5, R104, R5 ;  /* 0x0000000568057221 */ /* 0x000fe40000010000 */
        /* <DEDUP_REMOVED lines=35> */
[----:B------:R-:W-:Y:S01]  /*72c0*/  FADD.FTZ R0, R24, R0 ;  /* 0x0000000018007221 */ /* 0x000fe20000010000 */
[----:B------:R1:W-:Y:S01]  /*72d0*/  STL [R1+0x10], R5 ;  /* 0x0000100501007387 */ /* 0x0003e20000100800 */
[----:B------:R-:W-:-:S03]  /*72e0*/  FADD.FTZ R3, R28, R3 ;  /* 0x000000031c037221 */ /* 0x000fc60000010000 */
[----:B------:R1:W-:Y:S04]  /*72f0*/  STL [R1+0x14], R4 ;  /* 0x0000140401007387 */ /* 0x0003e80000100800 */
[----:B------:R1:W-:Y:S04]  /*7300*/  STL [R1+0x18], R0 ;  /* 0x0000180001007387 */ /* 0x0003e80000100800 */
[----:B------:R1:W-:Y:S01]  /*7310*/  STL [R1+0x1c], R3 ;  /* 0x00001c0301007387 */ /* 0x0003e20000100800 */
[----:B------:R-:W-:Y:S05]  /*7320*/  @!P0 BRA `(.L_x_19) ;  /* 0x0000587000008947 */ /* 0x000fea0003800000 */
[----:B------:R-:W2:Y:S01]  /*7330*/  LDL.LU.64 R82, [R1] ;  /* 0x0000000001527983 */ /* 0x000ea20000300a00 */
[----:B------:R-:W-:Y:S01]  /*7340*/  IMAD.MOV.U32 R116, RZ, RZ, R69 ;  /* 0x000000ffff747224 */ /* 0x000fe200078e0045 */
[----:B------:R-:W-:Y:S01]  /*7350*/  MOV R118, R2 ;  /* 0x0000000200767202 */ /* 0x000fe20000000f00 */
[----:B-1----:R-:W-:Y:S01]  /*7360*/  IMAD.MOV.U32 R3, RZ, RZ, R70 ;  /* 0x000000ffff037224 */ /* 0x002fe200078e0046 */
[----:B------:R-:W3:Y:S01]  /*7370*/  LDL.LU.64 R248, [R1+0x8] ;  /* 0x0000080001f87983 */ /* 0x000ee20000300a00 */
[----:B------:R-:W-:Y:S01]  /*7380*/  IMAD.MOV.U32 R117, RZ, RZ, R68 ;  /* 0x000000ffff757224 */ /* 0x000fe200078e0044 */
[----:B--2---:R-:W-:-:S02]  /*7390*/  MOV R5, R83 ;  /* 0x0000005300057202 */ /* 0x004fc40000000f00 */
[----:B---3--:R-:W-:-:S05]  /*73a0*/  MOV R4, R248 ;  /* 0x000000f800047202 */ /* 0x008fca0000000f00 */
[----:B------:R1:W-:Y:S02]  /*73b0*/  STL.64 [R1+0x20], R4 ;  /* 0x0000200401007387 */ /* 0x0003e40000100a00 */
.L_x_20:
[----:B--2---:R-:W2:Y:S01]  /*73c0*/  LDL.64 R72, [R1+0x20] ;  /* 0x0000200001487983 */ /* 0x004ea20000100a00 */
[----:B------:R-:W-:Y:S04]  /*73d0*/  DEPBAR.LE SB0, 0x0 ;  /* 0x000080000000791a */ /* 0x000fe80000000000 */
[----:B------:R-:W-:Y:S01]  /*73e0*/  SHF.R.S32.HI R0, RZ, 0x1f, R242 ;  /* 0x0000001fff007819 */ /* 0x000fe200000114f2 */
[----:B------:R-:W-:Y:S01]  /*73f0*/  BAR.SYNC.DEFER_BLOCKING 0x0 ;  /* 0x0000000000007b1d */ /* 0x000fe20000010000 */
[----:B------:R-:W-:Y:S04]  /*7400*/  IMAD.WIDE.U32 R84, R242, c[0x0][0x208], RZ ;  /* 0x00008200f2547a25 */ /* 0x000fe800078e00ff */
[----:B------:R-:W-:Y:S03]  /*7410*/  IMAD R0, R0, c[0x0][0x208], RZ ;  /* 0x0000820000007a24 */ /* 0x000fe600078e02ff */
[----:B-----5:R-:W-:Y:S01]  /*7420*/  STL [R1+0x40], R230 ;  /* 0x000040e601007387 */ /* 0x020fe20000100800 */
[----:B------:R-:W-:Y:S03]  /*7430*/  IMAD R0, R242, c[0x0][0x20c], R0 ;  /* 0x00008300f2007a24 */ /* 0x000fe600078e0200 */
[----:B------:R-:W-:Y:S02]  /*7440*/  STL [R1+0x44], R119 ;  /* 0x0000447701007387 */ /* 0x000fe40000100800 */
[----:B------:R-:W-:Y:S02]  /*7450*/  IADD3 R0, R85, R0, RZ ;  /* 0x0000000055007210 */ /* 0x000fe40007ffe0ff */
[----:B------:R-:W-:Y:S03]  /*7460*/  STL [R1+0x48], R234 ;  /* 0x000048ea01007387 */ /* 0x000fe60000100800 */
[----:B------:R-:W-:Y:S01]  /*7470*/  IMAD R0, R0, 0x70, RZ ;  /* 0x0000007000007824 */ /* 0x000fe200078e02ff */
[----:B------:R-:W-:Y:S04]  /*7480*/  STL [R1+0x4c], R233 ;  /* 0x00004ce901007387 */ /* 0x000fe80000100800 */
[----:B------:R-:W-:Y:S08]  /*7490*/  LDSM.16.M88.4 R112, [R230+0x7100] ;  /* 0x00710000e670783b */ /* 0x000ff00000000200 */
[----:B------:R-:W3:Y:S08]  /*74a0*/  LDSM.16.M88.4 R16, [R119+0x3900] ;  /* 0x003900007710783b */ /* 0x000ef00000000200 */
[----:B------:R-:W4:Y:S08]  /*74b0*/  LDSM.16.M88.4 R108, [R230+0x9100] ;  /* 0x00910000e66c783b */ /* 0x000f300000000200 */
[----:B------:R-:W1:Y:S08]  /*74c0*/  LDSM.16.M88.4 R32, [R119+0x4100] ;  /* 0x004100007720783b */ /* 0x000e700000000200 */
[----:B------:R-:W1:Y:S08]  /*74d0*/  LDSM.16.M88.4 R48, [R119+0x4900] ;  /* 0x004900007730783b */ /* 0x000e700000000200 */
[----:B------:R-:W1:Y:S08]  /*74e0*/  LDSM.16.M88.4 R64, [R119+0x5100] ;  /* 0x005100007740783b */ /* 0x000e700000000200 */
[----:B------:R-:W1:Y:S08]  /*74f0*/  LDSM.16.M88.4 R80, [R119+0x5900] ;  /* 0x005900007750783b */ /* 0x000e700000000200 */
[----:B------:R-:W1:Y:S08]  /*7500*/  LDSM.16.M88.4 R96, [R119+0x6100] ;  /* 0x006100007760783b */ /* 0x000e700000000200 */
[----:B------:R-:W1:Y:S08]  /*7510*/  LDSM.16.M88.4 R184, [R119+0x6900] ;  /* 0x0069000077b8783b */ /* 0x000e700000000200 */
[----:B------:R-:W-:Y:S08]  /*7520*/  LDSM.16.M88.4 R188, [R233+0x7100] ;  /* 0x00710000e9bc783b */ /* 0x000ff00000000200 */
[----:B------:R-:W1:Y:S08]  /*7530*/  LDSM.16.M88.4 R192, [R234] ;  /* 0x00000000eac0783b */ /* 0x000e700000000200 */
[----:B------:R-:W1:Y:S08]  /*7540*/  LDSM.16.M88.4 R196, [R233+0x9100] ;  /* 0x00910000e9c4783b */ /* 0x000e700000000200 */
[----:B------:R-:W1:Y:S08]  /*7550*/  LDSM.16.M88.4 R200, [R240] ;  /* 0x00000000f0c8783b */ /* 0x000e700000000200 */
[----:B------:R-:W1:Y:S08]  /*7560*/  LDSM.16.M88.4 R204, [R239] ;  /* 0x00000000efcc783b */ /* 0x000e700000000200 */
[----:B------:R-:W1:Y:S08]  /*7570*/  LDSM.16.M88.4 R208, [R238] ;  /* 0x00000000eed0783b */ /* 0x000e700000000200 */
[----:B------:R-:W1:Y:S08]  /*7580*/  LDSM.16.M88.4 R212, [R237] ;  /* 0x00000000edd4783b */ /* 0x000e700000000200 */
[----:B------:R-:W1:Y:S08]  /*7590*/  LDSM.16.M88.4 R216, [R236] ;  /* 0x00000000ecd8783b */ /* 0x000e700000000200 */
[----:B------:R-:W1:Y:S08]  /*75a0*/  LDSM.16.M88.4 R220, [R235] ;  /* 0x00000000ebdc783b */ /* 0x000e700000000200 */
[----:B------:R-:W-:Y:S04]  /*75b0*/  STL [R1+0x50], R240 ;  /* 0x000050f001007387 */ /* 0x000fe80000100800 */
[----:B------:R-:W-:Y:S04]  /*75c0*/  STL [R1+0x54], R239 ;  /* 0x000054ef01007387 */ /* 0x000fe80000100800 */
[----:B------:R-:W-:Y:S04]  /*75d0*/  STL [R1+0x58], R238 ;  /* 0x000058ee01007387 */ /* 0x000fe80000100800 */
[----:B------:R-:W-:Y:S04]  /*75e0*/  STL [R1+0x5c], R237 ;  /* 0x00005ced01007387 */ /* 0x000fe80000100800 */
[----:B------:R-:W-:Y:S01]  /*75f0*/  STL [R1+0x60], R236 ;  /* 0x000060ec01007387 */ /* 0x000fe20000100800 */
[----:B--2---:R-:W-:Y:S01]  /*7600*/  IMAD.WIDE.U32 R84, R84, 0x70, R72 ;  /* 0x0000007054547825 */ /* 0x004fe200078e0048 */
[-C--:B-1-3--:R-:W-:Y:S04]  /*7610*/  HMMA.16816.F32.BF16 R4, R112, R16.reuse, RZ ;  /* 0x000000107004723c */ /* 0x08afe800000418ff */
[C---:B------:R-:W-:Y:S02]  /*7620*/  LEA R88, P0, R84.reuse, c[0x0][0x1f8], 0x1 ;  /* 0x00007e0054587a11 */ /* 0x040fe400078008ff */
[----:B------:R-:W-:Y:S02]  /*7630*/  IADD3 R0, R85, R0, RZ ;  /* 0x0000000055007210 */ /* 0x000fe40007ffe0ff */
[C---:B----4-:R-:W-:Y:S04]  /*7640*/  HMMA.16816.F32.BF16 R8, R108.reuse, R16, RZ ;  /* 0x000000106c08723c */ /* 0x050fe800000418ff */
[----:B------:R-:W-:Y:S02]  /*7650*/  LEA.HI.X R89, R84, c[0x0][0x1fc], R0, 0x1, P0 ;  /* 0x00007f0054597a11 */ /* 0x000fe400000f0c00 */
[----:B------:R-:W-:Y:S02]  /*7660*/  IADD3 R92, P2, R88, UR7, RZ ;  /* 0x00000007585c7c10 */ /* 0x000fe4000ff5e0ff */
[-C--:B------:R-:W-:Y:S01]  /*7670*/  HMMA.16816.F32.BF16 R12, R108, R18.reuse, RZ ;  /* 0x000000126c0c723c */ /* 0x080fe200000418ff */
[----:B------:R-:W-:Y:S01]  /*7680*/  @!PT LDS RZ, [RZ] ;  /* 0x00000000fffff984 */ /* 0x000fe20000000800 */
[----:B------:R-:W-:Y:S01]  /*7690*/  @!PT LDS RZ, [RZ] ;  /* 0x00000000fffff984 */ /* 0x000fe20000000800 */
[----:B------:R-:W-:Y:S01]  /*76a0*/  @!PT LDS RZ, [RZ] ;  /* 0x00000000fffff984 */ /* 0x000fe20000000800 */
[----:B------:R1:W-:Y:S03]  /*76b0*/  LDGSTS.E.BYPASS.LTC128B.128 [R241+0x100], [R88.64], !P1 ;  /* 0x0010000058f17fae */ /* 0x0003e6000c901d48 */
[----:B------:R-:W-:Y:S02]  /*76c0*/  IADD3.X R93, R89, UR5, RZ, P2, !PT ;  /* 0x00000005595d7c10 */ /* 0x000fe400097fe4ff */
[----:B------:R-:W-:Y:S02]  /*76d0*/  IADD3 R94, P0, R92, UR7, RZ ;  /* 0x000000075c5e7c10 */ /* 0x000fe4000ff1e0ff */
[C---:B------:R-:W-:Y:S01]  /*76e0*/  HMMA.16816.F32.BF16 R16, R112.reuse, R18, RZ ;  /* 0x000000127010723c */ /* 0x040fe200000418ff */
[----:B------:R2:W-:Y:S03]  /*76f0*/  LDGSTS.E.BYPASS.LTC128B.128 [R241+0x900], [R92.64], !P1 ;  /* 0x009000005cf17fae */ /* 0x0005e6000c901d48 */
[----:B------:R-:W-:Y:S02]  /*7700*/  IADD3.X R95, R93, UR5, RZ, P0, !PT ;  /* 0x000000055d5f7c10 */ /* 0x000fe400087fe4ff */
[----:B------:R-:W-:Y:S02]  /*7710*/  IADD3 R102, P2, R94, UR7, RZ ;  /* 0x000000075e667c10 */ /* 0x000fe4000ff5e0ff */
[-C--:B------:R-:W-:Y:S01]  /*7720*/  HMMA.16816.F32.BF16 R20, R112, R32.reuse, RZ ;  /* 0x000000207014723c */ /* 0x080fe200000418ff */
[----:B------:R2:W-:Y:S03]  /*7730*/  LDGSTS.E.BYPASS.LTC128B.128 [R241+0x1100], [R94.64], !P1 ;  /* 0x011000005ef17fae */ /* 0x0005e6000c901d48 */
[----:B------:R-:W-:Y:S04]  /*7740*/  IADD3.X R103, R95, UR5, RZ, P2, !PT ;  /* 0x000000055f677c10 */ /* 0x000fe800097fe4ff */
[C---:B------:R-:W-:Y:S01]  /*7750*/  HMMA.16816.F32.BF16 R24, R108.reuse, R32, RZ ;  /* 0x000000206c18723c */ /* 0x040fe200000418ff */
[----:B------:R3:W-:Y:S07]  /*7760*/  LDGSTS.E.BYPASS.LTC128B.128 [R241+0x1900], [R102.64], !P1 ;  /* 0x0190000066f17fae */ /* 0x0007ee000c901d48 */
[-C--:B------:R-:W-:Y:S08]  /*7770*/  HMMA.16816.F32.BF16 R28, R108, R34.reuse, RZ ;  /* 0x000000226c1c723c */ /* 0x080ff000000418ff */
[C---:B------:R-:W-:Y:S08]  /*7780*/  HMMA.16816.F32.BF16 R32, R112.reuse, R34, RZ ;  /* 0x000000227020723c */ /* 0x040ff000000418ff */
        /* <DEDUP_REMOVED lines=13> */
[C---:B-1----:R-:W-:Y:S07]  /*7860*/  HMMA.16816.F32.BF16 R88, R108.reuse, R96, RZ ;  /* 0x000000606c58723c */ /* 0x042fee00000418ff */
[----:B------:R-:W-:Y:S01]  /*7870*/  IADD3 R96, P0, R102, UR7, RZ ;  /* 0x0000000766607c10 */ /* 0x000fe2000ff1e0ff */
[-C--:B--2---:R-:W-:Y:S04]  /*7880*/  HMMA.16816.F32.BF16 R92, R108, R98.reuse, RZ ;  /* 0x000000626c5c723c */ /* 0x084fe800000418ff */
[----:B------:R-:W-:Y:S02]  /*7890*/  IADD3.X R97, R103, UR5, RZ, P0, !PT ;  /* 0x0000000567617c10 */ /* 0x000fe400087fe4ff */
[----:B------:R-:W-:Y:S03]  /*78a0*/  IADD3 R100, P2, R96, UR7, RZ ;  /* 0x0000000760647c10 */ /* 0x000fe6000ff5e0ff */
[----:B------:R1:W-:Y:S03]  /*78b0*/  LDGSTS.E.BYPASS.LTC128B.128 [R241+0x2100], [R96.64], !P1 ;  /* 0x0210000060f17fae */ /* 0x0003e6000c901d48 */
[----:B------:R-:W-:Y:S02]  /*78c0*/  IADD3.X R101, R97, UR5, RZ, P2, !PT ;  /* 0x0000000561657c10 */ /* 0x000fe400097fe4ff */
[----:B---3--:R-:W-:Y:S03]  /*78d0*/  IADD3 R102, P0, R100, UR7, RZ ;  /* 0x0000000764667c10 */ /* 0x008fe6000ff1e0ff */
[----:B------:R2:W-:Y:S01]  /*78e0*/  LDGSTS.E.BYPASS.LTC128B.128 [R241+0x2900], [R100.64], !P1 ;  /* 0x0290000064f17fae */ /* 0x0005e2000c901d48 */
[----:B------:R-:W-:Y:S07]  /*78f0*/  IADD3.X R103, R101, UR5, RZ, P0, !PT ;  /* 0x0000000565677c10 */ /* 0x000fee00087fe4ff */
[----:B------:R2:W-:Y:S08]  /*7900*/  LDGSTS.E.BYPASS.LTC128B.128 [R241+0x3100], [R102.64], !P1 ;  /* 0x0310000066f17fae */ /* 0x0005f0000c901d48 */
[----:B------:R-:W0:Y:S01]  /*7910*/  LDGDEPBAR ;  /* 0x00000000000079af */ /* 0x000e220000000000 */
[C---:B-1----:R-:W-:Y:S08]  /*7920*/  HMMA.16816.F32.BF16 R96, R112.reuse, R98, RZ ;  /* 0x000000627060723c */ /* 0x042ff000000418ff */
[-C--:B--2---:R-:W-:Y:S08]  /*7930*/  HMMA.16816.F32.BF16 R100, R112, R184.reuse, RZ ;  /* 0x000000b87064723c */ /* 0x084ff000000418ff */
[C---:B------:R-:W-:Y:S08]  /*7940*/  HMMA.16816.F32.BF16 R104, R108.reuse, R184, RZ ;  /* 0x000000b86c68723c */ /* 0x040ff000000418ff */
[-C--:B------:R-:W-:Y:S08]  /*7950*/  HMMA.16816.F32.BF16 R108, R108, R186.reuse, RZ ;  /* 0x000000ba6c6c723c */ /* 0x080ff000000418ff */
[----:B------:R-:W-:Y:S01]  /*7960*/  HMMA.16816.F32.BF16 R112, R112, R186, RZ ;  /* 0x000000ba7070723c */ /* 0x000fe200000418ff */
[----:B------:R-:W-:Y:S07]  /*7970*/  LDSM.16.M88.4 R184, [R231+0x7100] ;  /* 0x00710000e7b8783b */ /* 0x000fee0000000200 */
[-C--:B------:R-:W-:Y:S08]  /*7980*/  HMMA.16816.F32.BF16 R4, R188, R192.reuse, R4 ;  /* 0x000000c0bc04723c */ /* 0x080ff00000041804 */
[C---:B------:R-:W-:Y:S08]  /*7990*/  HMMA.16816.F32.BF16 R8, R196.reuse, R192, R8 ;  /* 0x000000c0c408723c */ /* 0x040ff00000041808 */
[-C--:B------:R-:W-:Y:S08]  /*79a0*/  HMMA.16816.F32.BF16 R12, R196, R194.reuse, R12 ;  /* 0x000000c2c40c723c */ /* 0x080ff0000004180c */
[C---:B------:R-:W-:Y:S01]  /*79b0*/  HMMA.16816.F32.BF16 R16, R188.reuse, R194, R16 ;  /* 0x000000c2bc10723c */ /* 0x040fe20000041810 */
[----:B------:R-:W1:Y:S07]  /*79c0*/  LDSM.16.M88.4 R192, [R229+0x3900] ;  /* 0x00390000e5c0783b */ /* 0x000e6e0000000200 */
[-C--:B------:R-:W-:Y:S08]  /*79d0*/  HMMA.16816.F32.BF16 R20, R188, R200.reuse, R20 ;  /* 0x000000c8bc14723c */ /* 0x080ff00000041814 */
[C---:B------:R-:W-:Y:S08]  /*79e0*/  HMMA.16816.F32.BF16 R24, R196.reuse, R200, R24 ;  /* 0x000000c8c418723c */ /* 0x040ff00000041818 */
[-C--:B------:R-:W-:Y:S08]  /*79f0*/  HMMA.16816.F32.BF16 R28, R196, R202.reuse, R28 ;  /* 0x000000cac41c723c */ /* 0x080ff0000004181c */
[C---:B------:R-:W-:Y:S01]  /*7a00*/  HMMA.16816.F32.BF16 R32, R188.reuse, R202, R32 ;  /* 0x000000cabc20723c */ /* 0x040fe20000041820 */
[----:B------:R-:W2:Y:S07]  /*7a10*/  LDSM.16.M88.4 R200, [R231+0x9100] ;  /* 0x00910000e7c8783b */ /* 0x000eae0000000200 */
[-C--:B------:R-:W-:Y:S08]  /*7a20*/  HMMA.16816.F32.BF16 R36, R188, R204.reuse, R36 ;  /* 0x000000ccbc24723c */ /* 0x080ff00000041824 */
[C---:B------:R-:W-:Y:S08]  /*7a30*/  HMMA.16816.F32.BF16 R40, R196.reuse, R204, R40 ;  /* 0x000000ccc428723c */ /* 0x040ff00000041828 */
[-C--:B------:R-:W-:Y:S08]  /*7a40*/  HMMA.16816.F32.BF16 R44, R196, R206.reuse, R44 ;  /* 0x000000cec42c723c */ /* 0x080ff0000004182c */
[C---:B------:R-:W-:Y:S01]  /*7a50*/  HMMA.16816.F32.BF16 R48, R188.reuse, R206, R48 ;  /* 0x000000cebc30723c */ /* 0x040fe20000041830 */
[----:B------:R-:W3:Y:S07]  /*7a60*/  LDSM.16.M88.4 R204, [R229+0x4100] ;  /* 0x00410000e5cc783b */ /* 0x000eee0000000200 */
[-C--:B------:R-:W-:Y:S08]  /*7a70*/  HMMA.16816.F32.BF16 R52, R188, R208.reuse, R52 ;  /* 0x000000d0bc34723c */ /* 0x080ff00000041834 */
[C---:B------:R-:W-:Y:S08]  /*7a80*/  HMMA.16816.F32.BF16 R56, R196.reuse, R208, R56 ;  /* 0x000000d0c438723c */ /* 0x040ff00000041838 */
[-C--:B------:R-:W-:Y:S08]  /*7a90*/  HMMA.16816.F32.BF16 R60, R196, R210.reuse, R60 ;  /* 0x000000d2c43c723c */ /* 0x080ff0000004183c */
[C---:B------:R-:W-:Y:S01]  /*7aa0*/  HMMA.16816.F32.BF16 R64, R188.reuse, R210, R64 ;  /* 0x000000d2bc40723c */ /* 0x040fe20000041840 */
[----:B------:R-:W-:Y:S07]  /*7ab0*/  LDSM.16.M88.4 R208, [R229+0x6100] ;  /* 0x00610000e5d0783b */ /* 0x000fee0000000200 */
        /* <DEDUP_REMOVED lines=9> */
[----:B------:R-:W-:Y:S07]  /*7b50*/  LDSM.16.M88.4 R216, [R228] ;  /* 0x00000000e4d8783b */ /* 0x000fee0000000200 */
[-C--:B------:R-:W-:Y:S08]  /*7b60*/  HMMA.16816.F32.BF16 R100, R188, R220.reuse, R100 ;  /* 0x000000dcbc64723c */ /* 0x080ff00000041864 */
[C---:B------:R-:W-:Y:S08]  /*7b70*/  HMMA.16816.F32.BF16 R104, R196.reuse, R220, R104 ;  /* 0x000000dcc468723c */ /* 0x040ff00000041868 */
[-C--:B------:R-:W-:Y:S01]  /*7b80*/  HMMA.16816.F32.BF16 R108, R196, R222.reuse, R108 ;  /* 0x000000dec46c723c */ /* 0x080fe2000004186c */
[----:B------:R-:W-:Y:S07]  /*7b90*/  LDSM.16.M88.4 R196, [R229+0x5100] ;  /* 0x00510000e5c4783b */ /* 0x000fee0000000200 */
[----:B------:R-:W-:Y:S01]  /*7ba0*/  HMMA.16816.F32.BF16 R112, R188, R222, R112 ;  /* 0x000000debc70723c */ /* 0x000fe20000041870 */
[----:B------:R-:W4:Y:S07]  /*7bb0*/  LDSM.16.M88.4 R188, [R229+0x4900] ;  /* 0x00490000e5bc783b */ /* 0x000f2e0000000200 */
[-C--:B-1----:R-:W-:Y:S08]  /*7bc0*/  HMMA.16816.F32.BF16 R4, R184, R192.reuse, R4 ;  /* 0x000000c0b804723c */ /* 0x082ff00000041804 */
[C---:B--2---:R-:W-:Y:S08]  /*7bd0*/  HMMA.16816.F32.BF16 R8, R200.reuse, R192, R8 ;  /* 0x000000c0c808723c */ /* 0x044ff00000041808 */
[-C--:B------:R-:W-:Y:S08]  /*7be0*/  HMMA.16816.F32.BF16 R12, R200, R194.reuse, R12 ;  /* 0x000000c2c80c723c */ /* 0x080ff0000004180c */
[C---:B------:R-:W-:Y:S01]  /*7bf0*/  HMMA.16816.F32.BF16 R16, R184.reuse, R194, R16 ;  /* 0x000000c2b810723c */ /* 0x040fe20000041810 */
[----:B------:R-:W1:Y:S07]  /*7c00*/  LDSM.16.M88.4 R192, [R229+0x5900] ;  /* 0x00590000e5c0783b */ /* 0x000e6e0000000200 */
[-C--:B---3--:R-:W-:Y:S08]  /*7c10*/  HMMA.16816.F32.BF16 R20, R184, R204.reuse, R20 ;  /* 0x000000ccb814723c */ /* 0x088ff00000041814 */
[C---:B------:R-:W-:Y:S08]  /*7c20*/  HMMA.16816.F32.BF16 R24, R200.reuse, R204, R24 ;  /* 0x000000ccc818723c */ /* 0x040ff00000041818 */
[-C--:B------:R-:W-:Y:S08]  /*7c30*/  HMMA.16816.F32.BF16 R28, R200, R206.reuse, R28 ;  /* 0x000000cec81c723c */ /* 0x080ff0000004181c */
[C---:B------:R-:W-:Y:S01]  /*7c40*/  HMMA.16816.F32.BF16 R32, R184.reuse, R206, R32 ;  /* 0x000000ceb820723c */ /* 0x040fe20000041820 */
[----:B------:R-:W2:Y:S07]  /*7c50*/  LDSM.16.M88.4 R204, [R232+0x7100] ;  /* 0x00710000e8cc783b */ /* 0x000eae0000000200 */
[-C--:B----4-:R-:W-:Y:S08]  /*7c60*/  HMMA.16816.F32.BF16 R36, R184, R188.reuse, R36 ;  /* 0x000000bcb824723c */ /* 0x090ff00000041824 */
[C---:B------:R-:W-:Y:S08]  /*7c70*/  HMMA.16816.F32.BF16 R40, R200.reuse, R188, R40 ;  /* 0x000000bcc828723c */ /* 0x040ff00000041828 */
[-C--:B------:R-:W-:Y:S08]  /*7c80*/  HMMA.16816.F32.BF16 R44, R200, R190.reuse, R44 ;  /* 0x000000bec82c723c */ /* 0x080ff0000004182c */
[C---:B------:R-:W-:Y:S01]  /*7c90*/  HMMA.16816.F32.BF16 R48, R184.reuse, R190, R48 ;  /* 0x000000beb830723c */ /* 0x040fe20000041830 */
[----:B------:R-:W3:Y:S07]  /*7ca0*/  LDSM.16.M88.4 R188, [R232+0x9100] ;  /* 0x00910000e8bc783b */ /* 0x000eee0000000200 */
[-C--:B------:R-:W-:Y:S08]  /*7cb0*/  HMMA.16816.F32.BF16 R52, R184, R196.reuse, R52 ;  /* 0x000000c4b834723c */ /* 0x080ff00000041834 */
[C---:B------:R-:W-:Y:S08]  /*7cc0*/  HMMA.16816.F32.BF16 R56, R200.reuse, R196, R56 ;  /* 0x000000c4c838723c */ /* 0x040ff00000041838 */
[-C--:B------:R-:W-:Y:S08]  /*7cd0*/  HMMA.16816.F32.BF16 R60, R200, R198.reuse, R60 ;  /* 0x000000c6c83c723c */ /* 0x080ff0000004183c */
[C---:B------:R-:W-:Y:S08]  /*7ce0*/  HMMA.16816.F32.BF16 R64, R184.reuse, R198, R64 ;  /* 0x000000c6b840723c */ /* 0x040ff00000041840 */
[-C--:B-1----:R-:W-:Y:S08]  /*7cf0*/  HMMA.16816.F32.BF16 R68, R184, R192.reuse, R68 ;  /* 0x000000c0b844723c */ /* 0x082ff00000041844 */
[C---:B------:R-:W-:Y:S08]  /*7d00*/  HMMA.16816.F32.BF16 R72, R200.reuse, R192, R72 ;  /* 0x000000c0c848723c */ /* 0x040ff00000041848 */
[-C--:B------:R-:W-:Y:S08]  /*7d10*/  HMMA.16816.F32.BF16 R76, R200, R194.reuse, R76 ;  /* 0x000000c2c84c723c */ /* 0x080ff0000004184c */
        /* <DEDUP_REMOVED lines=8> */
[----:B------:R-:W-:Y:S08]  /*7da0*/  HMMA.16816.F32.BF16 R112, R184, R214, R112 ;  /* 0x000000d6b870723c */ /* 0x000ff00000041870 */
[-C--:B--2---:R-:W-:Y:S08]  /*7db0*/  HMMA.16816.F32.BF16 R4, R204, R216.reuse, R4 ;  /* 0x000000d8cc04723c */ /* 0x084ff00000041804 */
[C---:B---3--:R-:W-:Y:S08]  /*7dc0*/  HMMA.16816.F32.BF16 R8, R188.reuse, R216, R8 ;  /* 0x000000d8bc08723c */ /* 0x048ff00000041808 */
[-C--:B------:R-:W-:Y:S08]  /*7dd0*/  HMMA.16816.F32.BF16 R12, R188, R218.reuse, R12 ;  /* 0x000000dabc0c723c */ /* 0x080ff0000004180c */
[----:B------:R-:W-:Y:S01]  /*7de0*/  FMUL.FTZ R4, R4, c[0x0][0x320] ;  /* 0x0000c80004047a20 */ /* 0x000fe20000410000 */
[C---:B------:R-:W-:Y:S03]  /*7df0*/  HMMA.16816.F32.BF16 R16, R204.reuse, R218, R16 ;  /* 0x000000dacc10723c */ /* 0x040fe60000041810 */
[----:B------:R-:W1:Y:S01]  /*7e00*/  MUFU.TANH R185, R4 ;  /* 0x0000000400b97308 */ /* 0x000e620000002400 */
[----:B------:R-:W-:Y:S02]  /*7e10*/  FMUL.FTZ R6, R6, c[0x0][0x320] ;  /* 0x0000c80006067a20 */ /* 0x000fe40000410000 */
[----:B------:R-:W-:Y:S02]  /*7e20*/  FMUL.FTZ R5, R5, c[0x0][0x320] ;  /* 0x0000c80005057a20 */ /* 0x000fe40000410000 */
[----:B------:R-:W-:Y:S04]  /*7e30*/  FMUL.FTZ R7, R7, c[0x0][0x320] ;  /* 0x0000c80007077a20 */ /* 0x000fe80000410000 */
[----:B------:R-:W-:Y:S01]  /*7e40*/  FMUL.FTZ R8, R8, c[0x0][0x320] ;  /* 0x0000c80008087a20 */ /* 0x000fe20000410000 */
[----:B------:R-:W2:Y:S01]  /*7e50*/  MUFU.TANH R187, R6 ;  /* 0x0000000600bb7308 */ /* 0x000ea20000002400 */
[----:B------:R-:W-:Y:S02]  /*7e60*/  FMUL.FTZ R9, R9, c[0x0][0x320] ;  /* 0x0000c80009097a20 */ /* 0x000fe40000410000 */
[----:B------:R-:W-:Y:S02]  /*7e70*/  FMUL.FTZ R10, R10, c[0x0][0x320] ;  /* 0x0000c8000a0a7a20 */ /* 0x000fe40000410000 */
[----:B------:R-:W-:Y:S02]  /*7e80*/  FMUL.FTZ R11, R11, c[0x0][0x320] ;  /* 0x0000c8000b0b7a20 */ /* 0x000fe40000410000 */
[----:B------:R-:W-:Y:S02]  /*7e90*/  FMUL.FTZ R12, R12, c[0x0][0x320] ;  /* 0x0000c8000c0c7a20 */ /* 0x000fe40000410000 */
[----:B------:R-:W-:Y:S01]  /*7ea0*/  FMUL.FTZ R14, R14, c[0x0][0x320] ;  /* 0x0000c8000e0e7a20 */ /* 0x000fe20000410000 */
[----:B------:R-:W-:Y:S01]  /*7eb0*/  MUFU.TANH R184, R5 ;  /* 0x0000000500b87308 */ /* 0x000fe20000002400 */
[----:B------:R-:W-:Y:S02]  /*7ec0*/  FMUL.FTZ R13, R13, c[0x0][0x320] ;  /* 0x0000c8000d0d7a20 */ /* 0x000fe40000410000 */
[----:B------:R-:W-:Y:S01]  /*7ed0*/  FMUL.FTZ R15, R15, c[0x0][0x320] ;  /* 0x0000c8000f0f7a20 */ /* 0x000fe20000410000 */
[----:B-1----:R-:W-:Y:S01]  /*7ee0*/  FMNMX.FTZ R0, R185, R3, !PT ;  /* 0x00000003b9007209 */ /* 0x002fe20007810000 */
[----:B------:R-:W-:Y:S02]  /*7ef0*/  FMUL.FTZ R19, R19, c[0x0][0x320] ;  /* 0x0000c80013137a20 */ /* 0x000fe40000410000 */
[----:B------:R-:W-:Y:S02]  /*7f00*/  FMUL.FTZ R17, R17, c[0x0][0x320] ;  /* 0x0000c80011117a20 */ /* 0x000fe40000410000 */
[----:B------:R-:W-:Y:S01]  /*7f10*/  FMUL.FTZ R18, R18, c[0x0][0x320] ;  /* 0x0000c80012127a20 */ /* 0x000fe20000410000 */
[----:B------:R-:W-:Y:S01]  /*7f20*/  MUFU.TANH R12, R12 ;  /* 0x0000000c000c7308 */ /* 0x000fe20000002400 */
[----:B------:R-:W-:Y:S01]  /*7f30*/  FMUL.FTZ R16, R16, c[0x0][0x320] ;  /* 0x0000c80010107a20 */ /* 0x000fe20000410000 */
[----:B--2---:R-:W-:Y:S08]  /*7f40*/  FMNMX.FTZ R2, R187, R116, !PT ;  /* 0x00000074bb027209 */ /* 0x004ff00007810000 */
[----:B------:R1:W-:Y:S10]  /*7f50*/  MUFU.TANH R186, R7 ;  /* 0x0000000700ba7308 */ /* 0x0003f40000002400 */
[----:B------:R-:W-:Y:S10]  /*7f60*/  MUFU.TANH R13, R13 ;  /* 0x0000000d000d7308 */ /* 0x000ff40000002400 */
[----:B------:R-:W2:Y:S01]  /*7f70*/  MUFU.TANH R197, R8 ;  /* 0x0000000800c57308 */ /* 0x000ea20000002400 */
[----:B-1----:R-:W1:Y:S09]  /*7f80*/  LDSM.16.M88.4 R4, [R228+0x800] ;  /* 0x00080000e404783b */ /* 0x002e720000000200 */
[----:B------:R-:W3:Y:S10]  /*7f90*/  MUFU.TANH R192, R9 ;  /* 0x0000000900c07308 */ /* 0x000ef40000002400 */
[----:B------:R-:W-:Y:S10]  /*7fa0*/  MUFU.TANH R196, R10 ;  /* 0x0000000a00c47308 */ /* 0x000ff40000002400 */
[----:B------:R4:W-:Y:S10]  /*7fb0*/  MUFU.TANH R195, R11 ;  /* 0x0000000b00c37308 */ /* 0x0009f40000002400 */
[----:B------:R-:W2:Y:S01]  /*7fc0*/  MUFU.TANH R18, R18 ;  /* 0x0000001200127308 */ /* 0x000ea20000002400 */
[-C--:B-1----:R-:W-:Y:S09]  /*7fd0*/  HMMA.16816.F32.BF16 R20, R204, R4.reuse, R20 ;  /* 0x00000004cc14723c */ /* 0x082ff20000041814 */
[----:B------:R-:W1:Y:S01]  /*7fe0*/  MUFU.TANH R16, R16 ;  /* 0x0000001000107308 */ /* 0x000e620000002400 */
[C---:B------:R-:W-:Y:S01]  /*7ff0*/  HMMA.16816.F32.BF16 R24, R188.reuse, R4, R24 ;  /* 0x00000004bc18723c */ /* 0x040fe20000041818 */
[----:B----4-:R-:W4:Y:S08]  /*8000*/  LDSM.16.M88.4 R8, [R228+0x1000] ;  /* 0x00100000e408783b */ /* 0x010f300000000200 */
[----:B------:R-:W1:Y:S01]  /*8010*/  MUFU.TANH R19, R19 ;  /* 0x0000001300137308 */ /* 0x000e620000002400 */
[-C--:B------:R-:W-:Y:S04]  /*8020*/  HMMA.16816.F32.BF16 R28, R188, R6.reuse, R28 ;  /* 0x00000006bc1c723c */ /* 0x080fe8000004181c */
[----:B------:R-:W-:Y:S04]  /*8030*/  FMUL.FTZ R22, R22, c[0x0][0x320] ;  /* 0x0000c80016167a20 */ /* 0x000fe80000410000 */
[C---:B------:R-:W-:Y:S01]  /*8040*/  HMMA.16816.F32.BF16 R32, R204.reuse, R6, R32 ;  /* 0x00000006cc20723c */ /* 0x040fe20000041820 */
[----:B------:R-:W1:Y:S01]  /*8050*/  MUFU.TANH R17, R17 ;  /* 0x0000001100117308 */ /* 0x000e620000002400 */
[----:B------:R-:W1:Y:S02]  /*8060*/  LDSM.16.M88.4 R4, [R228+0x1800] ;  /* 0x00180000e404783b */ /* 0x000e640000000200 */
[----:B------:R-:W-:Y:S02]  /*8070*/  FMUL.FTZ R20, R20, c[0x0][0x320] ;  /* 0x0000c80014147a20 */ /* 0x000fe40000410000 */
[----:B------:R-:W-:Y:S02]  /*8080*/  FMUL.FTZ R23, R23, c[0x0][0x320] ;  /* 0x0000c80017177a20 */ /* 0x000fe40000410000 */
[----:B------:R-:W-:Y:S03]  /*8090*/  FMUL.FTZ R24, R24, c[0x0][0x320] ;  /* 0x0000c80018187a20 */ /* 0x000fe60000410000 */
[----:B------:R-:W1:Y:S01]  /*80a0*/  MUFU.TANH R22, R22 ;  /* 0x0000001600167308 */ /* 0x000e620000002400 */
        /* <DEDUP_REMOVED lines=8> */
[-C--:B----4-:R-:W-:Y:S03]  /*8130*/  HMMA.16816.F32.BF16 R36, R204, R8.reuse, R36 ;  /* 0x00000008cc24723c */ /* 0x090fe60000041824 */
[----:B------:R-:W-:Y:S02]  /*8140*/  FMUL.FTZ R34, R34, c[0x0][0x320] ;  /* 0x0000c80022227a20 */ /* 0x000fe40000410000 */
[----:B------:R-:W-:Y:S01]  /*8150*/  FMUL.FTZ R33, R33, c[0x0][0x320] ;  /* 0x0000c80021217a20 */ /* 0x000fe20000410000 */
[----:B------:R-:W3:Y:S01]  /*8160*/  MUFU.TANH R20, R20 ;  /* 0x0000001400147308 */ /* 0x000ee20000002400 */
[----:B------:R-:W-:Y:S01]  /*8170*/  FMUL.FTZ R35, R35, c[0x0][0x320] ;  /* 0x0000c80023237a20 */ /* 0x000fe20000410000 */
[C---:B------:R-:W-:Y:S04]  /*8180*/  HMMA.16816.F32.BF16 R40, R188.reuse, R8, R40 ;  /* 0x00000008bc28723c */ /* 0x040fe80000041828 */
[----:B------:R-:W-:Y:S02]  /*8190*/  FMUL.FTZ R30, R30, c[0x0][0x320] ;  /* 0x0000c8001e1e7a20 */ /* 0x000fe40000410000 */
[----:B------:R-:W-:Y:S02]  /*81a0*/  FMUL.FTZ R31, R31, c[0x0][0x320] ;  /* 0x0000c8001f1f7a20 */ /* 0x000fe40000410000 */
[----:B------:R-:W-:Y:S01]  /*81b0*/  MUFU.TANH R25, R25 ;  /* 0x0000001900197308 */ /* 0x000fe20000002400 */
[-C--:B------:R-:W-:Y:S07]  /*81c0*/  HMMA.16816.F32.BF16 R44, R188, R10.reuse, R44 ;  /* 0x0000000abc2c723c */ /* 0x080fee000004182c */
[----:B------:R-:W-:Y:S01]  /*81d0*/  FMUL.FTZ R38, R38, c[0x0][0x320] ;  /* 0x0000c80026267a20 */ /* 0x000fe20000410000 */
[C---:B------:R-:W-:Y:S01]  /*81e0*/  HMMA.16816.F32.BF16 R48, R204.reuse, R10, R48 ;  /* 0x0000000acc30723c */ /* 0x040fe20000041830 */
[----:B------:R-:W2:Y:S01]  /*81f0*/  MUFU.TANH R23, R23 ;  /* 0x0000001700177308 */ /* 0x000ea20000002400 */
[----:B------:R-:W2:Y:S02]  /*8200*/  LDSM.16.M88.4 R8, [R228+0x2000] ;  /* 0x00200000e408783b */ /* 0x000ea40000000200 */
[----:B------:R-:W-:Y:S02]  /*8210*/  FMUL.FTZ R36, R36, c[0x0][0x320] ;  /* 0x0000c80024247a20 */ /* 0x000fe40000410000 */
[----:B------:R-:W-:Y:S02]  /*8220*/  FMUL.FTZ R39, R39, c[0x0][0x320] ;  /* 0x0000c80027277a20 */ /* 0x000fe40000410000 */
[-C--:B-1----:R-:W-:Y:S03]  /*8230*/  HMMA.16816.F32.BF16 R52, R204, R4.reuse, R52 ;  /* 0x00000004cc34723c */ /* 0x082fe60000041834 */
[----:B------:R-:W-:Y:S01]  /*8240*/  MUFU.TANH R34, R34 ;  /* 0x0000002200227308 */ /* 0x000fe20000002400 */
[----:B------:R-:W-:Y:S02]  /*8250*/  FMUL.FTZ R37, R37, c[0x0][0x320] ;  /* 0x0000c80025257a20 */ /* 0x000fe40000410000 */
[----:B------:R-:W-:Y:S02]  /*8260*/  FMUL.FTZ R40, R40, c[0x0][0x320] ;  /* 0x0000c80028287a20 */ /* 0x000fe40000410000 */
[C---:B------:R-:W-:Y:S04]  /*8270*/  HMMA.16816.F32.BF16 R56, R188.reuse, R4, R56 ;  /* 0x00000004bc38723c */ /* 0x040fe80000041838 */
[----:B------:R-:W-:Y:S01]  /*8280*/  FMUL.FTZ R46, R46, c[0x0][0x320] ;  /* 0x0000c8002e2e7a20 */ /* 0x000fe20000410000 */
[----:B------:R-:W1:Y:S01]  /*8290*/  MUFU.TANH R21, R21 ;  /* 0x0000001500157308 */ /* 0x000e620000002400 */
[----:B------:R-:W-:Y:S02]  /*82a0*/  FMUL.FTZ R47, R47, c[0x0][0x320] ;  /* 0x0000c8002f2f7a20 */ /* 0x000fe40000410000 */
[-C--:B------:R-:W-:Y:S04]  /*82b0*/  HMMA.16816.F32.BF16 R60, R188, R6.reuse, R60 ;  /* 0x00000006bc3c723c */ /* 0x080fe8000004183c */
[----:B------:R-:W-:Y:S02]  /*82c0*/  FMUL.FTZ R50, R50, c[0x0][0x320] ;  /* 0x0000c80032327a20 */ /* 0x000fe40000410000 */
[----:B------:R-:W-:Y:S01]  /*82d0*/  FMUL.FTZ R51, R51, c[0x0][0x320] ;  /* 0x0000c80033337a20 */ /* 0x000fe20000410000 */
[----:B------:R-:W-:Y:S01]  /*82e0*/  MUFU.TANH R28, R28 ;  /* 0x0000001c001c7308 */ /* 0x000fe20000002400 */
[C---:B------:R-:W-:Y:S01]  /*82f0*/  HMMA.16816.F32.BF16 R64, R204.reuse, R6, R64 ;  /* 0x00000006cc40723c */ /* 0x040fe20000041840 */
[----:B------:R-:W1:Y:S03]  /*8300*/  LDSM.16.M88.4 R4, [R228+0x2800] ;  /* 0x00280000e404783b */ /* 0x000e660000000200 */
[----:B------:R-:W-:Y:S02]  /*8310*/  FMUL.FTZ R54, R54, c[0x0][0x320] ;  /* 0x0000c80036367a20 */ /* 0x000fe40000410000 */
[----:B------:R-:W-:Y:S02]  /*8320*/  FMUL.FTZ R52, R52, c[0x0][0x320] ;  /* 0x0000c80034347a20 */ /* 0x000fe40000410000 */
[----:B------:R-:W-:Y:S01]  /*8330*/  FMUL.FTZ R55, R55, c[0x0][0x320] ;  /* 0x0000c80037377a20 */ /* 0x000fe20000410000 */
[----:B------:R-:W-:Y:S01]  /*8340*/  MUFU.TANH R214, R46 ;  /* 0x0000002e00d67308 */ /* 0x000fe20000002400 */
[-C--:B--2---:R-:W-:Y:S03]  /*8350*/  HMMA.16816.F32.BF16 R68, R204, R8.reuse, R68 ;  /* 0x00000008cc44723c */ /* 0x084fe60000041844 */
[----:B------:R-:W-:Y:S02]  /*8360*/  FMUL.FTZ R53, R53, c[0x0][0x320] ;  /* 0x0000c80035357a20 */ /* 0x000fe40000410000 */
[----:B------:R-:W-:Y:S02]  /*8370*/  FMUL.FTZ R49, R49, c[0x0][0x320] ;  /* 0x0000c80031317a20 */ /* 0x000fe40000410000 */
[----:B------:R-:W-:Y:S01]  /*8380*/  FMUL.FTZ R63, R63, c[0x0][0x320] ;  /* 0x0000c8003f3f7a20 */ /* 0x000fe20000410000 */
[C---:B------:R-:W-:Y:S01]  /*8390*/  HMMA.16816.F32.BF16 R72, R188.reuse, R8, R72 ;  /* 0x00000008bc48723c */ /* 0x040fe20000041848 */
[----:B------:R-:W2:Y:S03]  /*83a0*/  MUFU.TANH R35, R35 ;  /* 0x0000002300237308 */ /* 0x000ea60000002400 */
[----:B------:R-:W-:Y:S02]  /*83b0*/  FMUL.FTZ R41, R41, c[0x0][0x320] ;  /* 0x0000c80029297a20 */ /* 0x000fe40000410000 */
[----:B------:R-:W-:Y:S02]  /*83c0*/  FMUL.FTZ R66, R66, c[0x0][0x320] ;  /* 0x0000c80042427a20 */ /* 0x000fe40000410000 */
[-C--:B------:R-:W-:Y:S03]  /*83d0*/  HMMA.16816.F32.BF16 R76, R188, R10.reuse, R76 ;  /* 0x0000000abc4c723c */ /* 0x080fe6000004184c */
[----:B------:R-:W2:Y:S01]  /*83e0*/  MUFU.TANH R32, R32 ;  /* 0x0000002000207308 */ /* 0x000ea20000002400 */
[----:B------:R-:W-:Y:S02]  /*83f0*/  FMUL.FTZ R45, R45, c[0x0][0x320] ;  /* 0x0000c8002d2d7a20 */ /* 0x000fe40000410000 */
[----:B------:R-:W-:Y:S02]  /*8400*/  FMUL.FTZ R62, R62, c[0x0][0x320] ;  /* 0x0000c8003e3e7a20 */ /* 0x000fe40000410000 */
[C---:B------:R-:W-:Y:S01]  /*8410*/  HMMA.16816.F32.BF16 R80, R204.reuse, R10, R80 ;  /* 0x0000000acc50723c */ /* 0x040fe20000041850 */
[----:B------:R-:W2:Y:S01]  /*8420*/  LDSM.16.M88.4 R8, [R228+0x3000] ;  /* 0x00300000e408783b */ /* 0x000ea20000000200 */
[----:B------:R-:W-:Y:S04]  /*8430*/  DEPBAR.LE SB0, 0x0 ;  /* 0x000080000000791a */ /* 0x000fe80000000000 */
[----:B------:R-:W2:Y:S01]  /*8440*/  MUFU.TANH R33, R33 ;  /* 0x0000002100217308 */ /* 0x000ea20000002400 */
[----:B------:R-:W-:Y:S01]  /*8450*/  FMUL.FTZ R70, R70, c[0x0][0x320] ;  /* 0x0000c80046467a20 */ /* 0x000fe20000410000 */
[-C--:B-1----:R-:W-:Y:S01]  /*8460*/  HMMA.16816.F32.BF16 R84, R204, R4.reuse, R84 ;  /* 0x00000004cc54723c */ /* 0x082fe20000041854 */
[----:B------:R-:W-:Y:S04]  /*8470*/  BAR.SYNC.DEFER_BLOCKING 0x0 ;  /* 0x0000000000007b1d */ /* 0x000fe80000010000 */
[----:B------:R-:W-:Y:S02]  /*8480*/  FMUL.FTZ R69, R69, c[0x0][0x320] ;  /* 0x0000c80045457a20 */ /* 0x000fe40000410000 */
[----:B------:R-:W-:Y:S01]  /*8490*/  FMUL.FTZ R71, R71, c[0x0][0x320] ;  /* 0x0000c80047477a20 */ /* 0x000fe20000410000 */
[----:B------:R1:W-:Y:S01]  /*84a0*/  MUFU.TANH R46, R70 ;  /* 0x00000046002e7308 */ /* 0x0003e20000002400 */
[C---:B------:R-:W-:Y:S04]  /*84b0*/  HMMA.16816.F32.BF16 R88, R188.reuse, R4, R88 ;  /* 0x00000004bc58723c */ /* 0x040fe80000041858 */
[----:B------:R-:W-:Y:S02]  /*84c0*/  FMUL.FTZ R77, R77, c[0x0][0x320] ;  /* 0x0000c8004d4d7a20 */ /* 0x000fe40000410000 */
[----:B------:R-:W-:Y:S01]  /*84d0*/  FMUL.FTZ R78, R78, c[0x0][0x320] ;  /* 0x0000c8004e4e7a20 */ /* 0x000fe20000410000 */
[----:B------:R-:W-:Y:S01]  /*84e0*/  FMNMX.FTZ R4, R197, R117, !PT ;  /* 0x00000075c5047209 */ /* 0x000fe20007810000 */
[-C--:B------:R-:W-:Y:S01]  /*84f0*/  HMMA.16816.F32.BF16 R92, R188, R6.reuse, R92 ;  /* 0x00000006bc5c723c */ /* 0x080fe2000004185c */
[----:B------:R-:W3:Y:S03]  /*8500*/  MUFU.TANH R29, R29 ;  /* 0x0000001d001d7308 */ /* 0x000ee60000002400 */
[----:B------:R-:W-:Y:S02]  /*8510*/  FMUL.FTZ R82, R82, c[0x0][0x320] ;  /* 0x0000c80052527a20 */ /* 0x000fe40000410000 */
[----:B------:R-:W-:Y:S02]  /*8520*/  FMUL.FTZ R80, R80, c[0x0][0x320] ;  /* 0x0000c80050507a20 */ /* 0x000fe40000410000 */
[C---:B------:R-:W-:Y:S01]  /*8530*/  HMMA.16816.F32.BF16 R96, R204.reuse, R6, R96 ;  /* 0x00000006cc60723c */ /* 0x040fe20000041860 */
[----:B------:R-:W4:Y:S02]  /*8540*/  LDL R7, [R1+0x34] ;  /* 0x0000340001077983 */ /* 0x000f240000100800 */
[----:B------:R-:W3:Y:S01]  /*8550*/  MUFU.TANH R198, R38 ;  /* 0x0000002600c67308 */ /* 0x000ee20000002400 */
[----:B------:R-:W-:Y:S02]  /*8560*/  FMUL.FTZ R86, R86, c[0x0][0x320] ;  /* 0x0000c80056567a20 */ /* 0x000fe40000410000 */
[----:B------:R-:W-:Y:S01]  /*8570*/  FMUL.FTZ R81, R81, c[0x0][0x320] ;  /* 0x0000c80051517a20 */ /* 0x000fe20000410000 */
[----:B-1----:R-:W-:Y:S01]  /*8580*/  FMNMX.FTZ R70, R184, R0, !PT ;  /* 0x00000000b8467209 */ /* 0x002fe20007810000 */
[-C--:B--2---:R-:W-:Y:S04]  /*8590*/  HMMA.16816.F32.BF16 R100, R204, R8.reuse, R100 ;  /* 0x00000008cc64723c */ /* 0x084fe80000041864 */
[----:B------:R-:W-:Y:S01]  /*85a0*/  FMNMX.FTZ R0, R186, R2, !PT ;  /* 0x00000002ba007209 */ /* 0x000fe20007810000 */
[----:B------:R-:W-:Y:S01]  /*85b0*/  MUFU.TANH R194, R26 ;  /* 0x0000001a00c27308 */ /* 0x000fe20000002400 */
[----:B---3--:R-:W-:Y:S01]  /*85c0*/  FMNMX.FTZ R2, R192, R4, !PT ;  /* 0x00000004c0027209 */ /* 0x008fe20007810000 */
[----:B------:R-:W-:Y:S01]  /*85d0*/  FMUL.FTZ R83, R83, c[0x0][0x320] ;  /* 0x0000c80053537a20 */ /* 0x000fe20000410000 */
[----:B------:R-:W-:Y:S01]  /*85e0*/  FMNMX.FTZ R0, R18, R0, !PT ;  /* 0x0000000012007209 */ /* 0x000fe20007810000 */
[----:B------:R-:W-:Y:S01]  /*85f0*/  FMUL.FTZ R95, R95, c[0x0][0x320] ;  /* 0x0000c8005f5f7a20 */ /* 0x000fe20000410000 */
[C---:B------:R-:W-:Y:S04]  /*8600*/  HMMA.16816.F32.BF16 R104, R188.reuse, R8, R104 ;  /* 0x00000008bc68723c */ /* 0x040fe80000041868 */
[----:B------:R-:W-:Y:S01]  /*8610*/  FMNMX.FTZ R2, R12, R2, !PT ;  /* 0x000000020c027209 */ /* 0x000fe20007810000 */
[----:B------:R-:W1:Y:S01]  /*8620*/  MUFU.TANH R26, R36 ;  /* 0x00000024001a7308 */ /* 0x000e620000002400 */
[----:B------:R-:W-:Y:S01]  /*8630*/  FMNMX.FTZ R70, R16, R70, !PT ;  /* 0x0000004610467209 */ /* 0x000fe20007810000 */
[----:B------:R-:W-:Y:S01]  /*8640*/  FMUL.FTZ R84, R84, c[0x0][0x320] ;  /* 0x0000c80054547a20 */ /* 0x000fe20000410000 */
[----:B------:R-:W-:Y:S01]  /*8650*/  FMNMX.FTZ R2, R13, R2, !PT ;  /* 0x000000020d027209 */ /* 0x000fe20007810000 */
[-C--:B------:R-:W-:Y:S03]  /*8660*/  HMMA.16816.F32.BF16 R108, R188, R10.reuse, R108 ;  /* 0x0000000abc6c723c */ /* 0x080fe6000004186c */
[----:B------:R-:W-:Y:S01]  /*8670*/  FMNMX.FTZ R0, R19, R0, !PT ;  /* 0x0000000013007209 */ /* 0x000fe20007810000 */
[----:B------:R-:W-:Y:S01]  /*8680*/  FMUL.FTZ R87, R87, c[0x0][0x320] ;  /* 0x0000c80057577a20 */ /* 0x000fe20000410000 */
[----:B------:R-:W-:Y:S01]  /*8690*/  FMNMX.FTZ R70, R17, R70, !PT ;  /* 0x0000004611467209 */ /* 0x000fe20007810000 */
[----:B------:R-:W-:Y:S01]  /*86a0*/  MUFU.TANH R201, R39 ;  /* 0x0000002700c97308 */ /* 0x000fe20000002400 */
[----:B------:R-:W-:Y:S01]  /*86b0*/  FMNMX.FTZ R4, R22, R0, !PT ;  /* 0x0000000016047209 */ /* 0x000fe20007810000 */
[----:B------:R-:W-:Y:S04]  /*86c0*/  HMMA.16816.F32.BF16 R112, R204, R10, R112 ;  /* 0x0000000acc70723c */ /* 0x000fe80000041870 */
[----:B------:R-:W-:Y:S01]  /*86d0*/  FMNMX.FTZ R70, R20, R70, !PT ;  /* 0x0000004614467209 */ /* 0x000fe20007810000 */
[----:B------:R-:W-:Y:S01]  /*86e0*/  FMUL.FTZ R102, R102, c[0x0][0x320] ;  /* 0x0000c80066667a20 */ /* 0x000fe20000410000 */
[----:B------:R-:W-:Y:S01]  /*86f0*/  FMNMX.FTZ R4, R23, R4, !PT ;  /* 0x0000000417047209 */ /* 0x000fe20007810000 */
[----:B------:R-:W-:Y:S01]  /*8700*/  FMUL.FTZ R106, R106, c[0x0][0x320] ;  /* 0x0000c8006a6a7a20 */ /* 0x000fe20000410000 */
[----:B------:R-:W2:Y:S01]  /*8710*/  MUFU.TANH R208, R40 ;  /* 0x0000002800d07308 */ /* 0x000ea20000002400 */
[----:B------:R-:W-:Y:S03]  /*8720*/  FMUL.FTZ R48, R48, c[0x0][0x320] ;  /* 0x0000c80030307a20 */ /* 0x000fe60000410000 */
[----:B------:R-:W-:Y:S01]  /*8730*/  FMNMX.FTZ R70, R21, R70, !PT ;  /* 0x0000004615467209 */ /* 0x000fe20007810000 */
[----:B------:R-:W-:Y:S01]  /*8740*/  FMUL.FTZ R104, R104, c[0x0][0x320] ;  /* 0x0000c80068687a20 */ /* 0x000fe20000410000 */
[----:B------:R-:W-:Y:S01]  /*8750*/  FMNMX.FTZ R4, R34, R4, !PT ;  /* 0x0000000422047209 */ /* 0x000fe20007810000 */
[----:B------:R-:W-:Y:S01]  /*8760*/  FMUL.FTZ R85, R85, c[0x0][0x320] ;  /* 0x0000c80055557a20 */ /* 0x000fe20000410000 */
[----:B------:R-:W-:Y:S01]  /*8770*/  FMNMX.FTZ R0, R24, R2, !PT ;  /* 0x0000000218007209 */ /* 0x000fe20007810000 */
[----:B------:R-:W-:Y:S01]  /*8780*/  FMUL.FTZ R98, R98, c[0x0][0x320] ;  /* 0x0000c80062627a20 */ /* 0x000fe20000410000 */
[----:B------:R-:W-:Y:S01]  /*8790*/  MUFU.TANH R193, R27 ;  /* 0x0000001b00c17308 */ /* 0x000fe20000002400 */
[----:B------:R-:W-:Y:S01]  /*87a0*/  FMUL.FTZ R96, R96, c[0x0][0x320] ;  /* 0x0000c80060607a20 */ /* 0x000fe20000410000 */
[----:B------:R-:W-:Y:S01]  /*87b0*/  FMNMX.FTZ R4, R35, R4, !PT ;  /* 0x0000000423047209 */ /* 0x000fe20007810000 */
[----:B------:R-:W-:Y:S01]  /*87c0*/  FMUL.FTZ R99, R99, c[0x0][0x320] ;  /* 0x0000c80063637a20 */ /* 0x000fe20000410000 */
[----:B------:R-:W-:Y:S01]  /*87d0*/  FMNMX.FTZ R0, R25, R0, !PT ;  /* 0x0000000019007209 */ /* 0x000fe20007810000 */
[----:B------:R-:W-:Y:S01]  /*87e0*/  FMUL.FTZ R97, R97, c[0x0][0x320] ;  /* 0x0000c80061617a20 */ /* 0x000fe20000410000 */
[----:B------:R-:W-:Y:S01]  /*87f0*/  FMNMX.FTZ R70, R32, R70, !PT ;  /* 0x0000004620467209 */ /* 0x000fe20007810000 */
[----:B------:R-:W-:Y:S01]  /*8800*/  FMUL.FTZ R100, R100, c[0x0][0x320] ;  /* 0x0000c80064647a20 */ /* 0x000fe20000410000 */
[----:B------:R-:W-:Y:S01]  /*8810*/  FMNMX.FTZ R0, R28, R0, !PT ;  /* 0x000000001c007209 */ /* 0x000fe20007810000 */
[----:B------:R-:W-:Y:S01]  /*8820*/  FMUL.FTZ R101, R101, c[0x0][0x320] ;  /* 0x0000c80065657a20 */ /* 0x000fe20000410000 */
[----:B------:R-:W3:Y:S01]  /*8830*/  MUFU.TANH R27, R37 ;  /* 0x00000025001b7308 */ /* 0x000ee20000002400 */
[----:B------:R-:W-:Y:S01]  /*8840*/  FMUL.FTZ R103, R103, c[0x0][0x320] ;  /* 0x0000c80067677a20 */ /* 0x000fe20000410000 */
[----:B------:R-:W-:Y:S01]  /*8850*/  FMNMX.FTZ R70, R33, R70, !PT ;  /* 0x0000004621467209 */ /* 0x000fe20007810000 */
[----:B------:R-:W-:Y:S01]  /*8860*/  FMUL.FTZ R88, R88, c[0x0][0x320] ;  /* 0x0000c80058587a20 */ /* 0x000fe20000410000 */
[----:B------:R-:W-:Y:S01]  /*8870*/  FMNMX.FTZ R0, R29, R0, !PT ;  /* 0x000000001d007209 */ /* 0x000fe20007810000 */
[----:B------:R-:W-:Y:S01]  /*8880*/  FMUL.FTZ R89, R89, c[0x0][0x320] ;  /* 0x0000c80059597a20 */ /* 0x000fe20000410000 */
[----:B------:R-:W-:Y:S01]  /*8890*/  FMNMX.FTZ R4, R198, R4, !PT ;  /* 0x00000004c6047209 */ /* 0x000fe20007810000 */
[----:B------:R-:W-:Y:S01]  /*88a0*/  FMUL.FTZ R93, R93, c[0x0][0x320] ;  /* 0x0000c8005d5d7a20 */ /* 0x000fe20000410000 */
[----:B-1----:R-:W-:Y:S01]  /*88b0*/  FMNMX.FTZ R70, R26, R70, !PT ;  /* 0x000000461a467209 */ /* 0x002fe20007810000 */
[----:B------:R-:W-:Y:S01]  /*88c0*/  FMUL.FTZ R90, R90, c[0x0][0x320] ;  /* 0x0000c8005a5a7a20 */ /* 0x000fe20000410000 */
[----:B------:R-:W1:Y:S01]  /*88d0*/  MUFU.TANH R50, R50 ;  /* 0x0000003200327308 */ /* 0x000e620000002400 */
[----:B------:R-:W-:Y:S01]  /*88e0*/  FMUL.FTZ R91, R91, c[0x0][0x320] ;  /* 0x0000c8005b5b7a20 */ /* 0x000fe20000410000 */
[----:B--2---:R-:W-:Y:S01]  /*88f0*/  FMNMX.FTZ R2, R208, R0, !PT ;  /* 0x00000000d0027209 */ /* 0x004fe20007810000 */
[----:B------:R-:W-:Y:S01]  /*8900*/  FMUL.FTZ R94, R94, c[0x0][0x320] ;  /* 0x0000c8005e5e7a20 */ /* 0x000fe20000410000 */
[----:B------:R-:W-:Y:S01]  /*8910*/  FMNMX.FTZ R0, R201, R4, !PT ;  /* 0x00000004c9007209 */ /* 0x000fe20007810000 */
[----:B------:R-:W-:Y:S01]  /*8920*/  FMUL.FTZ R107, R107, c[0x0][0x320] ;  /* 0x0000c8006b6b7a20 */ /* 0x000fe20000410000 */
[----:B------:R-:W-:Y:S01]  /*8930*/  FMNMX.FTZ R4, R196, R118, !PT ;  /* 0x00000076c4047209 */ /* 0x000fe20007810000 */
[----:B------:R-:W-:Y:S02]  /*8940*/  FMUL.FTZ R92, R92, c[0x0][0x320] ;  /* 0x0000c8005c5c7a20 */ /* 0x000fe40000410000 */
[----:B------:R-:W-:Y:S01]  /*8950*/  FMUL.FTZ R59, R59, c[0x0][0x320] ;  /* 0x0000c8003b3b7a20 */ /* 0x000fe20000410000 */
[----:B------:R-:W2:Y:S01]  /*8960*/  MUFU.TANH R48, R48 ;  /* 0x0000003000307308 */ /* 0x000ea20000002400 */
[----:B------:R-:W-:Y:S01]  /*8970*/  FMUL.FTZ R60, R60, c[0x0][0x320] ;  /* 0x0000c8003c3c7a20 */ /* 0x000fe20000410000 */
[----:B------:R-:W-:Y:S01]  /*8980*/  FMNMX.FTZ R4, R195, R4, !PT ;  /* 0x00000004c3047209 */ /* 0x000fe20007810000 */
[----:B------:R-:W-:Y:S01]  /*8990*/  FMUL.FTZ R61, R61, c[0x0][0x320] ;  /* 0x0000c8003d3d7a20 */ /* 0x000fe20000410000 */
[----:B---3--:R-:W-:Y:S01]  /*89a0*/  FMNMX.FTZ R70, R27, R70, !PT ;  /* 0x000000461b467209 */ /* 0x008fe20007810000 */
        /* <DEDUP_REMOVED lines=10> */
[----:B------:R-:W1:Y:S01]  /*8a50*/  MUFU.TANH R51, R51 ;  /* 0x0000003300337308 */ /* 0x000e620000002400 */
[----:B------:R-:W-:Y:S02]  /*8a60*/  FMUL.FTZ R65, R65, c[0x0][0x320] ;  /* 0x0000c80041417a20 */ /* 0x000fe40000410000 */
[----:B------:R-:W-:Y:S01]  /*8a70*/  FMUL.FTZ R44, R44, c[0x0][0x320] ;  /* 0x0000c8002c2c7a20 */ /* 0x000fe20000410000 */
[----:B--2---:R-:W-:Y:S01]  /*8a80*/  FMNMX.FTZ R70, R48, R70, !PT ;  /* 0x0000004630467209 */ /* 0x004fe20007810000 */
[----:B------:R-:W-:Y:S02]  /*8a90*/  FMUL.FTZ R68, R68, c[0x0][0x320] ;  /* 0x0000c80044447a20 */ /* 0x000fe40000410000 */
[----:B------:R-:W-:Y:S02]  /*8aa0*/  FMUL.FTZ R56, R56, c[0x0][0x320] ;  /* 0x0000c80038387a20 */ /* 0x000fe40000410000 */
[----:B------:R-:W-:Y:S01]  /*8ab0*/  FMUL.FTZ R72, R72, c[0x0][0x320] ;  /* 0x0000c80048487a20 */ /* 0x000fe20000410000 */
[----:B------:R-:W2:Y:S01]  /*8ac0*/  MUFU.TANH R49, R49 ;  /* 0x0000003100317308 */ /* 0x000ea20000002400 */
[----:B------:R-:W-:Y:S02]  /*8ad0*/  FMUL.FTZ R76, R76, c[0x0][0x320] ;  /* 0x0000c8004c4c7a20 */ /* 0x000fe40000410000 */
[----:B------:R-:W-:Y:S02]  /*8ae0*/  FMUL.FTZ R112, R112, c[0x0][0x320] ;  /* 0x0000c80070707a20 */ /* 0x000fe40000410000 */
[----:B------:R-:W-:Y:S02]  /*8af0*/  FMUL.FTZ R114, R114, c[0x0][0x320] ;  /* 0x0000c80072727a20 */ /* 0x000fe40000410000 */
[----:B------:R-:W-:Y:S02]  /*8b00*/  FMUL.FTZ R108, R108, c[0x0][0x320] ;  /* 0x0000c8006c6c7a20 */ /* 0x000fe40000410000 */
[----:B------:R-:W-:Y:S01]  /*8b10*/  FMUL.FTZ R43, R43, c[0x0][0x320] ;  /* 0x0000c8002b2b7a20 */ /* 0x000fe20000410000 */
[----:B------:R-:W3:Y:S01]  /*8b20*/  MUFU.TANH R221, R54 ;  /* 0x0000003600dd7308 */ /* 0x000ee20000002400 */
[----:B------:R-:W-:Y:S02]  /*8b30*/  FMUL.FTZ R113, R113, c[0x0][0x320] ;  /* 0x0000c80071717a20 */ /* 0x000fe40000410000 */
[----:B------:R-:W-:Y:S01]  /*8b40*/  FMUL.FTZ R58, R58, c[0x0][0x320] ;  /* 0x0000c8003a3a7a20 */ /* 0x000fe20000410000 */
[----:B-1----:R-:W-:Y:S01]  /*8b50*/  FMNMX.FTZ R0, R51, R0, !PT ;  /* 0x0000000033007209 */ /* 0x002fe20007810000 */
[----:B------:R-:W-:Y:S02]  /*8b60*/  FMUL.FTZ R74, R74, c[0x0][0x320] ;  /* 0x0000c8004a4a7a20 */ /* 0x000fe40000410000 */
[----:B------:R-:W-:Y:S02]  /*8b70*/  FMUL.FTZ R109, R109, c[0x0][0x320] ;  /* 0x0000c8006d6d7a20 */ /* 0x000fe40000410000 */
[----:B------:R-:W-:Y:S01]  /*8b80*/  FMUL.FTZ R57, R57, c[0x0][0x320] ;  /* 0x0000c80039397a20 */ /* 0x000fe20000410000 */
[----:B------:R-:W1:Y:S01]  /*8b90*/  MUFU.TANH R215, R52 ;  /* 0x0000003400d77308 */ /* 0x000e620000002400 */
[----:B--2---:R-:W-:Y:S09]  /*8ba0*/  FMNMX.FTZ R70, R49, R70, !PT ;  /* 0x0000004631467209 */ /* 0x004ff20007810000 */
[----:B------:R-:W2:Y:S01]  /*8bb0*/  MUFU.TANH R219, R55 ;  /* 0x0000003700db7308 */ /* 0x000ea20000002400 */
[----:B---3--:R-:W-:Y:S09]  /*8bc0*/  FMNMX.FTZ R0, R221, R0, !PT ;  /* 0x00000000dd007209 */ /* 0x008ff20007810000 */
[----:B------:R-:W3:Y:S01]  /*8bd0*/  MUFU.TANH R218, R53 ;  /* 0x0000003500da7308 */ /* 0x000ee20000002400 */
[----:B-1----:R-:W-:Y:S09]  /*8be0*/  FMNMX.FTZ R70, R215, R70, !PT ;  /* 0x00000046d7467209 */ /* 0x002ff20007810000 */
[----:B------:R-:W-:Y:S01]  /*8bf0*/  MUFU.TANH R217, R47 ;  /* 0x0000002f00d97308 */ /* 0x000fe20000002400 */
[----:B--2---:R-:W-:Y:S09]  /*8c00*/  FMNMX.FTZ R0, R219, R0, !PT ;  /* 0x00000000db007209 */ /* 0x004ff20007810000 */
[----:B------:R-:W1:Y:S01]  /*8c10*/  MUFU.TANH R47, R66 ;  /* 0x00000042002f7308 */ /* 0x000e620000002400 */
[----:B---3--:R-:W-:Y:S09]  /*8c20*/  FMNMX.FTZ R70, R218, R70, !PT ;  /* 0x00000046da467209 */ /* 0x008ff20007810000 */
[----:B------:R-:W2:Y:S10]  /*8c30*/  MUFU.TANH R212, R64 ;  /* 0x0000004000d47308 */ /* 0x000eb40000002400 */
        /* <DEDUP_REMOVED lines=8> */
[----:B-1----:R-:W-:Y:S04]  /*8cc0*/  FMNMX.FTZ R0, R57, R0, !PT ;  /* 0x0000000039007209 */ /* 0x002fe80007810000 */
[----:B------:R-:W-:Y:S05]  /*8cd0*/  FMNMX.FTZ R0, R46, R0, !PT ;  /* 0x000000002e007209 */ /* 0x000fea0007810000 */
[----:B------:R-:W1:Y:S01]  /*8ce0*/  MUFU.TANH R251, R68 ;  /* 0x0000004400fb7308 */ /* 0x000e620000002400 */
[----:B--2---:R-:W-:Y:S09]  /*8cf0*/  FMNMX.FTZ R70, R211, R70, !PT ;  /* 0x00000046d3467209 */ /* 0x004ff20007810000 */
[----:B------:R-:W2:Y:S01]  /*8d00*/  MUFU.TANH R210, R45 ;  /* 0x0000002d00d27308 */ /* 0x000ea20000002400 */
[----:B---3--:R-:W-:Y:S09]  /*8d10*/  FMNMX.FTZ R2, R209, R2, !PT ;  /* 0x00000002d1027209 */ /* 0x008ff20007810000 */
[----:B------:R-:W-:Y:S01]  /*8d20*/  MUFU.TANH R238, R63 ;  /* 0x0000003f00ee7308 */ /* 0x000fe20000002400 */
[----:B-1----:R-:W-:Y:S09]  /*8d30*/  FMNMX.FTZ R70, R251, R70, !PT ;  /* 0x00000046fb467209 */ /* 0x002ff20007810000 */
[----:B------:R-:W1:Y:S01]  /*8d40*/  MUFU.TANH R63, R71 ;  /* 0x00000047003f7308 */ /* 0x000e620000002400 */
[----:B--2---:R-:W-:Y:S09]  /*8d50*/  FMNMX.FTZ R2, R210, R2, !PT ;  /* 0x00000002d2027209 */ /* 0x004ff20007810000 */
[----:B------:R-:W2:Y:S10]  /*8d60*/  MUFU.TANH R239, R69 ;  /* 0x0000004500ef7308 */ /* 0x000eb40000002400 */
[----:B------:R-:W3:Y:S01]  /*8d70*/  MUFU.TANH R249, R56 ;  /* 0x0000003800f97308 */ /* 0x000ee20000002400 */
[----:B-1----:R-:W-:Y:S02]  /*8d80*/  FMNMX.FTZ R0, R63, R0, !PT ;  /* 0x000000003f007209 */ /* 0x002fe40007810000 */
[C---:B----4-:R-:W-:Y:S07]  /*8d90*/  ISETP.GT.AND P0, PT, R242.reuse, R7, PT ;  /* 0x00000007f200720c */ /* 0x050fee0003f04270 */
[----:B------:R1:W-:Y:S01]  /*8da0*/  MUFU.TANH R247, R59 ;  /* 0x0000003b00f77308 */ /* 0x0003e20000002400 */
[----:B------:R-:W-:Y:S02]  /*8db0*/  IADD3 R242, R242, -0x1, RZ ;  /* 0xfffffffff2f27810 */ /* 0x000fe40007ffe0ff */
[----:B--2---:R-:W-:Y:S07]  /*8dc0*/  FMNMX.FTZ R70, R239, R70, !PT ;  /* 0x00000046ef467209 */ /* 0x004fee0007810000 */
[----:B------:R-:W-:Y:S01]  /*8dd0*/  MUFU.TANH R246, R62 ;  /* 0x0000003e00f67308 */ /* 0x000fe20000002400 */
[----:B---3--:R-:W-:Y:S09]  /*8de0*/  FMNMX.FTZ R2, R249, R2, !PT ;  /* 0x00000002f9027209 */ /* 0x008ff20007810000 */
[----:B------:R-:W2:Y:S01]  /*8df0*/  MUFU.TANH R62, R82 ;  /* 0x00000052003e7308 */ /* 0x000ea20000002400 */
[----:B-1----:R-:W-:Y:S04]  /*8e00*/  MOV R59, R202 ;  /* 0x000000ca003b7202 */ /* 0x002fe80000000f00 */
[----:B------:R-:W-:Y:S05]  /*8e10*/  FMNMX.FTZ R2, R59, R2, !PT ;  /* 0x000000023b027209 */ /* 0x000fea0007810000 */
[----:B------:R-:W1:Y:S10]  /*8e20*/  MUFU.TANH R14, R14 ;  /* 0x0000000e000e7308 */ /* 0x000e740000002400 */
[----:B------:R-:W3:Y:S01]  /*8e30*/  MUFU.TANH R199, R60 ;  /* 0x0000003c00c77308 */ /* 0x000ee20000002400 */
[----:B--2---:R-:W-:Y:S09]  /*8e40*/  FMNMX.FTZ R0, R62, R0, !PT ;  /* 0x000000003e007209 */ /* 0x004ff20007810000 */
[----:B------:R3:W2:Y:S01]  /*8e50*/  MUFU.TANH R60, R80 ;  /* 0x00000050003c7308 */ /* 0x0006a20000002400 */
[----:B-1----:R-:W-:Y:S09]  /*8e60*/  FMNMX.FTZ R4, R14, R4, !PT ;  /* 0x000000040e047209 */ /* 0x002ff20007810000 */
[----:B------:R-:W1:Y:S10]  /*8e70*/  MUFU.TANH R222, R81 ;  /* 0x0000005100de7308 */ /* 0x000e740000002400 */
[----:B------:R-:W-:Y:S01]  /*8e80*/  MUFU.TANH R237, R86 ;  /* 0x0000005600ed7308 */ /* 0x000fe20000002400 */
[----:B---3--:R-:W-:Y:S02]  /*8e90*/  MOV R80, R199 ;  /* 0x000000c700507202 */ /* 0x008fe40000000f00 */
[----:B--2---:R-:W-:Y:S02]  /*8ea0*/  FMNMX.FTZ R70, R60, R70, !PT ;  /* 0x000000463c467209 */ /* 0x004fe40007810000 */
[----:B------:R-:W-:Y:S05]  /*8eb0*/  FMNMX.FTZ R2, R80, R2, !PT ;  /* 0x0000000250027209 */ /* 0x000fea0007810000 */
[----:B------:R-:W2:Y:S01]  /*8ec0*/  MUFU.TANH R41, R102 ;  /* 0x0000006600297308 */ /* 0x000ea20000002400 */
[----:B-1----:R-:W-:Y:S04]  /*8ed0*/  MOV R82, R222 ;  /* 0x000000de00527202 */ /* 0x002fe80000000f00 */
[----:B------:R-:W-:Y:S05]  /*8ee0*/  FMNMX.FTZ R70, R82, R70, !PT ;  /* 0x0000004652467209 */ /* 0x000fea0007810000 */
[----:B------:R2:W-:Y:S10]  /*8ef0*/  MUFU.TANH R86, R104 ;  /* 0x0000006800567308 */ /* 0x0005f40000002400 */
[----:B------:R-:W1:Y:S10]  /*8f00*/  MUFU.TANH R220, R83 ;  /* 0x0000005300dc7308 */ /* 0x000e740000002400 */
[----:B------:R-:W3:Y:S01]  /*8f10*/  MUFU.TANH R15, R15 ;  /* 0x0000000f000f7308 */ /* 0x000ee20000002400 */
[----:B--2---:R-:W-:Y:S09]  /*8f20*/  MOV R104, R41 ;  /* 0x0000002900687202 */ /* 0x004ff20000000f00 */
[----:B------:R-:W2:Y:S01]  /*8f30*/  MUFU.TANH R36, R84 ;  /* 0x0000005400247308 */ /* 0x000ea20000002400 */
[----:B-1----:R-:W-:Y:S04]  /*8f40*/  FMNMX.FTZ R0, R220, R0, !PT ;  /* 0x00000000dc007209 */ /* 0x002fe80007810000 */
[----:B------:R-:W-:Y:S05]  /*8f50*/  FMNMX.FTZ R0, R237, R0, !PT ;  /* 0x00000000ed007209 */ /* 0x000fea0007810000 */
[----:B------:R-:W1:Y:S01]  /*8f60*/  MUFU.TANH R240, R61 ;  /* 0x0000003d00f07308 */ /* 0x000e620000002400 */
[----:B---3--:R-:W-:Y:S04]  /*8f70*/  FMNMX.FTZ R4, R15, R4, !PT ;  /* 0x000000040f047209 */ /* 0x008fe80007810000 */
[----:B------:R-:W-:Y:S05]  /*8f80*/  FMNMX.FTZ R4, R194, R4, !PT ;  /* 0x00000004c2047209 */ /* 0x000fea0007810000 */
[----:B------:R-:W3:Y:S01]  /*8f90*/  MUFU.TANH R236, R87 ;  /* 0x0000005700ec7308 */ /* 0x000ee20000002400 */
[----:B------:R-:W-:Y:S02]  /*8fa0*/  FMNMX.FTZ R4, R193, R4, !PT ;  /* 0x00000004c1047209 */ /* 0x000fe40007810000 */
[----:B--2---:R-:W-:Y:S02]  /*8fb0*/  MOV R205, R36 ;  /* 0x0000002400cd7202 */ /* 0x004fe40000000f00 */
[----:B------:R-:W-:Y:S02]  /*8fc0*/  MOV R84, R247 ;  /* 0x000000f700547202 */ /* 0x000fe40000000f00 */
[----:B------:R-:W-:Y:S03]  /*8fd0*/  FMNMX.FTZ R70, R205, R70, !PT ;  /* 0x00000046cd467209 */ /* 0x000fe60007810000 */
[----:B------:R2:W4:Y:S01]  /*8fe0*/  MUFU.TANH R40, R85 ;  /* 0x0000005500287308 */ /* 0x0005220000002400 */
[----:B-1----:R-:W-:Y:S04]  /*8ff0*/  MOV R83, R240 ;  /* 0x000000f000537202 */ /* 0x002fe80000000f00 */
[----:B------:R-:W-:Y:S05]  /*9000*/  FMNMX.FTZ R2, R83, R2, !PT ;  /* 0x0000000253027209 */ /* 0x000fea0007810000 */
[----:B------:R-:W1:Y:S01]  /*9010*/  MUFU.TANH R45, R72 ;  /* 0x00000048002d7308 */ /* 0x000e620000002400 */
[----:B---3--:R-:W-:Y:S09]  /*9020*/  FMNMX.FTZ R0, R236, R0, !PT ;  /* 0x00000000ec007209 */ /* 0x008ff20007810000 */
[----:B------:R-:W3:Y:S01]  /*9030*/  MUFU.TANH R200, R73 ;  /* 0x0000004900c87308 */ /* 0x000ee20000002400 */
[----:B--2---:R-:W-:Y:S02]  /*9040*/  MOV R85, R246 ;  /* 0x000000f600557202 */ /* 0x004fe40000000f00 */
[----:B----4-:R-:W-:Y:S07]  /*9050*/  FMNMX.FTZ R70, R40, R70, !PT ;  /* 0x0000004628467209 */ /* 0x010fee0007810000 */
[----:B------:R-:W2:Y:S01]  /*9060*/  MUFU.TANH R98, R98 ;  /* 0x0000006200627308 */ /* 0x000ea20000002400 */
[----:B-1----:R-:W-:Y:S09]  /*9070*/  FMNMX.FTZ R2, R45, R2, !PT ;  /* 0x000000022d027209 */ /* 0x002ff20007810000 */
[----:B------:R-:W1:Y:S01]  /*9080*/  MUFU.TANH R30, R30 ;  /* 0x0000001e001e7308 */ /* 0x000e620000002400 */
[----:B---3--:R-:W-:Y:S04]  /*9090*/  MOV R207, R200 ;  /* 0x000000c800cf7202 */ /* 0x008fe80000000f00 */
[----:B------:R-:W-:Y:S05]  /*90a0*/  FMNMX.FTZ R2, R207, R2, !PT ;  /* 0x00000002cf027209 */ /* 0x000fea0007810000 */
[----:B------:R-:W3:Y:S01]  /*90b0*/  MUFU.TANH R96, R96 ;  /* 0x0000006000607308 */ /* 0x000ee20000002400 */
[----:B--2---:R-:W-:Y:S09]  /*90c0*/  FMNMX.FTZ R0, R98, R0, !PT ;  /* 0x0000000062007209 */ /* 0x004ff20007810000 */
[----:B------:R-:W2:Y:S01]  /*90d0*/  MUFU.TANH R99, R99 ;  /* 0x0000006300637308 */ /* 0x000ea20000002400 */
[----:B-1----:R-:W-:Y:S09]  /*90e0*/  FMNMX.FTZ R4, R30, R4, !PT ;  /* 0x000000041e047209 */ /* 0x002ff20007810000 */
[----:B------:R-:W1:Y:S01]  /*90f0*/  MUFU.TANH R31, R31 ;  /* 0x0000001f001f7308 */ /* 0x000e620000002400 */
[----:B---3--:R-:W-:Y:S09]  /*9100*/  FMNMX.FTZ R70, R96, R70, !PT ;  /* 0x0000004660467209 */ /* 0x008ff20007810000 */
[----:B------:R-:W3:Y:S01]  /*9110*/  MUFU.TANH R97, R97 ;  /* 0x0000006100617308 */ /* 0x000ee20000002400 */
[----:B--2---:R-:W-:Y:S04]  /*9120*/  FMNMX.FTZ R0, R99, R0, !PT ;  /* 0x0000000063007209 */ /* 0x004fe80007810000 */
[----:B------:R-:W-:Y:S05]  /*9130*/  FMNMX.FTZ R0, R104, R0, !PT ;  /* 0x0000000068007209 */ /* 0x000fea0007810000 */
[----:B------:R-:W2:Y:S01]  /*9140*/  MUFU.TANH R38, R100 ;  /* 0x0000006400267308 */ /* 0x000ea20000002400 */
[----:B-1----:R-:W-:Y:S09]  /*9150*/  FMNMX.FTZ R4, R31, R4, !PT ;  /* 0x000000041f047209 */ /* 0x002ff20007810000 */
[----:B------:R2:W1:Y:S01]  /*9160*/  MUFU.TANH R39, R101 ;  /* 0x0000006500277308 */ /* 0x0004620000002400 */
[----:B---3--:R-:W-:Y:S09]  /*9170*/  FMNMX.FTZ R70, R97, R70, !PT ;  /* 0x0000004661467209 */ /* 0x008ff20007810000 */
[----:B------:R-:W3:Y:S10]  /*9180*/  MUFU.TANH R61, R76 ;  /* 0x0000004c003d7308 */ /* 0x000ef40000002400 */
[----:B------:R-:W4:Y:S01]  /*9190*/  MUFU.TANH R213, R42 ;  /* 0x0000002a00d57308 */ /* 0x000f220000002400 */
[----:B--2---:R-:W-:Y:S02]  /*91a0*/  MOV R101, R38 ;  /* 0x0000002600657202 */ /* 0x004fe40000000f00 */
[----:B-1----:R-:W-:Y:S02]  /*91b0*/  MOV R102, R39 ;  /* 0x0000002700667202 */ /* 0x002fe40000000f00 */
[----:B------:R-:W2:Y:S01]  /*91c0*/  LDL.64 R38, [R1+0x28] ;  /* 0x0000280001267983 */ /* 0x000ea20000100a00 */
[----:B------:R-:W-:Y:S04]  /*91d0*/  FMNMX.FTZ R70, R101, R70, !PT ;  /* 0x0000004665467209 */ /* 0x000fe80007810000 */
[----:B------:R-:W1:Y:S01]  /*91e0*/  MUFU.TANH R119, R77 ;  /* 0x0000004d00777308 */ /* 0x000e620000002400 */
[----:B------:R-:W-:Y:S02]  /*91f0*/  FMNMX.FTZ R70, R102, R70, !PT ;  /* 0x0000004666467209 */ /* 0x000fe40007810000 */
[----:B---3--:R-:W-:Y:S07]  /*9200*/  FMNMX.FTZ R2, R61, R2, !PT ;  /* 0x000000023d027209 */ /* 0x008fee0007810000 */
[----:B------:R-:W-:Y:S01]  /*9210*/  MUFU.TANH R234, R88 ;  /* 0x0000005800ea7308 */ /* 0x000fe20000002400 */
[----:B----4-:R-:W-:Y:S09]  /*9220*/  FMNMX.FTZ R4, R213, R4, !PT ;  /* 0x00000004d5047209 */ /* 0x010ff20007810000 */
[----:B------:R-:W3:Y:S01]  /*9230*/  MUFU.TANH R233, R103 ;  /* 0x0000006700e97308 */ /* 0x000ee20000002400 */
[----:B-1----:R-:W-:Y:S09]  /*9240*/  FMNMX.FTZ R2, R119, R2, !PT ;  /* 0x0000000277027209 */ /* 0x002ff20007810000 */
[----:B------:R-:W1:Y:S10]  /*9250*/  MUFU.TANH R103, R112 ;  /* 0x0000007000677308 */ /* 0x000e740000002400 */
[----:B------:R-:W4:Y:S01]  /*9260*/  MUFU.TANH R5, R114 ;  /* 0x0000007200057308 */ /* 0x000f220000002400 */
[----:B---3--:R-:W-:Y:S09]  /*9270*/  FMNMX.FTZ R0, R233, R0, !PT ;  /* 0x00000000e9007209 */ /* 0x008ff20007810000 */
[----:B------:R3:W3:Y:S01]  /*9280*/  MUFU.TANH R112, R115 ;  /* 0x0000007300707308 */ /* 0x0006e20000002400 */
[----:B-1----:R-:W-:Y:S09]  /*9290*/  FMNMX.FTZ R70, R103, R70, !PT ;  /* 0x0000004667467209 */ /* 0x002ff20007810000 */
[----:B------:R4:W-:Y:S10]  /*92a0*/  MUFU.TANH R41, R108 ;  /* 0x0000006c00297308 */ /* 0x0009f40000002400 */
[----:B------:R-:W1:Y:S01]  /*92b0*/  MUFU.TANH R216, R43 ;  /* 0x0000002b00d87308 */ /* 0x000e620000002400 */
[----:B---3--:R-:W-:Y:S04]  /*92c0*/  MOV R115, R234 ;  /* 0x000000ea00737202 */ /* 0x008fe80000000f00 */
[----:B------:R-:W-:Y:S05]  /*92d0*/  FMNMX.FTZ R2, R115, R2, !PT ;  /* 0x0000000273027209 */ /* 0x000fea0007810000 */
[----:B------:R-:W-:Y:S01]  /*92e0*/  MUFU.TANH R234, R106 ;  /* 0x0000006a00ea7308 */ /* 0x000fe20000002400 */
[----:B----4-:R-:W-:Y:S04]  /*92f0*/  MOV R108, R5 ;  /* 0x00000005006c7202 */ /* 0x010fe80000000f00 */
[----:B------:R-:W-:Y:S05]  /*9300*/  FMNMX.FTZ R0, R108, R0, !PT ;  /* 0x000000006c007209 */ /* 0x000fea0007810000 */
[----:B------:R-:W3:Y:S01]  /*9310*/  MUFU.TANH R37, R89 ;  /* 0x0000005900257308 */ /* 0x000ee20000002400 */
[----:B------:R-:W-:Y:S02]  /*9320*/  FMNMX.FTZ R0, R112, R0, !PT ;  /* 0x0000000070007209 */ /* 0x000fe40007810000 */
[----:B-1----:R-:W-:Y:S03]  /*9330*/  FMNMX.FTZ R4, R216, R4, !PT ;  /* 0x00000004d8047209 */ /* 0x002fe60007810000 */
[----:B------:R-:W1:Y:S01]  /*9340*/  SHFL.BFLY PT, R69, R0, 0x2, 0x1f ;  /* 0x0c401f0000457f89 */ /* 0x000e6200000e0000 */
[----:B------:R-:W-:Y:S03]  /*9350*/  FMNMX.FTZ R4, R214, R4, !PT ;  /* 0x00000004d6047209 */ /* 0x000fe60007810000 */
[----:B------:R-:W4:Y:S01]  /*9360*/  MUFU.TANH R113, R113 ;  /* 0x0000007100717308 */ /* 0x000f220000002400 */
[----:B------:R-:W-:Y:S09]  /*9370*/  FMNMX.FTZ R4, R217, R4, !PT ;  /* 0x00000004d9047209 */ /* 0x000ff20007810000 */
[----:B------:R-:W4:Y:S01]  /*9380*/  MUFU.TANH R250, R93 ;  /* 0x0000005d00fa7308 */ /* 0x000f220000002400 */
[----:B---3--:R-:W-:Y:S02]  /*9390*/  MOV R204, R37 ;  /* 0x0000002500cc7202 */ /* 0x008fe40000000f00 */
[----:B------:R-:W3:Y:S02]  /*93a0*/  LDL.64 R36, [R1+0x38] ;  /* 0x0000380001247983 */ /* 0x000ee40000100a00 */
[----:B------:R-:W-:Y:S05]  /*93b0*/  FMNMX.FTZ R2, R204, R2, !PT ;  /* 0x00000002cc027209 */ /* 0x000fea0007810000 */
[----:B------:R-:W4:Y:S01]  /*93c0*/  MUFU.TANH R252, R58 ;  /* 0x0000003a00fc7308 */ /* 0x000f220000002400 */
[----:B-1----:R-:W-:Y:S02]  /*93d0*/  FMNMX.FTZ R69, R0, R69, !PT ;  /* 0x0000004500457209 */ /* 0x002fe40007810000 */
[----:B------:R-:W-:Y:S02]  /*93e0*/  FMNMX.FTZ R2, R248, R2, !PT ;  /* 0x00000002f8027209 */ /* 0x000fe40007810000 */
[----:B----4-:R-:W-:Y:S05]  /*93f0*/  FMNMX.FTZ R70, R113, R70, !PT ;  /* 0x0000004671467209 */ /* 0x010fea0007810000 */
[----:B------:R-:W1:Y:S01]  /*9400*/  MUFU.TANH R43, R105 ;  /* 0x00000069002b7308 */ /* 0x000e620000002400 */
[----:B------:R-:W4:Y:S01]  /*9410*/  SHFL.BFLY PT, R5, R70, 0x2, 0x1f ;  /* 0x0c401f0046057f89 */ /* 0x000f2200000e0000 */
[----:B------:R-:W-:Y:S04]  /*9420*/  MOV R206, R250 ;  /* 0x000000fa00ce7202 */ /* 0x000fe80000000f00 */
[----:B------:R-:W-:Y:S04]  /*9430*/  FMNMX.FTZ R2, R206, R2, !PT ;  /* 0x00000002ce027209 */ /* 0x000fe80007810000 */
[----:B------:R-:W4:Y:S01]  /*9440*/  MUFU.TANH R223, R74 ;  /* 0x0000004a00df7308 */ /* 0x000f220000002400 */
[----:B------:R-:W-:Y:S02]  /*9450*/  FMNMX.FTZ R2, R86, R2, !PT ;  /* 0x0000000256027209 */ /* 0x000fe40007810000 */
[----:B------:R-:W-:Y:S04]  /*9460*/  FMNMX.FTZ R4, R252, R4, !PT ;  /* 0x00000004fc047209 */ /* 0x000fe80007810000 */
[----:B------:R-:W-:Y:S03]  /*9470*/  FMNMX.FTZ R4, R84, R4, !PT ;  /* 0x0000000454047209 */ /* 0x000fe60007810000 */
[----:B------:R-:W4:Y:S01]  /*9480*/  MUFU.TANH R58, R109 ;  /* 0x0000006d003a7308 */ /* 0x000f220000002400 */
[----:B------:R-:W-:Y:S02]  /*9490*/  FMNMX.FTZ R4, R85, R4, !PT ;  /* 0x0000000455047209 */ /* 0x000fe40007810000 */
[----:B-1----:R-:W-:Y:S02]  /*94a0*/  FMNMX.FTZ R2, R43, R2, !PT ;  /* 0x000000022b027209 */ /* 0x002fe40007810000 */
[----:B------:R-:W-:Y:S02]  /*94b0*/  FMNMX.FTZ R4, R238, R4, !PT ;  /* 0x00000004ee047209 */ /* 0x000fe40007810000 */
[----:B----4-:R-:W-:Y:S03]  /*94c0*/  FMNMX.FTZ R70, R70, R5, !PT ;  /* 0x0000000546467209 */ /* 0x010fe60007810000 */
[----:B------:R-:W1:Y:S01]  /*94d0*/  MUFU.TANH R56, R75 ;  /* 0x0000004b00387308 */ /* 0x000e620000002400 */
[----:B------:R-:W4:Y:S01]  /*94e0*/  SHFL.BFLY PT, R5, R69, 0x1, 0x1f ;  /* 0x0c201f0045057f89 */ /* 0x000f2200000e0000 */
[----:B------:R-:W-:Y:S02]  /*94f0*/  FMNMX.FTZ R2, R41, R2, !PT ;  /* 0x0000000229027209 */ /* 0x000fe40007810000 */
[----:B------:R-:W-:Y:S05]  /*9500*/  FMNMX.FTZ R4, R223, R4, !PT ;  /* 0x00000004df047209 */ /* 0x000fea0007810000 */
[----:B------:R-:W4:Y:S01]  /*9510*/  SHFL.BFLY PT, R6, R70, 0x1, 0x1f ;  /* 0x0c201f0046067f89 */ /* 0x000f2200000e0000 */
[----:B------:R-:W4:Y:S01]  /*9520*/  MUFU.TANH R230, R78 ;  /* 0x0000004e00e67308 */ /* 0x000f220000002400 */
[----:B------:R-:W-:Y:S06]  /*9530*/  FMNMX.FTZ R2, R58, R2, !PT ;  /* 0x000000023a027209 */ /* 0x000fec0007810000 */
[----:B------:R-:W4:Y:S03]  /*9540*/  SHFL.BFLY PT, R68, R2, 0x2, 0x1f ;  /* 0x0c401f0002447f89 */ /* 0x000f2600000e0000 */
[----:B------:R-:W4:Y:S01]  /*9550*/  MUFU.TANH R243, R79 ;  /* 0x0000004f00f37308 */ /* 0x000f220000002400 */
[----:B-1----:R-:W-:Y:S01]  /*9560*/  FMNMX.FTZ R4, R56, R4, !PT ;  /* 0x0000000438047209 */ /* 0x002fe20007810000 */
[----:B------:R-:W-:Y:S01]  /*9570*/  FMUL.FTZ R75, R110, c[0x0][0x320] ;  /* 0x0000c8006e4b7a20 */ /* 0x000fe20000410000 */
[----:B------:R-:W-:Y:S02]  /*9580*/  MOV R110, R86 ;  /* 0x00000056006e7202 */ /* 0x000fe40000000f00 */
[----:B----4-:R-:W-:Y:S05]  /*9590*/  FMNMX.FTZ R69, R69, R5, !PT ;  /* 0x0000000545457209 */ /* 0x010fea0007810000 */
[----:B------:R-:W1:Y:S01]  /*95a0*/  MUFU.TANH R245, R90 ;  /* 0x0000005a00f57308 */ /* 0x000e620000002400 */
[----:B------:R-:W-:Y:S01]  /*95b0*/  FMNMX.FTZ R70, R70, R6, !PT ;  /* 0x0000000646467209 */ /* 0x000fe20007810000 */
[----:B------:R-:W-:Y:S01]  /*95c0*/  FMUL.FTZ R100, R69, c[0x0][0x2d0] ;  /* 0x0000b40045647a20 */ /* 0x000fe20000410000 */
[----:B------:R-:W-:Y:S03]  /*95d0*/  FMNMX.FTZ R0, R230, R4, !PT ;  /* 0x00000004e6007209 */ /* 0x000fe60007810000 */
[--C-:B------:R-:W-:Y:S04]  /*95e0*/  FFMA.FTZ R7, R23, c[0x0][0x2d0], -R100.reuse ;  /* 0x0000b40017077a23 */ /* 0x100fe80000010864 */
[----:B------:R-:W4:Y:S01]  /*95f0*/  MUFU.TANH R244, R91 ;  /* 0x0000005b00f47308 */ /* 0x000f220000002400 */
[--C-:B------:R-:W-:Y:S02]  /*9600*/  FFMA.FTZ R9, R35, c[0x0][0x2d0], -R100.reuse ;  /* 0x0000b40023097a23 */ /* 0x100fe40000010864 */
[----:B------:R-:W-:Y:S01]  /*9610*/  FMUL.FTZ R105, R70, c[0x0][0x2d0] ;  /* 0x0000b40046697a20 */ /* 0x000fe20000410000 */
[----:B------:R-:W-:Y:S01]  /*9620*/  MOV R81, R243 ;  /* 0x000000f300517202 */ /* 0x000fe20000000f00 */
[--C-:B------:R-:W-:Y:S01]  /*9630*/  FFMA.FTZ R104, R104, c[0x0][0x2d0], -R100.reuse ;  /* 0x0000b40068687a23 */ /* 0x100fe20000010864 */
[----:B------:R-:W-:Y:S01]  /*9640*/  FMNMX.FTZ R68, R2, R68, !PT ;  /* 0x0000004402447209 */ /* 0x000fe20007810000 */
[--C-:B------:R-:W-:Y:S01]  /*9650*/  FFMA.FTZ R5, R21, c[0x0][0x2d0], -R105.reuse ;  /* 0x0000b40015057a23 */ /* 0x100fe20000010869 */
[----:B------:R-:W-:Y:S01]  /*9660*/  FMNMX.FTZ R0, R81, R0, !PT ;  /* 0x0000000051007209 */ /* 0x000fe20007810000 */
[--C-:B------:R-:W-:Y:S01]  /*9670*/  FFMA.FTZ R6, R20, c[0x0][0x2d0], -R105.reuse ;  /* 0x0000b40014067a23 */ /* 0x100fe20000010869 */
[----:B------:R-:W4:Y:S01]  /*9680*/  MUFU.TANH R189, R94 ;  /* 0x0000005e00bd7308 */ /* 0x000f220000002400 */
[--C-:B------:R-:W-:Y:S02]  /*9690*/  FFMA.FTZ R101, R101, c[0x0][0x2d0], -R105.reuse ;  /* 0x0000b40065657a23 */ /* 0x100fe40000010869 */
[--C-:B------:R-:W-:Y:S01]  /*96a0*/  FFMA.FTZ R102, R102, c[0x0][0x2d0], -R105.reuse ;  /* 0x0000b40066667a23 */ /* 0x100fe20000010869 */
[----:B-1----:R-:W-:Y:S01]  /*96b0*/  MOV R109, R245 ;  /* 0x000000f5006d7202 */ /* 0x002fe20000000f00 */
[----:B------:R-:W-:Y:S02]  /*96c0*/  FFMA.FTZ R103, R103, c[0x0][0x2d0], -R105 ;  /* 0x0000b40067677a23 */ /* 0x000fe40000010869 */
[--C-:B------:R-:W-:Y:S01]  /*96d0*/  FFMA.FTZ R108, R108, c[0x0][0x2d0], -R100.reuse ;  /* 0x0000b4006c6c7a23 */ /* 0x100fe20000010864 */
[----:B------:R-:W-:Y:S01]  /*96e0*/  FMNMX.FTZ R4, R109, R0, !PT ;  /* 0x000000006d047209 */ /* 0x000fe20007810000 */
[----:B------:R-:W-:Y:S01]  /*96f0*/  FMUL.FTZ R0, R111, c[0x0][0x320] ;  /* 0x0000c8006f007a20 */ /* 0x000fe20000410000 */
[----:B------:R-:W1:Y:S01]  /*9700*/  MUFU.TANH R188, R95 ;  /* 0x0000005f00bc7308 */ /* 0x000e620000002400 */
[----:B------:R-:W-:Y:S02]  /*9710*/  MOV R111, R43 ;  /* 0x0000002b006f7202 */ /* 0x000fe40000000f00 */
[----:B----4-:R-:W-:Y:S04]  /*9720*/  MOV R114, R244 ;  /* 0x000000f400727202 */ /* 0x010fe80000000f00 */
[----:B------:R-:W-:Y:S03]  /*9730*/  FMNMX.FTZ R2, R114, R4, !PT ;  /* 0x0000000472027209 */ /* 0x000fe60007810000 */
[----:B------:R4:W-:Y:S01]  /*9740*/  MUFU.TANH R74, R0 ;  /* 0x00000000004a7308 */ /* 0x0009e20000002400 */
[----:B------:R-:W4:Y:S01]  /*9750*/  SHFL.BFLY PT, R4, R68, 0x1, 0x1f ;  /* 0x0c201f0044047f89 */ /* 0x000f2200000e0000 */
[----:B------:R-:W-:Y:S08]  /*9760*/  FMNMX.FTZ R2, R189, R2, !PT ;  /* 0x00000002bd027209 */ /* 0x000ff00007810000 */
[----:B------:R-:W4:Y:S01]  /*9770*/  MUFU.TANH R240, R107 ;  /* 0x0000006b00f07308 */ /* 0x000f220000002400 */
[----:B-1----:R-:W-:Y:S09]  /*9780*/  FMNMX.FTZ R2, R188, R2, !PT ;  /* 0x00000002bc027209 */ /* 0x002ff20007810000 */
[----:B------:R-:W1:Y:S01]  /*9790*/  MUFU.TANH R75, R75 ;  /* 0x0000004b004b7308 */ /* 0x000e620000002400 */
[----:B----4-:R-:W-:Y:S01]  /*97a0*/  FADD.FTZ R0, -R70, R3 ;  /* 0x0000000346007221 */ /* 0x010fe20000010100 */
[----:B------:R-:W-:Y:S02]  /*97b0*/  FMNMX.FTZ R3, R234, R2, !PT ;  /* 0x00000002ea037209 */ /* 0x000fe40007810000 */
[----:B------:R-:W-:Y:S01]  /*97c0*/  FMNMX.FTZ R68, R68, R4, !PT ;  /* 0x0000000444447209 */ /* 0x000fe20007810000 */
[----:B------:R-:W-:Y:S05]  /*97d0*/  FMUL.FTZ R2, R0, c[0x0][0x2d0] ;  /* 0x0000b40000027a20 */ /* 0x000fea0000410000 */
[----:B------:R4:W-:Y:S01]  /*97e0*/  MUFU.EX2 R88, R5 ;  /* 0x0000000500587308 */ /* 0x0009e20000000800 */
[--C-:B------:R-:W-:Y:S01]  /*97f0*/  FFMA.FTZ R4, R185, c[0x0][0x2d0], -R105.reuse ;  /* 0x0000b400b9047a23 */ /* 0x100fe20000010869 */
[----:B------:R-:W-:Y:S01]  /*9800*/  FMNMX.FTZ R0, R240, R3, !PT ;  /* 0x00000003f0007209 */ /* 0x000fe20007810000 */
[----:B------:R-:W-:Y:S07]  /*9810*/  FMUL.FTZ R107, R68, c[0x0][0x2d0] ;  /* 0x0000b400446b7a20 */ /* 0x000fee0000410000 */
[----:B------:R2:W2:Y:S01]  /*9820*/  MUFU.EX2 R73, R2 ;  /* 0x0000000200497308 */ /* 0x0004a20000000800 */
[----:B-1----:R-:W-:Y:S04]  /*9830*/  FMNMX.FTZ R0, R75, R0, !PT ;  /* 0x000000004b007209 */ /* 0x002fe80007810000 */
[----:B------:R-:W-:Y:S05]  /*9840*/  FMNMX.FTZ R0, R74, R0, !PT ;  /* 0x000000004a007209 */ /* 0x000fea0007810000 */
[----:B------:R-:W-:Y:S01]  /*9850*/  MUFU.EX2 R245, R4 ;  /* 0x0000000400f57308 */ /* 0x000fe20000000800 */
[----:B------:R-:W1:Y:S01]  /*9860*/  SHFL.BFLY PT, R3, R0, 0x2, 0x1f ;  /* 0x0c401f0000037f89 */ /* 0x000e6200000e0000 */
[----:B----4-:R-:W-:Y:S08]  /*9870*/  FFMA.FTZ R5, R22, c[0x0][0x2d0], -R100 ;  /* 0x0000b40016057a23 */ /* 0x010ff00000010864 */
[----:B------:R-:W-:Y:S01]  /*9880*/  MUFU.EX2 R87, R6 ;  /* 0x0000000600577308 */ /* 0x000fe20000000800 */
[----:B--2---:R-:W-:Y:S01]  /*9890*/  FADD.FTZ R2, -R69, R116 ;  /* 0x0000007445027221 */ /* 0x004fe20000010100 */
[----:B------:R-:W-:Y:S03]  /*98a0*/  MOV R116, R85 ;  /* 0x0000005500747202 */ /* 0x000fe60000000f00 */
[----:B------:R-:W-:Y:S05]  /*98b0*/  FMUL.FTZ R2, R2, c[0x0][0x2d0] ;  /* 0x0000b40002027a20 */ /* 0x000fea0000410000 */
[----:B------:R2:W-:Y:S01]  /*98c0*/  MUFU.EX2 R89, R7 ;  /* 0x0000000700597308 */ /* 0x0005e20000000800 */
[----:B-1----:R-:W-:Y:S01]  /*98d0*/  FMNMX.FTZ R0, R0, R3, !PT ;  /* 0x0000000300007209 */ /* 0x002fe20007810000 */
[----:B------:R-:W-:Y:S08]  /*98e0*/  FFMA.FTZ R3, R17, c[0x0][0x2d0], -R105 ;  /* 0x0000b40011037a23 */ /* 0x000ff00000010869 */
[----:B------:R1:W-:Y:S01]  /*98f0*/  MUFU.EX2 R71, R2 ;  /* 0x0000000200477308 */ /* 0x0003e20000000800 */
[----:B------:R-:W-:Y:S01]  /*9900*/  FMUL.FTZ R17, R73, R133 ;  /* 0x0000008549117220 */ /* 0x000fe20000410000 */
[----:B------:R-:W-:Y:S08]  /*9910*/  MOV R133, R45 ;  /* 0x0000002d00857202 */ /* 0x000ff00000000f00 */
[----:B------:R4:W4:Y:S01]  /*9920*/  MUFU.EX2 R10, R3 ;  /* 0x00000003000a7308 */ /* 0x0009220000000800 */
[----:B--2---:R-:W-:Y:S09]  /*9930*/  @P0 MOV R7, R39 ;  /* 0x0000002700070202 */ /* 0x004ff20000000f00 */
[----:B------:R-:W-:Y:S01]  /*9940*/  MUFU.EX2 R94, R9 ;  /* 0x00000009005e7308 */ /* 0x000fe20000000800 */
[----:B-1----:R-:W-:Y:S01]  /*9950*/  FADD.FTZ R2, -R68, R117 ;  /* 0x0000007544027221 */ /* 0x002fe20000010100 */
[----:B------:R-:W-:Y:S03]  /*9960*/  MOV R117, R220 ;  /* 0x000000dc00757202 */ /* 0x000fe60000000f00 */
[----:B------:R-:W-:Y:S05]  /*9970*/  FMUL.FTZ R2, R2, c[0x0][0x2d0] ;  /* 0x0000b40002027a20 */ /* 0x000fea0000410000 */
[----:B------:R-:W-:Y:S01]  /*9980*/  MUFU.EX2 R108, R108 ;  /* 0x0000006c006c7308 */ /* 0x000fe20000000800 */
[--C-:B----4-:R-:W-:Y:S01]  /*9990*/  FFMA.FTZ R3, R187, c[0x0][0x2d0], -R100.reuse ;  /* 0x0000b400bb037a23 */ /* 0x110fe20000010864 */
[----:B------:R-:W-:Y:S08]  /*99a0*/  MOV R187, R10 ;  /* 0x0000000a00bb7202 */ /* 0x000ff00000000f00 */
[----:B------:R1:W-:Y:S10]  /*99b0*/  MUFU.EX2 R244, R3 ;  /* 0x0000000300f47308 */ /* 0x0003f40000000800 */
[----:B------:R2:W4:Y:S01]  /*99c0*/  MUFU.EX2 R72, R2 ;  /* 0x0000000200487308 */ /* 0x0005220000000800 */
[--C-:B-1----:R-:W-:Y:S09]  /*99d0*/  FFMA.FTZ R3, R186, c[0x0][0x2d0], -R100.reuse ;  /* 0x0000b400ba037a23 */ /* 0x102ff20000010864 */
[----:B------:R1:W1:Y:S01]  /*99e0*/  MUFU.EX2 R246, R3 ;  /* 0x0000000300f67308 */ /* 0x0002620000000800 */
[----:B--2---:R-:W-:Y:S02]  /*99f0*/  FFMA.FTZ R2, R184, c[0x0][0x2d0], -R105 ;  /* 0x0000b400b8027a23 */ /* 0x004fe40000010869 */
[----:B----4-:R-:W-:Y:S07]  /*9a00*/  FMUL.FTZ R45, R72, R161 ;  /* 0x000000a1482d7220 */ /* 0x010fee0000410000 */
[----:B------:R2:W4:Y:S01]  /*9a10*/  MUFU.EX2 R247, R2 ;  /* 0x0000000200f77308 */ /* 0x0005220000000800 */
[--C-:B-1----:R-:W-:Y:S01]  /*9a20*/  FFMA.FTZ R3, R18, c[0x0][0x2d0], -R100.reuse ;  /* 0x0000b40012037a23 */ /* 0x102fe20000010864 */
[----:B------:R-:W-:Y:S01]  /*9a30*/  F2FP.BF16.PACK_AB R77, R246, R244 ;  /* 0x000000f4f64d723e */ /* 0x000fe200000010ff */
[----:B------:R-:W-:Y:S01]  /*9a40*/  FMUL.FTZ R18, R71, R134 ;  /* 0x0000008647127220 */ /* 0x000fe20000410000 */
[----:B------:R-:W-:Y:S06]  /*9a50*/  MOV R134, R56 ;  /* 0x0000003800867202 */ /* 0x000fec0000000f00 */
[----:B------:R1:W-:Y:S01]  /*9a60*/  MUFU.EX2 R250, R3 ;  /* 0x0000000300fa7308 */ /* 0x0003e20000000800 */
[----:B------:R-:W-:Y:S02]  /*9a70*/  FFMA.FTZ R56, R210, c[0x0][0x2d0], -R107 ;  /* 0x0000b400d2387a23 */ /* 0x000fe4000001086b */
[--C-:B--2---:R-:W-:Y:S01]  /*9a80*/  FFMA.FTZ R2, R16, c[0x0][0x2d0], -R105.reuse ;  /* 0x0000b40010027a23 */ /* 0x104fe20000010869 */
[----:B----4-:R-:W-:Y:S01]  /*9a90*/  F2FP.BF16.PACK_AB R76, R247, R245 ;  /* 0x000000f5f74c723e */ /* 0x010fe200000010ff */
[----:B------:R-:W-:Y:S05]  /*9aa0*/  FFMA.FTZ R16, R27, c[0x0][0x2d0], -R105 ;  /* 0x0000b4001b107a23 */ /* 0x000fea0000010869 */
[----:B------:R2:W4:Y:S01]  /*9ab0*/  MUFU.EX2 R185, R2 ;  /* 0x0000000200b97308 */ /* 0x0005220000000800 */
[----:B---3--:R-:W-:Y:S09]  /*9ac0*/  MOV R37, c[0x0][0x1e4] ;  /* 0x0000790000257a02 */ /* 0x008ff20000000f00 */
[----:B------:R3:W-:Y:S01]  /*9ad0*/  MUFU.EX2 R42, R16 ;  /* 0x00000010002a7308 */ /* 0x0007e20000000800 */
[--C-:B-1----:R-:W-:Y:S09]  /*9ae0*/  FFMA.FTZ R3, R197, c[0x0][0x2d0], -R107.reuse ;  /* 0x0000b400c5037a23 */ /* 0x102ff2000001086b */
[----:B------:R1:W-:Y:S01]  /*9af0*/  MUFU.EX2 R222, R3 ;  /* 0x0000000300de7308 */ /* 0x0003e20000000800 */
[----:B--2---:R-:W2:Y:S01]  /*9b00*/  SHFL.BFLY PT, R2, R0, 0x1, 0x1f ;  /* 0x0c201f0000027f89 */ /* 0x004ea200000e0000 */
[----:B----4-:R-:W-:Y:S01]  /*9b10*/  F2FP.BF16.PACK_AB R78, R187, R185 ;  /* 0x000000b9bb4e723e */ /* 0x010fe200000010ff */
[----:B---3--:R-:W-:Y:S01]  /*9b20*/  FMUL.FTZ R16, R73, R132 ;  /* 0x0000008449107220 */ /* 0x008fe20000410000 */
[----:B------:R-:W-:Y:S01]  /*9b30*/  MOV R132, R58 ;  /* 0x0000003a00847202 */ /* 0x000fe20000000f00 */
[--C-:B-1----:R-:W-:Y:S01]  /*9b40*/  FFMA.FTZ R3, R192, c[0x0][0x2d0], -R107.reuse ;  /* 0x0000b400c0037a23 */ /* 0x102fe2000001086b */
[----:B------:R-:W-:Y:S04]  /*9b50*/  MOV R192, R81 ;  /* 0x0000005100c07202 */ /* 0x000fe80000000f00 */
[----:B------:R1:W3:Y:S01]  /*9b60*/  MUFU.EX2 R243, R3 ;  /* 0x0000000300f37308 */ /* 0x0002e20000000800 */
[----:B--2---:R-:W-:Y:S01]  /*9b70*/  FMNMX.FTZ R2, R0, R2, !PT ;  /* 0x0000000200027209 */ /* 0x004fe20007810000 */
[----:B------:R-:W-:Y:S02]  /*9b80*/  FFMA.FTZ R0, R19, c[0x0][0x2d0], -R100 ;  /* 0x0000b40013007a23 */ /* 0x000fe40000010864 */
[----:B------:R-:W-:Y:S01]  /*9b90*/  FMUL.FTZ R19, R71, R135 ;  /* 0x0000008747137220 */ /* 0x000fe20000410000 */
[----:B------:R-:W-:Y:S05]  /*9ba0*/  MOV R135, R46 ;  /* 0x0000002e00877202 */ /* 0x000fea0000000f00 */
[----:B------:R2:W4:Y:S01]  /*9bb0*/  MUFU.EX2 R186, R0 ;  /* 0x0000000000ba7308 */ /* 0x0005220000000800 */
[--C-:B-1----:R-:W-:Y:S01]  /*9bc0*/  FFMA.FTZ R3, R12, c[0x0][0x2d0], -R107.reuse ;  /* 0x0000b4000c037a23 */ /* 0x102fe2000001086b */
[----:B---3--:R-:W-:Y:S08]  /*9bd0*/  F2FP.BF16.PACK_AB R64, R243, R222 ;  /* 0x000000def340723e */ /* 0x008ff000000010ff */
[----:B------:R1:W-:Y:S01]  /*9be0*/  MUFU.EX2 R106, R3 ;  /* 0x00000003006a7308 */ /* 0x0003e20000000800 */
[----:B--2---:R-:W-:Y:S01]  /*9bf0*/  FADD.FTZ R0, -R2, R118 ;  /* 0x0000007602007221 */ /* 0x004fe20000010100 */
[----:B----4-:R-:W-:Y:S02]  /*9c00*/  F2FP.BF16.PACK_AB R79, R186, R250 ;  /* 0x000000faba4f723e */ /* 0x010fe400000010ff */
[----:B------:R-:W-:Y:S01]  /*9c10*/  MOV R118, R60 ;  /* 0x0000003c00767202 */ /* 0x000fe20000000f00 */
[----:B------:R-:W-:Y:S06]  /*9c20*/  FMUL.FTZ R0, R0, c[0x0][0x2d0] ;  /* 0x0000b40000007a20 */ /* 0x000fec0000410000 */
[----:B------:R-:W2:Y:S01]  /*9c30*/  MUFU.EX2 R0, R0 ;  /* 0x0000000000007308 */ /* 0x000ea20000000800 */
[----:B-1----:R-:W-:Y:S09]  /*9c40*/  FFMA.FTZ R3, R13, c[0x0][0x2d0], -R107 ;  /* 0x0000b4000d037a23 */ /* 0x002ff2000001086b */
[----:B------:R1:W3:Y:S01]  /*9c50*/  MUFU.EX2 R184, R3 ;  /* 0x0000000300b87308 */ /* 0x0002e20000000800 */
[C---:B--2---:R-:W-:Y:S01]  /*9c60*/  FMUL.FTZ R27, R0.reuse, R143 ;  /* 0x0000008f001b7220 */ /* 0x044fe20000410000 */
[----:B------:R-:W-:Y:S01]  /*9c70*/  MOV R143, R62 ;  /* 0x0000003e008f7202 */ /* 0x000fe20000000f00 */
[C---:B------:R-:W-:Y:S01]  /*9c80*/  FMUL.FTZ R43, R0.reuse, R159 ;  /* 0x0000009f002b7220 */ /* 0x040fe20000410000 */
[----:B------:R-:W-:Y:S01]  /*9c90*/  MOV R159, R221 ;  /* 0x000000dd009f7202 */ /* 0x000fe20000000f00 */
[C---:B------:R-:W-:Y:S05]  /*9ca0*/  FMUL.FTZ R46, R0.reuse, R162 ;  /* 0x000000a2002e7220 */ /* 0x040fea0000410000 */
[----:B------:R2:W-:Y:S01]  /*9cb0*/  MUFU.EX2 R221, R56 ;  /* 0x0000003800dd7308 */ /* 0x0005e20000000800 */
[C---:B------:R-:W-:Y:S02]  /*9cc0*/  FMUL.FTZ R58, R0.reuse, R174 ;  /* 0x000000ae003a7220 */ /* 0x040fe40000410000 */
[----:B------:R-:W-:Y:S02]  /*9cd0*/  FMUL.FTZ R62, R0, R178 ;  /* 0x000000b2003e7220 */ /* 0x000fe40000410000 */
[----:B-1----:R-:W-:Y:S01]  /*9ce0*/  FMUL.FTZ R3, R2, c[0x0][0x2d0] ;  /* 0x0000b40002037a20 */ /* 0x002fe20000410000 */
[----:B---3--:R-:W-:Y:S03]  /*9cf0*/  F2FP.BF16.PACK_AB R66, R184, R106 ;  /* 0x0000006ab842723e */ /* 0x008fe600000010ff */
[--C-:B------:R-:W-:Y:S02]  /*9d00*/  FFMA.FTZ R4, R196, c[0x0][0x2d0], -R3.reuse ;  /* 0x0000b400c4047a23 */ /* 0x100fe40000010803 */
[--C-:B------:R-:W-:Y:S02]  /*9d10*/  FFMA.FTZ R60, R213, c[0x0][0x2d0], -R3.reuse ;  /* 0x0000b400d53c7a23 */ /* 0x100fe40000010803 */
[----:B------:R1:W-:Y:S01]  /*9d20*/  MUFU.EX2 R190, R4 ;  /* 0x0000000400be7308 */ /* 0x0003e20000000800 */
[----:B--2---:R-:W-:Y:S02]  /*9d30*/  FMUL.FTZ R56, R72, R172 ;  /* 0x000000ac48387220 */ /* 0x004fe40000410000 */
[--C-:B-1----:R-:W-:Y:S07]  /*9d40*/  FFMA.FTZ R4, R195, c[0x0][0x2d0], -R3.reuse ;  /* 0x0000b400c3047a23 */ /* 0x102fee0000010803 */
[----:B------:R1:W2:Y:S02]  /*9d50*/  MUFU.EX2 R191, R4 ;  /* 0x0000000400bf7308 */ /* 0x0002a40000000800 */
[--C-:B-1----:R-:W-:Y:S01]  /*9d60*/  FFMA.FTZ R4, R14, c[0x0][0x2d0], -R3.reuse ;  /* 0x0000b4000e047a23 */ /* 0x102fe20000010803 */
[----:B--2---:R-:W-:Y:S07]  /*9d70*/  F2FP.BF16.PACK_AB R65, R191, R190 ;  /* 0x000000bebf41723e */ /* 0x004fee00000010ff */
[----:B------:R1:W-:Y:S02]  /*9d80*/  MUFU.EX2 R200, R4 ;  /* 0x0000000400c87308 */ /* 0x0003e40000000800 */
[----:B-1----:R-:W-:Y:S08]  /*9d90*/  FFMA.FTZ R4, R15, c[0x0][0x2d0], -R3 ;  /* 0x0000b4000f047a23 */ /* 0x002ff00000010803 */
[----:B------:R1:W2:Y:S02]  /*9da0*/  MUFU.EX2 R202, R4 ;  /* 0x0000000400ca7308 */ /* 0x0002a40000000800 */
[--C-:B-1----:R-:W-:Y:S01]  /*9db0*/  FFMA.FTZ R4, R32, c[0x0][0x2d0], -R105.reuse ;  /* 0x0000b40020047a23 */ /* 0x102fe20000010869 */
[----:B--2---:R-:W-:Y:S07]  /*9dc0*/  F2FP.BF16.PACK_AB R67, R202, R200 ;  /* 0x000000c8ca43723e */ /* 0x004fee00000010ff */
[----:B------:R-:W-:Y:S10]  /*9dd0*/  MUFU.EX2 R32, R5 ;  /* 0x0000000500207308 */ /* 0x000ff40000000800 */
[----:B------:R1:W-:Y:S02]  /*9de0*/  MUFU.EX2 R90, R4 ;  /* 0x00000004005a7308 */ /* 0x0003e40000000800 */
[----:B-1----:R-:W-:Y:S08]  /*9df0*/  FFMA.FTZ R4, R33, c[0x0][0x2d0], -R105 ;  /* 0x0000b40021047a23 */ /* 0x002ff00000010869 */
[----:B------:R1:W2:Y:S02]  /*9e00*/  MUFU.EX2 R93, R4 ;  /* 0x00000004005d7308 */ /* 0x0002a40000000800 */
[----:B-1----:R-:W-:Y:S05]  /*9e10*/  @P0 SHF.R.S32.HI R4, RZ, 0x1f, R242 ;  /* 0x0000001fff040819 */ /* 0x002fea00000114f2 */
[----:B------:R-:W-:Y:S02]  /*9e20*/  @P0 IMAD R6, R4, c[0x0][0x1e0], RZ ;  /* 0x0000780004060a24 */ /* 0x000fe400078e02ff */
[C---:B------:R-:W-:Y:S04]  /*9e30*/  @P0 IMAD.WIDE.U32 R4, R242.reuse, c[0x0][0x1e0], RZ ;  /* 0x00007800f2040a25 */ /* 0x040fe800078e00ff */
[----:B------:R-:W-:Y:S01]  /*9e40*/  @P0 IMAD R8, R242, c[0x0][0x1e4], R6 ;  /* 0x00007900f2080a24 */ /* 0x000fe200078e0206 */
[----:B------:R-:W-:Y:S02]  /*9e50*/  @P0 MOV R6, R36 ;  /* 0x0000002400060202 */ /* 0x000fe40000000f00 */
[----:B------:R-:W-:Y:S02]  /*9e60*/  MOV R36, c[0x0][0x1e0] ;  /* 0x0000780000247a02 */ /* 0x000fe40000000f00 */
[----:B------:R-:W-:Y:S01]  /*9e70*/  @P0 IADD3 R5, R5, R8, RZ ;  /* 0x0000000805050210 */ /* 0x000fe20007ffe0ff */
[----:B------:R-:W-:Y:S01]  /*9e80*/  @P0 IMAD.WIDE.U32 R6, R4, 0x70, R6 ;  /* 0x0000007004060825 */ /* 0x000fe200078e0006 */
[C---:B------:R-:W-:Y:S02]  /*9e90*/  @P0 SHF.L.U32 R15, R36.reuse, 0x5, RZ ;  /* 0x00000005240f0819 */ /* 0x040fe400000006ff */
[----:B------:R-:W-:Y:S01]  /*9ea0*/  @P0 SHF.L.U64.HI R14, R36, 0x5, R37 ;  /* 0x00000005240e0819 */ /* 0x000fe20000010225 */
[----:B------:R-:W-:Y:S01]  /*9eb0*/  @P0 IMAD R5, R5, 0x70, RZ ;  /* 0x0000007005050824 */ /* 0x000fe200078e02ff */
[----:B------:R-:W-:Y:S01]  /*9ec0*/  @P0 LEA R4, P3, R6, c[0x0][0x1c8], 0x1 ;  /* 0x0000720006040a11 */ /* 0x000fe200078608ff */
[--C-:B------:R-:W-:Y:S03]  /*9ed0*/  FFMA.FTZ R8, R34, c[0x0][0x2d0], -R100.reuse ;  /* 0x0000b40022087a23 */ /* 0x100fe60000010864 */
[----:B------:R-:W-:Y:S01]  /*9ee0*/  @P0 IADD3 R5, R7, R5, RZ ;  /* 0x0000000507050210 */ /* 0x000fe20007ffe0ff */
[----:B------:R1:W-:Y:S03]  /*9ef0*/  MUFU.EX2 R91, R8 ;  /* 0x00000008005b7308 */ /* 0x0003e60000000800 */
[----:B------:R-:W-:Y:S01]  /*9f00*/  @P0 LEA.HI.X R5, R6, c[0x0][0x1cc], R5, 0x1, P3 ;  /* 0x0000730006050a11 */ /* 0x000fe200018f0c05 */
[----:B------:R-:W-:Y:S02]  /*9f10*/  FFMA.FTZ R6, R24, c[0x0][0x2d0], -R107 ;  /* 0x0000b40018067a23 */ /* 0x000fe4000001086b */
[----:B------:R-:W-:Y:S02]  /*9f20*/  FFMA.FTZ R24, R49, c[0x0][0x2d0], -R105 ;  /* 0x0000b40031187a23 */ /* 0x000fe40000010869 */
[----:B------:R3:W-:Y:S01]  /*9f30*/  @P0 LDGSTS.E.BYPASS.LTC128B.128 [R241+0x3900], [R4.64], !P1 ;  /* 0x0390000004f10fae */ /* 0x0007e2000c901d48 */
[----:B------:R-:W-:Y:S01]  /*9f40*/  FMUL.FTZ R49, R73, R165 ;  /* 0x000000a549317220 */ /* 0x000fe20000410000 */
[----:B------:R4:W2:Y:S01]  /*9f50*/  MUFU.EX2 R34, R6 ;  /* 0x0000000600227308 */ /* 0x0008a20000000800 */
[-C--:B-1----:R-:W-:Y:S04]  /*9f60*/  @P0 IADD3 R8, P2, R4, R15.reuse, RZ ;  /* 0x0000000f04080210 */ /* 0x082fe80007f5e0ff */
[-C--:B------:R-:W-:Y:S02]  /*9f70*/  @P0 IADD3.X R9, R5, R14.reuse, RZ, P2, !PT ;  /* 0x0000000e05090210 */ /* 0x080fe400017fe4ff */
[-C--:B------:R-:W-:Y:S03]  /*9f80*/  @P0 IADD3 R12, P4, R8, R15.reuse, RZ ;  /* 0x0000000f080c0210 */ /* 0x080fe60007f9e0ff */
[----:B------:R1:W-:Y:S01]  /*9f90*/  @P0 LDGSTS.E.BYPASS.LTC128B.128 [R241+0x4100], [R8.64], !P1 ;  /* 0x0410000008f10fae */ /* 0x0003e2000c901d48 */
[-C--:B------:R-:W-:Y:S01]  /*9fa0*/  @P0 IADD3.X R13, R9, R14.reuse, RZ, P4, !PT ;  /* 0x0000000e090d0210 */ /* 0x080fe200027fe4ff */
[--C-:B---3--:R-:W-:Y:S01]  /*9fb0*/  FFMA.FTZ R4, R25, c[0x0][0x2d0], -R107.reuse ;  /* 0x0000b40019047a23 */ /* 0x108fe2000001086b */
[----:B------:R-:W-:Y:S01]  /*9fc0*/  @P0 IADD3 R10, P3, R12, R15, RZ ;  /* 0x0000000f0c0a0210 */ /* 0x000fe20007f7e0ff */
[----:B------:R-:W-:Y:S01]  /*9fd0*/  FMUL.FTZ R25, R72, R141 ;  /* 0x0000008d48197220 */ /* 0x000fe20000410000 */
[----:B--2---:R-:W-:Y:S01]  /*9fe0*/  MOV R141, R93 ;  /* 0x0000005d008d7202 */ /* 0x004fe20000000f00 */
[----:B------:R2:W-:Y:S01]  /*9ff0*/  MUFU.EX2 R35, R4 ;  /* 0x0000000400237308 */ /* 0x0005e20000000800 */
[-C--:B------:R-:W-:Y:S01]  /*a000*/  @P0 IADD3.X R11, R13, R14.reuse, RZ, P3, !PT ;  /* 0x0000000e0d0b0210 */ /* 0x080fe20001ffe4ff */
[----:B------:R3:W-:Y:S01]  /*a010*/  @P0 LDGSTS.E.BYPASS.LTC128B.128 [R241+0x4900], [R12.64], !P1 ;  /* 0x049000000cf10fae */ /* 0x0007e2000c901d48 */
[-C--:B----4-:R-:W-:Y:S04]  /*a020*/  @P0 IADD3 R6, P2, R10, R15.reuse, RZ ;  /* 0x0000000f0a060210 */ /* 0x090fe80007f5e0ff */
[-C--:B------:R-:W-:Y:S03]  /*a030*/  @P0 IADD3.X R7, R11, R14.reuse, RZ, P2, !PT ;  /* 0x0000000e0b070210 */ /* 0x080fe600017fe4ff */
[----:B------:R4:W-:Y:S08]  /*a040*/  @P0 LDGSTS.E.BYPASS.LTC128B.128 [R241+0x5100], [R10.64], !P1 ;  /* 0x051000000af10fae */ /* 0x0009f0000c901d48 */
[----:B------:R4:W-:Y:S01]  /*a050*/  @P0 LDGSTS.E.BYPASS.LTC128B.128 [R241+0x5900], [R6.64], !P1 ;  /* 0x0590000006f10fae */ /* 0x0009e2000c901d48 */
[----:B-1----:R-:W-:Y:S02]  /*a060*/  FFMA.FTZ R9, R28, c[0x0][0x2d0], -R107 ;  /* 0x0000b4001c097a23 */ /* 0x002fe4000001086b */
[--C-:B------:R-:W-:Y:S01]  /*a070*/  FFMA.FTZ R28, R198, c[0x0][0x2d0], -R100.reuse ;  /* 0x0000b400c61c7a23 */ /* 0x100fe20000010864 */
[----:B--2---:R-:W-:Y:S01]  /*a080*/  @P0 IADD3 R4, P3, R6, R15, RZ ;  /* 0x0000000f06040210 */ /* 0x004fe20007f7e0ff */
[----:B------:R1:W2:Y:S01]  /*a090*/  MUFU.EX2 R92, R9 ;  /* 0x00000009005c7308 */ /* 0x0002a20000000800 */
[----:B------:R-:W-:Y:S01]  /*a0a0*/  MOV R198, R63 ;  /* 0x0000003f00c67202 */ /* 0x000fe20000000f00 */
[----:B------:R-:W-:Y:S01]  /*a0b0*/  FMUL.FTZ R63, R0, R179 ;  /* 0x000000b3003f7220 */ /* 0x000fe20000410000 */
[----:B------:R-:W-:Y:S01]  /*a0c0*/  @P0 IADD3.X R5, R7, R14, RZ, P3, !PT ;  /* 0x0000000e07050210 */ /* 0x000fe20001ffe4ff */
[----:B---3--:R-:W-:Y:S01]  /*a0d0*/  FFMA.FTZ R12, R26, c[0x0][0x2d0], -R105 ;  /* 0x0000b4001a0c7a23 */ /* 0x008fe20000010869 */
[----:B------:R-:W-:Y:S01]  /*a0e0*/  @P0 IADD3 R8, P2, R4, R15, RZ ;  /* 0x0000000f04080210 */ /* 0x000fe20007f5e0ff */
[----:B------:R-:W-:Y:S01]  /*a0f0*/  FMUL.FTZ R13, R72, R129 ;  /* 0x00000081480d7220 */ /* 0x000fe20000410000 */
[----:B------:R-:W-:Y:S01]  /*a100*/  MOV R129, R32 ;  /* 0x0000002000817202 */ /* 0x000fe20000000f00 */
[----:B------:R3:W-:Y:S01]  /*a110*/  @P0 LDGSTS.E.BYPASS.LTC128B.128 [R241+0x6100], [R4.64], !P1 ;  /* 0x0610000004f10fae */ /* 0x0007e2000c901d48 */
[C---:B------:R-:W-:Y:S01]  /*a120*/  FMUL.FTZ R15, R0.reuse, R131 ;  /* 0x00000083000f7220 */ /* 0x040fe20000410000 */
[----:B------:R3:W-:Y:S01]  /*a130*/  MUFU.EX2 R44, R12 ;  /* 0x0000000c002c7308 */ /* 0x0007e20000000800 */
[--C-:B------:R-:W-:Y:S01]  /*a140*/  FFMA.FTZ R32, R201, c[0x0][0x2d0], -R100.reuse ;  /* 0x0000b400c9207a23 */ /* 0x100fe20000010864 */
[----:B------:R-:W-:Y:S01]  /*a150*/  MOV R201, R251 ;  /* 0x000000fb00c97202 */ /* 0x000fe20000000f00 */
[C---:B----4-:R-:W-:Y:S01]  /*a160*/  FMUL.FTZ R10, R0.reuse, R122 ;  /* 0x0000007a000a7220 */ /* 0x050fe20000410000 */
[----:B------:R-:W-:Y:S01]  /*a170*/  MOV R131, R41 ;  /* 0x0000002900837202 */ /* 0x000fe20000000f00 */
[C---:B------:R-:W-:Y:S01]  /*a180*/  FMUL.FTZ R11, R0.reuse, R123 ;  /* 0x0000007b000b7220 */ /* 0x040fe20000410000 */
[----:B------:R-:W-:Y:S01]  /*a190*/  MOV R123, R34 ;  /* 0x00000022007b7202 */ /* 0x000fe20000000f00 */
[C---:B------:R-:W-:Y:S01]  /*a1a0*/  FMUL.FTZ R26, R0.reuse, R142 ;  /* 0x0000008e001a7220 */ /* 0x040fe20000410000 */
[----:B------:R-:W-:Y:S01]  /*a1b0*/  MOV R122, R88 ;  /* 0x00000058007a7202 */ /* 0x000fe20000000f00 */
[----:B------:R-:W-:Y:S01]  /*a1c0*/  FMUL.FTZ R34, R71, R150 ;  /* 0x0000009647227220 */ /* 0x000fe20000410000 */
[----:B------:R4:W-:Y:S01]  /*a1d0*/  MUFU.EX2 R251, R32 ;  /* 0x0000002000fb7308 */ /* 0x0009e20000000800 */
[----:B------:R-:W-:Y:S01]  /*a1e0*/  FFMA.FTZ R6, R29, c[0x0][0x2d0], -R107 ;  /* 0x0000b4001d067a23 */ /* 0x000fe2000001086b */
[----:B------:R-:W-:Y:S01]  /*a1f0*/  MOV R150, R80 ;  /* 0x0000005000967202 */ /* 0x000fe20000000f00 */
[----:B------:R-:W-:Y:S01]  /*a200*/  FMUL.FTZ R7, R71, R127 ;  /* 0x0000007f47077220 */ /* 0x000fe20000410000 */
[----:B-1----:R-:W-:Y:S01]  /*a210*/  @P0 IADD3.X R9, R5, R14, RZ, P2, !PT ;  /* 0x0000000e05090210 */ /* 0x002fe200017fe4ff */
[----:B------:R-:W-:Y:S01]  /*a220*/  FMUL.FTZ R14, R0, R130 ;  /* 0x00000082000e7220 */ /* 0x000fe20000410000 */
[----:B------:R-:W-:Y:S01]  /*a230*/  MOV R130, R87 ;  /* 0x0000005700827202 */ /* 0x000fe20000000f00 */
[C---:B------:R-:W-:Y:S01]  /*a240*/  FMUL.FTZ R29, R72.reuse, R145 ;  /* 0x00000091481d7220 */ /* 0x040fe20000410000 */
[----:B--2---:R-:W-:Y:S01]  /*a250*/  MOV R142, R92 ;  /* 0x0000005c008e7202 */ /* 0x004fe20000000f00 */
[----:B------:R1:W-:Y:S01]  /*a260*/  @P0 LDGSTS.E.BYPASS.LTC128B.128 [R241+0x6900], [R8.64], !P1 ;  /* 0x0690000008f10fae */ /* 0x0003e2000c901d48 */
[----:B------:R2:W2:Y:S01]  /*a270*/  MUFU.EX2 R33, R6 ;  /* 0x0000000600217308 */ /* 0x0004a20000000800 */
[----:B------:R-:W-:Y:S01]  /*a280*/  FMUL.FTZ R41, R72, R157 ;  /* 0x0000009d48297220 */ /* 0x000fe20000410000 */
[----:B------:R-:W-:Y:S01]  /*a290*/  MOV R157, R47 ;  /* 0x0000002f009d7202 */ /* 0x000fe20000000f00 */
[----:B------:R-:W-:Y:S02]  /*a2a0*/  FMUL.FTZ R47, R0, R163 ;  /* 0x000000a3002f7220 */ /* 0x000fe40000410000 */
[----:B---3--:R-:W-:Y:S01]  /*a2b0*/  FFMA.FTZ R4, R194, c[0x0][0x2d0], -R3 ;  /* 0x0000b400c2047a23 */ /* 0x008fe20000010803 */
[----:B------:R-:W-:Y:S01]  /*a2c0*/  MOV R194, R248 ;  /* 0x000000f800c27202 */ /* 0x000fe20000000f00 */
[----:B------:R-:W3:Y:S01]  /*a2d0*/  LDSM.16.MT88.4 R20, [R224+0x100] ;  /* 0x00010000e014783b */ /* 0x000ee20000004200 */
[----:B------:R-:W-:Y:S01]  /*a2e0*/  FMUL.FTZ R5, R73, R125 ;  /* 0x0000007d49057220 */ /* 0x000fe20000410000 */
[----:B------:R-:W-:Y:S01]  /*a2f0*/  MOV R125, R91 ;  /* 0x0000005b007d7202 */ /* 0x000fe20000000f00 */
[----:B------:R1:W-:Y:S01]  /*a300*/  MUFU.EX2 R195, R4 ;  /* 0x0000000400c37308 */ /* 0x0003e20000000800 */
[C---:B------:R-:W-:Y:S02]  /*a310*/  FMUL.FTZ R12, R72.reuse, R128 ;  /* 0x00000080480c7220 */ /* 0x040fe40000410000 */
[----:B------:R-:W-:Y:S02]  /*a320*/  FFMA.FTZ R92, R215, c[0x0][0x2d0], -R105 ;  /* 0x0000b400d75c7a23 */ /* 0x000fe40000010869 */
[----:B------:R-:W3:Y:S01]  /*a330*/  LDSM.16.MT88.4 R36, [R227+0x100] ;  /* 0x00010000e324783b */ /* 0x000ee20000004200 */
[----:B----4-:R-:W-:Y:S01]  /*a340*/  FMUL.FTZ R32, R73, R148 ;  /* 0x0000009449207220 */ /* 0x010fe20000410000 */
[----:B------:R-:W-:Y:S06]  /*a350*/  MOV R148, R83 ;  /* 0x0000005300947202 */ /* 0x000fec0000000f00 */
[----:B------:R-:W4:Y:S01]  /*a360*/  LDSM.16.MT88.4 R52, [R225+0x100] ;  /* 0x00010000e134783b */ /* 0x000f220000004200 */
[----:B--2---:R-:W-:Y:S01]  /*a370*/  FMUL.FTZ R6, R71, R126 ;  /* 0x0000007e47067220 */ /* 0x004fe20000410000 */
[----:B------:R-:W-:Y:S01]  /*a380*/  MOV R128, R33 ;  /* 0x0000002100807202 */ /* 0x000fe20000000f00 */
[C---:B-1----:R-:W-:Y:S01]  /*a390*/  FMUL.FTZ R9, R72.reuse, R121 ;  /* 0x0000007948097220 */ /* 0x042fe20000410000 */
[----:B------:R-:W-:Y:S01]  /*a3a0*/  MOV R126, R90 ;  /* 0x0000005a007e7202 */ /* 0x000fe20000000f00 */
[----:B------:R-:W-:Y:S01]  /*a3b0*/  FMUL.FTZ R8, R72, R120 ;  /* 0x0000007848087220 */ /* 0x000fe20000410000 */
[----:B------:R-:W-:Y:S01]  /*a3c0*/  MOV R120, R35 ;  /* 0x0000002300787202 */ /* 0x000fe20000000f00 */
[----:B------:R-:W-:Y:S01]  /*a3d0*/  FMUL.FTZ R33, R73, R149 ;  /* 0x0000009549217220 */ /* 0x000fe20000410000 */
[----:B------:R-:W-:Y:S01]  /*a3e0*/  MOV R149, R82 ;  /* 0x0000005200957202 */ /* 0x000fe20000000f00 */
[----:B------:R-:W-:Y:S01]  /*a3f0*/  FMUL.FTZ R35, R71, R151 ;  /* 0x0000009747237220 */ /* 0x000fe20000410000 */
[----:B------:R-:W1:Y:S01]  /*a400*/  LDSM.16.MT88.4 R80, [R226+0x100] ;  /* 0x00010000e250783b */ /* 0x000e620000004200 */
[--C-:B------:R-:W-:Y:S01]  /*a410*/  FFMA.FTZ R4, R193, c[0x0][0x2d0], -R3.reuse ;  /* 0x0000b400c1047a23 */ /* 0x100fe20000010803 */
[----:B------:R-:W-:Y:S01]  /*a420*/  MOV R193, R40 ;  /* 0x0000002800c17202 */ /* 0x000fe20000000f00 */
[--C-:B------:R-:W-:Y:S01]  /*a430*/  FFMA.FTZ R40, R51, c[0x0][0x2d0], -R100.reuse ;  /* 0x0000b40033287a23 */ /* 0x100fe20000010864 */
[----:B------:R-:W-:Y:S01]  /*a440*/  MOV R151, R59 ;  /* 0x0000003b00977202 */ /* 0x000fe20000000f00 */
[----:B------:R2:W1:Y:S01]  /*a450*/  MUFU.EX2 R196, R4 ;  /* 0x0000000400c47308 */ /* 0x0004620000000800 */
[----:B------:R-:W-:Y:S01]  /*a460*/  FMUL.FTZ R51, R71, R167 ;  /* 0x000000a747337220 */ /* 0x000fe20000410000 */
[----:B------:R-:W-:Y:S01]  /*a470*/  MOV R121, R89 ;  /* 0x0000005900797202 */ /* 0x000fe20000000f00 */
[----:B------:R-:W-:Y:S01]  /*a480*/  FMUL.FTZ R59, R0, R175 ;  /* 0x000000af003b7220 */ /* 0x000fe20000410000 */
[----:B------:R-:W-:Y:S08]  /*a490*/  LDSM.16.MT88.4 R88, [R227+0x900] ;  /* 0x00090000e358783b */ /* 0x000ff00000004200 */
[----:B------:R-:W0:Y:S01]  /*a4a0*/  LDGDEPBAR ;  /* 0x00000000000079af */ /* 0x000e220000000000 */
[--C-:B--2---:R-:W-:Y:S02]  /*a4b0*/  FFMA.FTZ R4, R30, c[0x0][0x2d0], -R3.reuse ;  /* 0x0000b4001e047a23 */ /* 0x104fe40000010803 */
[C---:B------:R-:W-:Y:S01]  /*a4c0*/  FMUL.FTZ R30, R0.reuse, R146 ;  /* 0x00000092001e7220 */ /* 0x040fe20000410000 */
[----:B------:R-:W-:Y:S01]  /*a4d0*/  MOV R146, R42 ;  /* 0x0000002a00927202 */ /* 0x000fe20000000f00 */
[----:B------:R2:W-:Y:S01]  /*a4e0*/  MUFU.EX2 R197, R4 ;  /* 0x0000000400c57308 */ /* 0x0005e20000000800 */
[C---:B------:R-:W-:Y:S01]  /*a4f0*/  FMUL.FTZ R42, R0.reuse, R158 ;  /* 0x0000009e002a7220 */ /* 0x040fe20000410000 */
[----:B------:R-:W-:Y:S01]  /*a500*/  MOV R158, R219 ;  /* 0x000000db009e7202 */ /* 0x000fe20000000f00 */
[----:B--2---:R-:W-:Y:S02]  /*a510*/  FFMA.FTZ R4, R31, c[0x0][0x2d0], -R3 ;  /* 0x0000b4001f047a23 */ /* 0x004fe40000010803 */
[----:B------:R-:W-:Y:S01]  /*a520*/  FMUL.FTZ R31, R0, R147 ;  /* 0x00000093001f7220 */ /* 0x000fe20000410000 */
[----:B------:R-:W-:Y:S04]  /*a530*/  MOV R147, R44 ;  /* 0x0000002c00937202 */ /* 0x000fe80000000f00 */
[----:B------:R2:W1:Y:S01]  /*a540*/  MUFU.EX2 R199, R4 ;  /* 0x0000000400c77308 */ /* 0x0004620000000800 */
[----:B------:R-:W-:Y:S09]  /*a550*/  FFMA.FTZ R44, R208, c[0x0][0x2d0], -R107 ;  /* 0x0000b400d02c7a23 */ /* 0x000ff2000001086b */
[----:B------:R1:W-:Y:S01]  /*a560*/  MUFU.EX2 R145, R44 ;  /* 0x0000002c00917308 */ /* 0x0003e20000000800 */
[C---:B--2---:R-:W-:Y:S09]  /*a570*/  FMUL.FTZ R4, R73.reuse, R124 ;  /* 0x0000007c49047220 */ /* 0x044ff20000410000 */
[----:B------:R2:W-:Y:S01]  /*a580*/  MUFU.EX2 R124, R24 ;  /* 0x00000018007c7308 */ /* 0x0005e20000000800 */
[-C--:B---3--:R-:W-:Y:S05]  /*a590*/  HMMA.16816.F32.BF16 R4, R76, R20.reuse, R4 ;  /* 0x000000144c04723c */ /* 0x088fea0000041804 */
[----:B-1----:R-:W-:Y:S03]  /*a5a0*/  FMUL.FTZ R44, R72, R160 ;  /* 0x000000a0482c7220 */ /* 0x002fe60000410000 */
[C---:B------:R-:W-:Y:S07]  /*a5b0*/  HMMA.16816.F32.BF16 R8, R64.reuse, R20, R8 ;  /* 0x000000144008723c */ /* 0x040fee0000041808 */
[----:B------:R-:W-:Y:S01]  /*a5c0*/  FFMA.FTZ R20, R48, c[0x0][0x2d0], -R105 ;  /* 0x0000b40030147a23 */ /* 0x000fe20000010869 */
[-C--:B------:R-:W-:Y:S03]  /*a5d0*/  HMMA.16816.F32.BF16 R12, R64, R22.reuse, R12 ;  /* 0x00000016400c723c */ /* 0x080fe6000004180c */
[----:B------:R1:W3:Y:S01]  /*a5e0*/  MUFU.EX2 R127, R20 ;  /* 0x00000014007f7308 */ /* 0x0002e20000000800 */
[----:B------:R-:W-:Y:S01]  /*a5f0*/  FMUL.FTZ R21, R73, R137 ;  /* 0x0000008949157220 */ /* 0x000fe20000410000 */
[----:B------:R-:W-:Y:S01]  /*a600*/  MOV R137, R84 ;  /* 0x0000005400897202 */ /* 0x000fe20000000f00 */
[C---:B--2---:R-:W-:Y:S01]  /*a610*/  FMUL.FTZ R24, R72.reuse, R140 ;  /* 0x0000008c48187220 */ /* 0x044fe20000410000 */
[----:B------:R-:W2:Y:S01]  /*a620*/  LDSM.16.MT88.4 R84, [R224+0x900] ;  /* 0x00090000e054783b */ /* 0x000ea20000004200 */
[C---:B------:R-:W-:Y:S04]  /*a630*/  HMMA.16816.F32.BF16 R16, R76.reuse, R22, R16 ;  /* 0x000000164c10723c */ /* 0x040fe80000041810 */
[--C-:B------:R-:W-:Y:S01]  /*a640*/  FFMA.FTZ R48, R203, c[0x0][0x2d0], -R107.reuse ;  /* 0x0000b400cb307a23 */ /* 0x100fe2000001086b */
[----:B------:R-:W-:Y:S02]  /*a650*/  MOV R140, R94 ;  /* 0x0000005e008c7202 */ /* 0x000fe40000000f00 */
[C---:B------:R-:W-:Y:S01]  /*a660*/  FMUL.FTZ R22, R71.reuse, R138 ;  /* 0x0000008a47167220 */ /* 0x040fe20000410000 */
[----:B------:R-:W-:Y:S01]  /*a670*/  MOV R138, R252 ;  /* 0x000000fc008a7202 */ /* 0x000fe20000000f00 */
[----:B------:R-:W-:Y:S01]  /*a680*/  FMUL.FTZ R23, R71, R139 ;  /* 0x0000008b47177220 */ /* 0x000fe20000410000 */
[----:B------:R3:W2:Y:S02]  /*a690*/  MUFU.EX2 R252, R28 ;  /* 0x0000001c00fc7308 */ /* 0x0006a40000000800 */
[----:B------:R-:W-:Y:S01]  /*a6a0*/  MOV R139, R61 ;  /* 0x0000003d008b7202 */ /* 0x000fe20000000f00 */
[C---:B------:R-:W-:Y:S02]  /*a6b0*/  FMUL.FTZ R61, R72.reuse, R177 ;  /* 0x000000b1483d7220 */ /* 0x040fe40000410000 */
[----:B-1----:R-:W-:Y:S01]  /*a6c0*/  FMUL.FTZ R20, R73, R136 ;  /* 0x0000008849147220 */ /* 0x002fe20000410000 */
[----:B------:R-:W-:Y:S04]  /*a6d0*/  MOV R136, R223 ;  /* 0x000000df00887202 */ /* 0x000fe80000000f00 */
[----:B------:R1:W-:Y:S02]  /*a6e0*/  MUFU.EX2 R223, R48 ;  /* 0x0000003000df7308 */ /* 0x0003e40000000800 */
[-C--:B------:R-:W-:Y:S08]  /*a6f0*/  HMMA.16816.F32.BF16 R20, R76, R36.reuse, R20 ;  /* 0x000000244c14723c */ /* 0x080ff00000041814 */
[C---:B------:R-:W-:Y:S04]  /*a700*/  HMMA.16816.F32.BF16 R24, R64.reuse, R36, R24 ;  /* 0x000000244018723c */ /* 0x040fe80000041818 */
[----:B---3--:R-:W-:Y:S02]  /*a710*/  FMUL.FTZ R28, R72, R144 ;  /* 0x00000090481c7220 */ /* 0x008fe40000410000 */
[----:B------:R3:W-:Y:S01]  /*a720*/  MUFU.EX2 R144, R60 ;  /* 0x0000003c00907308 */ /* 0x0007e20000000800 */
[--C-:B------:R-:W-:Y:S02]  /*a730*/  FFMA.FTZ R36, R50, c[0x0][0x2d0], -R100.reuse ;  /* 0x0000b40032247a23 */ /* 0x100fe40000010864 */
[----:B------:R-:W-:Y:S02]  /*a740*/  FMUL.FTZ R50, R71, R166 ;  /* 0x000000a647327220 */ /* 0x000fe40000410000 */
[-C--:B------:R-:W-:Y:S03]  /*a750*/  HMMA.16816.F32.BF16 R28, R64, R38.reuse, R28 ;  /* 0x00000026401c723c */ /* 0x080fe6000004181c */
[C---:B-1----:R-:W-:Y:S02]  /*a760*/  FMUL.FTZ R48, R73.reuse, R164 ;  /* 0x000000a449307220 */ /* 0x042fe40000410000 */
[----:B------:R-:W-:Y:S01]  /*a770*/  LDSM.16.MT88.4 R164, [R225+0x3100] ;  /* 0x00310000e1a4783b */ /* 0x000fe20000004200 */
[----:B------:R1:W-:Y:S01]  /*a780*/  MUFU.EX2 R248, R36 ;  /* 0x0000002400f87308 */ /* 0x0003e20000000800 */
[----:B------:R-:W-:Y:S01]  /*a790*/  FMUL.FTZ R37, R73, R153 ;  /* 0x0000009949257220 */ /* 0x000fe20000410000 */
[C---:B------:R-:W-:Y:S07]  /*a7a0*/  HMMA.16816.F32.BF16 R32, R76.reuse, R38, R32 ;  /* 0x000000264c20723c */ /* 0x040fee0000041820 */
[C---:B------:R-:W-:Y:S01]  /*a7b0*/  FMUL.FTZ R39, R71.reuse, R155 ;  /* 0x0000009b47277220 */ /* 0x040fe20000410000 */
[----:B------:R-:W-:Y:S01]  /*a7c0*/  MOV R155, R249 ;  /* 0x000000f9009b7202 */ /* 0x000fe20000000f00 */
[----:B------:R-:W-:Y:S01]  /*a7d0*/  FMUL.FTZ R38, R71, R154 ;  /* 0x0000009a47267220 */ /* 0x000fe20000410000 */
[----:B------:R2:W2:Y:S02]  /*a7e0*/  MUFU.EX2 R249, R40 ;  /* 0x0000002800f97308 */ /* 0x0004a40000000800 */
[C---:B---3--:R-:W-:Y:S02]  /*a7f0*/  FMUL.FTZ R60, R72.reuse, R176 ;  /* 0x000000b0483c7220 */ /* 0x048fe40000410000 */
[----:B-1----:R-:W-:Y:S07]  /*a800*/  FMUL.FTZ R36, R73, R152 ;  /* 0x0000009849247220 */ /* 0x002fee0000410000 */
[-C--:B----4-:R-:W-:Y:S03]  /*a810*/  HMMA.16816.F32.BF16 R36, R76, R52.reuse, R36 ;  /* 0x000000344c24723c */ /* 0x090fe60000041824 */
[C---:B--2---:R-:W-:Y:S01]  /*a820*/  FMUL.FTZ R40, R72.reuse, R156 ;  /* 0x0000009c48287220 */ /* 0x044fe20000410000 */
[----:B------:R-:W-:Y:S01]  /*a830*/  MOV R156, R57 ;  /* 0x00000039009c7202 */ /* 0x000fe20000000f00 */
[----:B------:R-:W-:Y:S05]  /*a840*/  FMUL.FTZ R57, R72, R173 ;  /* 0x000000ad48397220 */ /* 0x000fea0000410000 */
[C---:B------:R-:W-:Y:S07]  /*a850*/  HMMA.16816.F32.BF16 R40, R64.reuse, R52, R40 ;  /* 0x000000344028723c */ /* 0x040fee0000041828 */
[----:B------:R-:W-:Y:S01]  /*a860*/  FFMA.FTZ R52, R209, c[0x0][0x2d0], -R107 ;  /* 0x0000b400d1347a23 */ /* 0x000fe2000001086b */
[-C--:B------:R-:W-:Y:S03]  /*a870*/  HMMA.16816.F32.BF16 R44, R64, R54.reuse, R44 ;  /* 0x00000036402c723c */ /* 0x080fe6000004182c */
[----:B------:R1:W2:Y:S01]  /*a880*/  MUFU.EX2 R220, R52 ;  /* 0x0000003400dc7308 */ /* 0x0002a20000000800 */
[----:B------:R-:W-:Y:S04]  /*a890*/  FMUL.FTZ R53, R73, R169 ;  /* 0x000000a949357220 */ /* 0x000fe80000410000 */
[C---:B------:R-:W-:Y:S07]  /*a8a0*/  HMMA.16816.F32.BF16 R48, R76.reuse, R54, R48 ;  /* 0x000000364c30723c */ /* 0x040fee0000041830 */
[C---:B------:R-:W-:Y:S02]  /*a8b0*/  FMUL.FTZ R55, R71.reuse, R171 ;  /* 0x000000ab47377220 */ /* 0x040fe40000410000 */
[----:B------:R-:W-:Y:S03]  /*a8c0*/  FMUL.FTZ R54, R71, R170 ;  /* 0x000000aa47367220 */ /* 0x000fe60000410000 */
[C---:B-1----:R-:W-:Y:S07]  /*a8d0*/  FMUL.FTZ R52, R73.reuse, R168 ;  /* 0x000000a849347220 */ /* 0x042fee0000410000 */
[-C--:B------:R-:W-:Y:S08]  /*a8e0*/  HMMA.16816.F32.BF16 R52, R76, R80.reuse, R52 ;  /* 0x000000504c34723c */ /* 0x080ff00000041834 */
[C---:B------:R-:W-:Y:S07]  /*a8f0*/  HMMA.16816.F32.BF16 R56, R64.reuse, R80, R56 ;  /* 0x000000504038723c */ /* 0x040fee0000041838 */
[--C-:B------:R-:W-:Y:S01]  /*a900*/  FFMA.FTZ R80, R216, c[0x0][0x2d0], -R3.reuse ;  /* 0x0000b400d8507a23 */ /* 0x100fe20000010803 */
[-C--:B------:R-:W-:Y:S03]  /*a910*/  HMMA.16816.F32.BF16 R60, R64, R82.reuse, R60 ;  /* 0x00000052403c723c */ /* 0x080fe6000004183c */
[----:B------:R1:W3:Y:S01]  /*a920*/  MUFU.EX2 R154, R80 ;  /* 0x00000050009a7308 */ /* 0x0002e20000000800 */
[----:B------:R-:W-:Y:S03]  /*a930*/  F2FP.BF16.PACK_AB R81, R196, R195 ;  /* 0x000000c3c451723e */ /* 0x000fe600000010ff */
[C---:B------:R-:W-:Y:S02]  /*a940*/  FMUL.FTZ R64, R73.reuse, R180 ;  /* 0x000000b449407220 */ /* 0x040fe40000410000 */
[----:B------:R-:W-:Y:S03]  /*a950*/  FMUL.FTZ R65, R73, R181 ;  /* 0x000000b549417220 */ /* 0x000fe60000410000 */
[C---:B------:R-:W-:Y:S02]  /*a960*/  FMUL.FTZ R66, R71.reuse, R182 ;  /* 0x000000b647427220 */ /* 0x040fe40000410000 */
[----:B------:R-:W-:Y:S07]  /*a970*/  FMUL.FTZ R67, R71, R183 ;  /* 0x000000b747437220 */ /* 0x000fee0000410000 */
[----:B------:R-:W-:Y:S04]  /*a980*/  HMMA.16816.F32.BF16 R64, R76, R82, R64 ;  /* 0x000000524c40723c */ /* 0x000fe80000041840 */
[--C-:B-1----:R-:W-:Y:S03]  /*a990*/  FFMA.FTZ R80, R214, c[0x0][0x2d0], -R3.reuse ;  /* 0x0000b400d6507a23 */ /* 0x102fe60000010803 */
[----:B------:R-:W-:Y:S02]  /*a9a0*/  F2FP.BF16.PACK_AB R76, R122, R130 ;  /* 0x000000827a4c723e */ /* 0x000fe400000010ff */
[----:B------:R-:W-:Y:S01]  /*a9b0*/  F2FP.BF16.PACK_AB R78, R141, R126 ;  /* 0x0000007e8d4e723e */ /* 0x000fe200000010ff */
[----:B------:R1:W-:Y:S02]  /*a9c0*/  MUFU.EX2 R152, R80 ;  /* 0x0000005000987308 */ /* 0x0003e40000000800 */
[----:B------:R-:W-:Y:S02]  /*a9d0*/  F2FP.BF16.PACK_AB R77, R121, R129 ;  /* 0x00000081794d723e */ /* 0x000fe400000010ff */
[----:B------:R-:W-:Y:S02]  /*a9e0*/  F2FP.BF16.PACK_AB R79, R140, R125 ;  /* 0x0000007d8c4f723e */ /* 0x000fe400000010ff */
[----:B------:R-:W-:Y:S02]  /*a9f0*/  F2FP.BF16.PACK_AB R82, R128, R142 ;  /* 0x0000008e8052723e */ /* 0x000fe400000010ff */
[----:B------:R-:W-:Y:S03]  /*aa00*/  F2FP.BF16.PACK_AB R83, R199, R197 ;  /* 0x000000c5c753723e */ /* 0x000fe600000010ff */
[-C--:B------:R-:W-:Y:S03]  /*aa10*/  HMMA.16816.F32.BF16 R4, R76, R84.reuse, R4 ;  /* 0x000000544c04723c */ /* 0x080fe60000041804 */
[----:B-1----:R-:W-:Y:S02]  /*aa20*/  FFMA.FTZ R80, R217, c[0x0][0x2d0], -R3 ;  /* 0x0000b400d9507a23 */ /* 0x002fe40000010803 */
[----:B------:R1:W-:Y:S10]  /*aa30*/  MUFU.EX2 R217, R92 ;  /* 0x0000005c00d97308 */ /* 0x0003f40000000800 */
[----:B------:R4:W2:Y:S01]  /*aa40*/  MUFU.EX2 R153, R80 ;  /* 0x0000005000997308 */ /* 0x0008a20000000800 */
[----:B-1----:R-:W1:Y:S01]  /*aa50*/  LDSM.16.MT88.4 R92, [R225+0x900] ;  /* 0x00090000e15c783b */ /* 0x002e620000004200 */
[----:B----4-:R-:W-:Y:S07]  /*aa60*/  F2FP.BF16.PACK_AB R80, R120, R123 ;  /* 0x0000007b7850723e */ /* 0x010fee00000010ff */
[C---:B------:R-:W-:Y:S07]  /*aa70*/  HMMA.16816.F32.BF16 R8, R80.reuse, R84, R8 ;  /* 0x000000545008723c */ /* 0x040fee0000041808 */
[--C-:B------:R-:W-:Y:S01]  /*aa80*/  FFMA.FTZ R84, R218, c[0x0][0x2d0], -R105.reuse ;  /* 0x0000b400da547a23 */ /* 0x100fe20000010869 */
[-C--:B------:R-:W-:Y:S03]  /*aa90*/  HMMA.16816.F32.BF16 R12, R80, R86.reuse, R12 ;  /* 0x00000056500c723c */ /* 0x080fe6000004180c */
[----:B------:R4:W1:Y:S05]  /*aaa0*/  MUFU.EX2 R219, R84 ;  /* 0x0000005400db7308 */ /* 0x00086a0000000800 */
[C---:B------:R-:W-:Y:S08]  /*aab0*/  HMMA.16816.F32.BF16 R16, R76.reuse, R86, R16 ;  /* 0x000000564c10723c */ /* 0x040ff00000041810 */
[-C--:B------:R-:W-:Y:S08]  /*aac0*/  HMMA.16816.F32.BF16 R20, R76, R88.reuse, R20 ;  /* 0x000000584c14723c */ /* 0x080ff00000041814 */
[C---:B------:R-:W-:Y:S04]  /*aad0*/  HMMA.16816.F32.BF16 R24, R80.reuse, R88, R24 ;  /* 0x000000585018723c */ /* 0x040fe80000041818 */
[--C-:B----4-:R-:W-:Y:S04]  /*aae0*/  FFMA.FTZ R84, R212, c[0x0][0x2d0], -R105.reuse ;  /* 0x0000b400d4547a23 */ /* 0x110fe80000010869 */
[-C--:B------:R-:W-:Y:S01]  /*aaf0*/  HMMA.16816.F32.BF16 R28, R80, R90.reuse, R28 ;  /* 0x0000005a501c723c */ /* 0x080fe2000004181c */
[----:B------:R4:W-:Y:S07]  /*ab00*/  MUFU.EX2 R216, R84 ;  /* 0x0000005400d87308 */ /* 0x0009ee0000000800 */
[C---:B------:R-:W-:Y:S08]  /*ab10*/  HMMA.16816.F32.BF16 R32, R76.reuse, R90, R32 ;  /* 0x0000005a4c20723c */ /* 0x040ff00000041820 */
[-C--:B-1----:R-:W-:Y:S08]  /*ab20*/  HMMA.16816.F32.BF16 R36, R76, R92.reuse, R36 ;  /* 0x0000005c4c24723c */ /* 0x082ff00000041824 */
[C---:B------:R-:W-:Y:S04]  /*ab30*/  HMMA.16816.F32.BF16 R40, R80.reuse, R92, R40 ;  /* 0x0000005c5028723c */ /* 0x040fe80000041828 */
[----:B----4-:R-:W-:Y:S04]  /*ab40*/  FFMA.FTZ R84, R211, c[0x0][0x2d0], -R105 ;  /* 0x0000b400d3547a23 */ /* 0x010fe80000010869 */
[-C--:B------:R-:W-:Y:S01]  /*ab50*/  HMMA.16816.F32.BF16 R44, R80, R94.reuse, R44 ;  /* 0x0000005e502c723c */ /* 0x080fe2000004182c */
[----:B------:R1:W4:Y:S07]  /*ab60*/  MUFU.EX2 R218, R84 ;  /* 0x0000005400da7308 */ /* 0x00032e0000000800 */
[C---:B------:R-:W-:Y:S04]  /*ab70*/  HMMA.16816.F32.BF16 R48, R76.reuse, R94, R48 ;  /* 0x0000005e4c30723c */ /* 0x040fe80000041830 */
[--C-:B-1----:R-:W-:Y:S01]  /*ab80*/  FFMA.FTZ R84, R159, c[0x0][0x2d0], -R100.reuse ;  /* 0x0000b4009f547a23 */ /* 0x102fe20000010864 */
[----:B------:R-:W-:Y:S02]  /*ab90*/  MOV R159, R158 ;  /* 0x0000009e009f7202 */ /* 0x000fe40000000f00 */
[----:B------:R-:W-:Y:S01]  /*aba0*/  MOV R158, R157 ;  /* 0x0000009d009e7202 */ /* 0x000fe20000000f00 */
[----:B------:R1:W-:Y:S01]  /*abb0*/  MUFU.EX2 R213, R84 ;  /* 0x0000005400d57308 */ /* 0x0003e20000000800 */
[----:B------:R-:W-:Y:S03]  /*abc0*/  MOV R157, R156 ;  /* 0x0000009c009d7202 */ /* 0x000fe60000000f00 */
[--C-:B------:R-:W-:Y:S01]  /*abd0*/  FFMA.FTZ R88, R159, c[0x0][0x2d0], -R100.reuse ;  /* 0x0000b4009f587a23 */ /* 0x100fe20000010864 */
[----:B------:R-:W-:Y:S02]  /*abe0*/  MOV R156, R155 ;  /* 0x0000009b009c7202 */ /* 0x000fe40000000f00 */
[----:B------:R-:W-:Y:S02]  /*abf0*/  MOV R203, R158 ;  /* 0x0000009e00cb7202 */ /* 0x000fe40000000f00 */
[----:B------:R-:W-:Y:S02]  /*ac00*/  MOV R159, R156 ;  /* 0x0000009c009f7202 */ /* 0x000fe40000000f00 */
[----:B------:R-:W-:Y:S01]  /*ac10*/  MOV R208, R157 ;  /* 0x0000009d00d07202 */ /* 0x000fe20000000f00 */
[----:B------:R2:W2:Y:S01]  /*ac20*/  MUFU.EX2 R215, R88 ;  /* 0x0000005800d77308 */ /* 0x0004a20000000800 */
[----:B------:R-:W-:Y:S02]  /*ac30*/  MOV R155, R151 ;  /* 0x00000097009b7202 */ /* 0x000fe40000000f00 */
[----:B------:R-:W-:Y:S02]  /*ac40*/  MOV R160, R208 ;  /* 0x000000d000a07202 */ /* 0x000fe40000000f00 */
[----:B------:R-:W-:Y:S02]  /*ac50*/  MOV R151, R150 ;  /* 0x0000009600977202 */ /* 0x000fe40000000f00 */
[----:B------:R-:W-:Y:S02]  /*ac60*/  MOV R150, R149 ;  /* 0x0000009500967202 */ /* 0x000fe40000000f00 */
[----:B------:R-:W-:Y:S02]  /*ac70*/  MOV R149, R148 ;  /* 0x0000009400957202 */ /* 0x000fe40000000f00 */
[----:B------:R-:W-:Y:S02]  /*ac80*/  MOV R148, R201 ;  /* 0x000000c900947202 */ /* 0x000fe40000000f00 */
[----:B------:R-:W-:Y:S01]  /*ac90*/  MOV R201, R138 ;  /* 0x0000008a00c97202 */ /* 0x000fe20000000f00 */
[----:B-1----:R-:W1:Y:S01]  /*aca0*/  LDSM.16.MT88.4 R84, [R226+0x900] ;  /* 0x00090000e254783b */ /* 0x002e620000004200 */
[----:B------:R-:W-:Y:S02]  /*acb0*/  MOV R157, R151 ;  /* 0x00000097009d7202 */ /* 0x000fe40000000f00 */
[----:B------:R-:W-:Y:S02]  /*acc0*/  MOV R151, R201 ;  /* 0x000000c900977202 */ /* 0x000fe40000000f00 */
[----:B------:R-:W-:Y:S02]  /*acd0*/  MOV R158, R155 ;  /* 0x0000009b009e7202 */ /* 0x000fe40000000f00 */
[----:B------:R-:W-:Y:S02]  /*ace0*/  MOV R156, R149 ;  /* 0x00000095009c7202 */ /* 0x000fe40000000f00 */
[----:B------:R-:W-:Y:S01]  /*acf0*/  MOV R155, R148 ;  /* 0x00000094009b7202 */ /* 0x000fe20000000f00 */
[--C-:B--2---:R-:W-:Y:S01]  /*ad00*/  FFMA.FTZ R88, R203, c[0x0][0x2d0], -R100.reuse ;  /* 0x0000b400cb587a23 */ /* 0x104fe20000010864 */
[----:B------:R-:W-:Y:S02]  /*ad10*/  MOV R203, R159 ;  /* 0x0000009f00cb7202 */ /* 0x000fe40000000f00 */
[----:B------:R-:W-:Y:S01]  /*ad20*/  MOV R208, R158 ;  /* 0x0000009e00d07202 */ /* 0x000fe20000000f00 */
[----:B------:R2:W-:Y:S01]  /*ad30*/  MUFU.EX2 R159, R88 ;  /* 0x00000058009f7308 */ /* 0x0005e20000000800 */
[----:B------:R-:W-:Y:S02]  /*ad40*/  MOV R158, R157 ;  /* 0x0000009d009e7202 */ /* 0x000fe40000000f00 */
        /* <DEDUP_REMOVED lines=8> */
[----:B------:R3:W5:Y:S01]  /*add0*/  LDL.LU R236, [R1+0x60] ;  /* 0x0000600001ec7983 */ /* 0x0007620000300800 */
[----:B------:R-:W-:Y:S02]  /*ade0*/  MOV R138, R117 ;  /* 0x00000075008a7202 */ /* 0x000fe40000000f00 */
[----:B------:R-:W-:Y:S01]  /*adf0*/  MOV R117, R237 ;  /* 0x000000ed00757202 */ /* 0x000fe20000000f00 */
[--C-:B--2---:R-:W-:Y:S01]  /*ae00*/  FFMA.FTZ R88, R160, c[0x0][0x2d0], -R100.reuse ;  /* 0x0000b400a0587a23 */ /* 0x104fe20000010864 */
[----:B------:R2:W5:Y:S01]  /*ae10*/  LDL.LU R237, [R1+0x5c] ;  /* 0x00005c0001ed7983 */ /* 0x0005620000300800 */
[-C--:B-1----:R-:W-:Y:S02]  /*ae20*/  HMMA.16816.F32.BF16 R52, R76, R84.reuse, R52 ;  /* 0x000000544c34723c */ /* 0x082fe40000041834 */
[----:B------:R1:W1:Y:S01]  /*ae30*/  MUFU.EX2 R214, R88 ;  /* 0x0000005800d67308 */ /* 0x0002620000000800 */
[----:B------:R-:W-:Y:S01]  /*ae40*/  MOV R148, R137 ;  /* 0x0000008900947202 */ /* 0x000fe20000000f00 */
[----:B------:R2:W5:Y:S01]  /*ae50*/  LDL.LU R238, [R1+0x58] ;  /* 0x0000580001ee7983 */ /* 0x0005620000300800 */
[----:B------:R-:W-:Y:S02]  /*ae60*/  MOV R151, R149 ;  /* 0x0000009500977202 */ /* 0x000fe40000000f00 */
[----:B------:R-:W-:Y:S01]  /*ae70*/  MOV R160, R208 ;  /* 0x000000d000a07202 */ /* 0x000fe20000000f00 */
[C---:B------:R-:W-:Y:S04]  /*ae80*/  HMMA.16816.F32.BF16 R56, R80.reuse, R84, R56 ;  /* 0x000000545038723c */ /* 0x040fe80000041838 */
[----:B------:R-:W-:Y:S02]  /*ae90*/  MOV R208, R157 ;  /* 0x0000009d00d07202 */ /* 0x000fe40000000f00 */
[----:B------:R-:W-:Y:S02]  /*aea0*/  MOV R149, R148 ;  /* 0x0000009400957202 */ /* 0x000fe40000000f00 */
[-C--:B------:R-:W-:Y:S04]  /*aeb0*/  HMMA.16816.F32.BF16 R60, R80, R86.reuse, R60 ;  /* 0x00000056503c723c */ /* 0x080fe8000004183c */
[----:B------:R-:W-:Y:S02]  /*aec0*/  MOV R157, R151 ;  /* 0x00000097009d7202 */ /* 0x000fe40000000f00 */
[----:B------:R-:W-:Y:S02]  /*aed0*/  MOV R151, R149 ;  /* 0x0000009500977202 */ /* 0x000fe40000000f00 */
[----:B------:R-:W-:Y:S04]  /*aee0*/  HMMA.16816.F32.BF16 R64, R76, R86, R64 ;  /* 0x000000564c40723c */ /* 0x000fe80000041840 */
[--C-:B-1----:R-:W-:Y:S01]  /*aef0*/  FFMA.FTZ R88, R203, c[0x0][0x2d0], -R107.reuse ;  /* 0x0000b400cb587a23 */ /* 0x102fe2000001086b */
[----:B------:R-:W-:Y:S02]  /*af00*/  MOV R203, R158 ;  /* 0x0000009e00cb7202 */ /* 0x000fe40000000f00 */
[----:B------:R-:W-:Y:S02]  /*af10*/  MOV R158, R155 ;  /* 0x0000009b009e7202 */ /* 0x000fe40000000f00 */
[----:B------:R1:W-:Y:S03]  /*af20*/  MUFU.EX2 R155, R88 ;  /* 0x00000058009b7308 */ /* 0x0003e60000000800 */
[----:B------:R-:W-:Y:S02]  /*af30*/  MOV R161, R203 ;  /* 0x000000cb00a17202 */ /* 0x000fe40000000f00 */
[----:B------:R-:W-:Y:S02]  /*af40*/  MOV R203, R158 ;  /* 0x0000009e00cb7202 */ /* 0x000fe40000000f00 */
[----:B------:R-:W-:Y:S01]  /*af50*/  MOV R148, R201 ;  /* 0x000000c900947202 */ /* 0x000fe20000000f00 */
[--C-:B------:R-:W-:Y:S01]  /*af60*/  FFMA.FTZ R92, R161, c[0x0][0x2d0], -R107.reuse ;  /* 0x0000b400a15c7a23 */ /* 0x100fe2000001086b */
[----:B------:R-:W-:Y:S02]  /*af70*/  F2FP.BF16.PACK_AB R76, R146, R147 ;  /* 0x00000093924c723e */ /* 0x000fe400000010ff */
[----:B------:R-:W-:Y:S01]  /*af80*/  MOV R149, R148 ;  /* 0x0000009400957202 */ /* 0x000fe20000000f00 */
[----:B------:R2:W-:Y:S01]  /*af90*/  MUFU.EX2 R163, R92 ;  /* 0x0000005c00a37308 */ /* 0x0005e20000000800 */
[----:B------:R-:W-:Y:S02]  /*afa0*/  F2FP.BF16.PACK_AB R78, R124, R127 ;  /* 0x0000007f7c4e723e */ /* 0x000fe400000010ff */
[----:B------:R-:W-:Y:S02]  /*afb0*/  F2FP.BF16.PACK_AB R77, R251, R252 ;  /* 0x000000fcfb4d723e */ /* 0x000fe400000010ff */
[----:B------:R-:W-:Y:S02]  /*afc0*/  F2FP.BF16.PACK_AB R79, R249, R248 ;  /* 0x000000f8f94f723e */ /* 0x000fe400000010ff */
[----:B------:R-:W-:Y:S02]  /*afd0*/  F2FP.BF16.PACK_AB R82, R221, R220 ;  /* 0x000000dcdd52723e */ /* 0x000fe400000010ff */
[----:B---3--:R-:W-:Y:S02]  /*afe0*/  F2FP.BF16.PACK_AB R81, R154, R144 ;  /* 0x000000909a51723e */ /* 0x008fe400000010ff */
[----:B------:R-:W-:Y:S01]  /*aff0*/  F2FP.BF16.PACK_AB R83, R153, R152 ;  /* 0x000000989953723e */ /* 0x000fe200000010ff */
[--C-:B-1----:R-:W-:Y:S01]  /*b000*/  FFMA.FTZ R88, R160, c[0x0][0x2d0], -R107.reuse ;  /* 0x0000b400a0587a23 */ /* 0x102fe2000001086b */
[----:B------:R-:W-:Y:S02]  /*b010*/  MOV R160, R208 ;  /* 0x000000d000a07202 */ /* 0x000fe40000000f00 */
[----:B------:R-:W-:Y:S01]  /*b020*/  MOV R208, R157 ;  /* 0x0000009d00d07202 */ /* 0x000fe20000000f00 */
[----:B------:R1:W-:Y:S01]  /*b030*/  MUFU.EX2 R158, R88 ;  /* 0x00000058009e7308 */ /* 0x0003e20000000800 */
[----:B------:R-:W-:Y:S02]  /*b040*/  MOV R157, R151 ;  /* 0x00000097009d7202 */ /* 0x000fe40000000f00 */
[----:B------:R-:W-:Y:S02]  /*b050*/  MOV R161, R160 ;  /* 0x000000a000a17202 */ /* 0x000fe40000000f00 */
[----:B------:R-:W-:Y:S02]  /*b060*/  MOV R160, R203 ;  /* 0x000000cb00a07202 */ /* 0x000fe40000000f00 */
[----:B------:R-:W-:Y:S01]  /*b070*/  MOV R203, R208 ;  /* 0x000000d000cb7202 */ /* 0x000fe20000000f00 */
[----:B--2---:R-:W-:Y:S01]  /*b080*/  FFMA.FTZ R92, R161, c[0x0][0x2d0], -R107 ;  /* 0x0000b400a15c7a23 */ /* 0x004fe2000001086b */
[----:B------:R-:W-:Y:S01]  /*b090*/  MOV R208, R157 ;  /* 0x0000009d00d07202 */ /* 0x000fe20000000f00 */
[--C-:B------:R-:W-:Y:S01]  /*b0a0*/  FFMA.FTZ R84, R160, c[0x0][0x2d0], -R3.reuse ;  /* 0x0000b400a0547a23 */ /* 0x100fe20000010803 */
[----:B------:R-:W-:Y:S01]  /*b0b0*/  MOV R160, R203 ;  /* 0x000000cb00a07202 */ /* 0x000fe20000000f00 */
[----:B------:R2:W3:Y:S01]  /*b0c0*/  MUFU.EX2 R162, R92 ;  /* 0x0000005c00a27308 */ /* 0x0004e20000000800 */
[----:B------:R-:W-:Y:S02]  /*b0d0*/  MOV R203, R208 ;  /* 0x000000d000cb7202 */ /* 0x000fe40000000f00 */
[----:B------:R-:W-:Y:S01]  /*b0e0*/  MOV R151, R149 ;  /* 0x0000009500977202 */ /* 0x000fe20000000f00 */
[--C-:B------:R-:W-:Y:S01]  /*b0f0*/  FFMA.FTZ R80, R160, c[0x0][0x2d0], -R3.reuse ;  /* 0x0000b400a0507a23 */ /* 0x100fe20000010803 */
[----:B------:R-:W-:Y:S02]  /*b100*/  MOV R160, R203 ;  /* 0x000000cb00a07202 */ /* 0x000fe40000000f00 */
[----:B------:R-:W-:Y:S02]  /*b110*/  MOV R203, R156 ;  /* 0x0000009c00cb7202 */ /* 0x000fe40000000f00 */
[----:B------:R-:W-:Y:S01]  /*b120*/  MOV R157, R151 ;  /* 0x00000097009d7202 */ /* 0x000fe20000000f00 */
[----:B------:R3:W-:Y:S01]  /*b130*/  MUFU.EX2 R156, R80 ;  /* 0x00000050009c7308 */ /* 0x0007e20000000800 */
[----:B------:R-:W-:Y:S01]  /*b140*/  MOV R137, R136 ;  /* 0x0000008800897202 */ /* 0x000fe20000000f00 */
[----:B-1----:R-:W1:Y:S01]  /*b150*/  LDSM.16.MT88.4 R88, [R224+0x1100] ;  /* 0x00110000e058783b */ /* 0x002e620000004200 */
[----:B------:R-:W-:Y:S02]  /*b160*/  MOV R208, R157 ;  /* 0x0000009d00d07202 */ /* 0x000fe40000000f00 */
[----:B------:R-:W-:Y:S04]  /*b170*/  MOV R136, R239 ;  /* 0x000000ef00887202 */ /* 0x000fe80000000f00 */
[----:B------:R-:W-:Y:S01]  /*b180*/  MOV R201, R136 ;  /* 0x0000008800c97202 */ /* 0x000fe20000000f00 */
[----:B------:R4:W1:Y:S01]  /*b190*/  MUFU.EX2 R157, R84 ;  /* 0x00000054009d7308 */ /* 0x0008620000000800 */
[----:B------:R1:W5:Y:S01]  /*b1a0*/  LDL.LU R239, [R1+0x54] ;  /* 0x0000540001ef7983 */ /* 0x0003620000300800 */
[----:B------:R-:W-:Y:S01]  /*b1b0*/  MOV R136, R135 ;  /* 0x0000008700887202 */ /* 0x000fe20000000f00 */
[--C-:B--2---:R-:W-:Y:S01]  /*b1c0*/  FFMA.FTZ R92, R208, c[0x0][0x2d0], -R3.reuse ;  /* 0x0000b400d05c7a23 */ /* 0x104fe20000010803 */
[----:B------:R-:W-:Y:S02]  /*b1d0*/  MOV R135, R133 ;  /* 0x0000008500877202 */ /* 0x000fe40000000f00 */
[----:B------:R-:W-:Y:S02]  /*b1e0*/  MOV R133, R240 ;  /* 0x000000f000857202 */ /* 0x000fe40000000f00 */
[----:B------:R2:W5:Y:S01]  /*b1f0*/  LDL.LU R240, [R1+0x50] ;  /* 0x0000500001f07983 */ /* 0x0005620000300800 */
[----:B------:R-:W-:Y:S02]  /*b200*/  MOV R148, R201 ;  /* 0x000000c900947202 */ /* 0x000fe40000000f00 */
[----:B------:R-:W-:Y:S01]  /*b210*/  MOV R201, R136 ;  /* 0x0000008800c97202 */ /* 0x000fe20000000f00 */
[----:B---3--:R-:W-:Y:S01]  /*b220*/  FFMA.FTZ R80, R160, c[0x0][0x2d0], -R3 ;  /* 0x0000b400a0507a23 */ /* 0x008fe20000010803 */
[----:B------:R-:W-:Y:S02]  /*b230*/  MOV R149, R148 ;  /* 0x0000009400957202 */ /* 0x000fe40000000f00 */
[----:B------:R-:W-:Y:S01]  /*b240*/  MOV R148, R201 ;  /* 0x000000c900947202 */ /* 0x000fe20000000f00 */
[----:B------:R3:W-:Y:S01]  /*b250*/  MUFU.EX2 R160, R80 ;  /* 0x0000005000a07308 */ /* 0x0007e20000000800 */
[----:B------:R-:W-:Y:S02]  /*b260*/  MOV R151, R149 ;  /* 0x0000009500977202 */ /* 0x000fe40000000f00 */
[----:B------:R-:W-:Y:S02]  /*b270*/  MOV R149, R148 ;  /* 0x0000009400957202 */ /* 0x000fe40000000f00 */
[----:B------:R-:W-:Y:S01]  /*b280*/  MOV R148, R143 ;  /* 0x0000008f00947202 */ /* 0x000fe20000000f00 */
[----:B----4-:R-:W4:Y:S01]  /*b290*/  LDSM.16.MT88.4 R84, [R227+0x1100] ;  /* 0x00110000e354783b */ /* 0x010f220000004200 */
[----:B------:R-:W-:Y:S02]  /*b2a0*/  MOV R208, R151 ;  /* 0x0000009700d07202 */ /* 0x000fe40000000f00 */
[----:B------:R-:W-:Y:S02]  /*b2b0*/  MOV R143, R139 ;  /* 0x0000008b008f7202 */ /* 0x000fe40000000f00 */
[----:B------:R-:W-:Y:S02]  /*b2c0*/  MOV R139, R118 ;  /* 0x00000076008b7202 */ /* 0x000fe40000000f00 */
[----:B------:R-:W-:Y:S01]  /*b2d0*/  MOV R118, R119 ;  /* 0x0000007700767202 */ /* 0x000fe20000000f00 */
[-C--:B-1----:R-:W-:Y:S03]  /*b2e0*/  HMMA.16816.F32.BF16 R4, R76, R88.reuse, R4 ;  /* 0x000000584c04723c */ /* 0x082fe60000041804 */
[----:B------:R-:W-:Y:S02]  /*b2f0*/  MOV R151, R139 ;  /* 0x0000008b00977202 */ /* 0x000fe40000000f00 */
[----:B------:R-:W-:Y:S02]  /*b300*/  MOV R139, R118 ;  /* 0x00000076008b7202 */ /* 0x000fe40000000f00 */
[----:B------:R1:W1:Y:S01]  /*b310*/  MUFU.EX2 R118, R92 ;  /* 0x0000005c00767308 */ /* 0x0002620000000800 */
[----:B------:R-:W-:Y:S04]  /*b320*/  MOV R136, R135 ;  /* 0x0000008700887202 */ /* 0x000fe80000000f00 */
[----:B---3--:R-:W-:Y:S02]  /*b330*/  F2FP.BF16.PACK_AB R80, R223, R145 ;  /* 0x00000091df50723e */ /* 0x008fe400000010ff */
[----:B------:R-:W-:Y:S02]  /*b340*/  MOV R201, R136 ;  /* 0x0000008800c97202 */ /* 0x000fe40000000f00 */
[----:B------:R-:W-:Y:S02]  /*b350*/  MOV R135, R134 ;  /* 0x0000008600877202 */ /* 0x000fe40000000f00 */
[----:B------:R-:W-:Y:S01]  /*b360*/  MOV R134, R106 ;  /* 0x0000006a00867202 */ /* 0x000fe20000000f00 */
[C---:B------:R-:W-:Y:S04]  /*b370*/  HMMA.16816.F32.BF16 R8, R80.reuse, R88, R8 ;  /* 0x000000585008723c */ /* 0x040fe80000041808 */
[----:B------:R-:W-:Y:S02]  /*b380*/  MOV R106, R233 ;  /* 0x000000e9006a7202 */ /* 0x000fe40000000f00 */
[----:B------:R2:W5:Y:S01]  /*b390*/  LDL.LU R233, [R1+0x4c] ;  /* 0x00004c0001e97983 */ /* 0x0005620000300800 */
[--C-:B------:R-:W-:Y:S01]  /*b3a0*/  FFMA.FTZ R88, R203, c[0x0][0x2d0], -R105.reuse ;  /* 0x0000b400cb587a23 */ /* 0x100fe20000010869 */
[-C--:B------:R-:W-:Y:S03]  /*b3b0*/  HMMA.16816.F32.BF16 R12, R80, R90.reuse, R12 ;  /* 0x0000005a500c723c */ /* 0x080fe6000004180c */
[----:B------:R3:W-:Y:S01]  /*b3c0*/  MUFU.EX2 R161, R88 ;  /* 0x0000005800a17308 */ /* 0x0007e20000000800 */
[----:B-1----:R-:W1:Y:S01]  /*b3d0*/  LDSM.16.MT88.4 R92, [R225+0x1100] ;  /* 0x00110000e15c783b */ /* 0x002e620000004200 */
[--C-:B------:R-:W-:Y:S01]  /*b3e0*/  FFMA.FTZ R106, R106, c[0x0][0x2d0], -R100.reuse ;  /* 0x0000b4006a6a7a23 */ /* 0x100fe20000010864 */
[----:B------:R-:W-:Y:S02]  /*b3f0*/  MOV R136, R135 ;  /* 0x0000008700887202 */ /* 0x000fe40000000f00 */
[C---:B------:R-:W-:Y:S04]  /*b400*/  HMMA.16816.F32.BF16 R16, R76.reuse, R90, R16 ;  /* 0x0000005a4c10723c */ /* 0x040fe80000041810 */
[----:B------:R-:W-:Y:S02]  /*b410*/  MOV R135, R193 ;  /* 0x000000c100877202 */ /* 0x000fe40000000f00 */
[----:B------:R-:W-:Y:S02]  /*b420*/  MOV R193, R194 ;  /* 0x000000c200c17202 */ /* 0x000fe40000000f00 */
[-C--:B----4-:R-:W-:Y:S04]  /*b430*/  HMMA.16816.F32.BF16 R20, R76, R84.reuse, R20 ;  /* 0x000000544c14723c */ /* 0x090fe80000041814 */
[----:B------:R-:W-:Y:S02]  /*b440*/  MOV R194, R234 ;  /* 0x000000ea00c27202 */ /* 0x000fe40000000f00 */
[----:B------:R2:W5:Y:S02]  /*b450*/  LDL.LU R234, [R1+0x48] ;  /* 0x0000480001ea7983 */ /* 0x0005640000300800 */
[C---:B------:R-:W-:Y:S02]  /*b460*/  HMMA.16816.F32.BF16 R24, R80.reuse, R84, R24 ;  /* 0x000000545018723c */ /* 0x040fe40000041818 */
[----:B------:R2:W5:Y:S02]  /*b470*/  LDL.LU R119, [R1+0x44] ;  /* 0x0000440001777983 */ /* 0x0005640000300800 */
[--C-:B---3--:R-:W-:Y:S03]  /*b480*/  FFMA.FTZ R88, R208, c[0x0][0x2d0], -R105.reuse ;  /* 0x0000b400d0587a23 */ /* 0x108fe60000010869 */
[--C-:B------:R-:W-:Y:S01]  /*b490*/  FFMA.FTZ R84, R149, c[0x0][0x2d0], -R100.reuse ;  /* 0x0000b40095547a23 */ /* 0x100fe20000010864 */
[-C--:B------:R-:W-:Y:S01]  /*b4a0*/  HMMA.16816.F32.BF16 R28, R80, R86.reuse, R28 ;  /* 0x00000056501c723c */ /* 0x080fe2000004181c */
[----:B------:R3:W-:Y:S03]  /*b4b0*/  MUFU.EX2 R211, R88 ;  /* 0x0000005800d37308 */ /* 0x0007e60000000800 */
[----:B------:R-:W-:Y:S02]  /*b4c0*/  MOV R149, R132 ;  /* 0x0000008400957202 */ /* 0x000fe40000000f00 */
[----:B------:R-:W-:Y:S02]  /*b4d0*/  MOV R132, R186 ;  /* 0x000000ba00847202 */ /* 0x000fe40000000f00 */
[C---:B------:R-:W-:Y:S03]  /*b4e0*/  HMMA.16816.F32.BF16 R32, R76.reuse, R86, R32 ;  /* 0x000000564c20723c */ /* 0x040fe60000041820 */
[----:B------:R4:W-:Y:S05]  /*b4f0*/  MUFU.EX2 R209, R84 ;  /* 0x0000005400d17308 */ /* 0x0009ea0000000800 */
[-C--:B-1----:R-:W-:Y:S08]  /*b500*/  HMMA.16816.F32.BF16 R36, R76, R92.reuse, R36 ;  /* 0x0000005c4c24723c */ /* 0x082ff00000041824 */
[C---:B------:R-:W-:Y:S04]  /*b510*/  HMMA.16816.F32.BF16 R40, R80.reuse, R92, R40 ;  /* 0x0000005c5028723c */ /* 0x040fe80000041828 */
[----:B---3--:R-:W-:Y:S01]  /*b520*/  FFMA.FTZ R88, R151, c[0x0][0x2d0], -R105 ;  /* 0x0000b40097587a23 */ /* 0x008fe20000010869 */
[----:B------:R-:W-:Y:S03]  /*b530*/  MOV R151, R111 ;  /* 0x0000006f00977202 */ /* 0x000fe60000000f00 */
[-C--:B------:R-:W-:Y:S01]  /*b540*/  HMMA.16816.F32.BF16 R44, R80, R94.reuse, R44 ;  /* 0x0000005e502c723c */ /* 0x080fe2000004182c */
[----:B------:R1:W-:Y:S03]  /*b550*/  MUFU.EX2 R212, R88 ;  /* 0x0000005800d47308 */ /* 0x0003e60000000800 */
[--C-:B----4-:R-:W-:Y:S01]  /*b560*/  FFMA.FTZ R84, R198, c[0x0][0x2d0], -R100.reuse ;  /* 0x0000b400c6547a23 */ /* 0x110fe20000010864 */
[----:B------:R-:W-:Y:S03]  /*b570*/  MOV R198, R207 ;  /* 0x000000cf00c67202 */ /* 0x000fe60000000f00 */
[C---:B------:R-:W-:Y:S03]  /*b580*/  HMMA.16816.F32.BF16 R48, R76.reuse, R94, R48 ;  /* 0x0000005e4c30723c */ /* 0x040fe60000041830 */
[----:B------:R3:W-:Y:S01]  /*b590*/  MUFU.EX2 R207, R84 ;  /* 0x0000005400cf7308 */ /* 0x0007e20000000800 */
[----:B------:R-:W-:Y:S09]  /*b5a0*/  FFMA.FTZ R92, R198, c[0x0][0x2d0], -R107 ;  /* 0x0000b400c65c7a23 */ /* 0x000ff2000001086b */
[----:B------:R4:W-:Y:S01]  /*b5b0*/  MUFU.EX2 R169, R92 ;  /* 0x0000005c00a97308 */ /* 0x0009e20000000800 */
[----:B-1----:R-:W-:Y:S01]  /*b5c0*/  FFMA.FTZ R88, R150, c[0x0][0x2d0], -R105 ;  /* 0x0000b40096587a23 */ /* 0x002fe20000010869 */
[----:B------:R-:W-:Y:S02]  /*b5d0*/  MOV R150, R131 ;  /* 0x0000008300967202 */ /* 0x000fe40000000f00 */
[----:B------:R-:W-:Y:S06]  /*b5e0*/  MOV R131, R184 ;  /* 0x000000b800837202 */ /* 0x000fec0000000f00 */
[----:B------:R1:W-:Y:S01]  /*b5f0*/  MUFU.EX2 R210, R88 ;  /* 0x0000005800d27308 */ /* 0x0003e20000000800 */
[--C-:B---3--:R-:W-:Y:S09]  /*b600*/  FFMA.FTZ R84, R148, c[0x0][0x2d0], -R100.reuse ;  /* 0x0000b40094547a23 */ /* 0x108ff20000010864 */
[----:B------:R3:W-:Y:S01]  /*b610*/  MUFU.EX2 R208, R84 ;  /* 0x0000005400d07308 */ /* 0x0007e20000000800 */
[----:B----4-:R-:W-:Y:S09]  /*b620*/  FFMA.FTZ R92, R143, c[0x0][0x2d0], -R107 ;  /* 0x0000b4008f5c7a23 */ /* 0x010ff2000001086b */
[----:B------:R4:W-:Y:S01]  /*b630*/  MUFU.EX2 R170, R92 ;  /* 0x0000005c00aa7308 */ /* 0x0009e20000000800 */
[----:B-1----:R-:W1:Y:S09]  /*b640*/  LDSM.16.MT88.4 R88, [R226+0x1100] ;  /* 0x00110000e258783b */ /* 0x002e720000004200 */
[----:B------:R-:W-:Y:S01]  /*b650*/  MUFU.EX2 R184, R104 ;  /* 0x0000006800b87308 */ /* 0x000fe20000000800 */
[--C-:B---3--:R-:W-:Y:S01]  /*b660*/  FFMA.FTZ R84, R138, c[0x0][0x2d0], -R100.reuse ;  /* 0x0000b4008a547a23 */ /* 0x108fe20000010864 */
[----:B------:R-:W-:Y:S02]  /*b670*/  MOV R138, R137 ;  /* 0x00000089008a7202 */ /* 0x000fe40000000f00 */
[----:B------:R-:W-:Y:S02]  /*b680*/  MOV R137, R192 ;  /* 0x000000c000897202 */ /* 0x000fe40000000f00 */
[----:B------:R-:W-:Y:S02]  /*b690*/  MOV R192, R117 ;  /* 0x0000007500c07202 */ /* 0x000fe40000000f00 */
[----:B------:R-:W-:Y:S02]  /*b6a0*/  MOV R117, R206 ;  /* 0x000000ce00757202 */ /* 0x000fe40000000f00 */
[----:B------:R3:W-:Y:S01]  /*b6b0*/  MUFU.EX2 R206, R84 ;  /* 0x0000005400ce7308 */ /* 0x0007e20000000800 */
[----:B----4-:R-:W-:Y:S02]  /*b6c0*/  FFMA.FTZ R92, R230, c[0x0][0x2d0], -R3 ;  /* 0x0000b400e65c7a23 */ /* 0x010fe40000010803 */
[----:B------:R2:W5:Y:S01]  /*b6d0*/  LDL.LU R230, [R1+0x40] ;  /* 0x0000400001e67983 */ /* 0x0005620000300800 */
[-C--:B-1----:R-:W-:Y:S03]  /*b6e0*/  HMMA.16816.F32.BF16 R52, R76, R88.reuse, R52 ;  /* 0x000000584c34723c */ /* 0x082fe60000041834 */
[--C-:B---3--:R-:W-:Y:S04]  /*b6f0*/  FFMA.FTZ R84, R201, c[0x0][0x2d0], -R107.reuse ;  /* 0x0000b400c9547a23 */ /* 0x108fe8000001086b */
[----:B------:R1:W-:Y:S01]  /*b700*/  MUFU.EX2 R171, R84 ;  /* 0x0000005400ab7308 */ /* 0x0003e20000000800 */
[C---:B------:R-:W-:Y:S07]  /*b710*/  HMMA.16816.F32.BF16 R56, R80.reuse, R88, R56 ;  /* 0x000000585038723c */ /* 0x040fee0000041838 */
[----:B------:R-:W-:Y:S01]  /*b720*/  FFMA.FTZ R88, R139, c[0x0][0x2d0], -R107 ;  /* 0x0000b4008b587a23 */ /* 0x000fe2000001086b */
[-C--:B------:R-:W-:Y:S03]  /*b730*/  HMMA.16816.F32.BF16 R60, R80, R90.reuse, R60 ;  /* 0x0000005a503c723c */ /* 0x080fe6000004183c */
[----:B------:R3:W-:Y:S01]  /*b740*/  MUFU.EX2 R168, R88 ;  /* 0x0000005800a87308 */ /* 0x0007e20000000800 */
[----:B------:R-:W-:Y:S02]  /*b750*/  MOV R139, R137 ;  /* 0x00000089008b7202 */ /* 0x000fe40000000f00 */
[----:B------:R-:W-:Y:S01]  /*b760*/  MOV R137, R135 ;  /* 0x0000008700897202 */ /* 0x000fe20000000f00 */
[--C-:B------:R-:W-:Y:S01]  /*b770*/  FFMA.FTZ R80, R138, c[0x0][0x2d0], -R3.reuse ;  /* 0x0000b4008a507a23 */ /* 0x100fe20000010803 */
[----:B------:R-:W-:Y:S04]  /*b780*/  HMMA.16816.F32.BF16 R64, R76, R90, R64 ;  /* 0x0000005a4c40723c */ /* 0x000fe80000041840 */
[----:B------:R-:W-:Y:S02]  /*b790*/  MOV R138, R192 ;  /* 0x000000c0008a7202 */ /* 0x000fe40000000f00 */
[----:B------:R-:W-:Y:S01]  /*b7a0*/  MOV R192, R117 ;  /* 0x0000007500c07202 */ /* 0x000fe20000000f00 */
[----:B-1----:R-:W1:Y:S01]  /*b7b0*/  LDSM.16.MT88.4 R84, [R224+0x1900] ;  /* 0x00190000e054783b */ /* 0x002e620000004200 */
[----:B------:R4:W-:Y:S01]  /*b7c0*/  MUFU.EX2 R117, R80 ;  /* 0x0000005000757308 */ /* 0x0009e20000000800 */
[----:B------:R-:W-:Y:S03]  /*b7d0*/  MOV R135, R114 ;  /* 0x0000007200877202 */ /* 0x000fe60000000f00 */
[----:B------:R-:W-:Y:S02]  /*b7e0*/  F2FP.BF16.PACK_AB R76, R219, R217 ;  /* 0x000000d9db4c723e */ /* 0x000fe400000010ff */
[----:B------:R-:W-:Y:S02]  /*b7f0*/  F2FP.BF16.PACK_AB R78, R218, R216 ;  /* 0x000000d8da4e723e */ /* 0x000fe400000010ff */
[----:B------:R-:W-:Y:S02]  /*b800*/  F2FP.BF16.PACK_AB R77, R215, R213 ;  /* 0x000000d5d74d723e */ /* 0x000fe400000010ff */
[----:B------:R-:W-:Y:S01]  /*b810*/  F2FP.BF16.PACK_AB R79, R214, R159 ;  /* 0x0000009fd64f723e */ /* 0x000fe200000010ff */
[----:B---3--:R-:W3:Y:S01]  /*b820*/  LDSM.16.MT88.4 R88, [R227+0x1900] ;  /* 0x00190000e358783b */ /* 0x008ee20000004200 */
[----:B------:R-:W-:Y:S02]  /*b830*/  F2FP.BF16.PACK_AB R82, R162, R163 ;  /* 0x000000a3a252723e */ /* 0x000fe400000010ff */
[----:B------:R-:W-:Y:S02]  /*b840*/  F2FP.BF16.PACK_AB R81, R156, R157 ;  /* 0x0000009d9c51723e */ /* 0x000fe400000010ff */
[----:B------:R-:W-:Y:S01]  /*b850*/  F2FP.BF16.PACK_AB R83, R118, R160 ;  /* 0x000000a07653723e */ /* 0x000fe200000010ff */
[--C-:B----4-:R-:W-:Y:S01]  /*b860*/  FFMA.FTZ R80, R136, c[0x0][0x2d0], -R3.reuse ;  /* 0x0000b40088507a23 */ /* 0x110fe20000010803 */
[----:B------:R-:W-:Y:S02]  /*b870*/  MOV R136, R115 ;  /* 0x0000007300887202 */ /* 0x000fe40000000f00 */
[----:B------:R4:W-:Y:S10]  /*b880*/  MUFU.EX2 R115, R92 ;  /* 0x0000005c00737308 */ /* 0x0009f40000000800 */
[----:B------:R2:W-:Y:S01]  /*b890*/  MUFU.EX2 R114, R80 ;  /* 0x0000005000727308 */ /* 0x0005e20000000800 */
[-C--:B-1----:R-:W-:Y:S01]  /*b8a0*/  HMMA.16816.F32.BF16 R4, R76, R84.reuse, R4 ;  /* 0x000000544c04723c */ /* 0x082fe20000041804 */
[----:B----4-:R-:W1:Y:S02]  /*b8b0*/  LDSM.16.MT88.4 R92, [R225+0x1900] ;  /* 0x00190000e15c783b */ /* 0x010e640000004200 */
[----:B--2---:R-:W-:Y:S07]  /*b8c0*/  F2FP.BF16.PACK_AB R80, R158, R155 ;  /* 0x0000009b9e50723e */ /* 0x004fee00000010ff */
[C---:B------:R-:W-:Y:S07]  /*b8d0*/  HMMA.16816.F32.BF16 R8, R80.reuse, R84, R8 ;  /* 0x000000545008723c */ /* 0x040fee0000041808 */
[----:B------:R-:W-:Y:S01]  /*b8e0*/  FFMA.FTZ R84, R139, c[0x0][0x2d0], -R3 ;  /* 0x0000b4008b547a23 */ /* 0x000fe20000010803 */
[-C--:B------:R-:W-:Y:S04]  /*b8f0*/  HMMA.16816.F32.BF16 R12, R80, R86.reuse, R12 ;  /* 0x00000056500c723c */ /* 0x080fe8000004180c */
[----:B------:R-:W-:Y:S02]  /*b900*/  MOV R139, R138 ;  /* 0x0000008a008b7202 */ /* 0x000fe40000000f00 */
[----:B------:R-:W-:Y:S02]  /*b910*/  MOV R138, R116 ;  /* 0x00000074008a7202 */ /* 0x000fe40000000f00 */
[C---:B------:R-:W-:Y:S01]  /*b920*/  HMMA.16816.F32.BF16 R16, R76.reuse, R86, R16 ;  /* 0x000000564c10723c */ /* 0x040fe20000041810 */
[----:B------:R2:W-:Y:S07]  /*b930*/  MUFU.EX2 R116, R84 ;  /* 0x0000005400747308 */ /* 0x0005ee0000000800 */
[-C--:B---3--:R-:W-:Y:S08]  /*b940*/  HMMA.16816.F32.BF16 R20, R76, R88.reuse, R20 ;  /* 0x000000584c14723c */ /* 0x088ff00000041814 */
[C---:B------:R-:W-:Y:S07]  /*b950*/  HMMA.16816.F32.BF16 R24, R80.reuse, R88, R24 ;  /* 0x000000585018723c */ /* 0x040fee0000041818 */
[--C-:B------:R-:W-:Y:S01]  /*b960*/  FFMA.FTZ R88, R139, c[0x0][0x2d0], -R100.reuse ;  /* 0x0000b4008b587a23 */ /* 0x100fe20000010864 */
[-C--:B------:R-:W-:Y:S01]  /*b970*/  HMMA.16816.F32.BF16 R28, R80, R90.reuse, R28 ;  /* 0x0000005a501c723c */ /* 0x080fe2000004181c */
[----:B------:R-:W3:Y:S02]  /*b980*/  LDL.LU R139, [R1+0x10] ;  /* 0x00001000018b7983 */ /* 0x000ee40000300800 */
[----:B------:R4:W-:Y:S01]  /*b990*/  MUFU.EX2 R174, R88 ;  /* 0x0000005800ae7308 */ /* 0x0009e20000000800 */
[--C-:B--2---:R-:W-:Y:S04]  /*b9a0*/  FFMA.FTZ R84, R205, c[0x0][0x2d0], -R105.reuse ;  /* 0x0000b400cd547a23 */ /* 0x104fe80000010869 */
[C---:B------:R-:W-:Y:S05]  /*b9b0*/  HMMA.16816.F32.BF16 R32, R76.reuse, R90, R32 ;  /* 0x0000005a4c20723c */ /* 0x040fea0000041820 */
[----:B------:R2:W-:Y:S03]  /*b9c0*/  MUFU.EX2 R205, R84 ;  /* 0x0000005400cd7308 */ /* 0x0005e60000000800 */
[-C--:B-1----:R-:W-:Y:S08]  /*b9d0*/  HMMA.16816.F32.BF16 R36, R76, R92.reuse, R36 ;  /* 0x0000005c4c24723c */ /* 0x082ff00000041824 */
[C---:B------:R-:W-:Y:S04]  /*b9e0*/  HMMA.16816.F32.BF16 R40, R80.reuse, R92, R40 ;  /* 0x0000005c5028723c */ /* 0x040fe80000041828 */
[--C-:B----4-:R-:W-:Y:S02]  /*b9f0*/  FFMA.FTZ R88, R138, c[0x0][0x2d0], -R100.reuse ;  /* 0x0000b4008a587a23 */ /* 0x110fe40000010864 */
[----:B------:R-:W4:Y:S02]  /*ba00*/  LDL.LU R138, [R1+0x14] ;  /* 0x00001400018a7983 */ /* 0x000f240000300800 */
[-C--:B------:R-:W-:Y:S01]  /*ba10*/  HMMA.16816.F32.BF16 R44, R80, R94.reuse, R44 ;  /* 0x0000005e502c723c */ /* 0x080fe2000004182c */
[----:B------:R1:W-:Y:S03]  /*ba20*/  MUFU.EX2 R173, R88 ;  /* 0x0000005800ad7308 */ /* 0x0003e60000000800 */
[----:B--2---:R-:W-:Y:S01]  /*ba30*/  FFMA.FTZ R84, R137, c[0x0][0x2d0], -R105 ;  /* 0x0000b40089547a23 */ /* 0x004fe20000010869 */
[----:B------:R-:W-:Y:S03]  /*ba40*/  MOV R137, R136 ;  /* 0x0000008800897202 */ /* 0x000fe60000000f00 */
[C---:B------:R-:W-:Y:S03]  /*ba50*/  HMMA.16816.F32.BF16 R48, R76.reuse, R94, R48 ;  /* 0x0000005e4c30723c */ /* 0x040fe60000041830 */
[----:B------:R2:W-:Y:S01]  /*ba60*/  MUFU.EX2 R175, R84 ;  /* 0x0000005400af7308 */ /* 0x0005e20000000800 */
[----:B------:R-:W-:Y:S02]  /*ba70*/  MOV R136, R135 ;  /* 0x0000008700887202 */ /* 0x000fe40000000f00 */
[----:B------:R-:W-:Y:S06]  /*ba80*/  MOV R135, R204 ;  /* 0x000000cc00877202 */ /* 0x000fec0000000f00 */
[----:B------:R-:W-:Y:S01]  /*ba90*/  FFMA.FTZ R92, R135, c[0x0][0x2d0], -R107 ;  /* 0x0000b400875c7a23 */ /* 0x000fe2000001086b */
[----:B------:R-:W-:Y:S02]  /*baa0*/  MOV R135, R134 ;  /* 0x0000008600877202 */ /* 0x000fe40000000f00 */
[----:B------:R-:W-:Y:S01]  /*bab0*/  MOV R134, R133 ;  /* 0x0000008500867202 */ /* 0x000fe20000000f00 */
[--C-:B-1----:R-:W-:Y:S01]  /*bac0*/  FFMA.FTZ R88, R98, c[0x0][0x2d0], -R100.reuse ;  /* 0x0000b40062587a23 */ /* 0x102fe20000010864 */
[----:B------:R-:W-:Y:S02]  /*bad0*/  MOV R133, R194 ;  /* 0x000000c200857202 */ /* 0x000fe40000000f00 */
[----:B------:R1:W-:Y:S01]  /*bae0*/  MUFU.EX2 R194, R92 ;  /* 0x0000005c00c27308 */ /* 0x0003e20000000800 */
[----:B------:R-:W-:Y:S02]  /*baf0*/  MOV R143, R134 ;  /* 0x00000086008f7202 */ /* 0x000fe40000000f00 */
[----:B------:R-:W-:Y:S02]  /*bb00*/  MOV R148, R133 ;  /* 0x0000008500947202 */ /* 0x000fe40000000f00 */
[----:B------:R-:W-:Y:S01]  /*bb10*/  MOV R133, R187 ;  /* 0x000000bb00857202 */ /* 0x000fe20000000f00 */
[----:B--2---:R-:W-:Y:S01]  /*bb20*/  FFMA.FTZ R84, R96, c[0x0][0x2d0], -R105 ;  /* 0x0000b40060547a23 */ /* 0x004fe20000010869 */
[----:B------:R-:W-:Y:S03]  /*bb30*/  MOV R134, R185 ;  /* 0x000000b900867202 */ /* 0x000fe60000000f00 */
[----:B------:R2:W-:Y:S01]  /*bb40*/  MUFU.EX2 R198, R88 ;  /* 0x0000005800c67308 */ /* 0x0005e20000000800 */
[----:B------:R-:W-:Y:S05]  /*bb50*/  MOV R185, R110 ;  /* 0x0000006e00b97202 */ /* 0x000fea0000000f00 */
[--C-:B------:R-:W-:Y:S04]  /*bb60*/  FFMA.FTZ R104, R185, c[0x0][0x2d0], -R107.reuse ;  /* 0x0000b400b9687a23 */ /* 0x100fe8000001086b */
[----:B------:R2:W-:Y:S01]  /*bb70*/  MUFU.EX2 R204, R84 ;  /* 0x0000005400cc7308 */ /* 0x0005e20000000800 */
[----:B-1----:R-:W-:Y:S09]  /*bb80*/  FFMA.FTZ R92, R193, c[0x0][0x2d0], -R107 ;  /* 0x0000b400c15c7a23 */ /* 0x002ff2000001086b */
[----:B------:R1:W-:Y:S01]  /*bb90*/  MUFU.EX2 R193, R92 ;  /* 0x0000005c00c17308 */ /* 0x0003e20000000800 */
[--C-:B--2---:R-:W-:Y:S09]  /*bba0*/  FFMA.FTZ R88, R99, c[0x0][0x2d0], -R100.reuse ;  /* 0x0000b40063587a23 */ /* 0x104ff20000010864 */
[----:B------:R2:W-:Y:S01]  /*bbb0*/  MUFU.EX2 R201, R88 ;  /* 0x0000005800c97308 */ /* 0x0005e20000000800 */
[--C-:B------:R-:W-:Y:S02]  /*bbc0*/  FFMA.FTZ R84, R97, c[0x0][0x2d0], -R105.reuse ;  /* 0x0000b40061547a23 */ /* 0x100fe40000010869 */
[----:B------:R-:W-:Y:S01]  /*bbd0*/  FFMA.FTZ R105, R113, c[0x0][0x2d0], -R105 ;  /* 0x0000b40071697a23 */ /* 0x000fe20000010869 */
[----:B------:R-:W-:Y:S01]  /*bbe0*/  LDSM.16.MT88.4 R96, [R225+0x2100] ;  /* 0x00210000e160783b */ /* 0x000fe20000004200 */
[----:B------:R-:W-:Y:S05]  /*bbf0*/  FFMA.FTZ R113, R112, c[0x0][0x2d0], -R100 ;  /* 0x0000b40070717a23 */ /* 0x000fea0000010864 */
[----:B------:R2:W-:Y:S01]  /*bc00*/  MUFU.EX2 R203, R84 ;  /* 0x0000005400cb7308 */ /* 0x0005e20000000800 */
[----:B------:R-:W-:Y:S01]  /*bc10*/  FFMA.FTZ R100, R189, c[0x0][0x2d0], -R3 ;  /* 0x0000b400bd647a23 */ /* 0x000fe20000010803 */
[----:B-1----:R-:W-:Y:S08]  /*bc20*/  LDSM.16.MT88.4 R92, [R227+0x2100] ;  /* 0x00210000e35c783b */ /* 0x002ff00000004200 */
[----:B------:R1:W-:Y:S01]  /*bc30*/  MUFU.EX2 R110, R100 ;  /* 0x00000064006e7308 */ /* 0x0003e20000000800 */
[----:B--2---:R-:W-:Y:S02]  /*bc40*/  FFMA.FTZ R88, R137, c[0x0][0x2d0], -R107 ;  /* 0x0000b40089587a23 */ /* 0x004fe4000001086b */
[----:B------:R-:W4:Y:S07]  /*bc50*/  LDL.LU R137, [R1+0x1c] ;  /* 0x00001c0001897983 */ /* 0x000f2e0000300800 */
[----:B------:R1:W-:Y:S01]  /*bc60*/  MUFU.EX2 R172, R88 ;  /* 0x0000005800ac7308 */ /* 0x0003e20000000800 */
[----:B------:R-:W1:Y:S09]  /*bc70*/  LDSM.16.MT88.4 R84, [R226+0x1900] ;  /* 0x00190000e254783b */ /* 0x000e720000004200 */
[----:B------:R1:W-:Y:S02]  /*bc80*/  MUFU.EX2 R186, R105 ;  /* 0x0000006900ba7308 */ /* 0x0003e40000000800 */
[----:B-1----:R-:W-:Y:S08]  /*bc90*/  FFMA.FTZ R100, R148, c[0x0][0x2d0], -R3 ;  /* 0x0000b40094647a23 */ /* 0x002ff00000010803 */
[----:B------:R1:W1:Y:S01]  /*bca0*/  MUFU.EX2 R185, R106 ;  /* 0x0000006a00b97308 */ /* 0x0002620000000800 */
[----:B------:R-:W1:Y:S09]  /*bcb0*/  LDSM.16.MT88.4 R88, [R224+0x2100] ;  /* 0x00210000e058783b */ /* 0x000e720000004200 */
[----:B------:R-:W1:Y:S01]  /*bcc0*/  MUFU.EX2 R113, R113 ;  /* 0x0000007100717308 */ /* 0x000e620000000800 */
[--C-:B------:R-:W-:Y:S09]  /*bcd0*/  FFMA.FTZ R105, R151, c[0x0][0x2d0], -R107.reuse ;  /* 0x0000b40097697a23 */ /* 0x100ff2000001086b */
[----:B------:R-:W1:Y:S01]  /*bce0*/  MUFU.EX2 R187, R103 ;  /* 0x0000006700bb7308 */ /* 0x000e620000000800 */
[-C--:B------:R-:W-:Y:S03]  /*bcf0*/  HMMA.16816.F32.BF16 R52, R76, R84.reuse, R52 ;  /* 0x000000544c34723c */ /* 0x080fe60000041834 */
[--C-:B-1----:R-:W-:Y:S01]  /*bd00*/  FFMA.FTZ R106, R150, c[0x0][0x2d0], -R107.reuse ;  /* 0x0000b400966a7a23 */ /* 0x102fe2000001086b */
[----:B------:R-:W-:Y:S05]  /*bd10*/  F2FP.BF16.PACK_AB R181, R185, R184 ;  /* 0x000000b8b9b5723e */ /* 0x000fea00000010ff */
[----:B------:R-:W-:Y:S01]  /*bd20*/  MUFU.EX2 R105, R105 ;  /* 0x0000006900697308 */ /* 0x000fe20000000800 */
[C---:B------:R-:W-:Y:S04]  /*bd30*/  HMMA.16816.F32.BF16 R56, R80.reuse, R84, R56 ;  /* 0x000000545038723c */ /* 0x040fe80000041838 */
[----:B------:R-:W-:Y:S03]  /*bd40*/  F2FP.BF16.PACK_AB R183, R113, R108 ;  /* 0x0000006c71b7723e */ /* 0x000fe600000010ff */
[--C-:B------:R-:W-:Y:S01]  /*bd50*/  FFMA.FTZ R84, R192, c[0x0][0x2d0], -R107.reuse ;  /* 0x0000b400c0547a23 */ /* 0x100fe2000001086b */
[-C--:B------:R-:W-:Y:S01]  /*bd60*/  HMMA.16816.F32.BF16 R60, R80, R86.reuse, R60 ;  /* 0x00000056503c723c */ /* 0x080fe2000004183c */
[----:B------:R-:W-:Y:S03]  /*bd70*/  MUFU.EX2 R106, R106 ;  /* 0x0000006a006a7308 */ /* 0x000fe60000000800 */
[----:B------:R-:W-:Y:S01]  /*bd80*/  FFMA.FTZ R107, R149, c[0x0][0x2d0], -R107 ;  /* 0x0000b400956b7a23 */ /* 0x000fe2000001086b */
[----:B------:R-:W-:Y:S01]  /*bd90*/  F2FP.BF16.PACK_AB R182, R186, R187 ;  /* 0x000000bbbab6723e */ /* 0x000fe200000010ff */
[----:B------:R-:W-:Y:S01]  /*bda0*/  LDSM.16.MT88.4 R148, [R227+0x3100] ;  /* 0x00310000e394783b */ /* 0x000fe20000004200 */
[--C-:B------:R-:W-:Y:S01]  /*bdb0*/  FFMA.FTZ R80, R109, c[0x0][0x2d0], -R3.reuse ;  /* 0x0000b4006d507a23 */ /* 0x100fe20000010803 */
[----:B------:R-:W-:Y:S03]  /*bdc0*/  HMMA.16816.F32.BF16 R64, R76, R86, R64 ;  /* 0x000000564c40723c */ /* 0x000fe60000041840 */
[----:B------:R1:W-:Y:S01]  /*bdd0*/  MUFU.EX2 R109, R80 ;  /* 0x00000050006d7308 */ /* 0x0003e20000000800 */
[----:B------:R-:W-:Y:S02]  /*bde0*/  F2FP.BF16.PACK_AB R82, R168, R170 ;  /* 0x000000aaa852723e */ /* 0x000fe400000010ff */
[----:B------:R-:W-:Y:S02]  /*bdf0*/  F2FP.BF16.PACK_AB R81, R114, R117 ;  /* 0x000000757251723e */ /* 0x000fe400000010ff */
[----:B------:R-:W-:Y:S04]  /*be00*/  F2FP.BF16.PACK_AB R76, R211, R161 ;  /* 0x000000a1d34c723e */ /* 0x000fe800000010ff */
[----:B------:R-:W-:Y:S01]  /*be10*/  F2FP.BF16.PACK_AB R78, R210, R212 ;  /* 0x000000d4d24e723e */ /* 0x000fe200000010ff */
[----:B------:R1:W-:Y:S01]  /*be20*/  MUFU.EX2 R192, R84 ;  /* 0x0000005400c07308 */ /* 0x0003e20000000800 */
[----:B------:R-:W-:Y:S02]  /*be30*/  F2FP.BF16.PACK_AB R77, R207, R209 ;  /* 0x000000d1cf4d723e */ /* 0x000fe400000010ff */
[----:B------:R-:W-:Y:S02]  /*be40*/  F2FP.BF16.PACK_AB R79, R206, R208 ;  /* 0x000000d0ce4f723e */ /* 0x000fe400000010ff */
[----:B------:R-:W-:Y:S05]  /*be50*/  F2FP.BF16.PACK_AB R83, R116, R115 ;  /* 0x000000737453723e */ /* 0x000fea00000010ff */
[-C--:B------:R-:W-:Y:S01]  /*be60*/  HMMA.16816.F32.BF16 R4, R76, R88.reuse, R4 ;  /* 0x000000584c04723c */ /* 0x080fe20000041804 */
[----:B------:R-:W1:Y:S02]  /*be70*/  MUFU.EX2 R107, R107 ;  /* 0x0000006b006b7308 */ /* 0x000e640000000800 */
[--C-:B-1----:R-:W-:Y:S02]  /*be80*/  FFMA.FTZ R80, R136, c[0x0][0x2d0], -R3.reuse ;  /* 0x0000b40088507a23 */ /* 0x102fe40000010803 */
[----:B------:R-:W2:Y:S06]  /*be90*/  LDL.LU R136, [R1+0x18] ;  /* 0x0000180001887983 */ /* 0x000eac0000300800 */
[----:B------:R1:W-:Y:S01]  /*bea0*/  MUFU.EX2 R112, R80 ;  /* 0x0000005000707308 */ /* 0x0003e20000000800 */
[----:B------:R-:W3:Y:S09]  /*beb0*/  LDSM.16.MT88.4 R84, [R226+0x2100] ;  /* 0x00210000e254783b */ /* 0x000ef20000004200 */
[----:B------:R1:W-:Y:S01]  /*bec0*/  MUFU.EX2 R189, R101 ;  /* 0x0000006500bd7308 */ /* 0x0003e20000000800 */
[----:B------:R-:W-:Y:S09]  /*bed0*/  F2FP.BF16.PACK_AB R178, R107, R106 ;  /* 0x0000006a6bb2723e */ /* 0x000ff200000010ff */
[----:B------:R-:W1:Y:S02]  /*bee0*/  MUFU.EX2 R104, R104 ;  /* 0x0000006800687308 */ /* 0x000e640000000800 */
[----:B-1----:R-:W-:Y:S08]  /*bef0*/  F2FP.BF16.PACK_AB R80, R169, R171 ;  /* 0x000000aba950723e */ /* 0x002ff000000010ff */
[----:B------:R-:W-:Y:S01]  /*bf00*/  MUFU.EX2 R100, R100 ;  /* 0x0000006400647308 */ /* 0x000fe20000000800 */
[C---:B------:R-:W-:Y:S04]  /*bf10*/  HMMA.16816.F32.BF16 R8, R80.reuse, R88, R8 ;  /* 0x000000585008723c */ /* 0x040fe80000041808 */
[--C-:B------:R-:W-:Y:S03]  /*bf20*/  FFMA.FTZ R101, R143, c[0x0][0x2d0], -R3.reuse ;  /* 0x0000b4008f657a23 */ /* 0x100fe60000010803 */
[--C-:B------:R-:W-:Y:S01]  /*bf30*/  FFMA.FTZ R88, R188, c[0x0][0x2d0], -R3.reuse ;  /* 0x0000b400bc587a23 */ /* 0x100fe20000010803 */
[-C--:B------:R-:W-:Y:S01]  /*bf40*/  HMMA.16816.F32.BF16 R12, R80, R90.reuse, R12 ;  /* 0x0000005a500c723c */ /* 0x080fe2000004180c */
[----:B------:R-:W1:Y:S03]  /*bf50*/  MUFU.EX2 R188, R102 ;  /* 0x0000006600bc7308 */ /* 0x000e660000000800 */
[----:B------:R-:W-:Y:S04]  /*bf60*/  F2FP.BF16.PACK_AB R176, R105, R104 ;  /* 0x0000006869b0723e */ /* 0x000fe800000010ff */
[C---:B------:R-:W-:Y:S03]  /*bf70*/  HMMA.16816.F32.BF16 R16, R76.reuse, R90, R16 ;  /* 0x0000005a4c10723c */ /* 0x040fe60000041810 */
[----:B------:R3:W-:Y:S05]  /*bf80*/  MUFU.EX2 R111, R88 ;  /* 0x00000058006f7308 */ /* 0x0007ea0000000800 */
[-C--:B------:R-:W-:Y:S05]  /*bf90*/  HMMA.16816.F32.BF16 R20, R76, R92.reuse, R20 ;  /* 0x0000005c4c14723c */ /* 0x080fea0000041814 */
[----:B------:R-:W3:Y:S03]  /*bfa0*/  MUFU.EX2 R101, R101 ;  /* 0x0000006500657308 */ /* 0x000ee60000000800 */
[C---:B------:R-:W-:Y:S04]  /*bfb0*/  HMMA.16816.F32.BF16 R24, R80.reuse, R92, R24 ;  /* 0x0000005c5018723c */ /* 0x040fe80000041818 */
[----:B-1----:R-:W-:Y:S01]  /*bfc0*/  F2FP.BF16.PACK_AB R180, R188, R189 ;  /* 0x000000bdbcb4723e */ /* 0x002fe200000010ff */
[----:B------:R-:W-:Y:S01]  /*bfd0*/  FFMA.FTZ R102, R75, c[0x0][0x2d0], -R3 ;  /* 0x0000b4004b667a23 */ /* 0x000fe20000010803 */
[----:B------:R-:W-:Y:S01]  /*bfe0*/  F2FP.BF16.PACK_AB R75, R201, R198 ;  /* 0x000000c6c94b723e */ /* 0x000fe200000010ff */
[----:B---3--:R-:W-:Y:S01]  /*bff0*/  FFMA.FTZ R73, R73, R139, R245 ;  /* 0x0000008b49497223 */ /* 0x008fe200000100f5 */
[-C--:B------:R-:W-:Y:S01]  /*c000*/  HMMA.16816.F32.BF16 R28, R80, R94.reuse, R28 ;  /* 0x0000005e501c723c */ /* 0x080fe2000004181c */
[----:B------:R-:W1:Y:S03]  /*c010*/  LDSM.16.MT88.4 R88, [R224+0x2900] ;  /* 0x00290000e058783b */ /* 0x000e660000004200 */
[----:B------:R-:W-:Y:S01]  /*c020*/  FFMA.FTZ R3, R74, c[0x0][0x2d0], -R3 ;  /* 0x0000b4004a037a23 */ /* 0x000fe20000010803 */
[----:B------:R-:W-:Y:S02]  /*c030*/  F2FP.BF16.PACK_AB R74, R203, R204 ;  /* 0x000000cccb4a723e */ /* 0x000fe400000010ff */
[----:B------:R-:W-:Y:S01]  /*c040*/  MOV R245, R124 ;  /* 0x0000007c00f57202 */ /* 0x000fe20000000f00 */
[C---:B------:R-:W-:Y:S01]  /*c050*/  HMMA.16816.F32.BF16 R32, R76.reuse, R94, R32 ;  /* 0x0000005e4c20723c */ /* 0x040fe20000041820 */
[----:B------:R-:W3:Y:S03]  /*c060*/  LDSM.16.MT88.4 R92, [R227+0x2900] ;  /* 0x00290000e35c783b */ /* 0x000ee60000004200 */
[----:B------:R-:W-:Y:S04]  /*c070*/  F2FP.BF16.PACK_AB R177, R101, R100 ;  /* 0x0000006465b1723e */ /* 0x000fe800000010ff */
[-C--:B------:R-:W-:Y:S08]  /*c080*/  HMMA.16816.F32.BF16 R36, R76, R96.reuse, R36 ;  /* 0x000000604c24723c */ /* 0x080ff00000041824 */
[C---:B------:R-:W-:Y:S04]  /*c090*/  HMMA.16816.F32.BF16 R40, R80.reuse, R96, R40 ;  /* 0x000000605028723c */ /* 0x040fe80000041828 */
[----:B----4-:R-:W-:Y:S01]  /*c0a0*/  FFMA.FTZ R71, R71, R138, R244 ;  /* 0x0000008a47477223 */ /* 0x010fe200000100f4 */
[----:B------:R-:W-:Y:S02]  /*c0b0*/  MOV R138, R135 ;  /* 0x00000087008a7202 */ /* 0x000fe40000000f00 */
[----:B------:R-:W-:Y:S01]  /*c0c0*/  MOV R244, R127 ;  /* 0x0000007f00f47202 */ /* 0x000fe20000000f00 */
[-C--:B------:R-:W-:Y:S04]  /*c0d0*/  HMMA.16816.F32.BF16 R44, R80, R98.reuse, R44 ;  /* 0x00000062502c723c */ /* 0x080fe8000004182c */
[----:B------:R-:W-:Y:S04]  /*c0e0*/  FADD.FTZ R71, R246, R71 ;  /* 0x00000047f6477221 */ /* 0x000fe80000010000 */
[C---:B------:R-:W-:Y:S01]  /*c0f0*/  HMMA.16816.F32.BF16 R48, R76.reuse, R98, R48 ;  /* 0x000000624c30723c */ /* 0x040fe20000041830 */
[----:B------:R-:W4:Y:S07]  /*c100*/  LDSM.16.MT88.4 R96, [R225+0x2900] ;  /* 0x00290000e160783b */ /* 0x000f2e0000004200 */
[-C--:B------:R-:W-:Y:S08]  /*c110*/  HMMA.16816.F32.BF16 R52, R76, R84.reuse, R52 ;  /* 0x000000544c34723c */ /* 0x080ff00000041834 */
[C---:B------:R-:W-:Y:S07]  /*c120*/  HMMA.16816.F32.BF16 R56, R80.reuse, R84, R56 ;  /* 0x000000545038723c */ /* 0x040fee0000041838 */
[----:B------:R-:W-:Y:S01]  /*c130*/  FADD.FTZ R84, R247, R73 ;  /* 0x00000049f7547221 */ /* 0x000fe20000010000 */
[-C--:B------:R-:W-:Y:S01]  /*c140*/  HMMA.16816.F32.BF16 R60, R80, R86.reuse, R60 ;  /* 0x00000056503c723c */ /* 0x080fe2000004183c */
[----:B------:R-:W1:Y:S03]  /*c150*/  LDSM.16.MT88.4 R80, [R226+0x2900] ;  /* 0x00290000e250783b */ /* 0x000e660000004200 */
[----:B------:R-:W-:Y:S01]  /*c160*/  FADD.FTZ R84, R134, R84 ;  /* 0x0000005486547221 */ /* 0x000fe20000010000 */
[----:B------:R-:W-:Y:S01]  /*c170*/  F2FP.BF16.PACK_AB R73, R173, R174 ;  /* 0x000000aead49723e */ /* 0x000fe200000010ff */
[----:B------:R-:W-:Y:S02]  /*c180*/  FADD.FTZ R85, R250, R71 ;  /* 0x00000047fa557221 */ /* 0x000fe40000010000 */
[----:B------:R-:W-:Y:S01]  /*c190*/  HMMA.16816.F32.BF16 R64, R76, R86, R64 ;  /* 0x000000564c40723c */ /* 0x000fe20000041840 */
[----:B------:R-:W-:Y:S06]  /*c1a0*/  MUFU.EX2 R86, R3 ;  /* 0x0000000300567308 */ /* 0x000fec0000000800 */
[----:B------:R-:W-:Y:S02]  /*c1b0*/  F2FP.BF16.PACK_AB R76, R194, R172 ;  /* 0x000000acc24c723e */ /* 0x000fe400000010ff */
[----:B------:R-:W-:Y:S02]  /*c1c0*/  F2FP.BF16.PACK_AB R78, R192, R193 ;  /* 0x000000c1c04e723e */ /* 0x000fe400000010ff */
[----:B------:R-:W1:Y:S01]  /*c1d0*/  MUFU.EX2 R87, R102 ;  /* 0x0000006600577308 */ /* 0x000e620000000800 */
[----:B------:R-:W-:Y:S02]  /*c1e0*/  F2FP.BF16.PACK_AB R77, R112, R109 ;  /* 0x0000006d704d723e */ /* 0x000fe400000010ff */
[----:B------:R-:W-:Y:S02]  /*c1f0*/  F2FP.BF16.PACK_AB R79, R111, R110 ;  /* 0x0000006e6f4f723e */ /* 0x000fe400000010ff */
[----:B-1----:R-:W-:Y:S01]  /*c200*/  F2FP.BF16.PACK_AB R179, R86, R87 ;  /* 0x0000005756b3723e */ /* 0x002fe200000010ff */
[----:B------:R-:W-:Y:S01]  /*c210*/  FFMA.FTZ R72, R72, R137, R222 ;  /* 0x0000008948487223 */ /* 0x000fe200000100de */
[----:B------:R-:W-:Y:S02]  /*c220*/  MOV R137, R133 ;  /* 0x0000008500897202 */ /* 0x000fe40000000f00 */
[----:B------:R-:W-:Y:S01]  /*c230*/  MOV R222, R128 ;  /* 0x0000008000de7202 */ /* 0x000fe20000000f00 */
[----:B------:R-:W-:Y:S01]  /*c240*/  FADD.FTZ R103, R243, R72 ;  /* 0x00000048f3677221 */ /* 0x000fe20000010000 */
[----:B------:R-:W-:Y:S03]  /*c250*/  F2FP.BF16.PACK_AB R72, R175, R205 ;  /* 0x000000cdaf48723e */ /* 0x000fe600000010ff */
[----:B------:R-:W-:Y:S04]  /*c260*/  FADD.FTZ R71, R138, R103 ;  /* 0x000000678a477221 */ /* 0x000fe80000010000 */
[-C--:B------:R-:W-:Y:S08]  /*c270*/  HMMA.16816.F32.BF16 R4, R72, R88.reuse, R4 ;  /* 0x000000584804723c */ /* 0x080ff00000041804 */
[C---:B------:R-:W-:Y:S08]  /*c280*/  HMMA.16816.F32.BF16 R8, R76.reuse, R88, R8 ;  /* 0x000000584c08723c */ /* 0x040ff00000041808 */
[-C--:B------:R-:W-:Y:S08]  /*c290*/  HMMA.16816.F32.BF16 R12, R76, R90.reuse, R12 ;  /* 0x0000005a4c0c723c */ /* 0x080ff0000004180c */
[C---:B------:R-:W-:Y:S08]  /*c2a0*/  HMMA.16816.F32.BF16 R16, R72.reuse, R90, R16 ;  /* 0x0000005a4810723c */ /* 0x040ff00000041810 */
[-C--:B---3--:R-:W-:Y:S08]  /*c2b0*/  HMMA.16816.F32.BF16 R20, R72, R92.reuse, R20 ;  /* 0x0000005c4814723c */ /* 0x088ff00000041814 */
[C---:B------:R-:W-:Y:S08]  /*c2c0*/  HMMA.16816.F32.BF16 R24, R76.reuse, R92, R24 ;  /* 0x0000005c4c18723c */ /* 0x040ff00000041818 */
[-C--:B------:R-:W-:Y:S08]  /*c2d0*/  HMMA.16816.F32.BF16 R28, R76, R94.reuse, R28 ;  /* 0x0000005e4c1c723c */ /* 0x080ff0000004181c */
[C---:B------:R-:W-:Y:S08]  /*c2e0*/  HMMA.16816.F32.BF16 R32, R72.reuse, R94, R32 ;  /* 0x0000005e4820723c */ /* 0x040ff00000041820 */
[-C--:B----4-:R-:W-:Y:S08]  /*c2f0*/  HMMA.16816.F32.BF16 R36, R72, R96.reuse, R36 ;  /* 0x000000604824723c */ /* 0x090ff00000041824 */
[C---:B------:R-:W-:Y:S08]  /*c300*/  HMMA.16816.F32.BF16 R40, R76.reuse, R96, R40 ;  /* 0x000000604c28723c */ /* 0x040ff00000041828 */
[-C--:B------:R-:W-:Y:S08]  /*c310*/  HMMA.16816.F32.BF16 R44, R76, R98.reuse, R44 ;  /* 0x000000624c2c723c */ /* 0x080ff0000004182c */
[C---:B------:R-:W-:Y:S04]  /*c320*/  HMMA.16816.F32.BF16 R48, R72.reuse, R98, R48 ;  /* 0x000000624830723c */ /* 0x040fe80000041830 */
[----:B--2---:R-:W-:Y:S01]  /*c330*/  FFMA.FTZ R0, R0, R136, R190 ;  /* 0x0000008800007223 */ /* 0x004fe200000100be */
[----:B------:R-:W-:Y:S02]  /*c340*/  MOV R136, R132 ;  /* 0x0000008400887202 */ /* 0x000fe40000000f00 */
[----:B------:R-:W1:Y:S01]  /*c350*/  LDSM.16.MT88.4 R132, [R224+0x3100] ;  /* 0x00310000e084783b */ /* 0x000e620000004200 */
[----:B------:R-:W-:Y:S01]  /*c360*/  FADD.FTZ R0, R191, R0 ;  /* 0x00000000bf007221 */ /* 0x000fe20000010000 */
[-C--:B------:R-:W-:Y:S03]  /*c370*/  HMMA.16816.F32.BF16 R52, R72, R80.reuse, R52 ;  /* 0x000000504834723c */ /* 0x080fe60000041834 */
[----:B------:R-:W-:Y:S02]  /*c380*/  FADD.FTZ R85, R136, R85 ;  /* 0x0000005588557221 */ /* 0x000fe40000010000 */
[----:B------:R-:W-:Y:S02]  /*c390*/  FADD.FTZ R0, R200, R0 ;  /* 0x00000000c8007221 */ /* 0x000fe40000010000 */
[----:B------:R-:W-:Y:S01]  /*c3a0*/  FADD.FTZ R3, R129, R85 ;  /* 0x0000005581037221 */ /* 0x000fe20000010000 */
[C---:B------:R-:W-:Y:S04]  /*c3b0*/  HMMA.16816.F32.BF16 R56, R76.reuse, R80, R56 ;  /* 0x000000504c38723c */ /* 0x040fe80000041838 */
[----:B------:R-:W-:Y:S03]  /*c3c0*/  FADD.FTZ R3, R121, R3 ;  /* 0x0000000379037221 */ /* 0x000fe60000010000 */
[----:B------:R-:W-:Y:S01]  /*c3d0*/  FADD.FTZ R80, R137, R84 ;  /* 0x0000005489507221 */ /* 0x000fe20000010000 */
[-C--:B------:R-:W-:Y:S04]  /*c3e0*/  HMMA.16816.F32.BF16 R60, R76, R82.reuse, R60 ;  /* 0x000000524c3c723c */ /* 0x080fe8000004183c */
[----:B------:R-:W-:Y:S02]  /*c3f0*/  FADD.FTZ R84, R131, R71 ;  /* 0x0000004783547221 */ /* 0x000fe40000010000 */
[----:B------:R-:W-:Y:S02]  /*c400*/  FADD.FTZ R71, R130, R80 ;  /* 0x0000005082477221 */ /* 0x000fe40000010000 */
[----:B------:R-:W-:Y:S01]  /*c410*/  FADD.FTZ R81, R202, R0 ;  /* 0x00000000ca517221 */ /* 0x000fe20000010000 */
[----:B------:R-:W-:Y:S04]  /*c420*/  HMMA.16816.F32.BF16 R64, R72, R82, R64 ;  /* 0x000000524840723c */ /* 0x000fe80000041840 */
[----:B------:R-:W-:Y:S02]  /*c430*/  FADD.FTZ R0, R123, R84 ;  /* 0x000000547b007221 */ /* 0x000fe40000010000 */
[----:B------:R-:W-:Y:S02]  /*c440*/  FADD.FTZ R71, R122, R71 ;  /* 0x000000477a477221 */ /* 0x000fe40000010000 */
[----:B------:R-:W-:Y:S04]  /*c450*/  FADD.FTZ R76, R120, R0 ;  /* 0x00000000784c7221 */ /* 0x000fe80000010000 */
[----:B------:R-:W-:Y:S02]  /*c460*/  FADD.FTZ R0, R126, R71 ;  /* 0x000000477e007221 */ /* 0x000fe40000010000 */
[----:B------:R-:W-:Y:S02]  /*c470*/  FADD.FTZ R71, R125, R3 ;  /* 0x000000037d477221 */ /* 0x000fe40000010000 */
[----:B------:R-:W-:Y:S01]  /*c480*/  FADD.FTZ R81, R195, R81 ;  /* 0x00000051c3517221 */ /* 0x000fe20000010000 */
[-C--:B-1----:R-:W-:Y:S05]  /*c490*/  HMMA.16816.F32.BF16 R124, R180, R132.reuse, R4 ;  /* 0x00000084b47c723c */ /* 0x082fea0000041804 */
[----:B------:R-:W-:Y:S02]  /*c4a0*/  FADD.FTZ R81, R196, R81 ;  /* 0x00000051c4517221 */ /* 0x000fe40000010000 */
[----:B------:R-:W-:Y:S01]  /*c4b0*/  FADD.FTZ R4, R142, R76 ;  /* 0x0000004c8e047221 */ /* 0x000fe20000010000 */
[C---:B------:R-:W-:Y:S04]  /*c4c0*/  HMMA.16816.F32.BF16 R120, R176.reuse, R132, R8 ;  /* 0x00000084b078723c */ /* 0x040fe80000041808 */
[----:B------:R-:W-:Y:S02]  /*c4d0*/  FADD.FTZ R3, R197, R81 ;  /* 0x00000051c5037221 */ /* 0x000fe40000010000 */
[----:B------:R-:W-:Y:S02]  /*c4e0*/  FADD.FTZ R0, R141, R0 ;  /* 0x000000008d007221 */ /* 0x000fe40000010000 */
[----:B------:R-:W-:Y:S01]  /*c4f0*/  FADD.FTZ R8, R140, R71 ;  /* 0x000000478c087221 */ /* 0x000fe20000010000 */
[-C--:B------:R-:W-:Y:S03]  /*c500*/  HMMA.16816.F32.BF16 R128, R176, R134.reuse, R12 ;  /* 0x00000086b080723c */ /* 0x080fe6000004180c */
[----:B------:R-:W-:Y:S02]  /*c510*/  FADD.FTZ R4, R222, R4 ;  /* 0x00000004de047221 */ /* 0x000fe40000010000 */
        /* <DEDUP_REMOVED lines=14> */
[-C--:B------:R-:W-:Y:S01]  /*c600*/  HMMA.16816.F32.BF16 R144, R176, R150.reuse, R28 ;  /* 0x00000096b090723c */ /* 0x080fe2000004181c */
[----:B------:R-:W1:Y:S02]  /*c610*/  LDSM.16.MT88.4 R4, [R226+0x3100] ;  /* 0x00310000e204783b */ /* 0x000e640000004200 */
[----:B------:R-:W-:Y:S02]  /*c620*/  FADD.FTZ R10, R220, R3 ;  /* 0x00000003dc0a7221 */ /* 0x000fe40000010000 */
[----:B------:R-:W-:Y:S02]  /*c630*/  FADD.FTZ R9, R152, R0 ;  /* 0x0000000098097221 */ /* 0x000fe40000010000 */
[----:B------:R-:W-:Y:S01]  /*c640*/  FADD.FTZ R8, R245, R8 ;  /* 0x00000008f5087221 */ /* 0x000fe20000010000 */
[C---:B------:R-:W-:Y:S04]  /*c650*/  HMMA.16816.F32.BF16 R148, R180.reuse, R150, R32 ;  /* 0x00000096b494723c */ /* 0x040fe80000041820 */
[----:B------:R-:W-:Y:S02]  /*c660*/  FADD.FTZ R3, R249, R11 ;  /* 0x0000000bf9037221 */ /* 0x000fe40000010000 */
[----:B------:R-:W-:Y:S02]  /*c670*/  FADD.FTZ R0, R221, R10 ;  /* 0x0000000add007221 */ /* 0x000fe40000010000 */
[----:B------:R-:W-:Y:S04]  /*c680*/  FADD.FTZ R12, R153, R9 ;  /* 0x00000009990c7221 */ /* 0x000fe80000010000 */
[----:B------:R-:W-:Y:S02]  /*c690*/  FADD.FTZ R11, R217, R8 ;  /* 0x00000008d90b7221 */ /* 0x000fe40000010000 */
[----:B------:R-:W-:Y:S02]  /*c6a0*/  FADD.FTZ R10, R213, R3 ;  /* 0x00000003d50a7221 */ /* 0x000fe40000010000 */
[----:B------:R-:W-:Y:S02]  /*c6b0*/  FADD.FTZ R9, R155, R0 ;  /* 0x000000009b097221 */ /* 0x000fe40000010000 */
[----:B------:R-:W-:Y:S01]  /*c6c0*/  FADD.FTZ R8, R157, R12 ;  /* 0x0000000c9d087221 */ /* 0x000fe20000010000 */
[-C--:B------:R-:W-:Y:S03]  /*c6d0*/  HMMA.16816.F32.BF16 R152, R180, R164.reuse, R36 ;  /* 0x000000a4b498723c */ /* 0x080fe60000041824 */
[----:B------:R-:W-:Y:S02]  /*c6e0*/  FADD.FTZ R3, R219, R11 ;  /* 0x0000000bdb037221 */ /* 0x000fe40000010000 */
[----:B------:R-:W-:Y:S02]  /*c6f0*/  FADD.FTZ R0, R215, R10 ;  /* 0x0000000ad7007221 */ /* 0x000fe40000010000 */
[----:B------:R-:W-:Y:S02]  /*c700*/  FADD.FTZ R12, R158, R9 ;  /* 0x000000099e0c7221 */ /* 0x000fe40000010000 */
[----:B------:R-:W-:Y:S03]  /*c710*/  FADD.FTZ R11, R156, R8 ;  /* 0x000000089c0b7221 */ /* 0x000fe60000010000 */
        /* <DEDUP_REMOVED lines=9> */
[----:B------:R-:W-:Y:S01]  /*c7b0*/  FADD.FTZ R10, R118, R3 ;  /* 0x00000003760a7221 */ /* 0x000fe20000010000 */
[-C--:B------:R-:W-:Y:S03]  /*c7c0*/  HMMA.16816.F32.BF16 R160, R176, R166.reuse, R44 ;  /* 0x000000a6b0a0723c */ /* 0x080fe6000004182c */
[----:B------:R-:W-:Y:S01]  /*c7d0*/  FADD.FTZ R8, R209, R12 ;  /* 0x0000000cd1087221 */ /* 0x000fe20000010000 */
[----:B------:R-:W-:Y:S01]  /*c7e0*/  MOV R118, R2 ;  /* 0x0000000200767202 */ /* 0x000fe20000000f00 */
[----:B------:R-:W-:Y:S02]  /*c7f0*/  FADD.FTZ R3, R171, R11 ;  /* 0x0000000bab037221 */ /* 0x000fe40000010000 */
[----:B------:R-:W-:Y:S01]  /*c800*/  FADD.FTZ R0, R117, R10 ;  /* 0x0000000a75007221 */ /* 0x000fe20000010000 */
[C---:B------:R-:W-:Y:S04]  /*c810*/  HMMA.16816.F32.BF16 R164, R180.reuse, R166, R48 ;  /* 0x000000a6b4a4723c */ /* 0x040fe80000041830 */
[----:B------:R-:W-:Y:S01]  /*c820*/  FADD.FTZ R12, R211, R9 ;  /* 0x00000009d30c7221 */ /* 0x000fe20000010000 */
[----:B------:R-:W-:Y:S01]  /*c830*/  MOV R117, R68 ;  /* 0x0000004400757202 */ /* 0x000fe20000000f00 */
[----:B------:R-:W-:Y:S02]  /*c840*/  FADD.FTZ R11, R207, R8 ;  /* 0x00000008cf0b7221 */ /* 0x000fe40000010000 */
[----:B------:R-:W-:Y:S04]  /*c850*/  FADD.FTZ R10, R169, R3 ;  /* 0x00000003a90a7221 */ /* 0x000fe80000010000 */
[----:B------:R-:W-:Y:S02]  /*c860*/  FADD.FTZ R9, R114, R0 ;  /* 0x0000000072097221 */ /* 0x000fe40000010000 */
[----:B------:R-:W-:Y:S02]  /*c870*/  FADD.FTZ R8, R212, R12 ;  /* 0x0000000cd4087221 */ /* 0x000fe40000010000 */
[----:B------:R-:W-:Y:S02]  /*c880*/  FADD.FTZ R3, R208, R11 ;  /* 0x0000000bd0037221 */ /* 0x000fe40000010000 */
[----:B------:R-:W-:Y:S02]  /*c890*/  FADD.FTZ R0, R170, R10 ;  /* 0x0000000aaa007221 */ /* 0x000fe40000010000 */
[----:B------:R-:W-:Y:S02]  /*c8a0*/  FADD.FTZ R12, R115, R9 ;  /* 0x00000009730c7221 */ /* 0x000fe40000010000 */
[----:B------:R-:W-:Y:S02]  /*c8b0*/  FADD.FTZ R11, R210, R8 ;  /* 0x00000008d20b7221 */ /* 0x000fe40000010000 */
[----:B------:R-:W-:Y:S02]  /*c8c0*/  FADD.FTZ R10, R206, R3 ;  /* 0x00000003ce0a7221 */ /* 0x000fe40000010000 */
[----:B------:R-:W-:Y:S02]  /*c8d0*/  FADD.FTZ R9, R168, R0 ;  /* 0x00000000a8097221 */ /* 0x000fe40000010000 */
[----:B------:R-:W-:Y:S01]  /*c8e0*/  FADD.FTZ R8, R116, R12 ;  /* 0x0000000c74087221 */ /* 0x000fe20000010000 */
[-C--:B-1----:R-:W-:Y:S03]  /*c8f0*/  HMMA.16816.F32.BF16 R168, R180, R4.reuse, R52 ;  /* 0x00000004b4a8723c */ /* 0x082fe60000041834 */
[----:B------:R-:W-:Y:S01]  /*c900*/  FADD.FTZ R3, R205, R11 ;  /* 0x0000000bcd037221 */ /* 0x000fe20000010000 */
[----:B------:R-:W-:Y:S01]  /*c910*/  MOV R116, R69 ;  /* 0x0000004500747202 */ /* 0x000fe20000000f00 */
        /* <DEDUP_REMOVED lines=30> */
[----:B------:R-:W-:Y:S01]  /*cb00*/  STL [R1+0x10], R5 ;  /* 0x0000100501007387 */ /* 0x000fe20000100800 */
[----:B------:R-:W-:Y:S02]  /*cb10*/  FADD.FTZ R3, R107, R3 ;  /* 0x000000036b037221 */ /* 0x000fe40000010000 */
[----:B------:R-:W-:Y:S02]  /*cb20*/  FADD.FTZ R4, R113, R4 ;  /* 0x0000000471047221 */ /* 0x000fe40000010000 */
[----:B------:R-:W-:Y:S03]  /*cb30*/  FADD.FTZ R0, R87, R7 ;  /* 0x0000000757007221 */ /* 0x000fe60000010000 */
[----:B------:R-:W-:Y:S01]  /*cb40*/  STL [R1+0x14], R4 ;  /* 0x0000140401007387 */ /* 0x000fe20000100800 */
[----:B------:R-:W-:Y:S03]  /*cb50*/  FADD.FTZ R0, R86, R0 ;  /* 0x0000000056007221 */ /* 0x000fe60000010000 */
[----:B------:R1:W-:Y:S04]  /*cb60*/  STL [R1+0x1c], R3 ;  /* 0x00001c0301007387 */ /* 0x0003e80000100800 */
[----:B------:R2:W-:Y:S01]  /*cb70*/  STL [R1+0x18], R0 ;  /* 0x0000180001007387 */ /* 0x0005e20000100800 */
[----:B-1----:R-:W-:Y:S01]  /*cb80*/  MOV R3, R70 ;  /* 0x0000004600037202 */ /* 0x002fe20000000f00 */
[----:B------:R-:W-:-:S05]  /*cb90*/  @P0 BRA `(.L_x_20) ;  /* 0xffffa82000000947 */ /* 0x000fca000383ffff */
.L_x_19:
[----:B-12---:R-:W2:Y:S04]  /*cba0*/  LDL.LU R0, [R1+0x10] ;  /* 0x0000100001007983 */ /* 0x006ea80000300800 */
[----:B------:R-:W3:Y:S04]  /*cbb0*/  LDL.LU R4, [R1+0x14] ;  /* 0x0000140001047983 */ /* 0x000ee80000300800 */
[----:B------:R-:W4:Y:S04]  /*cbc0*/  LDL.LU R10, [R1+0x1c] ;  /* 0x00001c00010a7983 */ /* 0x000f280000300800 */
[----:B------:R-:W4:Y:S01]  /*cbd0*/  LDL.LU R8, [R1+0x18] ;  /* 0x0000180001087983 */ /* 0x000f220000300800 */
[----:B------:R-:W-:-:S02]  /*cbe0*/  MOV R20, 0xff800000 ;  /* 0xff80000000147802 */ /* 0x000fc40000000f00 */
[----:B------:R-:W-:Y:S02]  /*cbf0*/  MOV R21, 0xff800000 ;  /* 0xff80000000157802 */ /* 0x000fe40000000f00 */
[----:B------:R-:W-:Y:S02]  /*cc00*/  MOV R22, 0xff800000 ;  /* 0xff80000000167802 */ /* 0x000fe40000000f00 */
[----:B------:R-:W-:Y:S02]  /*cc10*/  MOV R23, 0xff800000 ;  /* 0xff80000000177802 */ /* 0x000fe40000000f00 */
[----:B------:R-:W-:Y:S01]  /*cc20*/  PLOP3.LUT P4, PT, PT, PT, PT, 0x8, 0x0 ;  /* 0x000000000000781c */ /* 0x000fe20003f8e170 */
[----:B--2---:R-:W1:Y:S04]  /*cc30*/  SHFL.BFLY PT, R5, R0, 0x2, 0x1f ;  /* 0x0c401f0000057f89 */ /* 0x004e6800000e0000 */
[----:B---3--:R-:W2:Y:S04]  /*cc40*/  SHFL.BFLY PT, R9, R4, 0x2, 0x1f ;  /* 0x0c401f0004097f89 */ /* 0x008ea800000e0000 */
[----:B----4-:R-:W3:Y:S04]  /*cc50*/  SHFL.BFLY PT, R7, R10, 0x2, 0x1f ;  /* 0x0c401f000a077f89 */ /* 0x010ee800000e0000 */
[----:B------:R-:W4:Y:S01]  /*cc60*/  SHFL.BFLY PT, R6, R8, 0x2, 0x1f ;  /* 0x0c401f0008067f89 */ /* 0x000f2200000e0000 */
[----:B-1----:R-:W-:-:S02]  /*cc70*/  FADD.FTZ R5, R5, R0 ;  /* 0x0000000005057221 */ /* 0x002fc40000010000 */
[----:B--2---:R-:W-:-:S03]  /*cc80*/  FADD.FTZ R9, R9, R4 ;  /* 0x0000000409097221 */ /* 0x004fc60000010000 */
[----:B------:R-:W1:Y:S01]  /*cc90*/  SHFL.BFLY PT, R0, R5, 0x1, 0x1f ;  /* 0x0c201f0005007f89 */ /* 0x000e6200000e0000 */
[----:B---3--:R-:W-:-:S03]  /*cca0*/  FADD.FTZ R7, R7, R10 ;  /* 0x0000000a07077221 */ /* 0x008fc60000010000 */
[----:B------:R-:W2:Y:S01]  /*ccb0*/  SHFL.BFLY PT, R4, R9, 0x1, 0x1f ;  /* 0x0c201f0009047f89 */ /* 0x000ea200000e0000 */
[----:B----4-:R-:W-:-:S03]  /*ccc0*/  FADD.FTZ R6, R6, R8 ;  /* 0x0000000806067221 */ /* 0x010fc60000010000 */
[----:B------:R-:W3:Y:S04]  /*ccd0*/  SHFL.BFLY PT, R3, R7, 0x1, 0x1f ;  /* 0x0c201f0007037f89 */ /* 0x000ee800000e0000 */
[----:B------:R-:W4:Y:S01]  /*cce0*/  SHFL.BFLY PT, R8, R6, 0x1, 0x1f ;  /* 0x0c201f0006087f89 */ /* 0x000f2200000e0000 */
[----:B-1----:R-:W-:Y:S01]  /*ccf0*/  FADD.FTZ R5, R5, R0 ;  /* 0x0000000005057221 */ /* 0x002fe20000010000 */
[----:B------:R-:W-:Y:S01]  /*cd00*/  MOV R0, RZ ;  /* 0x000000ff00007202 */ /* 0x000fe20000000f00 */
[----:B--2---:R-:W-:-:S03]  /*cd10*/  FADD.FTZ R9, R9, R4 ;  /* 0x0000000409097221 */ /* 0x004fc60000010000 */
[----:B------:R-:W-:Y:S02]  /*cd20*/  FSETP.NE.FTZ.AND P3, PT, R5, RZ, PT ;  /* 0x000000ff0500720b */ /* 0x000fe40003f75000 */
[----:B------:R-:W-:Y:S01]  /*cd30*/  MOV R4, RZ ;  /* 0x000000ff00047202 */ /* 0x000fe20000000f00 */
[----:B---3--:R-:W-:Y:S01]  /*cd40*/  FADD.FTZ R7, R7, R3 ;  /* 0x0000000307077221 */ /* 0x008fe20000010000 */
[----:B------:R-:W-:Y:S02]  /*cd50*/  FSETP.NE.FTZ.AND P2, PT, R9, RZ, PT ;  /* 0x000000ff0900720b */ /* 0x000fe40003f55000 */
[----:B------:R-:W-:Y:S01]  /*cd60*/  MOV R3, RZ ;  /* 0x000000ff00037202 */ /* 0x000fe20000000f00 */
[----:B----4-:R-:W-:Y:S01]  /*cd70*/  FADD.FTZ R6, R8, R6 ;  /* 0x0000000608067221 */ /* 0x010fe20000010000 */
[----:B------:R-:W-:-:S04]  /*cd80*/  FSETP.NE.FTZ.AND P1, PT, R7, RZ, PT ;  /* 0x000000ff0700720b */ /* 0x000fc80003f35000 */
[----:B------:R-:W-:Y:S01]  /*cd90*/  FSETP.NE.FTZ.AND P0, PT, R6, RZ, PT ;  /* 0x000000ff0600720b */ /* 0x000fe20003f15000 */
[----:B------:R-:W1:Y:S08]  /*cda0*/  @P3 MUFU.RCP R0, R5 ;  /* 0x0000000500003308 */ /* 0x000e700000001000 */
[----:B------:R-:W2:Y:S04]  /*cdb0*/  @P1 MUFU.RCP R3, R7 ;  /* 0x0000000700031308 */ /* 0x000ea80000001000 */
[----:B------:R-:W-:Y:S01]  /*cdc0*/  @P0 MOV R8, 0x3f317218 ;  /* 0x3f31721800080802 */ /* 0x000fe20000000f00 */
[----:B-1----:R-:W-:-:S03]  /*cdd0*/  FMUL.FTZ R124, R0, R124 ;  /* 0x0000007c007c7220 */ /* 0x002fc60000410000 */
[----:B------:R-:W1:Y:S01]  /*cde0*/  @P2 MUFU.RCP R4, R9 ;  /* 0x0000000900042308 */ /* 0x000e620000001000 */
[C---:B------:R-:W-:Y:S02]  /*cdf0*/  FMUL.FTZ R125, R0.reuse, R125 ;  /* 0x0000007d007d7220 */ /* 0x040fe40000410000 */
[C---:B------:R-:W-:Y:S02]  /*ce00*/  FMUL.FTZ R132, R0.reuse, R132 ;  /* 0x0000008400847220 */ /* 0x040fe40000410000 */
[C---:B------:R-:W-:Y:S02]  /*ce10*/  FMUL.FTZ R133, R0.reuse, R133 ;  /* 0x0000008500857220 */ /* 0x040fe40000410000 */
[C---:B------:R-:W-:Y:S01]  /*ce20*/  FMUL.FTZ R136, R0.reuse, R136 ;  /* 0x0000008800887220 */ /* 0x040fe20000410000 */
[----:B------:R-:W-:Y:S01]  /*ce30*/  @P3 MUFU.LG2 R11, R5 ;  /* 0x00000005000b3308 */ /* 0x000fe20000000c00 */
[C---:B------:R-:W-:Y:S02]  /*ce40*/  FMUL.FTZ R137, R0.reuse, R137 ;  /* 0x0000008900897220 */ /* 0x040fe40000410000 */
[----:B------:R-:W-:-:S02]  /*ce50*/  FMUL.FTZ R148, R0, R148 ;  /* 0x0000009400947220 */ /* 0x000fc40000410000 */
[C---:B------:R-:W-:Y:S02]  /*ce60*/  FMUL.FTZ R149, R0.reuse, R149 ;  /* 0x0000009500957220 */ /* 0x040fe40000410000 */
[C---:B------:R-:W-:Y:S01]  /*ce70*/  FMUL.FTZ R152, R0.reuse, R152 ;  /* 0x0000009800987220 */ /* 0x040fe20000410000 */
[----:B------:R-:W-:Y:S01]  /*ce80*/  @P2 MUFU.LG2 R9, R9 ;  /* 0x0000000900092308 */ /* 0x000fe20000000c00 */
[C---:B------:R-:W-:Y:S02]  /*ce90*/  FMUL.FTZ R153, R0.reuse, R153 ;  /* 0x0000009900997220 */ /* 0x040fe40000410000 */
[C---:B------:R-:W-:Y:S02]  /*cea0*/  FMUL.FTZ R164, R0.reuse, R164 ;  /* 0x000000a400a47220 */ /* 0x040fe40000410000 */
[C---:B------:R-:W-:Y:S02]  /*ceb0*/  FMUL.FTZ R165, R0.reuse, R165 ;  /* 0x000000a500a57220 */ /* 0x040fe40000410000 */
[C---:B------:R-:W-:Y:S01]  /*cec0*/  FMUL.FTZ R168, R0.reuse, R168 ;  /* 0x000000a800a87220 */ /* 0x040fe20000410000 */
[----:B------:R-:W-:Y:S01]  /*ced0*/  @P1 MUFU.LG2 R7, R7 ;  /* 0x0000000700071308 */ /* 0x000fe20000000c00 */
[----:B------:R-:W-:-:S02]  /*cee0*/  FMUL.FTZ R169, R0, R169 ;  /* 0x000000a900a97220 */ /* 0x000fc40000410000 */
[C---:B------:R-:W-:Y:S02]  /*cef0*/  FMUL.FTZ R180, R0.reuse, R180 ;  /* 0x000000b400b47220 */ /* 0x040fe40000410000 */
[----:B------:R-:W-:Y:S01]  /*cf00*/  FMUL.FTZ R181, R0, R181 ;  /* 0x000000b500b57220 */ /* 0x000fe20000410000 */
[----:B------:R-:W-:Y:S01]  /*cf10*/  MOV R0, RZ ;  /* 0x000000ff00007202 */ /* 0x000fe20000000f00 */
[C---:B--2---:R-:W-:Y:S02]  /*cf20*/  FMUL.FTZ R120, R3.reuse, R120 ;  /* 0x0000007803787220 */ /* 0x044fe40000410000 */
[C---:B------:R-:W-:Y:S02]  /*cf30*/  FMUL.FTZ R121, R3.reuse, R121 ;  /* 0x0000007903797220 */ /* 0x040fe40000410000 */
[C---:B------:R-:W-:Y:S01]  /*cf40*/  FMUL.FTZ R128, R3.reuse, R128 ;  /* 0x0000008003807220 */ /* 0x040fe20000410000 */
[----:B------:R-:W2:Y:S01]  /*cf50*/  @P0 MUFU.RCP R0, R6 ;  /* 0x0000000600000308 */ /* 0x000ea20000001000 */
[----:B------:R-:W-:-:S02]  /*cf60*/  FMUL.FTZ R129, R3, R129 ;  /* 0x0000008103817220 */ /* 0x000fc40000410000 */
[C---:B------:R-:W-:Y:S02]  /*cf70*/  FMUL.FTZ R140, R3.reuse, R140 ;  /* 0x0000008c038c7220 */ /* 0x040fe40000410000 */
[C---:B------:R-:W-:Y:S02]  /*cf80*/  FMUL.FTZ R141, R3.reuse, R141 ;  /* 0x0000008d038d7220 */ /* 0x040fe40000410000 */
[C---:B------:R-:W-:Y:S01]  /*cf90*/  FMUL.FTZ R144, R3.reuse, R144 ;  /* 0x0000009003907220 */ /* 0x040fe20000410000 */
[----:B------:R-:W3:Y:S01]  /*cfa0*/  @P0 MUFU.LG2 R6, R6 ;  /* 0x0000000600060308 */ /* 0x000ee20000000c00 */
[C---:B------:R-:W-:Y:S02]  /*cfb0*/  FMUL.FTZ R145, R3.reuse, R145 ;  /* 0x0000009103917220 */ /* 0x040fe40000410000 */
[C---:B------:R-:W-:Y:S02]  /*cfc0*/  FMUL.FTZ R156, R3.reuse, R156 ;  /* 0x0000009c039c7220 */ /* 0x040fe40000410000 */
[----:B------:R-:W-:-:S02]  /*cfd0*/  FMUL.FTZ R157, R3, R157 ;  /* 0x0000009d039d7220 */ /* 0x000fc40000410000 */
[C---:B------:R-:W-:Y:S02]  /*cfe0*/  FMUL.FTZ R160, R3.reuse, R160 ;  /* 0x000000a003a07220 */ /* 0x040fe40000410000 */
[C---:B------:R-:W-:Y:S02]  /*cff0*/  FMUL.FTZ R161, R3.reuse, R161 ;  /* 0x000000a103a17220 */ /* 0x040fe40000410000 */
[C---:B------:R-:W-:Y:S02]  /*d000*/  FMUL.FTZ R172, R3.reuse, R172 ;  /* 0x000000ac03ac7220 */ /* 0x040fe40000410000 */
[C---:B------:R-:W-:Y:S02]  /*d010*/  FMUL.FTZ R173, R3.reuse, R173 ;  /* 0x000000ad03ad7220 */ /* 0x040fe40000410000 */
[C---:B------:R-:W-:Y:S02]  /*d020*/  FMUL.FTZ R176, R3.reuse, R176 ;  /* 0x000000b003b07220 */ /* 0x040fe40000410000 */
[----:B------:R-:W-:Y:S01]  /*d030*/  FMUL.FTZ R177, R3, R177 ;  /* 0x000000b103b17220 */ /* 0x000fe20000410000 */
[----:B------:R-:W-:Y:S01]  /*d040*/  @P2 MOV R3, 0x3f317218 ;  /* 0x3f31721800032802 */ /* 0x000fe20000000f00 */
[----:B-1----:R-:W-:-:S02]  /*d050*/  FMUL.FTZ R126, R4, R126 ;  /* 0x0000007e047e7220 */ /* 0x002fc40000410000 */
[C---:B------:R-:W-:Y:S02]  /*d060*/  FMUL.FTZ R127, R4.reuse, R127 ;  /* 0x0000007f047f7220 */ /* 0x040fe40000410000 */
[C---:B------:R-:W-:Y:S02]  /*d070*/  FMUL.FTZ R134, R4.reuse, R134 ;  /* 0x0000008604867220 */ /* 0x040fe40000410000 */
[C---:B------:R-:W-:Y:S02]  /*d080*/  FMUL.FTZ R135, R4.reuse, R135 ;  /* 0x0000008704877220 */ /* 0x040fe40000410000 */
        /* <DEDUP_REMOVED lines=11> */
[----:B------:R-:W-:Y:S01]  /*d140*/  FMUL.FTZ R183, R4, R183 ;  /* 0x000000b704b77220 */ /* 0x000fe20000410000 */
[----:B------:R-:W-:Y:S01]  /*d150*/  @P3 MOV R4, 0x3f317218 ;  /* 0x3f31721800043802 */ /* 0x000fe20000000f00 */
[C---:B--2---:R-:W-:Y:S02]  /*d160*/  FMUL.FTZ R122, R0.reuse, R122 ;  /* 0x0000007a007a7220 */ /* 0x044fe40000410000 */
        /* <DEDUP_REMOVED lines=14> */
[----:B------:R-:W-:Y:S01]  /*d250*/  FMUL.FTZ R179, R0, R179 ;  /* 0x000000b300b37220 */ /* 0x000fe20000410000 */
[----:B------:R-:W-:Y:S01]  /*d260*/  @P1 MOV R0, 0x3f317218 ;  /* 0x3f31721800001802 */ /* 0x000fe20000000f00 */
[----:B------:R-:W-:Y:S02]  /*d270*/  @P2 FMUL.FTZ R5, R3, c[0x0][0x2d0] ;  /* 0x0000b40003052a20 */ /* 0x000fe40000410000 */
[----:B------:R-:W-:Y:S02]  /*d280*/  @P3 FMUL.FTZ R10, R4, c[0x0][0x2d0] ;  /* 0x0000b400040a3a20 */ /* 0x000fe40000410000 */
[----:B------:R-:W-:Y:S02]  /*d290*/  @P1 FMUL.FTZ R3, R0, c[0x0][0x2d0] ;  /* 0x0000b40000031a20 */ /* 0x000fe40000410000 */
[----:B------:R-:W-:Y:S02]  /*d2a0*/  @P3 FMUL.FTZ R11, R11, 0.69314718246459960938 ;  /* 0x3f3172180b0b3820 */ /* 0x000fe40000410000 */
[----:B------:R-:W-:-:S02]  /*d2b0*/  @P2 FMUL.FTZ R9, R9, 0.69314718246459960938 ;  /* 0x3f31721809092820 */ /* 0x000fc40000410000 */
[----:B------:R-:W-:Y:S02]  /*d2c0*/  @P1 FMUL.FTZ R7, R7, 0.69314718246459960938 ;  /* 0x3f31721807071820 */ /* 0x000fe40000410000 */
[----:B---3--:R-:W-:Y:S02]  /*d2d0*/  @P0 FMUL.FTZ R4, R6, 0.69314718246459960938 ;  /* 0x3f31721806040820 */ /* 0x008fe40000410000 */
[----:B------:R-:W-:Y:S02]  /*d2e0*/  @P0 FMUL.FTZ R0, R8, c[0x0][0x2d0] ;  /* 0x0000b40008000a20 */ /* 0x000fe40000410000 */
[----:B------:R-:W-:Y:S02]  /*d2f0*/  @P3 FFMA.FTZ R20, R10, R70, R11 ;  /* 0x000000460a143223 */ /* 0x000fe4000001000b */
[----:B------:R-:W-:Y:S02]  /*d300*/  @P2 FFMA.FTZ R21, R5, R69, R9 ;  /* 0x0000004505152223 */ /* 0x000fe40000010009 */
[----:B------:R-:W-:-:S02]  /*d310*/  @P1 FFMA.FTZ R22, R3, R68, R7 ;  /* 0x0000004403161223 */ /* 0x000fc40000010007 */
[----:B------:R-:W-:Y:S02]  /*d320*/  @P0 FFMA.FTZ R23, R0, R2, R4 ;  /* 0x0000000200170223 */ /* 0x000fe40000010004 */
.L_x_3:
[----:B-1----:R-:W-:Y:S05]  /*d330*/  @P4 BRA `(.L_x_21) ;  /* 0x0000142000004947 */ /* 0x002fea0003800000 */
[----:B------:R-:W2:Y:S01]  /*d340*/  LDL.LU R14, [R1+0x30] ;  /* 0x00003000010e7983 */ /* 0x000ea20000300800 */
[----:B------:R-:W-:Y:S01]  /*d350*/  MOV R24, c[0x0][0x4e8] ;  /* 0x00013a0000187a02 */ /* 0x000fe20000000f00 */
[----:B------:R-:W-:Y:S02]  /*d360*/  BSSY B0, `(.L_x_22) ;  /* 0x00000a9000007945 */ /* 0x000fe40003800000 */
[----:B------:R-:W1:Y:S01]  /*d370*/  S2R R16, SR_TID.X ;  /* 0x0000000000107919 */ /* 0x000e620000002100 */
[C---:B------:R-:W-:Y:S01]  /*d380*/  ISETP.NE.AND P0, PT, R24.reuse, 0x1, PT ;  /* 0x000000011800780c */ /* 0x040fe20003f05270 */
[----:B------:R-:W-:Y:S02]  /*d390*/  IMAD R24, R24, c[0x0][0x388], RZ ;  /* 0x0000e20018187a24 */ /* 0x000fe400078e02ff */
[----:B------:R-:W3:Y:S04]  /*d3a0*/  S2R R12, SR_CTAID.Y ;  /* 0x00000000000c7919 */ /* 0x000ee80000002600 */
[----:B------:R-:W4:Y:S04]  /*d3b0*/  S2R R13, SR_CTAID.Z ;  /* 0x00000000000d7919 */ /* 0x000f280000002700 */
[----:B------:R-:W2:Y:S01]  /*d3c0*/  S2R R15, SR_CTAID.X ;  /* 0x00000000000f7919 */ /* 0x000ea20000002500 */
[----:B-1----:R-:W-:-:S04]  /*d3d0*/  SHF.R.S32.HI R11, RZ, 0x1f, R16 ;  /* 0x0000001fff0b7819 */ /* 0x002fc80000011410 */
[CC--:B------:R-:W-:Y:S02]  /*d3e0*/  LEA.HI R6, R11.reuse, R16.reuse, RZ, 0x2 ;  /* 0x000000100b067211 */ /* 0x0c0fe400078f10ff */
[----:B------:R-:W-:Y:S02]  /*d3f0*/  LEA.HI R11, R11, R16, RZ, 0x5 ;  /* 0x000000100b0b7211 */ /* 0x000fe400078f28ff */
[----:B------:R-:W-:Y:S02]  /*d400*/  LOP3.LUT R6, R6, 0xfffffffc, RZ, 0xc0, !PT ;  /* 0xfffffffc06067812 */ /* 0x000fe400078ec0ff */
[----:B------:R-:W-:-:S03]  /*d410*/  SHF.R.S32.HI R7, RZ, 0x5, R11 ;  /* 0x00000005ff077819 */ /* 0x000fc6000001140b */
[----:B------:R-:W-:Y:S01]  /*d420*/  IMAD.IADD R6, R16, 0x1, -R6 ;  /* 0x0000000110067824 */ /* 0x000fe200078e0a06 */
[----:B------:R-:W-:Y:S01]  /*d430*/  BAR.SYNC.DEFER_BLOCKING 0x1, 0x80 ;  /* 0x0042000000007b1d */ /* 0x000fe20000010000 */
[----:B--2---:R-:W-:Y:S01]  /*d440*/  SHF.R.S32.HI R10, RZ, 0x1f, R14 ;  /* 0x0000001fff0a7819 */ /* 0x004fe2000001140e */
[----:B------:R-:W-:-:S04]  /*d450*/  IMAD.WIDE.U32 R2, R14, c[0x0][0x4d0], RZ ;  /* 0x000134000e027a25 */ /* 0x000fc800078e00ff */
[----:B------:R-:W-:Y:S02]  /*d460*/  IMAD R0, R10, c[0x0][0x4d0], RZ ;  /* 0x000134000a007a24 */ /* 0x000fe400078e02ff */
[----:B------:R-:W-:Y:S02]  /*d470*/  IMAD.MOV R9, RZ, RZ, -R14 ;  /* 0x000000ffff097224 */ /* 0x000fe400078e0a0e */
[----:B------:R-:W-:Y:S01]  /*d480*/  IMAD R4, R14, c[0x0][0x4d4], R0 ;  /* 0x000135000e047a24 */ /* 0x000fe200078e0200 */
[----:B------:R-:W-:Y:S01]  /*d490*/  SHF.R.S32.HI R0, RZ, 0x1f, R11 ;  /* 0x0000001fff007819 */ /* 0x000fe2000001140b */
[----:B---3--:R-:W-:Y:S01]  /*d4a0*/  IMAD R12, R9, c[0x0][0x550], R12 ;  /* 0x00015400090c7a24 */ /* 0x008fe200078e020c */
[----:B------:R-:W-:Y:S01]  /*d4b0*/  LOP3.LUT R11, R11, 0xffffffe0, RZ, 0xc0, !PT ;  /* 0xffffffe00b0b7812 */ /* 0x000fe200078ec0ff */
[----:B------:R-:W-:Y:S01]  /*d4c0*/  IMAD.IADD R5, R3, 0x1, R4 ;  /* 0x0000000103057824 */ /* 0x000fe200078e0204 */
[----:B------:R-:W-:Y:S01]  /*d4d0*/  LEA.HI R8, R0, R7, RZ, 0x2 ;  /* 0x0000000700087211 */ /* 0x000fe200078f10ff */
[----:B------:R-:W-:Y:S01]  /*d4e0*/  IMAD.MOV.U32 R4, RZ, RZ, R2 ;  /* 0x000000ffff047224 */ /* 0x000fe200078e0002 */
[----:B------:R-:W-:Y:S01]  /*d4f0*/  LEA.HI R0, R6, R6, RZ, 0x1 ;  /* 0x0000000606007211 */ /* 0x000fe200078f08ff */
[----:B------:R-:W-:Y:S01]  /*d500*/  IMAD R2, R10, c[0x0][0x438], RZ ;  /* 0x00010e000a027a24 */ /* 0x000fe200078e02ff */
[----:B------:R-:W-:Y:S01]  /*d510*/  LOP3.LUT R8, R8, 0xffffffc, RZ, 0xc0, !PT ;  /* 0x0ffffffc08087812 */ /* 0x000fe200078ec0ff */
[----:B----4-:R-:W-:Y:S01]  /*d520*/  IMAD.WIDE.U32 R4, R13, c[0x0][0x4d8], R4 ;  /* 0x000136000d047a25 */ /* 0x010fe200078e0004 */
[----:B------:R-:W-:-:S02]  /*d530*/  LOP3.LUT R3, R0, 0x1ffffffe, RZ, 0xc0, !PT ;  /* 0x1ffffffe00037812 */ /* 0x000fc400078ec0ff */
[----:B------:R-:W-:Y:S01]  /*d540*/  IADD3 R16, -R11, R16, RZ ;  /* 0x000000100b107210 */ /* 0x000fe20007ffe1ff */
[----:B------:R-:W-:Y:S01]  /*d550*/  IMAD.SHL.U32 R0, R0, 0x20, RZ ;  /* 0x0000002000007824 */ /* 0x000fe200078e00ff */
[----:B------:R-:W-:Y:S01]  /*d560*/  SHF.R.S32.HI R10, RZ, 0x1f, R13 ;  /* 0x0000001fff0a7819 */ /* 0x000fe2000001140d */
[----:B------:R-:W-:Y:S01]  /*d570*/  IMAD.IADD R9, R7, 0x1, -R8 ;  /* 0x0000000107097824 */ /* 0x000fe200078e0a08 */
[----:B------:R-:W-:Y:S02]  /*d580*/  SHF.R.S32.HI R8, RZ, 0x1f, R16 ;  /* 0x0000001fff087819 */ /* 0x000fe40000011410 */
[----:B------:R-:W-:Y:S01]  /*d590*/  IADD3 R7, R6, -R3, RZ ;  /* 0x8000000306077210 */ /* 0x000fe20007ffe0ff */
[----:B------:R-:W-:Y:S01]  /*d5a0*/  IMAD R6, R14, c[0x0][0x43c], R2 ;  /* 0x00010f000e067a24 */ /* 0x000fe200078e0202 */
[----:B------:R-:W-:Y:S01]  /*d5b0*/  LOP3.LUT R0, R0, 0xffffffc0, RZ, 0xc0, !PT ;  /* 0xffffffc000007812 */ /* 0x000fe200078ec0ff */
[----:B------:R-:W-:Y:S01]  /*d5c0*/  IMAD.WIDE.U32 R2, R14, c[0x0][0x438], RZ ;  /* 0x00010e000e027a25 */ /* 0x000fe200078e00ff */
[----:B------:R-:W-:-:S02]  /*d5d0*/  LEA.HI R19, R8, R16, RZ, 0x2 ;  /* 0x0000001008137211 */ /* 0x000fc400078f10ff */
[----:B------:R-:W-:Y:S01]  /*d5e0*/  LOP3.LUT P1, RZ, R16, 0x3, RZ, 0xc0, !PT ;  /* 0x0000000310ff7812 */ /* 0x000fe2000782c0ff */
[----:B------:R-:W-:Y:S01]  /*d5f0*/  IMAD R8, R7, 0x8, R0 ;  /* 0x0000000807087824 */ /* 0x000fe200078e0200 */
[----:B------:R-:W-:Y:S01]  /*d600*/  SHF.R.S32.HI R7, RZ, 0x2, R19 ;  /* 0x00000002ff077819 */ /* 0x000fe20000011413 */
[C---:B------:R-:W-:Y:S02]  /*d610*/  IMAD R11, R10.reuse, c[0x0][0x4d8], RZ ;  /* 0x000136000a0b7a24 */ /* 0x040fe400078e02ff */
[----:B------:R-:W-:Y:S02]  /*d620*/  IMAD.IADD R3, R3, 0x1, R6 ;  /* 0x0000000103037824 */ /* 0x000fe400078e0206 */
[----:B------:R-:W-:Y:S02]  /*d630*/  IMAD R14, R9, 0x10, R7 ;  /* 0x00000010090e7824 */ /* 0x000fe400078e0207 */
[----:B------:R-:W-:Y:S02]  /*d640*/  IMAD R6, R10, c[0x0][0x440], RZ ;  /* 0x000110000a067a24 */ /* 0x000fe400078e02ff */
[----:B------:R-:W-:-:S02]  /*d650*/  IMAD.IADD R8, R14, 0x1, R8 ;  /* 0x000000010e087824 */ /* 0x000fc400078e0208 */
[----:B------:R-:W-:Y:S02]  /*d660*/  IMAD R0, R13, c[0x0][0x4dc], R11 ;  /* 0x000137000d007a24 */ /* 0x000fe400078e020b */
[----:B------:R-:W-:Y:S02]  /*d670*/  IMAD R8, R15, 0x80, R8 ;  /* 0x000000800f087824 */ /* 0x000fe400078e0208 */
[----:B------:R-:W-:Y:S01]  /*d680*/  IMAD R6, R13, c[0x0][0x444], R6 ;  /* 0x000111000d067a24 */ /* 0x000fe200078e0206 */
[----:B------:R-:W-:Y:S01]  /*d690*/  IADD3 R5, R5, R0, RZ ;  /* 0x0000000005057210 */ /* 0x000fe20007ffe0ff */
[----:B------:R-:W-:Y:S01]  /*d6a0*/  IMAD.WIDE.U32 R2, R13, c[0x0][0x440], R2 ;  /* 0x000110000d027a25 */ /* 0x000fe200078e0002 */
[----:B------:R-:W-:-:S03]  /*d6b0*/  SHF.R.S32.HI R0, RZ, 0x1f, R12 ;  /* 0x0000001fff007819 */ /* 0x000fc6000001140c */
[----:B------:R-:W-:Y:S01]  /*d6c0*/  @P0 IMAD.HI.U32 R11, R8, c[0x0][0x4ec], RZ ;  /* 0x00013b00080b0a27 */ /* 0x000fe200078e00ff */
[----:B------:R-:W-:-:S03]  /*d6d0*/  IADD3 R3, R3, R6, RZ ;  /* 0x0000000603037210 */ /* 0x000fc60007ffe0ff */
[----:B------:R-:W-:-:S04]  /*d6e0*/  @P0 IMAD.HI.U32 R10, R8, c[0x0][0x4ec], RZ ;  /* 0x00013b00080a0a27 */ /* 0x000fc800078e00ff */
[--C-:B------:R-:W-:Y:S01]  /*d6f0*/  IMAD.MOV.U32 R6, RZ, RZ, R8.reuse ;  /* 0x000000ffff067224 */ /* 0x100fe200078e0008 */
[----:B------:R-:W-:Y:S01]  /*d700*/  @P0 SHF.R.U32.HI R6, RZ, c[0x0][0x4f0], R11 ;  /* 0x00013c00ff060a19 */ /* 0x000fe2000001160b */
[----:B------:R-:W-:Y:S01]  /*d710*/  IMAD.MOV.U32 R7, RZ, RZ, R8 ;  /* 0x000000ffff077224 */ /* 0x000fe200078e0008 */
[----:B------:R-:W-:Y:S01]  /*d720*/  @P0 SHF.R.U32.HI R7, RZ, c[0x0][0x4f0], R10 ;  /* 0x00013c00ff070a19 */ /* 0x000fe2000001160a */
[----:B------:R-:W-:Y:S01]  /*d730*/  IMAD R9, R0, c[0x0][0x448], RZ ;  /* 0x0001120000097a24 */ /* 0x000fe200078e02ff */
[----:B------:R-:W-:Y:S01]  /*d740*/  IADD3 R10, -R6, RZ, RZ ;  /* 0x000000ff060a7210 */ /* 0x000fe20007ffe1ff */
[----:B------:R-:W-:Y:S02]  /*d750*/  IMAD R0, R0, c[0x0][0x4e0], RZ ;  /* 0x0001380000007a24 */ /* 0x000fe400078e02ff */
[C---:B------:R-:W-:Y:S01]  /*d760*/  IMAD R11, R12.reuse, c[0x0][0x44c], R9 ;  /* 0x000113000c0b7a24 */ /* 0x040fe200078e0209 */
[----:B------:R-:W-:Y:S01]  /*d770*/  SHF.R.S32.HI R9, RZ, 0x1f, R7 ;  /* 0x0000001fff097819 */ /* 0x000fe20000011407 */
[----:B------:R-:W-:-:S02]  /*d780*/  IMAD R13, R12, c[0x0][0x4e4], R0 ;  /* 0x000139000c0d7a24 */ /* 0x000fc400078e0200 */
[----:B------:R-:W-:-:S04]  /*d790*/  IMAD.WIDE.U32 R4, R12, c[0x0][0x4e0], R4 ;  /* 0x000138000c047a25 */ /* 0x000fc800078e0004 */
[----:B------:R-:W-:Y:S01]  /*d7a0*/  IMAD R0, R10, c[0x0][0x4e8], R8 ;  /* 0x00013a000a007a24 */ /* 0x000fe200078e0208 */
[----:B------:R-:W-:Y:S01]  /*d7b0*/  SHF.R.S32.HI R10, RZ, 0x1f, R6 ;  /* 0x0000001fff0a7819 */ /* 0x000fe20000011406 */
[----:B------:R-:W-:Y:S01]  /*d7c0*/  IMAD R9, R9, c[0x0][0x430], RZ ;  /* 0x00010c0009097a24 */ /* 0x000fe200078e02ff */
[----:B------:R-:W-:Y:S01]  /*d7d0*/  IADD3 R4, P0, R6, R4, RZ ;  /* 0x0000000406047210 */ /* 0x000fe20007f1e0ff */
[----:B------:R-:W-:Y:S01]  /*d7e0*/  IMAD.WIDE.U32 R2, R12, c[0x0][0x448], R2 ;  /* 0x000112000c027a25 */ /* 0x000fe200078e0002 */
[----:B------:R-:W-:Y:S02]  /*d7f0*/  SHF.R.S32.HI R6, RZ, 0x1f, R0 ;  /* 0x0000001fff067819 */ /* 0x000fe40000011400 */
[----:B------:R-:W-:Y:S01]  /*d800*/  IADD3.X R5, R10, R5, R13, P0, !PT ;  /* 0x000000050a057210 */ /* 0x000fe200007fe40d */
[----:B------:R-:W-:Y:S02]  /*d810*/  IMAD R10, R7, c[0x0][0x434], R9 ;  /* 0x00010d00070a7a24 */ /* 0x000fe400078e0209 */
[----:B------:R-:W-:-:S02]  /*d820*/  IMAD R9, R6, c[0x0][0x4c8], RZ ;  /* 0x0001320006097a24 */ /* 0x000fc400078e02ff */
[----:B------:R-:W-:Y:S02]  /*d830*/  IMAD.MOV R6, RZ, RZ, -R7 ;  /* 0x000000ffff067224 */ /* 0x000fe400078e0a07 */
[----:B------:R-:W-:-:S04]  /*d840*/  IMAD.WIDE.U32 R4, R0, c[0x0][0x4c8], R4 ;  /* 0x0001320000047a25 */ /* 0x000fc800078e0004 */
[----:B------:R-:W-:Y:S02]  /*d850*/  IMAD R0, R0, c[0x0][0x4cc], R9 ;  /* 0x0001330000007a24 */ /* 0x000fe400078e0209 */
[----:B------:R-:W-:Y:S02]  /*d860*/  IMAD.IADD R3, R3, 0x1, R11 ;  /* 0x0000000103037824 */ /* 0x000fe400078e020b */
[----:B------:R-:W-:Y:S01]  /*d870*/  IMAD R13, R6, c[0x0][0x4e8], R8 ;  /* 0x00013a00060d7a24 */ /* 0x000fe200078e0208 */
[C---:B------:R-:W-:Y:S01]  /*d880*/  LEA R6, P0, R4.reuse, c[0x0][0x4a8], 0x2 ;  /* 0x00012a0004067a11 */ /* 0x040fe200078010ff */
[----:B------:R-:W-:Y:S02]  /*d890*/  IMAD.IADD R0, R5, 0x1, R0 ;  /* 0x0000000105007824 */ /* 0x000fe400078e0200 */
[----:B------:R-:W-:Y:S01]  /*d8a0*/  IMAD.WIDE.U32 R2, R7, c[0x0][0x430], R2 ;  /* 0x00010c0007027a25 */ /* 0x000fe200078e0002 */
[----:B------:R-:W-:Y:S01]  /*d8b0*/  SHF.R.S32.HI R7, RZ, 0x1f, R13 ;  /* 0x0000001fff077819 */ /* 0x000fe2000001140d */
[----:B------:R-:W-:Y:S01]  /*d8c0*/  SHFL.IDX PT, R8, R6, 0x2, 0x1c1f ;  /* 0x005c1f0006087f89 */ /* 0x000fe200000e0000 */
[----:B------:R-:W-:Y:S01]  /*d8d0*/  LEA.HI.X R0, R4, c[0x0][0x4ac], R0, 0x2, P0 ;  /* 0x00012b0004007a11 */ /* 0x000fe200000f1400 */
[----:B------:R-:W-:Y:S01]  /*d8e0*/  IMAD R12, R15, 0x80, R14 ;  /* 0x000000800f0c7824 */ /* 0x000fe200078e020e */
[----:B------:R-:W-:Y:S01]  /*d8f0*/  IADD3 R3, R3, R10, RZ ;  /* 0x0000000a03037210 */ /* 0x000fe20007ffe0ff */
[----:B------:R-:W-:Y:S01]  /*d900*/  IMAD R7, R7, c[0x0][0x428], RZ ;  /* 0x00010a0007077a24 */ /* 0x000fe200078e02ff */
[----:B------:R-:W-:Y:S02]  /*d910*/  SHFL.IDX PT, R4, R6, RZ, 0x1c1f ;  /* 0x001c1fff06047589 */ /* 0x000fe400000e0000 */
[C---:B------:R-:W-:Y:S01]  /*d920*/  IADD3 R14, R12.reuse, 0x40, RZ ;  /* 0x000000400c0e7810 */ /* 0x040fe20007ffe0ff */
[C---:B------:R-:W-:Y:S01]  /*d930*/  IMAD R15, R13.reuse, c[0x0][0x42c], R7 ;  /* 0x00010b000d0f7a24 */ /* 0x040fe200078e0207 */
[----:B------:R-:W1:Y:S01]  /*d940*/  SHFL.IDX PT, R5, R0, RZ, 0x1c1f ;  /* 0x001c1fff00057589 */ /* 0x000e6200000e0000 */
[----:B------:R-:W-:Y:S01]  /*d950*/  IMAD.WIDE.U32 R2, R13, c[0x0][0x428], R2 ;  /* 0x00010a000d027a25 */ /* 0x000fe200078e0002 */
[----:B------:R-:W-:-:S02]  /*d960*/  IADD3 R13, R12, 0x48, RZ ;  /* 0x000000480c0d7810 */ /* 0x000fc40007ffe0ff */
[----:B------:R-:W-:Y:S01]  /*d970*/  SHFL.IDX PT, R10, R6, 0x1, 0x1c1f ;  /* 0x003c1f00060a7f89 */ /* 0x000fe200000e0000 */
[-C--:B------:R-:W-:Y:S02]  /*d980*/  ISETP.GE.OR P4, PT, R12, R24.reuse, P1 ;  /* 0x000000180c00720c */ /* 0x080fe40000f86670 */
[-C--:B------:R-:W-:Y:S01]  /*d990*/  ISETP.GE.OR P2, PT, R14, R24.reuse, P1 ;  /* 0x000000180e00720c */ /* 0x080fe20000f46670 */
[----:B------:R-:W2:Y:S01]  /*d9a0*/  SHFL.IDX PT, R11, R0, 0x1, 0x1c1f ;  /* 0x003c1f00000b7f89 */ /* 0x000ea200000e0000 */
[----:B------:R-:W-:Y:S02]  /*d9b0*/  IADD3 R3, R3, R15, RZ ;  /* 0x0000000f03037210 */ /* 0x000fe40007ffe0ff */
[----:B------:R-:W-:Y:S01]  /*d9c0*/  LEA R18, P0, R2, c[0x0][0x400], 0x2 ;  /* 0x0001000002127a11 */ /* 0x000fe200078010ff */
[----:B------:R-:W3:Y:S01]  /*d9d0*/  SHFL.IDX PT, R9, R0, 0x2, 0x1c1f ;  /* 0x005c1f0000097f89 */ /* 0x000ee200000e0000 */
[-C--:B------:R-:W-:Y:S02]  /*d9e0*/  ISETP.GE.AND P5, PT, R14, R24.reuse, PT ;  /* 0x000000180e00720c */ /* 0x080fe40003fa6270 */
[----:B------:R-:W-:Y:S01]  /*d9f0*/  LEA.HI.X R17, R2, c[0x0][0x404], R3, 0x2, P0 ;  /* 0x0001010002117a11 */ /* 0x000fe200000f1403 */
[----:B------:R-:W-:Y:S01]  /*da00*/  SHFL.IDX PT, R6, R6, 0x3, 0x1c1f ;  /* 0x007c1f0006067f89 */ /* 0x000fe200000e0000 */
[----:B------:R-:W-:-:S03]  /*da10*/  ISETP.GE.AND P6, PT, R13, R24, PT ;  /* 0x000000180d00720c */ /* 0x000fc60003fc6270 */
[----:B------:R4:W2:Y:S04]  /*da20*/  SHFL.IDX PT, R7, R0, 0x3, 0x1c1f ;  /* 0x007c1f0000077f89 */ /* 0x0008a800000e0000 */
[----:B-1----:R1:W-:Y:S04]  /*da30*/  @!P4 ST.E [R4.64], R20 ;  /* 0x000000140400c985 */ /* 0x0023e8000c101908 */
[----:B------:R1:W1:Y:S04]  /*da40*/  SHFL.IDX PT, R2, R18, RZ, 0x1c1f ;  /* 0x001c1fff12027589 */ /* 0x00026800000e0000 */
[----:B------:R1:W1:Y:S01]  /*da50*/  SHFL.IDX PT, R3, R17, RZ, 0x1c1f ;  /* 0x001c1fff11037589 */ /* 0x00026200000e0000 */
[----:B----4-:R-:W-:-:S04]  /*da60*/  IADD3 R0, R12, 0x8, RZ ;  /* 0x000000080c007810 */ /* 0x010fc80007ffe0ff */
[CC--:B------:R-:W-:Y:S02]  /*da70*/  ISETP.GE.OR P3, PT, R0.reuse, R24.reuse, P1 ;  /* 0x000000180000720c */ /* 0x0c0fe40000f66670 */
[-C--:B------:R-:W-:Y:S02]  /*da80*/  ISETP.GE.OR P1, PT, R13, R24.reuse, P1 ;  /* 0x000000180d00720c */ /* 0x080fe40000f26670 */
[----:B------:R-:W-:Y:S02]  /*da90*/  ISETP.GE.AND P0, PT, R0, R24, PT ;  /* 0x000000180000720c */ /* 0x000fe40003f06270 */
[----:B------:R-:W-:-:S05]  /*daa0*/  LOP3.LUT R0, R19, 0x7ffffffc, RZ, 0xc0, !PT ;  /* 0x7ffffffc13007812 */ /* 0x000fca00078ec0ff */
[----:B------:R-:W-:Y:S02]  /*dab0*/  IMAD.IADD R0, R16, 0x1, -R0 ;  /* 0x0000000110007824 */ /* 0x000fe400078e0a00 */
[----:B--2---:R2:W-:Y:S03]  /*dac0*/  @!P3 ST.E [R10.64], R21 ;  /* 0x000000150a00b985 */ /* 0x0045e6000c101908 */
[----:B------:R-:W-:Y:S01]  /*dad0*/  SHF.L.U32 R0, R0, 0x1, RZ ;  /* 0x0000000100007819 */ /* 0x000fe200000006ff */
[----:B---3--:R2:W-:Y:S04]  /*dae0*/  @!P2 ST.E [R8.64], R22 ;  /* 0x000000160800a985 */ /* 0x0085e8000c101908 */
[----:B------:R2:W-:Y:S01]  /*daf0*/  @!P1 ST.E [R6.64], R23 ;  /* 0x0000001706009985 */ /* 0x0005e2000c101908 */
[----:B------:R-:W-:-:S13]  /*db00*/  ISETP.GE.AND P1, PT, R12, R24, PT ;  /* 0x000000180c00720c */ /* 0x000fda0003f26270 */
[----:B------:R-:W-:Y:S05]  /*db10*/  @P1 BRA `(.L_x_23) ;  /* 0x000002d000001947 */ /* 0x000fea0003800000 */
[C---:B-12---:R-:W-:Y:S02]  /*db20*/  IADD3 R6, R0.reuse, 0x8, RZ ;  /* 0x0000000800067810 */ /* 0x046fe40007ffe0ff */
[C---:B------:R-:W-:Y:S02]  /*db30*/  IADD3 R5, R0.reuse, 0x10, RZ ;  /* 0x0000001000057810 */ /* 0x040fe40007ffe0ff */
[----:B------:R-:W-:Y:S02]  /*db40*/  IADD3 R4, R0, 0x18, RZ ;  /* 0x0000001800047810 */ /* 0x000fe40007ffe0ff */
[----:B------:R-:W-:Y:S02]  /*db50*/  ISETP.GE.AND P3, PT, R6, c[0x0][0x3c8], PT ;  /* 0x0000f20006007a0c */ /* 0x000fe40003f66270 */
[----:B------:R-:W-:Y:S02]  /*db60*/  ISETP.GE.AND P2, PT, R5, c[0x0][0x3c8], PT ;  /* 0x0000f20005007a0c */ /* 0x000fe40003f46270 */
[----:B------:R-:W-:-:S02]  /*db70*/  ISETP.GE.AND P1, PT, R4, c[0x0][0x3c8], PT ;  /* 0x0000f20004007a0c */ /* 0x000fc40003f26270 */
[----:B------:R-:W-:-:S07]  /*db80*/  ISETP.GE.AND P4, PT, R0, c[0x0][0x3c8], PT ;  /* 0x0000f20000007a0c */ /* 0x000fce0003f86270 */
[----:B------:R-:W-:Y:S02]  /*db90*/  @!P3 LEA.HI R8, R6, R6, RZ, 0x1 ;  /* 0x000000060608b211 */ /* 0x000fe400078f08ff */
[----:B------:R-:W-:Y:S02]  /*dba0*/  @!P2 LEA.HI R5, R5, R5, RZ, 0x1 ;  /* 0x000000050505a211 */ /* 0x000fe400078f08ff */
[----:B------:R-:W-:Y:S02]  /*dbb0*/  @!P1 LEA.HI R6, R4, R4, RZ, 0x1 ;  /* 0x0000000404069211 */ /* 0x000fe400078f08ff */
[----:B------:R-:W-:Y:S02]  /*dbc0*/  @!P3 LOP3.LUT R8, R8, 0xfffffffe, RZ, 0xc0, !PT ;  /* 0xfffffffe0808b812 */ /* 0x000fe400078ec0ff */
[----:B------:R-:W-:Y:S01]  /*dbd0*/  @!P2 LOP3.LUT R7, R5, 0xfffffffe, RZ, 0xc0, !PT ;  /* 0xfffffffe0507a812 */ /* 0x000fe200078ec0ff */
[----:B------:R-:W-:Y:S01]  /*dbe0*/  @!P4 IMAD.WIDE R4, R0, 0x4, R2 ;  /* 0x000000040004c825 */ /* 0x000fe200078e0202 */
[----:B------:R-:W-:-:S03]  /*dbf0*/  @!P1 LOP3.LUT R10, R6, 0xfffffffe, RZ, 0xc0, !PT ;  /* 0xfffffffe060a9812 */ /* 0x000fc600078ec0ff */
[--C-:B------:R-:W-:Y:S01]  /*dc00*/  @!P3 IMAD.WIDE R8, R8, 0x4, R2.reuse ;  /* 0x000000040808b825 */ /* 0x100fe200078e0202 */
[----:B------:R1:W-:Y:S03]  /*dc10*/  @!P4 ST.E.64 [R4.64], R124 ;  /* 0x0000007c0400c985 */ /* 0x0003e6000c101b08 */
[--C-:B------:R-:W-:Y:S01]  /*dc20*/  @!P2 IMAD.WIDE R6, R7, 0x4, R2.reuse ;  /* 0x000000040706a825 */ /* 0x100fe200078e0202 */
[----:B------:R2:W-:Y:S04]  /*dc30*/  @!P3 ST.E.64 [R8.64], R132 ;  /* 0x000000840800b985 */ /* 0x0005e8000c101b08 */
[----:B------:R3:W-:Y:S01]  /*dc40*/  @!P2 ST.E.64 [R6.64], R136 ;  /* 0x000000880600a985 */ /* 0x0007e2000c101b08 */
[----:B-1----:R-:W-:Y:S01]  /*dc50*/  @!P1 IMAD.WIDE R4, R10, 0x4, R2 ;  /* 0x000000040a049825 */ /* 0x002fe200078e0202 */
[----:B--2---:R-:W-:-:S04]  /*dc60*/  IADD3 R8, R0, 0x20, RZ ;  /* 0x0000002000087810 */ /* 0x004fc80007ffe0ff */
[----:B------:R1:W-:Y:S01]  /*dc70*/  @!P1 ST.E.64 [R4.64], R148 ;  /* 0x0000009404009985 */ /* 0x0003e2000c101b08 */
[----:B---3--:R-:W-:Y:S02]  /*dc80*/  IADD3 R6, R0, 0x28, RZ ;  /* 0x0000002800067810 */ /* 0x008fe40007ffe0ff */
[----:B------:R-:W-:Y:S02]  /*dc90*/  ISETP.GE.AND P4, PT, R8, c[0x0][0x3c8], PT ;  /* 0x0000f20008007a0c */ /* 0x000fe40003f86270 */
[----:B------:R-:W-:-:S11]  /*dca0*/  ISETP.GE.AND P3, PT, R6, c[0x0][0x3c8], PT ;  /* 0x0000f20006007a0c */ /* 0x000fd60003f66270 */
[----:B------:R-:W-:Y:S02]  /*dcb0*/  @!P4 LEA.HI R8, R8, R8, RZ, 0x1 ;  /* 0x000000080808c211 */ /* 0x000fe400078f08ff */
[----:B------:R-:W-:-:S04]  /*dcc0*/  @!P3 LEA.HI R7, R6, R6, RZ, 0x1 ;  /* 0x000000060607b211 */ /* 0x000fc800078f08ff */
[----:B------:R-:W-:Y:S02]  /*dcd0*/  @!P3 LOP3.LUT R7, R7, 0xfffffffe, RZ, 0xc0, !PT ;  /* 0xfffffffe0707b812 */ /* 0x000fe400078ec0ff */
[C---:B-1----:R-:W-:Y:S02]  /*dce0*/  IADD3 R5, R0.reuse, 0x30, RZ ;  /* 0x0000003000057810 */ /* 0x042fe40007ffe0ff */
[----:B------:R-:W-:Y:S02]  /*dcf0*/  IADD3 R4, R0, 0x38, RZ ;  /* 0x0000003800047810 */ /* 0x000fe40007ffe0ff */
[----:B------:R-:W-:Y:S02]  /*dd00*/  ISETP.GE.AND P2, PT, R5, c[0x0][0x3c8], PT ;  /* 0x0000f20005007a0c */ /* 0x000fe40003f46270 */
[----:B------:R-:W-:-:S11]  /*dd10*/  ISETP.GE.AND P1, PT, R4, c[0x0][0x3c8], PT ;  /* 0x0000f20004007a0c */ /* 0x000fd60003f26270 */
[----:B------:R-:W-:Y:S02]  /*dd20*/  @!P2 LEA.HI R6, R5, R5, RZ, 0x1 ;  /* 0x000000050506a211 */ /* 0x000fe400078f08ff */
[----:B------:R-:W-:Y:S02]  /*dd30*/  @!P1 LEA.HI R4, R4, R4, RZ, 0x1 ;  /* 0x0000000404049211 */ /* 0x000fe400078f08ff */
[----:B------:R-:W-:Y:S02]  /*dd40*/  @!P4 LOP3.LUT R5, R8, 0xfffffffe, RZ, 0xc0, !PT ;  /* 0xfffffffe0805c812 */ /* 0x000fe400078ec0ff */
[----:B------:R-:W-:Y:S01]  /*dd50*/  @!P2 LOP3.LUT R10, R6, 0xfffffffe, RZ, 0xc0, !PT ;  /* 0xfffffffe060aa812 */ /* 0x000fe200078ec0ff */
[----:B------:R-:W-:Y:S01]  /*dd60*/  @!P3 IMAD.WIDE R6, R7, 0x4, R2 ;  /* 0x000000040706b825 */ /* 0x000fe200078e0202 */
[----:B------:R-:W-:-:S03]  /*dd70*/  @!P1 LOP3.LUT R11, R4, 0xfffffffe, RZ, 0xc0, !PT ;  /* 0xfffffffe040b9812 */ /* 0x000fc600078ec0ff */
[----:B------:R-:W-:-:S04]  /*dd80*/  @!P4 IMAD.WIDE R8, R5, 0x4, R2 ;  /* 0x000000040508c825 */ /* 0x000fc800078e0202 */
[--C-:B------:R-:W-:Y:S01]  /*dd90*/  @!P2 IMAD.WIDE R4, R10, 0x4, R2.reuse ;  /* 0x000000040a04a825 */ /* 0x100fe200078e0202 */
[----:B------:R1:W-:Y:S03]  /*dda0*/  @!P4 ST.E.64 [R8.64], R152 ;  /* 0x000000980800c985 */ /* 0x0003e6000c101b08 */
[----:B------:R-:W-:Y:S01]  /*ddb0*/  @!P1 IMAD.WIDE R2, R11, 0x4, R2 ;  /* 0x000000040b029825 */ /* 0x000fe200078e0202 */
[----:B------:R1:W-:Y:S04]  /*ddc0*/  @!P3 ST.E.64 [R6.64], R164 ;  /* 0x000000a40600b985 */ /* 0x0003e8000c101b08 */
[----:B------:R1:W-:Y:S04]  /*ddd0*/  @!P2 ST.E.64 [R4.64], R168 ;  /* 0x000000a80400a985 */ /* 0x0003e8000c101b08 */
[----:B------:R1:W-:Y:S02]  /*dde0*/  @!P1 ST.E.64 [R2.64], R180 ;  /* 0x000000b402009985 */ /* 0x0003e4000c101b08 */
.L_x_23:
[----:B-1----:R-:W-:Y:S05]  /*ddf0*/  BSYNC B0 ;  /* 0x0000000000007941 */ /* 0x002fea0003800000 */
.L_x_22:
[----:B------:R1:W3:Y:S01]  /*de00*/  SHFL.IDX PT, R3, R17, 0x1, 0x1c1f ;  /* 0x003c1f0011037f89 */ /* 0x0002e200000e0000 */
[----:B------:R-:W-:Y:S03]  /*de10*/  BSSY B0, `(.L_x_24) ;  /* 0x0000030000007945 */ /* 0x000fe60003800000 */
[----:B------:R1:W4:Y:S01]  /*de20*/  SHFL.IDX PT, R2, R18, 0x1, 0x1c1f ;  /* 0x003c1f0012027f89 */ /* 0x00032200000e0000 */
[----:B------:R-:W-:Y:S05]  /*de30*/  @P0 BRA `(.L_x_25) ;  /* 0x000002d000000947 */ /* 0x000fea0003800000 */
[C---:B------:R-:W-:Y:S02]  /*de40*/  IADD3 R5, R0.reuse, 0x8, RZ ;  /* 0x0000000800057810 */ /* 0x040fe40007ffe0ff */
[----:B------:R-:W-:-:S02]  /*de50*/  IADD3 R4, R0, 0x10, RZ ;  /* 0x0000001000047810 */ /* 0x000fc40007ffe0ff */
[----:B------:R-:W-:Y:S02]  /*de60*/  ISETP.GE.AND P1, PT, R5, c[0x0][0x3c8], PT ;  /* 0x0000f20005007a0c */ /* 0x000fe40003f26270 */
[----:B------:R-:W-:Y:S02]  /*de70*/  ISETP.GE.AND P0, PT, R4, c[0x0][0x3c8], PT ;  /* 0x0000f20004007a0c */ /* 0x000fe40003f06270 */
[C---:B------:R-:W-:Y:S02]  /*de80*/  ISETP.GE.AND P2, PT, R0.reuse, c[0x0][0x3c8], PT ;  /* 0x0000f20000007a0c */ /* 0x040fe40003f46270 */
[----:B--2---:R-:W-:-:S04]  /*de90*/  IADD3 R10, R0, 0x18, RZ ;  /* 0x00000018000a7810 */ /* 0x004fc80007ffe0ff */
[----:B------:R-:W-:-:S03]  /*dea0*/  ISETP.GE.AND P4, PT, R10, c[0x0][0x3c8], PT ;  /* 0x0000f2000a007a0c */ /* 0x000fc60003f86270 */
[----:B------:R-:W-:Y:S02]  /*deb0*/  @!P1 LEA.HI R5, R5, R5, RZ, 0x1 ;  /* 0x0000000505059211 */ /* 0x000fe400078f08ff */
[----:B------:R-:W-:Y:S02]  /*dec0*/  @!P0 LEA.HI R4, R4, R4, RZ, 0x1 ;  /* 0x0000000404048211 */ /* 0x000fe400078f08ff */
[----:B------:R-:W-:Y:S01]  /*ded0*/  @!P1 LOP3.LUT R5, R5, 0xfffffffe, RZ, 0xc0, !PT ;  /* 0xfffffffe05059812 */ /* 0x000fe200078ec0ff */
[----:B---34-:R-:W-:Y:S01]  /*dee0*/  @!P2 IMAD.WIDE R6, R0, 0x4, R2 ;  /* 0x000000040006a825 */ /* 0x018fe200078e0202 */
[----:B------:R-:W-:-:S03]  /*def0*/  @!P0 LOP3.LUT R8, R4, 0xfffffffe, RZ, 0xc0, !PT ;  /* 0xfffffffe04088812 */ /* 0x000fc600078ec0ff */
[--C-:B------:R-:W-:Y:S01]  /*df00*/  @!P1 IMAD.WIDE R4, R5, 0x4, R2.reuse ;  /* 0x0000000405049825 */ /* 0x100fe200078e0202 */
[----:B------:R2:W-:Y:S01]  /*df10*/  @!P2 ST.E.64 [R6.64], R126 ;  /* 0x0000007e0600a985 */ /* 0x0005e2000c101b08 */
[----:B------:R-:W-:Y:S02]  /*df20*/  @!P4 LEA.HI R10, R10, R10, RZ, 0x1 ;  /* 0x0000000a0a0ac211 */ /* 0x000fe400078f08ff */
[----:B------:R-:W-:Y:S01]  /*df30*/  @!P0 IMAD.WIDE R8, R8, 0x4, R2 ;  /* 0x0000000408088825 */ /* 0x000fe200078e0202 */
[----:B------:R3:W-:Y:S04]  /*df40*/  @!P1 ST.E.64 [R4.64], R134 ;  /* 0x0000008604009985 */ /* 0x0007e8000c101b08 */
[----:B------:R4:W-:Y:S01]  /*df50*/  @!P0 ST.E.64 [R8.64], R138 ;  /* 0x0000008a08008985 */ /* 0x0009e2000c101b08 */
[----:B--2---:R-:W-:-:S02]  /*df60*/  IADD3 R7, R0, 0x20, RZ ;  /* 0x0000002000077810 */ /* 0x004fc40007ffe0ff */
[C---:B------:R-:W-:Y:S02]  /*df70*/  IADD3 R6, R0.reuse, 0x28, RZ ;  /* 0x0000002800067810 */ /* 0x040fe40007ffe0ff */
[C---:B---3--:R-:W-:Y:S02]  /*df80*/  IADD3 R5, R0.reuse, 0x30, RZ ;  /* 0x0000003000057810 */ /* 0x048fe40007ffe0ff */
[----:B------:R-:W-:Y:S02]  /*df90*/  IADD3 R4, R0, 0x38, RZ ;  /* 0x0000003800047810 */ /* 0x000fe40007ffe0ff */
[----:B------:R-:W-:Y:S02]  /*dfa0*/  ISETP.GE.AND P3, PT, R7, c[0x0][0x3c8], PT ;  /* 0x0000f20007007a0c */ /* 0x000fe40003f66270 */
[----:B------:R-:W-:Y:S02]  /*dfb0*/  ISETP.GE.AND P2, PT, R6, c[0x0][0x3c8], PT ;  /* 0x0000f20006007a0c */ /* 0x000fe40003f46270 */
[----:B------:R-:W-:-:S02]  /*dfc0*/  ISETP.GE.AND P1, PT, R5, c[0x0][0x3c8], PT ;  /* 0x0000f20005007a0c */ /* 0x000fc40003f26270 */
[----:B------:R-:W-:-:S07]  /*dfd0*/  ISETP.GE.AND P0, PT, R4, c[0x0][0x3c8], PT ;  /* 0x0000f20004007a0c */ /* 0x000fce0003f06270 */
[----:B----4-:R-:W-:Y:S02]  /*dfe0*/  @!P3 LEA.HI R8, R7, R7, RZ, 0x1 ;  /* 0x000000070708b211 */ /* 0x010fe400078f08ff */
[----:B------:R-:W-:Y:S02]  /*dff0*/  @!P2 LEA.HI R7, R6, R6, RZ, 0x1 ;  /* 0x000000060607a211 */ /* 0x000fe400078f08ff */
[----:B------:R-:W-:Y:S02]  /*e000*/  @!P1 LEA.HI R6, R5, R5, RZ, 0x1 ;  /* 0x0000000505069211 */ /* 0x000fe400078f08ff */
[----:B------:R-:W-:Y:S02]  /*e010*/  @!P0 LEA.HI R4, R4, R4, RZ, 0x1 ;  /* 0x0000000404048211 */ /* 0x000fe400078f08ff */
[----:B------:R-:W-:Y:S02]  /*e020*/  @!P4 LOP3.LUT R5, R10, 0xfffffffe, RZ, 0xc0, !PT ;  /* 0xfffffffe0a05c812 */ /* 0x000fe400078ec0ff */
[----:B------:R-:W-:-:S02]  /*e030*/  @!P3 LOP3.LUT R8, R8, 0xfffffffe, RZ, 0xc0, !PT ;  /* 0xfffffffe0808b812 */ /* 0x000fc400078ec0ff */
[----:B------:R-:W-:Y:S01]  /*e040*/  @!P2 LOP3.LUT R7, R7, 0xfffffffe, RZ, 0xc0, !PT ;  /* 0xfffffffe0707a812 */ /* 0x000fe200078ec0ff */
[--C-:B------:R-:W-:Y:S01]  /*e050*/  @!P4 IMAD.WIDE R10, R5, 0x4, R2.reuse ;  /* 0x00000004050ac825 */ /* 0x100fe200078e0202 */
[----:B------:R-:W-:Y:S02]  /*e060*/  @!P1 LOP3.LUT R12, R6, 0xfffffffe, RZ, 0xc0, !PT ;  /* 0xfffffffe060c9812 */ /* 0x000fe400078ec0ff */
[----:B------:R-:W-:Y:S01]  /*e070*/  @!P0 LOP3.LUT R13, R4, 0xfffffffe, RZ, 0xc0, !PT ;  /* 0xfffffffe040d8812 */ /* 0x000fe200078ec0ff */
[--C-:B------:R-:W-:Y:S01]  /*e080*/  @!P3 IMAD.WIDE R8, R8, 0x4, R2.reuse ;  /* 0x000000040808b825 */ /* 0x100fe200078e0202 */
[----:B------:R2:W-:Y:S03]  /*e090*/  @!P4 ST.E.64 [R10.64], R150 ;  /* 0x000000960a00c985 */ /* 0x0005e6000c101b08 */
[--C-:B------:R-:W-:Y:S01]  /*e0a0*/  @!P2 IMAD.WIDE R6, R7, 0x4, R2.reuse ;  /* 0x000000040706a825 */ /* 0x100fe200078e0202 */
[----:B------:R2:W-:Y:S03]  /*e0b0*/  @!P3 ST.E.64 [R8.64], R154 ;  /* 0x0000009a0800b985 */ /* 0x0005e6000c101b08 */
[--C-:B------:R-:W-:Y:S01]  /*e0c0*/  @!P1 IMAD.WIDE R4, R12, 0x4, R2.reuse ;  /* 0x000000040c049825 */ /* 0x100fe200078e0202 */
[----:B------:R2:W-:Y:S03]  /*e0d0*/  @!P2 ST.E.64 [R6.64], R166 ;  /* 0x000000a60600a985 */ /* 0x0005e6000c101b08 */
[----:B------:R-:W-:Y:S01]  /*e0e0*/  @!P0 IMAD.WIDE R2, R13, 0x4, R2 ;  /* 0x000000040d028825 */ /* 0x000fe200078e0202 */
[----:B------:R2:W-:Y:S04]  /*e0f0*/  @!P1 ST.E.64 [R4.64], R170 ;  /* 0x000000aa04009985 */ /* 0x0005e8000c101b08 */
[----:B------:R2:W-:Y:S02]  /*e100*/  @!P0 ST.E.64 [R2.64], R182 ;  /* 0x000000b602008985 */ /* 0x0005e4000c101b08 */
.L_x_25:
[----:B------:R-:W-:Y:S05]  /*e110*/  BSYNC B0 ;  /* 0x0000000000007941 */ /* 0x000fea0003800000 */
.L_x_24:
[----:B--23--:R2:W3:Y:S01]  /*e120*/  SHFL.IDX PT, R3, R17, 0x2, 0x1c1f ;  /* 0x005c1f0011037f89 */ /* 0x00c4e200000e0000 */
[----:B------:R-:W-:Y:S03]  /*e130*/  BSSY B0, `(.L_x_26) ;  /* 0x0000030000007945 */ /* 0x000fe60003800000 */
[----:B----4-:R2:W4:Y:S01]  /*e140*/  SHFL.IDX PT, R2, R18, 0x2, 0x1c1f ;  /* 0x005c1f0012027f89 */ /* 0x01052200000e0000 */
[----:B------:R-:W-:Y:S05]  /*e150*/  @P5 BRA `(.L_x_27) ;  /* 0x000002d000005947 */ /* 0x000fea0003800000 */
[C---:B------:R-:W-:Y:S02]  /*e160*/  IADD3 R4, R0.reuse, 0x8, RZ ;  /* 0x0000000800047810 */ /* 0x040fe40007ffe0ff */
[----:B------:R-:W-:-:S02]  /*e170*/  ISETP.GE.AND P1, PT, R0, c[0x0][0x3c8], PT ;  /* 0x0000f20000007a0c */ /* 0x000fc40003f26270 */
[----:B------:R-:W-:Y:S02]  /*e180*/  ISETP.GE.AND P0, PT, R4, c[0x0][0x3c8], PT ;  /* 0x0000f20004007a0c */ /* 0x000fe40003f06270 */
[C---:B------:R-:W-:Y:S02]  /*e190*/  IADD3 R9, R0.reuse, 0x10, RZ ;  /* 0x0000001000097810 */ /* 0x040fe40007ffe0ff */
[----:B------:R-:W-:Y:S02]  /*e1a0*/  IADD3 R8, R0, 0x18, RZ ;  /* 0x0000001800087810 */ /* 0x000fe40007ffe0ff */
[----:B------:R-:W-:Y:S02]  /*e1b0*/  ISETP.GE.AND P5, PT, R9, c[0x0][0x3c8], PT ;  /* 0x0000f20009007a0c */ /* 0x000fe40003fa6270 */
[----:B------:R-:W-:-:S03]  /*e1c0*/  ISETP.GE.AND P4, PT, R8, c[0x0][0x3c8], PT ;  /* 0x0000f20008007a0c */ /* 0x000fc60003f86270 */
[----:B---34-:R-:W-:Y:S02]  /*e1d0*/  @!P1 IMAD.WIDE R6, R0, 0x4, R2 ;  /* 0x0000000400069825 */ /* 0x018fe400078e0202 */
[----:B------:R-:W-:-:S03]  /*e1e0*/  @!P0 LEA.HI R4, R4, R4, RZ, 0x1 ;  /* 0x0000000404048211 */ /* 0x000fc600078f08ff */
[----:B------:R3:W-:Y:S01]  /*e1f0*/  @!P1 ST.E.64 [R6.64], R120 ;  /* 0x0000007806009985 */ /* 0x0007e2000c101b08 */
[----:B------:R-:W-:Y:S02]  /*e200*/  @!P0 LOP3.LUT R4, R4, 0xfffffffe, RZ, 0xc0, !PT ;  /* 0xfffffffe04048812 */ /* 0x000fe400078ec0ff */
[----:B------:R-:W-:Y:S02]  /*e210*/  @!P5 LEA.HI R9, R9, R9, RZ, 0x1 ;  /* 0x000000090909d211 */ /* 0x000fe400078f08ff */
[----:B------:R-:W-:Y:S01]  /*e220*/  @!P4 LEA.HI R10, R8, R8, RZ, 0x1 ;  /* 0x00000008080ac211 */ /* 0x000fe200078f08ff */
[----:B------:R-:W-:-:S03]  /*e230*/  @!P0 IMAD.WIDE R4, R4, 0x4, R2 ;  /* 0x0000000404048825 */ /* 0x000fc600078e0202 */
[----:B------:R-:W-:Y:S02]  /*e240*/  @!P4 LOP3.LUT R10, R10, 0xfffffffe, RZ, 0xc0, !PT ;  /* 0xfffffffe0a0ac812 */ /* 0x000fe400078ec0ff */
[----:B------:R4:W-:Y:S03]  /*e250*/  @!P0 ST.E.64 [R4.64], R128 ;  /* 0x0000008004008985 */ /* 0x0009e6000c101b08 */
[----:B------:R-:W-:Y:S01]  /*e260*/  @!P4 IMAD.WIDE R10, R10, 0x4, R2 ;  /* 0x000000040a0ac825 */ /* 0x000fe200078e0202 */
[C---:B---3--:R-:W-:Y:S02]  /*e270*/  IADD3 R7, R0.reuse, 0x20, RZ ;  /* 0x0000002000077810 */ /* 0x048fe40007ffe0ff */
[----:B------:R-:W-:Y:S02]  /*e280*/  IADD3 R6, R0, 0x28, RZ ;  /* 0x0000002800067810 */ /* 0x000fe40007ffe0ff */
[----:B------:R-:W-:-:S02]  /*e290*/  ISETP.GE.AND P3, PT, R7, c[0x0][0x3c8], PT ;  /* 0x0000f20007007a0c */ /* 0x000fc40003f66270 */
[----:B------:R-:W-:Y:S02]  /*e2a0*/  ISETP.GE.AND P2, PT, R6, c[0x0][0x3c8], PT ;  /* 0x0000f20006007a0c */ /* 0x000fe40003f46270 */
[C---:B----4-:R-:W-:Y:S02]  /*e2b0*/  IADD3 R5, R0.reuse, 0x30, RZ ;  /* 0x0000003000057810 */ /* 0x050fe40007ffe0ff */
[----:B------:R-:W-:Y:S02]  /*e2c0*/  IADD3 R4, R0, 0x38, RZ ;  /* 0x0000003800047810 */ /* 0x000fe40007ffe0ff */
[----:B------:R-:W-:Y:S02]  /*e2d0*/  ISETP.GE.AND P1, PT, R5, c[0x0][0x3c8], PT ;  /* 0x0000f20005007a0c */ /* 0x000fe40003f26270 */
[----:B------:R-:W-:-:S03]  /*e2e0*/  ISETP.GE.AND P0, PT, R4, c[0x0][0x3c8], PT ;  /* 0x0000f20004007a0c */ /* 0x000fc60003f06270 */
[----:B------:R-:W-:Y:S02]  /*e2f0*/  @!P3 LEA.HI R8, R7, R7, RZ, 0x1 ;  /* 0x000000070708b211 */ /* 0x000fe400078f08ff */
[----:B------:R-:W-:Y:S02]  /*e300*/  @!P2 LEA.HI R7, R6, R6, RZ, 0x1 ;  /* 0x000000060607a211 */ /* 0x000fe400078f08ff */
[----:B------:R-:W-:Y:S02]  /*e310*/  @!P3 LOP3.LUT R8, R8, 0xfffffffe, RZ, 0xc0, !PT ;  /* 0xfffffffe0808b812 */ /* 0x000fe400078ec0ff */
[----:B------:R-:W-:Y:S02]  /*e320*/  @!P2 LOP3.LUT R7, R7, 0xfffffffe, RZ, 0xc0, !PT ;  /* 0xfffffffe0707a812 */ /* 0x000fe400078ec0ff */
[----:B------:R-:W-:Y:S02]  /*e330*/  @!P1 LEA.HI R6, R5, R5, RZ, 0x1 ;  /* 0x0000000505069211 */ /* 0x000fe400078f08ff */
[----:B------:R-:W-:Y:S01]  /*e340*/  @!P5 LOP3.LUT R5, R9, 0xfffffffe, RZ, 0xc0, !PT ;  /* 0xfffffffe0905d812 */ /* 0x000fe200078ec0ff */
[----:B------:R-:W-:Y:S01]  /*e350*/  @!P3 IMAD.WIDE R8, R8, 0x4, R2 ;  /* 0x000000040808b825 */ /* 0x000fe200078e0202 */
[----:B------:R-:W-:-:S02]  /*e360*/  @!P0 LEA.HI R4, R4, R4, RZ, 0x1 ;  /* 0x0000000404048211 */ /* 0x000fc400078f08ff */
[----:B------:R-:W-:Y:S01]  /*e370*/  @!P1 LOP3.LUT R14, R6, 0xfffffffe, RZ, 0xc0, !PT ;  /* 0xfffffffe060e9812 */ /* 0x000fe200078ec0ff */
[----:B------:R-:W-:Y:S01]  /*e380*/  @!P5 IMAD.WIDE R12, R5, 0x4, R2 ;  /* 0x00000004050cd825 */ /* 0x000fe200078e0202 */
[----:B------:R-:W-:-:S03]  /*e390*/  @!P0 LOP3.LUT R15, R4, 0xfffffffe, RZ, 0xc0, !PT ;  /* 0xfffffffe040f8812 */ /* 0x000fc600078ec0ff */
[--C-:B------:R-:W-:Y:S01]  /*e3a0*/  @!P2 IMAD.WIDE R6, R7, 0x4, R2.reuse ;  /* 0x000000040706a825 */ /* 0x100fe200078e0202 */
[----:B------:R3:W-:Y:S03]  /*e3b0*/  @!P5 ST.E.64 [R12.64], R140 ;  /* 0x0000008c0c00d985 */ /* 0x0007e6000c101b08 */
[--C-:B------:R-:W-:Y:S01]  /*e3c0*/  @!P1 IMAD.WIDE R4, R14, 0x4, R2.reuse ;  /* 0x000000040e049825 */ /* 0x100fe200078e0202 */
[----:B------:R3:W-:Y:S03]  /*e3d0*/  @!P4 ST.E.64 [R10.64], R144 ;  /* 0x000000900a00c985 */ /* 0x0007e6000c101b08 */
[----:B------:R-:W-:Y:S01]  /*e3e0*/  @!P0 IMAD.WIDE R2, R15, 0x4, R2 ;  /* 0x000000040f028825 */ /* 0x000fe200078e0202 */
[----:B------:R3:W-:Y:S04]  /*e3f0*/  @!P3 ST.E.64 [R8.64], R156 ;  /* 0x0000009c0800b985 */ /* 0x0007e8000c101b08 */
[----:B------:R3:W-:Y:S04]  /*e400*/  @!P2 ST.E.64 [R6.64], R160 ;  /* 0x000000a00600a985 */ /* 0x0007e8000c101b08 */
[----:B------:R3:W-:Y:S04]  /*e410*/  @!P1 ST.E.64 [R4.64], R172 ;  /* 0x000000ac04009985 */ /* 0x0007e8000c101b08 */
[----:B------:R3:W-:Y:S02]  /*e420*/  @!P0 ST.E.64 [R2.64], R176 ;  /* 0x000000b002008985 */ /* 0x0007e4000c101b08 */
.L_x_27:
[----:B------:R-:W-:Y:S05]  /*e430*/  BSYNC B0 ;  /* 0x0000000000007941 */ /* 0x000fea0003800000 */
.L_x_26:
[----:B---3--:R3:W1:Y:S04]  /*e440*/  SHFL.IDX PT, R3, R17, 0x3, 0x1c1f ;  /* 0x007c1f0011037f89 */ /* 0x00866800000e0000 */
[----:B----4-:R3:W4:Y:S01]  /*e450*/  SHFL.IDX PT, R2, R18, 0x3, 0x1c1f ;  /* 0x007c1f0012027f89 */ /* 0x01072200000e0000 */
[----:B------:R-:W-:Y:S05]  /*e460*/  @P6 EXIT ;  /* 0x000000000000694d */ /* 0x000fea0003800000 */
[C---:B------:R-:W-:Y:S02]  /*e470*/  IADD3 R4, R0.reuse, 0x8, RZ ;  /* 0x0000000800047810 */ /* 0x040fe40007ffe0ff */
[----:B------:R-:W-:-:S02]  /*e480*/  ISETP.GE.AND P6, PT, R0, c[0x0][0x3c8], PT ;  /* 0x0000f20000007a0c */ /* 0x000fc40003fc6270 */
[----:B------:R-:W-:Y:S02]  /*e490*/  ISETP.GE.AND P5, PT, R4, c[0x0][0x3c8], PT ;  /* 0x0000f20004007a0c */ /* 0x000fe40003fa6270 */
[C---:B------:R-:W-:Y:S02]  /*e4a0*/  IADD3 R9, R0.reuse, 0x10, RZ ;  /* 0x0000001000097810 */ /* 0x040fe40007ffe0ff */
[C---:B------:R-:W-:Y:S02]  /*e4b0*/  IADD3 R8, R0.reuse, 0x18, RZ ;  /* 0x0000001800087810 */ /* 0x040fe40007ffe0ff */
[C---:B------:R-:W-:Y:S02]  /*e4c0*/  IADD3 R10, R0.reuse, 0x20, RZ ;  /* 0x00000020000a7810 */ /* 0x040fe40007ffe0ff */
[C---:B------:R-:W-:Y:S02]  /*e4d0*/  IADD3 R11, R0.reuse, 0x28, RZ ;  /* 0x00000028000b7810 */ /* 0x040fe40007ffe0ff */
[C---:B------:R-:W-:Y:S01]  /*e4e0*/  IADD3 R13, R0.reuse, 0x30, RZ ;  /* 0x00000030000d7810 */ /* 0x040fe20007ffe0ff */
[----:B-1--4-:R-:W-:Y:S01]  /*e4f0*/  @!P6 IMAD.WIDE R6, R0, 0x4, R2 ;  /* 0x000000040006e825 */ /* 0x012fe200078e0202 */
[----:B------:R-:W-:-:S02]  /*e500*/  ISETP.GE.AND P4, PT, R9, c[0x0][0x3c8], PT ;  /* 0x0000f20009007a0c */ /* 0x000fc40003f86270 */
[----:B------:R-:W-:Y:S02]  /*e510*/  @!P5 LEA.HI R4, R4, R4, RZ, 0x1 ;  /* 0x000000040404d211 */ /* 0x000fe400078f08ff */
[----:B------:R-:W-:Y:S01]  /*e520*/  ISETP.GE.AND P3, PT, R8, c[0x0][0x3c8], PT ;  /* 0x0000f20008007a0c */ /* 0x000fe20003f66270 */
[----:B------:R1:W-:Y:S01]  /*e530*/  @!P6 ST.E.64 [R6.64], R122 ;  /* 0x0000007a0600e985 */ /* 0x0003e2000c101b08 */
[----:B------:R-:W-:Y:S02]  /*e540*/  ISETP.GE.AND P2, PT, R10, c[0x0][0x3c8], PT ;  /* 0x0000f2000a007a0c */ /* 0x000fe40003f46270 */
[----:B------:R-:W-:Y:S02]  /*e550*/  ISETP.GE.AND P1, PT, R11, c[0x0][0x3c8], PT ;  /* 0x0000f2000b007a0c */ /* 0x000fe40003f26270 */
[----:B------:R-:W-:Y:S02]  /*e560*/  ISETP.GE.AND P0, PT, R13, c[0x0][0x3c8], PT ;  /* 0x0000f2000d007a0c */ /* 0x000fe40003f06270 */
[----:B------:R-:W-:-:S02]  /*e570*/  @!P5 LOP3.LUT R4, R4, 0xfffffffe, RZ, 0xc0, !PT ;  /* 0xfffffffe0404d812 */ /* 0x000fc400078ec0ff */
[----:B------:R-:W-:Y:S02]  /*e580*/  @!P4 LEA.HI R12, R9, R9, RZ, 0x1 ;  /* 0x00000009090cc211 */ /* 0x000fe400078f08ff */
[----:B------:R-:W-:Y:S01]  /*e590*/  IADD3 R0, R0, 0x38, RZ ;  /* 0x0000003800007810 */ /* 0x000fe20007ffe0ff */
[----:B------:R-:W-:Y:S01]  /*e5a0*/  @!P5 IMAD.WIDE R4, R4, 0x4, R2 ;  /* 0x000000040404d825 */ /* 0x000fe200078e0202 */
[----:B------:R-:W-:Y:S02]  /*e5b0*/  @!P3 LEA.HI R8, R8, R8, RZ, 0x1 ;  /* 0x000000080808b211 */ /* 0x000fe400078f08ff */
[----:B------:R-:W-:Y:S02]  /*e5c0*/  @!P4 LOP3.LUT R12, R12, 0xfffffffe, RZ, 0xc0, !PT ;  /* 0xfffffffe0c0cc812 */ /* 0x000fe400078ec0ff */
[----:B------:R4:W-:Y:S01]  /*e5d0*/  @!P5 ST.E.64 [R4.64], R130 ;  /* 0x000000820400d985 */ /* 0x0009e2000c101b08 */
[----:B------:R-:W-:Y:S02]  /*e5e0*/  @!P3 LOP3.LUT R8, R8, 0xfffffffe, RZ, 0xc0, !PT ;  /* 0xfffffffe0808b812 */ /* 0x000fe400078ec0ff */
[----:B-1----:R-:W-:-:S04]  /*e5f0*/  @!P2 LEA.HI R6, R10, R10, RZ, 0x1 ;  /* 0x0000000a0a06a211 */ /* 0x002fc800078f08ff */
[----:B------:R-:W-:Y:S02]  /*e600*/  @!P2 LOP3.LUT R6, R6, 0xfffffffe, RZ, 0xc0, !PT ;  /* 0xfffffffe0606a812 */ /* 0x000fe400078ec0ff */
[----:B----4-:R-:W-:Y:S01]  /*e610*/  @!P1 LEA.HI R5, R11, R11, RZ, 0x1 ;  /* 0x0000000b0b059211 */ /* 0x010fe200078f08ff */
[--C-:B------:R-:W-:Y:S01]  /*e620*/  @!P3 IMAD.WIDE R10, R8, 0x4, R2.reuse ;  /* 0x00000004080ab825 */ /* 0x100fe200078e0202 */
[----:B------:R-:W-:Y:S02]  /*e630*/  @!P0 LEA.HI R4, R13, R13, RZ, 0x1 ;  /* 0x0000000d0d048211 */ /* 0x000fe400078f08ff */
        /* <DEDUP_REMOVED lines=10> */
[----:B------:R1:W-:Y:S01]  /*e6e0*/  @!P0 ST.E.64 [R4.64], R174 ;  /* 0x000000ae04008985 */ /* 0x0003e2000c101b08 */
[----:B------:R-:W-:-:S13]  /*e6f0*/  ISETP.GE.AND P0, PT, R0, c[0x0][0x3c8], PT ;  /* 0x0000f20000007a0c */ /* 0x000fda0003f06270 */
[----:B------:R-:W-:Y:S05]  /*e700*/  @P0 EXIT ;  /* 0x000000000000094d */ /* 0x000fea0003800000 */
[----:B------:R-:W-:-:S04]  /*e710*/  LEA.HI R0, R0, R0, RZ, 0x1 ;  /* 0x0000000000007211 */ /* 0x000fc800078f08ff */
[----:B------:R-:W-:-:S05]  /*e720*/  LOP3.LUT R0, R0, 0xfffffffe, RZ, 0xc0, !PT ;  /* 0xfffffffe00007812 */ /* 0x000fca00078ec0ff */
[----:B------:R-:W-:-:S05]  /*e730*/  IMAD.WIDE R2, R0, 0x4, R2 ;  /* 0x0000000400027825 */ /* 0x000fca00078e0202 */
[----:B------:R-:W-:Y:S01]  /*e740*/  ST.E.64 [R2.64], R178 ;  /* 0x000000b202007985 */ /* 0x000fe2000c101b08 */
[----:B------:R-:W-:Y:S05]  /*e750*/  EXIT ;  /* 0x000000000000794d */ /* 0x000fea0003800000 */
.L_x_21:
[----:B------:R-:W1:Y:S02]  /*e760*/  S2R R0, SR_TID.X ;  /* 0x0000000000007919 */ /* 0x000e640000002100 */
[----:B-1----:R-:W-:-:S13]  /*e770*/  ISETP.GT.AND P0, PT, R0, 0x7f, PT ;  /* 0x0000007f0000780c */ /* 0x002fda0003f04270 */
[----:B------:R-:W-:Y:S05]  /*e780*/  @P0 EXIT ;  /* 0x000000000000094d */ /* 0x000fea0003800000 */
[----:B------:R-:W1:Y:S01]  /*e790*/  S2R R8, SR_CTAID.X ;  /* 0x0000000000087919 */ /* 0x000e620000002500 */
[----:B------:R-:W-:-:S05]  /*e7a0*/  MOV R3, c[0x0][0x4e8] ;  /* 0x00013a0000037a02 */ /* 0x000fca0000000f00 */
[----:B------:R-:W-:Y:S01]  /*e7b0*/  IMAD R2, R3, c[0x0][0x388], RZ ;  /* 0x0000e20003027a24 */ /* 0x000fe200078e02ff */
[----:B-1----:R-:W-:-:S04]  /*e7c0*/  LEA R8, R8, R0, 0x7 ;  /* 0x0000000008087211 */ /* 0x002fc800078e38ff */
[----:B------:R-:W-:-:S13]  /*e7d0*/  ISETP.GE.AND P0, PT, R8, R2, PT ;  /* 0x000000020800720c */ /* 0x000fda0003f06270 */
[----:B------:R-:W-:Y:S05]  /*e7e0*/  @P0 EXIT ;  /* 0x000000000000094d */ /* 0x000fea0003800000 */
[----:B------:R-:W2:Y:S01]  /*e7f0*/  LDL.LU R4, [R1+0x30] ;  /* 0x0000300001047983 */ /* 0x000ea20000300800 */
[----:B------:R-:W-:-:S03]  /*e800*/  ISETP.NE.AND P0, PT, R3, 0x1, PT ;  /* 0x000000010300780c */ /* 0x000fc60003f05270 */
[----:B------:R-:W1:Y:S04]  /*e810*/  S2R R9, SR_CTAID.Z ;  /* 0x0000000000097919 */ /* 0x000e680000002700 */
[----:B------:R-:W3:Y:S06]  /*e820*/  S2R R10, SR_CTAID.Y ;  /* 0x00000000000a7919 */ /* 0x000eec0000002600 */
[----:B------:R-:W-:Y:S01]  /*e830*/  @P0 IMAD.HI.U32 R6, R8, c[0x0][0x4ec], RZ ;  /* 0x00013b0008060a27 */ /* 0x000fe200078e00ff */
[----:B-1----:R-:W-:-:S02]  /*e840*/  SHF.R.S32.HI R7, RZ, 0x1f, R9 ;  /* 0x0000001fff077819 */ /* 0x002fc40000011409 */
[----:B--2---:R-:W-:Y:S01]  /*e850*/  SHF.R.S32.HI R0, RZ, 0x1f, R4 ;  /* 0x0000001fff007819 */ /* 0x004fe20000011404 */
[C---:B------:R-:W-:Y:S01]  /*e860*/  IMAD.WIDE.U32 R2, R4.reuse, c[0x0][0x4d0], RZ ;  /* 0x0001340004027a25 */ /* 0x040fe200078e00ff */
[----:B------:R-:W-:-:S03]  /*e870*/  IADD3 R5, -R4, RZ, RZ ;  /* 0x000000ff04057210 */ /* 0x000fc60007ffe1ff */
[----:B------:R-:W-:-:S04]  /*e880*/  IMAD R0, R0, c[0x0][0x4d0], RZ ;  /* 0x0001340000007a24 */ /* 0x000fc800078e02ff */
[----:B------:R-:W-:Y:S01]  /*e890*/  IMAD R0, R4, c[0x0][0x4d4], R0 ;  /* 0x0001350004007a24 */ /* 0x000fe200078e0200 */
[----:B------:R-:W-:Y:S02]  /*e8a0*/  MOV R4, R8 ;  /* 0x0000000800047202 */ /* 0x000fe40000000f00 */
[----:B------:R-:W-:Y:S02]  /*e8b0*/  @P0 SHF.R.U32.HI R4, RZ, c[0x0][0x4f0], R6 ;  /* 0x00013c00ff040a19 */ /* 0x000fe40000011606 */
[----:B------:R-:W-:Y:S01]  /*e8c0*/  IADD3 R3, R3, R0, RZ ;  /* 0x0000000003037210 */ /* 0x000fe20007ffe0ff */
[----:B------:R-:W-:Y:S02]  /*e8d0*/  IMAD R0, R7, c[0x0][0x4d8], RZ ;  /* 0x0001360007007a24 */ /* 0x000fe400078e02ff */
[----:B---3--:R-:W-:Y:S01]  /*e8e0*/  IMAD R7, R5, c[0x0][0x550], R10 ;  /* 0x0001540005077a24 */ /* 0x008fe200078e020a */
[----:B------:R-:W-:Y:S01]  /*e8f0*/  IADD3 R5, -R4, RZ, RZ ;  /* 0x000000ff04057210 */ /* 0x000fe20007ffe1ff */
[----:B------:R-:W-:-:S02]  /*e900*/  IMAD R0, R9, c[0x0][0x4dc], R0 ;  /* 0x0001370009007a24 */ /* 0x000fc400078e0200 */
[----:B------:R-:W-:Y:S01]  /*e910*/  IMAD.WIDE.U32 R2, R9, c[0x0][0x4d8], R2 ;  /* 0x0001360009027a25 */ /* 0x000fe200078e0002 */
[----:B------:R-:W-:-:S03]  /*e920*/  SHF.R.S32.HI R6, RZ, 0x1f, R7 ;  /* 0x0000001fff067819 */ /* 0x000fc60000011407 */
[----:B------:R-:W-:Y:S01]  /*e930*/  IMAD R5, R5, c[0x0][0x4e8], R8 ;  /* 0x00013a0005057a24 */ /* 0x000fe200078e0208 */
[----:B------:R-:W-:Y:S01]  /*e940*/  IADD3 R3, R0, R3, RZ ;  /* 0x0000000300037210 */ /* 0x000fe20007ffe0ff */
[----:B------:R-:W-:-:S03]  /*e950*/  IMAD R6, R6, c[0x0][0x4e0], RZ ;  /* 0x0001380006067a24 */ /* 0x000fc600078e02ff */
[----:B------:R-:W-:Y:S01]  /*e960*/  SHF.R.S32.HI R0, RZ, 0x1f, R5 ;  /* 0x0000001fff007819 */ /* 0x000fe20000011405 */
[----:B------:R-:W-:-:S04]  /*e970*/  IMAD.WIDE.U32 R2, R7, c[0x0][0x4e0], R2 ;  /* 0x0001380007027a25 */ /* 0x000fc800078e0002 */
[----:B------:R-:W-:Y:S01]  /*e980*/  IMAD R7, R7, c[0x0][0x4e4], R6 ;  /* 0x0001390007077a24 */ /* 0x000fe200078e0206 */
[----:B------:R-:W-:Y:S01]  /*e990*/  SHF.R.S32.HI R6, RZ, 0x1f, R4 ;  /* 0x0000001fff067819 */ /* 0x000fe20000011404 */
[----:B------:R-:W-:Y:S01]  /*e9a0*/  IMAD R0, R0, c[0x0][0x4c8], RZ ;  /* 0x0001320000007a24 */ /* 0x000fe200078e02ff */
[----:B------:R-:W-:-:S03]  /*e9b0*/  IADD3 R2, P0, R4, R2, RZ ;  /* 0x0000000204027210 */ /* 0x000fc60007f1e0ff */
[----:B------:R-:W-:Y:S01]  /*e9c0*/  IMAD R0, R5, c[0x0][0x4cc], R0 ;  /* 0x0001330005007a24 */ /* 0x000fe200078e0200 */
[----:B------:R-:W-:-:S05]  /*e9d0*/  IADD3.X R3, R6, R3, R7, P0, !PT ;  /* 0x0000000306037210 */ /* 0x000fca00007fe407 */
[----:B------:R-:W-:-:S05]  /*e9e0*/  IMAD.WIDE.U32 R2, R5, c[0x0][0x4c8], R2 ;  /* 0x0001320005027a25 */ /* 0x000fca00078e0002 */
[----:B------:R-:W-:Y:S02]  /*e9f0*/  IADD3 R0, R3, R0, RZ ;  /* 0x0000000003007210 */ /* 0x000fe40007ffe0ff */
[----:B------:R-:W-:-:S04]  /*ea00*/  LEA R4, P0, R2, c[0x0][0x4a8], 0x2 ;  /* 0x00012a0002047a11 */ /* 0x000fc800078010ff */
[----:B------:R-:W-:Y:S02]  /*ea10*/  LEA.HI.X R5, R2, c[0x0][0x4ac], R0, 0x2, P0 ;  /* 0x00012b0002057a11 */ /* 0x000fe400000f1400 */
[----:B------:R-:W-:-:S05]  /*ea20*/  MOV R0, 0xff800000 ;  /* 0xff80000000007802 */ /* 0x000fca0000000f00 */
[----:B------:R-:W-:Y:S01]  /*ea30*/  STG.E [R4.64], R0 ;  /* 0x0000000004007986 */ /* 0x000fe2000c101908 */
[----:B------:R-:W-:Y:S05]  /*ea40*/  EXIT ;  /* 0x000000000000794d */ /* 0x000fea0003800000 */
.L_x_28:
[----:B------:R-:W-:-:S00]  /*ea50*/  BRA `(.L_x_28) ;  /* 0xfffffff000007947 */ /* 0x000fc0000383ffff */
[----:B------:R-:W-:-:S00]  /*ea60*/  NOP ;  /* 0x0000000000007918 */ /* 0x000fc00000000000 */
        /* <DEDUP_REMOVED lines=9> */
.L_x_3228:


//--------------------- .text._ZN7cutlass13device_kernelIN5flash19enable_sm80_to_sm89INS1_16FlashAttnFwdSm80INS1_25CollectiveMainloopFwdSm80ILi4ELi1ELb0EN4cute5tupleIJNS5_1CILi128EEENS7_ILi80EEENS7_ILi64EEEEEELi64ENS_10bfloat16_tEfNS_4arch4Sm80ELb0ELb0ELb1ELb1ELb0ELb0ELb1ELb1EEENS1_21CollectiveEpilogueFwdINS6_IJS8_SA_S9_EEENS6_IJNS7_ILi1EEESI_SI_EEESC_SE_Li128ELb1ELb1ELb1ELb0EEENS1_36VarlenDynamicPersistentTileSchedulerILi128ELi80ELi128ELi128ELb1ELb1ELb0ELb0ELb1ELb1EEEEEEEEEvNT_6ParamsE --------------------------
	.section	.text._ZN7cutlass13device_kernelIN5flash19enable_sm80_to_sm89INS1_16FlashAttnFwdSm80INS1_25CollectiveMainloopFwdSm80ILi4ELi1ELb0EN4cute5tupleIJNS5_1CILi128EEENS7_ILi80EEENS7_ILi64EEEEEELi64ENS_10bfloat16_tEfNS_4arch4Sm80ELb0ELb0ELb1ELb1ELb0ELb0ELb1ELb1EEENS1_21CollectiveEpilogueFwdINS6_IJS8_SA_S9_EEENS6_IJNS7_ILi1EEESI_SI_EEESC_SE_Li128ELb1ELb1ELb1ELb0EEENS1_36VarlenDynamicPersistentTileSchedulerILi128ELi80ELi128ELi128ELb1ELb1ELb0ELb0ELb1ELb1EEEEEEEEEvNT_6ParamsE,"ax",@progbits
	.sectioninfo	@"SHI_REGISTERS=255"
	.align	128
.text._ZN7cutlass13device_kernelIN5flash19enable_sm80_to_sm89INS1_16FlashAttnFwdSm80INS1_25CollectiveMainloopFwdSm80ILi4ELi1ELb0EN4cute5tupleIJNS5_1CILi128EEENS7_ILi80EEENS7_ILi64EEEEEELi64ENS_10bfloat16_tEfNS_4arch4Sm80ELb0ELb0ELb1ELb1ELb0ELb0ELb1ELb1EEENS1_21CollectiveEpilogueFwdINS6_IJS8_SA_S9_EEENS6_IJNS7_ILi1EEESI_SI_EEESC_SE_Li128ELb1ELb1ELb1ELb0EEENS1_36VarlenDynamicPersistentTileSchedulerILi128ELi80ELi128ELi128ELb1ELb1ELb0ELb0ELb1ELb1EEEEEEEEEvNT_6ParamsE:
        .type           _ZN7cutlass13device_kernelIN5flash19enable_sm80_to_sm89INS1_16FlashAttnFwdSm80INS1_25CollectiveMainloopFwdSm80ILi4ELi1ELb0EN4cute5tupleIJNS5_1CILi128EEENS7_ILi80EEENS7_ILi64EEEEEELi64ENS_10bfloat16_tEfNS_4arch4Sm80ELb0ELb0ELb1ELb1ELb0ELb0ELb1ELb1EEENS1_21CollectiveEpilogueFwdINS6_IJS8_SA_S9_EEENS6_IJNS7_ILi1EEESI_SI_EEESC_SE_Li128ELb1ELb1ELb1ELb0EEENS1_36VarlenDynamicPersistentTileSchedulerILi128ELi80ELi128ELi128ELb1ELb1ELb0ELb0ELb1ELb1EEEEEEEEEvNT_6ParamsE,@function
        .size           _ZN7cutlass13device_kernelIN5flash19enable_sm80_to_sm89INS1_16FlashAttnFwdSm80INS1_25CollectiveMainloopFwdSm80ILi4ELi1ELb0EN4cute5tupleIJNS5_1CILi128EEENS7_ILi80EEENS7_ILi64EEEEEELi64ENS_10bfloat16_tEfNS_4arch4Sm80ELb0ELb0ELb1ELb1ELb0ELb0ELb1ELb1EEENS1_21CollectiveEpilogueFwdINS6_IJS8_SA_S9_EEENS6_IJNS7_ILi1EEESI_SI_EEESC_SE_Li128ELb1ELb1ELb1ELb0EEENS1_36VarlenDynamicPersistentTileSchedulerILi128ELi80ELi128ELi128ELb1ELb1ELb0ELb0ELb1ELb1EEEEEEEEEvNT_6ParamsE,(.L_x_3229 - _ZN7cutlass13device_kernelIN5flash19enable_sm80_to_sm89INS1_16FlashAttnFwdSm80INS1_25CollectiveMainloopFwdSm80ILi4ELi1ELb0EN4cute5tupleIJNS5_1CILi128EEENS7_ILi80EEENS7_ILi64EEEEEELi64ENS_10bfloat16_tEfNS_4arch4Sm80ELb0ELb0ELb1ELb1ELb0ELb0ELb1ELb1EEENS1_21CollectiveEpilogueFwdINS6_IJS8_SA_S9_EEENS6_IJNS7_ILi1EEESI_SI_EEESC_SE_Li128ELb1ELb1ELb1ELb0EEENS1_36VarlenDynamicPersistentTileSchedulerILi128ELi80ELi128ELi128ELb1ELb1ELb0ELb0ELb1ELb1EEEEEEEEEvNT_6ParamsE)
        .other          _ZN7cutlass13device_kernelIN5flash19enable_sm80_to_sm89INS1_16FlashAttnFwdSm80INS1_25CollectiveMainloopFwdSm80ILi4ELi1ELb0EN4cute5tupleIJNS5_1CILi128EEENS7_ILi80EEENS7_ILi64EEEEEELi64ENS_10bfloat16_tEfNS_4arch4Sm80ELb0ELb0ELb1ELb1ELb0ELb0ELb1ELb1EEENS1_21CollectiveEpilogueFwdINS6_IJS8_SA_S9_EEENS6_IJNS7_ILi1EEESI_SI_EEESC_SE_Li128ELb1ELb1ELb1ELb0EEENS1_36VarlenDynamicPersistentTileSchedulerILi128ELi80ELi128ELi128ELb1ELb1ELb0ELb0ELb1ELb1EEEEEEEEEvNT_6ParamsE,@"STO_CUDA_ENTRY STV_DEFAULT"
_ZN7cutlass13device_kernelIN5flash19enable_sm80_to_sm89INS1_16FlashAttnFwdSm80INS1_25CollectiveMainloopFwdSm80ILi4ELi1ELb0EN4cute5tupleIJNS5_1CILi128EEENS7_ILi80EEENS7_ILi64EEEEEELi64ENS_10bfloat16_tEfNS_4arch4Sm80ELb0ELb0ELb1ELb1ELb0ELb0ELb1ELb1EEENS1_21CollectiveEpilogueFwdINS6_IJS8_SA_S9_EEENS6_IJNS7_ILi1EEESI_SI_EEESC_SE_Li128ELb1ELb1ELb1ELb0EEENS1_36VarlenDynamicPersistentTileSchedulerILi128ELi80ELi128ELi128ELb1ELb1ELb0ELb0ELb1ELb1EEEEEEEEEvNT_6ParamsE:
[----:B------:R-:W-:-:S03]  /*0000*/  MOV R1, c[0x0][0x28] ;  /* 0x00000a0000017a02 */ /* 0x000fc60000000f00 */
[----:B------:R-:W1:Y:S01]  /*0010*/  S2R R2, SR_TID.X ;  /* 0x0000000000027919 */ /* 0x000e620000002100 */
[----:B------:R-:W-:Y:S01]  /*0020*/  IADD3 R1, R1, -0x90, RZ ;  /* 0xffffff7001017810 */ /* 0x000fe20007ffe0ff */
[----:B------:R-:W-:Y:S01]  /*0030*/  ULDC.64 UR8, c[0x0][0x118] ;  /* 0x0000460000087ab9 */ /* 0x000fe20000000a00 */
[----:B-1----:R-:W-:-:S05]  /*0040*/  SHF.R.U32.HI R0, RZ, 0x5, R2 ;  /* 0x00000005ff007819 */ /* 0x002fca0000011602 */
[----:B------:R-:W1:Y:S02]  /*0050*/  SHFL.IDX PT, R3, R0, RZ, 0x1f ;  /* 0x00001fff00037589 */ /* 0x000e6400000e0000 */
[----:B-1----:R-:W-:Y:S02]  /*0060*/  ISETP.NE.AND P0, PT, R3, RZ, PT ;  /* 0x000000ff0300720c */ /* 0x002fe40003f05270 */
[----:B------:R-:W-:Y:S11]  /*0070*/  STL [R1+0x80], R3 ;  /* 0x0000800301007387 */ /* 0x000ff60000100800 */
[----:B------:R-:W-:Y:S06]  /*0080*/  @P0 BAR.SYNC.DEFER_BLOCKING 0x5, 0x80 ;  /* 0x0142000000000b1d */ /* 0x000fec0000010000 */
[----:B------:R-:W1:Y:S04]  /*0090*/  @P0 LDS.128 R4, [0x9100] ;  /* 0x00910000ff040984 */ /* 0x000e680000000c00 */
[----:B-1----:R1:W-:Y:S04]  /*00a0*/  @P0 STL.64 [R1+0x20], R4 ;  /* 0x0000200401000387 */ /* 0x0023e80000100a00 */
[----:B------:R1:W-:Y:S04]  /*00b0*/  @P0 STL.64 [R1+0x28], R6 ;  /* 0x0000280601000387 */ /* 0x0003e80000100a00 */
[----:B------:R-:W-:Y:S06]  /*00c0*/  @P0 BAR.ARV 0x4, 0x80 ;  /* 0x0102000000000b1d */ /* 0x000fec0000002000 */
[----:B------:R-:W-:Y:S05]  /*00d0*/  @P0 BRA `(.L_x_29) ;  /* 0x00000b2000000947 */ /* 0x000fea0003800000 */
[----:B------:R-:W-:Y:S01]  /*00e0*/  LOP3.LUT R15, R2, 0x1f, RZ, 0xc0, !PT ;  /* 0x0000001f020f7812 */ /* 0x000fe200078ec0ff */
[----:B------:R-:W-:-:S02]  /*00f0*/  IMAD.MOV.U32 R8, RZ, RZ, RZ ;  /* 0x000000ffff087224 */ /* 0x000fc400078e00ff */
[----:B-1----:R-:W-:Y:S01]  /*0100*/  IMAD.MOV.U32 R7, RZ, RZ, RZ ;  /* 0x000000ffff077224 */ /* 0x002fe200078e00ff */
[----:B------:R-:W-:-:S04]  /*0110*/  ISETP.NE.AND P6, PT, R15, 0x1f, PT ;  /* 0x0000001f0f00780c */ /* 0x000fc80003fc5270 */
[----:B------:R-:W-:-:S13]  /*0120*/  ISETP.GE.OR P0, PT, R15, c[0x0][0x53c], !P6 ;  /* 0x00014f000f007a0c */ /* 0x000fda0007706670 */
[----:B------:R-:W-:Y:S02]  /*0130*/  @!P0 IMAD.MOV.U32 R4, RZ, RZ, 0x4 ;  /* 0x00000004ff048424 */ /* 0x000fe400078e00ff */
[----:B------:R-:W-:Y:S02]  /*0140*/  @!P0 IMAD.MOV.U32 R2, RZ, RZ, 0x4 ;  /* 0x00000004ff028424 */ /* 0x000fe400078e00ff */
[----:B------:R-:W-:-:S04]  /*0150*/  @!P0 IMAD.WIDE.U32 R4, R15, R4, c[0x0][0x580] ;  /* 0x000160000f048625 */ /* 0x000fc800078e0004 */
[C---:B------:R-:W-:Y:S01]  /*0160*/  @!P0 IMAD.WIDE.U32 R2, R15.reuse, R2, c[0x0][0x578] ;  /* 0x00015e000f028625 */ /* 0x040fe200078e0002 */
[----:B------:R-:W2:Y:S04]  /*0170*/  @!P0 LDG.E R8, [R4.64] ;  /* 0x0000000804088981 */ /* 0x000ea8000c1e1900 */
[----:B------:R-:W2:Y:S01]  /*0180*/  @!P0 LDG.E R7, [R2.64] ;  /* 0x0000000802078981 */ /* 0x000ea2000c1e1900 */
[C---:B------:R-:W-:Y:S01]  /*0190*/  ISETP.NE.AND P5, PT, R15.reuse, RZ, PT ;  /* 0x000000ff0f00720c */ /* 0x040fe20003fa5270 */
[----:B------:R-:W1:Y:S01]  /*01a0*/  S2UR UR4, SR_CTAID.X ;  /* 0x00000000000479c3 */ /* 0x000e620000002500 */
[C---:B------:R-:W-:Y:S02]  /*01b0*/  ISETP.GE.U32.AND P4, PT, R15.reuse, 0x2, PT ;  /* 0x000000020f00780c */ /* 0x040fe40003f86070 */
[----:B------:R-:W-:-:S02]  /*01c0*/  ISETP.GE.U32.AND P3, PT, R15, 0x4, PT ;  /* 0x000000040f00780c */ /* 0x000fc40003f66070 */
[C---:B------:R-:W-:Y:S02]  /*01d0*/  ISETP.GE.U32.AND P2, PT, R15.reuse, 0x8, PT ;  /* 0x000000080f00780c */ /* 0x040fe40003f46070 */
[----:B------:R-:W-:Y:S02]  /*01e0*/  ISETP.GE.U32.AND P1, PT, R15, 0x10, PT ;  /* 0x000000100f00780c */ /* 0x000fe40003f26070 */
[----:B------:R-:W-:Y:S01]  /*01f0*/  MOV R10, RZ ;  /* 0x000000ff000a7202 */ /* 0x000fe20000000f00 */
[----:B--2---:R-:W-:-:S05]  /*0200*/  IMAD R4, R8, R7, RZ ;  /* 0x0000000708047224 */ /* 0x004fca00078e02ff */
[----:B------:R-:W2:Y:S02]  /*0210*/  SHFL.UP PT, R0, R4, 0x1, RZ ;  /* 0x0420000004007989 */ /* 0x000ea400000e00ff */
[----:B--2---:R-:W-:-:S05]  /*0220*/  SEL R0, R0, RZ, P5 ;  /* 0x000000ff00007207 */ /* 0x004fca0002800000 */
[----:B------:R-:W-:-:S05]  /*0230*/  IMAD.IADD R4, R4, 0x1, R0 ;  /* 0x0000000104047824 */ /* 0x000fca00078e0200 */
[----:B------:R-:W2:Y:S02]  /*0240*/  SHFL.UP PT, R0, R4, 0x2, RZ ;  /* 0x0440000004007989 */ /* 0x000ea400000e00ff */
[----:B--2---:R-:W-:-:S04]  /*0250*/  SEL R0, R0, RZ, P4 ;  /* 0x000000ff00007207 */ /* 0x004fc80002000000 */
[----:B------:R-:W-:-:S05]  /*0260*/  IADD3 R4, R4, R0, RZ ;  /* 0x0000000004047210 */ /* 0x000fca0007ffe0ff */
[----:B------:R-:W2:Y:S02]  /*0270*/  SHFL.UP PT, R0, R4, 0x4, RZ ;  /* 0x0480000004007989 */ /* 0x000ea400000e00ff */
[----:B--2---:R-:W-:-:S05]  /*0280*/  SEL R0, R0, RZ, P3 ;  /* 0x000000ff00007207 */ /* 0x004fca0001800000 */
[----:B------:R-:W-:-:S05]  /*0290*/  IMAD.IADD R4, R4, 0x1, R0 ;  /* 0x0000000104047824 */ /* 0x000fca00078e0200 */
[----:B------:R-:W2:Y:S02]  /*02a0*/  SHFL.UP PT, R0, R4, 0x8, RZ ;  /* 0x0500000004007989 */ /* 0x000ea400000e00ff */
[----:B--2---:R-:W-:-:S05]  /*02b0*/  SEL R0, R0, RZ, P2 ;  /* 0x000000ff00007207 */ /* 0x004fca0001000000 */
[----:B------:R-:W-:-:S05]  /*02c0*/  IMAD.IADD R4, R4, 0x1, R0 ;  /* 0x0000000104047824 */ /* 0x000fca00078e0200 */
[----:B------:R-:W2:Y:S02]  /*02d0*/  SHFL.UP PT, R0, R4, 0x10, RZ ;  /* 0x0600000004007989 */ /* 0x000ea400000e00ff */
[----:B--2---:R-:W-:-:S05]  /*02e0*/  SEL R0, R0, RZ, P1 ;  /* 0x000000ff00007207 */ /* 0x004fca0000800000 */
[----:B------:R-:W-:-:S05]  /*02f0*/  IMAD.IADD R4, R4, 0x1, R0 ;  /* 0x0000000104047824 */ /* 0x000fca00078e0200 */
[----:B------:R-:W2:Y:S02]  /*0300*/  SHFL.IDX PT, R6, R4, 0x1f, 0x1f ;  /* 0x03e01f0004067f89 */ /* 0x000ea400000e0000 */
[----:B--2---:R-:W-:-:S04]  /*0310*/  IMAD R6, R6, c[0x0][0x538], RZ ;  /* 0x00014e0006067a24 */ /* 0x004fc800078e02ff */
[----:B------:R-:W-:Y:S01]  /*0320*/  IMAD.MOV.U32 R0, RZ, RZ, R6 ;  /* 0x000000ffff007224 */ /* 0x000fe200078e0006 */
[----:B-1----:R-:W-:-:S13]  /*0330*/  ISETP.GT.AND P0, PT, R6, UR4, PT ;  /* 0x0000000406007c0c */ /* 0x002fda000bf04270 */
[----:B------:R-:W-:Y:S05]  /*0340*/  @P0 BRA `(.L_x_30) ;  /* 0x0000027000000947 */ /* 0x000fea0003800000 */
[----:B------:R-:W-:Y:S02]  /*0350*/  MOV R6, R0 ;  /* 0x0000000000067202 */ /* 0x000fe40000000f00 */
[----:B------:R-:W-:-:S04]  /*0360*/  MOV R10, RZ ;  /* 0x000000ff000a7202 */ /* 0x000fc80000000f00 */
.L_x_34:
[----:B------:R-:W-:-:S04]  /*0370*/  IADD3 R0, R10, 0x1f, RZ ;  /* 0x0000001f0a007810 */ /* 0x000fc80007ffe0ff */
[----:B------:R-:W-:-:S13]  /*0380*/  ISETP.GE.AND P0, PT, R0, c[0x0][0x53c], PT ;  /* 0x00014f0000007a0c */ /* 0x000fda0003f06270 */
[----:B------:R-:W-:Y:S05]  /*0390*/  @P0 BRA `(.L_x_31) ;  /* 0x0000078000000947 */ /* 0x000fea0003800000 */
[----:B------:R-:W-:Y:S01]  /*03a0*/  MOV R10, R0 ;  /* 0x00000000000a7202 */ /* 0x000fe20000000f00 */
[----:B------:R-:W-:Y:S01]  /*03b0*/  IMAD.MOV.U32 R7, RZ, RZ, RZ ;  /* 0x000000ffff077224 */ /* 0x000fe200078e00ff */
[----:B------:R-:W-:Y:S02]  /*03c0*/  MOV R8, RZ ;  /* 0x000000ff00087202 */ /* 0x000fe40000000f00 */
[----:B------:R-:W-:-:S04]  /*03d0*/  IADD3 R0, R15, R10, RZ ;  /* 0x0000000a0f007210 */ /* 0x000fc80007ffe0ff */
[----:B------:R-:W-:-:S13]  /*03e0*/  ISETP.GE.OR P0, PT, R0, c[0x0][0x53c], !P6 ;  /* 0x00014f0000007a0c */ /* 0x000fda0007706670 */
[----:B------:R-:W-:Y:S01]  /*03f0*/  @!P0 MOV R2, 0x4 ;  /* 0x0000000400028802 */ /* 0x000fe20000000f00 */
[----:B------:R-:W-:-:S04]  /*0400*/  @!P0 IMAD.MOV.U32 R3, RZ, RZ, 0x4 ;  /* 0x00000004ff038424 */ /* 0x000fc800078e00ff */
[----:B------:R-:W-:-:S04]  /*0410*/  @!P0 IMAD.WIDE R4, R0, R2, c[0x0][0x580] ;  /* 0x0001600000048625 */ /* 0x000fc800078e0202 */
[----:B------:R-:W-:Y:S01]  /*0420*/  @!P0 IMAD.WIDE R2, R0, R3, c[0x0][0x578] ;  /* 0x00015e0000028625 */ /* 0x000fe200078e0203 */
[----:B------:R-:W2:Y:S04]  /*0430*/  @!P0 LDG.E R8, [R4.64] ;  /* 0x0000000804088981 */ /* 0x000ea8000c1e1900 */
[----:B------:R-:W2:Y:S02]  /*0440*/  @!P0 LDG.E R7, [R2.64] ;  /* 0x0000000802078981 */ /* 0x000ea4000c1e1900 */
[----:B--2---:R-:W-:Y:S01]  /*0450*/  IMAD R5, R8, R7, RZ ;  /* 0x0000000708057224 */ /* 0x004fe200078e02ff */
[----:B------:R-:W-:Y:S05]  /*0460*/  BRA.DIV ~URZ, `(.L_x_32) ;  /* 0x0000e1327f007947 */ /* 0x000fea000b800000 */
[----:B------:R1:W2:Y:S02]  /*0470*/  SHFL.UP PT, R0, R5, 0x1, RZ ;  /* 0x0420000005007989 */ /* 0x0002a400000e00ff */
.L_x_143:
[----:B--2---:R-:W-:-:S04]  /*0480*/  SEL R0, R0, RZ, P5 ;  /* 0x000000ff00007207 */ /* 0x004fc80002800000 */
[----:B-1----:R-:W-:Y:S01]  /*0490*/  IADD3 R5, R5, R0, RZ ;  /* 0x0000000005057210 */ /* 0x002fe20007ffe0ff */
[----:B------:R-:W-:Y:S05]  /*04a0*/  BRA.DIV ~URZ, `(.L_x_33) ;  /* 0x0000e1527f007947 */ /* 0x000fea000b800000 */
[----:B------:R-:W1:Y:S02]  /*04b0*/  SHFL.UP PT, R0, R5, 0x2, RZ ;  /* 0x0440000005007989 */ /* 0x000e6400000e00ff */
[----:B-1----:R-:W-:-:S05]  /*04c0*/  SEL R0, R0, RZ, P4 ;  /* 0x000000ff00007207 */ /* 0x002fca0002000000 */
[----:B------:R-:W-:-:S05]  /*04d0*/  IMAD.IADD R0, R5, 0x1, R0 ;  /* 0x0000000105007824 */ /* 0x000fca00078e0200 */
        /* <DEDUP_REMOVED lines=9> */
[----:B------:R1:W2:Y:S02]  /*0570*/  SHFL.IDX PT, R0, R4, 0x1f, 0x1f ;  /* 0x03e01f0004007f89 */ /* 0x0002a400000e0000 */
.L_x_144:
[----:B--2---:R-:W-:-:S05]  /*0580*/  IMAD R0, R0, c[0x0][0x538], RZ ;  /* 0x00014e0000007a24 */ /* 0x004fca00078e02ff */
[----:B------:R-:W-:-:S04]  /*0590*/  IADD3 R6, R0, R6, RZ ;  /* 0x0000000600067210 */ /* 0x000fc80007ffe0ff */
[----:B------:R-:W-:-:S13]  /*05a0*/  ISETP.GT.AND P0, PT, R6, UR4, PT ;  /* 0x0000000406007c0c */ /* 0x000fda000bf04270 */
[----:B-1----:R-:W-:Y:S05]  /*05b0*/  @!P0 BRA `(.L_x_34) ;  /* 0xfffffdb000008947 */ /* 0x002fea000383ffff */
.L_x_30:
[----:B------:R-:W-:-:S05]  /*05c0*/  IADD3 R13, -R0, R6, RZ ;  /* 0x00000006000d7210 */ /* 0x000fca0007ffe1ff */
[----:B------:R-:W-:-:S05]  /*05d0*/  IMAD R0, R4, c[0x0][0x538], R13 ;  /* 0x00014e0004007a24 */ /* 0x000fca00078e020d */
[----:B------:R-:W-:Y:S01]  /*05e0*/  ISETP.GT.AND P0, PT, R0, UR4, PT ;  /* 0x0000000400007c0c */ /* 0x000fe2000bf04270 */
[----:B------:R-:W-:-:S12]  /*05f0*/  BRA.DIV ~URZ, `(.L_x_35) ;  /* 0x0000e1c27f007947 */ /* 0x000fd8000b800000 */
[----:B------:R-:W-:-:S04]  /*0600*/  VOTE.ANY R0, PT, !P0 ;  /* 0x0000000000007806 */ /* 0x000fc800040e0100 */
.L_x_145:
[----:B------:R1:W2:Y:S01]  /*0610*/  POPC R14, R0 ;  /* 0x00000000000e7309 */ /* 0x0002a20000000000 */
[----:B------:R-:W-:Y:S05]  /*0620*/  BRA.DIV ~URZ, `(.L_x_36) ;  /* 0x0000e1d27f007947 */ /* 0x000fea000b800000 */
[----:B--2---:R2:W3:Y:S01]  /*0630*/  SHFL.IDX PT, R12, R8, R14, 0x1f ;  /* 0x00001f0e080c7589 */ /* 0x0044e200000e0000 */
[----:B------:R-:W-:-:S03]  /*0640*/  MOV R6, RZ ;  /* 0x000000ff00067202 */ /* 0x000fc60000000f00 */
[----:B------:R2:W4:Y:S04]  /*0650*/  SHFL.IDX PT, R11, R7, R14, 0x1f ;  /* 0x00001f0e070b7589 */ /* 0x00052800000e0000 */
.L_x_146:
[----:B------:R-:W-:Y:S01]  /*0660*/  ISETP.NE.AND P0, PT, R0, RZ, PT ;  /* 0x000000ff0000720c */ /* 0x000fe20003f05270 */
[----:B------:R-:W-:-:S12]  /*0670*/  BSSY B0, `(.L_x_37) ;  /* 0x0000005000007945 */ /* 0x000fd80003800000 */
[----:B------:R-:W-:Y:S05]  /*0680*/  @!P0 BRA `(.L_x_38) ;  /* 0x0000003000008947 */ /* 0x000fea0003800000 */
[----:B------:R-:W-:Y:S01]  /*0690*/  IADD3 R5, R14, -0x1, RZ ;  /* 0xffffffff0e057810 */ /* 0x000fe20007ffe0ff */
[----:B------:R-:W-:Y:S05]  /*06a0*/  BRA.DIV ~URZ, `(.L_x_39) ;  /* 0x0000e2327f007947 */ /* 0x000fea000b800000 */
[----:B------:R1:W2:Y:S02]  /*06b0*/  SHFL.IDX PT, R6, R4, R5, 0x1f ;  /* 0x00001f0504067589 */ /* 0x0002a400000e0000 */
.L_x_38:
[----:B------:R-:W-:Y:S05]  /*06c0*/  BSYNC B0 ;  /* 0x0000000000007941 */ /* 0x000fea0003800000 */
.L_x_37:
[----:B-1-3--:R-:W-:Y:S01]  /*06d0*/  IABS R0, R12 ;  /* 0x0000000c00007213 */ /* 0x00afe20000000000 */
[----:B--2---:R-:W-:-:S04]  /*06e0*/  IMAD R4, R6, c[0x0][0x538], R13 ;  /* 0x00014e0006047a24 */ /* 0x004fc800078e020d */
[----:B------:R-:W-:Y:S01]  /*06f0*/  IMAD.MOV.U32 R5, RZ, RZ, R0 ;  /* 0x000000ffff057224 */ /* 0x000fe200078e0000 */
[----:B----4-:R-:W-:Y:S01]  /*0700*/  IABS R0, R11 ;  /* 0x0000000b00007213 */ /* 0x010fe20000000000 */
[----:B------:R1:W-:Y:S01]  /*0710*/  STL [R1+0x20], R4 ;  /* 0x0000200401007387 */ /* 0x0003e20000100800 */
[----:B------:R-:W-:Y:S01]  /*0720*/  IADD3 R9, -R4, UR4, RZ ;  /* 0x0000000404097c10 */ /* 0x000fe2000fffe1ff */
[----:B------:R-:W2:Y:S02]  /*0730*/  I2F.RP R2, R5 ;  /* 0x0000000500027306 */ /* 0x000ea40000209400 */
[----:B------:R-:W-:Y:S01]  /*0740*/  IMAD.MOV.U32 R7, RZ, RZ, R0 ;  /* 0x000000ffff077224 */ /* 0x000fe200078e0000 */
[----:B------:R-:W-:Y:S02]  /*0750*/  IABS R6, R9 ;  /* 0x0000000900067213 */ /* 0x000fe40000000000 */
[----:B------:R-:W-:-:S03]  /*0760*/  IABS R0, R12 ;  /* 0x0000000c00007213 */ /* 0x000fc60000000000 */
[----:B------:R-:W-:Y:S01]  /*0770*/  I2F.RP R8, R7 ;  /* 0x0000000700087306 */ /* 0x000fe20000209400 */
[----:B------:R-:W-:-:S07]  /*0780*/  IADD3 R0, RZ, -R0, RZ ;  /* 0x80000000ff007210 */ /* 0x000fce0007ffe0ff */
[----:B--2---:R-:W2:Y:S02]  /*0790*/  MUFU.RCP R2, R2 ;  /* 0x0000000200027308 */ /* 0x004ea40000001000 */
[----:B--2---:R-:W-:-:S06]  /*07a0*/  IADD3 R2, R2, 0xffffffe, RZ ;  /* 0x0ffffffe02027810 */ /* 0x004fcc0007ffe0ff */
[----:B------:R-:W2:Y:S02]  /*07b0*/  F2I.FTZ.U32.TRUNC.NTZ R3, R2 ;  /* 0x0000000200037305 */ /* 0x000ea4000021f000 */
[----:B--2---:R-:W-:-:S04]  /*07c0*/  IMAD.MOV R2, RZ, RZ, -R3 ;  /* 0x000000ffff027224 */ /* 0x004fc800078e0a03 */
[----:B-1----:R-:W-:Y:S02]  /*07d0*/  IMAD R4, R2, R5, RZ ;  /* 0x0000000502047224 */ /* 0x002fe400078e02ff */
[----:B------:R-:W-:-:S04]  /*07e0*/  IMAD.MOV.U32 R2, RZ, RZ, RZ ;  /* 0x000000ffff027224 */ /* 0x000fc800078e00ff */
[----:B------:R-:W-:-:S04]  /*07f0*/  IMAD.HI.U32 R2, R3, R4, R2 ;  /* 0x0000000403027227 */ /* 0x000fc800078e0002 */
[----:B------:R-:W-:-:S04]  /*0800*/  IMAD.MOV.U32 R3, RZ, RZ, R6 ;  /* 0x000000ffff037224 */ /* 0x000fc800078e0006 */
[----:B------:R-:W-:-:S04]  /*0810*/  IMAD.HI.U32 R2, R2, R3, RZ ;  /* 0x0000000302027227 */ /* 0x000fc800078e00ff */
[----:B------:R-:W-:Y:S02]  /*0820*/  IMAD R0, R2, R0, R3 ;  /* 0x0000000002007224 */ /* 0x000fe400078e0203 */
[----:B------:R-:W1:Y:S03]  /*0830*/  MUFU.RCP R3, R8 ;  /* 0x0000000800037308 */ /* 0x000e660000001000 */
[----:B------:R-:W-:-:S13]  /*0840*/  ISETP.GT.U32.AND P1, PT, R5, R0, PT ;  /* 0x000000000500720c */ /* 0x000fda0003f24070 */
[----:B------:R-:W-:Y:S01]  /*0850*/  @!P1 IMAD.IADD R0, R0, 0x1, -R5 ;  /* 0x0000000100009824 */ /* 0x000fe200078e0a05 */
[----:B-1----:R-:W-:Y:S02]  /*0860*/  IADD3 R3, R3, 0xffffffe, RZ ;  /* 0x0ffffffe03037810 */ /* 0x002fe40007ffe0ff */
[----:B------:R-:W-:Y:S02]  /*0870*/  @!P1 IADD3 R2, R2, 0x1, RZ ;  /* 0x0000000102029810 */ /* 0x000fe40007ffe0ff */
[----:B------:R-:W-:Y:S02]  /*0880*/  ISETP.GE.U32.AND P2, PT, R0, R5, PT ;  /* 0x000000050000720c */ /* 0x000fe40003f46070 */
[----:B------:R-:W1:Y:S01]  /*0890*/  F2I.FTZ.U32.TRUNC.NTZ R3, R3 ;  /* 0x0000000300037305 */ /* 0x000e62000021f000 */
[----:B------:R-:W-:Y:S02]  /*08a0*/  LOP3.LUT R0, R9, R12, RZ, 0x3c, !PT ;  /* 0x0000000c09007212 */ /* 0x000fe400078e3cff */
[----:B------:R-:W-:-:S02]  /*08b0*/  ISETP.NE.AND P1, PT, R12, RZ, PT ;  /* 0x000000ff0c00720c */ /* 0x000fc40003f25270 */
[----:B------:R-:W-:-:S06]  /*08c0*/  ISETP.GE.AND P0, PT, R0, RZ, PT ;  /* 0x000000ff0000720c */ /* 0x000fcc0003f06270 */
[----:B------:R-:W-:Y:S02]  /*08d0*/  @P2 IADD3 R2, R2, 0x1, RZ ;  /* 0x0000000102022810 */ /* 0x000fe40007ffe0ff */
[----:B-1----:R-:W-:-:S03]  /*08e0*/  IADD3 R0, RZ, -R3, RZ ;  /* 0x80000003ff007210 */ /* 0x002fc60007ffe0ff */
[----:B------:R-:W-:Y:S01]  /*08f0*/  IMAD.MOV.U32 R4, RZ, RZ, R2 ;  /* 0x000000ffff047224 */ /* 0x000fe200078e0002 */
[----:B------:R-:W-:-:S03]  /*0900*/  MOV R2, RZ ;  /* 0x000000ff00027202 */ /* 0x000fc60000000f00 */
[----:B------:R-:W-:Y:S01]  /*0910*/  @!P0 IMAD.MOV R4, RZ, RZ, -R4 ;  /* 0x000000ffff048224 */ /* 0x000fe200078e0a04 */
[----:B------:R-:W-:Y:S01]  /*0920*/  @!P1 LOP3.LUT R4, RZ, R12, RZ, 0x33, !PT ;  /* 0x0000000cff049212 */ /* 0x000fe200078e33ff */
[----:B------:R-:W-:Y:S01]  /*0930*/  IMAD.MOV.U32 R5, RZ, RZ, R0 ;  /* 0x000000ffff057224 */ /* 0x000fe200078e0000 */
[----:B------:R-:W-:Y:S02]  /*0940*/  IABS R0, R11 ;  /* 0x0000000b00007213 */ /* 0x000fe40000000000 */
[----:B------:R-:W-:Y:S01]  /*0950*/  IABS R8, R4 ;  /* 0x0000000400087213 */ /* 0x000fe20000000000 */
[----:B------:R-:W-:Y:S02]  /*0960*/  IMAD R5, R5, R7, RZ ;  /* 0x0000000705057224 */ /* 0x000fe400078e02ff */
[----:B------:R-:W-:Y:S02]  /*0970*/  IMAD.MOV R6, RZ, RZ, -R0 ;  /* 0x000000ffff067224 */ /* 0x000fe400078e0a00 */
[----:B------:R-:W-:-:S04]  /*0980*/  IMAD.HI.U32 R0, R3, R5, R2 ;  /* 0x0000000503007227 */ /* 0x000fc800078e0002 */
[----:B------:R-:W-:Y:S02]  /*0990*/  IMAD.MOV.U32 R2, RZ, RZ, R8 ;  /* 0x000000ffff027224 */ /* 0x000fe400078e0008 */
[----:B------:R-:W-:Y:S02]  /*09a0*/  IMAD.MOV.U32 R3, RZ, RZ, R6 ;  /* 0x000000ffff037224 */ /* 0x000fe400078e0006 */
[----:B------:R-:W-:-:S04]  /*09b0*/  IMAD.HI.U32 R0, R0, R2, RZ ;  /* 0x0000000200007227 */ /* 0x000fc800078e00ff */
[----:B------:R-:W-:Y:S02]  /*09c0*/  IMAD R2, R0, R3, R2 ;  /* 0x0000000300027224 */ /* 0x000fe400078e0202 */
[----:B------:R-:W-:-:S03]  /*09d0*/  IMAD R3, R4, R12, RZ ;  /* 0x0000000c04037224 */ /* 0x000fc600078e02ff */
[----:B------:R-:W-:Y:S02]  /*09e0*/  ISETP.GT.U32.AND P1, PT, R7, R2, PT ;  /* 0x000000020700720c */ /* 0x000fe40003f24070 */
[----:B------:R-:W-:-:S11]  /*09f0*/  IADD3 R3, R9, -R3, RZ ;  /* 0x8000000309037210 */ /* 0x000fd60007ffe0ff */
[----:B------:R-:W-:Y:S01]  /*0a00*/  @!P1 IMAD.IADD R2, R2, 0x1, -R7 ;  /* 0x0000000102029824 */ /* 0x000fe200078e0a07 */
[----:B------:R-:W-:Y:S02]  /*0a10*/  @!P1 IADD3 R0, R0, 0x1, RZ ;  /* 0x0000000100009810 */ /* 0x000fe40007ffe0ff */
[----:B------:R-:W-:Y:S02]  /*0a20*/  ISETP.NE.AND P1, PT, R11, RZ, PT ;  /* 0x000000ff0b00720c */ /* 0x000fe40003f25270 */
[----:B------:R-:W-:Y:S02]  /*0a30*/  ISETP.GE.U32.AND P2, PT, R2, R7, PT ;  /* 0x000000070200720c */ /* 0x000fe40003f46070 */
[----:B------:R-:W-:-:S04]  /*0a40*/  LOP3.LUT R2, R4, R11, RZ, 0x3c, !PT ;  /* 0x0000000b04027212 */ /* 0x000fc800078e3cff */
[----:B------:R-:W-:-:S07]  /*0a50*/  ISETP.GE.AND P0, PT, R2, RZ, PT ;  /* 0x000000ff0200720c */ /* 0x000fce0003f06270 */
[----:B------:R-:W-:-:S06]  /*0a60*/  @P2 IADD3 R0, R0, 0x1, RZ ;  /* 0x0000000100002810 */ /* 0x000fcc0007ffe0ff */
[----:B------:R-:W-:Y:S02]  /*0a70*/  @!P0 IADD3 R0, -R0, RZ, RZ ;  /* 0x000000ff00008210 */ /* 0x000fe40007ffe1ff */
[----:B------:R-:W-:-:S05]  /*0a80*/  @!P1 LOP3.LUT R0, RZ, R11, RZ, 0x33, !PT ;  /* 0x0000000bff009212 */ /* 0x000fca00078e33ff */
[--C-:B------:R-:W-:Y:S02]  /*0a90*/  IMAD.MOV R2, RZ, RZ, -R0.reuse ;  /* 0x000000ffff027224 */ /* 0x100fe400078e0a00 */
[C---:B------:R-:W-:Y:S02]  /*0aa0*/  IMAD R0, R11.reuse, 0x1000000, R0 ;  /* 0x010000000b007824 */ /* 0x040fe400078e0200 */
[----:B------:R-:W-:Y:S02]  /*0ab0*/  IMAD R2, R11, R2, R4 ;  /* 0x000000020b027224 */ /* 0x000fe400078e0204 */
[----:B------:R-:W-:Y:S02]  /*0ac0*/  IMAD.IADD R4, R14, 0x1, R10 ;  /* 0x000000010e047824 */ /* 0x000fe400078e020a */
[----:B------:R-:W-:-:S03]  /*0ad0*/  IMAD R0, R2, 0x10000, R0 ;  /* 0x0001000002007824 */ /* 0x000fc600078e0200 */
[----:B------:R1:W-:Y:S04]  /*0ae0*/  STL [R1+0x2c], R4 ;  /* 0x00002c0401007387 */ /* 0x0003e80000100800 */
[----:B------:R1:W-:Y:S04]  /*0af0*/  STL [R1+0x28], R0 ;  /* 0x0000280001007387 */ /* 0x0003e80000100800 */
[----:B------:R1:W-:Y:S01]  /*0b00*/  STL [R1+0x24], R3 ;  /* 0x0000240301007387 */ /* 0x0003e20000100800 */
[----:B------:R-:W-:Y:S05]  /*0b10*/  BRA `(.L_x_40) ;  /* 0x0000006000007947 */ /* 0x000fea0003800000 */
.L_x_31:
[----:B------:R-:W-:Y:S01]  /*0b20*/  MOV R0, UR4 ;  /* 0x0000000400007c02 */ /* 0x000fe20008000f00 */
[----:B------:R-:W-:Y:S04]  /*0b30*/  STL [R1+0x24], RZ ;  /* 0x000024ff01007387 */ /* 0x000fe80000100800 */
[----:B------:R-:W-:Y:S04]  /*0b40*/  STL [R1+0x28], RZ ;  /* 0x000028ff01007387 */ /* 0x000fe80000100800 */
[----:B------:R1:W-:Y:S02]  /*0b50*/  STL [R1+0x20], R0 ;  /* 0x0000200001007387 */ /* 0x0003e40000100800 */
[----:B-1----:R-:W-:-:S05]  /*0b60*/  MOV R0, c[0x0][0x53c] ;  /* 0x00014f0000007a02 */ /* 0x002fca0000000f00 */
[----:B------:R1:W-:Y:S02]  /*0b70*/  STL [R1+0x2c], R0 ;  /* 0x00002c0001007387 */ /* 0x0003e40000100800 */
.L_x_40:
[----:B-1----:R-:W2:Y:S04]  /*0b80*/  LDL R4, [R1+0x20] ;  /* 0x0000200001047983 */ /* 0x002ea80000100800 */
[----:B------:R-:W2:Y:S04]  /*0b90*/  LDL R5, [R1+0x24] ;  /* 0x0000240001057983 */ /* 0x000ea80000100800 */
[----:B------:R-:W2:Y:S04]  /*0ba0*/  LDL R6, [R1+0x28] ;  /* 0x0000280001067983 */ /* 0x000ea80000100800 */
[----:B------:R-:W2:Y:S01]  /*0bb0*/  LDL R7, [R1+0x2c] ;  /* 0x00002c0001077983 */ /* 0x000ea20000100800 */
[----:B------:R-:W-:Y:S01]  /*0bc0*/  ISETP.NE.AND P0, PT, R15, RZ, PT ;  /* 0x000000ff0f00720c */ /* 0x000fe20003f05270 */
[----:B------:R-:W-:-:S12]  /*0bd0*/  WARPSYNC 0xffffffff ;  /* 0xffffffff00007948 */ /* 0x000fd80003800000 */
[----:B--2---:R1:W-:Y:S04]  /*0be0*/  @!P0 STS.128 [0x9100], R4 ;  /* 0x00910004ff008388 */ /* 0x0043e80000000c00 */
[----:B------:R-:W-:Y:S06]  /*0bf0*/  BAR.ARV 0x5, 0x80 ;  /* 0x0142000000007b1d */ /* 0x000fec0000002000 */
.L_x_29:
[----:B------:R-:W2:Y:S02]  /*0c00*/  LDL R0, [R1+0x2c] ;  /* 0x00002c0001007983 */ /* 0x000ea40000100800 */
[----:B--2---:R-:W-:-:S13]  /*0c10*/  ISETP.GE.AND P0, PT, R0, c[0x0][0x53c], PT ;  /* 0x00014f0000007a0c */ /* 0x004fda0003f06270 */
[----:B------:R-:W-:Y:S05]  /*0c20*/  @P0 EXIT ;  /* 0x000000000000094d */ /* 0x000fea0003800000 */
[----:B------:R-:W2:Y:S02]  /*0c30*/  S2R R16, SR_TID.X ;  /* 0x0000000000107919 */ /* 0x000ea40000002100 */
[----:B--2---:R-:W-:-:S04]  /*0c40*/  SHF.R.S32.HI R11, RZ, 0x1f, R16 ;  /* 0x0000001fff0b7819 */ /* 0x004fc80000011410 */
[CC--:B------:R-:W-:Y:S02]  /*0c50*/  LEA.HI R2, R11.reuse, R16.reuse, RZ, 0x4 ;  /* 0x000000100b027211 */ /* 0x0c0fe400078f20ff */
[CC--:B------:R-:W-:Y:S02]  /*0c60*/  LEA.HI R10, R11.reuse, R16.reuse, RZ, 0x3 ;  /* 0x000000100b0a7211 */ /* 0x0c0fe400078f18ff */
[----:B------:R-:W-:Y:S02]  /*0c70*/  SHF.R.S32.HI R3, RZ, 0x4, R2 ;  /* 0x00000004ff037819 */ /* 0x000fe40000011402 */
[----:B------:R-:W-:Y:S02]  /*0c80*/  LEA.HI R13, R11, R16, RZ, 0x2 ;  /* 0x000000100b0d7211 */ /* 0x000fe400078f10ff */
[----:B------:R-:W-:Y:S02]  /*0c90*/  LEA.HI R0, R2, R3, RZ, 0x1 ;  /* 0x0000000302007211 */ /* 0x000fe400078f08ff */
[----:B------:R-:W-:-:S02]  /*0ca0*/  SHF.R.S32.HI R18, RZ, 0x3, R10 ;  /* 0x00000003ff127819 */ /* 0x000fc4000001140a */
[----:B------:R-:W-:Y:S02]  /*0cb0*/  LOP3.LUT R0, R0, 0xfffffffe, RZ, 0xc0, !PT ;  /* 0xfffffffe00007812 */ /* 0x000fe400078ec0ff */
[----:B------:R-:W-:Y:S01]  /*0cc0*/  LOP3.LUT R8, R10, 0xfffffff8, RZ, 0xc0, !PT ;  /* 0xfffffff80a087812 */ /* 0x000fe200078ec0ff */
[----:B-1----:R-:W-:Y:S01]  /*0cd0*/  IMAD.SHL.U32 R4, R18, 0x40, RZ ;  /* 0x0000004012047824 */ /* 0x002fe200078e00ff */
[--C-:B------:R-:W-:Y:S01]  /*0ce0*/  SHF.R.S32.HI R9, RZ, 0x2, R13.reuse ;  /* 0x00000002ff097819 */ /* 0x100fe2000001140d */
[----:B------:R-:W-:Y:S01]  /*0cf0*/  IMAD.IADD R14, R3, 0x1, -R0 ;  /* 0x00000001030e7824 */ /* 0x000fe200078e0a00 */
[----:B------:R-:W-:Y:S01]  /*0d00*/  LOP3.LUT R0, R2, 0xfffffff0, RZ, 0xc0, !PT ;  /* 0xfffffff002007812 */ /* 0x000fe200078ec0ff */
[----:B------:R-:W-:Y:S01]  /*0d10*/  IMAD.IADD R8, R16, 0x1, -R8 ;  /* 0x0000000110087824 */ /* 0x000fe200078e0a08 */
[----:B------:R-:W-:-:S03]  /*0d20*/  SHF.R.S32.HI R3, RZ, 0x1f, R13 ;  /* 0x0000001fff037819 */ /* 0x000fc6000001140d */
[----:B------:R-:W-:Y:S01]  /*0d30*/  IMAD.IADD R2, R16, 0x1, -R0 ;  /* 0x0000000110027824 */ /* 0x000fe200078e0a00 */
[----:B------:R-:W-:Y:S01]  /*0d40*/  LEA.HI R3, R3, R9, RZ, 0x3 ;  /* 0x0000000903037211 */ /* 0x000fe200078f18ff */
[----:B------:R-:W-:Y:S01]  /*0d50*/  IMAD.SHL.U32 R20, R8, 0x8, RZ ;  /* 0x0000000808147824 */ /* 0x000fe200078e00ff */
[----:B------:R-:W-:Y:S01]  /*0d60*/  LOP3.LUT R0, R4, 0x1c0, RZ, 0xc0, !PT ;  /* 0x000001c004007812 */ /* 0x000fe200078ec0ff */
[----:B------:R-:W-:Y:S01]  /*0d70*/  IMAD.SHL.U32 R7, R8, 0x40, RZ ;  /* 0x0000004008077824 */ /* 0x000fe200078e00ff */
[----:B------:R-:W-:Y:S02]  /*0d80*/  SHF.R.S32.HI R6, RZ, 0x1f, R2 ;  /* 0x0000001fff067819 */ /* 0x000fe40000011402 */
[----:B------:R-:W-:Y:S01]  /*0d90*/  LOP3.LUT R3, R3, 0xfffffff8, RZ, 0xc0, !PT ;  /* 0xfffffff803037812 */ /* 0x000fe200078ec0ff */
[----:B------:R-:W-:Y:S01]  /*0da0*/  STL [R1+0x18], R20 ;  /* 0x0000181401007387 */ /* 0x000fe20000100800 */
[----:B------:R-:W-:Y:S02]  /*0db0*/  SHF.R.U32.HI R5, RZ, 0x3, R0 ;  /* 0x00000003ff057819 */ /* 0x000fe40000011600 */
[----:B------:R-:W-:Y:S01]  /*0dc0*/  LOP3.LUT R4, R0, 0x38, R20, 0xf8, !PT ;  /* 0x0000003800047812 */ /* 0x000fe200078ef814 */
[----:B------:R-:W-:Y:S01]  /*0dd0*/  IMAD.IADD R9, R9, 0x1, -R3 ;  /* 0x0000000109097824 */ /* 0x000fe200078e0a03 */
[----:B------:R-:W-:-:S02]  /*0de0*/  LEA.HI R12, R6, R2, RZ, 0x3 ;  /* 0x00000002060c7211 */ /* 0x000fc400078f18ff */
[----:B------:R-:W-:Y:S02]  /*0df0*/  LOP3.LUT R0, R7, 0x1c0, RZ, 0xc0, !PT ;  /* 0x000001c007007812 */ /* 0x000fe400078ec0ff */
[----:B------:R-:W-:Y:S02]  /*0e00*/  LOP3.LUT R5, R4, R5, RZ, 0x3c, !PT ;  /* 0x0000000504057212 */ /* 0x000fe400078e3cff */
[----:B------:R-:W-:Y:S02]  /*0e10*/  LOP3.LUT R3, R12, 0xfffffff8, RZ, 0xc0, !PT ;  /* 0xfffffff80c037812 */ /* 0x000fe400078ec0ff */
[CC--:B------:R-:W-:Y:S02]  /*0e20*/  LEA.HI R6, R11.reuse, R16.reuse, RZ, 0x6 ;  /* 0x000000100b067211 */ /* 0x0c0fe400078f30ff */
[----:B------:R-:W-:Y:S01]  /*0e30*/  LOP3.LUT R4, R0, 0x8, R10, 0xf8, !PT ;  /* 0x0000000800047812 */ /* 0x000fe200078ef80a */
[----:B------:R-:W-:Y:S01]  /*0e40*/  IMAD.IADD R10, R2, 0x1, -R3 ;  /* 0x00000001020a7824 */ /* 0x000fe200078e0a03 */
[----:B------:R-:W-:Y:S01]  /*0e50*/  SHF.R.U32.HI R0, RZ, 0x3, R0 ;  /* 0x00000003ff007819 */ /* 0x000fe20000011600 */
[----:B------:R-:W-:Y:S01]  /*0e60*/  IMAD.SHL.U32 R3, R6, 0x8, RZ ;  /* 0x0000000806037824 */ /* 0x000fe200078e00ff */
[----:B------:R-:W-:-:S02]  /*0e70*/  LEA.HI R11, R11, R16, RZ, 0x5 ;  /* 0x000000100b0b7211 */ /* 0x000fc400078f28ff */
[----:B------:R-:W-:Y:S02]  /*0e80*/  LOP3.LUT R15, R4, R0, RZ, 0x3c, !PT ;  /* 0x00000000040f7212 */ /* 0x000fe400078e3cff */
[----:B------:R-:W-:Y:S02]  /*0e90*/  LOP3.LUT R2, R13, 0xfffffffc, RZ, 0xc0, !PT ;  /* 0xfffffffc0d027812 */ /* 0x000fe400078ec0ff */
[----:B------:R-:W-:Y:S02]  /*0ea0*/  LOP3.LUT R0, R11, 0xffffffe0, RZ, 0xc0, !PT ;  /* 0xffffffe00b007812 */ /* 0x000fe400078ec0ff */
[----:B------:R-:W-:Y:S01]  /*0eb0*/  LOP3.LUT R213, R5, 0x7ffffe00, R3, 0xf8, !PT ;  /* 0x7ffffe0005d57812 */ /* 0x000fe200078ef803 */
[C---:B------:R-:W-:Y:S01]  /*0ec0*/  IMAD.IADD R7, R16.reuse, 0x1, -R2 ;  /* 0x0000000110077824 */ /* 0x040fe200078e0a02 */
[----:B------:R-:W-:Y:S01]  /*0ed0*/  LOP3.LUT R3, R9, 0x1, RZ, 0xc0, !PT ;  /* 0x0000000109037812 */ /* 0x000fe200078ec0ff */
[----:B------:R-:W-:Y:S01]  /*0ee0*/  IMAD.IADD R17, R16, 0x1, -R0 ;  /* 0x0000000110117824 */ /* 0x000fe200078e0a00 */
[--C-:B------:R-:W-:Y:S01]  /*0ef0*/  SHF.R.S32.HI R6, RZ, 0x5, R11.reuse ;  /* 0x00000005ff067819 */ /* 0x100fe2000001140b */
[----:B------:R-:W-:Y:S01]  /*0f00*/  IMAD.SHL.U32 R213, R213, 0x2, RZ ;  /* 0x00000002d5d57824 */ /* 0x000fe200078e00ff */
[----:B------:R-:W-:-:S02]  /*0f10*/  SHF.R.S32.HI R2, RZ, 0x1f, R11 ;  /* 0x0000001fff027819 */ /* 0x000fc4000001140b */
[----:B------:R-:W-:Y:S02]  /*0f20*/  LEA.HI R0, R7, R7, RZ, 0x1 ;  /* 0x0000000707007211 */ /* 0x000fe400078f08ff */
[----:B------:R-:W-:Y:S02]  /*0f30*/  ISETP.NE.U32.AND P0, PT, R3, 0x1, PT ;  /* 0x000000010300780c */ /* 0x000fe40003f05070 */
[----:B------:R-:W-:Y:S02]  /*0f40*/  LEA.HI R3, R2, R6, RZ, 0x2 ;  /* 0x0000000602037211 */ /* 0x000fe400078f10ff */
[----:B------:R-:W-:Y:S02]  /*0f50*/  SHF.R.S32.HI R11, RZ, 0x1f, R17 ;  /* 0x0000001fff0b7819 */ /* 0x000fe40000011411 */
[C---:B------:R-:W-:Y:S01]  /*0f60*/  LOP3.LUT R2, R0.reuse, 0x1ffffffe, RZ, 0xc0, !PT ;  /* 0x1ffffffe00027812 */ /* 0x040fe200078ec0ff */
[----:B------:R-:W-:Y:S01]  /*0f70*/  IMAD.SHL.U32 R0, R0, 0x20, RZ ;  /* 0x0000002000007824 */ /* 0x000fe200078e00ff */
[----:B------:R-:W-:-:S02]  /*0f80*/  LOP3.LUT R3, R3, 0xffffffc, RZ, 0xc0, !PT ;  /* 0x0ffffffc03037812 */ /* 0x000fc400078ec0ff */
[----:B------:R-:W-:Y:S01]  /*0f90*/  LEA.HI R11, R11, R17, RZ, 0x2 ;  /* 0x000000110b0b7211 */ /* 0x000fe200078f10ff */
[----:B------:R-:W-:Y:S01]  /*0fa0*/  IMAD.IADD R2, R7, 0x1, -R2 ;  /* 0x0000000107027824 */ /* 0x000fe200078e0a02 */
[----:B------:R-:W-:Y:S01]  /*0fb0*/  LOP3.LUT R0, R0, 0xffffffc0, RZ, 0xc0, !PT ;  /* 0xffffffc000007812 */ /* 0x000fe200078ec0ff */
[----:B------:R-:W-:Y:S01]  /*0fc0*/  IMAD.IADD R5, R6, 0x1, -R3 ;  /* 0x0000000106057824 */ /* 0x000fe200078e0a03 */
[----:B------:R-:W-:Y:S01]  /*0fd0*/  SHF.R.S32.HI R4, RZ, 0x2, R11 ;  /* 0x00000002ff047819 */ /* 0x000fe2000001140b */
[----:B------:R-:W-:Y:S01]  /*0fe0*/  IMAD.SHL.U32 R3, R10, 0x40, RZ ;  /* 0x000000400a037824 */ /* 0x000fe200078e00ff */
[----:B------:R-:W-:Y:S01]  /*0ff0*/  R2P PR, R9, 0x6 ;  /* 0x0000000609007804 */ /* 0x000fe20000000000 */
[----:B------:R-:W-:Y:S01]  /*1000*/  IMAD R13, R2, 0x8, R0 ;  /* 0x00000008020d7824 */ /* 0x000fe200078e0200 */
[----:B------:R-:W-:Y:S01]  /*1010*/  LOP3.LUT P4, RZ, R8, 0x2, RZ, 0xc0, !PT ;  /* 0x0000000208ff7812 */ /* 0x000fe2000788c0ff */
[----:B------:R-:W-:Y:S01]  /*1020*/  IMAD R16, R5, 0x10, R4 ;  /* 0x0000001005107824 */ /* 0x000fe200078e0204 */
[----:B------:R-:W-:Y:S01]  /*1030*/  LOP3.LUT R0, R3, 0x1c0, RZ, 0xc0, !PT ;  /* 0x000001c003007812 */ /* 0x000fe200078ec0ff */
[----:B------:R-:W-:Y:S01]  /*1040*/  IMAD.SHL.U32 R4, R9, 0x40, RZ ;  /* 0x0000004009047824 */ /* 0x000fe200078e00ff */
[----:B------:R-:W-:Y:S01]  /*1050*/  LOP3.LUT P6, RZ, R10, 0x2, RZ, 0xc0, !PT ;  /* 0x000000020aff7812 */ /* 0x000fe200078cc0ff */
[----:B------:R-:W-:Y:S01]  /*1060*/  IMAD.SHL.U32 R2, R14, 0x8, RZ ;  /* 0x000000080e027824 */ /* 0x000fe200078e00ff */
[----:B------:R-:W-:Y:S01]  /*1070*/  LOP3.LUT P5, RZ, R10, 0x4, RZ, 0xc0, !PT ;  /* 0x000000040aff7812 */ /* 0x000fe200078ac0ff */
[----:B------:R-:W-:Y:S01]  /*1080*/  IMAD.SHL.U32 R3, R6, 0x400, RZ ;  /* 0x0000040006037824 */ /* 0x000fe200078e00ff */
[----:B------:R-:W-:Y:S01]  /*1090*/  LOP3.LUT R4, R4, 0x1c0, RZ, 0xc0, !PT ;  /* 0x000001c004047812 */ /* 0x000fe200078ec0ff */
[----:B------:R-:W-:Y:S01]  /*10a0*/  IMAD.SHL.U32 R5, R12, 0x40, RZ ;  /* 0x000000400c057824 */ /* 0x000fe200078e00ff */
[----:B------:R-:W-:Y:S01]  /*10b0*/  LOP3.LUT R2, R0, 0x8, R2, 0xf8, !PT ;  /* 0x0000000800027812 */ /* 0x000fe200078ef802 */
[----:B------:R-:W-:Y:S01]  /*10c0*/  IMAD R6, R7, 0x2, R3 ;  /* 0x0000000207067824 */ /* 0x000fe200078e0203 */
[----:B------:R-:W-:Y:S01]  /*10d0*/  SHF.R.U32.HI R0, RZ, 0x3, R0 ;  /* 0x00000003ff007819 */ /* 0x000fe20000011600 */
[----:B------:R-:W-:Y:S01]  /*10e0*/  IMAD.MOV.U32 R7, RZ, RZ, -0x10 ;  /* 0xfffffff0ff077424 */ /* 0x000fe200078e00ff */
[----:B------:R-:W-:Y:S01]  /*10f0*/  LEA.HI R4, R4, R4, RZ, 0x1d ;  /* 0x0000000404047211 */ /* 0x000fe200078fe8ff */
[----:B------:R-:W-:Y:S01]  /*1100*/  IMAD.MOV.U32 R10, RZ, RZ, 0x20 ;  /* 0x00000020ff0a7424 */ /* 0x000fe200078e00ff */
[----:B------:R-:W-:Y:S01]  /*1110*/  LOP3.LUT R2, R2, R0, RZ, 0x3c, !PT ;  /* 0x0000000002027212 */ /* 0x000fe200078e3cff */
[----:B------:R-:W-:Y:S01]  /*1120*/  IMAD R0, R14, 0x200, R15 ;  /* 0x000002000e007824 */ /* 0x000fe200078e020f */
[----:B------:R-:W-:Y:S01]  /*1130*/  LOP3.LUT R5, R5, 0xfffffe00, RZ, 0xc0, !PT ;  /* 0xfffffe0005057812 */ /* 0x000fe200078ec0ff */
[----:B------:R-:W-:Y:S01]  /*1140*/  IMAD.IADD R9, R6, 0x1, R4 ;  /* 0x0000000106097824 */ /* 0x000fe200078e0204 */
[C---:B------:R-:W-:Y:S01]  /*1150*/  LOP3.LUT P3, RZ, R8.reuse, 0x4, RZ, 0xc0, !PT ;  /* 0x0000000408ff7812 */ /* 0x040fe2000786c0ff */
[----:B------:R-:W-:Y:S01]  /*1160*/  IMAD R6, R8, 0x10, R18 ;  /* 0x0000001008067824 */ /* 0x000fe200078e0212 */
[-C--:B------:R-:W-:Y:S01]  /*1170*/  IADD3 R4, R2, R5.reuse, R3 ;  /* 0x0000000502047210 */ /* 0x080fe20007ffe003 */
[----:B------:R-:W-:Y:S01]  /*1180*/  IMAD.MOV.U32 R12, RZ, RZ, 0x40 ;  /* 0x00000040ff0c7424 */ /* 0x000fe200078e00ff */
[----:B------:R-:W-:Y:S01]  /*1190*/  LOP3.LUT R3, R11, 0x7ffffffc, RZ, 0xc0, !PT ;  /* 0x7ffffffc0b037812 */ /* 0x000fe200078ec0ff */
[----:B------:R-:W-:Y:S01]  /*11a0*/  IMAD.IADD R8, R16, 0x1, R13 ;  /* 0x0000000110087824 */ /* 0x000fe200078e020d */
[----:B------:R-:W-:Y:S01]  /*11b0*/  LEA R196, R0, 0x2900, 0x1 ;  /* 0x0000290000c47811 */ /* 0x000fe200078e08ff */
[----:B------:R-:W-:Y:S01]  /*11c0*/  STL [R1+0x84], R16 ;  /* 0x0000841001007387 */ /* 0x000fe20000100800 */
[----:B------:R-:W-:Y:S01]  /*11d0*/  SEL R7, R7, 0x10, !P0 ;  /* 0x0000001007077807 */ /* 0x000fe20004000000 */
[----:B------:R-:W-:Y:S01]  /*11e0*/  IMAD.IADD R3, R17, 0x1, -R3 ;  /* 0x0000000111037824 */ /* 0x000fe200078e0a03 */
[----:B------:R-:W-:Y:S01]  /*11f0*/  LEA R9, R9, 0x80, 0x1 ;  /* 0x0000008009097811 */ /* 0x000fe200078e08ff */
[----:B------:R1:W-:Y:S01]  /*1200*/  STL [R1+0x74], R6 ;  /* 0x0000740601007387 */ /* 0x0003e20000100800 */
[----:B------:R-:W-:Y:S01]  /*1210*/  LOP3.LUT R5, R2, R5, RZ, 0xfc, !PT ;  /* 0x0000000502057212 */ /* 0x000fe200078efcff */
[----:B------:R-:W-:Y:S01]  /*1220*/  IMAD.SHL.U32 R3, R3, 0x2, RZ ;  /* 0x0000000203037824 */ /* 0x000fe200078e00ff */
[----:B------:R-:W-:Y:S01]  /*1230*/  IADD3 R207, R196, 0x20, RZ ;  /* 0x00000020c4cf7810 */ /* 0x000fe20007ffe0ff */
[----:B------:R2:W-:Y:S01]  /*1240*/  STL [R1+0x88], R8 ;  /* 0x0000880801007387 */ /* 0x0005e20000100800 */
[----:B------:R-:W-:-:S02]  /*1250*/  SEL R2, R12, 0xffffffc0, !P3 ;  /* 0xffffffc00c027807 */ /* 0x000fc40005800000 */
[----:B------:R-:W-:Y:S01]  /*1260*/  @P4 IADD3 R207, R196, -0x20, RZ ;  /* 0xffffffe0c4cf4810 */ /* 0x000fe20007ffe0ff */
[----:B------:R3:W-:Y:S01]  /*1270*/  STL [R1+0x4c], R3 ;  /* 0x00004c0301007387 */ /* 0x0007e20000100800 */
[----:B------:R-:W-:Y:S01]  /*1280*/  SEL R0, R10, 0xffffffe0, !P6 ;  /* 0xffffffe00a007807 */ /* 0x000fe20007000000 */
[----:B------:R-:W-:Y:S01]  /*1290*/  IMAD.IADD R202, R196, 0x1, R2 ;  /* 0x00000001c4ca7824 */ /* 0x000fe200078e0202 */
[C---:B------:R-:W-:Y:S01]  /*12a0*/  IADD3 R11, R9.reuse, 0x40, RZ ;  /* 0x00000040090b7810 */ /* 0x040fe20007ffe0ff */
[----:B------:R-:W-:Y:S01]  /*12b0*/  IMAD.IADD R199, R2, 0x1, R207 ;  /* 0x0000000102c77824 */ /* 0x000fe200078e02cf */
[----:B------:R-:W-:Y:S01]  /*12c0*/  @P2 IADD3 R11, R9, -0x40, RZ ;  /* 0xffffffc0090b2810 */ /* 0x000fe20007ffe0ff */
[----:B------:R-:W-:Y:S01]  /*12d0*/  STL [R1+0x58], R9 ;  /* 0x0000580901007387 */ /* 0x000fe20000100800 */
[----:B------:R-:W-:Y:S02]  /*12e0*/  LEA R203, R4, 0x5100, 0x1 ;  /* 0x0000510004cb7811 */ /* 0x000fe400078e08ff */
[----:B------:R-:W-:-:S02]  /*12f0*/  LEA R197, R5, 0x100, 0x1 ;  /* 0x0000010005c57811 */ /* 0x000fc400078e08ff */
[----:B------:R-:W-:Y:S01]  /*1300*/  IADD3 R211, R207, 0x800, RZ ;  /* 0x00000800cfd37810 */ /* 0x000fe20007ffe0ff */
[----:B------:R-:W-:Y:S01]  /*1310*/  IMAD.IADD R206, R203, 0x1, R0 ;  /* 0x00000001cbce7824 */ /* 0x000fe200078e0200 */
[C---:B------:R-:W-:Y:S01]  /*1320*/  IADD3 R210, R207.reuse, 0x1000, RZ ;  /* 0x00001000cfd27810 */ /* 0x040fe20007ffe0ff */
[----:B------:R-:W-:Y:S01]  /*1330*/  IMAD.IADD R201, R0, 0x1, R197 ;  /* 0x0000000100c97824 */ /* 0x000fe200078e02c5 */
[C---:B------:R-:W-:Y:S02]  /*1340*/  IADD3 R209, R207.reuse, 0x1800, RZ ;  /* 0x00001800cfd17810 */ /* 0x040fe40007ffe0ff */
[----:B-1----:R-:W-:Y:S02]  /*1350*/  SEL R6, R10, 0xffffffe0, !P1 ;  /* 0xffffffe00a067807 */ /* 0x002fe40004800000 */
[----:B------:R-:W-:Y:S01]  /*1360*/  IADD3 R208, R207, 0x2000, RZ ;  /* 0x00002000cfd07810 */ /* 0x000fe20007ffe0ff */
[C---:B--2---:R-:W-:Y:S02]  /*1370*/  IMAD.IADD R8, R9.reuse, 0x1, R7 ;  /* 0x0000000109087824 */ /* 0x044fe400078e0207 */
[----:B------:R-:W-:-:S02]  /*1380*/  IMAD.IADD R10, R9, 0x1, R6 ;  /* 0x00000001090a7824 */ /* 0x000fc400078e0206 */
[----:B------:R-:W-:Y:S01]  /*1390*/  IMAD.IADD R2, R8, 0x1, R6 ;  /* 0x0000000108027824 */ /* 0x000fe200078e0206 */
[----:B---3--:R-:W-:Y:S02]  /*13a0*/  SEL R3, R12, 0xffffffc0, !P5 ;  /* 0xffffffc00c037807 */ /* 0x008fe40006800000 */
[----:B------:R-:W-:Y:S03]  /*13b0*/  STL [R1+0x70], R10 ;  /* 0x0000700a01007387 */ /* 0x000fe60000100800 */
[----:B------:R-:W-:Y:S01]  /*13c0*/  IMAD.IADD R204, R203, 0x1, R3 ;  /* 0x00000001cbcc7824 */ /* 0x000fe200078e0203 */
[----:B------:R1:W-:Y:S01]  /*13d0*/  STL [R1+0x68], R8 ;  /* 0x0000680801007387 */ /* 0x0003e20000100800 */
[----:B------:R-:W-:Y:S02]  /*13e0*/  IMAD.IADD R198, R3, 0x1, R197 ;  /* 0x0000000103c67824 */ /* 0x000fe400078e02c5 */
[C---:B------:R-:W-:Y:S01]  /*13f0*/  IMAD.IADD R205, R0.reuse, 0x1, R204 ;  /* 0x0000000100cd7824 */ /* 0x040fe200078e02cc */
[----:B------:R2:W-:Y:S01]  /*1400*/  STL [R1+0x6c], R2 ;  /* 0x00006c0201007387 */ /* 0x0005e20000100800 */
[----:B------:R-:W-:-:S03]  /*1410*/  IMAD.IADD R200, R0, 0x1, R198 ;  /* 0x0000000100c87824 */ /* 0x000fc600078e02c6 */
[----:B------:R-:W-:Y:S01]  /*1420*/  STL [R1+0x5c], R11 ;  /* 0x00005c0b01007387 */ /* 0x000fe20000100800 */
[--C-:B-1----:R-:W-:Y:S02]  /*1430*/  IMAD.IADD R8, R6, 0x1, R11.reuse ;  /* 0x0000000106087824 */ /* 0x102fe400078e020b */
[----:B--2---:R-:W-:-:S03]  /*1440*/  IMAD.IADD R2, R7, 0x1, R11 ;  /* 0x0000000107027824 */ /* 0x004fc600078e020b */
[----:B------:R-:W-:Y:S01]  /*1450*/  STL [R1+0x60], R8 ;  /* 0x0000600801007387 */ /* 0x000fe20000100800 */
[----:B------:R-:W-:-:S03]  /*1460*/  IMAD.IADD R3, R7, 0x1, R8 ;  /* 0x0000000107037824 */ /* 0x000fc600078e0208 */
[----:B------:R1:W-:Y:S04]  /*1470*/  STL [R1+0x64], R2 ;  /* 0x0000640201007387 */ /* 0x0003e80000100800 */
[----:B------:R2:W-:Y:S01]  /*1480*/  STL [R1+0x7c], R3 ;  /* 0x00007c0301007387 */ /* 0x0005e20000100800 */
[----:B-1----:R-:W-:-:S05]  /*1490*/  IMAD.IADD R2, R6, 0x1, R2 ;  /* 0x0000000106027824 */ /* 0x002fca00078e0202 */
[----:B------:R2:W-:Y:S02]  /*14a0*/  STL [R1+0x78], R2 ;  /* 0x0000780201007387 */ /* 0x0005e40000100800 */
.L_x_142:
[----:B------:R-:W3:Y:S01]  /*14b0*/  LDL R0, [R1+0x2c] ;  /* 0x00002c0001007983 */ /* 0x000ee20000100800 */
[----:B------:R-:W-:Y:S01]  /*14c0*/  IMAD.MOV.U32 R14, RZ, RZ, 0x4 ;  /* 0x00000004ff0e7424 */ /* 0x000fe200078e00ff */
[----:B------:R-:W-:Y:S02]  /*14d0*/  ISETP.NE.U32.AND P0, PT, RZ, c[0x0][0x370], PT ;  /* 0x0000dc00ff007a0c */ /* 0x000fe40003f05070 */
[----:B------:R-:W4:Y:S02]  /*14e0*/  LDL R10, [R1+0x28] ;  /* 0x00002800010a7983 */ /* 0x000f240000100800 */
[----:B------:R-:W-:Y:S01]  /*14f0*/  ISETP.NE.AND.EX P0, PT, RZ, c[0x0][0x374], PT, P0 ;  /* 0x0000dd00ff007a0c */ /* 0x000fe20003f05300 */
[----:B--23--:R-:W-:-:S05]  /*1500*/  IMAD.WIDE R2, R0, R14, c[0x0][0x588] ;  /* 0x0001620000027625 */ /* 0x00cfca00078e020e */
[----:B------:R-:W2:Y:S01]  /*1510*/  LDG.E R21, [R2.64] ;  /* 0x0000000802157981 */ /* 0x000ea2000c1e1900 */
[----:B------:R-:W-:Y:S01]  /*1520*/  ISETP.NE.U32.AND P3, PT, RZ, c[0x0][0x360], PT ;  /* 0x0000d800ff007a0c */ /* 0x000fe20003f65070 */
[----:B------:R-:W-:Y:S01]  /*1530*/  CS2R R8, SRZ ;  /* 0x0000000000087805 */ /* 0x000fe2000001ff00 */
[----:B------:R-:W-:Y:S02]  /*1540*/  ISETP.NE.U32.AND P5, PT, RZ, c[0x0][0x348], PT ;  /* 0x0000d200ff007a0c */ /* 0x000fe40003fa5070 */
[----:B------:R-:W-:Y:S02]  /*1550*/  ISETP.NE.AND.EX P3, PT, RZ, c[0x0][0x364], PT, P3 ;  /* 0x0000d900ff007a0c */ /* 0x000fe40003f65330 */
[----:B------:R-:W-:Y:S02]  /*1560*/  ISETP.NE.U32.AND P4, PT, RZ, c[0x0][0x350], PT ;  /* 0x0000d400ff007a0c */ /* 0x000fe40003f85070 */
[----:B------:R-:W-:Y:S02]  /*1570*/  ISETP.NE.AND.EX P5, PT, RZ, c[0x0][0x34c], PT, P5 ;  /* 0x0000d300ff007a0c */ /* 0x000fe40003fa5350 */
[----:B------:R-:W-:Y:S01]  /*1580*/  ISETP.NE.AND.EX P4, PT, RZ, c[0x0][0x354], PT, P4 ;  /* 0x0000d500ff007a0c */ /* 0x000fe20003f85340 */
[----:B------:R-:W-:Y:S01]  /*1590*/  IMAD.MOV.U32 R11, RZ, RZ, RZ ;  /* 0x000000ffff0b7224 */ /* 0x000fe200078e00ff */
[----:B--2---:R-:W-:Y:S01]  /*15a0*/  SHF.R.S32.HI R12, RZ, 0x1f, R21 ;  /* 0x0000001fff0c7819 */ /* 0x004fe20000011415 */
[----:B------:R1:W-:Y:S01]  /*15b0*/  STL [R1+0x10], R21 ;  /* 0x0000101501007387 */ /* 0x0003e20000100800 */
[----:B------:R-:W-:-:S04]  /*15c0*/  @P0 LEA R2, P1, R21, c[0x0][0x370], 0x2 ;  /* 0x0000dc0015020a11 */ /* 0x000fc800078210ff */
[C---:B------:R-:W-:Y:S02]  /*15d0*/  @P0 LEA.HI.X R3, R21.reuse, c[0x0][0x374], R12, 0x2, P1 ;  /* 0x0000dd0015030a11 */ /* 0x040fe400008f140c */
[----:B------:R-:W-:-:S03]  /*15e0*/  LEA R4, P2, R21, c[0x0][0x348], 0x2 ;  /* 0x0000d20015047a11 */ /* 0x000fc600078410ff */
[----:B------:R2:W5:Y:S01]  /*15f0*/  @P0 LDG.E R8, [R2.64] ;  /* 0x0000000802080981 */ /* 0x000562000c1e1900 */
[C---:B------:R-:W-:Y:S02]  /*1600*/  @P3 LEA R6, P0, R21.reuse, c[0x0][0x360], 0x2 ;  /* 0x0000d80015063a11 */ /* 0x040fe400078010ff */
[C-C-:B------:R-:W-:Y:S02]  /*1610*/  LEA.HI.X R5, R21.reuse, c[0x0][0x34c], R12.reuse, 0x2, P2 ;  /* 0x0000d30015057a11 */ /* 0x140fe400010f140c */
[----:B------:R-:W-:-:S03]  /*1620*/  @P3 LEA.HI.X R7, R21, c[0x0][0x364], R12, 0x2, P0 ;  /* 0x0000d90015073a11 */ /* 0x000fc600000f140c */
[----:B------:R1:W5:Y:S04]  /*1630*/  @P5 LDG.E R11, [R4.64] ;  /* 0x00000008040b5981 */ /* 0x000368000c1e1900 */
[----:B------:R1:W5:Y:S01]  /*1640*/  @P3 LDG.E R17, [R6.64] ;  /* 0x0000000806113981 */ /* 0x000362000c1e1900 */
[----:B--2---:R-:W-:-:S04]  /*1650*/  LEA R2, P1, R21, c[0x0][0x350], 0x2 ;  /* 0x0000d40015027a11 */ /* 0x004fc800078210ff */
[----:B------:R-:W-:-:S05]  /*1660*/  LEA.HI.X R3, R21, c[0x0][0x354], R12, 0x2, P1 ;  /* 0x0000d50015037a11 */ /* 0x000fca00008f140c */
[----:B------:R1:W5:Y:S01]  /*1670*/  @P4 LDG.E R9, [R2.64] ;  /* 0x0000000802094981 */ /* 0x000362000c1e1900 */
[----:B----4-:R-:W-:-:S05]  /*1680*/  LOP3.LUT R27, R10, 0xffff, RZ, 0xc0, !PT ;  /* 0x0000ffff0a1b7812 */ /* 0x010fca00078ec0ff */
[----:B------:R1:W-:Y:S01]  /*1690*/  STL [R1+0x48], R27 ;  /* 0x0000481b01007387 */ /* 0x0003e20000100800 */
[----:B------:R-:W-:Y:S01]  /*16a0*/  YIELD ;  /* 0x0000000000007946 */ /* 0x000fe20003800000 */
[----:B------:R-:W-:Y:S05]  /*16b0*/  @P3 BRA `(.L_x_41) ;  /* 0x0000005000003947 */ /* 0x000fea0003800000 */
[----:B-----5:R-:W-:Y:S01]  /*16c0*/  MOV R17, c[0x0][0x168] ;  /* 0x00005a0000117a02 */ /* 0x020fe20000000f00 */
[----:B------:R-:W-:Y:S05]  /*16d0*/  @!P5 BRA `(.L_x_41) ;  /* 0x000000300000d947 */ /* 0x000fea0003800000 */
[----:B-1----:R-:W2:Y:S04]  /*16e0*/  LDG.E R6, [R4.64] ;  /* 0x0000000804067981 */ /* 0x002ea8000c1e1900 */
[----:B------:R-:W2:Y:S02]  /*16f0*/  LDG.E R0, [R4.64+0x4] ;  /* 0x0000040804007981 */ /* 0x000ea4000c1e1900 */
[----:B--2---:R-:W-:Y:S02]  /*1700*/  IADD3 R17, -R6, R0, RZ ;  /* 0x0000000006117210 */ /* 0x004fe40007ffe1ff */
.L_x_41:
[----:B------:R-:W-:-:S04]  /*1710*/  ISETP.NE.U32.AND P0, PT, RZ, c[0x0][0x368], PT ;  /* 0x0000da00ff007a0c */ /* 0x000fc80003f05070 */
[----:B------:R-:W-:-:S13]  /*1720*/  ISETP.NE.AND.EX P0, PT, RZ, c[0x0][0x36c], PT, P0 ;  /* 0x0000db00ff007a0c */ /* 0x000fda0003f05300 */
[----:B------:R-:W-:Y:S05]  /*1730*/  @!P0 BRA `(.L_x_42) ;  /* 0x0000004000008947 */ /* 0x000fea0003800000 */
[----:B-1----:R-:W-:-:S04]  /*1740*/  LEA R2, P0, R21, c[0x0][0x368], 0x2 ;  /* 0x0000da0015027a11 */ /* 0x002fc800078010ff */
[----:B------:R-:W-:-:S05]  /*1750*/  LEA.HI.X R3, R21, c[0x0][0x36c], R12, 0x2, P0 ;  /* 0x0000db0015037a11 */ /* 0x000fca00000f140c */
[----:B------:R1:W5:Y:S01]  /*1760*/  LDG.E R0, [R2.64] ;  /* 0x0000000802007981 */ /* 0x000362000c1e1900 */
[----:B------:R-:W-:Y:S05]  /*1770*/  BRA `(.L_x_43) ;  /* 0x0000005000007947 */ /* 0x000fea0003800000 */
.L_x_42:
[----:B------:R-:W-:Y:S01]  /*1780*/  MOV R0, c[0x0][0x1d0] ;  /* 0x0000740000007a02 */ /* 0x000fe20000000f00 */
[----:B------:R-:W-:Y:S05]  /*1790*/  @!P4 BRA `(.L_x_43) ;  /* 0x000000300000c947 */ /* 0x000fea0003800000 */
[----:B-1----:R-:W2:Y:S04]  /*17a0*/  LDG.E R4, [R2.64] ;  /* 0x0000000802047981 */ /* 0x002ea8000c1e1900 */
[----:B------:R-:W2:Y:S02]  /*17b0*/  LDG.E R0, [R2.64+0x4] ;  /* 0x0000040802007981 */ /* 0x000ea4000c1e1900 */
[----:B--2---:R-:W-:-:S04]  /*17c0*/  IADD3 R0, -R4, R0, RZ ;  /* 0x0000000004007210 */ /* 0x004fc80007ffe1ff */
.L_x_43:
[----:B-1----:R-:W-:Y:S01]  /*17d0*/  LOP3.LUT R2, R10, 0xff000000, RZ, 0xc0, !PT ;  /* 0xff0000000a027812 */ /* 0x002fe200078ec0ff */
[----:B-----5:R-:W-:Y:S01]  /*17e0*/  IMAD.IADD R89, R0, 0x1, -R8 ;  /* 0x0000000100597824 */ /* 0x020fe200078e0a08 */
[----:B------:R-:W-:Y:S01]  /*17f0*/  LOP3.LUT R3, R10, 0xff0000, RZ, 0xc0, !PT ;  /* 0x00ff00000a037812 */ /* 0x000fe200078ec0ff */
[----:B------:R-:W-:Y:S01]  /*1800*/  BSSY B0, `(.L_x_44) ;  /* 0x000002d000007945 */ /* 0x000fe20003800000 */
[----:B------:R-:W-:Y:S01]  /*1810*/  SHF.R.U32.HI R4, RZ, 0x8, R2 ;  /* 0x00000008ff047819 */ /* 0x000fe20000011602 */
[----:B------:R-:W-:Y:S01]  /*1820*/  IMAD.IADD R13, R9, 0x1, R8 ;  /* 0x00000001090d7824 */ /* 0x000fe200078e0208 */
[----:B------:R-:W-:-:S02]  /*1830*/  IADD3 R0, R89, 0x4f, RZ ;  /* 0x0000004f59007810 */ /* 0x000fc40007ffe0ff */
[----:B------:R-:W-:Y:S02]  /*1840*/  LEA.HI R3, R3, R4, RZ, 0x10 ;  /* 0x0000000403037211 */ /* 0x000fe400078f80ff */
[----:B------:R-:W-:Y:S01]  /*1850*/  ISETP.GE.AND P0, PT, R89, 0x1, PT ;  /* 0x000000015900780c */ /* 0x000fe20003f06270 */
[----:B------:R-:W-:Y:S01]  /*1860*/  IMAD.HI R0, R0, 0x66666667, RZ ;  /* 0x6666666700007827 */ /* 0x000fe200078e02ff */
[----:B------:R-:W-:Y:S02]  /*1870*/  LOP3.LUT R15, R3, 0xff, RZ, 0xc0, !PT ;  /* 0x000000ff030f7812 */ /* 0x000fe400078ec0ff */
[----:B------:R-:W-:Y:S02]  /*1880*/  SHF.R.U32.HI R5, RZ, 0x10, R3 ;  /* 0x00000010ff057819 */ /* 0x000fe40000011603 */
[----:B------:R-:W-:Y:S01]  /*1890*/  SHF.R.U32.HI R2, RZ, 0x1f, R0 ;  /* 0x0000001fff027819 */ /* 0x000fe20000011600 */
[----:B------:R1:W-:Y:S03]  /*18a0*/  STL [R1+0x54], R15 ;  /* 0x0000540f01007387 */ /* 0x0003e60000100800 */
[----:B------:R-:W-:Y:S01]  /*18b0*/  LEA.HI.SX32 R8, R0, R2, 0x1b ;  /* 0x0000000200087211 */ /* 0x000fe200078fdaff */
[----:B------:R1:W-:Y:S01]  /*18c0*/  STL [R1+0x50], R5 ;  /* 0x0000500501007387 */ /* 0x0003e20000100800 */
[----:B------:R-:W-:Y:S01]  /*18d0*/  IMAD.MOV.U32 R2, RZ, RZ, RZ ;  /* 0x000000ffff027224 */ /* 0x000fe200078e00ff */
[----:B------:R-:W-:Y:S05]  /*18e0*/  @!P0 BRA `(.L_x_45) ;  /* 0x000001e000008947 */ /* 0x000fea0003800000 */
[----:B------:R-:W-:Y:S01]  /*18f0*/  ISETP.NE.AND P0, PT, R5, RZ, PT ;  /* 0x000000ff0500720c */ /* 0x000fe20003f05270 */
[----:B------:R-:W-:-:S03]  /*1900*/  IMAD.MOV.U32 R4, RZ, RZ, RZ ;  /* 0x000000ffff047224 */ /* 0x000fc600078e00ff */
[----:B------:R-:W-:-:S04]  /*1910*/  SEL R0, R5, c[0x0][0x338], P0 ;  /* 0x0000ce0005007a07 */ /* 0x000fc80000000000 */
[----:B------:R-:W-:Y:S02]  /*1920*/  IABS R3, R0 ;  /* 0x0000000000037213 */ /* 0x000fe40000000000 */
[----:B------:R-:W-:Y:S02]  /*1930*/  IADD3 R6, R8, -0x1, R0 ;  /* 0xffffffff08067810 */ /* 0x000fe40007ffe000 */
[----:B------:R-:W2:Y:S02]  /*1940*/  I2F.RP R2, R3 ;  /* 0x0000000300027306 */ /* 0x000ea40000209400 */
[----:B------:R-:W-:-:S06]  /*1950*/  IABS R10, R6 ;  /* 0x00000006000a7213 */ /* 0x000fcc0000000000 */
[----:B--2---:R-:W2:Y:S02]  /*1960*/  MUFU.RCP R2, R2 ;  /* 0x0000000200027308 */ /* 0x004ea40000001000 */
[----:B--2---:R-:W-:-:S06]  /*1970*/  IADD3 R2, R2, 0xffffffe, RZ ;  /* 0x0ffffffe02027810 */ /* 0x004fcc0007ffe0ff */
[----:B-1----:R-:W1:Y:S02]  /*1980*/  F2I.FTZ.U32.TRUNC.NTZ R5, R2 ;  /* 0x0000000200057305 */ /* 0x002e64000021f000 */
[----:B-1----:R-:W-:-:S04]  /*1990*/  IMAD.MOV R2, RZ, RZ, -R5 ;  /* 0x000000ffff027224 */ /* 0x002fc800078e0a05 */
        /* <DEDUP_REMOVED lines=19> */
.L_x_45:
[----:B------:R-:W-:Y:S05]  /*1ad0*/  BSYNC B0 ;  /* 0x0000000000007941 */ /* 0x000fea0003800000 */
.L_x_44:
[----:B------:R-:W-:Y:S01]  /*1ae0*/  IMAD R3, R15, R2, RZ ;  /* 0x000000020f037224 */ /* 0x000fe200078e02ff */
[----:B------:R-:W-:Y:S01]  /*1af0*/  PRMT R0, RZ, 0x7610, R0 ;  /* 0x00007610ff007816 */ /* 0x000fe20000000000 */
[----:B------:R-:W-:Y:S01]  /*1b00*/  IMAD.MOV.U32 R26, RZ, RZ, RZ ;  /* 0x000000ffff1a7224 */ /* 0x000fe200078e00ff */
[----:B------:R-:W-:Y:S01]  /*1b10*/  MOV R19, RZ ;  /* 0x000000ff00137202 */ /* 0x000fe20000000f00 */
        /* <DEDUP_REMOVED lines=38> */
[----:B--2---:R-:W2:Y:S04]  /*1d80*/  LDL R4, [R1+0x74] ;  /* 0x0000740001047983 */ /* 0x004ea80000100800 */
[----:B------:R-:W2:Y:S01]  /*1d90*/  LDL R18, [R1+0x24] ;  /* 0x0000240001127983 */ /* 0x000ea20000100800 */
[----:B------:R-:W-:-:S03]  /*1da0*/  ISETP.NE.U32.AND P1, PT, RZ, c[0x0][0x340], PT ;  /* 0x0000d000ff007a0c */ /* 0x000fc60003f25070 */
[----:B------:R-:W3:Y:S04]  /*1db0*/  LDL.64 R8, [R1+0x18] ;  /* 0x0000180001087983 */ /* 0x000ee80000100a00 */
[----:B------:R4:W3:Y:S01]  /*1dc0*/  LDL.64 R22, [R1+0x18] ;  /* 0x0000180001167983 */ /* 0x0008e20000100a00 */
[----:B------:R-:W-:-:S13]  /*1dd0*/  ISETP.NE.AND.EX P1, PT, RZ, c[0x0][0x344], PT, P1 ;  /* 0x0000d100ff007a0c */ /* 0x000fda0003f25310 */
[----:B------:R-:W-:-:S05]  /*1de0*/  @P1 IMAD.WIDE R2, R21, R14, c[0x0][0x340] ;  /* 0x0000d00015021625 */ /* 0x000fca00078e020e */
[----:B------:R5:W4:Y:S04]  /*1df0*/  @P1 LDG.E R14, [R2.64] ;  /* 0x00000008020e1981 */ /* 0x000b28000c1e1900 */
[----:B------:R-:W1:Y:S01]  /*1e00*/  S2R R6, SR_TID.X ;  /* 0x0000000000067919 */ /* 0x000e620000002100 */
[----:B------:R-:W-:-:S04]  /*1e10*/  MOV R0, c[0x0][0x2c4] ;  /* 0x0000b10000007a02 */ /* 0x000fc80000000f00 */
[----:B------:R-:W-:Y:S02]  /*1e20*/  ISETP.NE.AND P0, PT, R0, 0x1, PT ;  /* 0x000000010000780c */ /* 0x000fe40003f05270 */
[----:B------:R-:W-:-:S05]  /*1e30*/  SHF.R.S32.HI R0, RZ, 0x1f, R11 ;  /* 0x0000001fff007819 */ /* 0x000fca000001140b */
[----:B------:R-:W-:Y:S01]  /*1e40*/  IMAD R0, R0, c[0x0][0x178], RZ ;  /* 0x00005e0000007a24 */ /* 0x000fe200078e02ff */
[----:B-1----:R-:W-:-:S03]  /*1e50*/  SHF.R.S32.HI R20, RZ, 0x1f, R6 ;  /* 0x0000001fff147819 */ /* 0x002fc60000011406 */
[----:B-----5:R-:W-:Y:S01]  /*1e60*/  IMAD R2, R11, c[0x0][0x17c], R0 ;  /* 0x00005f000b027a24 */ /* 0x020fe200078e0200 */
[----:B------:R-:W-:-:S04]  /*1e70*/  LEA.HI R20, R20, R6, RZ, 0x3 ;  /* 0x0000000614147211 */ /* 0x000fc800078f18ff */
[----:B------:R-:W-:Y:S02]  /*1e80*/  SHF.R.S32.HI R20, RZ, 0x3, R20 ;  /* 0x00000003ff147819 */ /* 0x000fe40000011414 */
[----:B------:R-:W-:-:S05]  /*1e90*/  SEL R6, R12, RZ, !P5 ;  /* 0x000000ff0c067207 */ /* 0x000fca0006800000 */
[----:B------:R-:W-:Y:S01]  /*1ea0*/  IMAD R16, R6, c[0x0][0x1c0], RZ ;  /* 0x0000700006107a24 */ /* 0x000fe200078e02ff */
[----:B------:R-:W-:Y:S02]  /*1eb0*/  IADD3 R88, R246, -0x1, RZ ;  /* 0xfffffffff6587810 */ /* 0x000fe40007ffe0ff */
[----:B--2---:R-:W-:Y:S01]  /*1ec0*/  LEA R10, R18, R4, 0x7 ;  /* 0x00000004120a7211 */ /* 0x004fe200078e38ff */
[----:B------:R-:W-:-:S04]  /*1ed0*/  IMAD.WIDE.U32 R4, R11, c[0x0][0x178], RZ ;  /* 0x00005e000b047a25 */ /* 0x000fc800078e00ff */
[----:B------:R-:W-:Y:S01]  /*1ee0*/  @P0 IMAD.HI.U32 R3, R10, c[0x0][0x2c8], RZ ;  /* 0x0000b2000a030a27 */ /* 0x000fe200078e00ff */
[----:B------:R-:W-:-:S03]  /*1ef0*/  IADD3 R5, R5, R2, RZ ;  /* 0x0000000205057210 */ /* 0x000fc60007ffe0ff */
[----:B------:R-:W-:Y:S01]  /*1f00*/  IMAD.MOV.U32 R0, RZ, RZ, R10 ;  /* 0x000000ffff007224 */ /* 0x000fe200078e000a */
[----:B------:R-:W-:Y:S02]  /*1f10*/  @P0 SHF.R.U32.HI R0, RZ, c[0x0][0x2cc], R3 ;  /* 0x0000b300ff000a19 */ /* 0x000fe40000011603 */
[----:B------:R-:W-:Y:S02]  /*1f20*/  SHF.R.S32.HI R3, RZ, 0x1f, R13 ;  /* 0x0000001fff037819 */ /* 0x000fe4000001140d */
[C---:B------:R-:W-:Y:S02]  /*1f30*/  IADD3 R2, P0, R20.reuse, R13, RZ ;  /* 0x0000000d14027210 */ /* 0x040fe40007f1e0ff */
[----:B---3--:R-:W-:Y:S02]  /*1f40*/  MOV R22, R8 ;  /* 0x0000000800167202 */ /* 0x008fe40000000f00 */
[----:B------:R-:W-:Y:S01]  /*1f50*/  LEA.HI.X.SX32 R3, R20, R3, 0x1, P0 ;  /* 0x0000000314037211 */ /* 0x000fe200000f0eff */
[----:B------:R-:W-:Y:S01]  /*1f60*/  IMAD.WIDE.U32 R4, R27, c[0x0][0x1b8], R4 ;  /* 0x00006e001b047a25 */ /* 0x000fe200078e0004 */
[----:B------:R-:W-:-:S03]  /*1f70*/  SHF.R.S32.HI R23, RZ, 0x1f, R22 ;  /* 0x0000001fff177819 */ /* 0x000fc60000011416 */
[C---:B------:R-:W-:Y:S02]  /*1f80*/  IMAD R15, R3.reuse, c[0x0][0x1e0], RZ ;  /* 0x00007800030f7a24 */ /* 0x040fe400078e02ff */
[----:B------:R-:W-:Y:S02]  /*1f90*/  IMAD R13, R3, c[0x0][0x208], RZ ;  /* 0x00008200030d7a24 */ /* 0x000fe400078e02ff */
[----:B------:R-:W-:Y:S01]  /*1fa0*/  IMAD R3, R27, c[0x0][0x1bc], R5 ;  /* 0x00006f001b037a24 */ /* 0x000fe200078e0205 */
[----:B------:R-:W-:Y:S01]  /*1fb0*/  SEL R11, R21, RZ, !P5 ;  /* 0x000000ff150b7207 */ /* 0x000fe20006800000 */
[C---:B------:R-:W-:Y:S02]  /*1fc0*/  IMAD R5, R2.reuse, c[0x0][0x1e4], R15 ;  /* 0x0000790002057a24 */ /* 0x040fe400078e020f */
[----:B------:R-:W-:-:S04]  /*1fd0*/  IMAD.WIDE.U32 R6, R2, c[0x0][0x1e0], R22 ;  /* 0x0000780002067a25 */ /* 0x000fc800078e0016 */
[----:B------:R-:W-:-:S04]  /*1fe0*/  IMAD.WIDE.U32 R8, R2, c[0x0][0x208], R22 ;  /* 0x0000820002087a25 */ /* 0x000fc800078e0016 */
[----:B------:R-:W-:Y:S02]  /*1ff0*/  IMAD R15, R2, c[0x0][0x20c], R13 ;  /* 0x00008300020f7a24 */ /* 0x000fe400078e020d */
[----:B------:R-:W-:Y:S02]  /*2000*/  IMAD.MOV.U32 R2, RZ, RZ, R4 ;  /* 0x000000ffff027224 */ /* 0x000fe400078e0004 */
[C---:B------:R-:W-:Y:S02]  /*2010*/  IMAD R13, R11.reuse, c[0x0][0x1c4], R16 ;  /* 0x000071000b0d7a24 */ /* 0x040fe400078e0210 */
[----:B------:R-:W-:Y:S01]  /*2020*/  IMAD.WIDE.U32 R2, R11, c[0x0][0x1c0], R2 ;  /* 0x000070000b027a25 */ /* 0x000fe200078e0002 */
[----:B------:R-:W-:Y:S02]  /*2030*/  SHF.R.S32.HI R11, RZ, 0x1f, R0 ;  /* 0x0000001fff0b7819 */ /* 0x000fe40000011400 */
[----:B------:R-:W-:Y:S02]  /*2040*/  IADD3 R4, -R0, RZ, RZ ;  /* 0x000000ff00047210 */ /* 0x000fe40007ffe1ff */
[----:B------:R-:W-:Y:S01]  /*2050*/  IADD3 R7, R7, R5, RZ ;  /* 0x0000000507077210 */ /* 0x000fe20007ffe0ff */
[----:B------:R-:W-:Y:S01]  /*2060*/  IMAD.IADD R5, R9, 0x1, R15 ;  /* 0x0000000109057824 */ /* 0x000fe200078e020f */
[----:B------:R-:W-:Y:S01]  /*2070*/  IADD3 R3, R3, R13, RZ ;  /* 0x0000000d03037210 */ /* 0x000fe20007ffe0ff */
[----:B------:R-:W-:-:S02]  /*2080*/  IMAD R9, R11, c[0x0][0x1b0], RZ ;  /* 0x00006c000b097a24 */ /* 0x000fc400078e02ff */
[----:B------:R-:W-:Y:S02]  /*2090*/  IMAD R10, R4, c[0x0][0x2c4], R10 ;  /* 0x0000b100040a7a24 */ /* 0x000fe400078e020a */
[----:B------:R-:W-:Y:S01]  /*20a0*/  IMAD.WIDE.U32 R6, R27, c[0x0][0x1e8], R6 ;  /* 0x00007a001b067a25 */ /* 0x000fe200078e0006 */
[----:B------:R-:W-:-:S03]  /*20b0*/  MOV R4, R8 ;  /* 0x0000000800047202 */ /* 0x000fc60000000f00 */
[C---:B------:R-:W-:Y:S02]  /*20c0*/  IMAD R11, R0.reuse, c[0x0][0x1b4], R9 ;  /* 0x00006d00000b7a24 */ /* 0x040fe400078e0209 */
[----:B------:R-:W-:Y:S01]  /*20d0*/  IMAD.WIDE.U32 R2, R0, c[0x0][0x1b0], R2 ;  /* 0x00006c0000027a25 */ /* 0x000fe200078e0002 */
[----:B----4-:R-:W-:Y:S02]  /*20e0*/  @P1 SHF.R.S32.HI R0, RZ, 0x1f, R14 ;  /* 0x0000001fff001819 */ /* 0x010fe4000001140e */
[----:B------:R-:W-:Y:S01]  /*20f0*/  @!P1 MOV R0, R12 ;  /* 0x0000000c00009202 */ /* 0x000fe20000000f00 */
[----:B------:R-:W-:Y:S01]  /*2100*/  IMAD R9, R27, c[0x0][0x1ec], R7 ;  /* 0x00007b001b097a24 */ /* 0x000fe200078e0207 */
[----:B------:R-:W-:Y:S01]  /*2110*/  SHF.R.S32.HI R7, RZ, 0x1f, R10 ;  /* 0x0000001fff077819 */ /* 0x000fe2000001140a */
[----:B------:R-:W-:Y:S01]  /*2120*/  IMAD.MOV.U32 R8, RZ, RZ, R6 ;  /* 0x000000ffff087224 */ /* 0x000fe200078e0006 */
[----:B------:R-:W-:Y:S02]  /*2130*/  IADD3 R3, R3, R11, RZ ;  /* 0x0000000b03037210 */ /* 0x000fe40007ffe0ff */
[----:B------:R-:W-:Y:S01]  /*2140*/  SEL R6, R0, RZ, !P4 ;  /* 0x000000ff00067207 */ /* 0x000fe20006000000 */
[----:B------:R-:W-:Y:S01]  /*2150*/  IMAD R7, R7, c[0x0][0x1a8], RZ ;  /* 0x00006a0007077a24 */ /* 0x000fe200078e02ff */
[----:B------:R-:W-:Y:S01]  /*2160*/  @!P1 MOV R14, R21 ;  /* 0x00000015000e9202 */ /* 0x000fe20000000f00 */
[----:B------:R-:W-:-:S03]  /*2170*/  IMAD.WIDE.U32 R4, R27, c[0x0][0x210], R4 ;  /* 0x000084001b047a25 */ /* 0x000fc600078e0004 */
[----:B------:R-:W-:Y:S01]  /*2180*/  SEL R0, R14, RZ, !P4 ;  /* 0x000000ff0e007207 */ /* 0x000fe20006000000 */
[C---:B------:R-:W-:Y:S02]  /*2190*/  IMAD R7, R10.reuse, c[0x0][0x1ac], R7 ;  /* 0x00006b000a077a24 */ /* 0x040fe400078e0207 */
[----:B------:R-:W-:-:S04]  /*21a0*/  IMAD.WIDE.U32 R2, R10, c[0x0][0x1a8], R2 ;  /* 0x00006a000a027a25 */ /* 0x000fc800078e0002 */
[C---:B------:R-:W-:Y:S02]  /*21b0*/  IMAD R11, R6.reuse, c[0x0][0x1f0], RZ ;  /* 0x00007c00060b7a24 */ /* 0x040fe400078e02ff */
[----:B------:R-:W-:Y:S02]  /*21c0*/  IMAD R5, R27, c[0x0][0x214], R5 ;  /* 0x000085001b057a24 */ /* 0x000fe400078e0205 */
[----:B------:R-:W-:Y:S02]  /*21d0*/  IMAD R6, R6, c[0x0][0x218], RZ ;  /* 0x0000860006067a24 */ /* 0x000fe400078e02ff */
[----:B------:R-:W-:Y:S01]  /*21e0*/  IMAD.IADD R3, R3, 0x1, R7 ;  /* 0x0000000103037824 */ /* 0x000fe200078e0207 */
[----:B------:R-:W-:Y:S01]  /*21f0*/  LEA R7, P0, R2, c[0x0][0x160], 0x1 ;  /* 0x0000580002077a11 */ /* 0x000fe200078008ff */
[C---:B------:R-:W-:Y:S02]  /*2200*/  IMAD R10, R0.reuse, c[0x0][0x21c], R6 ;  /* 0x00008700000a7a24 */ /* 0x040fe400078e0206 */
[----:B------:R-:W-:Y:S01]  /*2210*/  IMAD.WIDE.U32 R4, R0, c[0x0][0x218], R4 ;  /* 0x0000860000047a25 */ /* 0x000fe200078e0004 */
[----:B------:R-:W-:-:S03]  /*2220*/  LEA.HI.X R6, R2, c[0x0][0x164], R3, 0x1, P0 ;  /* 0x0000590002067a11 */ /* 0x000fc600000f0c03 */
[C---:B------:R-:W-:Y:S02]  /*2230*/  IMAD R11, R0.reuse, c[0x0][0x1f4], R11 ;  /* 0x00007d00000b7a24 */ /* 0x040fe400078e020b */
[----:B------:R-:W-:Y:S01]  /*2240*/  IMAD.WIDE.U32 R8, R0, c[0x0][0x1f0], R8 ;  /* 0x00007c0000087a25 */ /* 0x000fe200078e0008 */
[----:B------:R-:W-:Y:S01]  /*2250*/  IADD3 R2, R5, R10, RZ ;  /* 0x0000000a05027210 */ /* 0x000fe20007ffe0ff */
[----:B------:R1:W-:Y:S03]  /*2260*/  STL [R1+0x1c], R23 ;  /* 0x00001c1701007387 */ /* 0x0003e60000100800 */
[----:B------:R-:W-:Y:S01]  /*2270*/  IADD3 R3, R9, R11, RZ ;  /* 0x0000000b09037210 */ /* 0x000fe20007ffe0ff */
[----:B------:R1:W-:Y:S04]  /*2280*/  STL.64 [R1+0x30], R8 ;  /* 0x0000300801007387 */ /* 0x0003e80000100a00 */
[----:B------:R1:W-:Y:S04]  /*2290*/  STL.64 [R1+0x38], R4 ;  /* 0x0000380401007387 */ /* 0x0003e80000100a00 */
[----:B------:R1:W-:Y:S04]  /*22a0*/  STL [R1+0x44], R2 ;  /* 0x0000440201007387 */ /* 0x0003e80000100800 */
[----:B------:R1:W-:Y:S01]  /*22b0*/  STL [R1+0x40], R3 ;  /* 0x0000400301007387 */ /* 0x0003e20000100800 */
[----:B------:R-:W-:-:S02]  /*22c0*/  ISETP.GE.AND P1, PT, R22, c[0x0][0x1d4], PT ;  /* 0x0000750016007a0c */ /* 0x000fc40003f26270 */
[----:B------:R-:W-:Y:S02]  /*22d0*/  ISETP.GE.AND P3, PT, R22, c[0x0][0x198], PT ;  /* 0x0000660016007a0c */ /* 0x000fe40003f66270 */
[----:B------:R-:W-:Y:S01]  /*22e0*/  LEA R0, R18, R20, 0x7 ;  /* 0x0000001412007211 */ /* 0x000fe200078e38ff */
[----:B------:R-:W-:Y:S08]  /*22f0*/  BRA.DIV ~URZ, `(.L_x_47) ;  /* 0x0000c6427f007947 */ /* 0x000ff0000b800000 */
[----:B-1----:R1:W2:Y:S02]  /*2300*/  SHFL.IDX PT, R8, R6, RZ, 0x181f ;  /* 0x00181fff06087589 */ /* 0x0022a400000e0000 */
.L_x_147:
[----:B------:R-:W-:Y:S05]  /*2310*/  BRA.DIV ~URZ, `(.L_x_48) ;  /* 0x0000c6927f007947 */ /* 0x000fea000b800000 */
[----:B------:R3:W4:Y:S02]  /*2320*/  SHFL.IDX PT, R2, R7, RZ, 0x181f ;  /* 0x00181fff07027589 */ /* 0x00072400000e0000 */
.L_x_148:
[----:B------:R-:W-:Y:S01]  /*2330*/  IMAD R4, R17, c[0x0][0x2c4], RZ ;  /* 0x0000b10011047a24 */ /* 0x000fe200078e02ff */
[----:B------:R-:W-:Y:S04]  /*2340*/  BSSY B0, `(.L_x_49) ;  /* 0x000000a000007945 */ /* 0x000fe80003800000 */
[----:B------:R-:W-:-:S13]  /*2350*/  ISETP.GE.AND P0, PT, R0, R4, PT ;  /* 0x000000040000720c */ /* 0x000fda0003f06270 */
[----:B------:R-:W-:Y:S05]  /*2360*/  @P0 BRA `(.L_x_50) ;  /* 0x0000007000000947 */ /* 0x000fea0003800000 */
[----:B------:R-:W5:Y:S02]  /*2370*/  LDL.64 R10, [R1+0x18] ;  /* 0x00001800010a7983 */ /* 0x000f640000100a00 */
[----:B----45:R-:W-:-:S04]  /*2380*/  LEA R2, P0, R10, R2, 0x1 ;  /* 0x000000020a027211 */ /* 0x030fc800078008ff */
[----:B--2---:R-:W-:-:S05]  /*2390*/  LEA.HI.X R3, R10, R8, R11, 0x1, P0 ;  /* 0x000000080a037211 */ /* 0x004fca00000f0c0b */
[----:B------:R-:W-:Y:S01]  /*23a0*/  @!PT LDS RZ, [RZ] ;  /* 0x00000000fffff984 */ /* 0x000fe20000000800 */
[----:B------:R-:W-:Y:S01]  /*23b0*/  @!PT LDS RZ, [RZ] ;  /* 0x00000000fffff984 */ /* 0x000fe20000000800 */
[----:B------:R-:W-:Y:S01]  /*23c0*/  @!PT LDS RZ, [RZ] ;  /* 0x00000000fffff984 */ /* 0x000fe20000000800 */
[----:B------:R2:W-:Y:S04]  /*23d0*/  LDGSTS.E.BYPASS.LTC128B.128 [R213+0x5100], [R2.64], !P3 ;  /* 0x0510000002d57fae */ /* 0x0005e8000d901d48 */
.L_x_50:
[----:B------:R-:W-:Y:S05]  /*23e0*/  BSYNC B0 ;  /* 0x0000000000007941 */ /* 0x000fea0003800000 */
.L_x_49:
[----:B------:R-:W-:Y:S05]  /*23f0*/  BRA.DIV ~URZ, `(.L_x_51) ;  /* 0x0000c6227f007947 */ /* 0x000fea000b800000 */
[----:B--2---:R2:W1:Y:S04]  /*2400*/  SHFL.IDX PT, R8, R6, 0x1, 0x181f ;  /* 0x00381f0006087f89 */ /* 0x00446800000e0000 */
[----:B----4-:R2:W4:Y:S02]  /*2410*/  SHFL.IDX PT, R2, R7, 0x1, 0x181f ;  /* 0x00381f0007027f89 */ /* 0x01052400000e0000 */
.L_x_149:
[----:B------:R-:W-:Y:S01]  /*2420*/  IADD3 R3, R0, 0x10, RZ ;  /* 0x0000001000037810 */ /* 0x000fe20007ffe0ff */
[----:B------:R-:W-:Y:S03]  /*2430*/  BSSY B0, `(.L_x_52) ;  /* 0x000000a000007945 */ /* 0x000fe60003800000 */
[----:B------:R-:W-:-:S13]  /*2440*/  ISETP.GE.AND P0, PT, R3, R4, PT ;  /* 0x000000040300720c */ /* 0x000fda0003f06270 */
[----:B------:R-:W-:Y:S05]  /*2450*/  @P0 BRA `(.L_x_53) ;  /* 0x0000007000000947 */ /* 0x000fea0003800000 */
[----:B------:R-:W5:Y:S02]  /*2460*/  LDL.64 R10, [R1+0x18] ;  /* 0x00001800010a7983 */ /* 0x000f640000100a00 */
[----:B----45:R-:W-:-:S04]  /*2470*/  LEA R2, P0, R10, R2, 0x1 ;  /* 0x000000020a027211 */ /* 0x030fc800078008ff */
[----:B-1----:R-:W-:-:S05]  /*2480*/  LEA.HI.X R3, R10, R8, R11, 0x1, P0 ;  /* 0x000000080a037211 */ /* 0x002fca00000f0c0b */
[----:B------:R-:W-:Y:S01]  /*2490*/  @!PT LDS RZ, [RZ] ;  /* 0x00000000fffff984 */ /* 0x000fe20000000800 */
[----:B------:R-:W-:Y:S01]  /*24a0*/  @!PT LDS RZ, [RZ] ;  /* 0x00000000fffff984 */ /* 0x000fe20000000800 */
[----:B------:R-:W-:Y:S01]  /*24b0*/  @!PT LDS RZ, [RZ] ;  /* 0x00000000fffff984 */ /* 0x000fe20000000800 */
[----:B------:R1:W-:Y:S04]  /*24c0*/  LDGSTS.E.BYPASS.LTC128B.128 [R213+0x5900], [R2.64], !P3 ;  /* 0x0590000002d57fae */ /* 0x0003e8000d901d48 */
.L_x_53:
[----:B------:R-:W-:Y:S05]  /*24d0*/  BSYNC B0 ;  /* 0x0000000000007941 */ /* 0x000fea0003800000 */
.L_x_52:
[----:B------:R-:W-:Y:S05]  /*24e0*/  BRA.DIV ~URZ, `(.L_x_54) ;  /* 0x0000c6027f007947 */ /* 0x000fea000b800000 */
[----:B-1----:R1:W2:Y:S02]  /*24f0*/  SHFL.IDX PT, R8, R6, 0x2, 0x181f ;  /* 0x00581f0006087f89 */ /* 0x0022a400000e0000 */
.L_x_150:
[----:B------:R-:W-:Y:S05]  /*2500*/  BRA.DIV ~URZ, `(.L_x_55) ;  /* 0x0000c6527f007947 */ /* 0x000fea000b800000 */
[----:B----4-:R4:W1:Y:S02]  /*2510*/  SHFL.IDX PT, R2, R7, 0x2, 0x181f ;  /* 0x00581f0007027f89 */ /* 0x01086400000e0000 */
.L_x_151:
[----:B------:R-:W-:Y:S01]  /*2520*/  IADD3 R3, R0, 0x20, RZ ;  /* 0x0000002000037810 */ /* 0x000fe20007ffe0ff */
[----:B------:R-:W-:Y:S03]  /*2530*/  BSSY B0, `(.L_x_56) ;  /* 0x000000a000007945 */ /* 0x000fe60003800000 */
[----:B------:R-:W-:-:S13]  /*2540*/  ISETP.GE.AND P0, PT, R3, R4, PT ;  /* 0x000000040300720c */ /* 0x000fda0003f06270 */
[----:B------:R-:W-:Y:S05]  /*2550*/  @P0 BRA `(.L_x_57) ;  /* 0x0000007000000947 */ /* 0x000fea0003800000 */
[----:B------:R-:W5:Y:S02]  /*2560*/  LDL.64 R10, [R1+0x18] ;  /* 0x00001800010a7983 */ /* 0x000f640000100a00 */
[----:B-1---5:R-:W-:-:S04]  /*2570*/  LEA R2, P0, R10, R2, 0x1 ;  /* 0x000000020a027211 */ /* 0x022fc800078008ff */
[----:B--2---:R-:W-:-:S05]  /*2580*/  LEA.HI.X R3, R10, R8, R11, 0x1, P0 ;  /* 0x000000080a037211 */ /* 0x004fca00000f0c0b */
[----:B------:R-:W-:Y:S01]  /*2590*/  @!PT LDS RZ, [RZ] ;  /* 0x00000000fffff984 */ /* 0x000fe20000000800 */
[----:B------:R-:W-:Y:S01]  /*25a0*/  @!PT LDS RZ, [RZ] ;  /* 0x00000000fffff984 */ /* 0x000fe20000000800 */
[----:B------:R-:W-:Y:S01]  /*25b0*/  @!PT LDS RZ, [RZ] ;  /* 0x00000000fffff984 */ /* 0x000fe20000000800 */
[----:B------:R1:W-:Y:S04]  /*25c0*/  LDGSTS.E.BYPASS.LTC128B.128 [R213+0x6100], [R2.64], !P3 ;  /* 0x0610000002d57fae */ /* 0x0003e8000d901d48 */
.L_x_57:
[----:B------:R-:W-:Y:S05]  /*25d0*/  BSYNC B0 ;  /* 0x0000000000007941 */ /* 0x000fea0003800000 */
.L_x_56:
[----:B------:R-:W-:Y:S05]  /*25e0*/  BRA.DIV ~URZ, `(.L_x_58) ;  /* 0x0000c5e27f007947 */ /* 0x000fea000b800000 */
[----:B--2---:R2:W3:Y:S04]  /*25f0*/  SHFL.IDX PT, R8, R6, 0x3, 0x181f ;  /* 0x00781f0006087f89 */ /* 0x0044e800000e0000 */
[----:B-1----:R2:W1:Y:S02]  /*2600*/  SHFL.IDX PT, R2, R7, 0x3, 0x181f ;  /* 0x00781f0007027f89 */ /* 0x00246400000e0000 */
.L_x_152:
[----:B------:R-:W-:Y:S01]  /*2610*/  IADD3 R3, R0, 0x30, RZ ;  /* 0x0000003000037810 */ /* 0x000fe20007ffe0ff */
[----:B------:R-:W-:Y:S03]  /*2620*/  BSSY B0, `(.L_x_59) ;  /* 0x000000a000007945 */ /* 0x000fe60003800000 */
[----:B------:R-:W-:-:S13]  /*2630*/  ISETP.GE.AND P0, PT, R3, R4, PT ;  /* 0x000000040300720c */ /* 0x000fda0003f06270 */
[----:B------:R-:W-:Y:S05]  /*2640*/  @P0 BRA `(.L_x_60) ;  /* 0x0000007000000947 */ /* 0x000fea0003800000 */
[----:B------:R-:W5:Y:S02]  /*2650*/  LDL.64 R10, [R1+0x18] ;  /* 0x00001800010a7983 */ /* 0x000f640000100a00 */
[----:B-1---5:R-:W-:-:S04]  /*2660*/  LEA R2, P0, R10, R2, 0x1 ;  /* 0x000000020a027211 */ /* 0x022fc800078008ff */
[----:B---3--:R-:W-:-:S05]  /*2670*/  LEA.HI.X R3, R10, R8, R11, 0x1, P0 ;  /* 0x000000080a037211 */ /* 0x008fca00000f0c0b */
[----:B------:R-:W-:Y:S01]  /*2680*/  @!PT LDS RZ, [RZ] ;  /* 0x00000000fffff984 */ /* 0x000fe20000000800 */
[----:B------:R-:W-:Y:S01]  /*2690*/  @!PT LDS RZ, [RZ] ;  /* 0x00000000fffff984 */ /* 0x000fe20000000800 */
[----:B------:R-:W-:Y:S01]  /*26a0*/  @!PT LDS RZ, [RZ] ;  /* 0x00000000fffff984 */ /* 0x000fe20000000800 */
[----:B------:R1:W-:Y:S04]  /*26b0*/  LDGSTS.E.BYPASS.LTC128B.128 [R213+0x6900], [R2.64], !P3 ;  /* 0x0690000002d57fae */ /* 0x0003e8000d901d48 */
.L_x_60:
[----:B------:R-:W-:Y:S05]  /*26c0*/  BSYNC B0 ;  /* 0x0000000000007941 */ /* 0x000fea0003800000 */
.L_x_59:
[----:B------:R-:W-:Y:S05]  /*26d0*/  BRA.DIV ~URZ, `(.L_x_61) ;  /* 0x0000c5c27f007947 */ /* 0x000fea000b800000 */
[----:B---3--:R3:W2:Y:S02]  /*26e0*/  SHFL.IDX PT, R8, R6, 0x4, 0x181f ;  /* 0x00981f0006087f89 */ /* 0x0086a400000e0000 */
.L_x_153:
[----:B------:R-:W-:Y:S05]  /*26f0*/  BRA.DIV ~URZ, `(.L_x_62) ;  /* 0x0000c6127f007947 */ /* 0x000fea000b800000 */
[----:B-1----:R1:W3:Y:S02]  /*2700*/  SHFL.IDX PT, R2, R7, 0x4, 0x181f ;  /* 0x00981f0007027f89 */ /* 0x0022e400000e0000 */
.L_x_154:
[----:B------:R-:W-:Y:S01]  /*2710*/  IADD3 R3, R0, 0x40, RZ ;  /* 0x0000004000037810 */ /* 0x000fe20007ffe0ff */
[----:B------:R-:W-:Y:S03]  /*2720*/  BSSY B0, `(.L_x_63) ;  /* 0x000000a000007945 */ /* 0x000fe60003800000 */
[----:B------:R-:W-:-:S13]  /*2730*/  ISETP.GE.AND P0, PT, R3, R4, PT ;  /* 0x000000040300720c */ /* 0x000fda0003f06270 */
[----:B------:R-:W-:Y:S05]  /*2740*/  @P0 BRA `(.L_x_64) ;  /* 0x0000007000000947 */ /* 0x000fea0003800000 */
[----:B------:R-:W5:Y:S02]  /*2750*/  LDL.64 R10, [R1+0x18] ;  /* 0x00001800010a7983 */ /* 0x000f640000100a00 */
[----:B---3-5:R-:W-:-:S04]  /*2760*/  LEA R2, P0, R10, R2, 0x1 ;  /* 0x000000020a027211 */ /* 0x028fc800078008ff */
[----:B--2---:R-:W-:-:S05]  /*2770*/  LEA.HI.X R3, R10, R8, R11, 0x1, P0 ;  /* 0x000000080a037211 */ /* 0x004fca00000f0c0b */
[----:B------:R-:W-:Y:S01]  /*2780*/  @!PT LDS RZ, [RZ] ;  /* 0x00000000fffff984 */ /* 0x000fe20000000800 */
[----:B------:R-:W-:Y:S01]  /*2790*/  @!PT LDS RZ, [RZ] ;  /* 0x00000000fffff984 */ /* 0x000fe20000000800 */
[----:B------:R-:W-:Y:S01]  /*27a0*/  @!PT LDS RZ, [RZ] ;  /* 0x00000000fffff984 */ /* 0x000fe20000000800 */
[----:B------:R2:W-:Y:S04]  /*27b0*/  LDGSTS.E.BYPASS.LTC128B.128 [R213+0x7100], [R2.64], !P3 ;  /* 0x0710000002d57fae */ /* 0x0005e8000d901d48 */
.L_x_64:
[----:B------:R-:W-:Y:S05]  /*27c0*/  BSYNC B0 ;  /* 0x0000000000007941 */ /* 0x000fea0003800000 */
.L_x_63:
[----:B------:R-:W-:Y:S05]  /*27d0*/  BRA.DIV ~URZ, `(.L_x_65) ;  /* 0x0000c5a27f007947 */ /* 0x000fea000b800000 */
[----:B--2---:R2:W1:Y:S04]  /*27e0*/  SHFL.IDX PT, R8, R6, 0x5, 0x181f ;  /* 0x00b81f0006087f89 */ /* 0x00446800000e0000 */
[----:B---3--:R2:W3:Y:S02]  /*27f0*/  SHFL.IDX PT, R2, R7, 0x5, 0x181f ;  /* 0x00b81f0007027f89 */ /* 0x0084e400000e0000 */
.L_x_155:
[----:B------:R-:W-:Y:S01]  /*2800*/  IADD3 R3, R0, 0x50, RZ ;  /* 0x0000005000037810 */ /* 0x000fe20007ffe0ff */
[----:B------:R-:W-:Y:S03]  /*2810*/  BSSY B0, `(.L_x_66) ;  /* 0x000000a000007945 */ /* 0x000fe60003800000 */
[----:B------:R-:W-:-:S13]  /*2820*/  ISETP.GE.AND P0, PT, R3, R4, PT ;  /* 0x000000040300720c */ /* 0x000fda0003f06270 */
[----:B------:R-:W-:Y:S05]  /*2830*/  @P0 BRA `(.L_x_67) ;  /* 0x0000007000000947 */ /* 0x000fea0003800000 */
[----:B------:R-:W5:Y:S02]  /*2840*/  LDL.64 R10, [R1+0x18] ;  /* 0x00001800010a7983 */ /* 0x000f640000100a00 */
[----:B---3-5:R-:W-:-:S04]  /*2850*/  LEA R2, P0, R10, R2, 0x1 ;  /* 0x000000020a027211 */ /* 0x028fc800078008ff */
[----:B-1----:R-:W-:-:S05]  /*2860*/  LEA.HI.X R3, R10, R8, R11, 0x1, P0 ;  /* 0x000000080a037211 */ /* 0x002fca00000f0c0b */
[----:B------:R-:W-:Y:S01]  /*2870*/  @!PT LDS RZ, [RZ] ;  /* 0x00000000fffff984 */ /* 0x000fe20000000800 */
[----:B------:R-:W-:Y:S01]  /*2880*/  @!PT LDS RZ, [RZ] ;  /* 0x00000000fffff984 */ /* 0x000fe20000000800 */
[----:B------:R-:W-:Y:S01]  /*2890*/  @!PT LDS RZ, [RZ] ;  /* 0x00000000fffff984 */ /* 0x000fe20000000800 */
[----:B------:R1:W-:Y:S04]  /*28a0*/  LDGSTS.E.BYPASS.LTC128B.128 [R213+0x7900], [R2.64], !P3 ;  /* 0x0790000002d57fae */ /* 0x0003e8000d901d48 */
.L_x_67:
[----:B------:R-:W-:Y:S05]  /*28b0*/  BSYNC B0 ;  /* 0x0000000000007941 */ /* 0x000fea0003800000 */
.L_x_66:
[----:B------:R-:W-:Y:S05]  /*28c0*/  BRA.DIV ~URZ, `(.L_x_68) ;  /* 0x0000c5827f007947 */ /* 0x000fea000b800000 */
[----:B-1----:R1:W2:Y:S02]  /*28d0*/  SHFL.IDX PT, R8, R6, 0x6, 0x181f ;  /* 0x00d81f0006087f89 */ /* 0x0022a400000e0000 */
.L_x_156:
[----:B------:R-:W-:Y:S05]  /*28e0*/  BRA.DIV ~URZ, `(.L_x_69) ;  /* 0x0000c5d27f007947 */ /* 0x000fea000b800000 */
[----:B---3--:R3:W1:Y:S02]  /*28f0*/  SHFL.IDX PT, R2, R7, 0x6, 0x181f ;  /* 0x00d81f0007027f89 */ /* 0x00866400000e0000 */
.L_x_157:
        /* <DEDUP_REMOVED lines=11> */
.L_x_71:
[----:B------:R-:W-:Y:S05]  /*29b0*/  BSYNC B0 ;  /* 0x0000000000007941 */ /* 0x000fea0003800000 */
.L_x_70:
[----:B------:R-:W-:Y:S05]  /*29c0*/  BRA.DIV ~URZ, `(.L_x_72) ;  /* 0x0000c5627f007947 */ /* 0x000fea000b800000 */
[----:B-12---:R-:W1:Y:S04]  /*29d0*/  SHFL.IDX PT, R6, R6, 0x7, 0x181f ;  /* 0x00f81f0006067f89 */ /* 0x006e6800000e0000 */
[----:B------:R2:W3:Y:S02]  /*29e0*/  SHFL.IDX PT, R2, R7, 0x7, 0x181f ;  /* 0x00f81f0007027f89 */ /* 0x0004e400000e0000 */
.L_x_158:
[----:B------:R-:W5:Y:S01]  /*29f0*/  LDL.64 R14, [R1+0x18] ;  /* 0x00001800010e7983 */ /* 0x000f620000100a00 */
[----:B------:R-:W-:-:S04]  /*2a00*/  IADD3 R0, R0, 0x70, RZ ;  /* 0x0000007000007810 */ /* 0x000fc80007ffe0ff */
[----:B------:R-:W-:-:S13]  /*2a10*/  ISETP.GE.AND P2, PT, R0, R4, PT ;  /* 0x000000040000720c */ /* 0x000fda0003f46270 */
[----:B---3-5:R-:W-:-:S04]  /*2a20*/  @!P2 LEA R2, P0, R14, R2, 0x1 ;  /* 0x000000020e02a211 */ /* 0x028fc800078008ff */
[----:B-1----:R-:W-:-:S05]  /*2a30*/  @!P2 LEA.HI.X R3, R14, R6, R15, 0x1, P0 ;  /* 0x000000060e03a211 */ /* 0x002fca00000f0c0f */
[----:B------:R-:W-:Y:S01]  /*2a40*/  @!PT LDS RZ, [RZ] ;  /* 0x00000000fffff984 */ /* 0x000fe20000000800 */
[----:B------:R-:W-:Y:S01]  /*2a50*/  @!PT LDS RZ, [RZ] ;  /* 0x00000000fffff984 */ /* 0x000fe20000000800 */
[----:B------:R-:W-:Y:S01]  /*2a60*/  @!PT LDS RZ, [RZ] ;  /* 0x00000000fffff984 */ /* 0x000fe20000000800 */
[----:B------:R1:W-:Y:S04]  /*2a70*/  @!P2 LDGSTS.E.BYPASS.LTC128B.128 [R213+0x8900], [R2.64], !P3 ;  /* 0x0890000002d5afae */ /* 0x0003e8000d901d48 */
[----:B------:R-:W0:Y:S01]  /*2a80*/  LDGDEPBAR ;  /* 0x00000000000079af */ /* 0x000e220000000000 */
[----:B------:R-:W-:Y:S02]  /*2a90*/  WARPSYNC 0xffffffff ;  /* 0xffffffff00007948 */ /* 0x000fe40003800000 */
[----:B------:R-:W3:Y:S04]  /*2aa0*/  LDL R5, [R1+0x40] ;  /* 0x0000400001057983 */ /* 0x000ee80000100800 */
[----:B------:R-:W5:Y:S04]  /*2ab0*/  LDL.64 R8, [R1+0x30] ;  /* 0x0000300001087983 */ /* 0x000f680000100a00 */
[----:B--2---:R-:W2:Y:S04]  /*2ac0*/  LDL R18, [R1+0x44] ;  /* 0x0000440001127983 */ /* 0x004ea80000100800 */
[----:B----4-:R-:W4:Y:S04]  /*2ad0*/  LDL.64 R16, [R1+0x38] ;  /* 0x0000380001107983 */ /* 0x010f280000100a00 */
[----:B------:R-:W1:Y:S01]  /*2ae0*/  S2R R10, SR_TID.X ;  /* 0x00000000000a7919 */ /* 0x000e620000002100 */
[----:B------:R-:W-:-:S02]  /*2af0*/  MOV R90, 0xffffffb0 ;  /* 0xffffffb0005a7802 */ /* 0x000fc40000000f00 */
[----:B------:R-:W-:Y:S01]  /*2b00*/  SHF.R.S32.HI R12, RZ, 0x1f, R88 ;  /* 0x0000001fff0c7819 */ /* 0x000fe20000011458 */
[----:B-1----:R-:W-:Y:S01]  /*2b10*/  IMAD.WIDE.U32 R2, R88, c[0x0][0x1e0], RZ ;  /* 0x0000780058027a25 */ /* 0x002fe200078e00ff */
[----:B------:R-:W-:Y:S01]  /*2b20*/  MOV R152, c[0x0][0x1e0] ;  /* 0x0000780000987a02 */ /* 0x000fe20000000f00 */
[----:B------:R-:W-:Y:S01]  /*2b30*/  ULDC.64 UR4, c[0x0][0x208] ;  /* 0x0000820000047ab9 */ /* 0x000fe20000000a00 */
[----:B------:R-:W-:Y:S01]  /*2b40*/  MOV R153, c[0x0][0x1e4] ;  /* 0x0000790000997a02 */ /* 0x000fe20000000f00 */
[----:B------:R-:W-:Y:S01]  /*2b50*/  IMAD R90, R246, R90, 0x50 ;  /* 0x00000050f65a7424 */ /* 0x000fe200078e025a */
[----:B------:R-:W-:Y:S01]  /*2b60*/  UMOV UR6, 0x5 ;  /* 0x0000000500067882 */ /* 0x000fe20000000000 */
[----:B------:R-:W-:Y:S01]  /*2b70*/  IMAD R4, R12, c[0x0][0x1e0], RZ ;  /* 0x000078000c047a24 */ /* 0x000fe200078e02ff */
[----:B------:R-:W2:Y:S01]  /*2b80*/  LDL R247, [R1+0x28] ;  /* 0x0000280001f77983 */ /* 0x000ea20000100800 */
[----:B------:R-:W-:-:S04]  /*2b90*/  SHF.R.S32.HI R7, RZ, 0x1f, R10 ;  /* 0x0000001fff077819 */ /* 0x000fc8000001140a */
[----:B------:R-:W-:-:S04]  /*2ba0*/  LEA.HI R7, R7, R10, RZ, 0x3 ;  /* 0x0000000a07077211 */ /* 0x000fc800078f18ff */
[----:B------:R-:W-:Y:S01]  /*2bb0*/  SHF.R.S32.HI R7, RZ, 0x3, R7 ;  /* 0x00000003ff077819 */ /* 0x000fe20000011407 */
[----:B------:R-:W-:-:S03]  /*2bc0*/  IMAD R4, R88, c[0x0][0x1e4], R4 ;  /* 0x0000790058047a24 */ /* 0x000fc600078e0204 */
[----:B------:R-:W-:-:S04]  /*2bd0*/  IADD3 R0, R90, R89, -R7 ;  /* 0x000000595a007210 */ /* 0x000fc80007ffe807 */
[C---:B------:R-:W-:Y:S02]  /*2be0*/  ISETP.GE.AND P2, PT, R0.reuse, 0x1, PT ;  /* 0x000000010000780c */ /* 0x040fe40003f46270 */
[C---:B------:R-:W-:Y:S02]  /*2bf0*/  ISETP.GE.AND P6, PT, R0.reuse, 0x11, PT ;  /* 0x000000110000780c */ /* 0x040fe40003fc6270 */
[----:B------:R-:W-:Y:S01]  /*2c00*/  IADD3 R4, R3, R4, RZ ;  /* 0x0000000403047210 */ /* 0x000fe20007ffe0ff */
[----:B------:R-:W-:Y:S01]  /*2c10*/  BAR.SYNC.DEFER_BLOCKING 0x0 ;  /* 0x0000000000007b1d */ /* 0x000fe20000010000 */
[----:B------:R-:W-:Y:S01]  /*2c20*/  ISETP.GE.AND P5, PT, R0, 0x21, PT ;  /* 0x000000210000780c */ /* 0x000fe20003fa6270 */
[----:B------:R-:W-:Y:S02]  /*2c30*/  USHF.L.U32 UR7, UR4, 0x5, URZ ;  /* 0x0000000504077899 */ /* 0x000fe4000800063f */
[----:B------:R-:W-:Y:S01]  /*2c40*/  USHF.L.U64.HI UR5, UR4, UR6, UR5 ;  /* 0x0000000604057299 */ /* 0x000fe20008010205 */
[----:B---3--:R-:W-:-:S02]  /*2c50*/  MOV R113, R5 ;  /* 0x0000000500717202 */ /* 0x008fc40000000f00 */
[----:B-----5:R-:W-:Y:S01]  /*2c60*/  MOV R112, R8 ;  /* 0x0000000800707202 */ /* 0x020fe20000000f00 */
[----:B------:R-:W-:-:S04]  /*2c70*/  IMAD R5, R4, 0x50, RZ ;  /* 0x0000005004057824 */ /* 0x000fc800078e02ff */
[----:B------:R-:W-:-:S05]  /*2c80*/  IMAD.WIDE.U32 R2, R2, 0x50, R112 ;  /* 0x0000005002027825 */ /* 0x000fca00078e0070 */
[----:B------:R-:W-:Y:S02]  /*2c90*/  @P2 LEA R4, P4, R2, c[0x0][0x1c8], 0x1 ;  /* 0x0000720002042a11 */ /* 0x000fe400078808ff */
[C---:B------:R-:W-:Y:S02]  /*2ca0*/  @P6 LEA R6, P3, R152.reuse, R2, 0x4 ;  /* 0x0000000298066211 */ /* 0x040fe400078620ff */
[----:B------:R-:W-:Y:S01]  /*2cb0*/  IADD3 R3, R3, R5, RZ ;  /* 0x0000000503037210 */ /* 0x000fe20007ffe0ff */
[----:B------:R-:W-:-:S03]  /*2cc0*/  IMAD.WIDE.U32 R8, R152, 0x20, RZ ;  /* 0x0000002098087825 */ /* 0x000fc600078e00ff */
[----:B------:R-:W-:Y:S02]  /*2cd0*/  @P2 LEA.HI.X R5, R2, c[0x0][0x1cc], R3, 0x1, P4 ;  /* 0x0000730002052a11 */ /* 0x000fe400020f0c03 */
[----:B------:R-:W-:Y:S02]  /*2ce0*/  @P6 LEA.HI.X R7, R152, R3, R153, 0x4, P3 ;  /* 0x0000000398076211 */ /* 0x000fe400018f2499 */
[C---:B------:R-:W-:Y:S01]  /*2cf0*/  ISETP.GE.AND P4, PT, R0.reuse, 0x31, PT ;  /* 0x000000310000780c */ /* 0x040fe20003f86270 */
[----:B------:R-:W-:Y:S01]  /*2d00*/  @!PT LDS RZ, [RZ] ;  /* 0x00000000fffff984 */ /* 0x000fe20000000800 */
[----:B------:R-:W-:Y:S01]  /*2d10*/  @!PT LDS RZ, [RZ] ;  /* 0x00000000fffff984 */ /* 0x000fe20000000800 */
[----:B------:R-:W-:Y:S01]  /*2d20*/  @!PT LDS RZ, [RZ] ;  /* 0x00000000fffff984 */ /* 0x000fe20000000800 */
[----:B------:R1:W-:Y:S01]  /*2d30*/  @P2 LDGSTS.E.BYPASS.LTC128B.128 [R213+0x2900], [R4.64], !P1 ;  /* 0x0290000004d52fae */ /* 0x0003e2000c901d48 */
[----:B------:R-:W-:Y:S02]  /*2d40*/  ISETP.GE.AND P3, PT, R0, 0x41, PT ;  /* 0x000000410000780c */ /* 0x000fe40003f66270 */
[----:B------:R-:W-:-:S04]  /*2d50*/  @P6 LEA R10, P0, R6, c[0x0][0x1c8], 0x1 ;  /* 0x00007200060a6a11 */ /* 0x000fc800078008ff */
[----:B------:R-:W-:Y:S02]  /*2d60*/  @P6 LEA.HI.X R11, R6, c[0x0][0x1cc], R7, 0x1, P0 ;  /* 0x00007300060b6a11 */ /* 0x000fe400000f0c07 */
[C---:B------:R-:W-:Y:S02]  /*2d70*/  SHF.L.U32 R7, R153.reuse, 0x5, RZ ;  /* 0x0000000599077819 */ /* 0x040fe400000006ff */
[----:B------:R-:W-:Y:S01]  /*2d80*/  @P5 IADD3 R6, P0, R2, R8, RZ ;  /* 0x0000000802065210 */ /* 0x000fe20007f1e0ff */
[----:B------:R-:W-:Y:S01]  /*2d90*/  @P4 IMAD R13, R153, 0x30, RZ ;  /* 0x00000030990d4824 */ /* 0x000fe200078e02ff */
[----:B------:R3:W-:Y:S02]  /*2da0*/  @P6 LDGSTS.E.BYPASS.LTC128B.128 [R213+0x3100], [R10.64], !P1 ;  /* 0x031000000ad56fae */ /* 0x0007e4000c901d48 */
[----:B------:R-:W-:Y:S02]  /*2db0*/  @P5 IADD3.X R9, R3, R9, R7, P0, !PT ;  /* 0x0000000903095210 */ /* 0x000fe400007fe407 */
[----:B------:R-:W-:-:S02]  /*2dc0*/  @P5 LEA R8, P0, R6, c[0x0][0x1c8], 0x1 ;  /* 0x0000720006085a11 */ /* 0x000fc400078008ff */
[----:B------:R-:W-:Y:S02]  /*2dd0*/  @P3 LEA R7, P2, R152, R2, 0x6 ;  /* 0x0000000298073211 */ /* 0x000fe400078430ff */
[----:B------:R-:W-:-:S05]  /*2de0*/  @P5 LEA.HI.X R9, R6, c[0x0][0x1cc], R9, 0x1, P0 ;  /* 0x0000730006095a11 */ /* 0x000fca00000f0c09 */
[----:B------:R5:W-:Y:S01]  /*2df0*/  @P5 LDGSTS.E.BYPASS.LTC128B.128 [R213+0x3900], [R8.64], !P1 ;  /* 0x0390000008d55fae */ /* 0x000be2000c901d48 */
[C---:B-1----:R-:W-:Y:S01]  /*2e00*/  @P4 IMAD.WIDE.U32 R4, R152.reuse, 0x30, R2 ;  /* 0x0000003098044825 */ /* 0x042fe200078e0002 */
[----:B------:R-:W-:Y:S02]  /*2e10*/  @P3 LEA R2, P0, R7, c[0x0][0x1c8], 0x1 ;  /* 0x0000720007023a11 */ /* 0x000fe400078008ff */
[----:B------:R-:W-:Y:S02]  /*2e20*/  @P3 LEA.HI.X R3, R152, R3, R153, 0x6, P2 ;  /* 0x0000000398033211 */ /* 0x000fe400010f3499 */
[----:B------:R-:W-:Y:S02]  /*2e30*/  @P4 IADD3 R5, R5, R13, RZ ;  /* 0x0000000d05054210 */ /* 0x000fe40007ffe0ff */
[----:B------:R-:W-:Y:S02]  /*2e40*/  @P4 LEA R6, P2, R4, c[0x0][0x1c8], 0x1 ;  /* 0x0000720004064a11 */ /* 0x000fe400078408ff */
[----:B------:R-:W-:-:S02]  /*2e50*/  @P3 LEA.HI.X R3, R7, c[0x0][0x1cc], R3, 0x1, P0 ;  /* 0x0000730007033a11 */ /* 0x000fc400000f0c03 */
[----:B------:R-:W-:-:S05]  /*2e60*/  @P4 LEA.HI.X R7, R4, c[0x0][0x1cc], R5, 0x1, P2 ;  /* 0x0000730004074a11 */ /* 0x000fca00010f0c05 */
[----:B------:R4:W-:Y:S04]  /*2e70*/  @P4 LDGSTS.E.BYPASS.LTC128B.128 [R213+0x4100], [R6.64], !P1 ;  /* 0x0410000006d54fae */ /* 0x0009e8000c901d48 */
[----:B------:R1:W-:Y:S04]  /*2e80*/  @P3 LDGSTS.E.BYPASS.LTC128B.128 [R213+0x4900], [R2.64], !P1 ;  /* 0x0490000002d53fae */ /* 0x0003e8000c901d48 */
[----:B------:R-:W0:Y:S01]  /*2e90*/  LDGDEPBAR ;  /* 0x00000000000079af */ /* 0x000e220000000000 */
[----:B------:R-:W-:-:S04]  /*2ea0*/  DEPBAR.LE SB0, 0x1 ;  /* 0x000080400000791a */ /* 0x000fc80000000000 */
[----:B------:R-:W-:-:S04]  /*2eb0*/  DEPBAR.LE SB0, 0x0 ;  /* 0x000080000000791a */ /* 0x000fc80000000000 */
[----:B------:R-:W-:Y:S01]  /*2ec0*/  BAR.SYNC.DEFER_BLOCKING 0x0 ;  /* 0x0000000000007b1d */ /* 0x000fe20000010000 */
[----:B------:R-:W-:Y:S02]  /*2ed0*/  IMAD R4, R12, c[0x0][0x208], RZ ;  /* 0x000082000c047a24 */ /* 0x000fe400078e02ff */
[----:B-1----:R-:W-:-:S04]  /*2ee0*/  IMAD.WIDE.U32 R2, R88, c[0x0][0x208], RZ ;  /* 0x0000820058027a25 */ /* 0x002fc800078e00ff */
[----:B------:R-:W-:Y:S01]  /*2ef0*/  IMAD R4, R88, c[0x0][0x20c], R4 ;  /* 0x0000830058047a24 */ /* 0x000fe200078e0204 */
[----:B----4-:R-:W-:Y:S02]  /*2f00*/  MOV R6, R16 ;  /* 0x0000001000067202 */ /* 0x010fe40000000f00 */
[----:B--2---:R-:W-:Y:S02]  /*2f10*/  MOV R7, R18 ;  /* 0x0000001200077202 */ /* 0x004fe40000000f00 */
[----:B------:R-:W-:Y:S01]  /*2f20*/  IADD3 R4, R3, R4, RZ ;  /* 0x0000000403047210 */ /* 0x000fe20007ffe0ff */
[----:B------:R-:W-:Y:S04]  /*2f30*/  LDSM.16.M88.4 R32, [R203] ;  /* 0x00000000cb20783b */ /* 0x000fe80000000200 */
[----:B------:R-:W1:Y:S01]  /*2f40*/  LDSM.16.M88.4 R48, [R196] ;  /* 0x00000000c430783b */ /* 0x000e620000000200 */
[----:B------:R-:W-:-:S03]  /*2f50*/  IMAD.WIDE.U32 R2, R2, 0x50, R6 ;  /* 0x0000005002027825 */ /* 0x000fc600078e0006 */
[----:B------:R-:W2:Y:S01]  /*2f60*/  LDSM.16.M88.4 R28, [R203+0x2000] ;  /* 0x00200000cb1c783b */ /* 0x000ea20000000200 */
[----:B------:R-:W-:Y:S01]  /*2f70*/  IMAD R4, R4, 0x50, RZ ;  /* 0x0000005004047824 */ /* 0x000fe200078e02ff */
[----:B-----5:R-:W-:Y:S02]  /*2f80*/  LEA R8, P0, R2, c[0x0][0x1f8], 0x1 ;  /* 0x00007e0002087a11 */ /* 0x020fe400078008ff */
[----:B------:R-:W-:Y:S01]  /*2f90*/  ISETP.GE.AND P2, PT, R14, c[0x0][0x1d4], PT ;  /* 0x000075000e007a0c */ /* 0x000fe20003f46270 */
[----:B------:R-:W-:Y:S01]  /*2fa0*/  LDSM.16.M88.4 R24, [R206] ;  /* 0x00000000ce18783b */ /* 0x000fe20000000200 */
[----:B------:R-:W-:-:S03]  /*2fb0*/  IADD3 R3, R3, R4, RZ ;  /* 0x0000000403037210 */ /* 0x000fc60007ffe0ff */
[----:B------:R-:W4:Y:S01]  /*2fc0*/  LDSM.16.M88.4 R44, [R207] ;  /* 0x00000000cf2c783b */ /* 0x000f220000000200 */
[----:B------:R-:W-:Y:S02]  /*2fd0*/  IADD3 R6, P3, R8, UR7, RZ ;  /* 0x0000000708067c10 */ /* 0x000fe4000ff7e0ff */
[----:B------:R-:W-:Y:S01]  /*2fe0*/  LEA.HI.X R9, R2, c[0x0][0x1fc], R3, 0x1, P0 ;  /* 0x00007f0002097a11 */ /* 0x000fe200000f0c03 */
[----:B------:R-:W-:Y:S01]  /*2ff0*/  LDSM.16.M88.4 R68, [R196+0x800] ;  /* 0x00080000c444783b */ /* 0x000fe20000000200 */
[----:B------:R-:W-:Y:S02]  /*3000*/  ISETP.LT.OR P6, PT, R0, 0x1, P2 ;  /* 0x000000010000780c */ /* 0x000fe400017c1670 */
[----:B------:R-:W-:Y:S01]  /*3010*/  IADD3 R4, P0, R6, UR7, RZ ;  /* 0x0000000706047c10 */ /* 0x000fe2000ff1e0ff */
[----:B------:R-:W-:Y:S01]  /*3020*/  LDSM.16.M88.4 R84, [R196+0x1000] ;  /* 0x00100000c454783b */ /* 0x000fe20000000200 */
[----:B------:R-:W-:Y:S02]  /*3030*/  IADD3.X R7, R9, UR5, RZ, P3, !PT ;  /* 0x0000000509077c10 */ /* 0x000fe40009ffe4ff */
[C---:B------:R-:W-:Y:S01]  /*3040*/  ISETP.LT.OR P5, PT, R0.reuse, 0x11, P2 ;  /* 0x000000110000780c */ /* 0x040fe200017a1670 */
[----:B------:R-:W-:Y:S01]  /*3050*/  LDSM.16.M88.4 R96, [R196+0x1800] ;  /* 0x00180000c460783b */ /* 0x000fe20000000200 */
[----:B------:R-:W-:-:S02]  /*3060*/  ISETP.LT.OR P4, PT, R0, 0x21, P2 ;  /* 0x000000210000780c */ /* 0x000fc40001781670 */
[----:B------:R-:W-:Y:S01]  /*3070*/  IADD3.X R5, R7, UR5, RZ, P0, !PT ;  /* 0x0000000507057c10 */ /* 0x000fe200087fe4ff */
[----:B------:R-:W-:Y:S01]  /*3080*/  LDSM.16.M88.4 R104, [R196+0x2000] ;  /* 0x00200000c468783b */ /* 0x000fe20000000200 */
[----:B------:R-:W-:Y:S02]  /*3090*/  ISETP.LT.OR P3, PT, R0, 0x31, P2 ;  /* 0x000000310000780c */ /* 0x000fe40001761670 */
[----:B------:R-:W-:Y:S01]  /*30a0*/  IADD3 R2, P0, R4, UR7, RZ ;  /* 0x0000000704027c10 */ /* 0x000fe2000ff1e0ff */
[----:B------:R-:W5:Y:S01]  /*30b0*/  LDSM.16.M88.4 R20, [R206+0x2000] ;  /* 0x00200000ce14783b */ /* 0x000f620000000200 */
[----:B------:R-:W-:Y:S02]  /*30c0*/  ISETP.LT.OR P2, PT, R0, 0x41, P2 ;  /* 0x000000410000780c */ /* 0x000fe40001741670 */
[----:B------:R-:W-:Y:S01]  /*30d0*/  IADD3.X R3, R5, UR5, RZ, P0, !PT ;  /* 0x0000000505037c10 */ /* 0x000fe200087fe4ff */
[----:B------:R-:W-:Y:S04]  /*30e0*/  LDSM.16.M88.4 R80, [R211] ;  /* 0x00000000d350783b */ /* 0x000fe80000000200 */
[----:B------:R-:W-:Y:S01]  /*30f0*/  LDSM.16.M88.4 R92, [R210] ;  /* 0x00000000d25c783b */ /* 0x000fe20000000200 */
[----:B-1----:R-:W-:Y:S03]  /*3100*/  HMMA.16816.F32.BF16 R12, R32, R48, RZ ;  /* 0x00000030200c723c */ /* 0x002fe600000418ff */
[----:B------:R-:W-:Y:S04]  /*3110*/  LDSM.16.M88.4 R100, [R209] ;  /* 0x00000000d164783b */ /* 0x000fe80000000200 */
[----:B------:R-:W-:Y:S04]  /*3120*/  LDSM.16.M88.4 R108, [R208] ;  /* 0x00000000d06c783b */ /* 0x000fe80000000200 */
[----:B------:R-:W-:Y:S01]  /*3130*/  @!PT LDS RZ, [RZ] ;  /* 0x00000000fffff984 */ /* 0x000fe20000000800 */
[----:B------:R-:W-:Y:S01]  /*3140*/  @!PT LDS RZ, [RZ] ;  /* 0x00000000fffff984 */ /* 0x000fe20000000800 */
[----:B------:R-:W-:Y:S01]  /*3150*/  @!PT LDS RZ, [RZ] ;  /* 0x00000000fffff984 */ /* 0x000fe20000000800 */
[----:B------:R1:W-:Y:S04]  /*3160*/  LDGSTS.E.BYPASS.LTC128B.128 [R213+0x100], [R8.64], !P6 ;  /* 0x0010000008d57fae */ /* 0x0003e8000f101d48 */
[----:B------:R2:W-:Y:S04]  /*3170*/  LDGSTS.E.BYPASS.LTC128B.128 [R213+0x900], [R6.64], !P5 ;  /* 0x0090000006d57fae */ /* 0x0005e8000e901d48 */
[----:B------:R2:W-:Y:S04]  /*3180*/  LDGSTS.E.BYPASS.LTC128B.128 [R213+0x1100], [R4.64], !P4 ;  /* 0x0110000004d57fae */ /* 0x0005e8000e101d48 */
[----:B------:R2:W-:Y:S01]  /*3190*/  LDGSTS.E.BYPASS.LTC128B.128 [R213+0x1900], [R2.64], !P3 ;  /* 0x0190000002d57fae */ /* 0x0005e2000d901d48 */
[----:B-1----:R-:W-:-:S04]  /*31a0*/  IADD3 R8, P0, R2, UR7, RZ ;  /* 0x0000000702087c10 */ /* 0x002fc8000ff1e0ff */
[----:B------:R-:W-:-:S05]  /*31b0*/  IADD3.X R9, R3, UR5, RZ, P0, !PT ;  /* 0x0000000503097c10 */ /* 0x000fca00087fe4ff */
[----:B------:R3:W-:Y:S04]  /*31c0*/  LDGSTS.E.BYPASS.LTC128B.128 [R213+0x2100], [R8.64], !P2 ;  /* 0x0210000008d57fae */ /* 0x0007e8000d101d48 */
[----:B------:R-:W-:Y:S04]  /*31d0*/  LDSM.16.M88.4 R36, [R202] ;  /* 0x00000000ca24783b */ /* 0x000fe80000000200 */
[----:B------:R-:W1:Y:S01]  /*31e0*/  LDSM.16.M88.4 R16, [R204] ;  /* 0x00000000cc10783b */ /* 0x000e620000000200 */
[----:B--2---:R-:W-:Y:S03]  /*31f0*/  HMMA.16816.F32.BF16 R52, R28, R48, RZ ;  /* 0x000000301c34723c */ /* 0x004fe600000418ff */
[----:B------:R-:W-:Y:S04]  /*3200*/  LDSM.16.M88.4 R40, [R199] ;  /* 0x00000000c728783b */ /* 0x000fe80000000200 */
[----:B------:R-:W-:Y:S01]  /*3210*/  LDSM.16.M88.4 R4, [R205+0x2000] ;  /* 0x00200000cd04783b */ /* 0x000fe20000000200 */
[----:B----4-:R-:W-:Y:S03]  /*3220*/  HMMA.16816.F32.BF16 R56, R24, R44, R12 ;  /* 0x0000002c1838723c */ /* 0x010fe6000004180c */
[----:B------:R-:W2:Y:S04]  /*3230*/  LDSM.16.M88.4 R12, [R204+0x2000] ;  /* 0x00200000cc0c783b */ /* 0x000ea80000000200 */
[----:B------:R-:W0:Y:S04]  /*3240*/  LDGDEPBAR ;  /* 0x00000000000079af */ /* 0x000e280000000000 */
[----:B---3--:R-:W3:Y:S01]  /*3250*/  LDSM.16.M88.4 R8, [R205] ;  /* 0x00000000cd08783b */ /* 0x008ee20000000200 */
[----:B------:R-:W-:Y:S08]  /*3260*/  HMMA.16816.F32.BF16 R64, R32, R50, RZ ;  /* 0x000000322040723c */ /* 0x000ff000000418ff */
[----:B-----5:R-:W-:Y:S08]  /*3270*/  HMMA.16816.F32.BF16 R52, R20, R44, R52 ;  /* 0x0000002c1434723c */ /* 0x020ff00000041834 */
[----:B-1----:R-:W-:Y:S08]  /*3280*/  HMMA.16816.F32.BF16 R60, R16, R36, R56 ;  /* 0x00000024103c723c */ /* 0x002ff00000041838 */
[----:B------:R-:W-:Y:S08]  /*3290*/  HMMA.16816.F32.BF16 R56, R28, R50, RZ ;  /* 0x000000321c38723c */ /* 0x000ff000000418ff */
[----:B--2---:R-:W-:Y:S08]  /*32a0*/  HMMA.16816.F32.BF16 R48, R12, R36, R52 ;  /* 0x000000240c30723c */ /* 0x004ff00000041834 */
[----:B------:R-:W-:Y:S08]  /*32b0*/  HMMA.16816.F32.BF16 R52, R24, R46, R64 ;  /* 0x0000002e1834723c */ /* 0x000ff00000041840 */
[----:B---3--:R-:W-:Y:S08]  /*32c0*/  HMMA.16816.F32.BF16 R64, R8, R40, R60 ;  /* 0x000000280840723c */ /* 0x008ff0000004183c */
[----:B------:R-:W-:Y:S01]  /*32d0*/  HMMA.16816.F32.BF16 R60, R20, R46, R56 ;  /* 0x0000002e143c723c */ /* 0x000fe20000041838 */
[----:B------:R-:W1:Y:S07]  /*32e0*/  LDSM.16.M88.4 R44, [R202+0x800] ;  /* 0x00080000ca2c783b */ /* 0x000e6e0000000200 */
[----:B------:R-:W-:Y:S08]  /*32f0*/  HMMA.16816.F32.BF16 R56, R32, R68, RZ ;  /* 0x000000442038723c */ /* 0x000ff000000418ff */
[----:B------:R-:W-:Y:S08]  /*3300*/  HMMA.16816.F32.BF16 R76, R4, R40, R48 ;  /* 0x00000028044c723c */ /* 0x000ff00000041830 */
[----:B------:R-:W-:Y:S01]  /*3310*/  HMMA.16816.F32.BF16 R48, R16, R38, R52 ;  /* 0x000000261030723c */ /* 0x000fe20000041834 */
[----:B------:R-:W-:-:S07]  /*3320*/  FMUL.FTZ R0, R64, c[0x0][0x320] ;  /* 0x0000c80040007a20 */ /* 0x000fce0000410000 */
[----:B------:R-:W-:Y:S01]  /*3330*/  HMMA.16816.F32.BF16 R52, R28, R68, RZ ;  /* 0x000000441c34723c */ /* 0x000fe200000418ff */
[----:B------:R2:W3:Y:S07]  /*3340*/  MUFU.TANH R151, R0 ;  /* 0x0000000000977308 */ /* 0x0004ee0000002400 */
[----:B------:R-:W-:Y:S01]  /*3350*/  HMMA.16816.F32.BF16 R56, R24, R80, R56 ;  /* 0x000000501838723c */ /* 0x000fe20000041838 */
[----:B--2---:R-:W-:-:S07]  /*3360*/  FMUL.FTZ R0, R65, c[0x0][0x320] ;  /* 0x0000c80041007a20 */ /* 0x004fce0000410000 */
[----:B------:R-:W-:Y:S01]  /*3370*/  HMMA.16816.F32.BF16 R60, R12, R38, R60 ;  /* 0x000000260c3c723c */ /* 0x000fe2000004183c */
[----:B------:R-:W2:Y:S01]  /*3380*/  LDSM.16.M88.4 R36, [R199+0x800] ;  /* 0x00080000c724783b */ /* 0x000ea20000000200 */
[----:B------:R4:W1:Y:S02]  /*3390*/  MUFU.TANH R150, R0 ;  /* 0x0000000000967308 */ /* 0x0008640000002400 */
[----:B----4-:R-:W-:-:S06]  /*33a0*/  FMUL.FTZ R0, R66, c[0x0][0x320] ;  /* 0x0000c80042007a20 */ /* 0x010fcc0000410000 */
[----:B------:R4:W1:Y:S02]  /*33b0*/  MUFU.TANH R149, R0 ;  /* 0x0000000000957308 */ /* 0x0008640000002400 */
[----:B----4-:R-:W-:Y:S02]  /*33c0*/  FMUL.FTZ R0, R67, c[0x0][0x320] ;  /* 0x0000c80043007a20 */ /* 0x010fe40000410000 */
[----:B------:R-:W-:Y:S04]  /*33d0*/  HMMA.16816.F32.BF16 R64, R8, R42, R48 ;  /* 0x0000002a0840723c */ /* 0x000fe80000041830 */
[----:B------:R4:W1:Y:S04]  /*33e0*/  MUFU.TANH R148, R0 ;  /* 0x0000000000947308 */ /* 0x0008680000002400 */
[----:B------:R-:W-:Y:S01]  /*33f0*/  HMMA.16816.F32.BF16 R48, R20, R80, R52 ;  /* 0x000000501430723c */ /* 0x000fe20000041834 */
[----:B----4-:R-:W-:-:S07]  /*3400*/  FMUL.FTZ R0, R76, c[0x0][0x320] ;  /* 0x0000c8004c007a20 */ /* 0x010fce0000410000 */
[----:B------:R-:W-:Y:S01]  /*3410*/  HMMA.16816.F32.BF16 R52, R32, R70, RZ ;  /* 0x000000462034723c */ /* 0x000fe200000418ff */
[----:B------:R4:W2:Y:S07]  /*3420*/  MUFU.TANH R147, R0 ;  /* 0x0000000000937308 */ /* 0x0008ae0000002400 */
[----:B-1----:R-:W-:Y:S01]  /*3430*/  HMMA.16816.F32.BF16 R56, R16, R44, R56 ;  /* 0x0000002c1038723c */ /* 0x002fe20000041838 */
[----:B----4-:R-:W-:-:S04]  /*3440*/  FMUL.FTZ R0, R77, c[0x0][0x320] ;  /* 0x0000c8004d007a20 */ /* 0x010fc80000410000 */
[----:B------:R1:W4:Y:S03]  /*3450*/  MUFU.TANH R146, R0 ;  /* 0x0000000000927308 */ /* 0x0003260000002400 */
[----:B------:R-:W-:Y:S01]  /*3460*/  HMMA.16816.F32.BF16 R72, R4, R42, R60 ;  /* 0x0000002a0448723c */ /* 0x000fe2000004183c */
[----:B-1----:R-:W-:-:S04]  /*3470*/  FMUL.FTZ R0, R78, c[0x0][0x320] ;  /* 0x0000c8004e007a20 */ /* 0x002fc80000410000 */
[----:B------:R1:W1:Y:S03]  /*3480*/  MUFU.TANH R141, R0 ;  /* 0x00000000008d7308 */ /* 0x0002660000002400 */
[----:B------:R-:W-:Y:S01]  /*3490*/  HMMA.16816.F32.BF16 R60, R28, R70, RZ ;  /* 0x000000461c3c723c */ /* 0x000fe200000418ff */
[----:B-1----:R-:W-:-:S04]  /*34a0*/  FMUL.FTZ R0, R79, c[0x0][0x320] ;  /* 0x0000c8004f007a20 */ /* 0x002fc80000410000 */
[----:B------:R1:W1:Y:S03]  /*34b0*/  MUFU.TANH R142, R0 ;  /* 0x00000000008e7308 */ /* 0x0002660000002400 */
[----:B------:R-:W-:Y:S01]  /*34c0*/  HMMA.16816.F32.BF16 R40, R12, R44, R48 ;  /* 0x0000002c0c28723c */ /* 0x000fe20000041830 */
[----:B-1----:R-:W-:-:S04]  /*34d0*/  FMUL.FTZ R0, R64, c[0x0][0x320] ;  /* 0x0000c80040007a20 */ /* 0x002fc80000410000 */
[----:B------:R1:W1:Y:S03]  /*34e0*/  MUFU.TANH R145, R0 ;  /* 0x0000000000917308 */ /* 0x0002660000002400 */
[----:B------:R-:W-:Y:S01]  /*34f0*/  HMMA.16816.F32.BF16 R48, R24, R82, R52 ;  /* 0x000000521830723c */ /* 0x000fe20000041834 */
[----:B-1----:R-:W-:-:S04]  /*3500*/  FMUL.FTZ R0, R65, c[0x0][0x320] ;  /* 0x0000c80041007a20 */ /* 0x002fc80000410000 */
[----:B------:R1:W1:Y:S03]  /*3510*/  MUFU.TANH R143, R0 ;  /* 0x00000000008f7308 */ /* 0x0002660000002400 */
[----:B------:R-:W-:Y:S01]  /*3520*/  HMMA.16816.F32.BF16 R60, R20, R82, R60 ;  /* 0x00000052143c723c */ /* 0x000fe2000004183c */
[----:B-1----:R-:W-:-:S04]  /*3530*/  FMUL.FTZ R0, R66, c[0x0][0x320] ;  /* 0x0000c80042007a20 */ /* 0x002fc80000410000 */
[----:B------:R1:W1:Y:S02]  /*3540*/  MUFU.TANH R140, R0 ;  /* 0x00000000008c7308 */ /* 0x0002640000002400 */
[----:B-1----:R-:W-:Y:S02]  /*3550*/  FMUL.FTZ R0, R67, c[0x0][0x320] ;  /* 0x0000c80043007a20 */ /* 0x002fe40000410000 */
[----:B--2---:R-:W-:Y:S04]  /*3560*/  HMMA.16816.F32.BF16 R64, R8, R36, R56 ;  /* 0x000000240840723c */ /* 0x004fe80000041838 */
[----:B------:R1:W2:Y:S04]  /*3570*/  MUFU.TANH R139, R0 ;  /* 0x00000000008b7308 */ /* 0x0002a80000002400 */
[----:B------:R-:W-:Y:S01]  /*3580*/  HMMA.16816.F32.BF16 R56, R32, R84, RZ ;  /* 0x000000542038723c */ /* 0x000fe200000418ff */
[----:B-1----:R-:W-:-:S04]  /*3590*/  FMUL.FTZ R0, R72, c[0x0][0x320] ;  /* 0x0000c80048007a20 */ /* 0x002fc80000410000 */
[----:B------:R1:W1:Y:S03]  /*35a0*/  MUFU.TANH R136, R0 ;  /* 0x0000000000887308 */ /* 0x0002660000002400 */
[----:B------:R-:W-:Y:S01]  /*35b0*/  HMMA.16816.F32.BF16 R76, R4, R36, R40 ;  /* 0x00000024044c723c */ /* 0x000fe20000041828 */
[----:B------:R-:W5:Y:S07]  /*35c0*/  LDSM.16.M88.4 R40, [R202+0x1000] ;  /* 0x00100000ca28783b */ /* 0x000f6e0000000200 */
[----:B------:R-:W-:Y:S01]  /*35d0*/  HMMA.16816.F32.BF16 R48, R16, R46, R48 ;  /* 0x0000002e1030723c */ /* 0x000fe20000041830 */
[----:B-1----:R-:W-:-:S04]  /*35e0*/  FMUL.FTZ R0, R73, c[0x0][0x320] ;  /* 0x0000c80049007a20 */ /* 0x002fc80000410000 */
[----:B------:R1:W1:Y:S03]  /*35f0*/  MUFU.TANH R135, R0 ;  /* 0x0000000000877308 */ /* 0x0002660000002400 */
[----:B------:R-:W-:Y:S01]  /*3600*/  HMMA.16816.F32.BF16 R52, R28, R84, RZ ;  /* 0x000000541c34723c */ /* 0x000fe200000418ff */
[----:B-1----:R-:W-:-:S04]  /*3610*/  FMUL.FTZ R0, R74, c[0x0][0x320] ;  /* 0x0000c8004a007a20 */ /* 0x002fc80000410000 */
[----:B------:R1:W1:Y:S03]  /*3620*/  MUFU.TANH R125, R0 ;  /* 0x00000000007d7308 */ /* 0x0002660000002400 */
[----:B------:R-:W-:Y:S01]  /*3630*/  HMMA.16816.F32.BF16 R60, R12, R46, R60 ;  /* 0x0000002e0c3c723c */ /* 0x000fe2000004183c */
[----:B------:R-:W2:Y:S01]  /*3640*/  LDSM.16.M88.4 R44, [R199+0x1000] ;  /* 0x00100000c72c783b */ /* 0x000ea20000000200 */
[----:B-1----:R-:W-:-:S04]  /*3650*/  FMUL.FTZ R0, R75, c[0x0][0x320] ;  /* 0x0000c8004b007a20 */ /* 0x002fc80000410000 */
[----:B------:R1:W1:Y:S02]  /*3660*/  MUFU.TANH R128, R0 ;  /* 0x0000000000807308 */ /* 0x0002640000002400 */
[----:B------:R-:W-:Y:S01]  /*3670*/  HMMA.16816.F32.BF16 R56, R24, R92, R56 ;  /* 0x0000005c1838723c */ /* 0x000fe20000041838 */
[----:B-1----:R-:W-:-:S05]  /*3680*/  FMUL.FTZ R0, R64, c[0x0][0x320] ;  /* 0x0000c80040007a20 */ /* 0x002fca0000410000 */
[----:B------:R1:W1:Y:S02]  /*3690*/  MUFU.TANH R132, R0 ;  /* 0x0000000000847308 */ /* 0x0002640000002400 */
[----:B-1----:R-:W-:-:S06]  /*36a0*/  FMUL.FTZ R0, R65, c[0x0][0x320] ;  /* 0x0000c80041007a20 */ /* 0x002fcc0000410000 */
[----:B------:R1:W1:Y:S02]  /*36b0*/  MUFU.TANH R129, R0 ;  /* 0x0000000000817308 */ /* 0x0002640000002400 */
[----:B-1----:R-:W-:-:S06]  /*36c0*/  FMUL.FTZ R0, R66, c[0x0][0x320] ;  /* 0x0000c80042007a20 */ /* 0x002fcc0000410000 */
[----:B------:R1:W1:Y:S02]  /*36d0*/  MUFU.TANH R124, R0 ;  /* 0x00000000007c7308 */ /* 0x0002640000002400 */
[----:B-1----:R-:W-:Y:S02]  /*36e0*/  FMUL.FTZ R0, R67, c[0x0][0x320] ;  /* 0x0000c80043007a20 */ /* 0x002fe40000410000 */
[----:B------:R-:W-:Y:S04]  /*36f0*/  HMMA.16816.F32.BF16 R64, R8, R38, R48 ;  /* 0x000000260840723c */ /* 0x000fe80000041830 */
[----:B------:R1:W1:Y:S04]  /*3700*/  MUFU.TANH R119, R0 ;  /* 0x0000000000777308 */ /* 0x0002680000002400 */
[----:B------:R-:W-:Y:S01]  /*3710*/  HMMA.16816.F32.BF16 R48, R20, R92, R52 ;  /* 0x0000005c1430723c */ /* 0x000fe20000041834 */
[----:B-1----:R-:W-:-:S07]  /*3720*/  FMUL.FTZ R0, R76, c[0x0][0x320] ;  /* 0x0000c8004c007a20 */ /* 0x002fce0000410000 */
[----:B------:R-:W-:Y:S01]  /*3730*/  HMMA.16816.F32.BF16 R52, R32, R86, RZ ;  /* 0x000000562034723c */ /* 0x000fe200000418ff */
[----:B------:R1:W1:Y:S07]  /*3740*/  MUFU.TANH R118, R0 ;  /* 0x0000000000767308 */ /* 0x00026e0000002400 */
[----:B------:R-:W-:Y:S01]  /*3750*/  HMMA.16816.F32.BF16 R68, R4, R38, R60 ;  /* 0x000000260444723c */ /* 0x000fe2000004183c */
[----:B-1----:R-:W-:-:S07]  /*3760*/  FMUL.FTZ R0, R77, c[0x0][0x320] ;  /* 0x0000c8004d007a20 */ /* 0x002fce0000410000 */
[----:B-----5:R-:W-:Y:S01]  /*3770*/  HMMA.16816.F32.BF16 R56, R16, R40, R56 ;  /* 0x000000281038723c */ /* 0x020fe20000041838 */
[----:B------:R1:W1:Y:S07]  /*3780*/  MUFU.TANH R117, R0 ;  /* 0x0000000000757308 */ /* 0x00026e0000002400 */
        /* <DEDUP_REMOVED lines=12> */
[----:B-1----:R-:W-:-:S06]  /*3850*/  FMUL.FTZ R0, R66, c[0x0][0x320] ;  /* 0x0000c80042007a20 */ /* 0x002fcc0000410000 */
[----:B------:R1:W1:Y:S02]  /*3860*/  MUFU.TANH R91, R0 ;  /* 0x00000000005b7308 */ /* 0x0002640000002400 */
[----:B-1----:R-:W-:Y:S02]  /*3870*/  FMUL.FTZ R0, R67, c[0x0][0x320] ;  /* 0x0000c80043007a20 */ /* 0x002fe40000410000 */
[----:B--2---:R-:W-:Y:S04]  /*3880*/  HMMA.16816.F32.BF16 R64, R8, R44, R56 ;  /* 0x0000002c0840723c */ /* 0x004fe80000041838 */
[----:B------:R1:W2:Y:S04]  /*3890*/  MUFU.TANH R120, R0 ;  /* 0x0000000000787308 */ /* 0x0002a80000002400 */
[----:B------:R-:W-:Y:S01]  /*38a0*/  HMMA.16816.F32.BF16 R56, R32, R96, RZ ;  /* 0x000000602038723c */ /* 0x000fe200000418ff */
[----:B-1----:R-:W-:-:S04]  /*38b0*/  FMUL.FTZ R0, R68, c[0x0][0x320] ;  /* 0x0000c80044007a20 */ /* 0x002fc80000410000 */
[----:B------:R1:W1:Y:S03]  /*38c0*/  MUFU.TANH R87, R0 ;  /* 0x0000000000577308 */ /* 0x0002660000002400 */
[----:B------:R-:W-:Y:S08]  /*38d0*/  HMMA.16816.F32.BF16 R72, R4, R44, R36 ;  /* 0x0000002c0448723c */ /* 0x000ff00000041824 */
[----:B------:R-:W-:Y:S01]  /*38e0*/  HMMA.16816.F32.BF16 R36, R16, R42, R48 ;  /* 0x0000002a1024723c */ /* 0x000fe20000041830 */
[----:B------:R-:W5:Y:S01]  /*38f0*/  LDSM.16.M88.4 R48, [R202+0x1800] ;  /* 0x00180000ca30783b */ /* 0x000f620000000200 */
[----:B-1----:R-:W-:-:S04]  /*3900*/  FMUL.FTZ R0, R69, c[0x0][0x320] ;  /* 0x0000c80045007a20 */ /* 0x002fc80000410000 */
[----:B------:R1:W1:Y:S02]  /*3910*/  MUFU.TANH R86, R0 ;  /* 0x0000000000567308 */ /* 0x0002640000002400 */
[----:B------:R-:W-:Y:S01]  /*3920*/  HMMA.16816.F32.BF16 R60, R12, R42, R60 ;  /* 0x0000002a0c3c723c */ /* 0x000fe2000004183c */
[----:B-1----:R-:W-:-:S05]  /*3930*/  FMUL.FTZ R0, R70, c[0x0][0x320] ;  /* 0x0000c80046007a20 */ /* 0x002fca0000410000 */
[----:B------:R1:W1:Y:S02]  /*3940*/  MUFU.TANH R85, R0 ;  /* 0x0000000000557308 */ /* 0x0002640000002400 */
[----:B------:R-:W-:Y:S01]  /*3950*/  HMMA.16816.F32.BF16 R52, R28, R96, RZ ;  /* 0x000000601c34723c */ /* 0x000fe200000418ff */
[----:B-1----:R-:W-:-:S05]  /*3960*/  FMUL.FTZ R0, R71, c[0x0][0x320] ;  /* 0x0000c80047007a20 */ /* 0x002fca0000410000 */
[----:B------:R1:W1:Y:S02]  /*3970*/  MUFU.TANH R92, R0 ;  /* 0x00000000005c7308 */ /* 0x0002640000002400 */
[----:B------:R-:W-:Y:S01]  /*3980*/  HMMA.16816.F32.BF16 R56, R24, R100, R56 ;  /* 0x000000641838723c */ /* 0x000fe20000041838 */
[----:B-1----:R-:W-:-:S05]  /*3990*/  FMUL.FTZ R0, R64, c[0x0][0x320] ;  /* 0x0000c80040007a20 */ /* 0x002fca0000410000 */
[----:B------:R1:W1:Y:S02]  /*39a0*/  MUFU.TANH R121, R0 ;  /* 0x0000000000797308 */ /* 0x0002640000002400 */
[----:B-1----:R-:W-:-:S06]  /*39b0*/  FMUL.FTZ R0, R65, c[0x0][0x320] ;  /* 0x0000c80041007a20 */ /* 0x002fcc0000410000 */
[----:B------:R1:W1:Y:S01]  /*39c0*/  MUFU.TANH R130, R0 ;  /* 0x0000000000827308 */ /* 0x0002620000002400 */
[----:B------:R-:W-:Y:S01]  /*39d0*/  HMMA.16816.F32.BF16 R68, R4, R46, R60 ;  /* 0x0000002e0444723c */ /* 0x000fe2000004183c */
[----:B-1----:R-:W-:-:S06]  /*39e0*/  FMUL.FTZ R0, R66, c[0x0][0x320] ;  /* 0x0000c80042007a20 */ /* 0x002fcc0000410000 */
[----:B------:R1:W1:Y:S01]  /*39f0*/  MUFU.TANH R134, R0 ;  /* 0x0000000000867308 */ /* 0x0002620000002400 */
[----:B------:R-:W-:Y:S01]  /*3a00*/  HMMA.16816.F32.BF16 R40, R20, R100, R52 ;  /* 0x000000641428723c */ /* 0x000fe20000041834 */
[----:B-1----:R-:W-:-:S07]  /*3a10*/  FMUL.FTZ R0, R67, c[0x0][0x320] ;  /* 0x0000c80043007a20 */ /* 0x002fce0000410000 */
[----:B------:R-:W-:Y:S01]  /*3a20*/  HMMA.16816.F32.BF16 R64, R8, R46, R36 ;  /* 0x0000002e0840723c */ /* 0x000fe20000041824 */
[----:B------:R-:W1:Y:S01]  /*3a30*/  LDSM.16.M88.4 R36, [R199+0x1800] ;  /* 0x00180000c724783b */ /* 0x000e620000000200 */
[----:B------:R2:W1:Y:S06]  /*3a40*/  MUFU.TANH R137, R0 ;  /* 0x0000000000897308 */ /* 0x00046c0000002400 */
[----:B------:R-:W-:Y:S01]  /*3a50*/  HMMA.16816.F32.BF16 R44, R32, R98, RZ ;  /* 0x00000062202c723c */ /* 0x000fe200000418ff */
[----:B--2---:R-:W-:-:S04]  /*3a60*/  FMUL.FTZ R0, R72, c[0x0][0x320] ;  /* 0x0000c80048007a20 */ /* 0x004fc80000410000 */
[----:B------:R2:W1:Y:S03]  /*3a70*/  MUFU.TANH R122, R0 ;  /* 0x00000000007a7308 */ /* 0x0004660000002400 */
[----:B-----5:R-:W-:Y:S01]  /*3a80*/  HMMA.16816.F32.BF16 R52, R16, R48, R56 ;  /* 0x000000301034723c */ /* 0x020fe20000041838 */
[----:B--2---:R-:W-:-:S04]  /*3a90*/  FMUL.FTZ R0, R73, c[0x0][0x320] ;  /* 0x0000c80049007a20 */ /* 0x004fc80000410000 */
[----:B------:R2:W1:Y:S03]  /*3aa0*/  MUFU.TANH R123, R0 ;  /* 0x00000000007b7308 */ /* 0x0004660000002400 */
[----:B------:R-:W-:Y:S01]  /*3ab0*/  HMMA.16816.F32.BF16 R56, R28, R98, RZ ;  /* 0x000000621c38723c */ /* 0x000fe200000418ff */
[----:B--2---:R-:W-:-:S04]  /*3ac0*/  FMUL.FTZ R0, R74, c[0x0][0x320] ;  /* 0x0000c8004a007a20 */ /* 0x004fc80000410000 */
[----:B------:R2:W1:Y:S03]  /*3ad0*/  MUFU.TANH R126, R0 ;  /* 0x00000000007e7308 */ /* 0x0004660000002400 */
[----:B------:R-:W-:Y:S01]  /*3ae0*/  HMMA.16816.F32.BF16 R40, R12, R48, R40 ;  /* 0x000000300c28723c */ /* 0x000fe20000041828 */
[----:B--2---:R-:W-:-:S04]  /*3af0*/  FMUL.FTZ R0, R75, c[0x0][0x320] ;  /* 0x0000c8004b007a20 */ /* 0x004fc80000410000 */
[----:B------:R2:W1:Y:S03]  /*3b00*/  MUFU.TANH R127, R0 ;  /* 0x00000000007f7308 */ /* 0x0004660000002400 */
[----:B------:R-:W-:Y:S01]  /*3b10*/  HMMA.16816.F32.BF16 R44, R24, R102, R44 ;  /* 0x00000066182c723c */ /* 0x000fe2000004182c */
[----:B--2---:R-:W-:-:S04]  /*3b20*/  FMUL.FTZ R0, R64, c[0x0][0x320] ;  /* 0x0000c80040007a20 */ /* 0x004fc80000410000 */
[----:B------:R2:W1:Y:S02]  /*3b30*/  MUFU.TANH R131, R0 ;  /* 0x0000000000837308 */ /* 0x0004640000002400 */
[----:B--2---:R-:W-:-:S06]  /*3b40*/  FMUL.FTZ R0, R65, c[0x0][0x320] ;  /* 0x0000c80041007a20 */ /* 0x004fcc0000410000 */
[----:B------:R2:W1:Y:S01]  /*3b50*/  MUFU.TANH R133, R0 ;  /* 0x0000000000857308 */ /* 0x0004620000002400 */
[----:B------:R-:W-:Y:S01]  /*3b60*/  HMMA.16816.F32.BF16 R60, R20, R102, R56 ;  /* 0x00000066143c723c */ /* 0x000fe20000041838 */
[----:B--2---:R-:W-:-:S06]  /*3b70*/  FMUL.FTZ R0, R66, c[0x0][0x320] ;  /* 0x0000c80042007a20 */ /* 0x004fcc0000410000 */
[----:B------:R2:W1:Y:S01]  /*3b80*/  MUFU.TANH R138, R0 ;  /* 0x00000000008a7308 */ /* 0x0004620000002400 */
[----:B------:R-:W-:Y:S01]  /*3b90*/  HMMA.16816.F32.BF16 R56, R32, R104, RZ ;  /* 0x000000682038723c */ /* 0x000fe200000418ff */
[----:B--2---:R-:W-:-:S07]  /*3ba0*/  FMUL.FTZ R0, R67, c[0x0][0x320] ;  /* 0x0000c80043007a20 */ /* 0x004fce0000410000 */
[----:B-1----:R-:W-:Y:S01]  /*3bb0*/  HMMA.16816.F32.BF16 R64, R8, R36, R52 ;  /* 0x000000240840723c */ /* 0x002fe20000041834 */
[----:B------:R1:W2:Y:S02]  /*3bc0*/  MUFU.TANH R144, R0 ;  /* 0x0000000000907308 */ /* 0x0002a40000002400 */
[----:B-1----:R-:W-:-:S06]  /*3bd0*/  FMUL.FTZ R0, R68, c[0x0][0x320] ;  /* 0x0000c80044007a20 */ /* 0x002fcc0000410000 */
[----:B------:R1:W1:Y:S01]  /*3be0*/  MUFU.TANH R84, R0 ;  /* 0x0000000000547308 */ /* 0x0002620000002400 */
        /* <DEDUP_REMOVED lines=15> */
[----:B------:R1:W1:Y:S01]  /*3ce0*/  MUFU.TANH R82, R0 ;  /* 0x0000000000527308 */ /* 0x0002620000002400 */
[----:B------:R-:W-:Y:S01]  /*3cf0*/  HMMA.16816.F32.BF16 R32, R32, R106, RZ ;  /* 0x0000006a2020723c */ /* 0x000fe200000418ff */
[----:B-1----:R-:W-:-:S06]  /*3d00*/  FMUL.FTZ R0, R66, c[0x0][0x320] ;  /* 0x0000c80042007a20 */ /* 0x002fcc0000410000 */
[----:B------:R1:W1:Y:S01]  /*3d10*/  MUFU.TANH R78, R0 ;  /* 0x00000000004e7308 */ /* 0x0002620000002400 */
[----:B------:R-:W-:Y:S01]  /*3d20*/  HMMA.16816.F32.BF16 R52, R20, R108, R52 ;  /* 0x0000006c1434723c */ /* 0x000fe20000041834 */
[----:B-1----:R-:W-:-:S07]  /*3d30*/  FMUL.FTZ R0, R67, c[0x0][0x320] ;  /* 0x0000c80043007a20 */ /* 0x002fce0000410000 */
[----:B------:R-:W-:Y:S01]  /*3d40*/  HMMA.16816.F32.BF16 R64, R8, R38, R44 ;  /* 0x000000260840723c */ /* 0x000fe2000004182c */
[----:B------:R-:W1:Y:S01]  /*3d50*/  LDSM.16.M88.4 R44, [R199+0x2000] ;  /* 0x00200000c72c783b */ /* 0x000e620000000200 */
[----:B------:R2:W1:Y:S01]  /*3d60*/  MUFU.TANH R77, R0 ;  /* 0x00000000004d7308 */ /* 0x0004620000002400 */
[----:B------:R-:W-:Y:S01]  /*3d70*/  ISETP.GT.AND P0, PT, R88, R247, PT ;  /* 0x000000f75800720c */ /* 0x000fe20003f04270 */
[----:B------:R-:W-:-:S04]  /*3d80*/  DEPBAR.LE SB0, 0x0 ;  /* 0x000080000000791a */ /* 0x000fc80000000000 */
[----:B--2---:R-:W-:-:S04]  /*3d90*/  FMUL.FTZ R0, R72, c[0x0][0x320] ;  /* 0x0000c80048007a20 */ /* 0x004fc80000410000 */
[----:B------:R2:W1:Y:S01]  /*3da0*/  MUFU.TANH R76, R0 ;  /* 0x00000000004c7308 */ /* 0x0004620000002400 */
[----:B------:R-:W-:Y:S08]  /*3db0*/  HMMA.16816.F32.BF16 R60, R4, R38, R48 ;  /* 0x00000026043c723c */ /* 0x000ff00000041830 */
        /* <DEDUP_REMOVED lines=11> */
[----:B------:R2:W2:Y:S03]  /*3e70*/  MUFU.TANH R57, R0 ;  /* 0x0000000000397308 */ /* 0x0004a60000002400 */
[----:B-1----:R-:W-:Y:S01]  /*3e80*/  HMMA.16816.F32.BF16 R36, R8, R44, R36 ;  /* 0x0000002c0824723c */ /* 0x002fe20000041824 */
[----:B--2---:R-:W-:-:S04]  /*3e90*/  FMUL.FTZ R0, R65, c[0x0][0x320] ;  /* 0x0000c80041007a20 */ /* 0x004fc80000410000 */
[----:B------:R1:W2:Y:S02]  /*3ea0*/  MUFU.TANH R56, R0 ;  /* 0x0000000000387308 */ /* 0x0002a40000002400 */
[----:B-1----:R-:W-:-:S06]  /*3eb0*/  FMUL.FTZ R0, R66, c[0x0][0x320] ;  /* 0x0000c80042007a20 */ /* 0x002fcc0000410000 */
[----:B------:R1:W1:Y:S01]  /*3ec0*/  MUFU.TANH R58, R0 ;  /* 0x00000000003a7308 */ /* 0x0002620000002400 */
[----:B------:R-:W-:Y:S01]  /*3ed0*/  HMMA.16816.F32.BF16 R32, R20, R110, R48 ;  /* 0x0000006e1420723c */ /* 0x000fe20000041830 */
[----:B-1----:R-:W-:-:S06]  /*3ee0*/  FMUL.FTZ R0, R67, c[0x0][0x320] ;  /* 0x0000c80043007a20 */ /* 0x002fcc0000410000 */
[----:B------:R1:W1:Y:S01]  /*3ef0*/  MUFU.TANH R54, R0 ;  /* 0x0000000000367308 */ /* 0x0002620000002400 */
[----:B------:R-:W-:Y:S01]  /*3f00*/  HMMA.16816.F32.BF16 R16, R16, R42, R24 ;  /* 0x0000002a1010723c */ /* 0x000fe20000041818 */
[----:B-1----:R-:W-:-:S06]  /*3f10*/  FMUL.FTZ R0, R60, c[0x0][0x320] ;  /* 0x0000c8003c007a20 */ /* 0x002fcc0000410000 */
[----:B------:R1:W1:Y:S01]  /*3f20*/  MUFU.TANH R52, R0 ;  /* 0x0000000000347308 */ /* 0x0002620000002400 */
[----:B------:R-:W-:Y:S01]  /*3f30*/  HMMA.16816.F32.BF16 R20, R4, R44, R28 ;  /* 0x0000002c0414723c */ /* 0x000fe2000004181c */
[----:B-1----:R-:W-:-:S06]  /*3f40*/  FMUL.FTZ R0, R61, c[0x0][0x320] ;  /* 0x0000c8003d007a20 */ /* 0x002fcc0000410000 */
[----:B------:R1:W1:Y:S02]  /*3f50*/  MUFU.TANH R53, R0 ;  /* 0x0000000000357308 */ /* 0x0002640000002400 */
[----:B-1----:R-:W-:-:S06]  /*3f60*/  FMUL.FTZ R0, R62, c[0x0][0x320] ;  /* 0x0000c8003e007a20 */ /* 0x002fcc0000410000 */
[----:B------:R1:W1:Y:S02]  /*3f70*/  MUFU.TANH R40, R0 ;  /* 0x0000000000287308 */ /* 0x0002640000002400 */
        /* <DEDUP_REMOVED lines=35> */
[----:B------:R-:W-:Y:S01]  /*41b0*/  BSSY B0, `(.L_x_73) ;  /* 0x0000022000007945 */ /* 0x000fe20003800000 */
[----:B-1----:R-:W-:-:S06]  /*41c0*/  FMUL.FTZ R0, R7, c[0x0][0x320] ;  /* 0x0000c80007007a20 */ /* 0x002fcc0000410000 */
[----:B------:R1:W1:Y:S01]  /*41d0*/  MUFU.TANH R22, R0 ;  /* 0x0000000000167308 */ /* 0x0002620000002400 */
[----:B------:R-:W-:Y:S06]  /*41e0*/  BAR.SYNC.DEFER_BLOCKING 0x0 ;  /* 0x0000000000007b1d */ /* 0x000fec0000010000 */
[----:B------:R-:W-:Y:S05]  /*41f0*/  @!P0 BRA `(.L_x_74) ;  /* 0x000001d000008947 */ /* 0x000fea0003800000 */
[----:B-1234-:R-:W-:Y:S01]  /*4200*/  IADD3 R0, R246, -0x2, RZ ;  /* 0xfffffffef6007810 */ /* 0x01efe20007ffe0ff */
[C---:B------:R-:W-:Y:S01]  /*4210*/  IMAD.SHL.U32 R10, R152.reuse, 0x20, RZ ;  /* 0x00000020980a7824 */ /* 0x040fe200078e00ff */
[----:B------:R-:W-:Y:S02]  /*4220*/  SHF.L.U64.HI R11, R152, 0x5, R153 ;  /* 0x00000005980b7819 */ /* 0x000fe40000010299 */
[----:B------:R-:W-:-:S05]  /*4230*/  SHF.R.S32.HI R2, RZ, 0x1f, R0 ;  /* 0x0000001fff027819 */ /* 0x000fca0000011400 */
[----:B------:R-:W-:Y:S02]  /*4240*/  IMAD R4, R2, c[0x0][0x1e0], RZ ;  /* 0x0000780002047a24 */ /* 0x000fe400078e02ff */
[----:B------:R-:W-:-:S04]  /*4250*/  IMAD.WIDE.U32 R2, R0, c[0x0][0x1e0], RZ ;  /* 0x0000780000027a25 */ /* 0x000fc800078e00ff */
[----:B------:R-:W-:-:S04]  /*4260*/  IMAD R0, R0, c[0x0][0x1e4], R4 ;  /* 0x0000790000007a24 */ /* 0x000fc800078e0204 */
[----:B------:R-:W-:Y:S02]  /*4270*/  IMAD.IADD R0, R3, 0x1, R0 ;  /* 0x0000000103007824 */ /* 0x000fe400078e0200 */
[----:B------:R-:W-:-:S04]  /*4280*/  IMAD.WIDE.U32 R2, R2, 0x50, R112 ;  /* 0x0000005002027825 */ /* 0x000fc800078e0070 */
[----:B------:R-:W-:Y:S01]  /*4290*/  IMAD R0, R0, 0x50, RZ ;  /* 0x0000005000007824 */ /* 0x000fe200078e02ff */
[----:B------:R-:W-:-:S04]  /*42a0*/  LEA R8, P0, R2, c[0x0][0x1c8], 0x1 ;  /* 0x0000720002087a11 */ /* 0x000fc800078008ff */
[----:B------:R-:W-:Y:S02]  /*42b0*/  IADD3 R0, R3, R0, RZ ;  /* 0x0000000003007210 */ /* 0x000fe40007ffe0ff */
[----:B------:R-:W-:Y:S02]  /*42c0*/  IADD3 R6, P2, R10, R8, RZ ;  /* 0x000000080a067210 */ /* 0x000fe40007f5e0ff */
[----:B------:R-:W-:Y:S02]  /*42d0*/  LEA.HI.X R9, R2, c[0x0][0x1cc], R0, 0x1, P0 ;  /* 0x0000730002097a11 */ /* 0x000fe400000f0c00 */
[----:B------:R-:W-:-:S03]  /*42e0*/  IADD3 R4, P0, R6, R10, RZ ;  /* 0x0000000a06047210 */ /* 0x000fc60007f1e0ff */
[----:B------:R-:W-:Y:S01]  /*42f0*/  IMAD.X R7, R11, 0x1, R9, P2 ;  /* 0x000000010b077824 */ /* 0x000fe200010e0609 */
[-C--:B------:R-:W-:Y:S01]  /*4300*/  IADD3 R2, P2, R4, R10.reuse, RZ ;  /* 0x0000000a04027210 */ /* 0x080fe20007f5e0ff */
[----:B------:R-:W-:Y:S01]  /*4310*/  @!PT LDS RZ, [RZ] ;  /* 0x00000000fffff984 */ /* 0x000fe20000000800 */
[----:B------:R-:W-:Y:S01]  /*4320*/  @!PT LDS RZ, [RZ] ;  /* 0x00000000fffff984 */ /* 0x000fe20000000800 */
[----:B------:R-:W-:Y:S01]  /*4330*/  @!PT LDS RZ, [RZ] ;  /* 0x00000000fffff984 */ /* 0x000fe20000000800 */
[----:B------:R1:W-:Y:S03]  /*4340*/  LDGSTS.E.BYPASS.LTC128B.128 [R213+0x2900], [R8.64], !P1 ;  /* 0x0290000008d57fae */ /* 0x0003e6000c901d48 */
[----:B------:R-:W-:Y:S01]  /*4350*/  IADD3.X R5, R7, R11, RZ, P0, !PT ;  /* 0x0000000b07057210 */ /* 0x000fe200007fe4ff */
[----:B------:R1:W-:Y:S01]  /*4360*/  LDGSTS.E.BYPASS.LTC128B.128 [R213+0x3100], [R6.64], !P1 ;  /* 0x0310000006d57fae */ /* 0x0003e2000c901d48 */
[----:B------:R-:W-:-:S03]  /*4370*/  IADD3 R10, P0, R2, R10, RZ ;  /* 0x0000000a020a7210 */ /* 0x000fc60007f1e0ff */
[----:B------:R-:W-:Y:S01]  /*4380*/  IMAD.X R3, R5, 0x1, R11, P2 ;  /* 0x0000000105037824 */ /* 0x000fe200010e060b */
[----:B------:R1:W-:Y:S04]  /*4390*/  LDGSTS.E.BYPASS.LTC128B.128 [R213+0x3900], [R4.64], !P1 ;  /* 0x0390000004d57fae */ /* 0x0003e8000c901d48 */
[----:B------:R-:W-:Y:S01]  /*43a0*/  IADD3.X R11, R3, R11, RZ, P0, !PT ;  /* 0x0000000b030b7210 */ /* 0x000fe200007fe4ff */
[----:B------:R1:W-:Y:S04]  /*43b0*/  LDGSTS.E.BYPASS.LTC128B.128 [R213+0x4100], [R2.64], !P1 ;  /* 0x0410000002d57fae */ /* 0x0003e8000c901d48 */
[----:B------:R1:W-:Y:S02]  /*43c0*/  LDGSTS.E.BYPASS.LTC128B.128 [R213+0x4900], [R10.64], !P1 ;  /* 0x049000000ad57fae */ /* 0x0003e4000c901d48 */
.L_x_74:
[----:B--234-:R-:W-:Y:S05]  /*43d0*/  BSYNC B0 ;  /* 0x0000000000007941 */ /* 0x01cfea0003800000 */
.L_x_73:
[----:B-1----:R-:W2:Y:S04]  /*43e0*/  LDL R0, [R1+0x4c] ;  /* 0x00004c0001007983 */ /* 0x002ea80000100800 */
[----:B------:R-:W0:Y:S01]  /*43f0*/  LDGDEPBAR ;  /* 0x00000000000079af */ /* 0x000e220000000000 */
[----:B--2---:R-:W-:-:S04]  /*4400*/  IADD3 R0, -R0, R89, R90 ;  /* 0x0000005900007210 */ /* 0x004fc80007ffe15a */
[C---:B------:R-:W-:Y:S02]  /*4410*/  ISETP.GT.AND P2, PT, R0.reuse, RZ, PT ;  /* 0x000000ff0000720c */ /* 0x040fe40003f44270 */
[C---:B------:R-:W-:Y:S02]  /*4420*/  ISETP.GT.AND P0, PT, R0.reuse, 0x1, PT ;  /* 0x000000010000780c */ /* 0x040fe40003f04270 */
[----:B------:R-:W-:Y:S02]  /*4430*/  ISETP.GT.AND P6, PT, R0, 0x8, PT ;  /* 0x000000080000780c */ /* 0x000fe40003fc4270 */
[----:B------:R-:W-:Y:S02]  /*4440*/  FSEL R8, R151, -INF , P2 ;  /* 0xff80000097087808 */ /* 0x000fe40001000000 */
[----:B------:R-:W-:Y:S02]  /*4450*/  FSEL R25, R150, -INF , P0 ;  /* 0xff80000096197808 */ /* 0x000fe40000000000 */
[----:B------:R-:W-:-:S02]  /*4460*/  ISETP.GT.AND P5, PT, R0, 0x9, PT ;  /* 0x000000090000780c */ /* 0x000fc40003fa4270 */
[----:B------:R-:W-:Y:S02]  /*4470*/  FSEL R9, R147, -INF , P2 ;  /* 0xff80000093097808 */ /* 0x000fe40001000000 */
[----:B------:R-:W-:Y:S02]  /*4480*/  FSEL R10, R146, -INF , P0 ;  /* 0xff800000920a7808 */ /* 0x000fe40000000000 */
[----:B------:R-:W-:Y:S02]  /*4490*/  FSEL R26, R145, -INF , P6 ;  /* 0xff800000911a7808 */ /* 0x000fe40003000000 */
[----:B------:R-:W-:Y:S02]  /*44a0*/  FMNMX.FTZ R2, R8, R25, !PT ;  /* 0x0000001908027209 */ /* 0x000fe40007810000 */
[----:B------:R-:W-:Y:S02]  /*44b0*/  ISETP.GT.AND P4, PT, R0, 0x10, PT ;  /* 0x000000100000780c */ /* 0x000fe40003f84270 */
[----:B------:R-:W-:-:S02]  /*44c0*/  FSEL R11, R136, -INF , P6 ;  /* 0xff800000880b7808 */ /* 0x000fc40003000000 */
[----:B------:R-:W-:Y:S02]  /*44d0*/  FSEL R27, R143, -INF , P5 ;  /* 0xff8000008f1b7808 */ /* 0x000fe40002800000 */
[----:B------:R-:W-:Y:S02]  /*44e0*/  FMNMX.FTZ R3, R9, R10, !PT ;  /* 0x0000000a09037209 */ /* 0x000fe40007810000 */
[----:B------:R-:W-:Y:S02]  /*44f0*/  FMNMX.FTZ R2, R26, R2, !PT ;  /* 0x000000021a027209 */ /* 0x000fe40007810000 */
[----:B------:R-:W-:Y:S02]  /*4500*/  FSEL R71, R93, -INF , P4 ;  /* 0xff8000005d477808 */ /* 0x000fe40002000000 */
[----:B------:R-:W-:Y:S02]  /*4510*/  ISETP.GT.AND P3, PT, R0, 0x11, PT ;  /* 0x000000110000780c */ /* 0x000fe40003f64270 */
[----:B------:R-:W-:-:S02]  /*4520*/  FSEL R12, R135, -INF , P5 ;  /* 0xff800000870c7808 */ /* 0x000fc40002800000 */
[----:B------:R-:W-:Y:S02]  /*4530*/  FSEL R93, R132, -INF , P4 ;  /* 0xff800000845d7808 */ /* 0x000fe40002000000 */
[----:B------:R-:W-:Y:S02]  /*4540*/  FMNMX.FTZ R3, R11, R3, !PT ;  /* 0x000000030b037209 */ /* 0x000fe40007810000 */
[----:B------:R-:W-:Y:S02]  /*4550*/  FMNMX.FTZ R2, R27, R2, !PT ;  /* 0x000000021b027209 */ /* 0x000fe40007810000 */
[----:B------:R-:W-:Y:S02]  /*4560*/  FSEL R13, R141, -INF , P2 ;  /* 0xff8000008d0d7808 */ /* 0x000fe40001000000 */
[----:B------:R-:W-:Y:S02]  /*4570*/  FSEL R32, R149, -INF , P2 ;  /* 0xff80000095207808 */ /* 0x000fe40001000000 */
[----:B------:R-:W-:-:S02]  /*4580*/  ISETP.GT.AND P2, PT, R0, 0x18, PT ;  /* 0x000000180000780c */ /* 0x000fc40003f44270 */
[----:B------:R-:W-:Y:S02]  /*4590*/  FSEL R14, R142, -INF , P0 ;  /* 0xff8000008e0e7808 */ /* 0x000fe40000000000 */
[----:B------:R-:W-:Y:S02]  /*45a0*/  FSEL R33, R148, -INF , P0 ;  /* 0xff80000094217808 */ /* 0x000fe40000000000 */
[----:B------:R-:W-:Y:S02]  /*45b0*/  FSEL R36, R118, -INF , P4 ;  /* 0xff80000076247808 */ /* 0x000fe40002000000 */
[----:B------:R-:W-:Y:S02]  /*45c0*/  FSEL R94, R129, -INF , P3 ;  /* 0xff800000815e7808 */ /* 0x000fe40001800000 */
[----:B------:R-:W-:Y:S02]  /*45d0*/  FMNMX.FTZ R3, R12, R3, !PT ;  /* 0x000000030c037209 */ /* 0x000fe40007810000 */
[----:B------:R-:W-:-:S02]  /*45e0*/  FMNMX.FTZ R2, R93, R2, !PT ;  /* 0x000000025d027209 */ /* 0x000fc40007810000 */
[----:B------:R-:W-:Y:S02]  /*45f0*/  ISETP.GT.AND P0, PT, R0, 0x19, PT ;  /* 0x000000190000780c */ /* 0x000fe40003f04270 */
[----:B------:R-:W-:Y:S02]  /*4600*/  FSEL R37, R117, -INF , P3 ;  /* 0xff80000075257808 */ /* 0x000fe40001800000 */
[----:B------:R-:W-:Y:S02]  /*4610*/  FSEL R95, R116, -INF , P2 ;  /* 0xff800000745f7808 */ /* 0x000fe40001000000 */
[----:B------:R-:W-:Y:S02]  /*4620*/  FMNMX.FTZ R3, R36, R3, !PT ;  /* 0x0000000324037209 */ /* 0x000fe40007810000 */
[----:B------:R-:W-:Y:S02]  /*4630*/  FMNMX.FTZ R2, R94, R2, !PT ;  /* 0x000000025e027209 */ /* 0x000fe40007810000 */
[----:B------:R-:W-:-:S02]  /*4640*/  FSEL R15, R125, -INF , P6 ;  /* 0xff8000007d0f7808 */ /* 0x000fc40003000000 */
[----:B------:R-:W-:Y:S02]  /*4650*/  FSEL R34, R140, -INF , P6 ;  /* 0xff8000008c227808 */ /* 0x000fe40003000000 */
[----:B------:R-:W-:Y:S02]  /*4660*/  FSEL R24, R128, -INF , P5 ;  /* 0xff80000080187808 */ /* 0x000fe40002800000 */
[----:B------:R-:W-:Y:S02]  /*4670*/  FSEL R35, R139, -INF , P5 ;  /* 0xff8000008b237808 */ /* 0x000fe40002800000 */
[----:B------:R-:W-:Y:S02]  /*4680*/  FSEL R101, R124, -INF , P4 ;  /* 0xff8000007c657808 */ /* 0x000fe40002000000 */
[----:B------:R-:W-:Y:S02]  /*4690*/  FSEL R72, R114, -INF , P3 ;  /* 0xff80000072487808 */ /* 0x000fe40001800000 */
        /* <DEDUP_REMOVED lines=8> */
[C---:B------:R-:W-:Y:S02]  /*4720*/  ISETP.GT.AND P6, PT, R0.reuse, 0x20, PT ;  /* 0x000000200000780c */ /* 0x040fe40003fc4270 */
[C---:B------:R-:W-:Y:S02]  /*4730*/  ISETP.GT.AND P5, PT, R0.reuse, 0x21, PT ;  /* 0x000000210000780c */ /* 0x040fe40003fa4270 */
[C---:B------:R-:W-:Y:S02]  /*4740*/  ISETP.GT.AND P4, PT, R0.reuse, 0x28, PT ;  /* 0x000000280000780c */ /* 0x040fe40003f84270 */
[C---:B------:R-:W-:Y:S02]  /*4750*/  ISETP.GT.AND P3, PT, R0.reuse, 0x29, PT ;  /* 0x000000290000780c */ /* 0x040fe40003f64270 */
[----:B------:R-:W-:-:S02]  /*4760*/  ISETP.GT.AND P2, PT, R0, 0x30, PT ;  /* 0x000000300000780c */ /* 0x000fc40003f44270 */
[----:B------:R-:W-:Y:S02]  /*4770*/  ISETP.GT.AND P0, PT, R0, 0x31, PT ;  /* 0x000000310000780c */ /* 0x000fe40003f04270 */
[----:B------:R-:W-:Y:S02]  /*4780*/  FMNMX.FTZ R3, R37, R3, !PT ;  /* 0x0000000325037209 */ /* 0x000fe40007810000 */
[----:B------:R-:W-:Y:S02]  /*4790*/  FMNMX.FTZ R2, R95, R2, !PT ;  /* 0x000000025f027209 */ /* 0x000fe40007810000 */
        /* <DEDUP_REMOVED lines=24> */
[C---:B------:R-:W-:Y:S02]  /*4920*/  ISETP.GT.AND P6, PT, R0.reuse, 0x38, PT ;  /* 0x000000380000780c */ /* 0x040fe40003fc4270 */
[C---:B------:R-:W-:Y:S02]  /*4930*/  ISETP.GT.AND P5, PT, R0.reuse, 0x39, PT ;  /* 0x000000390000780c */ /* 0x040fe40003fa4270 */
[----:B------:R-:W-:-:S02]  /*4940*/  ISETP.GT.AND P4, PT, R0, 0x40, PT ;  /* 0x000000400000780c */ /* 0x000fc40003f84270 */
[C---:B------:R-:W-:Y:S02]  /*4950*/  ISETP.GT.AND P3, PT, R0.reuse, 0x41, PT ;  /* 0x000000410000780c */ /* 0x040fe40003f64270 */
[C---:B------:R-:W-:Y:S02]  /*4960*/  ISETP.GT.AND P2, PT, R0.reuse, 0x48, PT ;  /* 0x000000480000780c */ /* 0x040fe40003f44270 */
[----:B------:R-:W-:Y:S02]  /*4970*/  ISETP.GT.AND P0, PT, R0, 0x49, PT ;  /* 0x000000490000780c */ /* 0x000fe40003f04270 */
        /* <DEDUP_REMOVED lines=18> */
[----:B------:R-:W-:Y:S02]  /*4aa0*/  FSEL R135, R57, -INF , P6 ;  /* 0xff80000039877808 */ /* 0x000fe40003000000 */
[----:B------:R-:W-:Y:S02]  /*4ab0*/  FMNMX.FTZ R0, R148, R0, !PT ;  /* 0x0000000094007209 */ /* 0x000fe40007810000 */
[----:B------:R-:W-:-:S02]  /*4ac0*/  FMNMX.FTZ R2, R136, R2, !PT ;  /* 0x0000000288027209 */ /* 0x000fc40007810000 */
[----:B------:R-:W-:Y:S02]  /*4ad0*/  FMNMX.FTZ R3, R92, R3, !PT ;  /* 0x000000035c037209 */ /* 0x000fe40007810000 */
[----:B------:R-:W-:Y:S02]  /*4ae0*/  FSEL R146, R52, -INF , P6 ;  /* 0xff80000034927808 */ /* 0x000fe40003000000 */
[----:B------:R-:W-:Y:S02]  /*4af0*/  FSEL R152, R56, -INF , P5 ;  /* 0xff80000038987808 */ /* 0x000fe40002800000 */
[----:B------:R-:W-:Y:S02]  /*4b00*/  FMNMX.FTZ R0, R147, R0, !PT ;  /* 0x0000000093007209 */ /* 0x000fe40007810000 */
[----:B------:R-:W-:Y:S02]  /*4b10*/  FMNMX.FTZ R2, R135, R2, !PT ;  /* 0x0000000287027209 */ /* 0x000fe40007810000 */
[----:B------:R-:W-:-:S02]  /*4b20*/  FMNMX.FTZ R3, R126, R3, !PT ;  /* 0x000000037e037209 */ /* 0x000fc40007810000 */
[----:B------:R-:W-:Y:S02]  /*4b30*/  FSEL R145, R53, -INF , P5 ;  /* 0xff80000035917808 */ /* 0x000fe40002800000 */
[----:B------:R-:W-:Y:S02]  /*4b40*/  FSEL R174, R30, -INF , P4 ;  /* 0xff8000001eae7808 */ /* 0x000fe40002000000 */
[----:B------:R-:W-:Y:S02]  /*4b50*/  FMNMX.FTZ R0, R146, R0, !PT ;  /* 0x0000000092007209 */ /* 0x000fe40007810000 */
[----:B------:R-:W-:Y:S02]  /*4b60*/  FMNMX.FTZ R2, R152, R2, !PT ;  /* 0x0000000298027209 */ /* 0x000fe40007810000 */
[----:B------:R-:W-:Y:S02]  /*4b70*/  FMNMX.FTZ R3, R127, R3, !PT ;  /* 0x000000037f037209 */ /* 0x000fe40007810000 */
[----:B------:R-:W-:-:S02]  /*4b80*/  FSEL R215, R20, -INF , P4 ;  /* 0xff80000014d77808 */ /* 0x000fc40002000000 */
[----:B------:R-:W-:Y:S02]  /*4b90*/  FSEL R177, R31, -INF , P3 ;  /* 0xff8000001fb17808 */ /* 0x000fe40001800000 */
[----:B------:R-:W-:Y:S02]  /*4ba0*/  FMNMX.FTZ R0, R145, R0, !PT ;  /* 0x0000000091007209 */ /* 0x000fe40007810000 */
[----:B------:R-:W-:Y:S02]  /*4bb0*/  FMNMX.FTZ R2, R174, R2, !PT ;  /* 0x00000002ae027209 */ /* 0x000fe40007810000 */
[----:B------:R-:W-:Y:S02]  /*4bc0*/  FMNMX.FTZ R3, R128, R3, !PT ;  /* 0x0000000380037209 */ /* 0x000fe40007810000 */
[----:B------:R-:W-:Y:S02]  /*4bd0*/  FSEL R218, R21, -INF , P3 ;  /* 0xff80000015da7808 */ /* 0x000fe40001800000 */
[----:B------:R-:W-:-:S02]  /*4be0*/  FSEL R176, R18, -INF , P2 ;  /* 0xff80000012b07808 */ /* 0x000fc40001000000 */
[----:B------:R-:W-:Y:S02]  /*4bf0*/  FMNMX.FTZ R0, R215, R0, !PT ;  /* 0x00000000d7007209 */ /* 0x000fe40007810000 */
[----:B------:R-:W-:Y:S02]  /*4c00*/  FMNMX.FTZ R2, R177, R2, !PT ;  /* 0x00000002b1027209 */ /* 0x000fe40007810000 */
[----:B------:R-:W-:Y:S02]  /*4c10*/  FMNMX.FTZ R4, R129, R3, !PT ;  /* 0x0000000381047209 */ /* 0x000fe40007810000 */
[----:B------:R-:W-:Y:S02]  /*4c20*/  FSEL R212, R16, -INF , P2 ;  /* 0xff80000010d47808 */ /* 0x000fe40001000000 */
[----:B------:R-:W-:Y:S02]  /*4c30*/  FSEL R182, R19, -INF , P0 ;  /* 0xff80000013b67808 */ /* 0x000fe40000000000 */
[----:B------:R-:W-:-:S02]  /*4c40*/  FMNMX.FTZ R0, R218, R0, !PT ;  /* 0x00000000da007209 */ /* 0x000fc40007810000 */
[----:B------:R-:W-:Y:S02]  /*4c50*/  FMNMX.FTZ R3, R176, R2, !PT ;  /* 0x00000002b0037209 */ /* 0x000fe40007810000 */
[----:B------:R-:W-:Y:S02]  /*4c60*/  FMNMX.FTZ R2, R153, R4, !PT ;  /* 0x0000000499027209 */ /* 0x000fe40007810000 */
[----:B------:R-:W-:Y:S02]  /*4c70*/  FSEL R189, R17, -INF , P0 ;  /* 0xff80000011bd7808 */ /* 0x000fe40000000000 */
[----:B------:R-:W-:Y:S01]  /*4c80*/  FMNMX.FTZ R0, R212, R0, !PT ;  /* 0x00000000d4007209 */ /* 0x000fe20007810000 */
[----:B------:R-:W-:Y:S01]  /*4c90*/  LDSM.16.MT88.4 R16, [R197] ;  /* 0x00000000c510783b */ /* 0x000fe20000004200 */
[----:B------:R-:W-:Y:S02]  /*4ca0*/  FMNMX.FTZ R4, R182, R3, !PT ;  /* 0x00000003b6047209 */ /* 0x000fe40007810000 */
[----:B------:R-:W-:-:S02]  /*4cb0*/  FMNMX.FTZ R5, R32, R33, !PT ;  /* 0x0000002120057209 */ /* 0x000fc40007810000 */
[----:B------:R-:W-:Y:S01]  /*4cc0*/  FMNMX.FTZ R3, R189, R0, !PT ;  /* 0x00000000bd037209 */ /* 0x000fe20007810000 */
[----:B------:R-:W1:Y:S01]  /*4cd0*/  SHFL.BFLY PT, R7, R4, 0x2, 0x1f ;  /* 0x0c401f0004077f89 */ /* 0x000e6200000e0000 */
[----:B------:R-:W-:Y:S02]  /*4ce0*/  FMNMX.FTZ R0, R34, R5, !PT ;  /* 0x0000000522007209 */ /* 0x000fe40007810000 */
[----:B------:R-:W-:Y:S01]  /*4cf0*/  FSEL R151, R40, -INF , P6 ;  /* 0xff80000028977808 */ /* 0x000fe20003000000 */
[----:B------:R-:W2:Y:S01]  /*4d00*/  SHFL.BFLY PT, R6, R3, 0x2, 0x1f ;  /* 0x0c401f0003067f89 */ /* 0x000ea200000e0000 */
[----:B------:R-:W-:Y:S02]  /*4d10*/  FMNMX.FTZ R0, R35, R0, !PT ;  /* 0x0000000023007209 */ /* 0x000fe40007810000 */
[----:B------:R-:W-:Y:S02]  /*4d20*/  FMNMX.FTZ R2, R154, R2, !PT ;  /* 0x000000029a027209 */ /* 0x000fe40007810000 */
[----:B------:R-:W-:-:S02]  /*4d30*/  FMNMX.FTZ R0, R101, R0, !PT ;  /* 0x0000000065007209 */ /* 0x000fc40007810000 */
[----:B------:R-:W-:Y:S02]  /*4d40*/  FSEL R139, R48, -INF , P5 ;  /* 0xff800000308b7808 */ /* 0x000fe40002800000 */
[----:B------:R-:W-:Y:S02]  /*4d50*/  FMNMX.FTZ R0, R102, R0, !PT ;  /* 0x0000000066007209 */ /* 0x000fe40007810000 */
[----:B------:R-:W-:Y:S02]  /*4d60*/  FMNMX.FTZ R2, R151, R2, !PT ;  /* 0x0000000297027209 */ /* 0x000fe40007810000 */
[----:B------:R-:W-:Y:S02]  /*4d70*/  FMNMX.FTZ R0, R103, R0, !PT ;  /* 0x0000000067007209 */ /* 0x000fe40007810000 */
[----:B------:R-:W-:Y:S02]  /*4d80*/  FSEL R188, R29, -INF , P4 ;  /* 0xff8000001dbc7808 */ /* 0x000fe40002000000 */
[----:B------:R-:W-:-:S02]  /*4d90*/  FMNMX.FTZ R2, R139, R2, !PT ;  /* 0x000000028b027209 */ /* 0x000fc40007810000 */
[----:B------:R-:W-:Y:S02]  /*4da0*/  FMNMX.FTZ R5, R120, R0, !PT ;  /* 0x0000000078057209 */ /* 0x000fe40007810000 */
[----:B------:R-:W-:Y:S02]  /*4db0*/  FSEL R191, R28, -INF , P3 ;  /* 0xff8000001cbf7808 */ /* 0x000fe40001800000 */
[----:B------:R-:W-:Y:S01]  /*4dc0*/  FMNMX.FTZ R2, R188, R2, !PT ;  /* 0x00000002bc027209 */ /* 0x000fe20007810000 */
[----:B------:R-:W-:Y:S01]  /*4dd0*/  LDSM.16.MT88.4 R28, [R198] ;  /* 0x00000000c61c783b */ /* 0x000fe20000004200 */
[----:B-1----:R-:W-:Y:S02]  /*4de0*/  FMNMX.FTZ R0, R4, R7, !PT ;  /* 0x0000000704007209 */ /* 0x002fe40007810000 */
[----:B------:R-:W-:Y:S02]  /*4df0*/  FMNMX.FTZ R4, R134, R5, !PT ;  /* 0x0000000586047209 */ /* 0x000fe40007810000 */
[----:B------:R-:W-:-:S02]  /*4e00*/  FSEL R216, R23, -INF , P2 ;  /* 0xff80000017d87808 */ /* 0x000fc40001000000 */
[----:B------:R-:W-:Y:S02]  /*4e10*/  FMNMX.FTZ R2, R191, R2, !PT ;  /* 0x00000002bf027209 */ /* 0x000fe40007810000 */
[----:B--2---:R-:W-:Y:S02]  /*4e20*/  FMNMX.FTZ R3, R3, R6, !PT ;  /* 0x0000000603037209 */ /* 0x004fe40007810000 */
[----:B------:R-:W1:Y:S01]  /*4e30*/  SHFL.BFLY PT, R6, R0, 0x1, 0x1f ;  /* 0x0c201f0000067f89 */ /* 0x000e6200000e0000 */
[----:B------:R-:W-:Y:S02]  /*4e40*/  FMNMX.FTZ R4, R137, R4, !PT ;  /* 0x0000000489047209 */ /* 0x000fe40007810000 */
[----:B------:R-:W-:Y:S01]  /*4e50*/  FSEL R220, R22, -INF , P0 ;  /* 0xff80000016dc7808 */ /* 0x000fe20000000000 */
[----:B------:R-:W-:Y:S01]  /*4e60*/  SHFL.BFLY PT, R7, R3, 0x1, 0x1f ;  /* 0x0c201f0003077f89 */ /* 0x000fe200000e0000 */
[----:B------:R-:W-:Y:S02]  /*4e70*/  FMNMX.FTZ R2, R216, R2, !PT ;  /* 0x00000002d8027209 */ /* 0x000fe40007810000 */
[----:B------:R-:W-:Y:S01]  /*4e80*/  FMNMX.FTZ R4, R138, R4, !PT ;  /* 0x000000048a047209 */ /* 0x000fe20007810000 */
[----:B------:R-:W-:Y:S01]  /*4e90*/  LDSM.16.MT88.4 R20, [R201] ;  /* 0x00000000c914783b */ /* 0x000fe20000004200 */
[----:B------:R-:W-:-:S02]  /*4ea0*/  FMNMX.FTZ R2, R220, R2, !PT ;  /* 0x00000002dc027209 */ /* 0x000fc40007810000 */
[----:B------:R-:W-:Y:S02]  /*4eb0*/  FMNMX.FTZ R4, R144, R4, !PT ;  /* 0x0000000490047209 */ /* 0x000fe40007810000 */
[----:B------:R-:W-:Y:S01]  /*4ec0*/  FSEL R149, R58, -INF , P6 ;  /* 0xff8000003a957808 */ /* 0x000fe20003000000 */
[----:B------:R-:W2:Y:S01]  /*4ed0*/  SHFL.BFLY PT, R5, R2, 0x2, 0x1f ;  /* 0x0c401f0002057f89 */ /* 0x000ea200000e0000 */
[----:B------:R-:W-:Y:S02]  /*4ee0*/  FMNMX.FTZ R4, R219, R4, !PT ;  /* 0x00000004db047209 */ /* 0x000fe40007810000 */
[----:B------:R-:W-:Y:S02]  /*4ef0*/  FSEL R150, R54, -INF , P5 ;  /* 0xff80000036967808 */ /* 0x000fe40002800000 */
[----:B------:R-:W-:Y:S02]  /*4f00*/  FMNMX.FTZ R4, R192, R4, !PT ;  /* 0x00000004c0047209 */ /* 0x000fe40007810000 */
[----:B------:R-:W-:-:S02]  /*4f10*/  FSEL R214, R44, -INF , P4 ;  /* 0xff8000002cd67808 */ /* 0x000fc40002000000 */
[----:B------:R-:W-:Y:S02]  /*4f20*/  FMNMX.FTZ R4, R149, R4, !PT ;  /* 0x0000000495047209 */ /* 0x000fe40007810000 */
[----:B-1----:R-:W-:Y:S02]  /*4f30*/  FMNMX.FTZ R70, R0, R6, !PT ;  /* 0x0000000600467209 */ /* 0x002fe40007810000 */
[----:B------:R-:W-:Y:S02]  /*4f40*/  FMNMX.FTZ R0, R150, R4, !PT ;  /* 0x0000000496007209 */ /* 0x000fe40007810000 */
[----:B------:R-:W-:Y:S02]  /*4f50*/  FSEL R190, R43, -INF , P3 ;  /* 0xff8000002bbe7808 */ /* 0x000fe40001800000 */
[----:B------:R-:W-:Y:S02]  /*4f60*/  FMNMX.FTZ R0, R214, R0, !PT ;  /* 0x00000000d6007209 */ /* 0x000fe40007810000 */
[----:B------:R-:W-:-:S02]  /*4f70*/  FSEL R221, R41, -INF , P2 ;  /* 0xff80000029dd7808 */ /* 0x000fc40001000000 */
[----:B------:R-:W-:Y:S02]  /*4f80*/  FMNMX.FTZ R0, R190, R0, !PT ;  /* 0x00000000be007209 */ /* 0x000fe40007810000 */
[----:B------:R-:W-:Y:S02]  /*4f90*/  FSEL R222, R42, -INF , P0 ;  /* 0xff8000002ade7808 */ /* 0x000fe40000000000 */
[----:B--2---:R-:W-:Y:S01]  /*4fa0*/  FMNMX.FTZ R5, R2, R5, !PT ;  /* 0x0000000502057209 */ /* 0x004fe20007810000 */
[----:B------:R-:W-:Y:S01]  /*4fb0*/  LDSM.16.MT88.4 R40, [R200] ;  /* 0x00000000c828783b */ /* 0x000fe20000004200 */
[----:B------:R-:W-:Y:S02]  /*4fc0*/  FMNMX.FTZ R4, R221, R0, !PT ;  /* 0x00000000dd047209 */ /* 0x000fe40007810000 */
[----:B------:R-:W-:Y:S01]  /*4fd0*/  FMNMX.FTZ R68, R3, R7, !PT ;  /* 0x0000000703447209 */ /* 0x000fe20007810000 */
[----:B------:R-:W1:Y:S01]  /*4fe0*/  SHFL.BFLY PT, R6, R5, 0x1, 0x1f ;  /* 0x0c201f0005067f89 */ /* 0x000e6200000e0000 */
[----:B------:R-:W-:Y:S01]  /*4ff0*/  FMNMX.FTZ R4, R222, R4, !PT ;  /* 0x00000004de047209 */ /* 0x000fe20007810000 */
[C---:B------:R-:W-:Y:S01]  /*5000*/  FMUL.FTZ R3, R70.reuse, c[0x0][0x2d0] ;  /* 0x0000b40046037a20 */ /* 0x040fe20000410000 */
[----:B------:R-:W-:Y:S01]  /*5010*/  FSETP.NEU.FTZ.AND P3, PT, R70, -INF , PT ;  /* 0xff8000004600780b */ /* 0x000fe20003f7d000 */
[C---:B------:R-:W-:Y:S01]  /*5020*/  FMUL.FTZ R2, R68.reuse, c[0x0][0x2d0] ;  /* 0x0000b40044027a20 */ /* 0x040fe20000410000 */
[----:B------:R-:W-:Y:S01]  /*5030*/  FSETP.NEU.FTZ.AND P2, PT, R68, -INF , PT ;  /* 0xff8000004400780b */ /* 0x000fe20003f5d000 */
[----:B------:R-:W2:Y:S01]  /*5040*/  SHFL.BFLY PT, R7, R4, 0x2, 0x1f ;  /* 0x0c401f0004077f89 */ /* 0x000ea200000e0000 */
[----:B------:R-:W-:-:S02]  /*5050*/  FSEL R3, R3, RZ, P3 ;  /* 0x000000ff03037208 */ /* 0x000fc40001800000 */
[----:B------:R-:W-:-:S03]  /*5060*/  FSEL R2, R2, RZ, P2 ;  /* 0x000000ff02027208 */ /* 0x000fc60001000000 */
[----:B------:R-:W-:-:S04]  /*5070*/  FFMA.FTZ R0, R8, c[0x0][0x2d0], -R3 ;  /* 0x0000b40008007a23 */ /* 0x000fc80000010803 */
[----:B------:R3:W-:Y:S01]  /*5080*/  MUFU.EX2 R243, R0 ;  /* 0x0000000000f37308 */ /* 0x0007e20000000800 */
[----:B-1----:R-:W-:Y:S01]  /*5090*/  FMNMX.FTZ R5, R5, R6, !PT ;  /* 0x0000000605057209 */ /* 0x002fe20007810000 */
[----:B------:R-:W-:-:S03]  /*50a0*/  FFMA.FTZ R6, R11, c[0x0][0x2d0], -R2 ;  /* 0x0000b4000b067a23 */ /* 0x000fc60000010802 */
[----:B------:R-:W-:-:S03]  /*50b0*/  FSETP.NEU.FTZ.AND P0, PT, R5, -INF , PT ;  /* 0xff8000000500780b */ /* 0x000fc60003f1d000 */
[----:B------:R1:W-:Y:S01]  /*50c0*/  MUFU.EX2 R244, R6 ;  /* 0x0000000600f47308 */ /* 0x0003e20000000800 */
[----:B--2---:R-:W-:Y:S01]  /*50d0*/  FMNMX.FTZ R4, R4, R7, !PT ;  /* 0x0000000704047209 */ /* 0x004fe20007810000 */
[----:B---3--:R-:W-:-:S04]  /*50e0*/  FFMA.FTZ R0, R9, c[0x0][0x2d0], -R2 ;  /* 0x0000b40009007a23 */ /* 0x008fc80000010802 */
[----:B------:R-:W2:Y:S02]  /*50f0*/  SHFL.BFLY PT, R7, R4, 0x1, 0x1f ;  /* 0x0c201f0004077f89 */ /* 0x000ea400000e0000 */
[----:B------:R3:W-:Y:S01]  /*5100*/  MUFU.EX2 R242, R0 ;  /* 0x0000000000f27308 */ /* 0x0007e20000000800 */
[----:B-1----:R-:W-:-:S07]  /*5110*/  FFMA.FTZ R6, R12, c[0x0][0x2d0], -R2 ;  /* 0x0000b4000c067a23 */ /* 0x002fce0000010802 */
[----:B------:R-:W1:Y:S01]  /*5120*/  MUFU.EX2 R245, R6 ;  /* 0x0000000600f57308 */ /* 0x000e620000000800 */
[----:B---3--:R-:W-:-:S07]  /*5130*/  FFMA.FTZ R0, R10, c[0x0][0x2d0], -R2 ;  /* 0x0000b4000a007a23 */ /* 0x008fce0000010802 */
[----:B------:R3:W4:Y:S01]  /*5140*/  MUFU.EX2 R241, R0 ;  /* 0x0000000000f17308 */ /* 0x0007220000000800 */
[----:B--2---:R-:W-:Y:S01]  /*5150*/  FMNMX.FTZ R69, R4, R7, !PT ;  /* 0x0000000704457209 */ /* 0x004fe20007810000 */
[----:B------:R-:W-:-:S06]  /*5160*/  FFMA.FTZ R4, R26, c[0x0][0x2d0], -R3 ;  /* 0x0000b4001a047a23 */ /* 0x000fcc0000010803 */
[----:B------:R-:W-:Y:S01]  /*5170*/  MUFU.EX2 R230, R4 ;  /* 0x0000000400e67308 */ /* 0x000fe20000000800 */
[----:B-1----:R-:W-:Y:S01]  /*5180*/  F2FP.BF16.PACK_AB R10, R245, R244 ;  /* 0x000000f4f50a723e */ /* 0x002fe200000010ff */
[----:B---3--:R-:W-:Y:S01]  /*5190*/  FMUL.FTZ R0, R5, c[0x0][0x2d0] ;  /* 0x0000b40005007a20 */ /* 0x008fe20000410000 */
[----:B----4-:R-:W-:-:S04]  /*51a0*/  F2FP.BF16.PACK_AB R8, R241, R242 ;  /* 0x000000f2f108723e */ /* 0x010fc800000010ff */
[----:B------:R-:W-:Y:S02]  /*51b0*/  FSEL R0, R0, RZ, P0 ;  /* 0x000000ff00007208 */ /* 0x000fe40000000000 */
[----:B------:R-:W-:-:S03]  /*51c0*/  FSETP.NEU.FTZ.AND P0, PT, R69, -INF , PT ;  /* 0xff8000004500780b */ /* 0x000fc60003f1d000 */
[----:B------:R-:W-:-:S04]  /*51d0*/  FFMA.FTZ R6, R13, c[0x0][0x2d0], -R0 ;  /* 0x0000b4000d067a23 */ /* 0x000fc80000010800 */
[----:B------:R1:W-:Y:S02]  /*51e0*/  MUFU.EX2 R238, R6 ;  /* 0x0000000600ee7308 */ /* 0x0003e40000000800 */
[----:B-1----:R-:W-:-:S06]  /*51f0*/  FFMA.FTZ R6, R14, c[0x0][0x2d0], -R0 ;  /* 0x0000b4000e067a23 */ /* 0x002fcc0000010800 */
[----:B------:R1:W2:Y:S02]  /*5200*/  MUFU.EX2 R237, R6 ;  /* 0x0000000600ed7308 */ /* 0x0002a40000000800 */
[----:B-1----:R-:W-:Y:S01]  /*5210*/  FFMA.FTZ R6, R15, c[0x0][0x2d0], -R0 ;  /* 0x0000b4000f067a23 */ /* 0x002fe20000010800 */
[----:B--2---:R-:W-:-:S05]  /*5220*/  F2FP.BF16.PACK_AB R9, R237, R238 ;  /* 0x000000eeed09723e */ /* 0x004fca00000010ff */
[----:B------:R1:W-:Y:S02]  /*5230*/  MUFU.EX2 R239, R6 ;  /* 0x0000000600ef7308 */ /* 0x0003e40000000800 */
[----:B-1----:R-:W-:-:S06]  /*5240*/  FFMA.FTZ R6, R24, c[0x0][0x2d0], -R0 ;  /* 0x0000b40018067a23 */ /* 0x002fcc0000010800 */
[----:B------:R1:W2:Y:S02]  /*5250*/  MUFU.EX2 R240, R6 ;  /* 0x0000000600f07308 */ /* 0x0002a40000000800 */
[----:B-1----:R-:W-:Y:S01]  /*5260*/  FFMA.FTZ R6, R25, c[0x0][0x2d0], -R3 ;  /* 0x0000b40019067a23 */ /* 0x002fe20000010803 */
[----:B--2---:R-:W-:-:S05]  /*5270*/  F2FP.BF16.PACK_AB R11, R240, R239 ;  /* 0x000000eff00b723e */ /* 0x004fca00000010ff */
[----:B------:R1:W2:Y:S02]  /*5280*/  MUFU.EX2 R231, R6 ;  /* 0x0000000600e77308 */ /* 0x0002a40000000800 */
[C---:B------:R-:W-:Y:S08]  /*5290*/  HMMA.16816.F32.BF16 R80, R8.reuse, R16, RZ ;  /* 0x000000100850723c */ /* 0x040ff000000418ff */
[----:B------:R-:W-:Y:S01]  /*52a0*/  HMMA.16816.F32.BF16 R64, R8, R18, RZ ;  /* 0x000000120840723c */ /* 0x000fe200000418ff */
[----:B-1----:R-:W-:Y:S01]  /*52b0*/  FMUL.FTZ R6, R69, c[0x0][0x2d0] ;  /* 0x0000b40045067a20 */ /* 0x002fe20000410000 */
[----:B--2---:R-:W-:-:S06]  /*52c0*/  F2FP.BF16.PACK_AB R12, R231, R243 ;  /* 0x000000f3e70c723e */ /* 0x004fcc00000010ff */
[C---:B------:R-:W-:Y:S01]  /*52d0*/  HMMA.16816.F32.BF16 R76, R8.reuse, R20, RZ ;  /* 0x00000014084c723c */ /* 0x040fe200000418ff */
[----:B------:R-:W-:Y:S01]  /*52e0*/  FSEL R4, R6, RZ, P0 ;  /* 0x000000ff06047208 */ /* 0x000fe20000000000 */
[----:B------:R-:W-:Y:S02]  /*52f0*/  FFMA.FTZ R6, R27, c[0x0][0x2d0], -R3 ;  /* 0x0000b4001b067a23 */ /* 0x000fe40000010803 */
[----:B------:R-:W1:Y:S02]  /*5300*/  LDSM.16.MT88.4 R24, [R197+0x800] ;  /* 0x00080000c518783b */ /* 0x000e640000004200 */
[----:B------:R2:W3:Y:S02]  /*5310*/  MUFU.EX2 R233, R6 ;  /* 0x0000000600e97308 */ /* 0x0004e40000000800 */
[C---:B------:R-:W-:Y:S08]  /*5320*/  HMMA.16816.F32.BF16 R56, R8.reuse, R28, RZ ;  /* 0x0000001c0838723c */ /* 0x040ff000000418ff */
[----:B------:R-:W-:Y:S01]  /*5330*/  HMMA.16816.F32.BF16 R48, R8, R40, RZ ;  /* 0x000000280830723c */ /* 0x000fe200000418ff */
[----:B--2---:R-:W-:Y:S01]  /*5340*/  FFMA.FTZ R6, R32, c[0x0][0x2d0], -R4 ;  /* 0x0000b40020067a23 */ /* 0x004fe20000010804 */
[----:B---3--:R-:W-:-:S06]  /*5350*/  F2FP.BF16.PACK_AB R14, R233, R230 ;  /* 0x000000e6e90e723e */ /* 0x008fcc00000010ff */
[C---:B------:R-:W-:Y:S01]  /*5360*/  HMMA.16816.F32.BF16 R60, R8.reuse, R22, RZ ;  /* 0x00000016083c723c */ /* 0x040fe200000418ff */
[----:B------:R2:W-:Y:S07]  /*5370*/  MUFU.EX2 R228, R6 ;  /* 0x0000000600e47308 */ /* 0x0005ee0000000800 */
[C---:B------:R-:W-:Y:S08]  /*5380*/  HMMA.16816.F32.BF16 R52, R8.reuse, R30, RZ ;  /* 0x0000001e0834723c */ /* 0x040ff000000418ff */
[----:B------:R-:W-:Y:S01]  /*5390*/  HMMA.16816.F32.BF16 R44, R8, R42, RZ ;  /* 0x0000002a082c723c */ /* 0x000fe200000418ff */
[----:B--2---:R-:W-:-:S04]  /*53a0*/  FFMA.FTZ R6, R33, c[0x0][0x2d0], -R4 ;  /* 0x0000b40021067a23 */ /* 0x004fc80000010804 */
[----:B------:R2:W3:Y:S02]  /*53b0*/  MUFU.EX2 R7, R6 ;  /* 0x0000000600077308 */ /* 0x0004e40000000800 */
[----:B--2---:R-:W-:Y:S01]  /*53c0*/  FFMA.FTZ R6, R34, c[0x0][0x2d0], -R4 ;  /* 0x0000b40022067a23 */ /* 0x004fe20000010804 */
[----:B---3--:R-:W-:-:S05]  /*53d0*/  F2FP.BF16.PACK_AB R13, R7, R228 ;  /* 0x000000e4070d723e */ /* 0x008fca00000010ff */
[----:B------:R2:W-:Y:S02]  /*53e0*/  MUFU.EX2 R227, R6 ;  /* 0x0000000600e37308 */ /* 0x0005e40000000800 */
[----:B--2---:R-:W-:Y:S02]  /*53f0*/  FFMA.FTZ R6, R35, c[0x0][0x2d0], -R4 ;  /* 0x0000b40023067a23 */ /* 0x004fe40000010804 */
[----:B------:R-:W-:Y:S04]  /*5400*/  LDSM.16.MT88.4 R32, [R200+0x800] ;  /* 0x00080000c820783b */ /* 0x000fe80000004200 */
[----:B------:R2:W3:Y:S02]  /*5410*/  MUFU.EX2 R229, R6 ;  /* 0x0000000600e57308 */ /* 0x0004e40000000800 */
[----:B--2---:R-:W-:Y:S01]  /*5420*/  FFMA.FTZ R6, R36, c[0x0][0x2d0], -R2 ;  /* 0x0000b40024067a23 */ /* 0x004fe20000010802 */
[----:B---3--:R-:W-:-:S05]  /*5430*/  F2FP.BF16.PACK_AB R15, R229, R227 ;  /* 0x000000e3e50f723e */ /* 0x008fca00000010ff */
[----:B------:R2:W-:Y:S02]  /*5440*/  MUFU.EX2 R232, R6 ;  /* 0x0000000600e87308 */ /* 0x0005e40000000800 */
[C---:B------:R-:W-:Y:S08]  /*5450*/  HMMA.16816.F32.BF16 R88, R12.reuse, R16, RZ ;  /* 0x000000100c58723c */ /* 0x040ff000000418ff */
[----:B------:R-:W-:Y:S01]  /*5460*/  HMMA.16816.F32.BF16 R104, R12, R18, RZ ;  /* 0x000000120c68723c */ /* 0x000fe200000418ff */
[----:B------:R-:W3:Y:S01]  /*5470*/  LDSM.16.MT88.4 R16, [R198+0x800] ;  /* 0x00080000c610783b */ /* 0x000ee20000004200 */
[----:B--2---:R-:W-:-:S04]  /*5480*/  FFMA.FTZ R6, R37, c[0x0][0x2d0], -R2 ;  /* 0x0000b40025067a23 */ /* 0x004fc80000010802 */
[----:B------:R2:W4:Y:S02]  /*5490*/  MUFU.EX2 R236, R6 ;  /* 0x0000000600ec7308 */ /* 0x0005240000000800 */
[C---:B------:R-:W-:Y:S08]  /*54a0*/  HMMA.16816.F32.BF16 R84, R12.reuse, R20, RZ ;  /* 0x000000140c54723c */ /* 0x040ff000000418ff */
[----:B------:R-:W-:Y:S01]  /*54b0*/  HMMA.16816.F32.BF16 R112, R12, R22, RZ ;  /* 0x000000160c70723c */ /* 0x000fe200000418ff */
[----:B--2---:R-:W-:-:S07]  /*54c0*/  FFMA.FTZ R6, R38, c[0x0][0x2d0], -R2 ;  /* 0x0000b40026067a23 */ /* 0x004fce0000010802 */
[C---:B------:R-:W-:Y:S01]  /*54d0*/  HMMA.16816.F32.BF16 R20, R12.reuse, R40, RZ ;  /* 0x000000280c14723c */ /* 0x040fe200000418ff */
[----:B----4-:R-:W-:Y:S01]  /*54e0*/  F2FP.BF16.PACK_AB R8, R236, R232 ;  /* 0x000000e8ec08723e */ /* 0x010fe200000010ff */
[----:B------:R2:W-:Y:S06]  /*54f0*/  MUFU.EX2 R235, R6 ;  /* 0x0000000600eb7308 */ /* 0x0005ec0000000800 */
[C---:B------:R-:W-:Y:S08]  /*5500*/  HMMA.16816.F32.BF16 R96, R12.reuse, R42, RZ ;  /* 0x0000002a0c60723c */ /* 0x040ff000000418ff */
[----:B------:R-:W-:Y:S01]  /*5510*/  HMMA.16816.F32.BF16 R116, R12, R30, RZ ;  /* 0x0000001e0c74723c */ /* 0x000fe200000418ff */
[----:B--2---:R-:W-:-:S02]  /*5520*/  FFMA.FTZ R6, R39, c[0x0][0x2d0], -R2 ;  /* 0x0000b40027067a23 */ /* 0x004fc40000010802 */
[----:B------:R-:W2:Y:S02]  /*5530*/  LDSM.16.MT88.4 R36, [R201+0x800] ;  /* 0x00080000c924783b */ /* 0x000ea40000004200 */
[----:B------:R4:W5:Y:S02]  /*5540*/  MUFU.EX2 R234, R6 ;  /* 0x0000000600ea7308 */ /* 0x0009640000000800 */
[----:B----4-:R-:W-:Y:S01]  /*5550*/  FFMA.FTZ R6, R71, c[0x0][0x2d0], -R0 ;  /* 0x0000b40047067a23 */ /* 0x010fe20000010800 */
[----:B-----5:R-:W-:-:S05]  /*5560*/  F2FP.BF16.PACK_AB R10, R234, R235 ;  /* 0x000000ebea0a723e */ /* 0x020fca00000010ff */
[----:B------:R4:W-:Y:S02]  /*5570*/  MUFU.EX2 R224, R6 ;  /* 0x0000000600e07308 */ /* 0x0009e40000000800 */
[----:B----4-:R-:W-:-:S06]  /*5580*/  FFMA.FTZ R6, R72, c[0x0][0x2d0], -R0 ;  /* 0x0000b40048067a23 */ /* 0x010fcc0000010800 */
[----:B------:R4:W5:Y:S02]  /*5590*/  MUFU.EX2 R223, R6 ;  /* 0x0000000600df7308 */ /* 0x0009640000000800 */
[--C-:B----4-:R-:W-:Y:S01]  /*55a0*/  FFMA.FTZ R6, R73, c[0x0][0x2d0], -R0.reuse ;  /* 0x0000b40049067a23 */ /* 0x110fe20000010800 */
[----:B-----5:R-:W-:Y:S01]  /*55b0*/  F2FP.BF16.PACK_AB R9, R223, R224 ;  /* 0x000000e0df09723e */ /* 0x020fe200000010ff */
[----:B------:R-:W-:Y:S01]  /*55c0*/  HMMA.16816.F32.BF16 R72, R12, R28, RZ ;  /* 0x0000001c0c48723c */ /* 0x000fe200000418ff */
[----:B------:R-:W4:Y:S03]  /*55d0*/  LDSM.16.MT88.4 R28, [R198+0x1000] ;  /* 0x00100000c61c783b */ /* 0x000f260000004200 */
[----:B------:R5:W-:Y:S01]  /*55e0*/  MUFU.EX2 R226, R6 ;  /* 0x0000000600e27308 */ /* 0x000be20000000800 */
[----:B------:R-:W-:Y:S01]  /*55f0*/  LDSM.16.MT88.4 R12, [R197+0x1000] ;  /* 0x00100000c50c783b */ /* 0x000fe20000004200 */
[----:B-----5:R-:W-:-:S06]  /*5600*/  FFMA.FTZ R6, R92, c[0x0][0x2d0], -R0 ;  /* 0x0000b4005c067a23 */ /* 0x020fcc0000010800 */
[----:B------:R5:W1:Y:S02]  /*5610*/  MUFU.EX2 R225, R6 ;  /* 0x0000000600e17308 */ /* 0x000a640000000800 */
[----:B-----5:R-:W-:Y:S01]  /*5620*/  FFMA.FTZ R6, R93, c[0x0][0x2d0], -R3 ;  /* 0x0000b4005d067a23 */ /* 0x020fe20000010803 */
[----:B-1----:R-:W-:-:S05]  /*5630*/  F2FP.BF16.PACK_AB R11, R225, R226 ;  /* 0x000000e2e10b723e */ /* 0x002fca00000010ff */
[----:B------:R1:W-:Y:S02]  /*5640*/  MUFU.EX2 R195, R6 ;  /* 0x0000000600c37308 */ /* 0x0003e40000000800 */
[C---:B------:R-:W-:Y:S08]  /*5650*/  HMMA.16816.F32.BF16 R108, R8.reuse, R24, R80 ;  /* 0x00000018086c723c */ /* 0x040ff00000041850 */
[----:B---3--:R-:W-:Y:S01]  /*5660*/  HMMA.16816.F32.BF16 R80, R8, R16, R56 ;  /* 0x000000100850723c */ /* 0x008fe20000041838 */
[----:B-1----:R-:W-:-:S04]  /*5670*/  FFMA.FTZ R6, R94, c[0x0][0x2d0], -R3 ;  /* 0x0000b4005e067a23 */ /* 0x002fc80000010803 */
[----:B------:R1:W3:Y:S03]  /*5680*/  MUFU.EX2 R194, R6 ;  /* 0x0000000600c27308 */ /* 0x0002e60000000800 */
[C---:B------:R-:W-:Y:S08]  /*5690*/  HMMA.16816.F32.BF16 R64, R8.reuse, R26, R64 ;  /* 0x0000001a0840723c */ /* 0x040ff00000041840 */
[----:B--2---:R-:W-:Y:S01]  /*56a0*/  HMMA.16816.F32.BF16 R60, R8, R38, R60 ;  /* 0x00000026083c723c */ /* 0x004fe2000004183c */
[----:B-1----:R-:W-:-:S07]  /*56b0*/  FFMA.FTZ R6, R95, c[0x0][0x2d0], -R3 ;  /* 0x0000b4005f067a23 */ /* 0x002fce0000010803 */
[C---:B------:R-:W-:Y:S01]  /*56c0*/  HMMA.16816.F32.BF16 R56, R8.reuse, R18, R52 ;  /* 0x000000120838723c */ /* 0x040fe20000041834 */
[----:B------:R1:W-:Y:S07]  /*56d0*/  MUFU.EX2 R217, R6 ;  /* 0x0000000600d97308 */ /* 0x0003ee0000000800 */
[C---:B------:R-:W-:Y:S08]  /*56e0*/  HMMA.16816.F32.BF16 R92, R8.reuse, R36, R76 ;  /* 0x00000024085c723c */ /* 0x040ff0000004184c */
[----:B------:R-:W-:Y:S01]  /*56f0*/  HMMA.16816.F32.BF16 R76, R8, R32, R48 ;  /* 0x00000020084c723c */ /* 0x000fe20000041830 */
[----:B-1----:R-:W-:-:S04]  /*5700*/  FFMA.FTZ R6, R100, c[0x0][0x2d0], -R3 ;  /* 0x0000b40064067a23 */ /* 0x002fc80000010803 */
[----:B------:R1:W2:Y:S03]  /*5710*/  MUFU.EX2 R193, R6 ;  /* 0x0000000600c17308 */ /* 0x0002a60000000800 */
[----:B------:R-:W-:Y:S07]  /*5720*/  HMMA.16816.F32.BF16 R44, R8, R34, R44 ;  /* 0x00000022082c723c */ /* 0x000fee000004182c */
[----:B---3--:R-:W-:Y:S01]  /*5730*/  F2FP.BF16.PACK_AB R8, R194, R195 ;  /* 0x000000c3c208723e */ /* 0x008fe200000010ff */
[----:B-1----:R-:W-:Y:S01]  /*5740*/  FFMA.FTZ R6, R101, c[0x0][0x2d0], -R4 ;  /* 0x0000b40065067a23 */ /* 0x002fe20000010804 */
[----:B--2---:R-:W-:-:S03]  /*5750*/  F2FP.BF16.PACK_AB R10, R193, R217 ;  /* 0x000000d9c10a723e */ /* 0x004fc600000010ff */
        /* <DEDUP_REMOVED lines=10> */
[----:B------:R1:W-:Y:S02]  /*5800*/  MUFU.EX2 R183, R6 ;  /* 0x0000000600b77308 */ /* 0x0003e40000000800 */
[C---:B------:R-:W-:Y:S08]  /*5810*/  HMMA.16816.F32.BF16 R52, R8.reuse, R24, R88 ;  /* 0x000000180834723c */ /* 0x040ff00000041858 */
[----:B------:R-:W-:Y:S01]  /*5820*/  HMMA.16816.F32.BF16 R40, R8, R26, R104 ;  /* 0x0000001a0828723c */ /* 0x000fe20000041868 */
[----:B-1----:R-:W-:-:S04]  /*5830*/  FFMA.FTZ R6, R122, c[0x0][0x2d0], -R2 ;  /* 0x0000b4007a067a23 */ /* 0x002fc80000010802 */
[----:B------:R1:W-:Y:S03]  /*5840*/  MUFU.EX2 R180, R6 ;  /* 0x0000000600b47308 */ /* 0x0003e60000000800 */
[C---:B------:R-:W-:Y:S08]  /*5850*/  HMMA.16816.F32.BF16 R48, R8.reuse, R36, R84 ;  /* 0x000000240830723c */ /* 0x040ff00000041854 */
[----:B------:R-:W-:Y:S01]  /*5860*/  HMMA.16816.F32.BF16 R24, R8, R38, R112 ;  /* 0x000000260818723c */ /* 0x000fe20000041870 */
[----:B------:R-:W2:Y:S01]  /*5870*/  LDSM.16.MT88.4 R36, [R200+0x1000] ;  /* 0x00100000c824783b */ /* 0x000ea20000004200 */
[----:B-1----:R-:W-:-:S06]  /*5880*/  FFMA.FTZ R6, R123, c[0x0][0x2d0], -R2 ;  /* 0x0000b4007b067a23 */ /* 0x002fcc0000010802 */
[C---:B------:R-:W-:Y:S01]  /*5890*/  HMMA.16816.F32.BF16 R100, R8.reuse, R32, R20 ;  /* 0x000000200864723c */ /* 0x040fe20000041814 */
[----:B------:R-:W1:Y:S01]  /*58a0*/  LDSM.16.MT88.4 R20, [R201+0x1000] ;  /* 0x00100000c914783b */ /* 0x000e620000004200 */
[----:B------:R3:W5:Y:S06]  /*58b0*/  MUFU.EX2 R181, R6 ;  /* 0x0000000600b57308 */ /* 0x00076c0000000800 */
[C---:B------:R-:W-:Y:S08]  /*58c0*/  HMMA.16816.F32.BF16 R72, R8.reuse, R16, R72 ;  /* 0x000000100848723c */ /* 0x040ff00000041848 */
[----:B------:R-:W-:Y:S01]  /*58d0*/  HMMA.16816.F32.BF16 R16, R8, R18, R116 ;  /* 0x000000120810723c */ /* 0x000fe20000041874 */
[----:B------:R-:W-:Y:S01]  /*58e0*/  LDSM.16.MT88.4 R116, [R201+0x2000] ;  /* 0x00200000c974783b */ /* 0x000fe20000004200 */
[----:B---3--:R-:W-:-:S04]  /*58f0*/  FFMA.FTZ R6, R124, c[0x0][0x2d0], -R2 ;  /* 0x0000b4007c067a23 */ /* 0x008fc80000010802 */
[----:B------:R3:W-:Y:S02]  /*5900*/  MUFU.EX2 R179, R6 ;  /* 0x0000000600b37308 */ /* 0x0007e40000000800 */
[----:B------:R-:W-:Y:S07]  /*5910*/  HMMA.16816.F32.BF16 R84, R8, R34, R96 ;  /* 0x000000220854723c */ /* 0x000fee0000041860 */
[----:B-----5:R-:W-:Y:S01]  /*5920*/  F2FP.BF16.PACK_AB R8, R181, R180 ;  /* 0x000000b4b508723e */ /* 0x020fe200000010ff */
[----:B---3--:R-:W-:-:S04]  /*5930*/  FFMA.FTZ R6, R125, c[0x0][0x2d0], -R2 ;  /* 0x0000b4007d067a23 */ /* 0x008fc80000010802 */
[----:B------:R3:W5:Y:S02]  /*5940*/  MUFU.EX2 R178, R6 ;  /* 0x0000000600b27308 */ /* 0x0007640000000800 */
[----:B---3--:R-:W-:Y:S01]  /*5950*/  FFMA.FTZ R6, R126, c[0x0][0x2d0], -R0 ;  /* 0x0000b4007e067a23 */ /* 0x008fe20000010800 */
[----:B-----5:R-:W-:-:S05]  /*5960*/  F2FP.BF16.PACK_AB R10, R178, R179 ;  /* 0x000000b3b20a723e */ /* 0x020fca00000010ff */
[----:B------:R3:W-:Y:S02]  /*5970*/  MUFU.EX2 R175, R6 ;  /* 0x0000000600af7308 */ /* 0x0007e40000000800 */
[----:B---3--:R-:W-:-:S06]  /*5980*/  FFMA.FTZ R6, R127, c[0x0][0x2d0], -R0 ;  /* 0x0000b4007f067a23 */ /* 0x008fcc0000010800 */
        /* <DEDUP_REMOVED lines=8> */
[----:B------:R3:W5:Y:S02]  /*5a10*/  MUFU.EX2 R170, R6 ;  /* 0x0000000600aa7308 */ /* 0x0007640000000800 */
[C---:B----4-:R-:W-:Y:S08]  /*5a20*/  HMMA.16816.F32.BF16 R88, R8.reuse, R28, R80 ;  /* 0x0000001c0858723c */ /* 0x050ff00000041850 */
[----:B--2---:R-:W-:Y:S01]  /*5a30*/  HMMA.16816.F32.BF16 R140, R8, R36, R76 ;  /* 0x00000024088c723c */ /* 0x004fe2000004184c */
[----:B---3--:R-:W-:-:S04]  /*5a40*/  FFMA.FTZ R6, R131, c[0x0][0x2d0], -R3 ;  /* 0x0000b40083067a23 */ /* 0x008fc80000010803 */
[----:B------:R2:W-:Y:S03]  /*5a50*/  MUFU.EX2 R169, R6 ;  /* 0x0000000600a97308 */ /* 0x0005e60000000800 */
[C---:B------:R-:W-:Y:S08]  /*5a60*/  HMMA.16816.F32.BF16 R80, R8.reuse, R14, R64 ;  /* 0x0000000e0850723c */ /* 0x040ff00000041840 */
[----:B-1----:R-:W-:Y:S01]  /*5a70*/  HMMA.16816.F32.BF16 R76, R8, R22, R60 ;  /* 0x00000016084c723c */ /* 0x002fe2000004183c */
[----:B--2---:R-:W-:-:S07]  /*5a80*/  FFMA.FTZ R6, R133, c[0x0][0x2d0], -R3 ;  /* 0x0000b40085067a23 */ /* 0x004fce0000010803 */
[C---:B------:R-:W-:Y:S01]  /*5a90*/  HMMA.16816.F32.BF16 R108, R8.reuse, R12, R108 ;  /* 0x0000000c086c723c */ /* 0x040fe2000004186c */
[----:B------:R1:W2:Y:S07]  /*5aa0*/  MUFU.EX2 R168, R6 ;  /* 0x0000000600a87308 */ /* 0x0002ae0000000800 */
[C---:B------:R-:W-:Y:S08]  /*5ab0*/  HMMA.16816.F32.BF16 R92, R8.reuse, R20, R92 ;  /* 0x00000014085c723c */ /* 0x040ff0000004185c */
[----:B------:R-:W-:Y:S01]  /*5ac0*/  HMMA.16816.F32.BF16 R64, R8, R30, R56 ;  /* 0x0000001e0840723c */ /* 0x000fe20000041838 */
[----:B-1----:R-:W-:-:S04]  /*5ad0*/  FFMA.FTZ R6, R132, c[0x0][0x2d0], -R3 ;  /* 0x0000b40084067a23 */ /* 0x002fc80000010803 */
[----:B------:R1:W-:Y:S03]  /*5ae0*/  MUFU.EX2 R167, R6 ;  /* 0x0000000600a77308 */ /* 0x0003e60000000800 */
[----:B------:R-:W-:Y:S07]  /*5af0*/  HMMA.16816.F32.BF16 R60, R8, R38, R44 ;  /* 0x00000026083c723c */ /* 0x000fee000004182c */
[----:B-----5:R-:W-:-:S02]  /*5b00*/  F2FP.BF16.PACK_AB R8, R170, R183 ;  /* 0x000000b7aa08723e */ /* 0x020fc400000010ff */
[----:B--2---:R-:W-:Y:S01]  /*5b10*/  F2FP.BF16.PACK_AB R10, R168, R169 ;  /* 0x000000a9a80a723e */ /* 0x004fe200000010ff */
[----:B-1----:R-:W-:-:S04]  /*5b20*/  FFMA.FTZ R6, R134, c[0x0][0x2d0], -R4 ;  /* 0x0000b40086067a23 */ /* 0x002fc80000010804 */
        /* <DEDUP_REMOVED lines=11> */
[C---:B------:R-:W-:Y:S01]  /*5be0*/  HMMA.16816.F32.BF16 R32, R8.reuse, R22, R24 ;  /* 0x000000160820723c */ /* 0x040fe20000041818 */
[----:B------:R-:W2:Y:S07]  /*5bf0*/  LDSM.16.MT88.4 R24, [R197+0x1800] ;  /* 0x00180000c518783b */ /* 0x000eae0000004200 */
[----:B------:R-:W-:Y:S01]  /*5c00*/  HMMA.16816.F32.BF16 R48, R8, R20, R48 ;  /* 0x000000140830723c */ /* 0x000fe20000041830 */
[----:B------:R-:W3:Y:S01]  /*5c10*/  LDSM.16.MT88.4 R20, [R201+0x1800] ;  /* 0x00180000c914783b */ /* 0x000ee20000004200 */
[----:B-1----:R-:W-:-:S03]  /*5c20*/  FFMA.FTZ R6, R135, c[0x0][0x2d0], -R3 ;  /* 0x0000b40087067a23 */ /* 0x002fc60000010803 */
[----:B------:R-:W-:Y:S01]  /*5c30*/  LDSM.16.MT88.4 R132, [R198+0x2000] ;  /* 0x00200000c684783b */ /* 0x000fe20000004200 */
[----:B------:R1:W-:Y:S02]  /*5c40*/  MUFU.EX2 R161, R6 ;  /* 0x0000000600a17308 */ /* 0x0003e40000000800 */
[C---:B------:R-:W-:Y:S08]  /*5c50*/  HMMA.16816.F32.BF16 R56, R8.reuse, R12, R52 ;  /* 0x0000000c0838723c */ /* 0x040ff00000041834 */
[----:B------:R-:W-:Y:S01]  /*5c60*/  HMMA.16816.F32.BF16 R44, R8, R36, R100 ;  /* 0x00000024082c723c */ /* 0x000fe20000041864 */
[----:B------:R-:W-:Y:S01]  /*5c70*/  LDSM.16.MT88.4 R100, [R197+0x2000] ;  /* 0x00200000c564783b */ /* 0x000fe20000004200 */
[----:B-1----:R-:W-:-:S06]  /*5c80*/  FFMA.FTZ R6, R148, c[0x0][0x2d0], -R2 ;  /* 0x0000b40094067a23 */ /* 0x002fcc0000010802 */
[C---:B------:R-:W-:Y:S01]  /*5c90*/  HMMA.16816.F32.BF16 R52, R8.reuse, R14, R40 ;  /* 0x0000000e0834723c */ /* 0x040fe20000041828 */
[----:B------:R-:W-:Y:S01]  /*5ca0*/  LDSM.16.MT88.4 R12, [R200+0x1800] ;  /* 0x00180000c80c783b */ /* 0x000fe20000004200 */
[----:B------:R1:W-:Y:S06]  /*5cb0*/  MUFU.EX2 R160, R6 ;  /* 0x0000000600a07308 */ /* 0x0003ec0000000800 */
[C---:B------:R-:W-:Y:S08]  /*5cc0*/  HMMA.16816.F32.BF16 R36, R8.reuse, R38, R84 ;  /* 0x000000260824723c */ /* 0x040ff00000041854 */
[----:B------:R-:W-:Y:S01]  /*5cd0*/  HMMA.16816.F32.BF16 R40, R8, R28, R72 ;  /* 0x0000001c0828723c */ /* 0x000fe20000041848 */
[----:B-1----:R-:W-:-:S04]  /*5ce0*/  FFMA.FTZ R6, R147, c[0x0][0x2d0], -R2 ;  /* 0x0000b40093067a23 */ /* 0x002fc80000010802 */
[----:B------:R1:W4:Y:S03]  /*5cf0*/  MUFU.EX2 R159, R6 ;  /* 0x00000006009f7308 */ /* 0x0003260000000800 */
[----:B------:R-:W-:Y:S01]  /*5d00*/  HMMA.16816.F32.BF16 R28, R8, R30, R16 ;  /* 0x0000001e081c723c */ /* 0x000fe20000041810 */
[----:B------:R-:W5:Y:S01]  /*5d10*/  LDSM.16.MT88.4 R16, [R198+0x1800] ;  /* 0x00180000c610783b */ /* 0x000f620000004200 */
[----:B-1----:R-:W-:-:S05]  /*5d20*/  FFMA.FTZ R6, R146, c[0x0][0x2d0], -R2 ;  /* 0x0000b40092067a23 */ /* 0x002fca0000010802 */
[----:B----4-:R-:W-:Y:S01]  /*5d30*/  F2FP.BF16.PACK_AB R8, R159, R160 ;  /* 0x000000a09f08723e */ /* 0x010fe200000010ff */
[----:B------:R1:W-:Y:S02]  /*5d40*/  MUFU.EX2 R158, R6 ;  /* 0x00000006009e7308 */ /* 0x0003e40000000800 */
[----:B-1----:R-:W-:-:S06]  /*5d50*/  FFMA.FTZ R6, R145, c[0x0][0x2d0], -R2 ;  /* 0x0000b40091067a23 */ /* 0x002fcc0000010802 */
[----:B------:R1:W4:Y:S02]  /*5d60*/  MUFU.EX2 R157, R6 ;  /* 0x00000006009d7308 */ /* 0x0003240000000800 */
[----:B-1----:R-:W-:Y:S01]  /*5d70*/  FFMA.FTZ R6, R153, c[0x0][0x2d0], -R0 ;  /* 0x0000b40099067a23 */ /* 0x002fe20000010800 */
[----:B----4-:R-:W-:-:S05]  /*5d80*/  F2FP.BF16.PACK_AB R10, R157, R158 ;  /* 0x0000009e9d0a723e */ /* 0x010fca00000010ff */
        /* <DEDUP_REMOVED lines=11> */
[C---:B--2---:R-:W-:Y:S08]  /*5e40*/  HMMA.16816.F32.BF16 R96, R8.reuse, R26, R80 ;  /* 0x0000001a0860723c */ /* 0x044ff00000041850 */
[----:B---3--:R-:W-:Y:S01]  /*5e50*/  HMMA.16816.F32.BF16 R112, R8, R22, R76 ;  /* 0x000000160870723c */ /* 0x008fe2000004184c */
[----:B-1----:R-:W-:-:S04]  /*5e60*/  FFMA.FTZ R6, R174, c[0x0][0x2d0], -R3 ;  /* 0x0000b400ae067a23 */ /* 0x002fc80000010803 */
[----:B------:R1:W-:Y:S03]  /*5e70*/  MUFU.EX2 R85, R6 ;  /* 0x0000000600557308 */ /* 0x0003e60000000800 */
[C---:B------:R-:W-:Y:S08]  /*5e80*/  HMMA.16816.F32.BF16 R108, R8.reuse, R24, R108 ;  /* 0x00000018086c723c */ /* 0x040ff0000004186c */
[----:B------:R-:W-:Y:S01]  /*5e90*/  HMMA.16816.F32.BF16 R92, R8, R20, R92 ;  /* 0x00000014085c723c */ /* 0x000fe2000004185c */
[----:B-1----:R-:W-:-:S07]  /*5ea0*/  FFMA.FTZ R6, R177, c[0x0][0x2d0], -R3 ;  /* 0x0000b400b1067a23 */ /* 0x002fce0000010803 */
[C---:B-----5:R-:W-:Y:S01]  /*5eb0*/  HMMA.16816.F32.BF16 R124, R8.reuse, R16, R88 ;  /* 0x00000010087c723c */ /* 0x060fe20000041858 */
[----:B------:R1:W2:Y:S07]  /*5ec0*/  MUFU.EX2 R84, R6 ;  /* 0x0000000600547308 */ /* 0x0002ae0000000800 */
[C---:B------:R-:W-:Y:S08]  /*5ed0*/  HMMA.16816.F32.BF16 R64, R8.reuse, R18, R64 ;  /* 0x000000120840723c */ /* 0x040ff00000041840 */
[----:B------:R-:W-:Y:S01]  /*5ee0*/  HMMA.16816.F32.BF16 R140, R8, R12, R140 ;  /* 0x0000000c088c723c */ /* 0x000fe2000004188c */
[--C-:B-1----:R-:W-:Y:S01]  /*5ef0*/  FFMA.FTZ R6, R176, c[0x0][0x2d0], -R3.reuse ;  /* 0x0000b400b0067a23 */ /* 0x102fe20000010803 */
[----:B--2---:R-:W-:Y:S01]  /*5f00*/  F2FP.BF16.PACK_AB R148, R84, R85 ;  /* 0x000000555494723e */ /* 0x004fe200000010ff */
[----:B------:R-:W-:-:S02]  /*5f10*/  FFMA.FTZ R3, R182, c[0x0][0x2d0], -R3 ;  /* 0x0000b400b6037a23 */ /* 0x000fc40000010803 */
[----:B------:R1:W-:Y:S03]  /*5f20*/  MUFU.EX2 R81, R6 ;  /* 0x0000000600517308 */ /* 0x0003e60000000800 */
[----:B------:R-:W-:Y:S05]  /*5f30*/  HMMA.16816.F32.BF16 R60, R8, R14, R60 ;  /* 0x0000000e083c723c */ /* 0x000fea000004183c */
[----:B------:R2:W-:Y:S02]  /*5f40*/  MUFU.EX2 R77, R3 ;  /* 0x00000003004d7308 */ /* 0x0005e40000000800 */
[----:B------:R-:W-:-:S02]  /*5f50*/  F2FP.BF16.PACK_AB R8, R165, R167 ;  /* 0x000000a7a508723e */ /* 0x000fc400000010ff */
[----:B------:R-:W-:Y:S01]  /*5f60*/  F2FP.BF16.PACK_AB R10, R152, R161 ;  /* 0x000000a1980a723e */ /* 0x000fe200000010ff */
[----:B-1----:R-:W-:-:S04]  /*5f70*/  FFMA.FTZ R6, R219, c[0x0][0x2d0], -R4 ;  /* 0x0000b400db067a23 */ /* 0x002fc80000010804 */
[----:B------:R1:W-:Y:S01]  /*5f80*/  MUFU.EX2 R80, R6 ;  /* 0x0000000600507308 */ /* 0x0003e20000000800 */
[----:B--2---:R-:W-:-:S07]  /*5f90*/  FFMA.FTZ R3, R215, c[0x0][0x2d0], -R2 ;  /* 0x0000b400d7037a23 */ /* 0x004fce0000010802 */
[----:B------:R2:W-:Y:S01]  /*5fa0*/  MUFU.EX2 R71, R3 ;  /* 0x0000000300477308 */ /* 0x0005e20000000800 */
[----:B-1----:R-:W-:-:S07]  /*5fb0*/  FFMA.FTZ R6, R192, c[0x0][0x2d0], -R4 ;  /* 0x0000b400c0067a23 */ /* 0x002fce0000010804 */
[----:B------:R1:W3:Y:S01]  /*5fc0*/  MUFU.EX2 R76, R6 ;  /* 0x00000006004c7308 */ /* 0x0002e20000000800 */
[----:B--2---:R-:W-:-:S07]  /*5fd0*/  FFMA.FTZ R3, R218, c[0x0][0x2d0], -R2 ;  /* 0x0000b400da037a23 */ /* 0x004fce0000010802 */
[----:B------:R2:W4:Y:S01]  /*5fe0*/  MUFU.EX2 R73, R3 ;  /* 0x0000000300497308 */ /* 0x0005220000000800 */
[----:B-1----:R-:W-:Y:S01]  /*5ff0*/  FFMA.FTZ R6, R149, c[0x0][0x2d0], -R4 ;  /* 0x0000b40095067a23 */ /* 0x002fe20000010804 */
[----:B---3--:R-:W-:-:S06]  /*6000*/  F2FP.BF16.PACK_AB R9, R76, R80 ;  /* 0x000000504c09723e */ /* 0x008fcc00000010ff */
[----:B------:R1:W-:Y:S01]  /*6010*/  MUFU.EX2 R75, R6 ;  /* 0x00000006004b7308 */ /* 0x0003e20000000800 */
[--C-:B--2---:R-:W-:Y:S01]  /*6020*/  FFMA.FTZ R3, R212, c[0x0][0x2d0], -R2.reuse ;  /* 0x0000b400d4037a23 */ /* 0x104fe20000010802 */
[----:B----4-:R-:W-:Y:S01]  /*6030*/  F2FP.BF16.PACK_AB R144, R73, R71 ;  /* 0x000000474990723e */ /* 0x010fe200000010ff */
[----:B------:R-:W-:-:S05]  /*6040*/  FFMA.FTZ R2, R189, c[0x0][0x2d0], -R2 ;  /* 0x0000b400bd027a23 */ /* 0x000fca0000010802 */
[----:B------:R2:W-:Y:S01]  /*6050*/  MUFU.EX2 R72, R3 ;  /* 0x0000000300487308 */ /* 0x0005e20000000800 */
[----:B-1----:R-:W-:Y:S01]  /*6060*/  FFMA.FTZ R6, R150, c[0x0][0x2d0], -R4 ;  /* 0x0000b40096067a23 */ /* 0x002fe20000010804 */
[----:B------:R-:W-:-:S06]  /*6070*/  F2FP.BF16.PACK_AB R150, R77, R81 ;  /* 0x000000514d96723e */ /* 0x000fcc00000010ff */
[----:B------:R-:W1:Y:S01]  /*6080*/  MUFU.EX2 R74, R6 ;  /* 0x00000006004a7308 */ /* 0x000e620000000800 */
[----:B--2---:R-:W-:-:S04]  /*6090*/  FADD.FTZ R3, R242, R241 ;  /* 0x000000f1f2037221 */ /* 0x004fc80000010000 */
[----:B------:R-:W-:Y:S01]  /*60a0*/  FADD.FTZ R3, R244, R3 ;  /* 0x00000003f4037221 */ /* 0x000fe20000010000 */
[----:B-1----:R-:W-:-:S07]  /*60b0*/  F2FP.BF16.PACK_AB R11, R74, R75 ;  /* 0x0000004b4a0b723e */ /* 0x002fce00000010ff */
[C---:B------:R-:W-:Y:S01]  /*60c0*/  HMMA.16816.F32.BF16 R56, R8.reuse, R24, R56 ;  /* 0x000000180838723c */ /* 0x040fe20000041838 */
[----:B------:R1:W2:Y:S07]  /*60d0*/  MUFU.EX2 R25, R2 ;  /* 0x0000000200197308 */ /* 0x0002ae0000000800 */
[C---:B------:R-:W-:Y:S08]  /*60e0*/  HMMA.16816.F32.BF16 R32, R8.reuse, R22, R32 ;  /* 0x000000160820723c */ /* 0x040ff00000041820 */
[----:B------:R-:W-:Y:S01]  /*60f0*/  HMMA.16816.F32.BF16 R48, R8, R20, R48 ;  /* 0x000000140830723c */ /* 0x000fe20000041830 */
[----:B-1----:R-:W-:Y:S01]  /*6100*/  FFMA.FTZ R2, R188, c[0x0][0x2d0], -R0 ;  /* 0x0000b400bc027a23 */ /* 0x002fe20000010800 */
[----:B--2---:R-:W-:-:S03]  /*6110*/  F2FP.BF16.PACK_AB R146, R25, R72 ;  /* 0x000000481992723e */ /* 0x004fc600000010ff */
[----:B------:R1:W-:Y:S03]  /*6120*/  MUFU.EX2 R24, R2 ;  /* 0x0000000200187308 */ /* 0x0003e60000000800 */
[C---:B------:R-:W-:Y:S08]  /*6130*/  HMMA.16816.F32.BF16 R44, R8.reuse, R12, R44 ;  /* 0x0000000c082c723c */ /* 0x040ff0000004182c */
[----:B------:R-:W-:Y:S01]  /*6140*/  HMMA.16816.F32.BF16 R52, R8, R26, R52 ;  /* 0x0000001a0834723c */ /* 0x000fe20000041834 */
[----:B-1----:R-:W-:-:S07]  /*6150*/  FFMA.FTZ R2, R191, c[0x0][0x2d0], -R0 ;  /* 0x0000b400bf027a23 */ /* 0x002fce0000010800 */
[C---:B------:R-:W-:Y:S01]  /*6160*/  HMMA.16816.F32.BF16 R40, R8.reuse, R16, R40 ;  /* 0x000000100828723c */ /* 0x040fe20000041828 */
[----:B------:R1:W2:Y:S07]  /*6170*/  MUFU.EX2 R22, R2 ;  /* 0x0000000200167308 */ /* 0x0002ae0000000800 */
[C---:B------:R-:W-:Y:S01]  /*6180*/  HMMA.16816.F32.BF16 R28, R8.reuse, R18, R28 ;  /* 0x00000012081c723c */ /* 0x040fe2000004181c */
[----:B------:R-:W3:Y:S07]  /*6190*/  LDSM.16.MT88.4 R16, [R200+0x2000] ;  /* 0x00200000c810783b */ /* 0x000eee0000004200 */
[----:B------:R-:W-:Y:S01]  /*61a0*/  HMMA.16816.F32.BF16 R36, R8, R14, R36 ;  /* 0x0000000e0824723c */ /* 0x000fe20000041824 */
[--C-:B-1----:R-:W-:Y:S01]  /*61b0*/  FFMA.FTZ R2, R216, c[0x0][0x2d0], -R0.reuse ;  /* 0x0000b400d8027a23 */ /* 0x102fe20000010800 */
[----:B--2---:R-:W-:Y:S01]  /*61c0*/  F2FP.BF16.PACK_AB R145, R22, R24 ;  /* 0x000000181691723e */ /* 0x004fe200000010ff */
[----:B------:R-:W-:-:S02]  /*61d0*/  FFMA.FTZ R0, R220, c[0x0][0x2d0], -R0 ;  /* 0x0000b400dc007a23 */ /* 0x000fc40000010800 */
[----:B------:R1:W-:Y:S08]  /*61e0*/  MUFU.EX2 R21, R2 ;  /* 0x0000000200157308 */ /* 0x0003f00000000800 */
[----:B------:R2:W4:Y:S01]  /*61f0*/  MUFU.EX2 R20, R0 ;  /* 0x0000000000147308 */ /* 0x0005220000000800 */
[----:B-1----:R-:W-:-:S04]  /*6200*/  FADD.FTZ R2, R243, R231 ;  /* 0x000000e7f3027221 */ /* 0x002fc80000010000 */
[----:B------:R-:W-:Y:S02]  /*6210*/  FADD.FTZ R6, R230, R2 ;  /* 0x00000002e6067221 */ /* 0x000fe40000010000 */
[----:B--2---:R-:W-:Y:S01]  /*6220*/  FFMA.FTZ R0, R214, c[0x0][0x2d0], -R4 ;  /* 0x0000b400d6007a23 */ /* 0x004fe20000010804 */
[----:B----4-:R-:W-:-:S03]  /*6230*/  F2FP.BF16.PACK_AB R147, R20, R21 ;  /* 0x000000151493723e */ /* 0x010fc600000010ff */
[----:B------:R1:W-:Y:S04]  /*6240*/  MUFU.EX2 R12, R0 ;  /* 0x00000000000c7308 */ /* 0x0003e80000000800 */
[C---:B------:R-:W-:Y:S08]  /*6250*/  HMMA.16816.F32.BF16 R88, R144.reuse, R100, R108 ;  /* 0x000000649058723c */ /* 0x040ff0000004186c */
[----:B------:R-:W-:Y:S01]  /*6260*/  HMMA.16816.F32.BF16 R108, R144, R116, R92 ;  /* 0x00000074906c723c */ /* 0x000fe2000004185c */
[----:B-1----:R-:W-:-:S04]  /*6270*/  FFMA.FTZ R0, R190, c[0x0][0x2d0], -R4 ;  /* 0x0000b400be007a23 */ /* 0x002fc80000010804 */
[----:B------:R1:W2:Y:S03]  /*6280*/  MUFU.EX2 R9, R0 ;  /* 0x0000000000097308 */ /* 0x0002a60000000800 */
[C---:B------:R-:W-:Y:S08]  /*6290*/  HMMA.16816.F32.BF16 R96, R144.reuse, R102, R96 ;  /* 0x000000669060723c */ /* 0x040ff00000041860 */
[----:B------:R-:W-:Y:S01]  /*62a0*/  HMMA.16816.F32.BF16 R112, R144, R118, R112 ;  /* 0x000000769070723c */ /* 0x000fe20000041870 */
[----:B-1----:R-:W-:Y:S01]  /*62b0*/  FFMA.FTZ R0, R221, c[0x0][0x2d0], -R4 ;  /* 0x0000b400dd007a23 */ /* 0x002fe20000010804 */
[----:B--2---:R-:W-:-:S06]  /*62c0*/  F2FP.BF16.PACK_AB R149, R9, R12 ;  /* 0x0000000c0995723e */ /* 0x004fcc00000010ff */
[C---:B------:R-:W-:Y:S01]  /*62d0*/  HMMA.16816.F32.BF16 R124, R144.reuse, R132, R124 ;  /* 0x00000084907c723c */ /* 0x040fe2000004187c */
[----:B------:R1:W-:Y:S07]  /*62e0*/  MUFU.EX2 R10, R0 ;  /* 0x00000000000a7308 */ /* 0x0003ee0000000800 */
[C---:B------:R-:W-:Y:S08]  /*62f0*/  HMMA.16816.F32.BF16 R128, R144.reuse, R134, R64 ;  /* 0x000000869080723c */ /* 0x040ff00000041840 */
[----:B---3--:R-:W-:Y:S01]  /*6300*/  HMMA.16816.F32.BF16 R140, R144, R16, R140 ;  /* 0x00000010908c723c */ /* 0x008fe2000004188c */
[----:B-1----:R-:W-:-:S04]  /*6310*/  FFMA.FTZ R0, R222, c[0x0][0x2d0], -R4 ;  /* 0x0000b400de007a23 */ /* 0x002fc80000010804 */
[----:B------:R1:W2:Y:S03]  /*6320*/  MUFU.EX2 R11, R0 ;  /* 0x00000000000b7308 */ /* 0x0002a60000000800 */
[----:B------:R-:W-:Y:S01]  /*6330*/  HMMA.16816.F32.BF16 R144, R144, R18, R60 ;  /* 0x000000129090723c */ /* 0x000fe2000004183c */
[----:B-1----:R-:W-:Y:S01]  /*6340*/  FADD.FTZ R0, R228, R7 ;  /* 0x00000007e4007221 */ /* 0x002fe20000010000 */
[----:B--2---:R-:W-:Y:S01]  /*6350*/  F2FP.BF16.PACK_AB R151, R11, R10 ;  /* 0x0000000a0b97723e */ /* 0x004fe200000010ff */
        /* <DEDUP_REMOVED lines=69> */
[----:B------:R-:W-:Y:S01]  /*67b0*/  FADD.FTZ R2, R73, R0 ;  /* 0x0000000049027221 */ /* 0x000fe20000010000 */
[----:B------:R-:W-:Y:S01]  /*67c0*/  IADD3 R0, R246, -0x2, RZ ;  /* 0xfffffffef6007810 */ /* 0x000fe20007ffe0ff */
[----:B------:R-:W-:-:S02]  /*67d0*/  FADD.FTZ R6, R22, R6 ;  /* 0x0000000616067221 */ /* 0x000fc40000010000 */
[----:B------:R-:W-:Y:S01]  /*67e0*/  FADD.FTZ R4, R81, R4 ;  /* 0x0000000451047221 */ /* 0x000fe20000010000 */
[----:B------:R-:W-:Y:S01]  /*67f0*/  ISETP.GE.AND P0, PT, R0, R247, PT ;  /* 0x000000f70000720c */ /* 0x000fe20003f06270 */
[----:B------:R-:W-:Y:S02]  /*6800*/  FADD.FTZ R3, R10, R3 ;  /* 0x000000030a037221 */ /* 0x000fe40000010000 */
[----:B------:R-:W-:Y:S02]  /*6810*/  FADD.FTZ R2, R72, R2 ;  /* 0x0000000248027221 */ /* 0x000fe40000010000 */
[----:B------:R-:W-:Y:S02]  /*6820*/  FADD.FTZ R6, R21, R6 ;  /* 0x0000000615067221 */ /* 0x000fe40000010000 */
[----:B------:R-:W-:Y:S02]  /*6830*/  FADD.FTZ R7, R77, R4 ;  /* 0x000000044d077221 */ /* 0x000fe40000010000 */
[----:B------:R-:W-:-:S02]  /*6840*/  FADD.FTZ R4, R11, R3 ;  /* 0x000000030b047221 */ /* 0x000fc40000010000 */
[----:B------:R-:W-:Y:S01]  /*6850*/  FADD.FTZ R3, R25, R2 ;  /* 0x0000000219037221 */ /* 0x000fe20000010000 */
[----:B------:R1:W-:Y:S01]  /*6860*/  STL [R1], R7 ;  /* 0x0000000701007387 */ /* 0x0003e20000100800 */
[----:B------:R-:W-:-:S03]  /*6870*/  FADD.FTZ R2, R20, R6 ;  /* 0x0000000614027221 */ /* 0x000fc60000010000 */
[----:B------:R1:W-:Y:S04]  /*6880*/  STL [R1+0x4], R4 ;  /* 0x0000040401007387 */ /* 0x0003e80000100800 */
[----:B------:R1:W-:Y:S04]  /*6890*/  STL [R1+0xc], R2 ;  /* 0x00000c0201007387 */ /* 0x0003e80000100800 */
[----:B------:R1:W-:Y:S01]  /*68a0*/  STL [R1+0x8], R3 ;  /* 0x0000080301007387 */ /* 0x0003e20000100800 */
[----:B------:R-:W-:Y:S05]  /*68b0*/  @!P0 BRA `(.L_x_75) ;  /* 0x00003ae000008947 */ /* 0x000fea0003800000 */
[----:B------:R-:W-:Y:S01]  /*68c0*/  MOV R212, R0 ;  /* 0x0000000000d47202 */ /* 0x000fe20000000f00 */
[----:B-1----:R-:W-:Y:S01]  /*68d0*/  IMAD.MOV.U32 R2, RZ, RZ, R70 ;  /* 0x000000ffff027224 */ /* 0x002fe200078e0046 */
[----:B------:R-:W-:Y:S01]  /*68e0*/  MOV R3, R69 ;  /* 0x0000004500037202 */ /* 0x000fe20000000f00 */
[----:B------:R-:W-:Y:S01]  /*68f0*/  IMAD.MOV.U32 R84, RZ, RZ, R68 ;  /* 0x000000ffff547224 */ /* 0x000fe200078e0044 */
[----:B------:R-:W-:-:S02]  /*6900*/  MOV R85, R5 ;  /* 0x0000000500557202 */ /* 0x000fc40000000f00 */
.L_x_76:
[----:B------:R-:W5:Y:S01]  /*6910*/  LDL R174, [R1+0x44] ;  /* 0x0000440001ae7983 */ /* 0x000f620000100800 */
[----:B------:R-:W-:Y:S04]  /*6920*/  DEPBAR.LE SB0, 0x0 ;  /* 0x000080000000791a */ /* 0x000fe80000000000 */
[----:B------:R-:W5:Y:S01]  /*6930*/  LDL.64 R172, [R1+0x38] ;  /* 0x0000380001ac7983 */ /* 0x000f620000100a00 */
[----:B------:R-:W-:Y:S01]  /*6940*/  WARPSYNC 0xffffffff ;  /* 0xffffffff00007948 */ /* 0x000fe20003800000 */
[----:B---3--:R-:W-:Y:S01]  /*6950*/  SHF.R.S32.HI R0, RZ, 0x1f, R212 ;  /* 0x0000001fff007819 */ /* 0x008fe200000114d4 */
[----:B------:R-:W-:Y:S01]  /*6960*/  IMAD.WIDE.U32 R86, R212, c[0x0][0x208], RZ ;  /* 0x00008200d4567a25 */ /* 0x000fe200078e00ff */
[----:B------:R-:W-:Y:S02]  /*6970*/  MOV R178, c[0x0][0x208] ;  /* 0x0000820000b27a02 */ /* 0x000fe40000000f00 */
[----:B------:R-:W-:Y:S01]  /*6980*/  BAR.SYNC.DEFER_BLOCKING 0x0 ;  /* 0x0000000000007b1d */ /* 0x000fe20000010000 */
[----:B------:R-:W-:Y:S01]  /*6990*/  IMAD R0, R0, c[0x0][0x208], RZ ;  /* 0x0000820000007a24 */ /* 0x000fe200078e02ff */
[----:B------:R-:W-:Y:S03]  /*69a0*/  SHF.L.U32 R179, R178, 0x5, RZ ;  /* 0x00000005b2b37819 */ /* 0x000fe600000006ff */
[----:B------:R-:W-:Y:S05]  /*69b0*/  IMAD R0, R212, c[0x0][0x20c], R0 ;  /* 0x00008300d4007a24 */ /* 0x000fea00078e0200 */
[----:B------:R-:W-:Y:S02]  /*69c0*/  IADD3 R0, R87, R0, RZ ;  /* 0x0000000057007210 */ /* 0x000fe40007ffe0ff */
[----:B------:R-:W-:Y:S03]  /*69d0*/  MOV R87, 0x5 ;  /* 0x0000000500577802 */ /* 0x000fe60000000f00 */
[----:B------:R-:W-:Y:S01]  /*69e0*/  IMAD R0, R0, 0x50, RZ ;  /* 0x0000005000007824 */ /* 0x000fe200078e02ff */
[----:B------:R-:W-:Y:S01]  /*69f0*/  SHF.L.U64.HI R178, R178, R87, c[0x0][0x20c] ;  /* 0x00008300b2b27619 */ /* 0x000fe20000010257 */
[----:B------:R-:W-:Y:S08]  /*6a00*/  LDSM.16.M88.4 R80, [R203] ;  /* 0x00000000cb50783b */ /* 0x000ff00000000200 */
[----:B------:R-:W1:Y:S08]  /*6a10*/  LDSM.16.M88.4 R16, [R196] ;  /* 0x00000000c410783b */ /* 0x000e700000000200 */
[----:B------:R-:W3:Y:S08]  /*6a20*/  LDSM.16.M88.4 R76, [R203+0x2000] ;  /* 0x00200000cb4c783b */ /* 0x000ef00000000200 */
[----:B------:R-:W4:Y:S08]  /*6a30*/  LDSM.16.M88.4 R32, [R196+0x800] ;  /* 0x00080000c420783b */ /* 0x000f300000000200 */
[----:B------:R-:W5:Y:S08]  /*6a40*/  LDSM.16.M88.4 R48, [R196+0x1000] ;  /* 0x00100000c430783b */ /* 0x000f700000000200 */
[----:B------:R-:W1:Y:S08]  /*6a50*/  LDSM.16.M88.4 R64, [R196+0x1800] ;  /* 0x00180000c440783b */ /* 0x000e700000000200 */
[----:B------:R-:W1:Y:S08]  /*6a60*/  LDSM.16.M88.4 R152, [R196+0x2000] ;  /* 0x00200000c498783b */ /* 0x000e700000000200 */
[----:B------:R-:W-:Y:S08]  /*6a70*/  LDSM.16.M88.4 R156, [R206] ;  /* 0x00000000ce9c783b */ /* 0x000ff00000000200 */
[----:B------:R-:W3:Y:S08]  /*6a80*/  LDSM.16.M88.4 R160, [R207] ;  /* 0x00000000cfa0783b */ /* 0x000ef00000000200 */
[----:B------:R-:W4:Y:S08]  /*6a90*/  LDSM.16.M88.4 R164, [R206+0x2000] ;  /* 0x00200000cea4783b */ /* 0x000f300000000200 */
[----:B------:R-:W5:Y:S08]  /*6aa0*/  LDSM.16.M88.4 R168, [R211] ;  /* 0x00000000d3a8783b */ /* 0x000f700000000200 */
[----:B------:R-:W2:Y:S04]  /*6ab0*/  LDL R223, [R1+0x28] ;  /* 0x0000280001df7983 */ /* 0x000ea80000100800 */
[----:B------:R-:W2:Y:S04]  /*6ac0*/  LDL R222, [R1+0x40] ;  /* 0x0000400001de7983 */ /* 0x000ea80000100800 */
[----:B------:R-:W2:Y:S01]  /*6ad0*/  LDL.64 R220, [R1+0x30] ;  /* 0x0000300001dc7983 */ /* 0x000ea20000100a00 */
[-C--:B-1----:R-:W-:Y:S08]  /*6ae0*/  HMMA.16816.F32.BF16 R4, R80, R16.reuse, RZ ;  /* 0x000000105004723c */ /* 0x082ff000000418ff */
[C---:B---3--:R-:W-:Y:S08]  /*6af0*/  HMMA.16816.F32.BF16 R8, R76.reuse, R16, RZ ;  /* 0x000000104c08723c */ /* 0x048ff000000418ff */
[-C--:B------:R-:W-:Y:S08]  /*6b00*/  HMMA.16816.F32.BF16 R12, R76, R18.reuse, RZ ;  /* 0x000000124c0c723c */ /* 0x080ff000000418ff */
[C---:B------:R-:W-:Y:S08]  /*6b10*/  HMMA.16816.F32.BF16 R16, R80.reuse, R18, RZ ;  /* 0x000000125010723c */ /* 0x040ff000000418ff */
[-C--:B----4-:R-:W-:Y:S08]  /*6b20*/  HMMA.16816.F32.BF16 R20, R80, R32.reuse, RZ ;  /* 0x000000205014723c */ /* 0x090ff000000418ff */
[C---:B------:R-:W-:Y:S08]  /*6b30*/  HMMA.16816.F32.BF16 R24, R76.reuse, R32, RZ ;  /* 0x000000204c18723c */ /* 0x040ff000000418ff */
[-C--:B------:R-:W-:Y:S08]  /*6b40*/  HMMA.16816.F32.BF16 R28, R76, R34.reuse, RZ ;  /* 0x000000224c1c723c */ /* 0x080ff000000418ff */
[C---:B------:R-:W-:Y:S08]  /*6b50*/  HMMA.16816.F32.BF16 R32, R80.reuse, R34, RZ ;  /* 0x000000225020723c */ /* 0x040ff000000418ff */
[-C--:B-----5:R-:W-:Y:S08]  /*6b60*/  HMMA.16816.F32.BF16 R36, R80, R48.reuse, RZ ;  /* 0x000000305024723c */ /* 0x0a0ff000000418ff */
        /* <DEDUP_REMOVED lines=10> */
[----:B------:R-:W-:Y:S01]  /*6c10*/  HMMA.16816.F32.BF16 R80, R80, R154, RZ ;  /* 0x0000009a5050723c */ /* 0x000fe200000418ff */
[----:B------:R-:W1:Y:S07]  /*6c20*/  LDSM.16.M88.4 R152, [R210] ;  /* 0x00000000d298783b */ /* 0x000e6e0000000200 */
[-C--:B------:R-:W-:Y:S08]  /*6c30*/  HMMA.16816.F32.BF16 R4, R156, R160.reuse, R4 ;  /* 0x000000a09c04723c */ /* 0x080ff00000041804 */
[C---:B------:R-:W-:Y:S04]  /*6c40*/  HMMA.16816.F32.BF16 R8, R164.reuse, R160, R8 ;  /* 0x000000a0a408723c */ /* 0x040fe80000041808 */
[----:B------:R-:W-:Y:S04]  /*6c50*/  MOV R173, R174 ;  /* 0x000000ae00ad7202 */ /* 0x000fe80000000f00 */
[-C--:B------:R-:W-:Y:S04]  /*6c60*/  HMMA.16816.F32.BF16 R12, R164, R162.reuse, R12 ;  /* 0x000000a2a40c723c */ /* 0x080fe8000004180c */
[----:B------:R-:W-:Y:S04]  /*6c70*/  IMAD.WIDE.U32 R172, R86, 0x50, R172 ;  /* 0x0000005056ac7825 */ /* 0x000fe800078e00ac */
[C---:B------:R-:W-:Y:S01]  /*6c80*/  HMMA.16816.F32.BF16 R16, R156.reuse, R162, R16 ;  /* 0x000000a29c10723c */ /* 0x040fe20000041810 */
[----:B------:R-:W3:Y:S03]  /*6c90*/  LDSM.16.M88.4 R160, [R209] ;  /* 0x00000000d1a0783b */ /* 0x000ee60000000200 */
[C---:B------:R-:W-:Y:S02]  /*6ca0*/  LEA R86, P0, R172.reuse, c[0x0][0x1f8], 0x1 ;  /* 0x00007e00ac567a11 */ /* 0x040fe400078008ff */
[----:B------:R-:W-:Y:S02]  /*6cb0*/  IADD3 R0, R173, R0, RZ ;  /* 0x00000000ad007210 */ /* 0x000fe40007ffe0ff */
[-C--:B------:R-:W-:Y:S04]  /*6cc0*/  HMMA.16816.F32.BF16 R20, R156, R168.reuse, R20 ;  /* 0x000000a89c14723c */ /* 0x080fe80000041814 */
[----:B------:R-:W-:Y:S02]  /*6cd0*/  LEA.HI.X R87, R172, c[0x0][0x1fc], R0, 0x1, P0 ;  /* 0x00007f00ac577a11 */ /* 0x000fe400000f0c00 */
[-C--:B------:R-:W-:Y:S02]  /*6ce0*/  IADD3 R176, P2, R86, R179.reuse, RZ ;  /* 0x000000b356b07210 */ /* 0x080fe40007f5e0ff */
[C---:B------:R-:W-:Y:S04]  /*6cf0*/  HMMA.16816.F32.BF16 R24, R164.reuse, R168, R24 ;  /* 0x000000a8a418723c */ /* 0x040fe80000041818 */
[-C--:B------:R-:W-:Y:S02]  /*6d00*/  IADD3.X R177, R87, R178.reuse, RZ, P2, !PT ;  /* 0x000000b257b17210 */ /* 0x080fe400017fe4ff */
[-C--:B------:R-:W-:Y:S02]  /*6d10*/  IADD3 R174, P0, R176, R179.reuse, RZ ;  /* 0x000000b3b0ae7210 */ /* 0x080fe40007f1e0ff */
[-C--:B------:R-:W-:Y:S04]  /*6d20*/  HMMA.16816.F32.BF16 R28, R164, R170.reuse, R28 ;  /* 0x000000aaa41c723c */ /* 0x080fe8000004181c */
[-C--:B------:R-:W-:Y:S02]  /*6d30*/  IADD3.X R175, R177, R178.reuse, RZ, P0, !PT ;  /* 0x000000b2b1af7210 */ /* 0x080fe400007fe4ff */
[-C--:B------:R-:W-:Y:S02]  /*6d40*/  IADD3 R172, P2, R174, R179.reuse, RZ ;  /* 0x000000b3aeac7210 */ /* 0x080fe40007f5e0ff */
[C---:B------:R-:W-:Y:S01]  /*6d50*/  HMMA.16816.F32.BF16 R32, R156.reuse, R170, R32 ;  /* 0x000000aa9c20723c */ /* 0x040fe20000041820 */
[----:B------:R-:W4:Y:S03]  /*6d60*/  LDSM.16.M88.4 R168, [R208] ;  /* 0x00000000d0a8783b */ /* 0x000f260000000200 */
[-C--:B------:R-:W-:Y:S04]  /*6d70*/  IADD3.X R173, R175, R178.reuse, RZ, P2, !PT ;  /* 0x000000b2afad7210 */ /* 0x080fe800017fe4ff */
[-C--:B-1----:R-:W-:Y:S01]  /*6d80*/  HMMA.16816.F32.BF16 R36, R156, R152.reuse, R36 ;  /* 0x000000989c24723c */ /* 0x082fe20000041824 */
[----:B------:R-:W-:Y:S01]  /*6d90*/  @!PT LDS RZ, [RZ] ;  /* 0x00000000fffff984 */ /* 0x000fe20000000800 */
[----:B------:R-:W-:Y:S01]  /*6da0*/  @!PT LDS RZ, [RZ] ;  /* 0x00000000fffff984 */ /* 0x000fe20000000800 */
[----:B------:R-:W-:Y:S01]  /*6db0*/  @!PT LDS RZ, [RZ] ;  /* 0x00000000fffff984 */ /* 0x000fe20000000800 */
[----:B------:R1:W-:Y:S07]  /*6dc0*/  LDGSTS.E.BYPASS.LTC128B.128 [R213+0x100], [R86.64], !P1 ;  /* 0x0010000056d57fae */ /* 0x0003ee000c901d48 */
[C---:B------:R-:W-:Y:S01]  /*6dd0*/  HMMA.16816.F32.BF16 R40, R164.reuse, R152, R40 ;  /* 0x00000098a428723c */ /* 0x040fe20000041828 */
[----:B------:R5:W-:Y:S07]  /*6de0*/  LDGSTS.E.BYPASS.LTC128B.128 [R213+0x900], [R176.64], !P1 ;  /* 0x00900000b0d57fae */ /* 0x000bee000c901d48 */
[-C--:B------:R-:W-:Y:S01]  /*6df0*/  HMMA.16816.F32.BF16 R44, R164, R154.reuse, R44 ;  /* 0x0000009aa42c723c */ /* 0x080fe2000004182c */
[----:B------:R4:W-:Y:S07]  /*6e00*/  LDGSTS.E.BYPASS.LTC128B.128 [R213+0x1100], [R174.64], !P1 ;  /* 0x01100000aed57fae */ /* 0x0009ee000c901d48 */
[C---:B------:R-:W-:Y:S01]  /*6e10*/  HMMA.16816.F32.BF16 R48, R156.reuse, R154, R48 ;  /* 0x0000009a9c30723c */ /* 0x040fe20000041830 */
[----:B------:R4:W-:Y:S03]  /*6e20*/  LDGSTS.E.BYPASS.LTC128B.128 [R213+0x1900], [R172.64], !P1 ;  /* 0x01900000acd57fae */ /* 0x0009e6000c901d48 */
[----:B-1----:R-:W-:Y:S04]  /*6e30*/  IADD3 R86, P0, R172, R179, RZ ;  /* 0x000000b3ac567210 */ /* 0x002fe80007f1e0ff */
[-C--:B---3--:R-:W-:Y:S04]  /*6e40*/  HMMA.16816.F32.BF16 R52, R156, R160.reuse, R52 ;  /* 0x000000a09c34723c */ /* 0x088fe80000041834 */
[----:B------:R-:W-:Y:S04]  /*6e50*/  IADD3.X R87, R173, R178, RZ, P0, !PT ;  /* 0x000000b2ad577210 */ /* 0x000fe800007fe4ff */
[C---:B------:R-:W-:Y:S01]  /*6e60*/  HMMA.16816.F32.BF16 R56, R164.reuse, R160, R56 ;  /* 0x000000a0a438723c */ /* 0x040fe20000041838 */
[----:B------:R1:W-:Y:S07]  /*6e70*/  LDGSTS.E.BYPASS.LTC128B.128 [R213+0x2100], [R86.64], !P1 ;  /* 0x0210000056d57fae */ /* 0x0003ee000c901d48 */
[-C--:B------:R-:W-:Y:S01]  /*6e80*/  HMMA.16816.F32.BF16 R60, R164, R162.reuse, R60 ;  /* 0x000000a2a43c723c */ /* 0x080fe2000004183c */
[----:B-----5:R-:W-:Y:S07]  /*6e90*/  LDSM.16.M88.4 R176, [R202] ;  /* 0x00000000cab0783b */ /* 0x020fee0000000200 */
[C---:B------:R-:W-:Y:S01]  /*6ea0*/  HMMA.16816.F32.BF16 R64, R156.reuse, R162, R64 ;  /* 0x000000a29c40723c */ /* 0x040fe20000041840 */
[----:B----4-:R-:W3:Y:S07]  /*6eb0*/  LDSM.16.M88.4 R172, [R204] ;  /* 0x00000000ccac783b */ /* 0x010eee0000000200 */
[-C--:B------:R-:W-:Y:S01]  /*6ec0*/  HMMA.16816.F32.BF16 R68, R156, R168.reuse, R68 ;  /* 0x000000a89c44723c */ /* 0x080fe20000041844 */
[----:B------:R-:W4:Y:S02]  /*6ed0*/  LDSM.16.M88.4 R180, [R204+0x2000] ;  /* 0x00200000ccb4783b */ /* 0x000f240000000200 */
[C---:B--2---:R-:W-:Y:S02]  /*6ee0*/  ISETP.GT.AND P0, PT, R212.reuse, R223, PT ;  /* 0x000000dfd400720c */ /* 0x044fe40003f04270 */
[----:B------:R-:W-:Y:S03]  /*6ef0*/  IADD3 R212, R212, -0x1, RZ ;  /* 0xffffffffd4d47810 */ /* 0x000fe60007ffe0ff */
[C---:B------:R-:W-:Y:S01]  /*6f00*/  HMMA.16816.F32.BF16 R72, R164.reuse, R168, R72 ;  /* 0x000000a8a448723c */ /* 0x040fe20000041848 */
[----:B------:R-:W2:Y:S07]  /*6f10*/  LDSM.16.M88.4 R152, [R202+0x800] ;  /* 0x00080000ca98783b */ /* 0x000eae0000000200 */
[-C--:B------:R-:W-:Y:S01]  /*6f20*/  HMMA.16816.F32.BF16 R76, R164, R170.reuse, R76 ;  /* 0x000000aaa44c723c */ /* 0x080fe2000004184c */
[----:B------:R-:W5:Y:S07]  /*6f30*/  LDSM.16.M88.4 R160, [R202+0x1000] ;  /* 0x00100000caa0783b */ /* 0x000f6e0000000200 */
[----:B------:R-:W-:Y:S01]  /*6f40*/  HMMA.16816.F32.BF16 R80, R156, R170, R80 ;  /* 0x000000aa9c50723c */ /* 0x000fe20000041850 */
[----:B------:R-:W1:Y:S07]  /*6f50*/  LDSM.16.M88.4 R184, [R202+0x1800] ;  /* 0x00180000cab8783b */ /* 0x000e6e0000000200 */
[-C--:B---3--:R-:W-:Y:S01]  /*6f60*/  HMMA.16816.F32.BF16 R4, R172, R176.reuse, R4 ;  /* 0x000000b0ac04723c */ /* 0x088fe20000041804 */
[----:B------:R-:W3:Y:S07]  /*6f70*/  LDSM.16.M88.4 R188, [R202+0x2000] ;  /* 0x00200000cabc783b */ /* 0x000eee0000000200 */
[C---:B----4-:R-:W-:Y:S01]  /*6f80*/  HMMA.16816.F32.BF16 R8, R180.reuse, R176, R8 ;  /* 0x000000b0b408723c */ /* 0x050fe20000041808 */
[----:B------:R-:W-:Y:S07]  /*6f90*/  LDSM.16.M88.4 R164, [R205] ;  /* 0x00000000cda4783b */ /* 0x000fee0000000200 */
[-C--:B------:R-:W-:Y:S01]  /*6fa0*/  HMMA.16816.F32.BF16 R12, R180, R178.reuse, R12 ;  /* 0x000000b2b40c723c */ /* 0x080fe2000004180c */
[----:B------:R-:W4:Y:S07]  /*6fb0*/  LDSM.16.M88.4 R192, [R199] ;  /* 0x00000000c7c0783b */ /* 0x000f2e0000000200 */
[C---:B------:R-:W-:Y:S01]  /*6fc0*/  HMMA.16816.F32.BF16 R16, R172.reuse, R178, R16 ;  /* 0x000000b2ac10723c */ /* 0x040fe20000041810 */
[----:B------:R-:W0:Y:S07]  /*6fd0*/  LDGDEPBAR ;  /* 0x00000000000079af */ /* 0x000e2e0000000000 */
[-C--:B--2---:R-:W-:Y:S08]  /*6fe0*/  HMMA.16816.F32.BF16 R20, R172, R152.reuse, R20 ;  /* 0x00000098ac14723c */ /* 0x084ff00000041814 */
[C---:B------:R-:W-:Y:S08]  /*6ff0*/  HMMA.16816.F32.BF16 R24, R180.reuse, R152, R24 ;  /* 0x00000098b418723c */ /* 0x040ff00000041818 */
[-C--:B------:R-:W-:Y:S08]  /*7000*/  HMMA.16816.F32.BF16 R28, R180, R154.reuse, R28 ;  /* 0x0000009ab41c723c */ /* 0x080ff0000004181c */
[C---:B------:R-:W-:Y:S01]  /*7010*/  HMMA.16816.F32.BF16 R32, R172.reuse, R154, R32 ;  /* 0x0000009aac20723c */ /* 0x040fe20000041820 */
[----:B------:R-:W2:Y:S07]  /*7020*/  LDSM.16.M88.4 R152, [R205+0x2000] ;  /* 0x00200000cd98783b */ /* 0x000eae0000000200 */
[-C--:B-----5:R-:W-:Y:S08]  /*7030*/  HMMA.16816.F32.BF16 R36, R172, R160.reuse, R36 ;  /* 0x000000a0ac24723c */ /* 0x0a0ff00000041824 */
[C---:B------:R-:W-:Y:S08]  /*7040*/  HMMA.16816.F32.BF16 R40, R180.reuse, R160, R40 ;  /* 0x000000a0b428723c */ /* 0x040ff00000041828 */
[-C--:B------:R-:W-:Y:S08]  /*7050*/  HMMA.16816.F32.BF16 R44, R180, R162.reuse, R44 ;  /* 0x000000a2b42c723c */ /* 0x080ff0000004182c */
[C---:B------:R-:W-:Y:S08]  /*7060*/  HMMA.16816.F32.BF16 R48, R172.reuse, R162, R48 ;  /* 0x000000a2ac30723c */ /* 0x040ff00000041830 */
[-C--:B-1----:R-:W-:Y:S08]  /*7070*/  HMMA.16816.F32.BF16 R52, R172, R184.reuse, R52 ;  /* 0x000000b8ac34723c */ /* 0x082ff00000041834 */
[C---:B------:R-:W-:Y:S08]  /*7080*/  HMMA.16816.F32.BF16 R56, R180.reuse, R184, R56 ;  /* 0x000000b8b438723c */ /* 0x040ff00000041838 */
[-C--:B------:R-:W-:Y:S08]  /*7090*/  HMMA.16816.F32.BF16 R60, R180, R186.reuse, R60 ;  /* 0x000000bab43c723c */ /* 0x080ff0000004183c */
[C---:B------:R-:W-:Y:S08]  /*70a0*/  HMMA.16816.F32.BF16 R64, R172.reuse, R186, R64 ;  /* 0x000000baac40723c */ /* 0x040ff00000041840 */
[-C--:B---3--:R-:W-:Y:S08]  /*70b0*/  HMMA.16816.F32.BF16 R68, R172, R188.reuse, R68 ;  /* 0x000000bcac44723c */ /* 0x088ff00000041844 */
[C---:B------:R-:W-:Y:S08]  /*70c0*/  HMMA.16816.F32.BF16 R72, R180.reuse, R188, R72 ;  /* 0x000000bcb448723c */ /* 0x040ff00000041848 */
[-C--:B------:R-:W-:Y:S08]  /*70d0*/  HMMA.16816.F32.BF16 R76, R180, R190.reuse, R76 ;  /* 0x000000beb44c723c */ /* 0x080ff0000004184c */
[----:B------:R-:W-:Y:S08]  /*70e0*/  HMMA.16816.F32.BF16 R80, R172, R190, R80 ;  /* 0x000000beac50723c */ /* 0x000ff00000041850 */
[-C--:B----4-:R-:W-:Y:S08]  /*70f0*/  HMMA.16816.F32.BF16 R4, R164, R192.reuse, R4 ;  /* 0x000000c0a404723c */ /* 0x090ff00000041804 */
[C---:B--2---:R-:W-:Y:S08]  /*7100*/  HMMA.16816.F32.BF16 R8, R152.reuse, R192, R8 ;  /* 0x000000c09808723c */ /* 0x044ff00000041808 */
[-C--:B------:R-:W-:Y:S08]  /*7110*/  HMMA.16816.F32.BF16 R12, R152, R194.reuse, R12 ;  /* 0x000000c2980c723c */ /* 0x080ff0000004180c */
[----:B------:R-:W-:Y:S01]  /*7120*/  FMUL.FTZ R0, R4, c[0x0][0x320] ;  /* 0x0000c80004007a20 */ /* 0x000fe20000410000 */
[C---:B------:R-:W-:Y:S03]  /*7130*/  HMMA.16816.F32.BF16 R16, R164.reuse, R194, R16 ;  /* 0x000000c2a410723c */ /* 0x040fe60000041810 */
[----:B------:R1:W-:Y:S04]  /*7140*/  MUFU.TANH R160, R0 ;  /* 0x0000000000a07308 */ /* 0x0003e80000002400 */
[----:B------:R-:W-:Y:S02]  /*7150*/  FMUL.FTZ R10, R10, c[0x0][0x320] ;  /* 0x0000c8000a0a7a20 */ /* 0x000fe40000410000 */
[----:B------:R-:W-:Y:S04]  /*7160*/  FMUL.FTZ R11, R11, c[0x0][0x320] ;  /* 0x0000c8000b0b7a20 */ /* 0x000fe80000410000 */
[----:B------:R-:W-:Y:S10]  /*7170*/  MUFU.TANH R169, R10 ;  /* 0x0000000a00a97308 */ /* 0x000ff40000002400 */
[----:B------:R-:W-:Y:S01]  /*7180*/  MUFU.TANH R168, R11 ;  /* 0x0000000b00a87308 */ /* 0x000fe20000002400 */
[----:B-1----:R-:W-:Y:S09]  /*7190*/  FMUL.FTZ R0, R5, c[0x0][0x320] ;  /* 0x0000c80005007a20 */ /* 0x002ff20000410000 */
[----:B------:R1:W-:Y:S02]  /*71a0*/  MUFU.TANH R159, R0 ;  /* 0x00000000009f7308 */ /* 0x0003e40000002400 */
[----:B-1----:R-:W-:Y:S08]  /*71b0*/  FMUL.FTZ R0, R6, c[0x0][0x320] ;  /* 0x0000c80006007a20 */ /* 0x002ff00000410000 */
[----:B------:R1:W2:Y:S02]  /*71c0*/  MUFU.TANH R163, R0 ;  /* 0x0000000000a37308 */ /* 0x0002a40000002400 */
[----:B-1----:R-:W-:Y:S02]  /*71d0*/  FMUL.FTZ R0, R7, c[0x0][0x320] ;  /* 0x0000c80007007a20 */ /* 0x002fe40000410000 */
[----:B------:R-:W1:Y:S06]  /*71e0*/  LDSM.16.M88.4 R4, [R199+0x800] ;  /* 0x00080000c704783b */ /* 0x000e6c0000000200 */
[----:B------:R3:W4:Y:S02]  /*71f0*/  MUFU.TANH R161, R0 ;  /* 0x0000000000a17308 */ /* 0x0007240000002400 */
[----:B---3--:R-:W-:Y:S08]  /*7200*/  FMUL.FTZ R0, R8, c[0x0][0x320] ;  /* 0x0000c80008007a20 */ /* 0x008ff00000410000 */
[----:B------:R3:W-:Y:S01]  /*7210*/  MUFU.TANH R171, R0 ;  /* 0x0000000000ab7308 */ /* 0x0007e20000002400 */
[-C--:B-1----:R-:W-:Y:S08]  /*7220*/  HMMA.16816.F32.BF16 R20, R164, R4.reuse, R20 ;  /* 0x00000004a414723c */ /* 0x082ff00000041814 */
[C---:B------:R-:W-:Y:S04]  /*7230*/  HMMA.16816.F32.BF16 R24, R152.reuse, R4, R24 ;  /* 0x000000049818723c */ /* 0x040fe80000041818 */
[----:B---3--:R-:W-:Y:S02]  /*7240*/  FMUL.FTZ R0, R9, c[0x0][0x320] ;  /* 0x0000c80009007a20 */ /* 0x008fe40000410000 */
[----:B------:R-:W1:Y:S02]  /*7250*/  LDSM.16.M88.4 R8, [R199+0x1000] ;  /* 0x00100000c708783b */ /* 0x000e640000000200 */
[-C--:B------:R-:W-:Y:S01]  /*7260*/  HMMA.16816.F32.BF16 R28, R152, R6.reuse, R28 ;  /* 0x00000006981c723c */ /* 0x080fe2000004181c */
[----:B------:R3:W-:Y:S07]  /*7270*/  MUFU.TANH R162, R0 ;  /* 0x0000000000a27308 */ /* 0x0007ee0000002400 */
[C---:B------:R-:W-:Y:S08]  /*7280*/  HMMA.16816.F32.BF16 R32, R164.reuse, R6, R32 ;  /* 0x00000006a420723c */ /* 0x040ff00000041820 */
[----:B------:R-:W-:Y:S04]  /*7290*/  FMUL.FTZ R5, R26, c[0x0][0x320] ;  /* 0x0000c8001a057a20 */ /* 0x000fe80000410000 */
[----:B------:R-:W-:Y:S01]  /*72a0*/  FMUL.FTZ R4, R27, c[0x0][0x320] ;  /* 0x0000c8001b047a20 */ /* 0x000fe20000410000 */
[----:B------:R-:W-:Y:S01]  /*72b0*/  MUFU.TANH R173, R5 ;  /* 0x0000000500ad7308 */ /* 0x000fe20000002400 */
[----:B---3--:R-:W-:Y:S09]  /*72c0*/  FMUL.FTZ R0, R12, c[0x0][0x320] ;  /* 0x0000c8000c007a20 */ /* 0x008ff20000410000 */
[----:B------:R3:W-:Y:S10]  /*72d0*/  MUFU.TANH R156, R0 ;  /* 0x00000000009c7308 */ /* 0x0007f40000002400 */
[----:B------:R5:W-:Y:S01]  /*72e0*/  MUFU.TANH R180, R4 ;  /* 0x0000000400b47308 */ /* 0x000be20000002400 */
[-C--:B-1----:R-:W-:Y:S08]  /*72f0*/  HMMA.16816.F32.BF16 R36, R164, R8.reuse, R36 ;  /* 0x00000008a424723c */ /* 0x082ff00000041824 */
[C---:B------:R-:W-:Y:S04]  /*7300*/  HMMA.16816.F32.BF16 R40, R152.reuse, R8, R40 ;  /* 0x000000089828723c */ /* 0x040fe80000041828 */
[----:B---3--:R-:W-:Y:S04]  /*7310*/  FMUL.FTZ R0, R13, c[0x0][0x320] ;  /* 0x0000c8000d007a20 */ /* 0x008fe80000410000 */
[-C--:B------:R-:W-:Y:S01]  /*7320*/  HMMA.16816.F32.BF16 R44, R152, R10.reuse, R44 ;  /* 0x0000000a982c723c */ /* 0x080fe2000004182c */
[----:B------:R1:W-:Y:S01]  /*7330*/  MUFU.TANH R87, R0 ;  /* 0x0000000000577308 */ /* 0x0003e20000002400 */
[----:B-----5:R-:W3:Y:S06]  /*7340*/  LDSM.16.M88.4 R4, [R199+0x1800] ;  /* 0x00180000c704783b */ /* 0x020eec0000000200 */
[C---:B------:R-:W-:Y:S08]  /*7350*/  HMMA.16816.F32.BF16 R48, R164.reuse, R10, R48 ;  /* 0x0000000aa430723c */ /* 0x040ff00000041830 */
[----:B------:R-:W-:Y:S04]  /*7360*/  FMUL.FTZ R9, R41, c[0x0][0x320] ;  /* 0x0000c80029097a20 */ /* 0x000fe80000410000 */
[----:B------:R-:W-:Y:S01]  /*7370*/  MUFU.TANH R188, R9 ;  /* 0x0000000900bc7308 */ /* 0x000fe20000002400 */
[----:B------:R-:W-:Y:S02]  /*7380*/  FMUL.FTZ R8, R42, c[0x0][0x320] ;  /* 0x0000c8002a087a20 */ /* 0x000fe40000410000 */
[----:B-1----:R-:W-:Y:S07]  /*7390*/  FMUL.FTZ R0, R14, c[0x0][0x320] ;  /* 0x0000c8000e007a20 */ /* 0x002fee0000410000 */
[----:B------:R1:W-:Y:S10]  /*73a0*/  MUFU.TANH R157, R0 ;  /* 0x00000000009d7308 */ /* 0x0003f40000002400 */
[----:B------:R5:W-:Y:S01]  /*73b0*/  MUFU.TANH R189, R8 ;  /* 0x0000000800bd7308 */ /* 0x000be20000002400 */
[-C--:B---3--:R-:W-:Y:S03]  /*73c0*/  HMMA.16816.F32.BF16 R52, R164, R4.reuse, R52 ;  /* 0x00000004a434723c */ /* 0x088fe60000041834 */
[----:B-1----:R-:W-:Y:S05]  /*73d0*/  FMUL.FTZ R0, R15, c[0x0][0x320] ;  /* 0x0000c8000f007a20 */ /* 0x002fea0000410000 */
[C---:B------:R-:W-:Y:S01]  /*73e0*/  HMMA.16816.F32.BF16 R56, R152.reuse, R4, R56 ;  /* 0x000000049838723c */ /* 0x040fe20000041838 */
[----:B------:R1:W-:Y:S07]  /*73f0*/  MUFU.TANH R158, R0 ;  /* 0x00000000009e7308 */ /* 0x0003ee0000002400 */
[-C--:B------:R-:W-:Y:S01]  /*7400*/  HMMA.16816.F32.BF16 R60, R152, R6.reuse, R60 ;  /* 0x00000006983c723c */ /* 0x080fe2000004183c */
[----:B-----5:R-:W3:Y:S01]  /*7410*/  LDSM.16.M88.4 R8, [R199+0x2000] ;  /* 0x00200000c708783b */ /* 0x020ee20000000200 */
[----:B------:R-:W-:Y:S06]  /*7420*/  DEPBAR.LE SB0, 0x0 ;  /* 0x000080000000791a */ /* 0x000fec0000000000 */
[C---:B------:R-:W-:Y:S01]  /*7430*/  HMMA.16816.F32.BF16 R64, R164.reuse, R6, R64 ;  /* 0x00000006a440723c */ /* 0x040fe20000041840 */
[----:B------:R-:W-:Y:S07]  /*7440*/  BAR.SYNC.DEFER_BLOCKING 0x0 ;  /* 0x0000000000007b1d */ /* 0x000fee0000010000 */
[----:B------:R-:W-:Y:S04]  /*7450*/  FMUL.FTZ R4, R57, c[0x0][0x320] ;  /* 0x0000c80039047a20 */ /* 0x000fe80000410000 */
[----:B-1----:R-:W-:Y:S02]  /*7460*/  FMUL.FTZ R0, R16, c[0x0][0x320] ;  /* 0x0000c80010007a20 */ /* 0x002fe40000410000 */
[----:B------:R-:W-:Y:S02]  /*7470*/  FMUL.FTZ R5, R56, c[0x0][0x320] ;  /* 0x0000c80038057a20 */ /* 0x000fe40000410000 */
[----:B------:R1:W-:Y:S01]  /*7480*/  MUFU.TANH R86, R0 ;  /* 0x0000000000567308 */ /* 0x0003e20000002400 */
[-C--:B---3--:R-:W-:Y:S03]  /*7490*/  HMMA.16816.F32.BF16 R68, R164, R8.reuse, R68 ;  /* 0x00000008a444723c */ /* 0x088fe60000041844 */
[----:B-1----:R-:W-:Y:S05]  /*74a0*/  FMUL.FTZ R0, R17, c[0x0][0x320] ;  /* 0x0000c80011007a20 */ /* 0x002fea0000410000 */
[C---:B------:R-:W-:Y:S01]  /*74b0*/  HMMA.16816.F32.BF16 R72, R152.reuse, R8, R72 ;  /* 0x000000089848723c */ /* 0x040fe20000041848 */
[----:B------:R1:W-:Y:S06]  /*74c0*/  MUFU.TANH R12, R0 ;  /* 0x00000000000c7308 */ /* 0x0003ec0000002400 */
[----:B------:R-:W-:Y:S01]  /*74d0*/  FMUL.FTZ R8, R62, c[0x0][0x320] ;  /* 0x0000c8003e087a20 */ /* 0x000fe20000410000 */
[-C--:B------:R-:W-:Y:S04]  /*74e0*/  HMMA.16816.F32.BF16 R76, R152, R10.reuse, R76 ;  /* 0x0000000a984c723c */ /* 0x080fe8000004184c */
[----:B------:R-:W-:Y:S04]  /*74f0*/  FMUL.FTZ R9, R63, c[0x0][0x320] ;  /* 0x0000c8003f097a20 */ /* 0x000fe80000410000 */
[----:B------:R-:W-:Y:S01]  /*7500*/  MUFU.TANH R155, R9 ;  /* 0x00000009009b7308 */ /* 0x000fe20000002400 */
[----:B------:R-:W-:Y:S07]  /*7510*/  HMMA.16816.F32.BF16 R80, R164, R10, R80 ;  /* 0x0000000aa450723c */ /* 0x000fee0000041850 */
[----:B------:R-:W-:Y:S02]  /*7520*/  FMUL.FTZ R6, R73, c[0x0][0x320] ;  /* 0x0000c80049067a20 */ /* 0x000fe40000410000 */
[----:B------:R-:W-:Y:S03]  /*7530*/  MUFU.TANH R164, R8 ;  /* 0x0000000800a47308 */ /* 0x000fe60000002400 */
[----:B-1----:R-:W-:Y:S02]  /*7540*/  FMUL.FTZ R0, R18, c[0x0][0x320] ;  /* 0x0000c80012007a20 */ /* 0x002fe40000410000 */
[----:B------:R-:W-:Y:S02]  /*7550*/  FMUL.FTZ R11, R75, c[0x0][0x320] ;  /* 0x0000c8004b0b7a20 */ /* 0x000fe40000410000 */
[----:B------:R-:W-:Y:S03]  /*7560*/  FMUL.FTZ R7, R76, c[0x0][0x320] ;  /* 0x0000c8004c077a20 */ /* 0x000fe60000410000 */
[----:B------:R1:W3:Y:S10]  /*7570*/  MUFU.TANH R16, R0 ;  /* 0x0000000000107308 */ /* 0x0002f40000002400 */
[----:B------:R-:W-:Y:S10]  /*7580*/  MUFU.TANH R195, R11 ;  /* 0x0000000b00c37308 */ /* 0x000ff40000002400 */
[----:B------:R5:W-:Y:S01]  /*7590*/  MUFU.TANH R193, R7 ;  /* 0x0000000700c17308 */ /* 0x000be20000002400 */
[----:B-1----:R-:W-:Y:S09]  /*75a0*/  FMUL.FTZ R0, R19, c[0x0][0x320] ;  /* 0x0000c80013007a20 */ /* 0x002ff20000410000 */
[----:B------:R1:W1:Y:S01]  /*75b0*/  MUFU.TANH R15, R0 ;  /* 0x00000000000f7308 */ /* 0x0002620000002400 */
[----:B-----5:R-:W-:Y:S09]  /*75c0*/  FMUL.FTZ R7, R77, c[0x0][0x320] ;  /* 0x0000c8004d077a20 */ /* 0x020ff20000410000 */
[----:B------:R-:W-:Y:S01]  /*75d0*/  MUFU.TANH R190, R7 ;  /* 0x0000000700be7308 */ /* 0x000fe20000002400 */
[----:B-1----:R-:W-:Y:S09]  /*75e0*/  FMUL.FTZ R0, R20, c[0x0][0x320] ;  /* 0x0000c80014007a20 */ /* 0x002ff20000410000 */
[----:B------:R1:W-:Y:S02]  /*75f0*/  MUFU.TANH R19, R0 ;  /* 0x0000000000137308 */ /* 0x0003e40000002400 */
[----:B-1----:R-:W-:Y:S08]  /*7600*/  FMUL.FTZ R0, R21, c[0x0][0x320] ;  /* 0x0000c80015007a20 */ /* 0x002ff00000410000 */
[----:B------:R1:W-:Y:S02]  /*7610*/  MUFU.TANH R20, R0 ;  /* 0x0000000000147308 */ /* 0x0003e40000002400 */
[----:B-1----:R-:W-:Y:S08]  /*7620*/  FMUL.FTZ R0, R22, c[0x0][0x320] ;  /* 0x0000c80016007a20 */ /* 0x002ff00000410000 */
[----:B------:R1:W5:Y:S02]  /*7630*/  MUFU.TANH R21, R0 ;  /* 0x0000000000157308 */ /* 0x0003640000002400 */
[----:B-1----:R-:W-:Y:S08]  /*7640*/  FMUL.FTZ R0, R23, c[0x0][0x320] ;  /* 0x0000c80017007a20 */ /* 0x002ff00000410000 */
[----:B------:R1:W1:Y:S02]  /*7650*/  MUFU.TANH R170, R0 ;  /* 0x0000000000aa7308 */ /* 0x0002640000002400 */
[----:B-1----:R-:W-:Y:S08]  /*7660*/  FMUL.FTZ R0, R24, c[0x0][0x320] ;  /* 0x0000c80018007a20 */ /* 0x002ff00000410000 */
[----:B------:R1:W-:Y:S02]  /*7670*/  MUFU.TANH R24, R0 ;  /* 0x0000000000187308 */ /* 0x0003e40000002400 */
[----:B-1----:R-:W-:Y:S08]  /*7680*/  FMUL.FTZ R0, R25, c[0x0][0x320] ;  /* 0x0000c80019007a20 */ /* 0x002ff00000410000 */
[----:B------:R1:W-:Y:S02]  /*7690*/  MUFU.TANH R172, R0 ;  /* 0x0000000000ac7308 */ /* 0x0003e40000002400 */
[----:B-1----:R-:W-:Y:S08]  /*76a0*/  FMUL.FTZ R0, R28, c[0x0][0x320] ;  /* 0x0000c8001c007a20 */ /* 0x002ff00000410000 */
[----:B------:R1:W-:Y:S02]  /*76b0*/  MUFU.TANH R25, R0 ;  /* 0x0000000000197308 */ /* 0x0003e40000002400 */
[----:B-1----:R-:W-:Y:S08]  /*76c0*/  FMUL.FTZ R0, R29, c[0x0][0x320] ;  /* 0x0000c8001d007a20 */ /* 0x002ff00000410000 */
[----:B------:R1:W-:Y:S02]  /*76d0*/  MUFU.TANH R26, R0 ;  /* 0x00000000001a7308 */ /* 0x0003e40000002400 */
[----:B-1----:R-:W-:Y:S08]  /*76e0*/  FMUL.FTZ R0, R30, c[0x0][0x320] ;  /* 0x0000c8001e007a20 */ /* 0x002ff00000410000 */
[----:B------:R1:W-:Y:S10]  /*76f0*/  MUFU.TANH R30, R6 ;  /* 0x00000006001e7308 */ /* 0x0003f40000002400 */
[----:B------:R2:W-:Y:S01]  /*7700*/  MUFU.TANH R28, R0 ;  /* 0x00000000001c7308 */ /* 0x0005e20000002400 */
[----:B-1----:R-:W-:Y:S09]  /*7710*/  FMUL.FTZ R6, R80, c[0x0][0x320] ;  /* 0x0000c80050067a20 */ /* 0x002ff20000410000 */
[----:B------:R1:W-:Y:S01]  /*7720*/  MUFU.TANH R194, R6 ;  /* 0x0000000600c27308 */ /* 0x0003e20000002400 */
[----:B--2---:R-:W-:Y:S09]  /*7730*/  FMUL.FTZ R0, R31, c[0x0][0x320] ;  /* 0x0000c8001f007a20 */ /* 0x004ff20000410000 */
        /* <DEDUP_REMOVED lines=8> */
[----:B------:R2:W-:Y:S10]  /*77c0*/  MUFU.TANH R13, R0 ;  /* 0x00000000000d7308 */ /* 0x0005f40000002400 */
[----:B------:R3:W-:Y:S01]  /*77d0*/  MUFU.TANH R33, R5 ;  /* 0x0000000500217308 */ /* 0x0007e20000002400 */
[----:B-1----:R-:W-:Y:S09]  /*77e0*/  FMUL.FTZ R6, R83, c[0x0][0x320] ;  /* 0x0000c80053067a20 */ /* 0x002ff20000410000 */
[----:B------:R1:W-:Y:S01]  /*77f0*/  MUFU.TANH R219, R6 ;  /* 0x0000000600db7308 */ /* 0x0003e20000002400 */
[----:B--2---:R-:W-:Y:S09]  /*7800*/  FMUL.FTZ R0, R34, c[0x0][0x320] ;  /* 0x0000c80022007a20 */ /* 0x004ff20000410000 */
[----:B------:R2:W2:Y:S01]  /*7810*/  MUFU.TANH R18, R0 ;  /* 0x0000000000127308 */ /* 0x0004a20000002400 */
[----:B---3--:R-:W-:Y:S04]  /*7820*/  FMNMX.FTZ R5, R163, R3, !PT ;  /* 0x00000003a3057209 */ /* 0x008fe80007810000 */
[----:B----4-:R-:W-:Y:S04]  /*7830*/  FMNMX.FTZ R5, R161, R5, !PT ;  /* 0x00000005a1057209 */ /* 0x010fe80007810000 */
[----:B------:R-:W-:Y:S02]  /*7840*/  FMNMX.FTZ R5, R16, R5, !PT ;  /* 0x0000000510057209 */ /* 0x000fe40007810000 */
[----:B-1----:R-:W-:Y:S02]  /*7850*/  FMNMX.FTZ R6, R169, R85, !PT ;  /* 0x00000055a9067209 */ /* 0x002fe40007810000 */
[----:B------:R-:W-:Y:S02]  /*7860*/  FMNMX.FTZ R5, R15, R5, !PT ;  /* 0x000000050f057209 */ /* 0x000fe40007810000 */
[----:B------:R-:W-:Y:S02]  /*7870*/  FMNMX.FTZ R6, R168, R6, !PT ;  /* 0x00000006a8067209 */ /* 0x000fe40007810000 */
[----:B-----5:R-:W-:Y:S02]  /*7880*/  FMNMX.FTZ R5, R21, R5, !PT ;  /* 0x0000000515057209 */ /* 0x020fe40007810000 */
[----:B------:R-:W-:Y:S01]  /*7890*/  FMNMX.FTZ R7, R157, R6, !PT ;  /* 0x000000069d077209 */ /* 0x000fe20007810000 */
[----:B--2---:R-:W-:Y:S01]  /*78a0*/  FMUL.FTZ R0, R35, c[0x0][0x320] ;  /* 0x0000c80023007a20 */ /* 0x004fe20000410000 */
[----:B------:R-:W-:Y:S01]  /*78b0*/  FMNMX.FTZ R5, R170, R5, !PT ;  /* 0x00000005aa057209 */ /* 0x000fe20007810000 */
[----:B------:R1:W-:Y:S03]  /*78c0*/  MUFU.TANH R35, R4 ;  /* 0x0000000400237308 */ /* 0x0003e60000002400 */
[----:B------:R-:W-:Y:S07]  /*78d0*/  FMNMX.FTZ R5, R18, R5, !PT ;  /* 0x0000000512057209 */ /* 0x000fee0007810000 */
[----:B------:R2:W3:Y:S01]  /*78e0*/  MUFU.TANH R17, R0 ;  /* 0x0000000000117308 */ /* 0x0004e20000002400 */
[----:B-1----:R-:W-:Y:S09]  /*78f0*/  FMUL.FTZ R4, R72, c[0x0][0x320] ;  /* 0x0000c80048047a20 */ /* 0x002ff20000410000 */
[----:B------:R1:W-:Y:S01]  /*7900*/  MUFU.TANH R31, R4 ;  /* 0x00000004001f7308 */ /* 0x0003e20000002400 */
[----:B--2---:R-:W-:Y:S01]  /*7910*/  FMUL.FTZ R0, R36, c[0x0][0x320] ;  /* 0x0000c80024007a20 */ /* 0x004fe20000410000 */
[----:B---3--:R-:W-:Y:S08]  /*7920*/  FMNMX.FTZ R5, R17, R5, !PT ;  /* 0x0000000511057209 */ /* 0x008ff00007810000 */
[----:B------:R2:W-:Y:S01]  /*7930*/  MUFU.TANH R179, R0 ;  /* 0x0000000000b37308 */ /* 0x0005e20000002400 */
[----:B-1----:R-:W-:Y:S04]  /*7940*/  FMNMX.FTZ R4, R171, R84, !PT ;  /* 0x00000054ab047209 */ /* 0x002fe80007810000 */
[----:B------:R-:W-:Y:S04]  /*7950*/  FMNMX.FTZ R4, R162, R4, !PT ;  /* 0x00000004a2047209 */ /* 0x000fe80007810000 */
[----:B------:R-:W-:Y:S01]  /*7960*/  FMNMX.FTZ R4, R156, R4, !PT ;  /* 0x000000049c047209 */ /* 0x000fe20007810000 */
[----:B--2---:R-:W-:Y:S03]  /*7970*/  FMUL.FTZ R0, R37, c[0x0][0x320] ;  /* 0x0000c80025007a20 */ /* 0x004fe60000410000 */
[----:B------:R-:W-:Y:S01]  /*7980*/  FMNMX.FTZ R4, R87, R4, !PT ;  /* 0x0000000457047209 */ /* 0x000fe20007810000 */
[----:B------:R1:W-:Y:S03]  /*7990*/  MUFU.TANH R182, R0 ;  /* 0x0000000000b67308 */ /* 0x0003e60000002400 */
[----:B------:R-:W-:Y:S04]  /*79a0*/  FMNMX.FTZ R4, R24, R4, !PT ;  /* 0x0000000418047209 */ /* 0x000fe80007810000 */
[----:B------:R-:W-:Y:S04]  /*79b0*/  FMNMX.FTZ R4, R172, R4, !PT ;  /* 0x00000004ac047209 */ /* 0x000fe80007810000 */
[----:B------:R-:W-:Y:S04]  /*79c0*/  FMNMX.FTZ R4, R25, R4, !PT ;  /* 0x0000000419047209 */ /* 0x000fe80007810000 */
[----:B------:R-:W-:Y:S01]  /*79d0*/  FMNMX.FTZ R4, R26, R4, !PT ;  /* 0x000000041a047209 */ /* 0x000fe20007810000 */
[----:B-1----:R-:W-:Y:S04]  /*79e0*/  FMUL.FTZ R0, R38, c[0x0][0x320] ;  /* 0x0000c80026007a20 */ /* 0x002fe80000410000 */
[----:B------:R1:W2:Y:S02]  /*79f0*/  MUFU.TANH R185, R0 ;  /* 0x0000000000b97308 */ /* 0x0002a40000002400 */
[----:B-1----:R-:W-:Y:S01]  /*7a00*/  FMUL.FTZ R0, R39, c[0x0][0x320] ;  /* 0x0000c80027007a20 */ /* 0x002fe20000410000 */
[----:B--2---:R-:W-:Y:S07]  /*7a10*/  FMNMX.FTZ R5, R185, R5, !PT ;  /* 0x00000005b9057209 */ /* 0x004fee0007810000 */
[----:B------:R1:W2:Y:S02]  /*7a20*/  MUFU.TANH R186, R0 ;  /* 0x0000000000ba7308 */ /* 0x0002a40000002400 */
[----:B-1----:R-:W-:Y:S01]  /*7a30*/  FMUL.FTZ R0, R40, c[0x0][0x320] ;  /* 0x0000c80028007a20 */ /* 0x002fe20000410000 */
[----:B--2---:R-:W-:Y:S07]  /*7a40*/  FMNMX.FTZ R5, R186, R5, !PT ;  /* 0x00000005ba057209 */ /* 0x004fee0007810000 */
[----:B------:R1:W2:Y:S02]  /*7a50*/  MUFU.TANH R187, R0 ;  /* 0x0000000000bb7308 */ /* 0x0002a40000002400 */
[----:B-1----:R-:W-:Y:S01]  /*7a60*/  FMUL.FTZ R0, R43, c[0x0][0x320] ;  /* 0x0000c8002b007a20 */ /* 0x002fe20000410000 */
[----:B--2---:R-:W-:Y:S07]  /*7a70*/  FMNMX.FTZ R4, R187, R4, !PT ;  /* 0x00000004bb047209 */ /* 0x004fee0007810000 */
[----:B------:R1:W-:Y:S01]  /*7a80*/  MUFU.TANH R245, R0 ;  /* 0x0000000000f57308 */ /* 0x0003e20000002400 */
[----:B------:R-:W-:Y:S01]  /*7a90*/  FMNMX.FTZ R4, R188, R4, !PT ;  /* 0x00000004bc047209 */ /* 0x000fe20007810000 */
[----:B-1----:R-:W-:Y:S08]  /*7aa0*/  FMUL.FTZ R0, R44, c[0x0][0x320] ;  /* 0x0000c8002c007a20 */ /* 0x002ff00000410000 */
[----:B------:R1:W2:Y:S02]  /*7ab0*/  MUFU.TANH R243, R0 ;  /* 0x0000000000f37308 */ /* 0x0002a40000002400 */
[----:B-1----:R-:W-:Y:S01]  /*7ac0*/  FMUL.FTZ R0, R45, c[0x0][0x320] ;  /* 0x0000c8002d007a20 */ /* 0x002fe20000410000 */
[----:B--2---:R-:W-:Y:S07]  /*7ad0*/  FMNMX.FTZ R4, R243, R4, !PT ;  /* 0x00000004f3047209 */ /* 0x004fee0007810000 */
[----:B------:R1:W2:Y:S02]  /*7ae0*/  MUFU.TANH R247, R0 ;  /* 0x0000000000f77308 */ /* 0x0002a40000002400 */
[----:B-1----:R-:W-:Y:S01]  /*7af0*/  FMUL.FTZ R0, R46, c[0x0][0x320] ;  /* 0x0000c8002e007a20 */ /* 0x002fe20000410000 */
[----:B--2---:R-:W-:Y:S07]  /*7b00*/  FMNMX.FTZ R4, R247, R4, !PT ;  /* 0x00000004f7047209 */ /* 0x004fee0007810000 */
[----:B------:R1:W-:Y:S01]  /*7b10*/  MUFU.TANH R251, R0 ;  /* 0x0000000000fb7308 */ /* 0x0003e20000002400 */
[----:B------:R-:W-:Y:S04]  /*7b20*/  FMNMX.FTZ R4, R33, R4, !PT ;  /* 0x0000000421047209 */ /* 0x000fe80007810000 */
[----:B------:R-:W-:Y:S01]  /*7b30*/  FMNMX.FTZ R4, R35, R4, !PT ;  /* 0x0000000423047209 */ /* 0x000fe20007810000 */
[----:B-1----:R-:W-:Y:S04]  /*7b40*/  FMUL.FTZ R0, R47, c[0x0][0x320] ;  /* 0x0000c8002f007a20 */ /* 0x002fe80000410000 */
[----:B------:R1:W-:Y:S02]  /*7b50*/  MUFU.TANH R214, R0 ;  /* 0x0000000000d67308 */ /* 0x0003e40000002400 */
[----:B-1----:R-:W-:Y:S08]  /*7b60*/  FMUL.FTZ R0, R48, c[0x0][0x320] ;  /* 0x0000c80030007a20 */ /* 0x002ff00000410000 */
[----:B------:R1:W-:Y:S02]  /*7b70*/  MUFU.TANH R44, R0 ;  /* 0x00000000002c7308 */ /* 0x0003e40000002400 */
[----:B-1----:R-:W-:Y:S08]  /*7b80*/  FMUL.FTZ R0, R49, c[0x0][0x320] ;  /* 0x0000c80031007a20 */ /* 0x002ff00000410000 */
[----:B------:R1:W-:Y:S02]  /*7b90*/  MUFU.TANH R174, R0 ;  /* 0x0000000000ae7308 */ /* 0x0003e40000002400 */
[----:B-1----:R-:W-:Y:S08]  /*7ba0*/  FMUL.FTZ R0, R50, c[0x0][0x320] ;  /* 0x0000c80032007a20 */ /* 0x002ff00000410000 */
[----:B------:R1:W2:Y:S02]  /*7bb0*/  MUFU.TANH R183, R0 ;  /* 0x0000000000b77308 */ /* 0x0002a40000002400 */
[----:B-1----:R-:W-:Y:S01]  /*7bc0*/  FMUL.FTZ R0, R51, c[0x0][0x320] ;  /* 0x0000c80033007a20 */ /* 0x002fe20000410000 */
[----:B--2---:R-:W-:Y:S07]  /*7bd0*/  FMNMX.FTZ R5, R183, R5, !PT ;  /* 0x00000005b7057209 */ /* 0x004fee0007810000 */
[----:B------:R1:W2:Y:S02]  /*7be0*/  MUFU.TANH R184, R0 ;  /* 0x0000000000b87308 */ /* 0x0002a40000002400 */
[----:B-1----:R-:W-:Y:S01]  /*7bf0*/  FMUL.FTZ R0, R52, c[0x0][0x320] ;  /* 0x0000c80034007a20 */ /* 0x002fe20000410000 */
[----:B--2---:R-:W-:Y:S07]  /*7c00*/  FMNMX.FTZ R5, R184, R5, !PT ;  /* 0x00000005b8057209 */ /* 0x004fee0007810000 */
        /* <DEDUP_REMOVED lines=21> */
[----:B------:R-:W-:Y:S02]  /*7d60*/  FMNMX.FTZ R6, R31, R4, !PT ;  /* 0x000000041f067209 */ /* 0x000fe40007810000 */
[----:B------:R-:W-:Y:S01]  /*7d70*/  FMNMX.FTZ R4, R158, R7, !PT ;  /* 0x000000079e047209 */ /* 0x000fe20007810000 */
[----:B------:R-:W-:Y:S01]  /*7d80*/  FMUL.FTZ R7, R74, c[0x0][0x320] ;  /* 0x0000c8004a077a20 */ /* 0x000fe20000410000 */
[----:B------:R-:W-:Y:S02]  /*7d90*/  FMNMX.FTZ R6, R30, R6, !PT ;  /* 0x000000061e067209 */ /* 0x000fe40007810000 */
[----:B------:R-:W-:Y:S02]  /*7da0*/  FMNMX.FTZ R4, R173, R4, !PT ;  /* 0x00000004ad047209 */ /* 0x000fe40007810000 */
[----:B------:R-:W-:Y:S01]  /*7db0*/  FMNMX.FTZ R6, R193, R6, !PT ;  /* 0x00000006c1067209 */ /* 0x000fe20007810000 */
[----:B------:R2:W-:Y:S01]  /*7dc0*/  MUFU.TANH R192, R7 ;  /* 0x0000000700c07308 */ /* 0x0005e20000002400 */
[----:B------:R-:W-:Y:S02]  /*7dd0*/  FMNMX.FTZ R4, R180, R4, !PT ;  /* 0x00000004b4047209 */ /* 0x000fe40007810000 */
[----:B------:R-:W-:Y:S02]  /*7de0*/  FMNMX.FTZ R6, R190, R6, !PT ;  /* 0x00000006be067209 */ /* 0x000fe40007810000 */
[----:B------:R-:W-:Y:S03]  /*7df0*/  FMNMX.FTZ R4, R28, R4, !PT ;  /* 0x000000041c047209 */ /* 0x000fe60007810000 */
[----:B------:R-:W3:Y:S01]  /*7e00*/  SHFL.BFLY PT, R9, R6, 0x2, 0x1f ;  /* 0x0c401f0006097f89 */ /* 0x000ee200000e0000 */
[----:B-1----:R-:W-:Y:S04]  /*7e10*/  FMUL.FTZ R0, R65, c[0x0][0x320] ;  /* 0x0000c80041007a20 */ /* 0x002fe80000410000 */
[----:B------:R1:W-:Y:S01]  /*7e20*/  MUFU.TANH R246, R0 ;  /* 0x0000000000f67308 */ /* 0x0003e20000002400 */
[----:B--2---:R-:W-:Y:S02]  /*7e30*/  FMNMX.FTZ R7, R181, R4, !PT ;  /* 0x00000004b5077209 */ /* 0x004fe40007810000 */
[----:B---3--:R-:W-:Y:S05]  /*7e40*/  FMNMX.FTZ R6, R6, R9, !PT ;  /* 0x0000000906067209 */ /* 0x008fea0007810000 */
[----:B------:R-:W2:Y:S01]  /*7e50*/  SHFL.BFLY PT, R9, R6, 0x1, 0x1f ;  /* 0x0c201f0006097f89 */ /* 0x000ea200000e0000 */
[----:B-1----:R-:W-:Y:S04]  /*7e60*/  FMUL.FTZ R0, R66, c[0x0][0x320] ;  /* 0x0000c80042007a20 */ /* 0x002fe80000410000 */
[----:B------:R1:W3:Y:S02]  /*7e70*/  MUFU.TANH R249, R0 ;  /* 0x0000000000f97308 */ /* 0x0002e40000002400 */
[----:B-1----:R-:W-:Y:S01]  /*7e80*/  FMUL.FTZ R0, R67, c[0x0][0x320] ;  /* 0x0000c80043007a20 */ /* 0x002fe20000410000 */
[----:B---3--:R-:W-:Y:S07]  /*7e90*/  FMNMX.FTZ R5, R249, R5, !PT ;  /* 0x00000005f9057209 */ /* 0x008fee0007810000 */
[----:B------:R1:W3:Y:S02]  /*7ea0*/  MUFU.TANH R252, R0 ;  /* 0x0000000000fc7308 */ /* 0x0002e40000002400 */
[----:B-1----:R-:W-:Y:S01]  /*7eb0*/  FMUL.FTZ R0, R68, c[0x0][0x320] ;  /* 0x0000c80044007a20 */ /* 0x002fe20000410000 */
[----:B--2---:R-:W-:Y:S02]  /*7ec0*/  FMNMX.FTZ R68, R6, R9, !PT ;  /* 0x0000000906447209 */ /* 0x004fe40007810000 */
[----:B---3--:R-:W-:Y:S05]  /*7ed0*/  FMNMX.FTZ R5, R252, R5, !PT ;  /* 0x00000005fc057209 */ /* 0x008fea0007810000 */
        /* <DEDUP_REMOVED lines=8> */
[----:B-1----:R-:W-:Y:S02]  /*7f60*/  FMNMX.FTZ R0, R160, R2, !PT ;  /* 0x00000002a0007209 */ /* 0x002fe40007810000 */
[----:B--2---:R-:W-:Y:S02]  /*7f70*/  FMNMX.FTZ R5, R29, R5, !PT ;  /* 0x000000051d057209 */ /* 0x004fe40007810000 */
[----:B------:R-:W-:Y:S02]  /*7f80*/  FMNMX.FTZ R0, R159, R0, !PT ;  /* 0x000000009f007209 */ /* 0x000fe40007810000 */
[----:B------:R-:W-:Y:S02]  /*7f90*/  FMNMX.FTZ R5, R191, R5, !PT ;  /* 0x00000005bf057209 */ /* 0x000fe40007810000 */
[----:B------:R-:W-:Y:S02]  /*7fa0*/  FMNMX.FTZ R0, R86, R0, !PT ;  /* 0x0000000056007209 */ /* 0x000fe40007810000 */
[----:B------:R-:W-:Y:S02]  /*7fb0*/  FMNMX.FTZ R5, R219, R5, !PT ;  /* 0x00000005db057209 */ /* 0x000fe40007810000 */
[----:B------:R-:W-:Y:S03]  /*7fc0*/  FMNMX.FTZ R0, R12, R0, !PT ;  /* 0x000000000c007209 */ /* 0x000fe60007810000 */
[----:B------:R-:W1:Y:S01]  /*7fd0*/  SHFL.BFLY PT, R8, R5, 0x2, 0x1f ;  /* 0x0c401f0005087f89 */ /* 0x000e6200000e0000 */
[----:B------:R-:W-:Y:S04]  /*7fe0*/  FMNMX.FTZ R0, R19, R0, !PT ;  /* 0x0000000013007209 */ /* 0x000fe80007810000 */
[----:B------:R-:W-:Y:S04]  /*7ff0*/  FMNMX.FTZ R0, R20, R0, !PT ;  /* 0x0000000014007209 */ /* 0x000fe80007810000 */
[----:B------:R-:W-:Y:S04]  /*8000*/  FMNMX.FTZ R0, R14, R0, !PT ;  /* 0x000000000e007209 */ /* 0x000fe80007810000 */
[----:B------:R-:W-:Y:S04]  /*8010*/  FMNMX.FTZ R0, R13, R0, !PT ;  /* 0x000000000d007209 */ /* 0x000fe80007810000 */
[----:B------:R-:W-:Y:S04]  /*8020*/  FMNMX.FTZ R0, R179, R0, !PT ;  /* 0x00000000b3007209 */ /* 0x000fe80007810000 */
[----:B------:R-:W-:Y:S02]  /*8030*/  FMNMX.FTZ R0, R182, R0, !PT ;  /* 0x00000000b6007209 */ /* 0x000fe40007810000 */
[----:B-1----:R-:W-:Y:S02]  /*8040*/  FMNMX.FTZ R5, R5, R8, !PT ;  /* 0x0000000805057209 */ /* 0x002fe40007810000 */
        /* <DEDUP_REMOVED lines=9> */
[----:B------:R-:W-:Y:S02]  /*80e0*/  FMNMX.FTZ R0, R40, R0, !PT ;  /* 0x0000000028007209 */ /* 0x000fe40007810000 */
[----:B------:R-:W-:Y:S01]  /*80f0*/  @P0 MOV R5, R222 ;  /* 0x000000de00050202 */ /* 0x000fe20000000f00 */
[----:B------:R-:W-:Y:S01]  /*8100*/  FMUL.FTZ R154, R69, c[0x0][0x2d0] ;  /* 0x0000b400459a7a20 */ /* 0x000fe20000410000 */
[----:B------:R-:W-:Y:S04]  /*8110*/  FMNMX.FTZ R0, R194, R0, !PT ;  /* 0x00000000c2007209 */ /* 0x000fe80007810000 */
[----:B------:R-:W-:Y:S05]  /*8120*/  FMNMX.FTZ R0, R165, R0, !PT ;  /* 0x00000000a5007209 */ /* 0x000fea0007810000 */
[----:B------:R-:W1:Y:S02]  /*8130*/  SHFL.BFLY PT, R10, R0, 0x2, 0x1f ;  /* 0x0c401f00000a7f89 */ /* 0x000e6400000e0000 */
[----:B-1----:R-:W-:Y:S02]  /*8140*/  FMNMX.FTZ R4, R0, R10, !PT ;  /* 0x0000000a00047209 */ /* 0x002fe40007810000 */
[----:B------:R-:W-:Y:S01]  /*8150*/  FMNMX.FTZ R0, R189, R7, !PT ;  /* 0x00000007bd007209 */ /* 0x000fe20007810000 */
[----:B------:R-:W-:Y:S03]  /*8160*/  FMUL.FTZ R7, R78, c[0x0][0x320] ;  /* 0x0000c8004e077a20 */ /* 0x000fe60000410000 */
[----:B------:R-:W1:Y:S01]  /*8170*/  SHFL.BFLY PT, R10, R4, 0x1, 0x1f ;  /* 0x0c201f00040a7f89 */ /* 0x000e6200000e0000 */
[----:B------:R-:W-:Y:S01]  /*8180*/  FMNMX.FTZ R0, R245, R0, !PT ;  /* 0x00000000f5007209 */ /* 0x000fe20007810000 */
[----:B------:R2:W3:Y:S03]  /*8190*/  MUFU.TANH R74, R7 ;  /* 0x00000007004a7308 */ /* 0x0004e60000002400 */
[----:B------:R-:W-:Y:S04]  /*81a0*/  FMNMX.FTZ R0, R251, R0, !PT ;  /* 0x00000000fb007209 */ /* 0x000fe80007810000 */
[----:B------:R-:W-:Y:S02]  /*81b0*/  FMNMX.FTZ R0, R214, R0, !PT ;  /* 0x00000000d6007209 */ /* 0x000fe40007810000 */
[----:B-1----:R-:W-:Y:S02]  /*81c0*/  FMNMX.FTZ R70, R4, R10, !PT ;  /* 0x0000000a04467209 */ /* 0x002fe40007810000 */
[----:B--2---:R-:W-:Y:S01]  /*81d0*/  FMNMX.FTZ R7, R215, R0, !PT ;  /* 0x00000000d7077209 */ /* 0x004fe20007810000 */
[----:B------:R-:W-:Y:S02]  /*81e0*/  FMUL.FTZ R0, R79, c[0x0][0x320] ;  /* 0x0000c8004f007a20 */ /* 0x000fe40000410000 */
[----:B------:R-:W-:Y:S01]  /*81f0*/  FMUL.FTZ R153, R70, c[0x0][0x2d0] ;  /* 0x0000b40046997a20 */ /* 0x000fe20000410000 */
[----:B------:R-:W-:Y:S01]  /*8200*/  FMNMX.FTZ R7, R34, R7, !PT ;  /* 0x0000000722077209 */ /* 0x000fe20007810000 */
[----:B------:R1:W2:Y:S02]  /*8210*/  MUFU.TANH R75, R0 ;  /* 0x00000000004b7308 */ /* 0x0002a40000002400 */
[--C-:B------:R-:W-:Y:S08]  /*8220*/  FFMA.FTZ R9, R20, c[0x0][0x2d0], -R153.reuse ;  /* 0x0000b40014097a23 */ /* 0x100ff00000010899 */
[----:B------:R-:W-:Y:S01]  /*8230*/  MUFU.EX2 R228, R9 ;  /* 0x0000000900e47308 */ /* 0x000fe20000000800 */
[----:B-1----:R-:W-:Y:S01]  /*8240*/  FMNMX.FTZ R0, R164, R7, !PT ;  /* 0x00000007a4007209 */ /* 0x002fe20007810000 */
[----:B------:R-:W-:Y:S03]  /*8250*/  @P0 IMAD.WIDE.U32 R6, R212, c[0x0][0x1e0], RZ ;  /* 0x00007800d4060a25 */ /* 0x000fe600078e00ff */
[----:B------:R-:W-:Y:S01]  /*8260*/  FMNMX.FTZ R4, R155, R0, !PT ;  /* 0x000000009b047209 */ /* 0x000fe20007810000 */
[----:B------:R-:W-:Y:S03]  /*8270*/  FADD.FTZ R0, -R70, R2 ;  /* 0x0000000246007221 */ /* 0x000fe60000010100 */
[----:B------:R-:W-:Y:S01]  /*8280*/  FMNMX.FTZ R4, R192, R4, !PT ;  /* 0x00000004c0047209 */ /* 0x000fe20007810000 */
[----:B------:R-:W-:Y:S03]  /*8290*/  FMUL.FTZ R2, R0, c[0x0][0x2d0] ;  /* 0x0000b40000027a20 */ /* 0x000fe60000410000 */
[----:B------:R-:W-:Y:S01]  /*82a0*/  FMNMX.FTZ R0, R195, R4, !PT ;  /* 0x00000004c3007209 */ /* 0x000fe20007810000 */
[----:B------:R1:W4:Y:S01]  /*82b0*/  MUFU.EX2 R73, R2 ;  /* 0x0000000200497308 */ /* 0x0003220000000800 */
[----:B------:R-:W-:Y:S01]  /*82c0*/  FFMA.FTZ R4, R160, c[0x0][0x2d0], -R153 ;  /* 0x0000b400a0047a23 */ /* 0x000fe20000010899 */
[----:B------:R-:W-:Y:S02]  /*82d0*/  MOV R160, R193 ;  /* 0x000000c100a07202 */ /* 0x000fe40000000f00 */
[----:B---3--:R-:W-:Y:S04]  /*82e0*/  FMNMX.FTZ R0, R74, R0, !PT ;  /* 0x000000004a007209 */ /* 0x008fe80007810000 */
[----:B--2---:R-:W-:Y:S02]  /*82f0*/  FMNMX.FTZ R0, R75, R0, !PT ;  /* 0x000000004b007209 */ /* 0x004fe40007810000 */
[----:B------:R-:W-:Y:S01]  /*8300*/  MUFU.EX2 R233, R4 ;  /* 0x0000000400e97308 */ /* 0x000fe20000000800 */
[----:B-1----:R-:W-:Y:S02]  /*8310*/  FADD.FTZ R2, -R69, R3 ;  /* 0x0000000345027221 */ /* 0x002fe40000010100 */
[----:B------:R-:W1:Y:S01]  /*8320*/  SHFL.BFLY PT, R3, R0, 0x2, 0x1f ;  /* 0x0c401f0000037f89 */ /* 0x000e6200000e0000 */
[C---:B----4-:R-:W-:Y:S02]  /*8330*/  FMUL.FTZ R48, R73.reuse, R132 ;  /* 0x0000008449307220 */ /* 0x050fe40000410000 */
[----:B------:R-:W-:Y:S02]  /*8340*/  FMUL.FTZ R2, R2, c[0x0][0x2d0] ;  /* 0x0000b40002027a20 */ /* 0x000fe40000410000 */
[----:B------:R-:W-:Y:S02]  /*8350*/  FMUL.FTZ R49, R73, R133 ;  /* 0x0000008549317220 */ /* 0x000fe40000410000 */
[----:B------:R2:W3:Y:S01]  /*8360*/  MUFU.EX2 R72, R2 ;  /* 0x0000000200487308 */ /* 0x0004e20000000800 */
[----:B-1----:R-:W-:Y:S01]  /*8370*/  FMNMX.FTZ R0, R0, R3, !PT ;  /* 0x0000000300007209 */ /* 0x002fe20007810000 */
[--C-:B------:R-:W-:Y:S08]  /*8380*/  FFMA.FTZ R3, R12, c[0x0][0x2d0], -R153.reuse ;  /* 0x0000b4000c037a23 */ /* 0x100ff00000010899 */
[----:B------:R1:W-:Y:S01]  /*8390*/  MUFU.EX2 R241, R3 ;  /* 0x0000000300f17308 */ /* 0x0003e20000000800 */
[----:B--2---:R-:W-:Y:S02]  /*83a0*/  FADD.FTZ R2, -R68, R84 ;  /* 0x0000005444027221 */ /* 0x004fe40000010100 */
[----:B---3--:R-:W-:Y:S02]  /*83b0*/  FMUL.FTZ R50, R72, R134 ;  /* 0x0000008648327220 */ /* 0x008fe40000410000 */
[----:B------:R-:W-:Y:S02]  /*83c0*/  FMUL.FTZ R2, R2, c[0x0][0x2d0] ;  /* 0x0000b40002027a20 */ /* 0x000fe40000410000 */
[----:B------:R-:W-:Y:S03]  /*83d0*/  FMUL.FTZ R51, R72, R135 ;  /* 0x0000008748337220 */ /* 0x000fe60000410000 */
[----:B------:R2:W3:Y:S01]  /*83e0*/  MUFU.EX2 R71, R2 ;  /* 0x0000000200477308 */ /* 0x0004e20000000800 */
[--C-:B-1----:R-:W-:Y:S01]  /*83f0*/  FFMA.FTZ R3, R163, c[0x0][0x2d0], -R154.reuse ;  /* 0x0000b400a3037a23 */ /* 0x102fe2000001089a */
[----:B------:R-:W-:Y:S08]  /*8400*/  MOV R163, R219 ;  /* 0x000000db00a37202 */ /* 0x000ff00000000f00 */
[----:B------:R1:W-:Y:S01]  /*8410*/  MUFU.EX2 R234, R3 ;  /* 0x0000000300ea7308 */ /* 0x0003e20000000800 */
[--C-:B--2---:R-:W-:Y:S02]  /*8420*/  FFMA.FTZ R2, R159, c[0x0][0x2d0], -R153.reuse ;  /* 0x0000b4009f027a23 */ /* 0x104fe40000010899 */
[----:B------:R-:W-:Y:S07]  /*8430*/  FMUL.FTZ R159, R68, c[0x0][0x2d0] ;  /* 0x0000b400449f7a20 */ /* 0x000fee0000410000 */
[----:B------:R2:W4:Y:S01]  /*8440*/  MUFU.EX2 R240, R2 ;  /* 0x0000000200f07308 */ /* 0x0005220000000800 */
[C---:B---3--:R-:W-:Y:S02]  /*8450*/  FMUL.FTZ R41, R71.reuse, R125 ;  /* 0x0000007d47297220 */ /* 0x048fe40000410000 */
[C---:B------:R-:W-:Y:S02]  /*8460*/  FMUL.FTZ R45, R71.reuse, R129 ;  /* 0x00000081472d7220 */ /* 0x040fe40000410000 */
[C---:B------:R-:W-:Y:S02]  /*8470*/  FMUL.FTZ R57, R71.reuse, R141 ;  /* 0x0000008d47397220 */ /* 0x040fe40000410000 */
[C---:B------:R-:W-:Y:S02]  /*8480*/  FMUL.FTZ R56, R71.reuse, R140 ;  /* 0x0000008c47387220 */ /* 0x040fe40000410000 */
[C---:B------:R-:W-:Y:S02]  /*8490*/  FMUL.FTZ R60, R71.reuse, R144 ;  /* 0x00000090473c7220 */ /* 0x040fe40000410000 */
[----:B------:R-:W-:Y:S02]  /*84a0*/  FMUL.FTZ R61, R71, R145 ;  /* 0x00000091473d7220 */ /* 0x000fe40000410000 */
[--C-:B-1----:R-:W-:Y:S01]  /*84b0*/  FFMA.FTZ R3, R161, c[0x0][0x2d0], -R154.reuse ;  /* 0x0000b400a1037a23 */ /* 0x102fe2000001089a */
[----:B------:R-:W-:Y:S03]  /*84c0*/  MOV R161, R31 ;  /* 0x0000001f00a17202 */ /* 0x000fe60000000f00 */
[----:B------:R1:W3:Y:S01]  /*84d0*/  MUFU.EX2 R236, R3 ;  /* 0x0000000300ec7308 */ /* 0x0002e20000000800 */
[----:B--2---:R-:W-:Y:S01]  /*84e0*/  FFMA.FTZ R2, R86, c[0x0][0x2d0], -R153 ;  /* 0x0000b40056027a23 */ /* 0x004fe20000010899 */
[----:B----4-:R-:W-:Y:S08]  /*84f0*/  F2FP.BF16.PACK_AB R76, R240, R233 ;  /* 0x000000e9f04c723e */ /* 0x010ff000000010ff */
[----:B------:R2:W4:Y:S01]  /*8500*/  MUFU.EX2 R239, R2 ;  /* 0x0000000200ef7308 */ /* 0x0005220000000800 */
[--C-:B-1----:R-:W-:Y:S01]  /*8510*/  FFMA.FTZ R3, R16, c[0x0][0x2d0], -R154.reuse ;  /* 0x0000b40010037a23 */ /* 0x102fe2000001089a */
[----:B---3--:R-:W-:Y:S01]  /*8520*/  F2FP.BF16.PACK_AB R77, R236, R234 ;  /* 0x000000eaec4d723e */ /* 0x008fe200000010ff */
[----:B------:R-:W-:Y:S01]  /*8530*/  FMUL.FTZ R16, R73, R100 ;  /* 0x0000006449107220 */ /* 0x000fe20000410000 */
[----:B------:R-:W-:Y:S06]  /*8540*/  MOV R100, R40 ;  /* 0x0000002800647202 */ /* 0x000fec0000000f00 */
[----:B------:R1:W-:Y:S01]  /*8550*/  MUFU.EX2 R237, R3 ;  /* 0x0000000300ed7308 */ /* 0x0003e20000000800 */
[----:B------:R-:W-:Y:S01]  /*8560*/  FMUL.FTZ R40, R71, R124 ;  /* 0x0000007c47287220 */ /* 0x000fe20000410000 */
[----:B--2---:R-:W2:Y:S01]  /*8570*/  SHFL.BFLY PT, R2, R0, 0x1, 0x1f ;  /* 0x0c201f0000027f89 */ /* 0x004ea200000e0000 */
[----:B----4-:R-:W-:Y:S01]  /*8580*/  F2FP.BF16.PACK_AB R78, R241, R239 ;  /* 0x000000eff14e723e */ /* 0x010fe200000010ff */
[--C-:B-1----:R-:W-:Y:S01]  /*8590*/  FFMA.FTZ R3, R171, c[0x0][0x2d0], -R159.reuse ;  /* 0x0000b400ab037a23 */ /* 0x102fe2000001089f */
[----:B------:R-:W-:Y:S01]  /*85a0*/  MOV R171, R32 ;  /* 0x0000002000ab7202 */ /* 0x000fe20000000f00 */
[----:B------:R-:W-:Y:S04]  /*85b0*/  FMUL.FTZ R32, R73, R116 ;  /* 0x0000007449207220 */ /* 0x000fe80000410000 */
[----:B------:R1:W-:Y:S01]  /*85c0*/  MUFU.EX2 R230, R3 ;  /* 0x0000000300e67308 */ /* 0x0003e20000000800 */
[----:B--2---:R-:W-:Y:S01]  /*85d0*/  FMNMX.FTZ R2, R0, R2, !PT ;  /* 0x0000000200027209 */ /* 0x004fe20007810000 */
[----:B------:R-:W-:Y:S04]  /*85e0*/  FFMA.FTZ R0, R15, c[0x0][0x2d0], -R154 ;  /* 0x0000b4000f007a23 */ /* 0x000fe8000001089a */
[----:B------:R-:W-:Y:S04]  /*85f0*/  FMUL.FTZ R152, R2, c[0x0][0x2d0] ;  /* 0x0000b40002987a20 */ /* 0x000fe80000410000 */
[----:B------:R2:W3:Y:S01]  /*8600*/  MUFU.EX2 R238, R0 ;  /* 0x0000000000ee7308 */ /* 0x0004e20000000800 */
[--C-:B------:R-:W-:Y:S01]  /*8610*/  FFMA.FTZ R4, R157, c[0x0][0x2d0], -R152.reuse ;  /* 0x0000b4009d047a23 */ /* 0x100fe20000010898 */
[----:B------:R-:W-:Y:S08]  /*8620*/  MOV R157, R190 ;  /* 0x000000be009d7202 */ /* 0x000ff00000000f00 */
[----:B------:R4:W-:Y:S01]  /*8630*/  MUFU.EX2 R177, R4 ;  /* 0x0000000400b17308 */ /* 0x0009e20000000800 */
[----:B-1----:R-:W-:Y:S01]  /*8640*/  FFMA.FTZ R3, R162, c[0x0][0x2d0], -R159 ;  /* 0x0000b400a2037a23 */ /* 0x002fe2000001089f */
[----:B------:R-:W-:Y:S08]  /*8650*/  MOV R162, R30 ;  /* 0x0000001e00a27202 */ /* 0x000ff00000000f00 */
[----:B------:R1:W5:Y:S01]  /*8660*/  MUFU.EX2 R231, R3 ;  /* 0x0000000300e77308 */ /* 0x0003620000000800 */
[----:B--2---:R-:W-:Y:S01]  /*8670*/  FADD.FTZ R0, -R2, R85 ;  /* 0x0000005502007221 */ /* 0x004fe20000010100 */
[----:B---3--:R-:W-:Y:S03]  /*8680*/  F2FP.BF16.PACK_AB R79, R238, R237 ;  /* 0x000000edee4f723e */ /* 0x008fe600000010ff */
[----:B------:R-:W-:Y:S06]  /*8690*/  FMUL.FTZ R0, R0, c[0x0][0x2d0] ;  /* 0x0000b40000007a20 */ /* 0x000fec0000410000 */
[----:B------:R-:W2:Y:S01]  /*86a0*/  MUFU.EX2 R0, R0 ;  /* 0x0000000000007308 */ /* 0x000ea20000000800 */
[----:B----4-:R-:W-:Y:S01]  /*86b0*/  FFMA.FTZ R4, R158, c[0x0][0x2d0], -R152 ;  /* 0x0000b4009e047a23 */ /* 0x010fe20000010898 */
[----:B------:R-:W-:Y:S01]  /*86c0*/  MOV R158, R34 ;  /* 0x00000022009e7202 */ /* 0x000fe20000000f00 */
[----:B------:R-:W-:Y:S07]  /*86d0*/  FMUL.FTZ R34, R72, R118 ;  /* 0x0000007648227220 */ /* 0x000fee0000410000 */
[----:B------:R3:W4:Y:S01]  /*86e0*/  MUFU.EX2 R178, R4 ;  /* 0x0000000400b27308 */ /* 0x0007220000000800 */
[----:B-1----:R-:W-:Y:S01]  /*86f0*/  FFMA.FTZ R3, R156, c[0x0][0x2d0], -R159 ;  /* 0x0000b4009c037a23 */ /* 0x002fe2000001089f */
[----:B------:R-:W-:Y:S02]  /*8700*/  MOV R156, R191 ;  /* 0x000000bf009c7202 */ /* 0x000fe40000000f00 */
[----:B-----5:R-:W-:Y:S06]  /*8710*/  F2FP.BF16.PACK_AB R64, R231, R230 ;  /* 0x000000e6e740723e */ /* 0x020fec00000010ff */
[----:B------:R1:W-:Y:S01]  /*8720*/  MUFU.EX2 R232, R3 ;  /* 0x0000000300e87308 */ /* 0x0003e20000000800 */
[C---:B--2---:R-:W-:Y:S01]  /*8730*/  FMUL.FTZ R15, R0.reuse, R99 ;  /* 0x00000063000f7220 */ /* 0x044fe20000410000 */
[----:B------:R-:W-:Y:S01]  /*8740*/  MOV R99, R218 ;  /* 0x000000da00637202 */ /* 0x000fe20000000f00 */
[C---:B------:R-:W-:Y:S02]  /*8750*/  FMUL.FTZ R30, R0.reuse, R114 ;  /* 0x00000072001e7220 */ /* 0x040fe40000410000 */
[C---:B------:R-:W-:Y:S02]  /*8760*/  FMUL.FTZ R31, R0.reuse, R115 ;  /* 0x00000073001f7220 */ /* 0x040fe40000410000 */
[C---:B------:R-:W-:Y:S02]  /*8770*/  FMUL.FTZ R42, R0.reuse, R126 ;  /* 0x0000007e002a7220 */ /* 0x040fe40000410000 */
[C---:B------:R-:W-:Y:S01]  /*8780*/  FMUL.FTZ R43, R0.reuse, R127 ;  /* 0x0000007f002b7220 */ /* 0x040fe20000410000 */
[----:B---3--:R-:W-:Y:S01]  /*8790*/  @P0 MOV R4, R220 ;  /* 0x000000dc00040202 */ /* 0x008fe20000000f00 */
[----:B------:R-:W-:Y:S01]  /*87a0*/  FMUL.FTZ R46, R0, R130 ;  /* 0x00000082002e7220 */ /* 0x000fe20000410000 */
[----:B----4-:R-:W-:Y:S01]  /*87b0*/  F2FP.BF16.PACK_AB R67, R178, R177 ;  /* 0x000000b1b243723e */ /* 0x010fe200000010ff */
[----:B------:R-:W-:Y:S02]  /*87c0*/  FMUL.FTZ R47, R0, R131 ;  /* 0x00000083002f7220 */ /* 0x000fe40000410000 */
[----:B------:R-:W-:Y:S04]  /*87d0*/  @P0 IMAD.WIDE.U32 R4, R6, 0x50, R4 ;  /* 0x0000005006040825 */ /* 0x000fe800078e0004 */
[----:B------:R-:W-:Y:S01]  /*87e0*/  FFMA.FTZ R6, R19, c[0x0][0x2d0], -R153 ;  /* 0x0000b40013067a23 */ /* 0x000fe20000010899 */
[----:B------:R-:W-:Y:S01]  /*87f0*/  @P0 LEA R10, P2, R4, c[0x0][0x1c8], 0x1 ;  /* 0x00007200040a0a11 */ /* 0x000fe200078408ff */
[----:B-1----:R-:W-:Y:S02]  /*8800*/  FFMA.FTZ R3, R87, c[0x0][0x2d0], -R159 ;  /* 0x0000b40057037a23 */ /* 0x002fe4000001089f */
[----:B------:R-:W-:Y:S01]  /*8810*/  MUFU.EX2 R229, R6 ;  /* 0x0000000600e57308 */ /* 0x000fe20000000800 */
[C---:B------:R-:W-:Y:S01]  /*8820*/  FMUL.FTZ R19, R72.reuse, R103 ;  /* 0x0000006748137220 */ /* 0x040fe20000410000 */
[----:B------:R-:W-:Y:S01]  /*8830*/  MOV R103, R35 ;  /* 0x0000002300677202 */ /* 0x000fe20000000f00 */
[----:B------:R-:W-:Y:S02]  /*8840*/  FMUL.FTZ R35, R72, R119 ;  /* 0x0000007748237220 */ /* 0x000fe40000410000 */
[C---:B------:R-:W-:Y:S02]  /*8850*/  FMUL.FTZ R59, R0.reuse, R143 ;  /* 0x0000008f003b7220 */ /* 0x040fe40000410000 */
[C---:B------:R-:W-:Y:S02]  /*8860*/  FMUL.FTZ R58, R0.reuse, R142 ;  /* 0x0000008e003a7220 */ /* 0x040fe40000410000 */
[C---:B------:R-:W-:Y:S01]  /*8870*/  FMUL.FTZ R62, R0.reuse, R146 ;  /* 0x00000092003e7220 */ /* 0x040fe20000410000 */
[----:B------:R1:W2:Y:S01]  /*8880*/  MUFU.EX2 R235, R3 ;  /* 0x0000000300eb7308 */ /* 0x0002a20000000800 */
[----:B------:R-:W-:Y:S02]  /*8890*/  FMUL.FTZ R63, R0, R147 ;  /* 0x00000093003f7220 */ /* 0x000fe40000410000 */
[--C-:B-1----:R-:W-:Y:S01]  /*88a0*/  FFMA.FTZ R3, R169, c[0x0][0x2d0], -R152.reuse ;  /* 0x0000b400a9037a23 */ /* 0x102fe20000010898 */
[----:B--2---:R-:W-:Y:S06]  /*88b0*/  F2FP.BF16.PACK_AB R66, R235, R232 ;  /* 0x000000e8eb42723e */ /* 0x004fec00000010ff */
[----:B------:R1:W-:Y:S02]  /*88c0*/  MUFU.EX2 R175, R3 ;  /* 0x0000000300af7308 */ /* 0x0003e40000000800 */
[----:B-1----:R-:W-:Y:S08]  /*88d0*/  FFMA.FTZ R3, R168, c[0x0][0x2d0], -R152 ;  /* 0x0000b400a8037a23 */ /* 0x002ff00000010898 */
[----:B------:R1:W2:Y:S02]  /*88e0*/  MUFU.EX2 R176, R3 ;  /* 0x0000000300b07308 */ /* 0x0002a40000000800 */
[----:B-1----:R-:W-:Y:S02]  /*88f0*/  @P0 SHF.R.S32.HI R3, RZ, 0x1f, R212 ;  /* 0x0000001fff030819 */ /* 0x002fe400000114d4 */
[----:B--2---:R-:W-:Y:S03]  /*8900*/  F2FP.BF16.PACK_AB R65, R176, R175 ;  /* 0x000000afb041723e */ /* 0x004fe600000010ff */
[----:B------:R-:W-:Y:S04]  /*8910*/  @P0 IMAD R3, R3, c[0x0][0x1e0], RZ ;  /* 0x0000780003030a24 */ /* 0x000fe800078e02ff */
[----:B------:R-:W-:Y:S05]  /*8920*/  @P0 IMAD R3, R212, c[0x0][0x1e4], R3 ;  /* 0x00007900d4030a24 */ /* 0x000fea00078e0203 */
[----:B------:R-:W-:Y:S02]  /*8930*/  @P0 IADD3 R3, R7, R3, RZ ;  /* 0x0000000307030210 */ /* 0x000fe40007ffe0ff */
[----:B------:R-:W-:Y:S03]  /*8940*/  @P0 MOV R7, c[0x0][0x1e0] ;  /* 0x0000780000070a02 */ /* 0x000fe60000000f00 */
[----:B------:R-:W-:Y:S01]  /*8950*/  @P0 IMAD R6, R3, 0x50, RZ ;  /* 0x0000005003060824 */ /* 0x000fe200078e02ff */
[----:B------:R-:W-:Y:S04]  /*8960*/  @P0 SHF.L.U32 R3, R7, 0x5, RZ ;  /* 0x0000000507030819 */ /* 0x000fe800000006ff */
[----:B------:R-:W-:Y:S02]  /*8970*/  @P0 IADD3 R6, R5, R6, RZ ;  /* 0x0000000605060210 */ /* 0x000fe40007ffe0ff */
[-C--:B------:R-:W-:Y:S02]  /*8980*/  @P0 IADD3 R8, P4, R10, R3.reuse, RZ ;  /* 0x000000030a080210 */ /* 0x080fe40007f9e0ff */
[----:B------:R-:W-:Y:S02]  /*8990*/  @P0 LEA.HI.X R11, R4, c[0x0][0x1cc], R6, 0x1, P2 ;  /* 0x00007300040b0a11 */ /* 0x000fe400010f0c06 */
[----:B------:R-:W-:Y:S02]  /*89a0*/  @P0 MOV R5, c[0x0][0x1e4] ;  /* 0x0000790000050a02 */ /* 0x000fe40000000f00 */
[-C--:B------:R-:W-:Y:S01]  /*89b0*/  @P0 IADD3 R6, P3, R8, R3.reuse, RZ ;  /* 0x0000000308060210 */ /* 0x080fe20007f7e0ff */
[----:B------:R1:W-:Y:S01]  /*89c0*/  @P0 LDGSTS.E.BYPASS.LTC128B.128 [R213+0x2900], [R10.64], !P1 ;  /* 0x029000000ad50fae */ /* 0x0003e2000c901d48 */
[----:B------:R-:W-:Y:S01]  /*89d0*/  @P0 SHF.L.U64.HI R12, R7, 0x5, R5 ;  /* 0x00000005070c0819 */ /* 0x000fe20000010205 */
[--C-:B------:R-:W-:Y:S01]  /*89e0*/  FFMA.FTZ R5, R14, c[0x0][0x2d0], -R153.reuse ;  /* 0x0000b4000e057a23 */ /* 0x100fe20000010899 */
[----:B------:R-:W-:Y:S01]  /*89f0*/  @P0 IADD3 R4, P2, R6, R3, RZ ;  /* 0x0000000306040210 */ /* 0x000fe20007f5e0ff */
[C---:B------:R-:W-:Y:S01]  /*8a00*/  FMUL.FTZ R14, R0.reuse, R98 ;  /* 0x00000062000e7220 */ /* 0x040fe20000410000 */
[-C--:B------:R-:W-:Y:S01]  /*8a10*/  @P0 IADD3.X R9, R11, R12.reuse, RZ, P4, !PT ;  /* 0x0000000c0b090210 */ /* 0x080fe200027fe4ff */
[----:B------:R2:W-:Y:S01]  /*8a20*/  MUFU.EX2 R227, R5 ;  /* 0x0000000500e37308 */ /* 0x0005e20000000800 */
[----:B------:R-:W-:Y:S01]  /*8a30*/  MOV R98, R27 ;  /* 0x0000001b00627202 */ /* 0x000fe20000000f00 */
[----:B------:R-:W-:Y:S01]  /*8a40*/  FMUL.FTZ R27, R0, R111 ;  /* 0x0000006f001b7220 */ /* 0x000fe20000410000 */
[-C--:B------:R-:W-:Y:S01]  /*8a50*/  @P0 IADD3.X R7, R9, R12.reuse, RZ, P3, !PT ;  /* 0x0000000c09070210 */ /* 0x080fe20001ffe4ff */
[----:B------:R3:W-:Y:S08]  /*8a60*/  @P0 LDGSTS.E.BYPASS.LTC128B.128 [R213+0x3100], [R8.64], !P1 ;  /* 0x0310000008d50fae */ /* 0x0007f0000c901d48 */
[----:B------:R4:W-:Y:S01]  /*8a70*/  @P0 LDGSTS.E.BYPASS.LTC128B.128 [R213+0x3900], [R6.64], !P1 ;  /* 0x0390000006d50fae */ /* 0x0009e2000c901d48 */
[----:B-1----:R-:W-:Y:S01]  /*8a80*/  @P0 IADD3 R10, P3, R4, R3, RZ ;  /* 0x00000003040a0210 */ /* 0x002fe20007f7e0ff */
[--C-:B------:R-:W-:Y:S02]  /*8a90*/  FFMA.FTZ R3, R21, c[0x0][0x2d0], -R154.reuse ;  /* 0x0000b40015037a23 */ /* 0x100fe4000001089a */
[----:B------:R-:W-:Y:S01]  /*8aa0*/  FFMA.FTZ R11, R13, c[0x0][0x2d0], -R153 ;  /* 0x0000b4000d0b7a23 */ /* 0x000fe20000010899 */
[----:B--2---:R-:W-:Y:S01]  /*8ab0*/  @P0 IADD3.X R5, R7, R12, RZ, P2, !PT ;  /* 0x0000000c07050210 */ /* 0x004fe200017fe4ff */
[----:B------:R1:W-:Y:S01]  /*8ac0*/  MUFU.EX2 R222, R3 ;  /* 0x0000000300de7308 */ /* 0x0003e20000000800 */
[C---:B------:R-:W-:Y:S01]  /*8ad0*/  FMUL.FTZ R13, R71.reuse, R97 ;  /* 0x00000061470d7220 */ /* 0x040fe20000410000 */
[----:B------:R-:W-:Y:S02]  /*8ae0*/  MOV R97, R194 ;  /* 0x000000c200617202 */ /* 0x000fe40000000f00 */
[----:B------:R2:W-:Y:S01]  /*8af0*/  @P0 LDGSTS.E.BYPASS.LTC128B.128 [R213+0x4100], [R4.64], !P1 ;  /* 0x0410000004d50fae */ /* 0x0005e2000c901d48 */
[C---:B---3--:R-:W-:Y:S02]  /*8b00*/  FMUL.FTZ R8, R71.reuse, R88 ;  /* 0x0000005847087220 */ /* 0x048fe40000410000 */
[----:B------:R-:W-:Y:S03]  /*8b10*/  FMUL.FTZ R9, R71, R89 ;  /* 0x0000005947097220 */ /* 0x000fe60000410000 */
[----:B------:R3:W-:Y:S01]  /*8b20*/  MUFU.EX2 R226, R11 ;  /* 0x0000000b00e27308 */ /* 0x0007e20000000800 */
[C---:B----4-:R-:W-:Y:S02]  /*8b30*/  FMUL.FTZ R6, R72.reuse, R94 ;  /* 0x0000005e48067220 */ /* 0x050fe40000410000 */
[----:B------:R-:W-:Y:S02]  /*8b40*/  FMUL.FTZ R7, R72, R95 ;  /* 0x0000005f48077220 */ /* 0x000fe40000410000 */
[--C-:B-1----:R-:W-:Y:S01]  /*8b50*/  FFMA.FTZ R3, R170, c[0x0][0x2d0], -R154.reuse ;  /* 0x0000b400aa037a23 */ /* 0x102fe2000001089a */
[----:B------:R-:W-:Y:S04]  /*8b60*/  MOV R170, R192 ;  /* 0x000000c000aa7202 */ /* 0x000fe80000000f00 */
[----:B------:R1:W-:Y:S01]  /*8b70*/  MUFU.EX2 R223, R3 ;  /* 0x0000000300df7308 */ /* 0x0003e20000000800 */
[----:B--2---:R-:W-:Y:S01]  /*8b80*/  FMUL.FTZ R4, R73, R92 ;  /* 0x0000005c49047220 */ /* 0x004fe20000410000 */
[----:B---3--:R-:W-:Y:S01]  /*8b90*/  @P0 IADD3.X R11, R5, R12, RZ, P3, !PT ;  /* 0x0000000c050b0210 */ /* 0x008fe20001ffe4ff */
[----:B------:R-:W-:Y:S02]  /*8ba0*/  FMUL.FTZ R5, R73, R93 ;  /* 0x0000005d49057220 */ /* 0x000fe40000410000 */
[----:B------:R-:W-:Y:S01]  /*8bb0*/  FMUL.FTZ R12, R71, R96 ;  /* 0x00000060470c7220 */ /* 0x000fe20000410000 */
[----:B------:R-:W-:Y:S01]  /*8bc0*/  MOV R96, R195 ;  /* 0x000000c300607202 */ /* 0x000fe20000000f00 */
[----:B------:R2:W-:Y:S08]  /*8bd0*/  @P0 LDGSTS.E.BYPASS.LTC128B.128 [R213+0x4900], [R10.64], !P1 ;  /* 0x049000000ad50fae */ /* 0x0005f0000c901d48 */
[----:B------:R-:W3:Y:S01]  /*8be0*/  LDSM.16.MT88.4 R20, [R197] ;  /* 0x00000000c514783b */ /* 0x000ee20000004200 */
[--C-:B-1----:R-:W-:Y:S02]  /*8bf0*/  FFMA.FTZ R3, R18, c[0x0][0x2d0], -R154.reuse ;  /* 0x0000b40012037a23 */ /* 0x102fe4000001089a */
[----:B------:R-:W-:Y:S05]  /*8c00*/  FMUL.FTZ R18, R72, R102 ;  /* 0x0000006648127220 */ /* 0x000fea0000410000 */
[----:B------:R-:W1:Y:S01]  /*8c10*/  LDSM.16.MT88.4 R36, [R201] ;  /* 0x00000000c924783b */ /* 0x000e620000004200 */
[----:B------:R4:W-:Y:S01]  /*8c20*/  MUFU.EX2 R224, R3 ;  /* 0x0000000300e07308 */ /* 0x0009e20000000800 */
[----:B------:R-:W-:Y:S06]  /*8c30*/  MOV R102, R215 ;  /* 0x000000d700667202 */ /* 0x000fec0000000f00 */
[----:B------:R-:W5:Y:S01]  /*8c40*/  LDSM.16.MT88.4 R52, [R198] ;  /* 0x00000000c634783b */ /* 0x000f620000004200 */
[C---:B--2---:R-:W-:Y:S02]  /*8c50*/  FMUL.FTZ R10, R0.reuse, R90 ;  /* 0x0000005a000a7220 */ /* 0x044fe40000410000 */
[----:B------:R-:W-:Y:S05]  /*8c60*/  FMUL.FTZ R11, R0, R91 ;  /* 0x0000005b000b7220 */ /* 0x000fea0000410000 */
[----:B------:R-:W2:Y:S08]  /*8c70*/  LDSM.16.MT88.4 R80, [R200] ;  /* 0x00000000c850783b */ /* 0x000eb00000004200 */
[----:B------:R-:W1:Y:S01]  /*8c80*/  LDSM.16.MT88.4 R84, [R197+0x800] ;  /* 0x00080000c554783b */ /* 0x000e620000004200 */
[----:B----4-:R-:W-:Y:S02]  /*8c90*/  FFMA.FTZ R3, R17, c[0x0][0x2d0], -R154 ;  /* 0x0000b40011037a23 */ /* 0x010fe4000001089a */
[C---:B------:R-:W-:Y:S01]  /*8ca0*/  FMUL.FTZ R17, R73.reuse, R101 ;  /* 0x0000006549117220 */ /* 0x040fe20000410000 */
[----:B------:R-:W-:Y:S01]  /*8cb0*/  MOV R101, R216 ;  /* 0x000000d800657202 */ /* 0x000fe20000000f00 */
[----:B------:R4:W-:Y:S01]  /*8cc0*/  MUFU.EX2 R225, R3 ;  /* 0x0000000300e17308 */ /* 0x0009e20000000800 */
[-C--:B---3--:R-:W-:Y:S02]  /*8cd0*/  HMMA.16816.F32.BF16 R4, R76, R20.reuse, R4 ;  /* 0x000000144c04723c */ /* 0x088fe40000041804 */
[----:B------:R-:W3:Y:S06]  /*8ce0*/  LDSM.16.MT88.4 R88, [R201+0x800] ;  /* 0x00080000c958783b */ /* 0x000eec0000004200 */
[C---:B------:R-:W-:Y:S02]  /*8cf0*/  HMMA.16816.F32.BF16 R8, R64.reuse, R20, R8 ;  /* 0x000000144008723c */ /* 0x040fe40000041808 */
[----:B------:R-:W2:Y:S05]  /*8d00*/  LDSM.16.MT88.4 R92, [R198+0x800] ;  /* 0x00080000c65c783b */ /* 0x000eaa0000004200 */
[C---:B------:R-:W-:Y:S01]  /*8d10*/  FMUL.FTZ R20, R73.reuse, R104 ;  /* 0x0000006849147220 */ /* 0x040fe20000410000 */
[-C--:B------:R-:W-:Y:S02]  /*8d20*/  HMMA.16816.F32.BF16 R12, R64, R22.reuse, R12 ;  /* 0x00000016400c723c */ /* 0x080fe4000004180c */
[----:B------:R-:W-:Y:S02]  /*8d30*/  LDSM.16.MT88.4 R132, [R198+0x2000] ;  /* 0x00200000c684783b */ /* 0x000fe40000004200 */
[----:B------:R-:W-:Y:S01]  /*8d40*/  MOV R104, R217 ;  /* 0x000000d900687202 */ /* 0x000fe20000000f00 */
[--C-:B----4-:R-:W-:Y:S02]  /*8d50*/  FFMA.FTZ R3, R24, c[0x0][0x2d0], -R159.reuse ;  /* 0x0000b40018037a23 */ /* 0x110fe4000001089f */
[----:B------:R-:W-:Y:S01]  /*8d60*/  FMUL.FTZ R21, R73, R105 ;  /* 0x0000006949157220 */ /* 0x000fe20000410000 */
[C---:B------:R-:W-:Y:S01]  /*8d70*/  HMMA.16816.F32.BF16 R16, R76.reuse, R22, R16 ;  /* 0x000000164c10723c */ /* 0x040fe20000041810 */
[----:B------:R4:W-:Y:S01]  /*8d80*/  MUFU.EX2 R221, R3 ;  /* 0x0000000300dd7308 */ /* 0x0009e20000000800 */
[----:B------:R-:W0:Y:S02]  /*8d90*/  LDGDEPBAR ;  /* 0x00000000000079af */ /* 0x000e240000000000 */
[----:B------:R-:W-:Y:S01]  /*8da0*/  MOV R105, R214 ;  /* 0x000000d600697202 */ /* 0x000fe20000000f00 */
[C---:B------:R-:W-:Y:S02]  /*8db0*/  FMUL.FTZ R24, R71.reuse, R108 ;  /* 0x0000006c47187220 */ /* 0x040fe40000410000 */
[C---:B------:R-:W-:Y:S02]  /*8dc0*/  FMUL.FTZ R22, R72.reuse, R106 ;  /* 0x0000006a48167220 */ /* 0x040fe40000410000 */
[----:B------:R-:W-:Y:S07]  /*8dd0*/  FMUL.FTZ R23, R72, R107 ;  /* 0x0000006b48177220 */ /* 0x000fee0000410000 */
[-C--:B-1----:R-:W-:Y:S03]  /*8de0*/  HMMA.16816.F32.BF16 R20, R76, R36.reuse, R20 ;  /* 0x000000244c14723c */ /* 0x082fe60000041814 */
[--C-:B----4-:R-:W-:Y:S01]  /*8df0*/  FFMA.FTZ R3, R172, c[0x0][0x2d0], -R159.reuse ;  /* 0x0000b400ac037a23 */ /* 0x110fe2000001089f */
[----:B------:R-:W-:Y:S03]  /*8e00*/  MOV R172, R29 ;  /* 0x0000001d00ac7202 */ /* 0x000fe60000000f00 */
[----:B------:R1:W4:Y:S01]  /*8e10*/  MUFU.EX2 R220, R3 ;  /* 0x0000000300dc7308 */ /* 0x0003220000000800 */
[----:B------:R-:W-:Y:S04]  /*8e20*/  FMUL.FTZ R29, R71, R113 ;  /* 0x00000071471d7220 */ /* 0x000fe80000410000 */
[--C-:B-1----:R-:W-:Y:S02]  /*8e30*/  FFMA.FTZ R3, R25, c[0x0][0x2d0], -R159.reuse ;  /* 0x0000b40019037a23 */ /* 0x102fe4000001089f */
[----:B------:R-:W-:Y:S03]  /*8e40*/  FMUL.FTZ R25, R71, R109 ;  /* 0x0000006d47197220 */ /* 0x000fe60000410000 */
[----:B------:R1:W-:Y:S02]  /*8e50*/  MUFU.EX2 R219, R3 ;  /* 0x0000000300db7308 */ /* 0x0003e40000000800 */
[----:B-1----:R-:W-:Y:S02]  /*8e60*/  FFMA.FTZ R3, R26, c[0x0][0x2d0], -R159 ;  /* 0x0000b4001a037a23 */ /* 0x002fe4000001089f */
[----:B------:R-:W-:Y:S06]  /*8e70*/  FMUL.FTZ R26, R0, R110 ;  /* 0x0000006e001a7220 */ /* 0x000fec0000410000 */
[----:B------:R1:W-:Y:S01]  /*8e80*/  MUFU.EX2 R218, R3 ;  /* 0x0000000300da7308 */ /* 0x0003e20000000800 */
[C---:B------:R-:W-:Y:S07]  /*8e90*/  HMMA.16816.F32.BF16 R24, R64.reuse, R36, R24 ;  /* 0x000000244018723c */ /* 0x040fee0000041818 */
[C---:B------:R-:W-:Y:S02]  /*8ea0*/  FMUL.FTZ R36, R73.reuse, R120 ;  /* 0x0000007849247220 */ /* 0x040fe40000410000 */
[----:B------:R-:W-:Y:S03]  /*8eb0*/  FMUL.FTZ R37, R73, R121 ;  /* 0x0000007949257220 */ /* 0x000fe60000410000 */
[--C-:B-1----:R-:W-:Y:S01]  /*8ec0*/  FFMA.FTZ R3, R173, c[0x0][0x2d0], -R152.reuse ;  /* 0x0000b400ad037a23 */ /* 0x102fe20000010898 */
[----:B------:R-:W-:Y:S01]  /*8ed0*/  MOV R173, R33 ;  /* 0x0000002100ad7202 */ /* 0x000fe20000000f00 */
[----:B------:R-:W-:Y:S02]  /*8ee0*/  FMUL.FTZ R33, R73, R117 ;  /* 0x0000007549217220 */ /* 0x000fe40000410000 */
[----:B------:R1:W-:Y:S01]  /*8ef0*/  MUFU.EX2 R169, R3 ;  /* 0x0000000300a97308 */ /* 0x0003e20000000800 */
[----:B------:R-:W-:Y:S01]  /*8f00*/  LDSM.16.MT88.4 R116, [R201+0x2000] ;  /* 0x00200000c974783b */ /* 0x000fe20000004200 */
[--C-:B-1----:R-:W-:Y:S08]  /*8f10*/  FFMA.FTZ R3, R180, c[0x0][0x2d0], -R152.reuse ;  /* 0x0000b400b4037a23 */ /* 0x102ff00000010898 */
[----:B------:R1:W1:Y:S02]  /*8f20*/  MUFU.EX2 R168, R3 ;  /* 0x0000000300a87308 */ /* 0x0002640000000800 */
[--C-:B-1----:R-:W-:Y:S02]  /*8f30*/  FFMA.FTZ R3, R28, c[0x0][0x2d0], -R152.reuse ;  /* 0x0000b4001c037a23 */ /* 0x102fe40000010898 */
[----:B------:R-:W-:Y:S06]  /*8f40*/  FMUL.FTZ R28, R71, R112 ;  /* 0x00000070471c7220 */ /* 0x000fec0000410000 */
[----:B------:R1:W-:Y:S01]  /*8f50*/  MUFU.EX2 R167, R3 ;  /* 0x0000000300a77308 */ /* 0x0003e20000000800 */
[-C--:B------:R-:W-:Y:S08]  /*8f60*/  HMMA.16816.F32.BF16 R28, R64, R38.reuse, R28 ;  /* 0x00000026401c723c */ /* 0x080ff0000004181c */
[C---:B------:R-:W-:Y:S07]  /*8f70*/  HMMA.16816.F32.BF16 R32, R76.reuse, R38, R32 ;  /* 0x000000264c20723c */ /* 0x040fee0000041820 */
[C---:B------:R-:W-:Y:S02]  /*8f80*/  FMUL.FTZ R38, R72.reuse, R122 ;  /* 0x0000007a48267220 */ /* 0x040fe40000410000 */
[----:B------:R-:W-:Y:S03]  /*8f90*/  FMUL.FTZ R39, R72, R123 ;  /* 0x0000007b48277220 */ /* 0x000fe60000410000 */
[----:B-1----:R-:W-:Y:S04]  /*8fa0*/  FFMA.FTZ R3, R181, c[0x0][0x2d0], -R152 ;  /* 0x0000b400b5037a23 */ /* 0x002fe80000010898 */
[-C--:B-----5:R-:W-:Y:S01]  /*8fb0*/  HMMA.16816.F32.BF16 R36, R76, R52.reuse, R36 ;  /* 0x000000344c24723c */ /* 0x0a0fe20000041824 */
[----:B------:R1:W5:Y:S07]  /*8fc0*/  MUFU.EX2 R166, R3 ;  /* 0x0000000300a67308 */ /* 0x00036e0000000800 */
[C---:B------:R-:W-:Y:S07]  /*8fd0*/  HMMA.16816.F32.BF16 R40, R64.reuse, R52, R40 ;  /* 0x000000344028723c */ /* 0x040fee0000041828 */
[C---:B------:R-:W-:Y:S02]  /*8fe0*/  FMUL.FTZ R53, R73.reuse, R137 ;  /* 0x0000008949357220 */ /* 0x040fe40000410000 */
[----:B------:R-:W-:Y:S03]  /*8ff0*/  FMUL.FTZ R52, R73, R136 ;  /* 0x0000008849347220 */ /* 0x000fe60000410000 */
[--C-:B-1----:R-:W-:Y:S04]  /*9000*/  FFMA.FTZ R3, R179, c[0x0][0x2d0], -R153.reuse ;  /* 0x0000b400b3037a23 */ /* 0x102fe80000010899 */
[----:B------:R1:W-:Y:S02]  /*9010*/  MUFU.EX2 R217, R3 ;  /* 0x0000000300d97308 */ /* 0x0003e40000000800 */
        /* <DEDUP_REMOVED lines=10> */
[-C--:B--2---:R-:W-:Y:S01]  /*90c0*/  HMMA.16816.F32.BF16 R52, R76, R80.reuse, R52 ;  /* 0x000000504c34723c */ /* 0x084fe20000041834 */
[----:B------:R1:W2:Y:S07]  /*90d0*/  MUFU.EX2 R214, R3 ;  /* 0x0000000300d67308 */ /* 0x0002ae0000000800 */
[C---:B------:R-:W-:Y:S07]  /*90e0*/  HMMA.16816.F32.BF16 R56, R64.reuse, R80, R56 ;  /* 0x000000504038723c */ /* 0x040fee0000041838 */
[----:B----4-:R-:W-:Y:S01]  /*90f0*/  F2FP.BF16.PACK_AB R80, R220, R221 ;  /* 0x000000dddc50723e */ /* 0x010fe200000010ff */
[-C--:B------:R-:W-:Y:S04]  /*9100*/  HMMA.16816.F32.BF16 R60, R64, R82.reuse, R60 ;  /* 0x00000052403c723c */ /* 0x080fe8000004183c */
[----:B------:R-:W-:Y:S03]  /*9110*/  F2FP.BF16.PACK_AB R81, R168, R169 ;  /* 0x000000a9a851723e */ /* 0x000fe600000010ff */
[----:B------:R-:W-:Y:S02]  /*9120*/  FMUL.FTZ R64, R73, R148 ;  /* 0x0000009449407220 */ /* 0x000fe40000410000 */
[--C-:B-1----:R-:W-:Y:S03]  /*9130*/  FFMA.FTZ R3, R185, c[0x0][0x2d0], -R154.reuse ;  /* 0x0000b400b9037a23 */ /* 0x102fe6000001089a */
[----:B------:R-:W-:Y:S01]  /*9140*/  FMUL.FTZ R65, R73, R149 ;  /* 0x0000009549417220 */ /* 0x000fe20000410000 */
[----:B------:R1:W-:Y:S01]  /*9150*/  MUFU.EX2 R195, R3 ;  /* 0x0000000300c37308 */ /* 0x0003e20000000800 */
[C---:B------:R-:W-:Y:S02]  /*9160*/  FMUL.FTZ R66, R72.reuse, R150 ;  /* 0x0000009648427220 */ /* 0x040fe40000410000 */
[----:B------:R-:W-:Y:S07]  /*9170*/  FMUL.FTZ R67, R72, R151 ;  /* 0x0000009748437220 */ /* 0x000fee0000410000 */
[----:B------:R-:W-:Y:S07]  /*9180*/  HMMA.16816.F32.BF16 R64, R76, R82, R64 ;  /* 0x000000524c40723c */ /* 0x000fee0000041840 */
[----:B------:R-:W-:Y:S02]  /*9190*/  F2FP.BF16.PACK_AB R76, R228, R229 ;  /* 0x000000e5e44c723e */ /* 0x000fe400000010ff */
[----:B------:R-:W-:Y:S03]  /*91a0*/  F2FP.BF16.PACK_AB R78, R226, R227 ;  /* 0x000000e3e24e723e */ /* 0x000fe600000010ff */
[----:B------:R-:W-:Y:S01]  /*91b0*/  F2FP.BF16.PACK_AB R77, R223, R222 ;  /* 0x000000dedf4d723e */ /* 0x000fe200000010ff */
[--C-:B-1----:R-:W-:Y:S01]  /*91c0*/  FFMA.FTZ R3, R186, c[0x0][0x2d0], -R154.reuse ;  /* 0x0000b400ba037a23 */ /* 0x102fe2000001089a */
[----:B------:R-:W-:Y:S02]  /*91d0*/  F2FP.BF16.PACK_AB R79, R225, R224 ;  /* 0x000000e0e14f723e */ /* 0x000fe400000010ff */
[----:B------:R-:W-:Y:S01]  /*91e0*/  F2FP.BF16.PACK_AB R82, R218, R219 ;  /* 0x000000dbda52723e */ /* 0x000fe200000010ff */
[----:B------:R1:W4:Y:S01]  /*91f0*/  MUFU.EX2 R194, R3 ;  /* 0x0000000300c27308 */ /* 0x0003220000000800 */
[----:B-----5:R-:W-:Y:S03]  /*9200*/  F2FP.BF16.PACK_AB R83, R166, R167 ;  /* 0x000000a7a653723e */ /* 0x020fe600000010ff */
[-C--:B------:R-:W-:Y:S08]  /*9210*/  HMMA.16816.F32.BF16 R4, R76, R84.reuse, R4 ;  /* 0x000000544c04723c */ /* 0x080ff00000041804 */
[C---:B------:R-:W-:Y:S08]  /*9220*/  HMMA.16816.F32.BF16 R8, R80.reuse, R84, R8 ;  /* 0x000000545008723c */ /* 0x040ff00000041808 */
[-C--:B------:R-:W-:Y:S04]  /*9230*/  HMMA.16816.F32.BF16 R12, R80, R86.reuse, R12 ;  /* 0x00000056500c723c */ /* 0x080fe8000004180c */
[--C-:B-1----:R-:W-:Y:S04]  /*9240*/  FFMA.FTZ R3, R183, c[0x0][0x2d0], -R154.reuse ;  /* 0x0000b400b7037a23 */ /* 0x102fe8000001089a */
[C---:B------:R-:W-:Y:S01]  /*9250*/  HMMA.16816.F32.BF16 R16, R76.reuse, R86, R16 ;  /* 0x000000564c10723c */ /* 0x040fe20000041810 */
[----:B------:R1:W-:Y:S01]  /*9260*/  MUFU.EX2 R193, R3 ;  /* 0x0000000300c17308 */ /* 0x0003e20000000800 */
[----:B------:R-:W5:Y:S06]  /*9270*/  LDSM.16.MT88.4 R84, [R200+0x800] ;  /* 0x00080000c854783b */ /* 0x000f6c0000004200 */
[-C--:B---3--:R-:W-:Y:S08]  /*9280*/  HMMA.16816.F32.BF16 R20, R76, R88.reuse, R20 ;  /* 0x000000584c14723c */ /* 0x088ff00000041814 */
[C---:B------:R-:W-:Y:S08]  /*9290*/  HMMA.16816.F32.BF16 R24, R80.reuse, R88, R24 ;  /* 0x000000585018723c */ /* 0x040ff00000041818 */
[-C--:B------:R-:W-:Y:S04]  /*92a0*/  HMMA.16816.F32.BF16 R28, R80, R90.reuse, R28 ;  /* 0x0000005a501c723c */ /* 0x080fe8000004181c */
[--C-:B-1----:R-:W-:Y:S04]  /*92b0*/  FFMA.FTZ R3, R184, c[0x0][0x2d0], -R154.reuse ;  /* 0x0000b400b8037a23 */ /* 0x102fe8000001089a */
[C---:B------:R-:W-:Y:S01]  /*92c0*/  HMMA.16816.F32.BF16 R32, R76.reuse, R90, R32 ;  /* 0x0000005a4c20723c */ /* 0x040fe20000041820 */
[----:B------:R1:W3:Y:S01]  /*92d0*/  MUFU.EX2 R192, R3 ;  /* 0x0000000300c07308 */ /* 0x0002e20000000800 */
[----:B------:R-:W2:Y:S06]  /*92e0*/  LDSM.16.MT88.4 R88, [R197+0x1000] ;  /* 0x00100000c558783b */ /* 0x000eac0000004200 */
[-C--:B------:R-:W-:Y:S08]  /*92f0*/  HMMA.16816.F32.BF16 R36, R76, R92.reuse, R36 ;  /* 0x0000005c4c24723c */ /* 0x080ff00000041824 */
[C---:B------:R-:W-:Y:S07]  /*9300*/  HMMA.16816.F32.BF16 R40, R80.reuse, R92, R40 ;  /* 0x0000005c5028723c */ /* 0x040fee0000041828 */
[----:B------:R-:W-:Y:S01]  /*9310*/  FFMA.FTZ R92, R250, c[0x0][0x2d0], -R154 ;  /* 0x0000b400fa5c7a23 */ /* 0x000fe2000001089a */
[-C--:B------:R-:W-:Y:S03]  /*9320*/  HMMA.16816.F32.BF16 R44, R80, R94.reuse, R44 ;  /* 0x0000005e502c723c */ /* 0x080fe6000004182c */
[----:B------:R2:W-:Y:S01]  /*9330*/  MUFU.EX2 R186, R92 ;  /* 0x0000005c00ba7308 */ /* 0x0005e20000000800 */
[--C-:B-1----:R-:W-:Y:S04]  /*9340*/  FFMA.FTZ R3, R187, c[0x0][0x2d0], -R159.reuse ;  /* 0x0000b400bb037a23 */ /* 0x102fe8000001089f */
[C---:B------:R-:W-:Y:S05]  /*9350*/  HMMA.16816.F32.BF16 R48, R76.reuse, R94, R48 ;  /* 0x0000005e4c30723c */ /* 0x040fea0000041830 */
[----:B------:R1:W-:Y:S03]  /*9360*/  MUFU.EX2 R191, R3 ;  /* 0x0000000300bf7308 */ /* 0x0003e60000000800 */
[-C--:B-----5:R-:W-:Y:S08]  /*9370*/  HMMA.16816.F32.BF16 R52, R76, R84.reuse, R52 ;  /* 0x000000544c34723c */ /* 0x0a0ff00000041834 */
[C---:B------:R-:W-:Y:S01]  /*9380*/  HMMA.16816.F32.BF16 R56, R80.reuse, R84, R56 ;  /* 0x000000545038723c */ /* 0x040fe20000041838 */
[----:B--2---:R-:W-:Y:S07]  /*9390*/  LDSM.16.MT88.4 R92, [R198+0x1000] ;  /* 0x00100000c65c783b */ /* 0x004fee0000004200 */
[-C--:B------:R-:W-:Y:S04]  /*93a0*/  HMMA.16816.F32.BF16 R60, R80, R86.reuse, R60 ;  /* 0x00000056503c723c */ /* 0x080fe8000004183c */
[--C-:B-1----:R-:W-:Y:S04]  /*93b0*/  FFMA.FTZ R3, R188, c[0x0][0x2d0], -R159.reuse ;  /* 0x0000b400bc037a23 */ /* 0x102fe8000001089f */
[----:B------:R-:W-:Y:S01]  /*93c0*/  HMMA.16816.F32.BF16 R64, R76, R86, R64 ;  /* 0x000000564c40723c */ /* 0x000fe20000041840 */
[----:B------:R1:W2:Y:S01]  /*93d0*/  MUFU.EX2 R190, R3 ;  /* 0x0000000300be7308 */ /* 0x0002a20000000800 */
[----:B------:R-:W5:Y:S05]  /*93e0*/  LDSM.16.MT88.4 R84, [R201+0x1000] ;  /* 0x00100000c954783b */ /* 0x000f6a0000004200 */
[----:B------:R-:W-:Y:S02]  /*93f0*/  F2FP.BF16.PACK_AB R76, R216, R217 ;  /* 0x000000d9d84c723e */ /* 0x000fe400000010ff */
[----:B------:R-:W-:Y:S03]  /*9400*/  F2FP.BF16.PACK_AB R78, R214, R215 ;  /* 0x000000d7d64e723e */ /* 0x000fe600000010ff */
[----:B----4-:R-:W-:Y:S02]  /*9410*/  F2FP.BF16.PACK_AB R77, R194, R195 ;  /* 0x000000c3c24d723e */ /* 0x010fe400000010ff */
[----:B---3--:R-:W-:Y:S07]  /*9420*/  F2FP.BF16.PACK_AB R79, R192, R193 ;  /* 0x000000c1c04f723e */ /* 0x008fee00000010ff */
[-C--:B------:R-:W-:Y:S03]  /*9430*/  HMMA.16816.F32.BF16 R4, R76, R88.reuse, R4 ;  /* 0x000000584c04723c */ /* 0x080fe60000041804 */
[--C-:B-1----:R-:W-:Y:S01]  /*9440*/  FFMA.FTZ R3, R189, c[0x0][0x2d0], -R152.reuse ;  /* 0x0000b400bd037a23 */ /* 0x102fe20000010898 */
[----:B--2---:R-:W-:Y:S03]  /*9450*/  F2FP.BF16.PACK_AB R80, R190, R191 ;  /* 0x000000bfbe50723e */ /* 0x004fe600000010ff */
[----:B------:R1:W-:Y:S02]  /*9460*/  MUFU.EX2 R138, R3 ;  /* 0x00000003008a7308 */ /* 0x0003e40000000800 */
[--C-:B-1----:R-:W-:Y:S08]  /*9470*/  FFMA.FTZ R3, R245, c[0x0][0x2d0], -R152.reuse ;  /* 0x0000b400f5037a23 */ /* 0x102ff00000010898 */
        /* <DEDUP_REMOVED lines=13> */
[----:B------:R1:W-:Y:S01]  /*9550*/  MUFU.EX2 R188, R3 ;  /* 0x0000000300bc7308 */ /* 0x0003e20000000800 */
[C---:B------:R-:W-:Y:S08]  /*9560*/  HMMA.16816.F32.BF16 R8, R80.reuse, R88, R8 ;  /* 0x000000585008723c */ /* 0x040ff00000041808 */
[-C--:B------:R-:W-:Y:S08]  /*9570*/  HMMA.16816.F32.BF16 R12, R80, R90.reuse, R12 ;  /* 0x0000005a500c723c */ /* 0x080ff0000004180c */
[C---:B------:R-:W-:Y:S01]  /*9580*/  HMMA.16816.F32.BF16 R16, R76.reuse, R90, R16 ;  /* 0x0000005a4c10723c */ /* 0x040fe20000041810 */
[----:B------:R-:W2:Y:S03]  /*9590*/  LDSM.16.MT88.4 R88, [R200+0x1000] ;  /* 0x00100000c858783b */ /* 0x000ea60000004200 */
[----:B-1----:R-:W-:Y:S04]  /*95a0*/  FFMA.FTZ R3, R248, c[0x0][0x2d0], -R153 ;  /* 0x0000b400f8037a23 */ /* 0x002fe80000010899 */
[-C--:B-----5:R-:W-:Y:S01]  /*95b0*/  HMMA.16816.F32.BF16 R20, R76, R84.reuse, R20 ;  /* 0x000000544c14723c */ /* 0x0a0fe20000041814 */
[----:B------:R1:W3:Y:S07]  /*95c0*/  MUFU.EX2 R187, R3 ;  /* 0x0000000300bb7308 */ /* 0x0002ee0000000800 */
[C---:B------:R-:W-:Y:S07]  /*95d0*/  HMMA.16816.F32.BF16 R24, R80.reuse, R84, R24 ;  /* 0x000000545018723c */ /* 0x040fee0000041818 */
[----:B------:R-:W-:Y:S01]  /*95e0*/  FFMA.FTZ R84, R98, c[0x0][0x2d0], -R159 ;  /* 0x0000b40062547a23 */ /* 0x000fe2000001089f */
[-C--:B------:R-:W-:Y:S03]  /*95f0*/  HMMA.16816.F32.BF16 R28, R80, R86.reuse, R28 ;  /* 0x00000056501c723c */ /* 0x080fe6000004181c */
[----:B------:R4:W-:Y:S01]  /*9600*/  MUFU.EX2 R180, R84 ;  /* 0x0000005400b47308 */ /* 0x0009e20000000800 */
[----:B------:R-:W-:Y:S04]  /*9610*/  MOV R98, R157 ;  /* 0x0000009d00627202 */ /* 0x000fe80000000f00 */
[C---:B------:R-:W-:Y:S04]  /*9620*/  HMMA.16816.F32.BF16 R32, R76.reuse, R86, R32 ;  /* 0x000000564c20723c */ /* 0x040fe80000041820 */
[--C-:B-1----:R-:W-:Y:S04]  /*9630*/  FFMA.FTZ R3, R104, c[0x0][0x2d0], -R154.reuse ;  /* 0x0000b40068037a23 */ /* 0x102fe8000001089a */
[-C--:B------:R-:W-:Y:S01]  /*9640*/  HMMA.16816.F32.BF16 R36, R76, R92.reuse, R36 ;  /* 0x0000005c4c24723c */ /* 0x080fe20000041824 */
[----:B------:R1:W5:Y:S07]  /*9650*/  MUFU.EX2 R143, R3 ;  /* 0x00000003008f7308 */ /* 0x00036e0000000800 */
[C---:B------:R-:W-:Y:S01]  /*9660*/  HMMA.16816.F32.BF16 R40, R80.reuse, R92, R40 ;  /* 0x0000005c5028723c */ /* 0x040fe20000041828 */
[----:B----4-:R-:W4:Y:S06]  /*9670*/  LDSM.16.MT88.4 R84, [R197+0x1800] ;  /* 0x00180000c554783b */ /* 0x010f2c0000004200 */
[--C-:B------:R-:W-:Y:S01]  /*9680*/  FFMA.FTZ R92, R100, c[0x0][0x2d0], -R153.reuse ;  /* 0x0000b400645c7a23 */ /* 0x100fe20000010899 */
[-C--:B------:R-:W-:Y:S04]  /*9690*/  HMMA.16816.F32.BF16 R44, R80, R94.reuse, R44 ;  /* 0x0000005e502c723c */ /* 0x080fe8000004182c */
[----:B------:R-:W-:Y:S04]  /*96a0*/  MOV R100, R98 ;  /* 0x0000006200647202 */ /* 0x000fe80000000f00 */
[C---:B------:R-:W-:Y:S04]  /*96b0*/  HMMA.16816.F32.BF16 R48, R76.reuse, R94, R48 ;  /* 0x0000005e4c30723c */ /* 0x040fe80000041830 */
[--C-:B-1----:R-:W-:Y:S04]  /*96c0*/  FFMA.FTZ R3, R242, c[0x0][0x2d0], -R153.reuse ;  /* 0x0000b400f2037a23 */ /* 0x102fe80000010899 */
[-C--:B--2---:R-:W-:Y:S01]  /*96d0*/  HMMA.16816.F32.BF16 R52, R76, R88.reuse, R52 ;  /* 0x000000584c34723c */ /* 0x084fe20000041834 */
[----:B------:R1:W-:Y:S07]  /*96e0*/  MUFU.EX2 R185, R3 ;  /* 0x0000000300b97308 */ /* 0x0003ee0000000800 */
[C---:B------:R-:W-:Y:S08]  /*96f0*/  HMMA.16816.F32.BF16 R56, R80.reuse, R88, R56 ;  /* 0x000000585038723c */ /* 0x040ff00000041838 */
[-C--:B------:R-:W-:Y:S08]  /*9700*/  HMMA.16816.F32.BF16 R60, R80, R90.reuse, R60 ;  /* 0x0000005a503c723c */ /* 0x080ff0000004183c */
[----:B------:R-:W-:Y:S01]  /*9710*/  HMMA.16816.F32.BF16 R64, R76, R90, R64 ;  /* 0x0000005a4c40723c */ /* 0x000fe20000041840 */
[----:B------:R-:W2:Y:S03]  /*9720*/  LDSM.16.MT88.4 R88, [R201+0x1800] ;  /* 0x00180000c958783b */ /* 0x000ea60000004200 */
[----:B-1----:R-:W-:Y:S03]  /*9730*/  FFMA.FTZ R3, R246, c[0x0][0x2d0], -R153 ;  /* 0x0000b400f6037a23 */ /* 0x002fe60000010899 */
[----:B---3--:R-:W-:Y:S01]  /*9740*/  F2FP.BF16.PACK_AB R76, R187, R188 ;  /* 0x000000bcbb4c723e */ /* 0x008fe200000010ff */
[----:B------:R1:W3:Y:S01]  /*9750*/  MUFU.EX2 R184, R3 ;  /* 0x0000000300b87308 */ /* 0x0002e20000000800 */
[----:B-----5:R-:W-:Y:S03]  /*9760*/  F2FP.BF16.PACK_AB R77, R143, R186 ;  /* 0x000000ba8f4d723e */ /* 0x020fe600000010ff */
[--C-:B-1----:R-:W-:Y:S01]  /*9770*/  FFMA.FTZ R3, R249, c[0x0][0x2d0], -R154.reuse ;  /* 0x0000b400f9037a23 */ /* 0x102fe2000001089a */
[----:B---3--:R-:W-:Y:S05]  /*9780*/  F2FP.BF16.PACK_AB R78, R184, R185 ;  /* 0x000000b9b84e723e */ /* 0x008fea00000010ff */
[----:B------:R1:W-:Y:S02]  /*9790*/  MUFU.EX2 R183, R3 ;  /* 0x0000000300b77308 */ /* 0x0003e40000000800 */
[----:B-1----:R-:W-:Y:S08]  /*97a0*/  FFMA.FTZ R3, R252, c[0x0][0x2d0], -R154 ;  /* 0x0000b400fc037a23 */ /* 0x002ff0000001089a */
[----:B------:R1:W3:Y:S02]  /*97b0*/  MUFU.EX2 R182, R3 ;  /* 0x0000000300b67308 */ /* 0x0002e40000000800 */
[--C-:B-1----:R-:W-:Y:S01]  /*97c0*/  FFMA.FTZ R3, R173, c[0x0][0x2d0], -R159.reuse ;  /* 0x0000b400ad037a23 */ /* 0x102fe2000001089f */
[----:B---3--:R-:W-:Y:S07]  /*97d0*/  F2FP.BF16.PACK_AB R79, R182, R183 ;  /* 0x000000b7b64f723e */ /* 0x008fee00000010ff */
[----:B------:R1:W-:Y:S01]  /*97e0*/  MUFU.EX2 R173, R92 ;  /* 0x0000005c00ad7308 */ /* 0x0003e20000000800 */
[-C--:B----4-:R-:W-:Y:S09]  /*97f0*/  HMMA.16816.F32.BF16 R4, R76, R84.reuse, R4 ;  /* 0x000000544c04723c */ /* 0x090ff20000041804 */
[----:B------:R3:W-:Y:S01]  /*9800*/  MUFU.EX2 R142, R3 ;  /* 0x00000003008e7308 */ /* 0x0007e20000000800 */
[----:B-1----:R-:W1:Y:S02]  /*9810*/  LDSM.16.MT88.4 R92, [R198+0x1800] ;  /* 0x00180000c65c783b */ /* 0x002e640000004200 */
[--C-:B---3--:R-:W-:Y:S07]  /*9820*/  FFMA.FTZ R3, R103, c[0x0][0x2d0], -R159.reuse ;  /* 0x0000b40067037a23 */ /* 0x108fee000001089f */
[----:B------:R3:W4:Y:S02]  /*9830*/  MUFU.EX2 R181, R3 ;  /* 0x0000000300b57308 */ /* 0x0007240000000800 */
[--C-:B---3--:R-:W-:Y:S01]  /*9840*/  FFMA.FTZ R3, R102, c[0x0][0x2d0], -R152.reuse ;  /* 0x0000b40066037a23 */ /* 0x108fe20000010898 */
[----:B----4-:R-:W-:Y:S07]  /*9850*/  F2FP.BF16.PACK_AB R80, R181, R142 ;  /* 0x0000008eb550723e */ /* 0x010fee00000010ff */
[----:B------:R3:W-:Y:S02]  /*9860*/  MUFU.EX2 R140, R3 ;  /* 0x00000003008c7308 */ /* 0x0007e40000000800 */
[--C-:B---3--:R-:W-:Y:S08]  /*9870*/  FFMA.FTZ R3, R158, c[0x0][0x2d0], -R152.reuse ;  /* 0x0000b4009e037a23 */ /* 0x108ff00000010898 */
[----:B------:R3:W4:Y:S02]  /*9880*/  MUFU.EX2 R158, R3 ;  /* 0x00000003009e7308 */ /* 0x0007240000000800 */
[----:B---3--:R-:W-:Y:S01]  /*9890*/  FFMA.FTZ R3, R99, c[0x0][0x2d0], -R159 ;  /* 0x0000b40063037a23 */ /* 0x008fe2000001089f */
[----:B------:R-:W-:Y:S02]  /*98a0*/  MOV R99, R156 ;  /* 0x0000009c00637202 */ /* 0x000fe40000000f00 */
[----:B----4-:R-:W-:Y:S05]  /*98b0*/  F2FP.BF16.PACK_AB R81, R158, R140 ;  /* 0x0000008c9e51723e */ /* 0x010fea00000010ff */
[----:B------:R3:W4:Y:S02]  /*98c0*/  MUFU.EX2 R179, R3 ;  /* 0x0000000300b37308 */ /* 0x0007240000000800 */
[--C-:B---3--:R-:W-:Y:S01]  /*98d0*/  FFMA.FTZ R3, R164, c[0x0][0x2d0], -R152.reuse ;  /* 0x0000b400a4037a23 */ /* 0x108fe20000010898 */
[----:B----4-:R-:W-:Y:S07]  /*98e0*/  F2FP.BF16.PACK_AB R82, R180, R179 ;  /* 0x000000b3b452723e */ /* 0x010fee00000010ff */
[----:B------:R3:W-:Y:S02]  /*98f0*/  MUFU.EX2 R156, R3 ;  /* 0x00000003009c7308 */ /* 0x0007e40000000800 */
[----:B---3--:R-:W-:Y:S08]  /*9900*/  FFMA.FTZ R3, R155, c[0x0][0x2d0], -R152 ;  /* 0x0000b4009b037a23 */ /* 0x008ff00000010898 */
[----:B------:R3:W4:Y:S02]  /*9910*/  MUFU.EX2 R157, R3 ;  /* 0x00000003009d7308 */ /* 0x0007240000000800 */
[--C-:B---3--:R-:W-:Y:S01]  /*9920*/  FFMA.FTZ R3, R101, c[0x0][0x2d0], -R153.reuse ;  /* 0x0000b40065037a23 */ /* 0x108fe20000010899 */
[----:B----4-:R-:W-:Y:S07]  /*9930*/  F2FP.BF16.PACK_AB R83, R157, R156 ;  /* 0x0000009c9d53723e */ /* 0x010fee00000010ff */
[----:B------:R3:W4:Y:S01]  /*9940*/  MUFU.EX2 R174, R3 ;  /* 0x0000000300ae7308 */ /* 0x0007220000000800 */
[C---:B------:R-:W-:Y:S08]  /*9950*/  HMMA.16816.F32.BF16 R8, R80.reuse, R84, R8 ;  /* 0x000000545008723c */ /* 0x040ff00000041808 */
[-C--:B------:R-:W-:Y:S08]  /*9960*/  HMMA.16816.F32.BF16 R12, R80, R86.reuse, R12 ;  /* 0x00000056500c723c */ /* 0x080ff0000004180c */
[C---:B------:R-:W-:Y:S01]  /*9970*/  HMMA.16816.F32.BF16 R16, R76.reuse, R86, R16 ;  /* 0x000000564c10723c */ /* 0x040fe20000041810 */
[----:B------:R-:W5:Y:S03]  /*9980*/  LDSM.16.MT88.4 R84, [R200+0x1800] ;  /* 0x00180000c854783b */ /* 0x000f660000004200 */
[--C-:B---3--:R-:W-:Y:S01]  /*9990*/  FFMA.FTZ R3, R171, c[0x0][0x2d0], -R154.reuse ;  /* 0x0000b400ab037a23 */ /* 0x108fe2000001089a */
[----:B----4-:R-:W-:Y:S03]  /*99a0*/  F2FP.BF16.PACK_AB R148, R173, R174 ;  /* 0x000000aead94723e */ /* 0x010fe600000010ff */
[-C--:B--2---:R-:W-:Y:S01]  /*99b0*/  HMMA.16816.F32.BF16 R20, R76, R88.reuse, R20 ;  /* 0x000000584c14723c */ /* 0x084fe20000041814 */
[----:B------:R2:W-:Y:S07]  /*99c0*/  MUFU.EX2 R171, R3 ;  /* 0x0000000300ab7308 */ /* 0x0005ee0000000800 */
[C---:B------:R-:W-:Y:S08]  /*99d0*/  HMMA.16816.F32.BF16 R24, R80.reuse, R88, R24 ;  /* 0x000000585018723c */ /* 0x040ff00000041818 */
[-C--:B------:R-:W-:Y:S08]  /*99e0*/  HMMA.16816.F32.BF16 R28, R80, R90.reuse, R28 ;  /* 0x0000005a501c723c */ /* 0x080ff0000004181c */
[C---:B------:R-:W-:Y:S04]  /*99f0*/  HMMA.16816.F32.BF16 R32, R76.reuse, R90, R32 ;  /* 0x0000005a4c20723c */ /* 0x040fe80000041820 */
[--C-:B--2---:R-:W-:Y:S04]  /*9a00*/  FFMA.FTZ R3, R172, c[0x0][0x2d0], -R154.reuse ;  /* 0x0000b400ac037a23 */ /* 0x104fe8000001089a */
[-C--:B-1----:R-:W-:Y:S01]  /*9a10*/  HMMA.16816.F32.BF16 R36, R76, R92.reuse, R36 ;  /* 0x0000005c4c24723c */ /* 0x082fe20000041824 */
[----:B------:R1:W2:Y:S07]  /*9a20*/  MUFU.EX2 R172, R3 ;  /* 0x0000000300ac7308 */ /* 0x0002ae0000000800 */
[C---:B------:R-:W-:Y:S08]  /*9a30*/  HMMA.16816.F32.BF16 R40, R80.reuse, R92, R40 ;  /* 0x0000005c5028723c */ /* 0x040ff00000041828 */
[-C--:B------:R-:W-:Y:S08]  /*9a40*/  HMMA.16816.F32.BF16 R44, R80, R94.reuse, R44 ;  /* 0x0000005e502c723c */ /* 0x080ff0000004182c */
[C---:B------:R-:W-:Y:S04]  /*9a50*/  HMMA.16816.F32.BF16 R48, R76.reuse, R94, R48 ;  /* 0x0000005e4c30723c */ /* 0x040fe80000041830 */
[--C-:B-1----:R-:W-:Y:S01]  /*9a60*/  FFMA.FTZ R3, R97, c[0x0][0x2d0], -R153.reuse ;  /* 0x0000b40061037a23 */ /* 0x102fe20000010899 */
[----:B------:R-:W-:Y:S02]  /*9a70*/  MOV R97, R170 ;  /* 0x000000aa00617202 */ /* 0x000fe40000000f00 */
[----:B--2---:R-:W-:Y:S01]  /*9a80*/  F2FP.BF16.PACK_AB R149, R172, R171 ;  /* 0x000000abac95723e */ /* 0x004fe200000010ff */
[----:B------:R1:W-:Y:S01]  /*9a90*/  MUFU.EX2 R170, R3 ;  /* 0x0000000300aa7308 */ /* 0x0003e20000000800 */
[-C--:B-----5:R-:W-:Y:S08]  /*9aa0*/  HMMA.16816.F32.BF16 R52, R76, R84.reuse, R52 ;  /* 0x000000544c34723c */ /* 0x0a0ff00000041834 */
[C---:B------:R-:W-:Y:S07]  /*9ab0*/  HMMA.16816.F32.BF16 R56, R80.reuse, R84, R56 ;  /* 0x000000545038723c */ /* 0x040fee0000041838 */
[----:B------:R-:W-:Y:S01]  /*9ac0*/  MOV R85, R2 ;  /* 0x0000000200557202 */ /* 0x000fe20000000f00 */
[-C--:B------:R-:W-:Y:S04]  /*9ad0*/  HMMA.16816.F32.BF16 R60, R80, R86.reuse, R60 ;  /* 0x00000056503c723c */ /* 0x080fe8000004183c */
[----:B------:R-:W-:Y:S01]  /*9ae0*/  MOV R84, R68 ;  /* 0x0000004400547202 */ /* 0x000fe20000000f00 */
[----:B-1----:R-:W-:Y:S03]  /*9af0*/  FFMA.FTZ R3, R165, c[0x0][0x2d0], -R153 ;  /* 0x0000b400a5037a23 */ /* 0x002fe60000010899 */
[----:B------:R-:W-:Y:S01]  /*9b00*/  HMMA.16816.F32.BF16 R64, R76, R86, R64 ;  /* 0x000000564c40723c */ /* 0x000fe20000041840 */
[----:B------:R1:W2:Y:S03]  /*9b10*/  MUFU.EX2 R165, R3 ;  /* 0x0000000300a57308 */ /* 0x0002a60000000800 */
[--C-:B-1----:R-:W-:Y:S01]  /*9b20*/  FFMA.FTZ R3, R99, c[0x0][0x2d0], -R154.reuse ;  /* 0x0000b40063037a23 */ /* 0x102fe2000001089a */
[----:B--2---:R-:W-:Y:S01]  /*9b30*/  F2FP.BF16.PACK_AB R150, R165, R170 ;  /* 0x000000aaa596723e */ /* 0x004fe200000010ff */
[----:B------:R-:W2:Y:S05]  /*9b40*/  LDL.LU R99, [R1] ;  /* 0x0000000001637983 */ /* 0x000eaa0000300800 */
[----:B------:R1:W-:Y:S01]  /*9b50*/  MUFU.EX2 R164, R3 ;  /* 0x0000000300a47308 */ /* 0x0003e20000000800 */
[----:B------:R-:W3:Y:S01]  /*9b60*/  LDL.LU R98, [R1+0x4] ;  /* 0x0000040001627983 */ /* 0x000ee20000300800 */
[----:B-1----:R-:W-:Y:S08]  /*9b70*/  FFMA.FTZ R3, R163, c[0x0][0x2d0], -R154 ;  /* 0x0000b400a3037a23 */ /* 0x002ff0000001089a */
[----:B------:R1:W4:Y:S02]  /*9b80*/  MUFU.EX2 R163, R3 ;  /* 0x0000000300a37308 */ /* 0x0003240000000800 */
[--C-:B-1----:R-:W-:Y:S01]  /*9b90*/  FFMA.FTZ R3, R161, c[0x0][0x2d0], -R159.reuse ;  /* 0x0000b400a1037a23 */ /* 0x102fe2000001089f */
[----:B----4-:R-:W-:Y:S07]  /*9ba0*/  F2FP.BF16.PACK_AB R151, R163, R164 ;  /* 0x000000a4a397723e */ /* 0x010fee00000010ff */
[----:B------:R1:W-:Y:S02]  /*9bb0*/  MUFU.EX2 R161, R3 ;  /* 0x0000000300a17308 */ /* 0x0003e40000000800 */
[--C-:B-1----:R-:W-:Y:S08]  /*9bc0*/  FFMA.FTZ R3, R162, c[0x0][0x2d0], -R159.reuse ;  /* 0x0000b400a2037a23 */ /* 0x102ff0000001089f */
[----:B------:R1:W4:Y:S02]  /*9bd0*/  MUFU.EX2 R162, R3 ;  /* 0x0000000300a27308 */ /* 0x0003240000000800 */
[--C-:B-1----:R-:W-:Y:S01]  /*9be0*/  FFMA.FTZ R3, R97, c[0x0][0x2d0], -R152.reuse ;  /* 0x0000b40061037a23 */ /* 0x102fe20000010898 */
[----:B----4-:R-:W-:Y:S01]  /*9bf0*/  F2FP.BF16.PACK_AB R144, R162, R161 ;  /* 0x000000a1a290723e */ /* 0x010fe200000010ff */
[----:B------:R-:W4:Y:S06]  /*9c00*/  LDL.LU R97, [R1+0x8] ;  /* 0x0000080001617983 */ /* 0x000f2c0000300800 */
[----:B------:R1:W-:Y:S02]  /*9c10*/  MUFU.EX2 R155, R3 ;  /* 0x00000003009b7308 */ /* 0x0003e40000000800 */
[--C-:B-1----:R-:W-:Y:S02]  /*9c20*/  FFMA.FTZ R3, R96, c[0x0][0x2d0], -R152.reuse ;  /* 0x0000b40060037a23 */ /* 0x102fe40000010898 */
[----:B------:R-:W5:Y:S06]  /*9c30*/  LDL.LU R96, [R1+0xc] ;  /* 0x00000c0001607983 */ /* 0x000f6c0000300800 */
[----:B------:R1:W1:Y:S02]  /*9c40*/  MUFU.EX2 R154, R3 ;  /* 0x00000003009a7308 */ /* 0x0002640000000800 */
[--C-:B-1----:R-:W-:Y:S01]  /*9c50*/  FFMA.FTZ R3, R160, c[0x0][0x2d0], -R159.reuse ;  /* 0x0000b400a0037a23 */ /* 0x102fe2000001089f */
[----:B------:R-:W-:Y:S07]  /*9c60*/  F2FP.BF16.PACK_AB R145, R154, R155 ;  /* 0x0000009b9a91723e */ /* 0x000fee00000010ff */
[----:B------:R1:W-:Y:S02]  /*9c70*/  MUFU.EX2 R160, R3 ;  /* 0x0000000300a07308 */ /* 0x0003e40000000800 */
[----:B-1----:R-:W-:Y:S02]  /*9c80*/  FFMA.FTZ R3, R100, c[0x0][0x2d0], -R159 ;  /* 0x0000b40064037a23 */ /* 0x002fe4000001089f */
[----:B------:R-:W1:Y:S06]  /*9c90*/  LDSM.16.MT88.4 R100, [R197+0x2000] ;  /* 0x00200000c564783b */ /* 0x000e6c0000004200 */
[----:B------:R1:W1:Y:S02]  /*9ca0*/  MUFU.EX2 R159, R3 ;  /* 0x00000003009f7308 */ /* 0x0002640000000800 */
[--C-:B-1----:R-:W-:Y:S01]  /*9cb0*/  FFMA.FTZ R3, R74, c[0x0][0x2d0], -R152.reuse ;  /* 0x0000b4004a037a23 */ /* 0x102fe20000010898 */
[----:B------:R-:W-:Y:S01]  /*9cc0*/  F2FP.BF16.PACK_AB R146, R159, R160 ;  /* 0x000000a09f92723e */ /* 0x000fe200000010ff */
[----:B------:R-:W-:Y:S06]  /*9cd0*/  FFMA.FTZ R152, R75, c[0x0][0x2d0], -R152 ;  /* 0x0000b4004b987a23 */ /* 0x000fec0000010898 */
[----:B------:R-:W-:Y:S10]  /*9ce0*/  MUFU.EX2 R153, R3 ;  /* 0x0000000300997308 */ /* 0x000ff40000000800 */
[----:B------:R-:W1:Y:S01]  /*9cf0*/  MUFU.EX2 R74, R152 ;  /* 0x00000098004a7308 */ /* 0x000e620000000800 */
[-C--:B------:R-:W-:Y:S05]  /*9d00*/  HMMA.16816.F32.BF16 R92, R148, R100.reuse, R4 ;  /* 0x00000064945c723c */ /* 0x080fea0000041804 */
[----:B-1----:R-:W-:Y:S07]  /*9d10*/  F2FP.BF16.PACK_AB R147, R74, R153 ;  /* 0x000000994a93723e */ /* 0x002fee00000010ff */
[C---:B------:R-:W-:Y:S04]  /*9d20*/  HMMA.16816.F32.BF16 R88, R144.reuse, R100, R8 ;  /* 0x000000649058723c */ /* 0x040fe80000041808 */
[----:B--2---:R-:W-:Y:S02]  /*9d30*/  FFMA.FTZ R3, R73, R99, R233 ;  /* 0x0000006349037223 */ /* 0x004fe400000100e9 */
[----:B---3--:R-:W-:Y:S02]  /*9d40*/  FFMA.FTZ R72, R72, R98, R234 ;  /* 0x0000006248487223 */ /* 0x008fe400000100ea */
[----:B------:R-:W-:Y:S04]  /*9d50*/  FADD.FTZ R3, R240, R3 ;  /* 0x00000003f0037221 */ /* 0x000fe80000010000 */
[----:B------:R-:W-:Y:S02]  /*9d60*/  FADD.FTZ R4, R236, R72 ;  /* 0x00000048ec047221 */ /* 0x000fe40000010000 */
[----:B------:R-:W-:Y:S02]  /*9d70*/  FADD.FTZ R3, R239, R3 ;  /* 0x00000003ef037221 */ /* 0x000fe40000010000 */
[----:B------:R-:W-:Y:S02]  /*9d80*/  FADD.FTZ R9, R237, R4 ;  /* 0x00000004ed097221 */ /* 0x000fe40000010000 */
[----:B------:R-:W-:Y:S02]  /*9d90*/  FADD.FTZ R8, R241, R3 ;  /* 0x00000003f1087221 */ /* 0x000fe40000010000 */
[----:B------:R-:W-:Y:S02]  /*9da0*/  FADD.FTZ R3, R238, R9 ;  /* 0x00000009ee037221 */ /* 0x000fe40000010000 */
[----:B----4-:R-:W-:Y:S04]  /*9db0*/  FFMA.FTZ R71, R71, R97, R230 ;  /* 0x0000006147477223 */ /* 0x010fe800000100e6 */
[----:B------:R-:W-:Y:S04]  /*9dc0*/  FADD.FTZ R5, R231, R71 ;  /* 0x00000047e7057221 */ /* 0x000fe80000010000 */
[----:B------:R-:W-:Y:S02]  /*9dd0*/  FADD.FTZ R11, R232, R5 ;  /* 0x00000005e80b7221 */ /* 0x000fe40000010000 */
[----:B------:R-:W1:Y:S01]  /*9de0*/  LDSM.16.MT88.4 R4, [R200+0x2000] ;  /* 0x00200000c804783b */ /* 0x000e620000004200 */
[----:B-----5:R-:W-:Y:S02]  /*9df0*/  FFMA.FTZ R0, R0, R96, R175 ;  /* 0x0000006000007223 */ /* 0x020fe400000100af */
[-C--:B------:R-:W-:Y:S03]  /*9e00*/  HMMA.16816.F32.BF16 R96, R144, R102.reuse, R12 ;  /* 0x000000669060723c */ /* 0x080fe6000004180c */
[----:B------:R-:W-:Y:S04]  /*9e10*/  FADD.FTZ R0, R176, R0 ;  /* 0x00000000b0007221 */ /* 0x000fe80000010000 */
        /* <DEDUP_REMOVED lines=42> */
[----:B------:R-:W-:Y:S01]  /*a0c0*/  FADD.FTZ R11, R214, R8 ;  /* 0x00000008d60b7221 */ /* 0x000fe20000010000 */
[-C--:B-1----:R-:W-:Y:S03]  /*a0d0*/  HMMA.16816.F32.BF16 R136, R148, R4.reuse, R52 ;  /* 0x000000049488723c */ /* 0x082fe60000041834 */
        /* <DEDUP_REMOVED lines=32> */
[----:B------:R1:W-:Y:S01]  /*a2e0*/  STL [R1], R5 ;  /* 0x0000000501007387 */ /* 0x0003e20000100800 */
[----:B------:R-:W-:Y:S02]  /*a2f0*/  FADD.FTZ R3, R159, R3 ;  /* 0x000000039f037221 */ /* 0x000fe40000010000 */
[----:B------:R-:W-:Y:S02]  /*a300*/  FADD.FTZ R4, R163, R4 ;  /* 0x00000004a3047221 */ /* 0x000fe40000010000 */
[----:B------:R-:W-:Y:S03]  /*a310*/  FADD.FTZ R0, R153, R7 ;  /* 0x0000000799007221 */ /* 0x000fe60000010000 */
[----:B------:R-:W-:Y:S01]  /*a320*/  STL [R1+0x4], R4 ;  /* 0x0000040401007387 */ /* 0x000fe20000100800 */
[----:B------:R-:W-:Y:S03]  /*a330*/  FADD.FTZ R0, R74, R0 ;  /* 0x000000004a007221 */ /* 0x000fe60000010000 */
[----:B------:R2:W-:Y:S04]  /*a340*/  STL [R1+0x8], R3 ;  /* 0x0000080301007387 */ /* 0x0005e80000100800 */
[----:B------:R3:W-:Y:S01]  /*a350*/  STL [R1+0xc], R0 ;  /* 0x00000c0001007387 */ /* 0x0007e20000100800 */
[----:B-1----:R-:W-:Y:S02]  /*a360*/  MOV R5, R2 ;  /* 0x0000000200057202 */ /* 0x002fe40000000f00 */
[----:B------:R-:W-:Y:S02]  /*a370*/  MOV R2, R70 ;  /* 0x0000004600027202 */ /* 0x000fe40000000f00 */
[----:B--2---:R-:W-:Y:S01]  /*a380*/  MOV R3, R69 ;  /* 0x0000004500037202 */ /* 0x004fe20000000f00 */
[----:B------:R-:W-:-:S05]  /*a390*/  @P0 BRA `(.L_x_76) ;  /* 0xffffc57000000947 */ /* 0x000fca000383ffff */
.L_x_75:
[----:B------:R-:W-:Y:S05]  /*a3a0*/  BRA.DIV ~URZ, `(.L_x_77) ;  /* 0x00004c527f007947 */ /* 0x000fea000b800000 */
[----:B------:R-:W2:Y:S04]  /*a3b0*/  LDL.LU R13, [R1] ;  /* 0x00000000010d7983 */ /* 0x000ea80000300800 */
[----:B------:R-:W4:Y:S04]  /*a3c0*/  LDL.LU R12, [R1+0x4] ;  /* 0x00000400010c7983 */ /* 0x000f280000300800 */
[----:B------:R-:W5:Y:S04]  /*a3d0*/  LDL.LU R11, [R1+0x8] ;  /* 0x00000800010b7983 */ /* 0x000f680000300800 */
[----:B---3--:R-:W3:Y:S04]  /*a3e0*/  LDL.LU R10, [R1+0xc] ;  /* 0x00000c00010a7983 */ /* 0x008ee80000300800 */
[----:B--2---:R-:W2:Y:S04]  /*a3f0*/  SHFL.BFLY PT, R0, R13, 0x2, 0x1f ;  /* 0x0c401f000d007f89 */ /* 0x004ea800000e0000 */
[----:B-1--4-:R-:W1:Y:S04]  /*a400*/  SHFL.BFLY PT, R2, R12, 0x2, 0x1f ;  /* 0x0c401f000c027f89 */ /* 0x012e6800000e0000 */
[----:B-----5:R-:W4:Y:S04]  /*a410*/  SHFL.BFLY PT, R3, R11, 0x2, 0x1f ;  /* 0x0c401f000b037f89 */ /* 0x020f2800000e0000 */
[----:B---3--:R-:W3:Y:S01]  /*a420*/  SHFL.BFLY PT, R8, R10, 0x2, 0x1f ;  /* 0x0c401f000a087f89 */ /* 0x008ee200000e0000 */
[----:B--2---:R-:W-:-:S02]  /*a430*/  FADD.FTZ R0, R0, R13 ;  /* 0x0000000d00007221 */ /* 0x004fc40000010000 */
[----:B-1----:R-:W-:-:S03]  /*a440*/  FADD.FTZ R2, R2, R12 ;  /* 0x0000000c02027221 */ /* 0x002fc60000010000 */
[----:B------:R-:W1:Y:S01]  /*a450*/  SHFL.BFLY PT, R4, R0, 0x1, 0x1f ;  /* 0x0c201f0000047f89 */ /* 0x000e6200000e0000 */
[----:B----4-:R-:W-:-:S03]  /*a460*/  FADD.FTZ R3, R3, R11 ;  /* 0x0000000b03037221 */ /* 0x010fc60000010000 */
[----:B------:R-:W2:Y:S01]  /*a470*/  SHFL.BFLY PT, R6, R2, 0x1, 0x1f ;  /* 0x0c201f0002067f89 */ /* 0x000ea200000e0000 */
[----:B---3--:R-:W-:-:S03]  /*a480*/  FADD.FTZ R8, R8, R10 ;  /* 0x0000000a08087221 */ /* 0x008fc60000010000 */
[----:B------:R-:W3:Y:S04]  /*a490*/  SHFL.BFLY PT, R7, R3, 0x1, 0x1f ;  /* 0x0c201f0003077f89 */ /* 0x000ee800000e0000 */
[----:B------:R4:W4:Y:S01]  /*a4a0*/  SHFL.BFLY PT, R9, R8, 0x1, 0x1f ;  /* 0x0c201f0008097f89 */ /* 0x00092200000e0000 */
[----:B-1----:R-:W-:Y:S02]  /*a4b0*/  FADD.FTZ R4, R0, R4 ;  /* 0x0000000400047221 */ /* 0x002fe40000010000 */
[----:B--2---:R-:W-:Y:S02]  /*a4c0*/  FADD.FTZ R6, R2, R6 ;  /* 0x0000000602067221 */ /* 0x004fe40000010000 */
[----:B---3--:R-:W-:Y:S02]  /*a4d0*/  FADD.FTZ R7, R3, R7 ;  /* 0x0000000703077221 */ /* 0x008fe40000010000 */
.L_x_159:
[----:B------:R-:W-:Y:S01]  /*a4e0*/  FSETP.NE.FTZ.AND P3, PT, R4, RZ, PT ;  /* 0x000000ff0400720b */ /* 0x000fe20003f75000 */
[----:B------:R-:W-:Y:S01]  /*a4f0*/  CS2R R2, SRZ ;  /* 0x0000000000027805 */ /* 0x000fe2000001ff00 */
[----:B------:R-:W-:-:S02]  /*a500*/  MOV R0, RZ ;  /* 0x000000ff00007202 */ /* 0x000fc40000000f00 */
[----:B------:R-:W-:Y:S02]  /*a510*/  FSETP.NE.FTZ.AND P1, PT, R7, RZ, PT ;  /* 0x000000ff0700720b */ /* 0x000fe40003f35000 */
[----:B------:R-:W-:Y:S02]  /*a520*/  FSETP.NE.FTZ.AND P2, PT, R6, RZ, PT ;  /* 0x000000ff0600720b */ /* 0x000fe40003f55000 */
[----:B------:R-:W-:Y:S02]  /*a530*/  MOV R26, 0xff800000 ;  /* 0xff800000001a7802 */ /* 0x000fe40000000f00 */
[----:B------:R-:W-:Y:S02]  /*a540*/  MOV R25, 0xff800000 ;  /* 0xff80000000197802 */ /* 0x000fe40000000f00 */
[----:B------:R-:W-:Y:S01]  /*a550*/  MOV R24, 0xff800000 ;  /* 0xff80000000187802 */ /* 0x000fe20000000f00 */
[----:B------:R-:W1:Y:S01]  /*a560*/  @P3 MUFU.RCP R0, R4 ;  /* 0x0000000400003308 */ /* 0x000e620000001000 */
[----:B------:R-:W-:-:S03]  /*a570*/  MOV R19, 0xff800000 ;  /* 0xff80000000137802 */ /* 0x000fc60000000f00 */
[----:B------:R-:W-:-:S04]  /*a580*/  @P1 MOV R11, 0x3f317218 ;  /* 0x3f317218000b1802 */ /* 0x000fc80000000f00 */
[----:B------:R2:W-:Y:S01]  /*a590*/  @P3 MUFU.LG2 R10, R4 ;  /* 0x00000004000a3308 */ /* 0x0005e20000000c00 */
[----:B-1----:R-:W-:-:S07]  /*a5a0*/  FMUL.FTZ R64, R0, R92 ;  /* 0x0000005c00407220 */ /* 0x002fce0000410000 */
[----:B------:R-:W1:Y:S01]  /*a5b0*/  @P2 MUFU.RCP R3, R6 ;  /* 0x0000000600032308 */ /* 0x000e620000001000 */
[C---:B------:R-:W-:Y:S02]  /*a5c0*/  FMUL.FTZ R65, R0.reuse, R93 ;  /* 0x0000005d00417220 */ /* 0x040fe40000410000 */
[C---:B------:R-:W-:Y:S02]  /*a5d0*/  FMUL.FTZ R66, R0.reuse, R100 ;  /* 0x0000006400427220 */ /* 0x040fe40000410000 */
[C---:B------:R-:W-:Y:S02]  /*a5e0*/  FMUL.FTZ R67, R0.reuse, R101 ;  /* 0x0000006500437220 */ /* 0x040fe40000410000 */
[C---:B------:R-:W-:Y:S01]  /*a5f0*/  FMUL.FTZ R72, R0.reuse, R104 ;  /* 0x0000006800487220 */ /* 0x040fe20000410000 */
[----:B------:R-:W-:Y:S01]  /*a600*/  @P1 MUFU.RCP R2, R7 ;  /* 0x0000000700021308 */ /* 0x000fe20000001000 */
        /* <DEDUP_REMOVED lines=10> */
[----:B------:R-:W-:Y:S02]  /*a6b0*/  FMUL.FTZ R57, R0, R149 ;  /* 0x0000009500397220 */ /* 0x000fe40000410000 */
[----:B------:R-:W3:Y:S01]  /*a6c0*/  @P1 MUFU.LG2 R0, R7 ;  /* 0x0000000700001308 */ /* 0x000ee20000000c00 */
[----:B--2-4-:R-:W-:Y:S02]  /*a6d0*/  FADD.FTZ R4, R9, R8 ;  /* 0x0000000809047221 */ /* 0x014fe40000010000 */
[C---:B-1----:R-:W-:Y:S02]  /*a6e0*/  FMUL.FTZ R82, R3.reuse, R94 ;  /* 0x0000005e03527220 */ /* 0x042fe40000410000 */
[C---:B------:R-:W-:Y:S01]  /*a6f0*/  FMUL.FTZ R83, R3.reuse, R95 ;  /* 0x0000005f03537220 */ /* 0x040fe20000410000 */
[----:B------:R-:W-:Y:S01]  /*a700*/  FSETP.NE.FTZ.AND P0, PT, R4, RZ, PT ;  /* 0x000000ff0400720b */ /* 0x000fe20003f15000 */
[C---:B------:R-:W-:Y:S01]  /*a710*/  FMUL.FTZ R84, R3.reuse, R102 ;  /* 0x0000006603547220 */ /* 0x040fe20000410000 */
[----:B------:R1:W2:Y:S01]  /*a720*/  @P2 MUFU.LG2 R9, R6 ;  /* 0x0000000600092308 */ /* 0x0002a20000000c00 */
[----:B------:R-:W-:-:S02]  /*a730*/  FMUL.FTZ R85, R3, R103 ;  /* 0x0000006703557220 */ /* 0x000fc40000410000 */
[C---:B------:R-:W-:Y:S02]  /*a740*/  FMUL.FTZ R86, R3.reuse, R106 ;  /* 0x0000006a03567220 */ /* 0x040fe40000410000 */
[C---:B------:R-:W-:Y:S02]  /*a750*/  FMUL.FTZ R87, R3.reuse, R107 ;  /* 0x0000006b03577220 */ /* 0x040fe40000410000 */
[C---:B------:R-:W-:Y:S02]  /*a760*/  FMUL.FTZ R92, R3.reuse, R118 ;  /* 0x00000076035c7220 */ /* 0x040fe40000410000 */
[----:B---3--:R-:W-:Y:S01]  /*a770*/  @P1 FMUL.FTZ R8, R0, 0.69314718246459960938 ;  /* 0x3f31721800081820 */ /* 0x008fe20000410000 */
[----:B------:R-:W-:Y:S01]  /*a780*/  MOV R0, RZ ;  /* 0x000000ff00007202 */ /* 0x000fe20000000f00 */
[C---:B------:R-:W-:Y:S02]  /*a790*/  FMUL.FTZ R93, R3.reuse, R119 ;  /* 0x00000077035d7220 */ /* 0x040fe40000410000 */
[----:B------:R-:W-:-:S02]  /*a7a0*/  FMUL.FTZ R100, R3, R122 ;  /* 0x0000007a03647220 */ /* 0x000fc40000410000 */
[C---:B------:R-:W-:Y:S01]  /*a7b0*/  FMUL.FTZ R101, R3.reuse, R123 ;  /* 0x0000007b03657220 */ /* 0x040fe20000410000 */
[----:B------:R-:W-:Y:S01]  /*a7c0*/  @P0 MUFU.RCP R0, R4 ;  /* 0x0000000400000308 */ /* 0x000fe20000001000 */
[C---:B------:R-:W-:Y:S01]  /*a7d0*/  FMUL.FTZ R94, R3.reuse, R134 ;  /* 0x00000086035e7220 */ /* 0x040fe20000410000 */
[----:B-1----:R-:W-:Y:S01]  /*a7e0*/  @P2 MOV R6, 0x3f317218 ;  /* 0x3f31721800062802 */ /* 0x002fe20000000f00 */
[C---:B------:R-:W-:Y:S02]  /*a7f0*/  FMUL.FTZ R95, R3.reuse, R135 ;  /* 0x00000087035f7220 */ /* 0x040fe40000410000 */
[C---:B------:R-:W-:Y:S02]  /*a800*/  FMUL.FTZ R80, R3.reuse, R138 ;  /* 0x0000008a03507220 */ /* 0x040fe40000410000 */
[C---:B------:R-:W-:Y:S02]  /*a810*/  FMUL.FTZ R81, R3.reuse, R139 ;  /* 0x0000008b03517220 */ /* 0x040fe40000410000 */
[----:B------:R-:W-:-:S02]  /*a820*/  FMUL.FTZ R62, R3, R150 ;  /* 0x00000096033e7220 */ /* 0x000fc40000410000 */
[----:B------:R-:W-:Y:S01]  /*a830*/  FMUL.FTZ R63, R3, R151 ;  /* 0x00000097033f7220 */ /* 0x000fe20000410000 */
[----:B------:R-:W-:Y:S01]  /*a840*/  @P3 MOV R3, 0x3f317218 ;  /* 0x3f31721800033802 */ /* 0x000fe20000000f00 */
        /* <DEDUP_REMOVED lines=15> */
[----:B------:R-:W-:Y:S02]  /*a940*/  FMUL.FTZ R29, R2, R145 ;  /* 0x00000091021d7220 */ /* 0x000fe40000410000 */
[----:B------:R1:W3:Y:S01]  /*a950*/  @P0 MUFU.LG2 R2, R4 ;  /* 0x0000000400020308 */ /* 0x0002e20000000c00 */
[----:B------:R-:W-:-:S02]  /*a960*/  @P3 FMUL.FTZ R7, R3, c[0x0][0x2d0] ;  /* 0x0000b40003073a20 */ /* 0x000fc40000410000 */
[----:B------:R-:W-:Y:S02]  /*a970*/  @P1 FMUL.FTZ R3, R11, c[0x0][0x2d0] ;  /* 0x0000b4000b031a20 */ /* 0x000fe40000410000 */
[----:B--2---:R-:W-:Y:S02]  /*a980*/  @P2 FMUL.FTZ R9, R9, 0.69314718246459960938 ;  /* 0x3f31721809092820 */ /* 0x004fe40000410000 */
[----:B------:R-:W-:Y:S01]  /*a990*/  @P1 FFMA.FTZ R26, R3, R68, R8 ;  /* 0x00000044031a1223 */ /* 0x000fe20000010008 */
[----:B------:R-:W-:Y:S01]  /*a9a0*/  @P0 MOV R3, 0x3f317218 ;  /* 0x3f31721800030802 */ /* 0x000fe20000000f00 */
[----:B------:R-:W-:Y:S02]  /*a9b0*/  @P2 FMUL.FTZ R6, R6, c[0x0][0x2d0] ;  /* 0x0000b40006062a20 */ /* 0x000fe40000410000 */
[----:B------:R-:W-:Y:S02]  /*a9c0*/  @P3 FMUL.FTZ R10, R10, 0.69314718246459960938 ;  /* 0x3f3172180a0a3820 */ /* 0x000fe40000410000 */
[----:B------:R-:W-:-:S02]  /*a9d0*/  @P0 FMUL.FTZ R3, R3, c[0x0][0x2d0] ;  /* 0x0000b40003030a20 */ /* 0x000fc40000410000 */
[----:B------:R-:W-:Y:S01]  /*a9e0*/  @P2 FFMA.FTZ R25, R6, R69, R9 ;  /* 0x0000004506192223 */ /* 0x000fe20000010009 */
[----:B-1----:R-:W-:Y:S01]  /*a9f0*/  MOV R4, 0x1 ;  /* 0x0000000100047802 */ /* 0x002fe20000000f00 */
[----:B---3--:R-:W-:Y:S02]  /*aa00*/  @P0 FMUL.FTZ R2, R2, 0.69314718246459960938 ;  /* 0x3f31721802020820 */ /* 0x008fe40000410000 */
        /* <DEDUP_REMOVED lines=16> */
[----:B------:R-:W-:Y:S01]  /*ab10*/  PRMT R0, R4, 0x7610, R0 ;  /* 0x0000761004007816 */ /* 0x000fe20000000000 */
[----:B------:R-:W-:-:S02]  /*ab20*/  @P3 FFMA.FTZ R24, R7, R70, R10 ;  /* 0x0000004607183223 */ /* 0x000fc4000001000a */
[----:B------:R-:W-:Y:S02]  /*ab30*/  @P0 FFMA.FTZ R19, R3, R5, R2 ;  /* 0x0000000503130223 */ /* 0x000fe40000010002 */
.L_x_46:
[----:B--2---:R2:W5:Y:S04]  /*ab40*/  LDL R6, [R1+0x20] ;  /* 0x0000200001067983 */ /* 0x0045680000100800 */
[----:B------:R-:W3:Y:S01]  /*ab50*/  S2R R2, SR_TID.X ;  /* 0x0000000000027919 */ /* 0x000ee20000002100 */
[----:B------:R-:W-:Y:S01]  /*ab60*/  BSSY B0, `(.L_x_78) ;  /* 0x0000011000007945 */ /* 0x000fe20003800000 */
[----:B---3--:R-:W-:-:S13]  /*ab70*/  LOP3.LUT P0, RZ, R2, 0x7f, RZ, 0xc0, !PT ;  /* 0x0000007f02ff7812 */ /* 0x008fda000780c0ff */
[----:B------:R-:W-:Y:S05]  /*ab80*/  @P0 BRA `(.L_x_79) ;  /* 0x000000e000000947 */ /* 0x000fea0003800000 */
[----:B--2---:R-:W2:Y:S01]  /*ab90*/  S2R R4, SR_LANEID ;  /* 0x0000000000047919 */ /* 0x004ea20000000000 */
[----:B------:R-:W-:Y:S01]  /*aba0*/  VOTEU.ANY UR4, UPT, PT ;  /* 0x0000000000047886 */ /* 0x000fe200038e0100 */
[----:B-1----:R-:W-:Y:S01]  /*abb0*/  IMAD.MOV.U32 R5, RZ, RZ, c[0x0][0x564] ;  /* 0x00015900ff057624 */ /* 0x002fe200078e00ff */
[----:B------:R-:W2:Y:S08]  /*abc0*/  FLO.U32 R3, UR4 ;  /* 0x0000000400037d00 */ /* 0x000eb000080e0000 */
[----:B------:R-:W1:Y:S01]  /*abd0*/  POPC R2, UR4 ;  /* 0x0000000400027d09 */ /* 0x000e620008000000 */
[----:B--2---:R-:W-:Y:S01]  /*abe0*/  ISETP.EQ.U32.AND P0, PT, R3, R4, PT ;  /* 0x000000040300720c */ /* 0x004fe20003f02070 */
[----:B------:R-:W-:-:S12]  /*abf0*/  IMAD.MOV.U32 R4, RZ, RZ, c[0x0][0x560] ;  /* 0x00015800ff047624 */ /* 0x000fd800078e00ff */
[----:B-1----:R1:W2:Y:S04]  /*ac00*/  @P0 ATOMG.E.ADD.STRONG.GPU PT, R2, [R4.64], R2 ;  /* 0x00000002040209a8 */ /* 0x0022a800081ee1c8 */
[----:B-1----:R-:W1:Y:S04]  /*ac10*/  S2R R4, SR_LTMASK ;  /* 0x0000000000047919 */ /* 0x002e680000003900 */
[----:B--2---:R1:W2:Y:S02]  /*ac20*/  SHFL.IDX PT, R3, R2, R3, 0x1f ;  /* 0x00001f0302037589 */ /* 0x0042a400000e0000 */
[----:B-1----:R-:W-:-:S06]  /*ac30*/  LOP3.LUT R2, R4, UR4, RZ, 0xc0, !PT ;  /* 0x0000000404027c12 */ /* 0x002fcc000f8ec0ff */
[----:B------:R-:W2:Y:S02]  /*ac40*/  POPC R2, R2 ;  /* 0x0000000200027309 */ /* 0x000ea40000000000 */
[----:B--2--5:R-:W-:-:S05]  /*ac50*/  IADD3 R6, R3, c[0x0][0xc], R2 ;  /* 0x0000030003067a10 */ /* 0x024fca0007ffe002 */
[----:B------:R1:W-:Y:S02]  /*ac60*/  STL [R1+0x20], R6 ;  /* 0x0000200601007387 */ /* 0x0003e40000100800 */
.L_x_79:
[----:B--2---:R-:W-:Y:S05]  /*ac70*/  BSYNC B0 ;  /* 0x0000000000007941 */ /* 0x004fea0003800000 */
.L_x_78:
[----:B------:R-:W2:Y:S04]  /*ac80*/  LDL.64 R2, [R1+0x18] ;  /* 0x0000180001027983 */ /* 0x000ea80000100a00 */
[----:B------:R-:W3:Y:S01]  /*ac90*/  LDL R9, [R1+0x10] ;  /* 0x0000100001097983 */ /* 0x000ee20000100800 */
[----:B------:R-:W-:Y:S01]  /*aca0*/  PRMT R0, R0, 0x9910, RZ ;  /* 0x0000991000007816 */ /* 0x000fe200000000ff */
[----:B------:R-:W-:Y:S01]  /*acb0*/  BSSY B1, `(.L_x_80) ;  /* 0x00002c6000017945 */ /* 0x000fe20003800000 */
[----:B-----5:R-:W-:Y:S02]  /*acc0*/  IMAD.MOV.U32 R70, RZ, RZ, R6 ;  /* 0x000000ffff467224 */ /* 0x020fe400078e0006 */
[----:B------:R-:W-:Y:S02]  /*acd0*/  ISETP.NE.AND P0, PT, R0, RZ, PT ;  /* 0x000000ff0000720c */ /* 0x000fe40003f05270 */
[----:B--2---:R-:W-:-:S02]  /*ace0*/  SHF.R.S32.HI R18, RZ, 0x1f, R2 ;  /* 0x0000001fff127819 */ /* 0x004fc40000011402 */
[----:B---3--:R-:W-:-:S09]  /*acf0*/  SHF.R.S32.HI R8, RZ, 0x1f, R9 ;  /* 0x0000001fff087819 */ /* 0x008fd20000011409 */
[----:B------:R-:W-:Y:S05]  /*ad00*/  @!P0 BRA `(.L_x_81) ;  /* 0x00001f9000008947 */ /* 0x000fea0003800000 */
[----:B-1----:R-:W2:Y:S04]  /*ad10*/  LDL R6, [R1+0x58] ;  /* 0x0000580001067983 */ /* 0x002ea80000100800 */
[----:B------:R-:W3:Y:S04]  /*ad20*/  LDL R5, [R1+0x68] ;  /* 0x0000680001057983 */ /* 0x000ee80000100800 */
[----:B------:R-:W4:Y:S04]  /*ad30*/  LDL R12, [R1+0x70] ;  /* 0x00007000010c7983 */ /* 0x000f280000100800 */
[----:B------:R-:W4:Y:S01]  /*ad40*/  LDL R13, [R1+0x6c] ;  /* 0x00006c00010d7983 */ /* 0x000f220000100800 */
[----:B------:R-:W-:Y:S01]  /*ad50*/  WARPSYNC 0xffffffff ;  /* 0xffffffff00007948 */ /* 0x000fe20003800000 */
[----:B------:R-:W-:-:S02]  /*ad60*/  F2FP.BF16.PACK_AB R0, R65, R64 ;  /* 0x000000404100723e */ /* 0x000fc400000010ff */
[----:B------:R-:W-:Y:S01]  /*ad70*/  BAR.SYNC.DEFER_BLOCKING 0x1, 0x80 ;  /* 0x0042000000007b1d */ /* 0x000fe20000010000 */
[----:B------:R-:W-:Y:S02]  /*ad80*/  F2FP.BF16.PACK_AB R3, R83, R82 ;  /* 0x000000525303723e */ /* 0x000fe400000010ff */
[----:B------:R-:W-:-:S03]  /*ad90*/  F2FP.BF16.PACK_AB R2, R67, R66 ;  /* 0x000000424302723e */ /* 0x000fc600000010ff */
[----:B------:R-:W4:Y:S01]  /*ada0*/  LDL R11, [R1+0x5c] ;  /* 0x00005c00010b7983 */ /* 0x000f220000100800 */
[----:B------:R-:W-:-:S03]  /*adb0*/  F2FP.BF16.PACK_AB R4, R69, R68 ;  /* 0x000000444504723e */ /* 0x000fc600000010ff */
[----:B------:R-:W4:Y:S04]  /*adc0*/  LDL R10, [R1+0x64] ;  /* 0x00006400010a7983 */ /* 0x000f280000100800 */
[----:B------:R-:W4:Y:S04]  /*add0*/  LDL R7, [R1+0x60] ;  /* 0x0000600001077983 */ /* 0x000f280000100800 */
[----:B--2---:R1:W-:Y:S04]  /*ade0*/  STS [R6], R0 ;  /* 0x0000000006007388 */ /* 0x0043e80000000800 */
[----:B------:R2:W-:Y:S04]  /*adf0*/  STS [R6+0x400], R3 ;  /* 0x0004000306007388 */ /* 0x0005e80000000800 */
[----:B---3--:R3:W-:Y:S01]  /*ae00*/  STS [R5], R2 ;  /* 0x0000000205007388 */ /* 0x0087e20000000800 */
[----:B-1----:R-:W-:-:S02]  /*ae10*/  F2FP.BF16.PACK_AB R0, R85, R84 ;  /* 0x000000545500723e */ /* 0x002fc400000010ff */
[----:B--2---:R-:W-:-:S03]  /*ae20*/  F2FP.BF16.PACK_AB R3, R45, R44 ;  /* 0x0000002c2d03723e */ /* 0x004fc600000010ff */
[----:B------:R1:W-:Y:S01]  /*ae30*/  STS [R5+0x400], R0 ;  /* 0x0004000005007388 */ /* 0x0003e20000000800 */
[----:B---3--:R-:W-:-:S03]  /*ae40*/  F2FP.BF16.PACK_AB R2, R33, R32 ;  /* 0x000000202102723e */ /* 0x008fc600000010ff */
[----:B------:R2:W-:Y:S04]  /*ae50*/  STS [R6+0x2000], R3 ;  /* 0x0020000306007388 */ /* 0x0005e80000000800 */
[----:B------:R3:W-:Y:S01]  /*ae60*/  STS [R6+0x2400], R2 ;  /* 0x0024000206007388 */ /* 0x0007e20000000800 */
[----:B-1----:R-:W-:Y:S02]  /*ae70*/  F2FP.BF16.PACK_AB R0, R35, R34 ;  /* 0x000000222300723e */ /* 0x002fe400000010ff */
[----:B--2---:R-:W-:-:S03]  /*ae80*/  F2FP.BF16.PACK_AB R3, R73, R72 ;  /* 0x000000484903723e */ /* 0x004fc600000010ff */
[----:B------:R1:W-:Y:S01]  /*ae90*/  STS [R5+0x2000], R0 ;  /* 0x0020000005007388 */ /* 0x0003e20000000800 */
[----:B---3--:R-:W-:-:S03]  /*aea0*/  F2FP.BF16.PACK_AB R2, R87, R86 ;  /* 0x000000565702723e */ /* 0x008fc600000010ff */
[----:B------:R2:W-:Y:S04]  /*aeb0*/  STS [R5+0x2400], R4 ;  /* 0x0024000405007388 */ /* 0x0005e80000000800 */
[----:B----4-:R3:W-:Y:S04]  /*aec0*/  STS [R12], R3 ;  /* 0x000000030c007388 */ /* 0x0107e80000000800 */
[----:B------:R3:W-:Y:S04]  /*aed0*/  STS [R12+0x400], R2 ;  /* 0x000400020c007388 */ /* 0x0007e80000000800 */
[----:B------:R-:W4:Y:S01]  /*aee0*/  LDL R6, [R1+0x78] ;  /* 0x0000780001067983 */ /* 0x000f220000100800 */
[----:B-1----:R-:W-:-:S02]  /*aef0*/  F2FP.BF16.PACK_AB R0, R75, R74 ;  /* 0x0000004a4b00723e */ /* 0x002fc400000010ff */
[----:B--2---:R-:W-:Y:S02]  /*af00*/  F2FP.BF16.PACK_AB R4, R37, R36 ;  /* 0x000000242504723e */ /* 0x004fe400000010ff */
[----:B---3--:R-:W-:Y:S01]  /*af10*/  F2FP.BF16.PACK_AB R3, R93, R92 ;  /* 0x0000005c5d03723e */ /* 0x008fe200000010ff */
[----:B------:R-:W-:Y:S01]  /*af20*/  STS [R13], R0 ;  /* 0x000000000d007388 */ /* 0x000fe20000000800 */
[----:B------:R-:W-:-:S03]  /*af30*/  F2FP.BF16.PACK_AB R2, R59, R58 ;  /* 0x0000003a3b02723e */ /* 0x000fc600000010ff */
[----:B------:R-:W-:Y:S04]  /*af40*/  STS [R13+0x400], R3 ;  /* 0x000400030d007388 */ /* 0x000fe80000000800 */
[----:B------:R-:W-:Y:S04]  /*af50*/  STS [R12+0x2000], R4 ;  /* 0x002000040c007388 */ /* 0x000fe80000000800 */
[----:B------:R1:W-:Y:S04]  /*af60*/  STS [R12+0x2400], R2 ;  /* 0x002400020c007388 */ /* 0x0003e80000000800 */
[----:B-1----:R-:W2:Y:S01]  /*af70*/  LDL R12, [R1+0x7c] ;  /* 0x00007c00010c7983 */ /* 0x002ea20000100800 */
[----:B------:R-:W-:-:S02]  /*af80*/  F2FP.BF16.PACK_AB R0, R39, R38 ;  /* 0x000000262700723e */ /* 0x000fc400000010ff */
[----:B------:R-:W-:Y:S02]  /*af90*/  F2FP.BF16.PACK_AB R5, R55, R54 ;  /* 0x000000363705723e */ /* 0x000fe400000010ff */
[----:B------:R-:W-:Y:S01]  /*afa0*/  F2FP.BF16.PACK_AB R4, R61, R60 ;  /* 0x0000003c3d04723e */ /* 0x000fe200000010ff */
[----:B------:R1:W-:Y:S01]  /*afb0*/  STS [R13+0x2000], R0 ;  /* 0x002000000d007388 */ /* 0x0003e20000000800 */
[----:B------:R-:W-:Y:S02]  /*afc0*/  F2FP.BF16.PACK_AB R3, R101, R100 ;  /* 0x000000646503723e */ /* 0x000fe400000010ff */
[----:B------:R-:W-:Y:S01]  /*afd0*/  F2FP.BF16.PACK_AB R2, R79, R78 ;  /* 0x0000004e4f02723e */ /* 0x000fe200000010ff */
[----:B------:R-:W-:Y:S04]  /*afe0*/  STS [R13+0x2400], R5 ;  /* 0x002400050d007388 */ /* 0x000fe80000000800 */
[----:B------:R3:W-:Y:S04]  /*aff0*/  STS [R11], R4 ;  /* 0x000000040b007388 */ /* 0x0007e80000000800 */
[----:B------:R3:W-:Y:S04]  /*b000*/  STS [R11+0x400], R3 ;  /* 0x000400030b007388 */ /* 0x0007e80000000800 */
[----:B------:R3:W-:Y:S01]  /*b010*/  STS [R10], R2 ;  /* 0x000000020a007388 */ /* 0x0007e20000000800 */
[----:B-1----:R-:W-:-:S05]  /*b020*/  F2FP.BF16.PACK_AB R0, R95, R94 ;  /* 0x0000005e5f00723e */ /* 0x002fca00000010ff */
[----:B------:R1:W-:Y:S01]  /*b030*/  STS [R10+0x400], R0 ;  /* 0x000400000a007388 */ /* 0x0003e20000000800 */
[----:B---3--:R-:W-:Y:S02]  /*b040*/  F2FP.BF16.PACK_AB R4, R51, R50 ;  /* 0x000000323304723e */ /* 0x008fe400000010ff */
[----:B------:R-:W-:-:S03]  /*b050*/  F2FP.BF16.PACK_AB R3, R53, R52 ;  /* 0x000000343503723e */ /* 0x000fc600000010ff */
[----:B------:R-:W-:Y:S01]  /*b060*/  STS [R11+0x2000], R4 ;  /* 0x002000040b007388 */ /* 0x000fe20000000800 */
[----:B------:R-:W-:-:S03]  /*b070*/  F2FP.BF16.PACK_AB R2, R47, R46 ;  /* 0x0000002e2f02723e */ /* 0x000fc600000010ff */
[----:B------:R3:W-:Y:S04]  /*b080*/  STS [R11+0x2400], R3 ;  /* 0x002400030b007388 */ /* 0x0007e80000000800 */
[----:B------:R3:W-:Y:S01]  /*b090*/  STS [R10+0x2000], R2 ;  /* 0x002000020a007388 */ /* 0x0007e20000000800 */
[----:B-1----:R-:W-:-:S05]  /*b0a0*/  F2FP.BF16.PACK_AB R0, R49, R48 ;  /* 0x000000303100723e */ /* 0x002fca00000010ff */
[----:B------:R1:W-:Y:S01]  /*b0b0*/  STS [R10+0x2400], R0 ;  /* 0x002400000a007388 */ /* 0x0003e20000000800 */
[----:B---3--:R-:W-:-:S03]  /*b0c0*/  F2FP.BF16.PACK_AB R3, R77, R76 ;  /* 0x0000004c4d03723e */ /* 0x008fc600000010ff */
[----:B------:R-:W3:Y:S01]  /*b0d0*/  LDL.LU R11, [R1+0x50] ;  /* 0x00005000010b7983 */ /* 0x000ee20000300800 */
[----:B------:R-:W-:-:S03]  /*b0e0*/  F2FP.BF16.PACK_AB R2, R81, R80 ;  /* 0x000000505102723e */ /* 0x000fc600000010ff */
[----:B------:R1:W-:Y:S04]  /*b0f0*/  STS [R7], R3 ;  /* 0x0000000307007388 */ /* 0x0003e80000000800 */
[----:B------:R1:W-:Y:S02]  /*b100*/  STS [R7+0x400], R2 ;  /* 0x0004000207007388 */ /* 0x0003e40000000800 */
[----:B-1----:R-:W-:Y:S02]  /*b110*/  F2FP.BF16.PACK_AB R0, R57, R56 ;  /* 0x000000383900723e */ /* 0x002fe400000010ff */
[----:B------:R-:W-:Y:S02]  /*b120*/  F2FP.BF16.PACK_AB R3, R63, R62 ;  /* 0x0000003e3f03723e */ /* 0x000fe400000010ff */
[----:B------:R-:W-:-:S02]  /*b130*/  F2FP.BF16.PACK_AB R2, R41, R40 ;  /* 0x000000282902723e */ /* 0x000fc400000010ff */
[----:B------:R-:W-:-:S04]  /*b140*/  ISETP.NE.U32.AND P2, PT, RZ, c[0x0][0x508], PT ;  /* 0x00014200ff007a0c */ /* 0x000fc80003f45070 */
[----:B------:R-:W-:Y:S02]  /*b150*/  ISETP.NE.AND.EX P2, PT, RZ, c[0x0][0x50c], PT, P2 ;  /* 0x00014300ff007a0c */ /* 0x000fe40003f45320 */
[----:B------:R-:W-:-:S04]  /*b160*/  ISETP.NE.U32.AND P1, PT, RZ, c[0x0][0x500], PT ;  /* 0x00014000ff007a0c */ /* 0x000fc80003f25070 */
[----:B------:R-:W-:Y:S01]  /*b170*/  ISETP.NE.AND.EX P1, PT, RZ, c[0x0][0x504], PT, P1 ;  /* 0x00014100ff007a0c */ /* 0x000fe20003f25310 */
[----:B------:R-:W-:-:S06]  /*b180*/  IMAD.MOV.U32 R10, RZ, RZ, c[0x0][0x388] ;  /* 0x0000e200ff0a7624 */ /* 0x000fcc00078e00ff */
[----:B------:R-:W-:-:S04]  /*b190*/  @P2 LEA R4, P0, R9, c[0x0][0x508], 0x2 ;  /* 0x0001420009042a11 */ /* 0x000fc800078010ff */
[----:B------:R-:W-:Y:S01]  /*b1a0*/  @P2 LEA.HI.X R5, R9, c[0x0][0x50c], R8, 0x2, P0 ;  /* 0x0001430009052a11 */ /* 0x000fe200000f1408 */
[----:B----4-:R1:W-:Y:S02]  /*b1b0*/  STS [R6], R0 ;  /* 0x0000000006007388 */ /* 0x0103e40000000800 */
[----:B-1----:R-:W-:Y:S02]  /*b1c0*/  F2FP.BF16.PACK_AB R0, R43, R42 ;  /* 0x0000002a2b00723e */ /* 0x002fe400000010ff */
[----:B--2---:R1:W-:Y:S04]  /*b1d0*/  STS [R12+0x400], R3 ;  /* 0x000400030c007388 */ /* 0x0043e80000000800 */
[----:B------:R-:W-:Y:S04]  /*b1e0*/  STS [R7+0x2000], R2 ;  /* 0x0020000207007388 */ /* 0x000fe80000000800 */
[----:B------:R2:W-:Y:S01]  /*b1f0*/  STS [R7+0x2400], R0 ;  /* 0x0024000007007388 */ /* 0x0005e20000000800 */
[----:B-1----:R-:W-:-:S02]  /*b200*/  F2FP.BF16.PACK_AB R3, R29, R28 ;  /* 0x0000001c1d03723e */ /* 0x002fc400000010ff */
[----:B--2---:R-:W-:-:S03]  /*b210*/  F2FP.BF16.PACK_AB R0, R31, R30 ;  /* 0x0000001e1f00723e */ /* 0x004fc600000010ff */
[----:B------:R1:W-:Y:S04]  /*b220*/  STS [R6+0x2000], R3 ;  /* 0x0020000306007388 */ /* 0x0003e80000000800 */
[----:B------:R2:W-:Y:S04]  /*b230*/  STS [R12+0x2400], R0 ;  /* 0x002400000c007388 */ /* 0x0005e80000000800 */
[----:B------:R-:W-:Y:S01]  /*b240*/  BAR.SYNC.DEFER_BLOCKING 0x1, 0x80 ;  /* 0x0042000000007b1d */ /* 0x000fe20000010000 */
[----:B-1----:R-:W-:Y:S02]  /*b250*/  IMAD.MOV.U32 R6, RZ, RZ, 0x4 ;  /* 0x00000004ff067424 */ /* 0x002fe400078e00ff */
[----:B------:R-:W-:-:S02]  /*b260*/  IMAD.MOV.U32 R3, RZ, RZ, RZ ;  /* 0x000000ffff037224 */ /* 0x000fc400078e00ff */
[----:B------:R-:W-:Y:S01]  /*b270*/  IMAD.WIDE R6, R9, R6, c[0x0][0x500] ;  /* 0x0001400009067625 */ /* 0x000fe200078e0206 */
[----:B------:R1:W5:Y:S04]  /*b280*/  @P2 LDG.E R10, [R4.64] ;  /* 0x00000008040a2981 */ /* 0x000368000c1e1900 */
[----:B------:R1:W5:Y:S01]  /*b290*/  @P1 LDG.E R3, [R6.64] ;  /* 0x0000000806031981 */ /* 0x000362000c1e1900 */
[----:B---3--:R-:W-:-:S04]  /*b2a0*/  ISETP.NE.AND P0, PT, R11, RZ, PT ;  /* 0x000000ff0b00720c */ /* 0x008fc80003f05270 */
[----:B--2---:R-:W-:Y:S01]  /*b2b0*/  SEL R0, R11, c[0x0][0x3d4], P0 ;  /* 0x0000f5000b007a07 */ /* 0x004fe20000000000 */
[----:B------:R-:W-:Y:S05]  /*b2c0*/  @P2 BRA `(.L_x_82) ;  /* 0x0000004000002947 */ /* 0x000fea0003800000 */
[----:B------:R-:W-:Y:S05]  /*b2d0*/  @!P1 BRA `(.L_x_82) ;  /* 0x0000003000009947 */ /* 0x000fea0003800000 */
[----:B-----5:R2:W3:Y:S04]  /*b2e0*/  LDG.E R10, [R6.64] ;  /* 0x00000008060a7981 */ /* 0x0204e8000c1e1900 */
[----:B-12---:R-:W3:Y:S02]  /*b2f0*/  LDG.E R6, [R6.64+0x4] ;  /* 0x0000040806067981 */ /* 0x006ee4000c1e1900 */
[----:B---3--:R-:W-:Y:S02]  /*b300*/  IADD3 R10, -R10, R6, RZ ;  /* 0x000000060a0a7210 */ /* 0x008fe40007ffe1ff */
.L_x_82:
[----:B-1----:R-:W2:Y:S04]  /*b310*/  LDL R4, [R1+0x88] ;  /* 0x0000880001047983 */ /* 0x002ea80000100800 */
[----:B------:R-:W2:Y:S04]  /*b320*/  LDL R71, [R1+0x24] ;  /* 0x0000240001477983 */ /* 0x000ea80000100800 */
[----:B------:R-:W3:Y:S04]  /*b330*/  LDL R27, [R1+0x48] ;  /* 0x00004800011b7983 */ /* 0x000ee80000100800 */
[----:B------:R-:W4:Y:S04]  /*b340*/  LDL R14, [R1+0x54] ;  /* 0x00005400010e7983 */ /* 0x000f280000100800 */
[----:B------:R-:W4:Y:S01]  /*b350*/  LDL R16, [R1+0x84] ;  /* 0x0000840001107983 */ /* 0x000f220000100800 */
[----:B------:R-:W-:Y:S01]  /*b360*/  IMAD.MOV.U32 R11, RZ, RZ, 0x368 ;  /* 0x00000368ff0b7424 */ /* 0x000fe200078e00ff */
[----:B------:R-:W-:-:S04]  /*b370*/  ISETP.GT.AND P3, PT, R0, 0x1, PT ;  /* 0x000000010000780c */ /* 0x000fc80003f64270 */
[----:B------:R-:W-:-:S04]  /*b380*/  SEL R11, R11, 0x328, P3 ;  /* 0x000003280b0b7807 */ /* 0x000fc80001800000 */
[----:B------:R-:W1:Y:S08]  /*b390*/  LDC.64 R6, c[0x0][R11+0x170] ;  /* 0x00005c000b067b82 */ /* 0x000e700000000a00 */
[----:B------:R1:W3:Y:S08]  /*b3a0*/  LDC.64 R12, c[0x0][R11+0x168] ;  /* 0x00005a000b0c7b82 */ /* 0x0002f00000000a00 */
[----:B------:R1:W2:Y:S08]  /*b3b0*/  LDC.64 R20, c[0x0][R11+0x178] ;  /* 0x00005e000b147b82 */ /* 0x0002b00000000a00 */
[----:B------:R1:W2:Y:S01]  /*b3c0*/  LDC.64 R22, c[0x0][R11+0x160] ;  /* 0x000058000b167b82 */ /* 0x0002a20000000a00 */
[----:B------:R-:W-:Y:S01]  /*b3d0*/  ISETP.NE.U32.AND P0, PT, RZ, c[0x0][0x500], PT ;  /* 0x00014000ff007a0c */ /* 0x000fe20003f05070 */
[----:B------:R-:W-:-:S03]  /*b3e0*/  IMAD.MOV.U32 R0, RZ, RZ, c[0x0][0x4e8] ;  /* 0x00013a00ff007624 */ /* 0x000fc600078e00ff */
[----:B------:R-:W-:Y:S02]  /*b3f0*/  ISETP.NE.AND.EX P0, PT, RZ, c[0x0][0x504], PT, P0 ;  /* 0x00014100ff007a0c */ /* 0x000fe40003f05300 */
[----:B------:R-:W-:Y:S02]  /*b400*/  ISETP.NE.AND P2, PT, R0, 0x1, PT ;  /* 0x000000010000780c */ /* 0x000fe40003f45270 */
[----:B------:R-:W-:Y:S02]  /*b410*/  SEL R2, R9, RZ, !P0 ;  /* 0x000000ff09027207 */ /* 0x000fe40004000000 */
[----:B------:R-:W-:Y:S01]  /*b420*/  SEL R5, R8, RZ, !P0 ;  /* 0x000000ff08057207 */ /* 0x000fe20004000000 */
[----:B------:R-:W1:Y:S02]  /*b430*/  S2R R88, SR_TID.X ;  /* 0x0000000000587919 */ /* 0x000e640000002100 */
[----:B-1----:R-:W-:-:S04]  /*b440*/  IMAD R0, R7, R2, RZ ;  /* 0x0000000207007224 */ /* 0x002fc800078e02ff */
[C---:B------:R-:W-:Y:S02]  /*b450*/  IMAD R11, R6.reuse, R5, R0 ;  /* 0x00000005060b7224 */ /* 0x040fe400078e0200 */
[----:B------:R-:W-:Y:S01]  /*b460*/  IMAD.WIDE.U32 R6, R6, R2, RZ ;  /* 0x0000000206067225 */ /* 0x000fe200078e00ff */
[----:B-----5:R-:W-:Y:S02]  /*b470*/  SHF.R.S32.HI R17, RZ, 0x1f, R3 ;  /* 0x0000001fff117819 */ /* 0x020fe40000011403 */
[----:B------:R-:W-:-:S04]  /*b480*/  SHF.R.S32.HI R15, RZ, 0x1f, R88 ;  /* 0x0000001fff0f7819 */ /* 0x000fc80000011458 */
[----:B------:R-:W-:-:S04]  /*b490*/  LEA.HI R15, R15, R88, RZ, 0x5 ;  /* 0x000000580f0f7211 */ /* 0x000fc800078f28ff */
[----:B------:R-:W-:-:S05]  /*b4a0*/  LOP3.LUT R15, R15, 0xffffffe0, RZ, 0xc0, !PT ;  /* 0xffffffe00f0f7812 */ /* 0x000fca00078ec0ff */
[----:B------:R-:W-:Y:S02]  /*b4b0*/  IMAD.IADD R15, R88, 0x1, -R15 ;  /* 0x00000001580f7824 */ /* 0x000fe400078e0a0f */
[----:B--2---:R-:W-:-:S04]  /*b4c0*/  IMAD R4, R71, 0x80, R4 ;  /* 0x0000008047047824 */ /* 0x004fc800078e0204 */
[----:B------:R-:W-:-:S04]  /*b4d0*/  @P2 IMAD.HI.U32 R5, R4, c[0x0][0x4ec], RZ ;  /* 0x00013b0004052a27 */ /* 0x000fc800078e00ff */
[----:B---3--:R-:W-:-:S04]  /*b4e0*/  IMAD.WIDE.U32 R8, R12, R27, RZ ;  /* 0x0000001b0c087225 */ /* 0x008fc800078e00ff */
[----:B------:R-:W-:Y:S01]  /*b4f0*/  IMAD.MOV.U32 R0, RZ, RZ, R4 ;  /* 0x000000ffff007224 */ /* 0x000fe200078e0004 */
[----:B------:R-:W-:Y:S01]  /*b500*/  @P2 SHF.R.U32.HI R0, RZ, c[0x0][0x4f0], R5 ;  /* 0x00013c00ff002a19 */ /* 0x000fe20000011605 */
[----:B------:R-:W-:Y:S01]  /*b510*/  IMAD R12, R13, R27, RZ ;  /* 0x0000001b0d0c7224 */ /* 0x000fe200078e02ff */
[----:B----4-:R-:W-:Y:S01]  /*b520*/  SEL R5, R14, RZ, P3 ;  /* 0x000000ff0e057207 */ /* 0x010fe20001800000 */
[----:B------:R-:W-:Y:S01]  /*b530*/  IMAD.IADD R13, R7, 0x1, R11 ;  /* 0x00000001070d7824 */ /* 0x000fe200078e020b */
[----:B------:R-:W-:Y:S01]  /*b540*/  IADD3 R14, P1, P0, R6, R8, R3 ;  /* 0x00000008060e7210 */ /* 0x000fe2000783e003 */
[----:B------:R-:W-:Y:S02]  /*b550*/  IMAD.IADD R8, R9, 0x1, R12 ;  /* 0x0000000109087824 */ /* 0x000fe400078e020c */
[----:B------:R-:W-:Y:S02]  /*b560*/  IMAD.MOV R9, RZ, RZ, -R0 ;  /* 0x000000ffff097224 */ /* 0x000fe400078e0a00 */
[----:B------:R-:W-:-:S02]  /*b570*/  IMAD R11, R21, R5, RZ ;  /* 0x00000005150b7224 */ /* 0x000fc400078e02ff */
[----:B------:R-:W-:Y:S01]  /*b580*/  IMAD.WIDE.U32 R6, R20, R5, RZ ;  /* 0x0000000514067225 */ /* 0x000fe200078e00ff */
[----:B------:R-:W-:-:S03]  /*b590*/  IADD3.X R13, R13, R8, R17, P1, P0 ;  /* 0x000000080d0d7210 */ /* 0x000fc60000fe0411 */
[----:B------:R-:W-:Y:S01]  /*b5a0*/  IMAD R8, R9, c[0x0][0x4e8], R4 ;  /* 0x00013a0009087a24 */ /* 0x000fe200078e0204 */
[----:B------:R-:W-:Y:S01]  /*b5b0*/  IADD3 R6, P1, P0, R0, R14, R6 ;  /* 0x0000000e00067210 */ /* 0x000fe2000783e006 */
[----:B------:R-:W-:Y:S01]  /*b5c0*/  IMAD.IADD R11, R7, 0x1, R11 ;  /* 0x00000001070b7824 */ /* 0x000fe200078e020b */
[----:B------:R-:W-:Y:S01]  /*b5d0*/  SHF.R.S32.HI R5, RZ, 0x1f, R0 ;  /* 0x0000001fff057819 */ /* 0x000fe20000011400 */
[----:B------:R-:W-:Y:S01]  /*b5e0*/  IMAD R0, R23, R8, RZ ;  /* 0x0000000817007224 */ /* 0x000fe200078e02ff */
[----:B------:R-:W-:Y:S02]  /*b5f0*/  SHF.R.S32.HI R9, RZ, 0x1f, R8 ;  /* 0x0000001fff097819 */ /* 0x000fe40000011408 */
[----:B------:R-:W-:Y:S01]  /*b600*/  IADD3.X R7, R5, R13, R11, P1, P0 ;  /* 0x0000000d05077210 */ /* 0x000fe20000fe040b */
[----:B------:R-:W-:Y:S02]  /*b610*/  IMAD.MOV.U32 R5, RZ, RZ, c[0x0][0x4a8] ;  /* 0x00012a00ff057624 */ /* 0x000fe400078e00ff */
[----:B------:R-:W-:-:S02]  /*b620*/  IMAD R0, R22, R9, R0 ;  /* 0x0000000916007224 */ /* 0x000fc400078e0200 */
[----:B------:R-:W-:Y:S01]  /*b630*/  IMAD.WIDE.U32 R8, R22, R8, R6 ;  /* 0x0000000816087225 */ /* 0x000fe200078e0006 */
[----:B------:R-:W-:-:S03]  /*b640*/  SEL R6, R5, c[0x0][0x450], P3 ;  /* 0x0001140005067a07 */ /* 0x000fc60001800000 */
[----:B------:R-:W-:Y:S01]  /*b650*/  IMAD.MOV.U32 R7, RZ, RZ, c[0x0][0x4ac] ;  /* 0x00012b00ff077624 */ /* 0x000fe200078e00ff */
[----:B------:R-:W-:Y:S01]  /*b660*/  LEA R6, P0, R8, R6, 0x2 ;  /* 0x0000000608067211 */ /* 0x000fe200078010ff */
[----:B------:R-:W-:-:S03]  /*b670*/  IMAD.IADD R5, R9, 0x1, R0 ;  /* 0x0000000109057824 */ /* 0x000fc600078e0200 */
[----:B------:R-:W-:-:S04]  /*b680*/  SEL R7, R7, c[0x0][0x454], P3 ;  /* 0x0001150007077a07 */ /* 0x000fc80001800000 */
[----:B------:R-:W-:Y:S01]  /*b690*/  LEA.HI.X R5, R8, R7, R5, 0x2, P0 ;  /* 0x0000000708057211 */ /* 0x000fe200000f1405 */
[----:B------:R-:W-:Y:S01]  /*b6a0*/  IMAD R0, R10, c[0x0][0x4e8], RZ ;  /* 0x00013a000a007a24 */ /* 0x000fe200078e02ff */
[----:B------:R-:W-:Y:S04]  /*b6b0*/  SHFL.IDX PT, R12, R6, RZ, 0x1c1f ;  /* 0x001c1fff060c7589 */ /* 0x000fe800000e0000 */
[----:B------:R-:W1:Y:S04]  /*b6c0*/  SHFL.IDX PT, R13, R5, RZ, 0x1c1f ;  /* 0x001c1fff050d7589 */ /* 0x000e6800000e0000 */
[----:B------:R-:W-:Y:S04]  /*b6d0*/  SHFL.IDX PT, R10, R6, 0x1, 0x1c1f ;  /* 0x003c1f00060a7f89 */ /* 0x000fe800000e0000 */
[----:B------:R-:W2:Y:S04]  /*b6e0*/  SHFL.IDX PT, R11, R5, 0x1, 0x1c1f ;  /* 0x003c1f00050b7f89 */ /* 0x000ea800000e0000 */
[----:B------:R-:W-:Y:S04]  /*b6f0*/  SHFL.IDX PT, R8, R6, 0x2, 0x1c1f ;  /* 0x005c1f0006087f89 */ /* 0x000fe800000e0000 */
[----:B------:R-:W3:Y:S04]  /*b700*/  SHFL.IDX PT, R9, R5, 0x2, 0x1c1f ;  /* 0x005c1f0005097f89 */ /* 0x000ee800000e0000 */
[----:B------:R4:W-:Y:S04]  /*b710*/  SHFL.IDX PT, R7, R5, 0x3, 0x1c1f ;  /* 0x007c1f0005077f89 */ /* 0x0009e800000e0000 */
[----:B------:R-:W1:Y:S01]  /*b720*/  SHFL.IDX PT, R6, R6, 0x3, 0x1c1f ;  /* 0x007c1f0006067f89 */ /* 0x000e6200000e0000 */
[----:B------:R-:W-:Y:S01]  /*b730*/  LOP3.LUT P0, RZ, R15, 0x3, RZ, 0xc0, !PT ;  /* 0x000000030fff7812 */ /* 0x000fe2000780c0ff */
[----:B----4-:R-:W-:-:S05]  /*b740*/  IMAD R5, R71, 0x80, R16 ;  /* 0x0000008047057824 */ /* 0x010fca00078e0210 */
[C---:B------:R-:W-:Y:S02]  /*b750*/  IADD3 R16, R5.reuse, 0x8, RZ ;  /* 0x0000000805107810 */ /* 0x040fe40007ffe0ff */
[C---:B------:R-:W-:Y:S02]  /*b760*/  IADD3 R15, R5.reuse, 0x40, RZ ;  /* 0x00000040050f7810 */ /* 0x040fe40007ffe0ff */
[C---:B------:R-:W-:Y:S02]  /*b770*/  IADD3 R14, R5.reuse, 0x48, RZ ;  /* 0x00000048050e7810 */ /* 0x040fe40007ffe0ff */
[-C--:B------:R-:W-:Y:S02]  /*b780*/  ISETP.GE.OR P5, PT, R5, R0.reuse, P0 ;  /* 0x000000000500720c */ /* 0x080fe400007a6670 */
[-C--:B------:R-:W-:Y:S02]  /*b790*/  ISETP.GE.OR P4, PT, R16, R0.reuse, P0 ;  /* 0x000000001000720c */ /* 0x080fe40000786670 */
[----:B------:R-:W-:-:S02]  /*b7a0*/  ISETP.GE.OR P1, PT, R15, R0, P0 ;  /* 0x000000000f00720c */ /* 0x000fc40000726670 */
[----:B------:R-:W-:-:S07]  /*b7b0*/  ISETP.GE.OR P0, PT, R14, R0, P0 ;  /* 0x000000000e00720c */ /* 0x000fce0000706670 */
[----:B-1----:R1:W-:Y:S01]  /*b7c0*/  @!P5 ST.E [R12.64], R24 ;  /* 0x000000180c00d985 */ /* 0x0023e2000c101908 */
[----:B------:R-:W-:-:S03]  /*b7d0*/  ISETP.GE.AND P5, PT, R14, R0, PT ;  /* 0x000000000e00720c */ /* 0x000fc60003fa6270 */
[----:B--2---:R1:W-:Y:S01]  /*b7e0*/  @!P4 ST.E [R10.64], R25 ;  /* 0x000000190a00c985 */ /* 0x0043e2000c101908 */
[----:B------:R-:W-:-:S03]  /*b7f0*/  ISETP.GE.AND P4, PT, R15, R0, PT ;  /* 0x000000000f00720c */ /* 0x000fc60003f86270 */
[----:B---3--:R1:W-:Y:S01]  /*b800*/  @!P1 ST.E [R8.64], R26 ;  /* 0x0000001a08009985 */ /* 0x0083e2000c101908 */
[----:B------:R-:W-:-:S03]  /*b810*/  ISETP.GE.AND P1, PT, R5, R0, PT ;  /* 0x000000000500720c */ /* 0x000fc60003f26270 */
[----:B------:R1:W-:Y:S01]  /*b820*/  @!P0 ST.E [R6.64], R19 ;  /* 0x0000001306008985 */ /* 0x0003e2000c101908 */
[----:B------:R-:W-:Y:S01]  /*b830*/  ISETP.GE.AND P0, PT, R16, R0, PT ;  /* 0x000000001000720c */ /* 0x000fe20003f06270 */
[----:B------:R-:W-:Y:S05]  /*b840*/  @P3 BRA `(.L_x_83) ;  /* 0x0000079000003947 */ /* 0x000fea0003800000 */
[----:B------:R-:W2:Y:S01]  /*b850*/  LDL R88, [R1+0x74] ;  /* 0x0000740001587983 */ /* 0x000ea20000100800 */
[----:B------:R-:W-:Y:S01]  /*b860*/  IMAD R17, R17, c[0x0][0x3a0], RZ ;  /* 0x0000e80011117a24 */ /* 0x000fe200078e02ff */
[----:B-1----:R-:W-:Y:S01]  /*b870*/  SHF.R.S32.HI R7, RZ, 0x1f, R2 ;  /* 0x0000001fff077819 */ /* 0x002fe20000011402 */
[C---:B------:R-:W-:Y:S01]  /*b880*/  IMAD.WIDE.U32 R4, R3.reuse, c[0x0][0x3a0], RZ ;  /* 0x0000e80003047a25 */ /* 0x040fe200078e00ff */
[----:B------:R1:W3:Y:S03]  /*b890*/  LDS.128 R12, [R213+0x80] ;  /* 0x00008000d50c7984 */ /* 0x0002e60000000c00 */
[----:B------:R-:W-:Y:S01]  /*b8a0*/  IMAD R3, R3, c[0x0][0x3a4], R17 ;  /* 0x0000e90003037a24 */ /* 0x000fe200078e0211 */
[----:B------:R1:W4:Y:S01]  /*b8b0*/  LDS.128 R20, [R213+0x880] ;  /* 0x00088000d5147984 */ /* 0x0003220000000c00 */
[----:B------:R-:W-:-:S03]  /*b8c0*/  IMAD R7, R7, c[0x0][0x3f0], RZ ;  /* 0x0000fc0007077a24 */ /* 0x000fc600078e02ff */
[----:B------:R-:W-:Y:S01]  /*b8d0*/  IADD3 R5, R5, R3, RZ ;  /* 0x0000000305057210 */ /* 0x000fe20007ffe0ff */
[----:B------:R1:W1:Y:S04]  /*b8e0*/  LDS.128 R28, [R213+0x1880] ;  /* 0x00188000d51c7984 */ /* 0x0002680000000c00 */
[C---:B------:R-:W-:Y:S01]  /*b8f0*/  IMAD.WIDE.U32 R4, R27.reuse, c[0x0][0x3e8], R4 ;  /* 0x0000fa001b047a25 */ /* 0x040fe200078e0004 */
[----:B------:R1:W1:Y:S03]  /*b900*/  LDS.128 R32, [R213+0x2080] ;  /* 0x00208000d5207984 */ /* 0x0002660000000c00 */
[----:B------:R-:W-:Y:S01]  /*b910*/  IMAD R5, R27, c[0x0][0x3ec], R5 ;  /* 0x0000fb001b057a24 */ /* 0x000fe200078e0205 */
[----:B------:R1:W1:Y:S03]  /*b920*/  LDS.128 R36, [R213+0x2880] ;  /* 0x00288000d5247984 */ /* 0x0002660000000c00 */
[----:B------:R-:W-:Y:S01]  /*b930*/  IMAD.WIDE.U32 R4, R2, c[0x0][0x3f0], R4 ;  /* 0x0000fc0002047a25 */ /* 0x000fe200078e0004 */
[----:B------:R1:W1:Y:S04]  /*b940*/  LDS.128 R24, [R213+0x1080] ;  /* 0x00108000d5187984 */ /* 0x0002680000000c00 */
[----:B------:R1:W1:Y:S04]  /*b950*/  LDS.128 R40, [R213+0x3080] ;  /* 0x00308000d5287984 */ /* 0x0002680000000c00 */
[----:B------:R1:W1:Y:S04]  /*b960*/  LDS.128 R44, [R213+0x3880] ;  /* 0x00388000d52c7984 */ /* 0x0002680000000c00 */
[----:B------:R-:W5:Y:S02]  /*b970*/  S2R R10, SR_TID.X ;  /* 0x00000000000a7919 */ /* 0x000f640000002100 */
[----:B-----5:R-:W-:-:S04]  /*b980*/  SHF.R.S32.HI R9, RZ, 0x1f, R10 ;  /* 0x0000001fff097819 */ /* 0x020fc8000001140a */
[----:B------:R-:W-:-:S04]  /*b990*/  LEA.HI R9, R9, R10, RZ, 0x3 ;  /* 0x0000000a09097211 */ /* 0x000fc800078f18ff */
[----:B------:R-:W-:Y:S02]  /*b9a0*/  SHF.R.S32.HI R9, RZ, 0x3, R9 ;  /* 0x00000003ff097819 */ /* 0x000fe40000011409 */
[----:B--2---:R-:W-:-:S04]  /*b9b0*/  LEA R6, R71, R88, 0x7 ;  /* 0x0000005847067211 */ /* 0x004fc800078e38ff */
[----:B------:R-:W-:Y:S01]  /*b9c0*/  MOV R3, R6 ;  /* 0x0000000600037202 */ /* 0x000fe20000000f00 */
[----:B------:R-:W-:-:S05]  /*b9d0*/  @P2 IMAD.HI.U32 R8, R6, c[0x0][0x4ec], RZ ;  /* 0x00013b0006082a27 */ /* 0x000fca00078e00ff */
[----:B------:R-:W-:Y:S01]  /*b9e0*/  @P2 SHF.R.U32.HI R3, RZ, c[0x0][0x4f0], R8 ;  /* 0x00013c00ff032a19 */ /* 0x000fe20000011608 */
[----:B------:R-:W-:-:S03]  /*b9f0*/  IMAD R8, R2, c[0x0][0x3f4], R7 ;  /* 0x0000fd0002087a24 */ /* 0x000fc600078e0207 */
[----:B------:R-:W-:Y:S02]  /*ba00*/  SHF.R.S32.HI R7, RZ, 0x1f, R3 ;  /* 0x0000001fff077819 */ /* 0x000fe40000011403 */
[----:B------:R-:W-:Y:S02]  /*ba10*/  IADD3 R2, -R3, RZ, RZ ;  /* 0x000000ff03027210 */ /* 0x000fe40007ffe1ff */
[----:B------:R-:W-:Y:S01]  /*ba20*/  IADD3 R5, R5, R8, RZ ;  /* 0x0000000805057210 */ /* 0x000fe20007ffe0ff */
[----:B------:R-:W-:Y:S02]  /*ba30*/  IMAD R7, R7, c[0x0][0x3e0], RZ ;  /* 0x0000f80007077a24 */ /* 0x000fe400078e02ff */
[----:B------:R-:W-:Y:S02]  /*ba40*/  IMAD R6, R2, c[0x0][0x4e8], R6 ;  /* 0x00013a0002067a24 */ /* 0x000fe400078e0206 */
[C---:B------:R-:W-:Y:S02]  /*ba50*/  IMAD R7, R3.reuse, c[0x0][0x3e4], R7 ;  /* 0x0000f90003077a24 */ /* 0x040fe400078e0207 */
[----:B------:R-:W-:Y:S01]  /*ba60*/  IMAD.WIDE.U32 R2, R3, c[0x0][0x3e0], R4 ;  /* 0x0000f80003027a25 */ /* 0x000fe200078e0004 */
[----:B------:R-:W-:-:S04]  /*ba70*/  SHF.R.S32.HI R4, RZ, 0x1f, R6 ;  /* 0x0000001fff047819 */ /* 0x000fc80000011406 */
[----:B------:R-:W-:Y:S01]  /*ba80*/  IADD3 R3, R3, R7, RZ ;  /* 0x0000000703037210 */ /* 0x000fe20007ffe0ff */
[----:B------:R-:W-:-:S04]  /*ba90*/  IMAD R4, R4, c[0x0][0x3d8], RZ ;  /* 0x0000f60004047a24 */ /* 0x000fc800078e02ff */
[----:B------:R-:W-:-:S04]  /*baa0*/  IMAD.WIDE.U32 R2, R6, c[0x0][0x3d8], R2 ;  /* 0x0000f60006027a25 */ /* 0x000fc800078e0002 */
[----:B------:R-:W-:Y:S01]  /*bab0*/  IMAD R6, R6, c[0x0][0x3dc], R4 ;  /* 0x0000f70006067a24 */ /* 0x000fe200078e0204 */
[----:B------:R-:W-:Y:S02]  /*bac0*/  LEA R7, P0, R2, c[0x0][0x380], 0x1 ;  /* 0x0000e00002077a11 */ /* 0x000fe400078008ff */
[----:B------:R-:W-:Y:S02]  /*bad0*/  LEA R4, R71, R9, 0x7 ;  /* 0x0000000947047211 */ /* 0x000fe400078e38ff */
[----:B------:R-:W-:-:S04]  /*bae0*/  IADD3 R3, R3, R6, RZ ;  /* 0x0000000603037210 */ /* 0x000fc80007ffe0ff */
[----:B------:R-:W-:Y:S01]  /*baf0*/  LEA.HI.X R6, R2, c[0x0][0x384], R3, 0x1, P0 ;  /* 0x0000e10002067a11 */ /* 0x000fe200000f0c03 */
[----:B------:R-:W-:Y:S05]  /*bb00*/  BRA.DIV ~URZ, `(.L_x_84) ;  /* 0x000037e27f007947 */ /* 0x000fea000b800000 */
[----:B-1-34-:R1:W2:Y:S02]  /*bb10*/  SHFL.IDX PT, R8, R6, RZ, 0x181f ;  /* 0x00181fff06087589 */ /* 0x01a2a400000e0000 */
.L_x_160:
[----:B------:R-:W-:Y:S05]  /*bb20*/  BRA.DIV ~URZ, `(.L_x_85) ;  /* 0x000038327f007947 */ /* 0x000fea000b800000 */
[----:B------:R3:W4:Y:S02]  /*bb30*/  SHFL.IDX PT, R2, R7, RZ, 0x181f ;  /* 0x00181fff07027589 */ /* 0x00072400000e0000 */
.L_x_161:
[----:B------:R-:W5:Y:S02]  /*bb40*/  LDL.64 R10, [R1+0x18] ;  /* 0x00001800010a7983 */ /* 0x000f640000100a00 */
[----:B-----5:R-:W-:-:S04]  /*bb50*/  ISETP.GE.AND P2, PT, R10, c[0x0][0x3c8], PT ;  /* 0x0000f2000a007a0c */ /* 0x020fc80003f46270 */
[----:B------:R-:W-:-:S13]  /*bb60*/  ISETP.GE.OR P1, PT, R4, R0, P2 ;  /* 0x000000000400720c */ /* 0x000fda0001726670 */
[----:B----4-:R-:W-:-:S04]  /*bb70*/  @!P1 LEA R2, P0, R10, R2, 0x1 ;  /* 0x000000020a029211 */ /* 0x010fc800078008ff */
[----:B--2---:R-:W-:-:S05]  /*bb80*/  @!P1 LEA.HI.X R3, R10, R8, R18, 0x1, P0 ;  /* 0x000000080a039211 */ /* 0x004fca00000f0c12 */
[----:B------:R2:W-:Y:S01]  /*bb90*/  @!P1 ST.E.128 [R2.64], R12 ;  /* 0x0000000c02009985 */ /* 0x0005e2000c101d08 */
[----:B------:R-:W-:Y:S05]  /*bba0*/  BRA.DIV ~URZ, `(.L_x_86) ;  /* 0x000038227f007947 */ /* 0x000fea000b800000 */
[----:B------:R4:W1:Y:S04]  /*bbb0*/  SHFL.IDX PT, R8, R6, 0x1, 0x181f ;  /* 0x00381f0006087f89 */ /* 0x00086800000e0000 */
[----:B--2---:R4:W2:Y:S02]  /*bbc0*/  SHFL.IDX PT, R2, R7, 0x1, 0x181f ;  /* 0x00381f0007027f89 */ /* 0x0048a400000e0000 */
.L_x_162:
[----:B------:R-:W5:Y:S01]  /*bbd0*/  LDL.64 R10, [R1+0x18] ;  /* 0x00001800010a7983 */ /* 0x000f620000100a00 */
[----:B------:R-:W-:-:S04]  /*bbe0*/  IADD3 R3, R4, 0x10, RZ ;  /* 0x0000001004037810 */ /* 0x000fc80007ffe0ff */
[----:B------:R-:W-:-:S13]  /*bbf0*/  ISETP.GE.OR P1, PT, R3, R0, P2 ;  /* 0x000000000300720c */ /* 0x000fda0001726670 */
[----:B--2--5:R-:W-:-:S04]  /*bc00*/  @!P1 LEA R2, P0, R10, R2, 0x1 ;  /* 0x000000020a029211 */ /* 0x024fc800078008ff */
[----:B-1----:R-:W-:-:S05]  /*bc10*/  @!P1 LEA.HI.X R3, R10, R8, R18, 0x1, P0 ;  /* 0x000000080a039211 */ /* 0x002fca00000f0c12 */
[----:B------:R1:W-:Y:S01]  /*bc20*/  @!P1 ST.E.128 [R2.64], R20 ;  /* 0x0000001402009985 */ /* 0x0003e2000c101d08 */
[----:B------:R-:W-:Y:S05]  /*bc30*/  BRA.DIV ~URZ, `(.L_x_87) ;  /* 0x000038627f007947 */ /* 0x000fea000b800000 */
[----:B------:R2:W1:Y:S02]  /*bc40*/  SHFL.IDX PT, R8, R6, 0x2, 0x181f ;  /* 0x00581f0006087f89 */ /* 0x00046400000e0000 */
.L_x_163:
[----:B------:R-:W-:Y:S05]  /*bc50*/  BRA.DIV ~URZ, `(.L_x_88) ;  /* 0x000038b27f007947 */ /* 0x000fea000b800000 */
[----:B-1----:R1:W2:Y:S02]  /*bc60*/  SHFL.IDX PT, R2, R7, 0x2, 0x181f ;  /* 0x00581f0007027f89 */ /* 0x0022a400000e0000 */
.L_x_164:
[----:B------:R-:W5:Y:S01]  /*bc70*/  LDL.64 R10, [R1+0x18] ;  /* 0x00001800010a7983 */ /* 0x000f620000100a00 */
[----:B------:R-:W-:-:S04]  /*bc80*/  IADD3 R3, R4, 0x20, RZ ;  /* 0x0000002004037810 */ /* 0x000fc80007ffe0ff */
[----:B------:R-:W-:-:S13]  /*bc90*/  ISETP.GE.OR P1, PT, R3, R0, P2 ;  /* 0x000000000300720c */ /* 0x000fda0001726670 */
[----:B--2--5:R-:W-:-:S04]  /*bca0*/  @!P1 LEA R2, P0, R10, R2, 0x1 ;  /* 0x000000020a029211 */ /* 0x024fc800078008ff */
[----:B------:R-:W-:-:S05]  /*bcb0*/  @!P1 LEA.HI.X R3, R10, R8, R18, 0x1, P0 ;  /* 0x000000080a039211 */ /* 0x000fca00000f0c12 */
[----:B------:R2:W-:Y:S01]  /*bcc0*/  @!P1 ST.E.128 [R2.64], R24 ;  /* 0x0000001802009985 */ /* 0x0005e2000c101d08 */
[----:B------:R-:W-:Y:S05]  /*bcd0*/  BRA.DIV ~URZ, `(.L_x_89) ;  /* 0x000038a27f007947 */ /* 0x000fea000b800000 */
[----:B------:R1:W2:Y:S04]  /*bce0*/  SHFL.IDX PT, R8, R6, 0x3, 0x181f ;  /* 0x00781f0006087f89 */ /* 0x0002a800000e0000 */
[----:B--2---:R1:W2:Y:S02]  /*bcf0*/  SHFL.IDX PT, R2, R7, 0x3, 0x181f ;  /* 0x00781f0007027f89 */ /* 0x0042a400000e0000 */
.L_x_165:
[----:B------:R-:W5:Y:S01]  /*bd00*/  LDL.64 R10, [R1+0x18] ;  /* 0x00001800010a7983 */ /* 0x000f620000100a00 */
[----:B------:R-:W-:-:S04]  /*bd10*/  IADD3 R3, R4, 0x30, RZ ;  /* 0x0000003004037810 */ /* 0x000fc80007ffe0ff */
[----:B------:R-:W-:-:S13]  /*bd20*/  ISETP.GE.OR P1, PT, R3, R0, P2 ;  /* 0x000000000300720c */ /* 0x000fda0001726670 */
[----:B--2--5:R-:W-:-:S04]  /*bd30*/  @!P1 LEA R2, P0, R10, R2, 0x1 ;  /* 0x000000020a029211 */ /* 0x024fc800078008ff */
[----:B------:R-:W-:-:S05]  /*bd40*/  @!P1 LEA.HI.X R3, R10, R8, R18, 0x1, P0 ;  /* 0x000000080a039211 */ /* 0x000fca00000f0c12 */
[----:B------:R2:W-:Y:S01]  /*bd50*/  @!P1 ST.E.128 [R2.64], R28 ;  /* 0x0000001c02009985 */ /* 0x0005e2000c101d08 */
[----:B------:R-:W-:Y:S05]  /*bd60*/  BRA.DIV ~URZ, `(.L_x_90) ;  /* 0x000038e27f007947 */ /* 0x000fea000b800000 */
[----:B------:R1:W2:Y:S02]  /*bd70*/  SHFL.IDX PT, R8, R6, 0x4, 0x181f ;  /* 0x00981f0006087f89 */ /* 0x0002a400000e0000 */
.L_x_166:
[----:B------:R-:W-:Y:S05]  /*bd80*/  BRA.DIV ~URZ, `(.L_x_91) ;  /* 0x000039327f007947 */ /* 0x000fea000b800000 */
[----:B--2---:R2:W1:Y:S02]  /*bd90*/  SHFL.IDX PT, R2, R7, 0x4, 0x181f ;  /* 0x00981f0007027f89 */ /* 0x00446400000e0000 */
.L_x_167:
[----:B------:R-:W5:Y:S01]  /*bda0*/  LDL.64 R10, [R1+0x18] ;  /* 0x00001800010a7983 */ /* 0x000f620000100a00 */
[----:B------:R-:W-:-:S04]  /*bdb0*/  IADD3 R3, R4, 0x40, RZ ;  /* 0x0000004004037810 */ /* 0x000fc80007ffe0ff */
[----:B------:R-:W-:-:S13]  /*bdc0*/  ISETP.GE.OR P1, PT, R3, R0, P2 ;  /* 0x000000000300720c */ /* 0x000fda0001726670 */
[----:B-1---5:R-:W-:-:S04]  /*bdd0*/  @!P1 LEA R2, P0, R10, R2, 0x1 ;  /* 0x000000020a029211 */ /* 0x022fc800078008ff */
[----:B------:R-:W-:-:S05]  /*bde0*/  @!P1 LEA.HI.X R3, R10, R8, R18, 0x1, P0 ;  /* 0x000000080a039211 */ /* 0x000fca00000f0c12 */
[----:B------:R1:W-:Y:S01]  /*bdf0*/  @!P1 ST.E.128 [R2.64], R32 ;  /* 0x0000002002009985 */ /* 0x0003e2000c101d08 */
[----:B------:R-:W-:Y:S05]  /*be00*/  BRA.DIV ~URZ, `(.L_x_92) ;  /* 0x000039227f007947 */ /* 0x000fea000b800000 */
[----:B------:R1:W2:Y:S04]  /*be10*/  SHFL.IDX PT, R8, R6, 0x5, 0x181f ;  /* 0x00b81f0006087f89 */ /* 0x0002a800000e0000 */
[----:B-1----:R1:W3:Y:S02]  /*be20*/  SHFL.IDX PT, R2, R7, 0x5, 0x181f ;  /* 0x00b81f0007027f89 */ /* 0x0022e400000e0000 */
.L_x_168:
[----:B------:R-:W5:Y:S01]  /*be30*/  LDL.64 R10, [R1+0x18] ;  /* 0x00001800010a7983 */ /* 0x000f620000100a00 */
[----:B------:R-:W-:-:S04]  /*be40*/  IADD3 R3, R4, 0x50, RZ ;  /* 0x0000005004037810 */ /* 0x000fc80007ffe0ff */
[----:B------:R-:W-:-:S13]  /*be50*/  ISETP.GE.OR P1, PT, R3, R0, P2 ;  /* 0x000000000300720c */ /* 0x000fda0001726670 */
[----:B---3-5:R-:W-:-:S04]  /*be60*/  @!P1 LEA R2, P0, R10, R2, 0x1 ;  /* 0x000000020a029211 */ /* 0x028fc800078008ff */
[----:B--2---:R-:W-:-:S05]  /*be70*/  @!P1 LEA.HI.X R3, R10, R8, R18, 0x1, P0 ;  /* 0x000000080a039211 */ /* 0x004fca00000f0c12 */
[----:B------:R2:W-:Y:S01]  /*be80*/  @!P1 ST.E.128 [R2.64], R36 ;  /* 0x0000002402009985 */ /* 0x0005e2000c101d08 */
[----:B------:R-:W-:Y:S05]  /*be90*/  BRA.DIV ~URZ, `(.L_x_93) ;  /* 0x000039627f007947 */ /* 0x000fea000b800000 */
[----:B------:R3:W1:Y:S02]  /*bea0*/  SHFL.IDX PT, R8, R6, 0x6, 0x181f ;  /* 0x00d81f0006087f89 */ /* 0x00066400000e0000 */
.L_x_169:
[----:B------:R-:W-:Y:S05]  /*beb0*/  BRA.DIV ~URZ, `(.L_x_94) ;  /* 0x000039b27f007947 */ /* 0x000fea000b800000 */
[----:B--2---:R2:W3:Y:S02]  /*bec0*/  SHFL.IDX PT, R2, R7, 0x6, 0x181f ;  /* 0x00d81f0007027f89 */ /* 0x0044e400000e0000 */
.L_x_170:
[----:B------:R-:W5:Y:S01]  /*bed0*/  LDL.64 R10, [R1+0x18] ;  /* 0x00001800010a7983 */ /* 0x000f620000100a00 */
[----:B------:R-:W-:-:S04]  /*bee0*/  IADD3 R3, R4, 0x60, RZ ;  /* 0x0000006004037810 */ /* 0x000fc80007ffe0ff */
[----:B------:R-:W-:-:S13]  /*bef0*/  ISETP.GE.OR P1, PT, R3, R0, P2 ;  /* 0x000000000300720c */ /* 0x000fda0001726670 */
[----:B---3-5:R-:W-:-:S04]  /*bf00*/  @!P1 LEA R2, P0, R10, R2, 0x1 ;  /* 0x000000020a029211 */ /* 0x028fc800078008ff */
[----:B-1----:R-:W-:-:S05]  /*bf10*/  @!P1 LEA.HI.X R3, R10, R8, R18, 0x1, P0 ;  /* 0x000000080a039211 */ /* 0x002fca00000f0c12 */
[----:B------:R1:W-:Y:S01]  /*bf20*/  @!P1 ST.E.128 [R2.64], R40 ;  /* 0x0000002802009985 */ /* 0x0003e2000c101d08 */
[----:B------:R-:W-:Y:S05]  /*bf30*/  BRA.DIV ~URZ, `(.L_x_95) ;  /* 0x000039a27f007947 */ /* 0x000fea000b800000 */
[----:B----4-:R-:W3:Y:S04]  /*bf40*/  SHFL.IDX PT, R6, R6, 0x7, 0x181f ;  /* 0x00f81f0006067f89 */ /* 0x010ee800000e0000 */
[----:B-1----:R1:W4:Y:S02]  /*bf50*/  SHFL.IDX PT, R3, R7, 0x7, 0x181f ;  /* 0x00f81f0007037f89 */ /* 0x00232400000e0000 */
.L_x_171:
[----:B------:R-:W-:-:S04]  /*bf60*/  IADD3 R2, R4, 0x70, RZ ;  /* 0x0000007004027810 */ /* 0x000fc80007ffe0ff */
[----:B------:R-:W-:-:S13]  /*bf70*/  ISETP.GE.OR P2, PT, R2, R0, P2 ;  /* 0x000000000200720c */ /* 0x000fda0001746670 */
[----:B------:R-:W-:Y:S05]  /*bf80*/  @P2 BRA `(.L_x_96) ;  /* 0x0000198000002947 */ /* 0x000fea0003800000 */
[----:B------:R-:W5:Y:S02]  /*bf90*/  LDL.64 R8, [R1+0x18] ;  /* 0x0000180001087983 */ /* 0x000f640000100a00 */
[----:B----45:R-:W-:-:S04]  /*bfa0*/  LEA R2, P0, R8, R3, 0x1 ;  /* 0x0000000308027211 */ /* 0x030fc800078008ff */
[----:B---3--:R-:W-:-:S05]  /*bfb0*/  LEA.HI.X R3, R8, R6, R18, 0x1, P0 ;  /* 0x0000000608037211 */ /* 0x008fca00000f0c12 */
[----:B------:R3:W-:Y:S01]  /*bfc0*/  ST.E.128 [R2.64], R44 ;  /* 0x0000002c02007985 */ /* 0x0007e2000c101d08 */
[----:B------:R-:W-:Y:S05]  /*bfd0*/  BRA `(.L_x_96) ;  /* 0x0000193000007947 */ /* 0x000fea0003800000 */
.L_x_83:
[----:B------:R-:W2:Y:S04]  /*bfe0*/  LDL.LU R5, [R1+0x48] ;  /* 0x0000480001057983 */ /* 0x000ea80000300800 */
[----:B-1----:R-:W3:Y:S01]  /*bff0*/  LDL.LU R9, [R1+0x54] ;  /* 0x0000540001097983 */ /* 0x002ee20000300800 */
[----:B------:R-:W-:Y:S01]  /*c000*/  IMAD R17, R17, c[0x0][0x408], RZ ;  /* 0x0001020011117a24 */ /* 0x000fe200078e02ff */
[----:B------:R-:W-:Y:S01]  /*c010*/  SHF.R.S32.HI R0, RZ, 0x1f, R2 ;  /* 0x0000001fff007819 */ /* 0x000fe20000011402 */
[----:B------:R-:W-:-:S04]  /*c020*/  IMAD.WIDE.U32 R6, R3, c[0x0][0x408], RZ ;  /* 0x0001020003067a25 */ /* 0x000fc800078e00ff */
[----:B------:R-:W-:Y:S02]  /*c030*/  IMAD R3, R3, c[0x0][0x40c], R17 ;  /* 0x0001030003037a24 */ /* 0x000fe400078e0211 */
[----:B------:R-:W-:Y:S02]  /*c040*/  IMAD R0, R0, c[0x0][0x440], RZ ;  /* 0x0001100000007a24 */ /* 0x000fe400078e02ff */
[----:B------:R-:W-:Y:S01]  /*c050*/  @P2 IMAD.HI.U32 R8, R4, c[0x0][0x4ec], RZ ;  /* 0x00013b0004082a27 */ /* 0x000fe200078e00ff */
[----:B------:R-:W-:-:S05]  /*c060*/  IADD3 R7, R7, R3, RZ ;  /* 0x0000000307077210 */ /* 0x000fca0007ffe0ff */
[----:B--2---:R-:W-:-:S04]  /*c070*/  IMAD.WIDE.U32 R6, R5, c[0x0][0x438], R6 ;  /* 0x00010e0005067a25 */ /* 0x004fc800078e0006 */
[----:B------:R-:W-:Y:S02]  /*c080*/  IMAD R7, R5, c[0x0][0x43c], R7 ;  /* 0x00010f0005077a24 */ /* 0x000fe400078e0207 */
[C---:B------:R-:W-:Y:S01]  /*c090*/  IMAD R5, R2.reuse, c[0x0][0x444], R0 ;  /* 0x0001110002057a24 */ /* 0x040fe200078e0200 */
[----:B------:R-:W-:Y:S01]  /*c0a0*/  MOV R0, R4 ;  /* 0x0000000400007202 */ /* 0x000fe20000000f00 */
[----:B------:R-:W-:Y:S01]  /*c0b0*/  IMAD.WIDE.U32 R2, R2, c[0x0][0x440], R6 ;  /* 0x0001100002027a25 */ /* 0x000fe200078e0006 */
[----:B------:R-:W-:-:S04]  /*c0c0*/  @P2 SHF.R.U32.HI R0, RZ, c[0x0][0x4f0], R8 ;  /* 0x00013c00ff002a19 */ /* 0x000fc80000011608 */
[----:B------:R-:W-:Y:S02]  /*c0d0*/  IADD3 R3, R3, R5, RZ ;  /* 0x0000000503037210 */ /* 0x000fe40007ffe0ff */
[----:B------:R-:W-:Y:S02]  /*c0e0*/  SHF.R.S32.HI R6, RZ, 0x1f, R0 ;  /* 0x0000001fff067819 */ /* 0x000fe40000011400 */
[----:B------:R-:W-:Y:S01]  /*c0f0*/  IADD3 R5, -R0, RZ, RZ ;  /* 0x000000ff00057210 */ /* 0x000fe20007ffe1ff */
[----:B---3--:R-:W-:-:S04]  /*c100*/  IMAD.WIDE.U32 R2, R9, c[0x0][0x448], R2 ;  /* 0x0001120009027a25 */ /* 0x008fc800078e0002 */
[----:B------:R-:W-:Y:S02]  /*c110*/  IMAD R6, R6, c[0x0][0x430], RZ ;  /* 0x00010c0006067a24 */ /* 0x000fe400078e02ff */
[----:B------:R-:W-:Y:S02]  /*c120*/  IMAD R3, R9, c[0x0][0x44c], R3 ;  /* 0x0001130009037a24 */ /* 0x000fe400078e0203 */
        /* <DEDUP_REMOVED lines=8> */
[----:B------:R-:W-:-:S04]  /*c1b0*/  LEA R20, P2, R2, c[0x0][0x400], 0x2 ;  /* 0x0001000002147a11 */ /* 0x000fc800078410ff */
[----:B------:R-:W-:-:S04]  /*c1c0*/  IADD3 R4, R3, R4, RZ ;  /* 0x0000000403047210 */ /* 0x000fc80007ffe0ff */
[----:B------:R-:W-:Y:S01]  /*c1d0*/  LEA.HI.X R13, R2, c[0x0][0x404], R4, 0x2, P2 ;  /* 0x00010100020d7a11 */ /* 0x000fe200010f1404 */
[----:B------:R-:W-:Y:S05]  /*c1e0*/  BRA.DIV ~URZ, `(.L_x_97) ;  /* 0x000037c27f007947 */ /* 0x000fea000b800000 */
[----:B------:R1:W2:Y:S02]  /*c1f0*/  SHFL.IDX PT, R12, R13, RZ, 0x1c1f ;  /* 0x001c1fff0d0c7589 */ /* 0x0002a400000e0000 */
.L_x_172:
[----:B------:R-:W-:Y:S05]  /*c200*/  BRA.DIV ~URZ, `(.L_x_98) ;  /* 0x000038127f007947 */ /* 0x000fea000b800000 */
[----:B------:R3:W4:Y:S02]  /*c210*/  SHFL.IDX PT, R2, R20, RZ, 0x1c1f ;  /* 0x001c1fff14027589 */ /* 0x00072400000e0000 */
.L_x_173:
[----:B------:R-:W5:Y:S01]  /*c220*/  LDL R5, [R1+0x4c] ;  /* 0x00004c0001057983 */ /* 0x000f620000100800 */
[----:B------:R-:W-:Y:S01]  /*c230*/  BSSY B0, `(.L_x_99) ;  /* 0x0000030000007945 */ /* 0x000fe20003800000 */
[C---:B-----5:R-:W-:Y:S02]  /*c240*/  IADD3 R11, R5.reuse, 0x10, RZ ;  /* 0x00000010050b7810 */ /* 0x060fe40007ffe0ff */
[C---:B------:R-:W-:Y:S02]  /*c250*/  IADD3 R10, R5.reuse, 0x18, RZ ;  /* 0x00000018050a7810 */ /* 0x040fe40007ffe0ff */
[C---:B------:R-:W-:Y:S02]  /*c260*/  IADD3 R8, R5.reuse, 0x20, RZ ;  /* 0x0000002005087810 */ /* 0x040fe40007ffe0ff */
[C---:B------:R-:W-:Y:S02]  /*c270*/  IADD3 R7, R5.reuse, 0x28, RZ ;  /* 0x0000002805077810 */ /* 0x040fe40007ffe0ff */
[----:B------:R-:W-:-:S02]  /*c280*/  IADD3 R6, R5, 0x30, RZ ;  /* 0x0000003005067810 */ /* 0x000fc40007ffe0ff */
[C---:B------:R-:W-:Y:S02]  /*c290*/  IADD3 R4, R5.reuse, 0x38, RZ ;  /* 0x0000003805047810 */ /* 0x040fe40007ffe0ff */
[----:B------:R-:W-:Y:S02]  /*c2a0*/  IADD3 R0, R5, 0x8, RZ ;  /* 0x0000000805007810 */ /* 0x000fe40007ffe0ff */
[----:B------:R-:W-:Y:S02]  /*c2b0*/  SHF.R.S32.HI R23, RZ, 0x1f, R10 ;  /* 0x0000001fff177819 */ /* 0x000fe4000001140a */
[----:B------:R-:W-:Y:S02]  /*c2c0*/  SHF.R.S32.HI R24, RZ, 0x1f, R8 ;  /* 0x0000001fff187819 */ /* 0x000fe40000011408 */
[----:B------:R-:W-:Y:S02]  /*c2d0*/  SHF.R.S32.HI R25, RZ, 0x1f, R7 ;  /* 0x0000001fff197819 */ /* 0x000fe40000011407 */
[----:B------:R-:W-:-:S02]  /*c2e0*/  SHF.R.S32.HI R26, RZ, 0x1f, R6 ;  /* 0x0000001fff1a7819 */ /* 0x000fc40000011406 */
[----:B------:R-:W-:Y:S02]  /*c2f0*/  SHF.R.S32.HI R27, RZ, 0x1f, R4 ;  /* 0x0000001fff1b7819 */ /* 0x000fe40000011404 */
[----:B------:R-:W-:Y:S02]  /*c300*/  SHF.R.S32.HI R22, RZ, 0x1f, R11 ;  /* 0x0000001fff167819 */ /* 0x000fe4000001140b */
[----:B------:R-:W-:Y:S01]  /*c310*/  SHF.R.S32.HI R21, RZ, 0x1f, R0 ;  /* 0x0000001fff157819 */ /* 0x000fe20000011400 */
[----:B------:R-:W-:Y:S05]  /*c320*/  @P1 BRA `(.L_x_100) ;  /* 0x0000020000001947 */ /* 0x000fea0003800000 */
[----:B------:R-:W-:Y:S02]  /*c330*/  ISETP.GE.AND P3, PT, R5, c[0x0][0x3c8], PT ;  /* 0x0000f20005007a0c */ /* 0x000fe40003f66270 */
[----:B------:R-:W-:Y:S02]  /*c340*/  ISETP.GE.AND P1, PT, R0, c[0x0][0x3c8], PT ;  /* 0x0000f20000007a0c */ /* 0x000fe40003f26270 */
[----:B------:R-:W-:-:S09]  /*c350*/  ISETP.GE.AND P6, PT, R11, c[0x0][0x3c8], PT ;  /* 0x0000f2000b007a0c */ /* 0x000fd20003fc6270 */
[----:B--2---:R-:W-:Y:S02]  /*c360*/  @!P3 IMAD.MOV.U32 R3, RZ, RZ, R12 ;  /* 0x000000ffff03b224 */ /* 0x004fe400078e000c */
[C---:B----4-:R-:W-:Y:S02]  /*c370*/  @!P1 LEA R14, P2, R0.reuse, R2, 0x2 ;  /* 0x00000002000e9211 */ /* 0x050fe400078410ff */
[----:B------:R-:W-:Y:S02]  /*c380*/  @!P3 IMAD.WIDE R16, R5, 0x4, R2 ;  /* 0x000000040510b825 */ /* 0x000fe400078e0202 */
[----:B------:R-:W-:Y:S02]  /*c390*/  @!P1 LEA.HI.X R15, R0, R12, R21, 0x2, P2 ;  /* 0x0000000c000f9211 */ /* 0x000fe400010f1415 */
[----:B------:R-:W-:Y:S01]  /*c3a0*/  @!P6 LEA R18, P2, R11, R2, 0x2 ;  /* 0x000000020b12e211 */ /* 0x000fe200078410ff */
[----:B------:R2:W-:Y:S01]  /*c3b0*/  @!P3 ST.E.64 [R16.64], R64 ;  /* 0x000000401000b985 */ /* 0x0005e2000c101b08 */
[----:B------:R-:W-:-:S02]  /*c3c0*/  ISETP.GE.AND P3, PT, R10, c[0x0][0x3c8], PT ;  /* 0x0000f2000a007a0c */ /* 0x000fc40003f66270 */
[----:B------:R-:W-:Y:S01]  /*c3d0*/  @!P6 LEA.HI.X R19, R11, R12, R22, 0x2, P2 ;  /* 0x0000000c0b13e211 */ /* 0x000fe200010f1416 */
[----:B------:R4:W-:Y:S01]  /*c3e0*/  @!P1 ST.E.64 [R14.64], R66 ;  /* 0x000000420e009985 */ /* 0x0009e2000c101b08 */
[----:B------:R-:W-:-:S03]  /*c3f0*/  ISETP.GE.AND P1, PT, R8, c[0x0][0x3c8], PT ;  /* 0x0000f20008007a0c */ /* 0x000fc60003f26270 */
[----:B------:R-:W-:Y:S01]  /*c400*/  @!P6 ST.E.64 [R18.64], R72 ;  /* 0x000000481200e985 */ /* 0x000fe2000c101b08 */
[----:B------:R-:W-:-:S05]  /*c410*/  ISETP.GE.AND P6, PT, R7, c[0x0][0x3c8], PT ;  /* 0x0000f20007007a0c */ /* 0x000fca0003fc6270 */
[----:B--2---:R-:W-:-:S04]  /*c420*/  @!P3 LEA R16, P2, R10, R2, 0x2 ;  /* 0x000000020a10b211 */ /* 0x004fc800078410ff */
[----:B------:R-:W-:Y:S02]  /*c430*/  @!P3 LEA.HI.X R17, R10, R12, R23, 0x2, P2 ;  /* 0x0000000c0a11b211 */ /* 0x000fe400010f1417 */
[----:B----4-:R-:W-:-:S03]  /*c440*/  @!P1 LEA R14, P2, R8, R2, 0x2 ;  /* 0x00000002080e9211 */ /* 0x010fc600078410ff */
[----:B------:R2:W-:Y:S01]  /*c450*/  @!P3 ST.E.64 [R16.64], R74 ;  /* 0x0000004a1000b985 */ /* 0x0005e2000c101b08 */
[----:B------:R-:W-:Y:S02]  /*c460*/  ISETP.GE.AND P3, PT, R6, c[0x0][0x3c8], PT ;  /* 0x0000f20006007a0c */ /* 0x000fe40003f66270 */
[----:B------:R-:W-:Y:S02]  /*c470*/  @!P1 LEA.HI.X R15, R8, R12, R24, 0x2, P2 ;  /* 0x0000000c080f9211 */ /* 0x000fe400010f1418 */
[----:B------:R-:W-:-:S03]  /*c480*/  ISETP.GE.AND P2, PT, R4, c[0x0][0x3c8], PT ;  /* 0x0000f20004007a0c */ /* 0x000fc60003f46270 */
[----:B------:R4:W-:Y:S01]  /*c490*/  @!P1 ST.E.64 [R14.64], R60 ;  /* 0x0000003c0e009985 */ /* 0x0009e2000c101b08 */
[----:B--2---:R-:W-:-:S04]  /*c4a0*/  @!P6 LEA R16, P1, R7, R2, 0x2 ;  /* 0x000000020710e211 */ /* 0x004fc800078210ff */
[----:B------:R-:W-:Y:S02]  /*c4b0*/  @!P6 LEA.HI.X R17, R7, R12, R25, 0x2, P1 ;  /* 0x0000000c0711e211 */ /* 0x000fe400008f1419 */
[----:B----4-:R-:W-:-:S03]  /*c4c0*/  @!P3 LEA R14, P1, R6, R2, 0x2 ;  /* 0x00000002060eb211 */ /* 0x010fc600078210ff */
[----:B------:R2:W-:Y:S01]  /*c4d0*/  @!P6 ST.E.64 [R16.64], R78 ;  /* 0x0000004e1000e985 */ /* 0x0005e2000c101b08 */
[----:B------:R-:W-:Y:S02]  /*c4e0*/  @!P3 LEA.HI.X R15, R6, R12, R26, 0x2, P1 ;  /* 0x0000000c060fb211 */ /* 0x000fe400008f141a */
[----:B------:R-:W-:-:S03]  /*c4f0*/  @!P2 LEA R2, P1, R4, R2, 0x2 ;  /* 0x000000020402a211 */ /* 0x000fc600078210ff */
[----:B------:R2:W-:Y:S01]  /*c500*/  @!P3 ST.E.64 [R14.64], R76 ;  /* 0x0000004c0e00b985 */ /* 0x0005e2000c101b08 */
[----:B------:R-:W-:-:S05]  /*c510*/  @!P2 LEA.HI.X R3, R4, R12, R27, 0x2, P1 ;  /* 0x0000000c0403a211 */ /* 0x000fca00008f141b */
[----:B------:R2:W-:Y:S04]  /*c520*/  @!P2 ST.E.64 [R2.64], R56 ;  /* 0x000000380200a985 */ /* 0x0005e8000c101b08 */
.L_x_100:
[----:B------:R-:W-:Y:S05]  /*c530*/  BSYNC B0 ;  /* 0x0000000000007941 */ /* 0x000fea0003800000 */
.L_x_99:
[----:B------:R-:W-:Y:S05]  /*c540*/  BRA.DIV ~URZ, `(.L_x_101) ;  /* 0x000035427f007947 */ /* 0x000fea000b800000 */
[----:B--2---:R2:W1:Y:S04]  /*c550*/  SHFL.IDX PT, R12, R13, 0x1, 0x1c1f ;  /* 0x003c1f000d0c7f89 */ /* 0x00446800000e0000 */
[----:B----4-:R2:W4:Y:S02]  /*c560*/  SHFL.IDX PT, R2, R20, 0x1, 0x1c1f ;  /* 0x003c1f0014027f89 */ /* 0x01052400000e0000 */
.L_x_174:
[----:B------:R-:W-:Y:S01]  /*c570*/  BSSY B0, `(.L_x_102) ;  /* 0x0000023000007945 */ /* 0x000fe20003800000 */
[----:B------:R-:W-:Y:S05]  /*c580*/  @P0 BRA `(.L_x_103) ;  /* 0x0000021000000947 */ /* 0x000fea0003800000 */
[----:B------:R-:W5:Y:S01]  /*c590*/  LDL R5, [R1+0x4c] ;  /* 0x00004c0001057983 */ /* 0x000f620000100800 */
[----:B------:R-:W-:Y:S02]  /*c5a0*/  ISETP.GE.AND P6, PT, R0, c[0x0][0x3c8], PT ;  /* 0x0000f20000007a0c */ /* 0x000fe40003fc6270 */
[----:B------:R-:W-:Y:S02]  /*c5b0*/  ISETP.GE.AND P1, PT, R11, c[0x0][0x3c8], PT ;  /* 0x0000f2000b007a0c */ /* 0x000fe40003f26270 */
[----:B------:R-:W-:-:S09]  /*c5c0*/  ISETP.GE.AND P0, PT, R10, c[0x0][0x3c8], PT ;  /* 0x0000f2000a007a0c */ /* 0x000fd20003f06270 */
[----:B----4-:R-:W-:-:S04]  /*c5d0*/  @!P6 LEA R14, P3, R0, R2, 0x2 ;  /* 0x00000002000ee211 */ /* 0x010fc800078610ff */
[----:B-1----:R-:W-:Y:S02]  /*c5e0*/  @!P6 LEA.HI.X R15, R0, R12, R21, 0x2, P3 ;  /* 0x0000000c000fe211 */ /* 0x002fe400018f1415 */
[----:B------:R-:W-:Y:S02]  /*c5f0*/  ISETP.GE.AND P3, PT, R8, c[0x0][0x3c8], PT ;  /* 0x0000f20008007a0c */ /* 0x000fe40003f66270 */
[----:B-----5:R-:W-:-:S13]  /*c600*/  ISETP.GE.AND P2, PT, R5, c[0x0][0x3c8], PT ;  /* 0x0000f20005007a0c */ /* 0x020fda0003f46270 */
[----:B------:R-:W-:-:S04]  /*c610*/  @!P2 IMAD.MOV.U32 R3, RZ, RZ, R12 ;  /* 0x000000ffff03a224 */ /* 0x000fc800078e000c */
[----:B------:R-:W-:-:S05]  /*c620*/  @!P2 IMAD.WIDE R16, R5, 0x4, R2 ;  /* 0x000000040510a825 */ /* 0x000fca00078e0202 */
[----:B------:R1:W-:Y:S04]  /*c630*/  @!P2 ST.E.64 [R16.64], R82 ;  /* 0x000000521000a985 */ /* 0x0003e8000c101b08 */
[----:B------:R4:W-:Y:S01]  /*c640*/  @!P6 ST.E.64 [R14.64], R84 ;  /* 0x000000540e00e985 */ /* 0x0009e2000c101b08 */
[----:B-1----:R-:W-:-:S04]  /*c650*/  @!P1 LEA R16, P2, R11, R2, 0x2 ;  /* 0x000000020b109211 */ /* 0x002fc800078410ff */
[----:B------:R-:W-:Y:S02]  /*c660*/  @!P1 LEA.HI.X R17, R11, R12, R22, 0x2, P2 ;  /* 0x0000000c0b119211 */ /* 0x000fe400010f1416 */
[C---:B----4-:R-:W-:Y:S02]  /*c670*/  @!P0 LEA R14, P6, R10.reuse, R2, 0x2 ;  /* 0x000000020a0e8211 */ /* 0x050fe400078c10ff */
[----:B------:R-:W-:Y:S01]  /*c680*/  ISETP.GE.AND P2, PT, R7, c[0x0][0x3c8], PT ;  /* 0x0000f20007007a0c */ /* 0x000fe20003f46270 */
[----:B------:R1:W-:Y:S01]  /*c690*/  @!P1 ST.E.64 [R16.64], R86 ;  /* 0x0000005610009985 */ /* 0x0003e2000c101b08 */
[----:B------:R-:W-:Y:S02]  /*c6a0*/  @!P0 LEA.HI.X R15, R10, R12, R23, 0x2, P6 ;  /* 0x0000000c0a0f8211 */ /* 0x000fe400030f1417 */
[----:B------:R-:W-:Y:S02]  /*c6b0*/  ISETP.GE.AND P1, PT, R6, c[0x0][0x3c8], PT ;  /* 0x0000f20006007a0c */ /* 0x000fe40003f26270 */
[----:B------:R-:W-:Y:S01]  /*c6c0*/  @!P3 LEA R18, P6, R8, R2, 0x2 ;  /* 0x000000020812b211 */ /* 0x000fe200078c10ff */
[----:B------:R4:W-:Y:S01]  /*c6d0*/  @!P0 ST.E.64 [R14.64], R92 ;  /* 0x0000005c0e008985 */ /* 0x0009e2000c101b08 */
[----:B------:R-:W-:-:S02]  /*c6e0*/  ISETP.GE.AND P0, PT, R4, c[0x0][0x3c8], PT ;  /* 0x0000f20004007a0c */ /* 0x000fc40003f06270 */
[----:B------:R-:W-:-:S05]  /*c6f0*/  @!P3 LEA.HI.X R19, R8, R12, R24, 0x2, P6 ;  /* 0x0000000c0813b211 */ /* 0x000fca00030f1418 */
[----:B------:R2:W-:Y:S01]  /*c700*/  @!P3 ST.E.64 [R18.64], R100 ;  /* 0x000000641200b985 */ /* 0x0005e2000c101b08 */
[----:B-1----:R-:W-:-:S04]  /*c710*/  @!P2 LEA R16, P6, R7, R2, 0x2 ;  /* 0x000000020710a211 */ /* 0x002fc800078c10ff */
        /* <DEDUP_REMOVED lines=8> */
.L_x_103:
[----:B------:R-:W-:Y:S05]  /*c7a0*/  BSYNC B0 ;  /* 0x0000000000007941 */ /* 0x000fea0003800000 */
.L_x_102:
[----:B------:R-:W-:Y:S05]  /*c7b0*/  BRA.DIV ~URZ, `(.L_x_104) ;  /* 0x000033a27f007947 */ /* 0x000fea000b800000 */
[----:B-1----:R1:W2:Y:S02]  /*c7c0*/  SHFL.IDX PT, R12, R13, 0x2, 0x1c1f ;  /* 0x005c1f000d0c7f89 */ /* 0x0022a400000e0000 */
.L_x_175:
[----:B------:R-:W-:Y:S05]  /*c7d0*/  BRA.DIV ~URZ, `(.L_x_105) ;  /* 0x000033f27f007947 */ /* 0x000fea000b800000 */
[----:B--2-4-:R2:W4:Y:S02]  /*c7e0*/  SHFL.IDX PT, R2, R20, 0x2, 0x1c1f ;  /* 0x005c1f0014027f89 */ /* 0x01452400000e0000 */
.L_x_176:
[----:B------:R-:W-:Y:S01]  /*c7f0*/  BSSY B0, `(.L_x_106) ;  /* 0x0000023000007945 */ /* 0x000fe20003800000 */
[----:B------:R-:W-:Y:S05]  /*c800*/  @P4 BRA `(.L_x_107) ;  /* 0x0000021000004947 */ /* 0x000fea0003800000 */
[----:B------:R-:W5:Y:S01]  /*c810*/  LDL R5, [R1+0x4c] ;  /* 0x00004c0001057983 */ /* 0x000f620000100800 */
[----:B------:R-:W-:Y:S02]  /*c820*/  ISETP.GE.AND P1, PT, R0, c[0x0][0x3c8], PT ;  /* 0x0000f20000007a0c */ /* 0x000fe40003f26270 */
[----:B------:R-:W-:Y:S02]  /*c830*/  ISETP.GE.AND P0, PT, R11, c[0x0][0x3c8], PT ;  /* 0x0000f2000b007a0c */ /* 0x000fe40003f06270 */
[----:B------:R-:W-:-:S09]  /*c840*/  ISETP.GE.AND P4, PT, R10, c[0x0][0x3c8], PT ;  /* 0x0000f2000a007a0c */ /* 0x000fd20003f86270 */
[CC--:B----4-:R-:W-:Y:S02]  /*c850*/  @!P1 LEA R14, P6, R0.reuse, R2.reuse, 0x2 ;  /* 0x00000002000e9211 */ /* 0x0d0fe400078c10ff */
[C---:B------:R-:W-:Y:S02]  /*c860*/  @!P0 LEA R16, P2, R11.reuse, R2, 0x2 ;  /* 0x000000020b108211 */ /* 0x040fe400078410ff */
[-C--:B------:R-:W-:Y:S02]  /*c870*/  @!P1 LEA.HI.X R15, R0, R12.reuse, R21, 0x2, P6 ;  /* 0x0000000c000f9211 */ /* 0x080fe400030f1415 */
[----:B------:R-:W-:Y:S02]  /*c880*/  @!P0 LEA.HI.X R17, R11, R12, R22, 0x2, P2 ;  /* 0x0000000c0b118211 */ /* 0x000fe400010f1416 */
[----:B------:R-:W-:Y:S02]  /*c890*/  ISETP.GE.AND P2, PT, R7, c[0x0][0x3c8], PT ;  /* 0x0000f20007007a0c */ /* 0x000fe40003f46270 */
[----:B-----5:R-:W-:-:S13]  /*c8a0*/  ISETP.GE.AND P3, PT, R5, c[0x0][0x3c8], PT ;  /* 0x0000f20005007a0c */ /* 0x020fda0003f66270 */
[----:B------:R-:W-:-:S04]  /*c8b0*/  @!P3 IMAD.MOV.U32 R3, RZ, RZ, R12 ;  /* 0x000000ffff03b224 */ /* 0x000fc800078e000c */
[----:B------:R-:W-:-:S05]  /*c8c0*/  @!P3 IMAD.WIDE R18, R5, 0x4, R2 ;  /* 0x000000040512b825 */ /* 0x000fca00078e0202 */
[----:B------:R-:W-:Y:S01]  /*c8d0*/  @!P3 ST.E.64 [R18.64], R44 ;  /* 0x0000002c1200b985 */ /* 0x000fe2000c101b08 */
[----:B------:R-:W-:-:S03]  /*c8e0*/  ISETP.GE.AND P3, PT, R8, c[0x0][0x3c8], PT ;  /* 0x0000f20008007a0c */ /* 0x000fc60003f66270 */
[----:B------:R4:W-:Y:S01]  /*c8f0*/  @!P1 ST.E.64 [R14.64], R34 ;  /* 0x000000220e009985 */ /* 0x0009e2000c101b08 */
[----:B------:R-:W-:-:S03]  /*c900*/  ISETP.GE.AND P1, PT, R6, c[0x0][0x3c8], PT ;  /* 0x0000f20006007a0c */ /* 0x000fc60003f26270 */
[----:B------:R5:W-:Y:S01]  /*c910*/  @!P0 ST.E.64 [R16.64], R36 ;  /* 0x0000002410008985 */ /* 0x000be2000c101b08 */
[----:B------:R-:W-:Y:S02]  /*c920*/  ISETP.GE.AND P0, PT, R4, c[0x0][0x3c8], PT ;  /* 0x0000f20004007a0c */ /* 0x000fe40003f06270 */
[----:B----4-:R-:W-:-:S04]  /*c930*/  @!P4 LEA R14, P6, R10, R2, 0x2 ;  /* 0x000000020a0ec211 */ /* 0x010fc800078c10ff */
[----:B------:R-:W-:Y:S02]  /*c940*/  @!P4 LEA.HI.X R15, R10, R12, R23, 0x2, P6 ;  /* 0x0000000c0a0fc211 */ /* 0x000fe400030f1417 */
[----:B------:R-:W-:-:S03]  /*c950*/  @!P3 LEA R18, P6, R8, R2, 0x2 ;  /* 0x000000020812b211 */ /* 0x000fc600078c10ff */
[----:B------:R4:W-:Y:S01]  /*c960*/  @!P4 ST.E.64 [R14.64], R38 ;  /* 0x000000260e00c985 */ /* 0x0009e2000c101b08 */
[C---:B-----5:R-:W-:Y:S02]  /*c970*/  @!P2 LEA R16, P4, R7.reuse, R2, 0x2 ;  /* 0x000000020710a211 */ /* 0x060fe400078810ff */
[-C--:B------:R-:W-:Y:S02]  /*c980*/  @!P3 LEA.HI.X R19, R8, R12.reuse, R24, 0x2, P6 ;  /* 0x0000000c0813b211 */ /* 0x080fe400030f1418 */
[----:B------:R-:W-:-:S03]  /*c990*/  @!P2 LEA.HI.X R17, R7, R12, R25, 0x2, P4 ;  /* 0x0000000c0711a211 */ /* 0x000fc600020f1419 */
[----:B------:R1:W-:Y:S04]  /*c9a0*/  @!P3 ST.E.64 [R18.64], R50 ;  /* 0x000000321200b985 */ /* 0x0003e8000c101b08 */
[----:B------:R1:W-:Y:S01]  /*c9b0*/  @!P2 ST.E.64 [R16.64], R46 ;  /* 0x0000002e1000a985 */ /* 0x0003e2000c101b08 */
[-C--:B----4-:R-:W-:Y:S02]  /*c9c0*/  @!P1 LEA R14, P6, R6, R2.reuse, 0x2 ;  /* 0x00000002060e9211 */ /* 0x090fe400078c10ff */
[----:B------:R-:W-:Y:S02]  /*c9d0*/  @!P0 LEA R2, P4, R4, R2, 0x2 ;  /* 0x0000000204028211 */ /* 0x000fe400078810ff */
[-C--:B------:R-:W-:Y:S02]  /*c9e0*/  @!P1 LEA.HI.X R15, R6, R12.reuse, R26, 0x2, P6 ;  /* 0x0000000c060f9211 */ /* 0x080fe400030f141a */
[----:B------:R-:W-:-:S03]  /*c9f0*/  @!P0 LEA.HI.X R3, R4, R12, R27, 0x2, P4 ;  /* 0x0000000c04038211 */ /* 0x000fc600020f141b */
[----:B------:R1:W-:Y:S04]  /*ca00*/  @!P1 ST.E.64 [R14.64], R40 ;  /* 0x000000280e009985 */ /* 0x0003e8000c101b08 */
[----:B------:R1:W-:Y:S02]  /*ca10*/  @!P0 ST.E.64 [R2.64], R28 ;  /* 0x0000001c02008985 */ /* 0x0003e4000c101b08 */
.L_x_107:
[----:B------:R-:W-:Y:S05]  /*ca20*/  BSYNC B0 ;  /* 0x0000000000007941 */ /* 0x000fea0003800000 */
.L_x_106:
[----:B------:R-:W-:Y:S05]  /*ca30*/  BRA.DIV ~URZ, `(.L_x_108) ;  /* 0x000032027f007947 */ /* 0x000fea000b800000 */
[----:B------:R1:W2:Y:S04]  /*ca40*/  SHFL.IDX PT, R12, R13, 0x3, 0x1c1f ;  /* 0x007c1f000d0c7f89 */ /* 0x0002a800000e0000 */
[----:B-1--4-:R1:W4:Y:S02]  /*ca50*/  SHFL.IDX PT, R2, R20, 0x3, 0x1c1f ;  /* 0x007c1f0014027f89 */ /* 0x01232400000e0000 */
.L_x_177:
[----:B------:R-:W-:Y:S05]  /*ca60*/  @P5 BRA `(.L_x_96) ;  /* 0x00000ea000005947 */ /* 0x000fea0003800000 */
[----:B------:R-:W5:Y:S01]  /*ca70*/  LDL R5, [R1+0x4c] ;  /* 0x00004c0001057983 */ /* 0x000f620000100800 */
[----:B------:R-:W-:Y:S02]  /*ca80*/  ISETP.GE.AND P5, PT, R0, c[0x0][0x3c8], PT ;  /* 0x0000f20000007a0c */ /* 0x000fe40003fa6270 */
[----:B------:R-:W-:-:S02]  /*ca90*/  ISETP.GE.AND P4, PT, R11, c[0x0][0x3c8], PT ;  /* 0x0000f2000b007a0c */ /* 0x000fc40003f86270 */
[----:B------:R-:W-:Y:S02]  /*caa0*/  ISETP.GE.AND P3, PT, R10, c[0x0][0x3c8], PT ;  /* 0x0000f2000a007a0c */ /* 0x000fe40003f66270 */
[----:B------:R-:W-:Y:S02]  /*cab0*/  ISETP.GE.AND P2, PT, R8, c[0x0][0x3c8], PT ;  /* 0x0000f20008007a0c */ /* 0x000fe40003f46270 */
[----:B------:R-:W-:-:S05]  /*cac0*/  ISETP.GE.AND P1, PT, R7, c[0x0][0x3c8], PT ;  /* 0x0000f20007007a0c */ /* 0x000fca0003f26270 */
[----:B-1234-:R-:W-:-:S04]  /*cad0*/  @!P5 LEA R20, P6, R0, R2, 0x2 ;  /* 0x000000020014d211 */ /* 0x01efc800078c10ff */
[----:B------:R-:W-:Y:S02]  /*cae0*/  @!P5 LEA.HI.X R21, R0, R12, R21, 0x2, P6 ;  /* 0x0000000c0015d211 */ /* 0x000fe400030f1415 */
[----:B------:R-:W-:-:S04]  /*caf0*/  @!P3 LEA R16, P6, R10, R2, 0x2 ;  /* 0x000000020a10b211 */ /* 0x000fc800078c10ff */
[----:B------:R-:W-:Y:S02]  /*cb00*/  @!P3 LEA.HI.X R17, R10, R12, R23, 0x2, P6 ;  /* 0x0000000c0a11b211 */ /* 0x000fe400030f1417 */
[----:B-----5:R-:W-:-:S13]  /*cb10*/  ISETP.GE.AND P0, PT, R5, c[0x0][0x3c8], PT ;  /* 0x0000f20005007a0c */ /* 0x020fda0003f06270 */
[----:B------:R-:W-:-:S04]  /*cb20*/  @!P0 IMAD.MOV.U32 R3, RZ, RZ, R12 ;  /* 0x000000ffff038224 */ /* 0x000fc800078e000c */
[----:B------:R-:W-:-:S05]  /*cb30*/  @!P0 IMAD.WIDE R14, R5, 0x4, R2 ;  /* 0x00000004050e8825 */ /* 0x000fca00078e0202 */
[----:B------:R1:W-:Y:S01]  /*cb40*/  @!P0 ST.E.64 [R14.64], R32 ;  /* 0x000000200e008985 */ /* 0x0003e2000c101b08 */
[----:B------:R-:W-:-:S03]  /*cb50*/  @!P4 LEA R18, P0, R11, R2, 0x2 ;  /* 0x000000020b12c211 */ /* 0x000fc600078010ff */
[----:B------:R2:W-:Y:S01]  /*cb60*/  @!P5 ST.E.64 [R20.64], R68 ;  /* 0x000000441400d985 */ /* 0x0005e2000c101b08 */
[----:B------:R-:W-:Y:S02]  /*cb70*/  @!P4 LEA.HI.X R19, R11, R12, R22, 0x2, P0 ;  /* 0x0000000c0b13c211 */ /* 0x000fe400000f1416 */
[----:B------:R-:W-:-:S03]  /*cb80*/  ISETP.GE.AND P0, PT, R6, c[0x0][0x3c8], PT ;  /* 0x0000f20006007a0c */ /* 0x000fc60003f06270 */
[----:B------:R2:W-:Y:S04]  /*cb90*/  @!P4 ST.E.64 [R18.64], R58 ;  /* 0x0000003a1200c985 */ /* 0x0005e8000c101b08 */
[----:B------:R2:W-:Y:S01]  /*cba0*/  @!P3 ST.E.64 [R16.64], R54 ;  /* 0x000000361000b985 */ /* 0x0005e2000c101b08 */
[----:B-1----:R-:W-:-:S04]  /*cbb0*/  @!P2 LEA R14, P6, R8, R2, 0x2 ;  /* 0x00000002080ea211 */ /* 0x002fc800078c10ff */
[----:B------:R-:W-:Y:S02]  /*cbc0*/  @!P2 LEA.HI.X R15, R8, R12, R24, 0x2, P6 ;  /* 0x0000000c080fa211 */ /* 0x000fe400030f1418 */
[----:B------:R-:W-:-:S03]  /*cbd0*/  @!P1 LEA R10, P6, R7, R2, 0x2 ;  /* 0x00000002070a9211 */ /* 0x000fc600078c10ff */
[----:B------:R2:W-:Y:S01]  /*cbe0*/  @!P2 ST.E.64 [R14.64], R52 ;  /* 0x000000340e00a985 */ /* 0x0005e2000c101b08 */
[----:B------:R-:W-:Y:S02]  /*cbf0*/  @!P1 LEA.HI.X R11, R7, R12, R25, 0x2, P6 ;  /* 0x0000000c070b9211 */ /* 0x000fe400030f1419 */
[----:B------:R-:W-:-:S03]  /*cc00*/  @!P0 LEA R8, P6, R6, R2, 0x2 ;  /* 0x0000000206088211 */ /* 0x000fc600078c10ff */
[----:B------:R2:W-:Y:S01]  /*cc10*/  @!P1 ST.E.64 [R10.64], R48 ;  /* 0x000000300a009985 */ /* 0x0005e2000c101b08 */
[----:B------:R-:W-:-:S05]  /*cc20*/  @!P0 LEA.HI.X R9, R6, R12, R26, 0x2, P6 ;  /* 0x0000000c06098211 */ /* 0x000fca00030f141a */
[----:B------:R2:W-:Y:S01]  /*cc30*/  @!P0 ST.E.64 [R8.64], R42 ;  /* 0x0000002a08008985 */ /* 0x0005e2000c101b08 */
[----:B------:R-:W-:-:S13]  /*cc40*/  ISETP.GE.AND P0, PT, R4, c[0x0][0x3c8], PT ;  /* 0x0000f20004007a0c */ /* 0x000fda0003f06270 */
[----:B------:R-:W-:Y:S05]  /*cc50*/  @P0 BRA `(.L_x_96) ;  /* 0x00000cb000000947 */ /* 0x000fea0003800000 */
[----:B------:R-:W-:-:S04]  /*cc60*/  LEA R2, P0, R4, R2, 0x2 ;  /* 0x0000000204027211 */ /* 0x000fc800078010ff */
[----:B------:R-:W-:-:S05]  /*cc70*/  LEA.HI.X R3, R4, R12, R27, 0x2, P0 ;  /* 0x0000000c04037211 */ /* 0x000fca00000f141b */
[----:B------:R1:W-:Y:S01]  /*cc80*/  ST.E.64 [R2.64], R30 ;  /* 0x0000001e02007985 */ /* 0x0003e2000c101b08 */
[----:B------:R-:W-:Y:S05]  /*cc90*/  BRA `(.L_x_96) ;  /* 0x00000c7000007947 */ /* 0x000fea0003800000 */
.L_x_81:
[----:B------:R-:W2:Y:S04]  /*cca0*/  LDL.LU R7, [R1+0x50] ;  /* 0x0000500001077983 */ /* 0x000ea80000300800 */
[----:B-1----:R-:W3:Y:S01]  /*ccb0*/  LDL R6, [R1+0x10] ;  /* 0x0000100001067983 */ /* 0x002ee20000100800 */
[----:B------:R-:W-:Y:S01]  /*ccc0*/  ISETP.NE.U32.AND P1, PT, RZ, c[0x0][0x508], PT ;  /* 0x00014200ff007a0c */ /* 0x000fe20003f25070 */
[----:B------:R-:W-:Y:S01]  /*ccd0*/  IMAD.MOV.U32 R4, RZ, RZ, 0x4 ;  /* 0x00000004ff047424 */ /* 0x000fe200078e00ff */
[----:B------:R-:W-:Y:S01]  /*cce0*/  ISETP.NE.U32.AND P2, PT, RZ, c[0x0][0x500], PT ;  /* 0x00014000ff007a0c */ /* 0x000fe20003f45070 */
[----:B------:R-:W-:Y:S01]  /*ccf0*/  IMAD.MOV.U32 R0, RZ, RZ, RZ ;  /* 0x000000ffff007224 */ /* 0x000fe200078e00ff */
[----:B------:R-:W-:Y:S01]  /*cd00*/  ISETP.NE.AND.EX P1, PT, RZ, c[0x0][0x50c], PT, P1 ;  /* 0x00014300ff007a0c */ /* 0x000fe20003f25310 */
[----:B------:R-:W-:Y:S01]  /*cd10*/  IMAD.MOV.U32 R20, RZ, RZ, c[0x0][0x388] ;  /* 0x0000e200ff147624 */ /* 0x000fe200078e00ff */
[----:B------:R-:W-:-:S11]  /*cd20*/  ISETP.NE.AND.EX P2, PT, RZ, c[0x0][0x504], PT, P2 ;  /* 0x00014100ff007a0c */ /* 0x000fd60003f45320 */
[C---:B---3--:R-:W-:Y:S01]  /*cd30*/  @P1 LEA R2, P0, R6.reuse, c[0x0][0x508], 0x2 ;  /* 0x0001420006021a11 */ /* 0x048fe200078010ff */
[----:B------:R-:W-:-:S03]  /*cd40*/  IMAD.WIDE R4, R6, R4, c[0x0][0x500] ;  /* 0x0001400006047625 */ /* 0x000fc600078e0204 */
[----:B------:R-:W-:Y:S02]  /*cd50*/  @P1 LEA.HI.X R3, R6, c[0x0][0x50c], R8, 0x2, P0 ;  /* 0x0001430006031a11 */ /* 0x000fe400000f1408 */
[----:B------:R1:W5:Y:S04]  /*cd60*/  @P2 LDG.E R0, [R4.64] ;  /* 0x0000000804002981 */ /* 0x000368000c1e1900 */
[----:B------:R1:W5:Y:S01]  /*cd70*/  @P1 LDG.E R20, [R2.64] ;  /* 0x0000000802141981 */ /* 0x000362000c1e1900 */
[----:B--2---:R-:W-:-:S04]  /*cd80*/  ISETP.NE.AND P0, PT, R7, RZ, PT ;  /* 0x000000ff0700720c */ /* 0x004fc80003f05270 */
[----:B------:R-:W-:Y:S01]  /*cd90*/  SEL R19, R7, c[0x0][0x3d4], P0 ;  /* 0x0000f50007137a07 */ /* 0x000fe20000000000 */
[----:B------:R-:W-:Y:S05]  /*cda0*/  @P1 BRA `(.L_x_109) ;  /* 0x0000004000001947 */ /* 0x000fea0003800000 */
[----:B------:R-:W-:Y:S05]  /*cdb0*/  @!P2 BRA `(.L_x_109) ;  /* 0x000000300000a947 */ /* 0x000fea0003800000 */
[----:B-1----:R1:W2:Y:S04]  /*cdc0*/  LDG.E R2, [R4.64] ;  /* 0x0000000804027981 */ /* 0x0022a8000c1e1900 */
[----:B-1----:R-:W2:Y:S02]  /*cdd0*/  LDG.E R4, [R4.64+0x4] ;  /* 0x0000040804047981 */ /* 0x002ea4000c1e1900 */
[----:B--2--5:R-:W-:Y:S02]  /*cde0*/  IADD3 R20, -R2, R4, RZ ;  /* 0x0000000402147210 */ /* 0x024fe40007ffe1ff */
.L_x_109:
[----:B-1----:R-:W1:Y:S01]  /*cdf0*/  S2R R4, SR_TID.X ;  /* 0x0000000000047919 */ /* 0x002e620000002100 */
[----:B------:R-:W-:Y:S01]  /*ce00*/  BSSY B0, `(.L_x_110) ;  /* 0x0000038000007945 */ /* 0x000fe20003800000 */
[----:B------:R-:W-:Y:S02]  /*ce10*/  SEL R12, R6, RZ, !P2 ;  /* 0x000000ff060c7207 */ /* 0x000fe40005000000 */
[----:B------:R-:W-:-:S02]  /*ce20*/  SEL R21, R8, RZ, !P2 ;  /* 0x000000ff08157207 */ /* 0x000fc40005000000 */
[----:B-----5:R-:W-:Y:S02]  /*ce30*/  SHF.R.S32.HI R17, RZ, 0x1f, R0 ;  /* 0x0000001fff117819 */ /* 0x020fe40000011400 */
[----:B-1----:R-:W-:-:S13]  /*ce40*/  ISETP.GT.AND P0, PT, R4, 0x7f, PT ;  /* 0x0000007f0400780c */ /* 0x002fda0003f04270 */
[----:B------:R-:W-:Y:S05]  /*ce50*/  @P0 BRA `(.L_x_111) ;  /* 0x0000032000000947 */ /* 0x000fea0003800000 */
[----:B------:R-:W2:Y:S01]  /*ce60*/  LDL R3, [R1+0x24] ;  /* 0x0000240001037983 */ /* 0x000ea20000100800 */
[----:B------:R-:W-:Y:S01]  /*ce70*/  IMAD R2, R20, c[0x0][0x4e8], RZ ;  /* 0x00013a0014027a24 */ /* 0x000fe200078e02ff */
[----:B--2---:R-:W-:-:S04]  /*ce80*/  LEA R13, R3, R4, 0x7 ;  /* 0x00000004030d7211 */ /* 0x004fc800078e38ff */
[----:B------:R-:W-:-:S13]  /*ce90*/  ISETP.GE.AND P0, PT, R13, R2, PT ;  /* 0x000000020d00720c */ /* 0x000fda0003f06270 */
[----:B------:R-:W-:Y:S05]  /*cea0*/  @P0 BRA `(.L_x_111) ;  /* 0x000002d000000947 */ /* 0x000fea0003800000 */
[----:B------:R-:W2:Y:S04]  /*ceb0*/  LDL R4, [R1+0x48] ;  /* 0x0000480001047983 */ /* 0x000ea80000100800 */
[----:B------:R-:W3:Y:S01]  /*cec0*/  LDL.LU R22, [R1+0x54] ;  /* 0x0000540001167983 */ /* 0x000ee20000300800 */
[----:B------:R-:W-:Y:S01]  /*ced0*/  IMAD.MOV.U32 R2, RZ, RZ, 0x368 ;  /* 0x00000368ff027424 */ /* 0x000fe200078e00ff */
[----:B------:R-:W-:-:S04]  /*cee0*/  ISETP.GT.AND P2, PT, R19, 0x1, PT ;  /* 0x000000011300780c */ /* 0x000fc80003f44270 */
[----:B------:R-:W-:-:S04]  /*cef0*/  SEL R2, R2, 0x328, P2 ;  /* 0x0000032802027807 */ /* 0x000fc80001000000 */
[----:B------:R1:W4:Y:S08]  /*cf00*/  LDC.64 R8, c[0x0][R2+0x170] ;  /* 0x00005c0002087b82 */ /* 0x0003300000000a00 */
[----:B------:R1:W2:Y:S08]  /*cf10*/  LDC.64 R6, c[0x0][R2+0x168] ;  /* 0x00005a0002067b82 */ /* 0x0002b00000000a00 */
[----:B------:R1:W5:Y:S08]  /*cf20*/  LDC.64 R14, c[0x0][R2+0x178] ;  /* 0x00005e00020e7b82 */ /* 0x0003700000000a00 */
[----:B------:R1:W2:Y:S02]  /*cf30*/  LDC.64 R10, c[0x0][R2+0x160] ;  /* 0x00005800020a7b82 */ /* 0x0002a40000000a00 */
[----:B-1----:R-:W-:-:S02]  /*cf40*/  IMAD.MOV.U32 R2, RZ, RZ, c[0x0][0x4e8] ;  /* 0x00013a00ff027624 */ /* 0x002fc400078e00ff */
[----:B----4-:R-:W-:-:S03]  /*cf50*/  IMAD R3, R9, R12, RZ ;  /* 0x0000000c09037224 */ /* 0x010fc600078e02ff */
[----:B------:R-:W-:Y:S02]  /*cf60*/  ISETP.NE.AND P0, PT, R2, 0x1, PT ;  /* 0x000000010200780c */ /* 0x000fe40003f05270 */
[----:B------:R-:W-:-:S11]  /*cf70*/  MOV R2, R13 ;  /* 0x0000000d00027202 */ /* 0x000fd60000000f00 */
[----:B------:R-:W-:-:S05]  /*cf80*/  @P0 IMAD.HI.U32 R16, R13, c[0x0][0x4ec], RZ ;  /* 0x00013b000d100a27 */ /* 0x000fca00078e00ff */
[----:B------:R-:W-:Y:S01]  /*cf90*/  @P0 SHF.R.U32.HI R2, RZ, c[0x0][0x4f0], R16 ;  /* 0x00013c00ff020a19 */ /* 0x000fe20000011610 */
[-C--:B--2---:R-:W-:Y:S02]  /*cfa0*/  IMAD R9, R7, R4.reuse, RZ ;  /* 0x0000000407097224 */ /* 0x084fe400078e02ff */
[----:B------:R-:W-:-:S04]  /*cfb0*/  IMAD.WIDE.U32 R6, R6, R4, RZ ;  /* 0x0000000406067225 */ /* 0x000fc800078e00ff */
[----:B------:R-:W-:-:S04]  /*cfc0*/  IMAD.WIDE.U32 R4, R8, R12, RZ ;  /* 0x0000000c08047225 */ /* 0x000fc800078e00ff */
[----:B------:R-:W-:Y:S01]  /*cfd0*/  IMAD R8, R8, R21, R3 ;  /* 0x0000001508087224 */ /* 0x000fe200078e0203 */
[----:B---3--:R-:W-:Y:S01]  /*cfe0*/  SEL R3, R22, RZ, P2 ;  /* 0x000000ff16037207 */ /* 0x008fe20001000000 */
[----:B------:R-:W-:Y:S01]  /*cff0*/  IMAD.IADD R9, R7, 0x1, R9 ;  /* 0x0000000107097824 */ /* 0x000fe200078e0209 */
[----:B------:R-:W-:Y:S01]  /*d000*/  IADD3 R16, P1, P0, R4, R6, R0 ;  /* 0x0000000604107210 */ /* 0x000fe2000783e000 */
[----:B------:R-:W-:Y:S01]  /*d010*/  IMAD.MOV R6, RZ, RZ, -R2 ;  /* 0x000000ffff067224 */ /* 0x000fe200078e0a02 */
[----:B------:R-:W-:Y:S01]  /*d020*/  IADD3 R7, R5, R8, RZ ;  /* 0x0000000805077210 */ /* 0x000fe20007ffe0ff */
[-C--:B-----5:R-:W-:Y:S02]  /*d030*/  IMAD R8, R15, R3.reuse, RZ ;  /* 0x000000030f087224 */ /* 0x0a0fe400078e02ff */
[----:B------:R-:W-:Y:S01]  /*d040*/  IMAD.WIDE.U32 R4, R14, R3, RZ ;  /* 0x000000030e047225 */ /* 0x000fe200078e00ff */
[----:B------:R-:W-:-:S03]  /*d050*/  IADD3.X R9, R7, R9, R17, P1, P0 ;  /* 0x0000000907097210 */ /* 0x000fc60000fe0411 */
[----:B------:R-:W-:Y:S01]  /*d060*/  IMAD R3, R6, c[0x0][0x4e8], R13 ;  /* 0x00013a0006037a24 */ /* 0x000fe200078e020d */
[----:B------:R-:W-:Y:S02]  /*d070*/  IADD3 R7, R5, R8, RZ ;  /* 0x0000000805077210 */ /* 0x000fe40007ffe0ff */
[----:B------:R-:W-:Y:S02]  /*d080*/  IADD3 R4, P1, P0, R2, R16, R4 ;  /* 0x0000001002047210 */ /* 0x000fe4000783e004 */
[----:B------:R-:W-:Y:S01]  /*d090*/  SHF.R.S32.HI R5, RZ, 0x1f, R2 ;  /* 0x0000001fff057819 */ /* 0x000fe20000011402 */
[----:B------:R-:W-:Y:S01]  /*d0a0*/  IMAD R2, R11, R3, RZ ;  /* 0x000000030b027224 */ /* 0x000fe200078e02ff */
[----:B------:R-:W-:Y:S02]  /*d0b0*/  SHF.R.S32.HI R6, RZ, 0x1f, R3 ;  /* 0x0000001fff067819 */ /* 0x000fe40000011403 */
[----:B------:R-:W-:Y:S01]  /*d0c0*/  IADD3.X R5, R5, R9, R7, P1, P0 ;  /* 0x0000000905057210 */ /* 0x000fe20000fe0407 */
[----:B------:R-:W-:-:S02]  /*d0d0*/  IMAD.MOV.U32 R7, RZ, RZ, c[0x0][0x4a8] ;  /* 0x00012a00ff077624 */ /* 0x000fc400078e00ff */
[C---:B------:R-:W-:Y:S02]  /*d0e0*/  IMAD R6, R10.reuse, R6, R2 ;  /* 0x000000060a067224 */ /* 0x040fe400078e0202 */
[----:B------:R-:W-:Y:S01]  /*d0f0*/  IMAD.WIDE.U32 R2, R10, R3, R4 ;  /* 0x000000030a027225 */ /* 0x000fe200078e0004 */
[----:B------:R-:W-:Y:S02]  /*d100*/  MOV R5, c[0x0][0x4ac] ;  /* 0x00012b0000057a02 */ /* 0x000fe40000000f00 */
[----:B------:R-:W-:Y:S01]  /*d110*/  SEL R4, R7, c[0x0][0x450], P2 ;  /* 0x0001140007047a07 */ /* 0x000fe20001000000 */
[----:B------:R-:W-:Y:S01]  /*d120*/  IMAD.IADD R3, R3, 0x1, R6 ;  /* 0x0000000103037824 */ /* 0x000fe200078e0206 */
[----:B------:R-:W-:Y:S02]  /*d130*/  SEL R5, R5, c[0x0][0x454], P2 ;  /* 0x0001150005057a07 */ /* 0x000fe40001000000 */
[----:B------:R-:W-:-:S04]  /*d140*/  LEA R4, P0, R2, R4, 0x2 ;  /* 0x0000000402047211 */ /* 0x000fc800078010ff */
[----:B------:R-:W-:Y:S02]  /*d150*/  LEA.HI.X R5, R2, R5, R3, 0x2, P0 ;  /* 0x0000000502057211 */ /* 0x000fe400000f1403 */
[----:B------:R-:W-:-:S05]  /*d160*/  MOV R2, 0xff800000 ;  /* 0xff80000000027802 */ /* 0x000fca0000000f00 */
[----:B------:R1:W-:Y:S02]  /*d170*/  STG.E [R4.64], R2 ;  /* 0x0000000204007986 */ /* 0x0003e4000c101908 */
.L_x_111:
[----:B------:R-:W-:Y:S05]  /*d180*/  BSYNC B0 ;  /* 0x0000000000007941 */ /* 0x000fea0003800000 */
.L_x_110:
[----:B------:R-:W-:-:S13]  /*d190*/  ISETP.GT.AND P0, PT, R19, 0x1, PT ;  /* 0x000000011300780c */ /* 0x000fda0003f04270 */
[----:B------:R-:W-:Y:S05]  /*d1a0*/  @P0 BRA `(.L_x_96) ;  /* 0x0000076000000947 */ /* 0x000fea0003800000 */
[----:B------:R-:W2:Y:S04]  /*d1b0*/  LDL.LU R3, [R1+0x48] ;  /* 0x0000480001037983 */ /* 0x000ea80000300800 */
[----:B-1----:R-:W3:Y:S04]  /*d1c0*/  LDL.LU R2, [R1+0x24] ;  /* 0x0000240001027983 */ /* 0x002ee80000300800 */
[----:B------:R-:W4:Y:S04]  /*d1d0*/  LDL R5, [R1+0x74] ;  /* 0x0000740001057983 */ /* 0x000f280000100800 */
[----:B------:R-:W5:Y:S01]  /*d1e0*/  LDL.64 R10, [R1+0x18] ;  /* 0x00001800010a7983 */ /* 0x000f620000100a00 */
[----:B------:R-:W-:-:S03]  /*d1f0*/  IMAD R4, R17, c[0x0][0x3a0], RZ ;  /* 0x0000e80011047a24 */ /* 0x000fc600078e02ff */
[----:B------:R-:W1:Y:S02]  /*d200*/  S2R R13, SR_TID.X ;  /* 0x00000000000d7919 */ /* 0x000e640000002100 */
[----:B-1----:R-:W-:-:S04]  /*d210*/  SHF.R.S32.HI R9, RZ, 0x1f, R13 ;  /* 0x0000001fff097819 */ /* 0x002fc8000001140d */
[----:B------:R-:W-:-:S04]  /*d220*/  LEA.HI R9, R9, R13, RZ, 0x3 ;  /* 0x0000000d09097211 */ /* 0x000fc800078f18ff */
[----:B------:R-:W-:Y:S02]  /*d230*/  SHF.R.S32.HI R9, RZ, 0x3, R9 ;  /* 0x00000003ff097819 */ /* 0x000fe40000011409 */
[----:B--2---:R-:W-:Y:S02]  /*d240*/  MOV R7, R3 ;  /* 0x0000000300077202 */ /* 0x004fe40000000f00 */
[----:B---3--:R-:W-:Y:S02]  /*d250*/  MOV R8, R2 ;  /* 0x0000000200087202 */ /* 0x008fe40000000f00 */
[----:B------:R-:W-:-:S04]  /*d260*/  MOV R2, c[0x0][0x4e8] ;  /* 0x00013a0000027a02 */ /* 0x000fc80000000f00 */
[----:B------:R-:W-:Y:S01]  /*d270*/  ISETP.NE.AND P0, PT, R2, 0x1, PT ;  /* 0x000000010200780c */ /* 0x000fe20003f05270 */
[----:B------:R-:W-:-:S04]  /*d280*/  IMAD.WIDE.U32 R2, R0, c[0x0][0x3a0], RZ ;  /* 0x0000e80000027a25 */ /* 0x000fc800078e00ff */
[----:B------:R-:W-:Y:S01]  /*d290*/  IMAD R0, R0, c[0x0][0x3a4], R4 ;  /* 0x0000e90000007a24 */ /* 0x000fe200078e0204 */
[----:B----4-:R-:W-:-:S03]  /*d2a0*/  LEA R4, R8, R5, 0x7 ;  /* 0x0000000508047211 */ /* 0x010fc600078e38ff */
[----:B------:R-:W-:-:S04]  /*d2b0*/  IMAD.IADD R3, R3, 0x1, R0 ;  /* 0x0000000103037824 */ /* 0x000fc800078e0200 */
[----:B------:R-:W-:Y:S01]  /*d2c0*/  @P0 IMAD.HI.U32 R6, R4, c[0x0][0x4ec], RZ ;  /* 0x00013b0004060a27 */ /* 0x000fe200078e00ff */
[----:B------:R-:W-:-:S03]  /*d2d0*/  MOV R0, R4 ;  /* 0x0000000400007202 */ /* 0x000fc60000000f00 */
[----:B------:R-:W-:Y:S01]  /*d2e0*/  IMAD.WIDE.U32 R2, R7, c[0x0][0x3e8], R2 ;  /* 0x0000fa0007027a25 */ /* 0x000fe200078e0002 */
[----:B------:R-:W-:-:S03]  /*d2f0*/  @P0 SHF.R.U32.HI R0, RZ, c[0x0][0x4f0], R6 ;  /* 0x00013c00ff000a19 */ /* 0x000fc60000011606 */
[----:B------:R-:W-:Y:S02]  /*d300*/  IMAD R5, R21, c[0x0][0x3f0], RZ ;  /* 0x0000fc0015057a24 */ /* 0x000fe400078e02ff */
[----:B------:R-:W-:Y:S01]  /*d310*/  IMAD R3, R7, c[0x0][0x3ec], R3 ;  /* 0x0000fb0007037a24 */ /* 0x000fe200078e0203 */
[----:B------:R-:W-:Y:S01]  /*d320*/  SHF.R.S32.HI R6, RZ, 0x1f, R0 ;  /* 0x0000001fff067819 */ /* 0x000fe20000011400 */
[----:B------:R-:W-:Y:S01]  /*d330*/  IMAD R7, R12, c[0x0][0x3f4], R5 ;  /* 0x0000fd000c077a24 */ /* 0x000fe200078e0205 */
[----:B------:R-:W-:Y:S01]  /*d340*/  IADD3 R5, -R0, RZ, RZ ;  /* 0x000000ff00057210 */ /* 0x000fe20007ffe1ff */
[----:B------:R-:W-:-:S04]  /*d350*/  IMAD.WIDE.U32 R2, R12, c[0x0][0x3f0], R2 ;  /* 0x0000fc000c027a25 */ /* 0x000fc800078e0002 */
[----:B------:R-:W-:Y:S02]  /*d360*/  IMAD R6, R6, c[0x0][0x3e0], RZ ;  /* 0x0000f80006067a24 */ /* 0x000fe400078e02ff */
[----:B------:R-:W-:Y:S02]  /*d370*/  IMAD.IADD R3, R3, 0x1, R7 ;  /* 0x0000000103037824 */ /* 0x000fe400078e0207 */
        /* <DEDUP_REMOVED lines=9> */
[----:B------:R-:W-:Y:S02]  /*d410*/  IADD3 R4, R3, R4, RZ ;  /* 0x0000000403047210 */ /* 0x000fe40007ffe0ff */
[----:B-----5:R-:W-:Y:S02]  /*d420*/  ISETP.GE.AND P0, PT, R10, c[0x0][0x3c8], PT ;  /* 0x0000f2000a007a0c */ /* 0x020fe40003f06270 */
[----:B------:R-:W-:Y:S02]  /*d430*/  LEA R0, R8, R9, 0x7 ;  /* 0x0000000908007211 */ /* 0x000fe400078e38ff */
[----:B------:R-:W-:Y:S01]  /*d440*/  LEA.HI.X R6, R2, c[0x0][0x384], R4, 0x1, P1 ;  /* 0x0000e10002067a11 */ /* 0x000fe200008f0c04 */
[----:B------:R-:W-:Y:S06]  /*d450*/  BRA.DIV ~URZ, `(.L_x_112) ;  /* 0x000028b27f007947 */ /* 0x000fec000b800000 */
[----:B------:R1:W2:Y:S02]  /*d460*/  SHFL.IDX PT, R8, R6, RZ, 0x181f ;  /* 0x00181fff06087589 */ /* 0x0002a400000e0000 */
.L_x_178:
[----:B------:R-:W-:Y:S05]  /*d470*/  BRA.DIV ~URZ, `(.L_x_113) ;  /* 0x000029027f007947 */ /* 0x000fea000b800000 */
[----:B------:R3:W4:Y:S02]  /*d480*/  SHFL.IDX PT, R2, R7, RZ, 0x181f ;  /* 0x00181fff07027589 */ /* 0x00072400000e0000 */
.L_x_179:
[----:B------:R-:W5:Y:S01]  /*d490*/  LDL.64 R10, [R1+0x18] ;  /* 0x00001800010a7983 */ /* 0x000f620000100a00 */
[----:B------:R-:W-:-:S05]  /*d4a0*/  IMAD R4, R20, c[0x0][0x4e8], RZ ;  /* 0x00013a0014047a24 */ /* 0x000fca00078e02ff */
[----:B------:R-:W-:-:S13]  /*d4b0*/  ISETP.GE.OR P2, PT, R0, R4, P0 ;  /* 0x000000040000720c */ /* 0x000fda0000746670 */
[----:B----45:R-:W-:-:S04]  /*d4c0*/  @!P2 LEA R2, P1, R10, R2, 0x1 ;  /* 0x000000020a02a211 */ /* 0x030fc800078208ff */
[----:B--2---:R-:W-:-:S05]  /*d4d0*/  @!P2 LEA.HI.X R3, R10, R8, R18, 0x1, P1 ;  /* 0x000000080a03a211 */ /* 0x004fca00008f0c12 */
[----:B------:R2:W-:Y:S01]  /*d4e0*/  @!P2 ST.E.128 [R2.64], RZ ;  /* 0x000000ff0200a985 */ /* 0x0005e2000c101d08 */
[----:B------:R-:W-:Y:S05]  /*d4f0*/  BRA.DIV ~URZ, `(.L_x_114) ;  /* 0x000028f27f007947 */ /* 0x000fea000b800000 */
[----:B------:R4:W1:Y:S04]  /*d500*/  SHFL.IDX PT, R8, R6, 0x1, 0x181f ;  /* 0x00381f0006087f89 */ /* 0x00086800000e0000 */
[----:B--2---:R4:W2:Y:S02]  /*d510*/  SHFL.IDX PT, R2, R7, 0x1, 0x181f ;  /* 0x00381f0007027f89 */ /* 0x0048a400000e0000 */
.L_x_180:
[----:B------:R-:W5:Y:S01]  /*d520*/  LDL.64 R10, [R1+0x18] ;  /* 0x00001800010a7983 */ /* 0x000f620000100a00 */
[----:B------:R-:W-:-:S04]  /*d530*/  IADD3 R3, R0, 0x10, RZ ;  /* 0x0000001000037810 */ /* 0x000fc80007ffe0ff */
[----:B------:R-:W-:-:S13]  /*d540*/  ISETP.GE.OR P2, PT, R3, R4, P0 ;  /* 0x000000040300720c */ /* 0x000fda0000746670 */
[----:B--2--5:R-:W-:-:S04]  /*d550*/  @!P2 LEA R2, P1, R10, R2, 0x1 ;  /* 0x000000020a02a211 */ /* 0x024fc800078208ff */
[----:B-1----:R-:W-:-:S05]  /*d560*/  @!P2 LEA.HI.X R3, R10, R8, R18, 0x1, P1 ;  /* 0x000000080a03a211 */ /* 0x002fca00008f0c12 */
[----:B------:R1:W-:Y:S01]  /*d570*/  @!P2 ST.E.128 [R2.64], RZ ;  /* 0x000000ff0200a985 */ /* 0x0003e2000c101d08 */
[----:B------:R-:W-:Y:S05]  /*d580*/  BRA.DIV ~URZ, `(.L_x_115) ;  /* 0x000029327f007947 */ /* 0x000fea000b800000 */
[----:B------:R2:W1:Y:S02]  /*d590*/  SHFL.IDX PT, R8, R6, 0x2, 0x181f ;  /* 0x00581f0006087f89 */ /* 0x00046400000e0000 */
.L_x_181:
[----:B------:R-:W-:Y:S05]  /*d5a0*/  BRA.DIV ~URZ, `(.L_x_116) ;  /* 0x000029827f007947 */ /* 0x000fea000b800000 */
[----:B-1----:R1:W2:Y:S02]  /*d5b0*/  SHFL.IDX PT, R2, R7, 0x2, 0x181f ;  /* 0x00581f0007027f89 */ /* 0x0022a400000e0000 */
.L_x_182:
[----:B------:R-:W5:Y:S01]  /*d5c0*/  LDL.64 R10, [R1+0x18] ;  /* 0x00001800010a7983 */ /* 0x000f620000100a00 */
[----:B------:R-:W-:-:S04]  /*d5d0*/  IADD3 R3, R0, 0x20, RZ ;  /* 0x0000002000037810 */ /* 0x000fc80007ffe0ff */
[----:B------:R-:W-:-:S13]  /*d5e0*/  ISETP.GE.OR P2, PT, R3, R4, P0 ;  /* 0x000000040300720c */ /* 0x000fda0000746670 */
[----:B--2--5:R-:W-:-:S04]  /*d5f0*/  @!P2 LEA R2, P1, R10, R2, 0x1 ;  /* 0x000000020a02a211 */ /* 0x024fc800078208ff */
[----:B------:R-:W-:-:S05]  /*d600*/  @!P2 LEA.HI.X R3, R10, R8, R18, 0x1, P1 ;  /* 0x000000080a03a211 */ /* 0x000fca00008f0c12 */
[----:B------:R2:W-:Y:S01]  /*d610*/  @!P2 ST.E.128 [R2.64], RZ ;  /* 0x000000ff0200a985 */ /* 0x0005e2000c101d08 */
[----:B------:R-:W-:Y:S05]  /*d620*/  BRA.DIV ~URZ, `(.L_x_117) ;  /* 0x000029727f007947 */ /* 0x000fea000b800000 */
[----:B------:R1:W2:Y:S04]  /*d630*/  SHFL.IDX PT, R8, R6, 0x3, 0x181f ;  /* 0x00781f0006087f89 */ /* 0x0002a800000e0000 */
[----:B--2---:R1:W2:Y:S02]  /*d640*/  SHFL.IDX PT, R2, R7, 0x3, 0x181f ;  /* 0x00781f0007027f89 */ /* 0x0042a400000e0000 */
.L_x_183:
[----:B------:R-:W5:Y:S01]  /*d650*/  LDL.64 R10, [R1+0x18] ;  /* 0x00001800010a7983 */ /* 0x000f620000100a00 */
[----:B------:R-:W-:-:S04]  /*d660*/  IADD3 R3, R0, 0x30, RZ ;  /* 0x0000003000037810 */ /* 0x000fc80007ffe0ff */
[----:B------:R-:W-:-:S13]  /*d670*/  ISETP.GE.OR P2, PT, R3, R4, P0 ;  /* 0x000000040300720c */ /* 0x000fda0000746670 */
[----:B--2--5:R-:W-:-:S04]  /*d680*/  @!P2 LEA R2, P1, R10, R2, 0x1 ;  /* 0x000000020a02a211 */ /* 0x024fc800078208ff */
[----:B------:R-:W-:-:S05]  /*d690*/  @!P2 LEA.HI.X R3, R10, R8, R18, 0x1, P1 ;  /* 0x000000080a03a211 */ /* 0x000fca00008f0c12 */
[----:B------:R2:W-:Y:S01]  /*d6a0*/  @!P2 ST.E.128 [R2.64], RZ ;  /* 0x000000ff0200a985 */ /* 0x0005e2000c101d08 */
[----:B------:R-:W-:Y:S05]  /*d6b0*/  BRA.DIV ~URZ, `(.L_x_118) ;  /* 0x000029b27f007947 */ /* 0x000fea000b800000 */
[----:B------:R1:W2:Y:S02]  /*d6c0*/  SHFL.IDX PT, R8, R6, 0x4, 0x181f ;  /* 0x00981f0006087f89 */ /* 0x0002a400000e0000 */
.L_x_184:
[----:B------:R-:W-:Y:S05]  /*d6d0*/  BRA.DIV ~URZ, `(.L_x_119) ;  /* 0x00002a027f007947 */ /* 0x000fea000b800000 */
[----:B--2---:R2:W1:Y:S02]  /*d6e0*/  SHFL.IDX PT, R2, R7, 0x4, 0x181f ;  /* 0x00981f0007027f89 */ /* 0x00446400000e0000 */
.L_x_185:
[----:B------:R-:W5:Y:S01]  /*d6f0*/  LDL.64 R10, [R1+0x18] ;  /* 0x00001800010a7983 */ /* 0x000f620000100a00 */
[----:B------:R-:W-:-:S04]  /*d700*/  IADD3 R3, R0, 0x40, RZ ;  /* 0x0000004000037810 */ /* 0x000fc80007ffe0ff */
[----:B------:R-:W-:-:S13]  /*d710*/  ISETP.GE.OR P2, PT, R3, R4, P0 ;  /* 0x000000040300720c */ /* 0x000fda0000746670 */
[----:B-1---5:R-:W-:-:S04]  /*d720*/  @!P2 LEA R2, P1, R10, R2, 0x1 ;  /* 0x000000020a02a211 */ /* 0x022fc800078208ff */
[----:B------:R-:W-:-:S05]  /*d730*/  @!P2 LEA.HI.X R3, R10, R8, R18, 0x1, P1 ;  /* 0x000000080a03a211 */ /* 0x000fca00008f0c12 */
[----:B------:R1:W-:Y:S01]  /*d740*/  @!P2 ST.E.128 [R2.64], RZ ;  /* 0x000000ff0200a985 */ /* 0x0003e2000c101d08 */
[----:B------:R-:W-:Y:S05]  /*d750*/  BRA.DIV ~URZ, `(.L_x_120) ;  /* 0x000029f27f007947 */ /* 0x000fea000b800000 */
[----:B------:R1:W2:Y:S04]  /*d760*/  SHFL.IDX PT, R8, R6, 0x5, 0x181f ;  /* 0x00b81f0006087f89 */ /* 0x0002a800000e0000 */
[----:B-1----:R1:W3:Y:S02]  /*d770*/  SHFL.IDX PT, R2, R7, 0x5, 0x181f ;  /* 0x00b81f0007027f89 */ /* 0x0022e400000e0000 */
.L_x_186:
[----:B------:R-:W5:Y:S01]  /*d780*/  LDL.64 R10, [R1+0x18] ;  /* 0x00001800010a7983 */ /* 0x000f620000100a00 */
[----:B------:R-:W-:-:S04]  /*d790*/  IADD3 R3, R0, 0x50, RZ ;  /* 0x0000005000037810 */ /* 0x000fc80007ffe0ff */
[----:B------:R-:W-:-:S13]  /*d7a0*/  ISETP.GE.OR P2, PT, R3, R4, P0 ;  /* 0x000000040300720c */ /* 0x000fda0000746670 */
[----:B---3-5:R-:W-:-:S04]  /*d7b0*/  @!P2 LEA R2, P1, R10, R2, 0x1 ;  /* 0x000000020a02a211 */ /* 0x028fc800078208ff */
[----:B--2---:R-:W-:-:S05]  /*d7c0*/  @!P2 LEA.HI.X R3, R10, R8, R18, 0x1, P1 ;  /* 0x000000080a03a211 */ /* 0x004fca00008f0c12 */
[----:B------:R2:W-:Y:S01]  /*d7d0*/  @!P2 ST.E.128 [R2.64], RZ ;  /* 0x000000ff0200a985 */ /* 0x0005e2000c101d08 */
[----:B------:R-:W-:Y:S05]  /*d7e0*/  BRA.DIV ~URZ, `(.L_x_121) ;  /* 0x00002a327f007947 */ /* 0x000fea000b800000 */
[----:B------:R3:W1:Y:S02]  /*d7f0*/  SHFL.IDX PT, R8, R6, 0x6, 0x181f ;  /* 0x00d81f0006087f89 */ /* 0x00066400000e0000 */
.L_x_187:
[----:B------:R-:W-:Y:S05]  /*d800*/  BRA.DIV ~URZ, `(.L_x_122) ;  /* 0x00002a827f007947 */ /* 0x000fea000b800000 */
[----:B--2---:R2:W3:Y:S02]  /*d810*/  SHFL.IDX PT, R2, R7, 0x6, 0x181f ;  /* 0x00d81f0007027f89 */ /* 0x0044e400000e0000 */
.L_x_188:
[----:B------:R-:W5:Y:S01]  /*d820*/  LDL.64 R10, [R1+0x18] ;  /* 0x00001800010a7983 */ /* 0x000f620000100a00 */
[----:B------:R-:W-:-:S04]  /*d830*/  IADD3 R3, R0, 0x60, RZ ;  /* 0x0000006000037810 */ /* 0x000fc80007ffe0ff */
[----:B------:R-:W-:-:S13]  /*d840*/  ISETP.GE.OR P2, PT, R3, R4, P0 ;  /* 0x000000040300720c */ /* 0x000fda0000746670 */
[----:B---3-5:R-:W-:-:S04]  /*d850*/  @!P2 LEA R2, P1, R10, R2, 0x1 ;  /* 0x000000020a02a211 */ /* 0x028fc800078208ff */
[----:B-1----:R-:W-:-:S05]  /*d860*/  @!P2 LEA.HI.X R3, R10, R8, R18, 0x1, P1 ;  /* 0x000000080a03a211 */ /* 0x002fca00008f0c12 */
[----:B------:R1:W-:Y:S01]  /*d870*/  @!P2 ST.E.128 [R2.64], RZ ;  /* 0x000000ff0200a985 */ /* 0x0003e2000c101d08 */
[----:B------:R-:W-:Y:S05]  /*d880*/  BRA.DIV ~URZ, `(.L_x_123) ;  /* 0x00002a727f007947 */ /* 0x000fea000b800000 */
[----:B----4-:R-:W3:Y:S04]  /*d890*/  SHFL.IDX PT, R6, R6, 0x7, 0x181f ;  /* 0x00f81f0006067f89 */ /* 0x010ee800000e0000 */
[----:B-1----:R1:W4:Y:S02]  /*d8a0*/  SHFL.IDX PT, R2, R7, 0x7, 0x181f ;  /* 0x00f81f0007027f89 */ /* 0x00232400000e0000 */
.L_x_189:
[----:B------:R-:W5:Y:S01]  /*d8b0*/  LDL.64 R8, [R1+0x18] ;  /* 0x0000180001087983 */ /* 0x000f620000100a00 */
[----:B------:R-:W-:-:S04]  /*d8c0*/  IADD3 R0, R0, 0x70, RZ ;  /* 0x0000007000007810 */ /* 0x000fc80007ffe0ff */
[----:B------:R-:W-:-:S13]  /*d8d0*/  ISETP.GE.OR P1, PT, R0, R4, P0 ;  /* 0x000000040000720c */ /* 0x000fda0000726670 */
[----:B----45:R-:W-:-:S04]  /*d8e0*/  @!P1 LEA R2, P0, R8, R2, 0x1 ;  /* 0x0000000208029211 */ /* 0x030fc800078008ff */
[----:B---3--:R-:W-:-:S05]  /*d8f0*/  @!P1 LEA.HI.X R3, R8, R6, R18, 0x1, P0 ;  /* 0x0000000608039211 */ /* 0x008fca00000f0c12 */
[----:B------:R3:W-:Y:S04]  /*d900*/  @!P1 ST.E.128 [R2.64], RZ ;  /* 0x000000ff02009985 */ /* 0x0007e8000c101d08 */
.L_x_96:
[----:B------:R-:W-:Y:S05]  /*d910*/  BSYNC B1 ;  /* 0x0000000000017941 */ /* 0x000fea0003800000 */
.L_x_80:
[----:B------:R-:W5:Y:S02]  /*d920*/  LDL R0, [R1+0x80] ;  /* 0x0000800001007983 */ /* 0x000f640000100800 */
[----:B-----5:R-:W-:-:S13]  /*d930*/  ISETP.NE.AND P0, PT, R0, RZ, PT ;  /* 0x000000ff0000720c */ /* 0x020fda0003f05270 */
[----:B------:R-:W-:Y:S01]  /*d940*/  @P0 WARPSYNC 0xffffffff ;  /* 0xffffffff00000948 */ /* 0x000fe20003800000 */
[----:B------:R-:W-:Y:S06]  /*d950*/  @P0 BAR.SYNC.DEFER_BLOCKING 0x5, 0x80 ;  /* 0x0142000000000b1d */ /* 0x000fec0000010000 */
[----:B-123--:R-:W1:Y:S04]  /*d960*/  @P0 LDS.128 R4, [0x9100] ;  /* 0x00910000ff040984 */ /* 0x00ee680000000c00 */
[----:B-1----:R1:W-:Y:S04]  /*d970*/  @P0 STL.64 [R1+0x20], R4 ;  /* 0x0000200401000387 */ /* 0x0023e80000100a00 */
[----:B------:R1:W-:Y:S04]  /*d980*/  @P0 STL.64 [R1+0x28], R6 ;  /* 0x0000280601000387 */ /* 0x0003e80000100a00 */
[----:B------:R-:W-:Y:S06]  /*d990*/  @P0 BAR.ARV 0x4, 0x80 ;  /* 0x0102000000000b1d */ /* 0x000fec0000002000 */
[----:B------:R-:W-:Y:S05]  /*d9a0*/  @P0 BRA `(.L_x_124) ;  /* 0x00000ba000000947 */ /* 0x000fea0003800000 */
[----:B------:R-:W2:Y:S01]  /*d9b0*/  S2R R0, SR_TID.X ;  /* 0x0000000000007919 */ /* 0x000ea20000002100 */
[----:B-1----:R-:W-:Y:S01]  /*d9c0*/  IMAD.MOV.U32 R7, RZ, RZ, RZ ;  /* 0x000000ffff077224 */ /* 0x002fe200078e00ff */
[----:B--2---:R-:W-:-:S04]  /*d9d0*/  LOP3.LUT R14, R0, 0x1f, RZ, 0xc0, !PT ;  /* 0x0000001f000e7812 */ /* 0x004fc800078ec0ff */
[----:B------:R-:W-:Y:S01]  /*d9e0*/  ISETP.NE.AND P5, PT, R14, 0x1f, PT ;  /* 0x0000001f0e00780c */ /* 0x000fe20003fa5270 */
[----:B------:R-:W-:Y:S10]  /*d9f0*/  BRA.DIV ~URZ, `(.L_x_125) ;  /* 0x000029d27f007947 */ /* 0x000ff4000b800000 */
[----:B------:R1:W2:Y:S02]  /*da00*/  SHFL.IDX PT, R10, R70, RZ, 0x1f ;  /* 0x00001fff460a7589 */ /* 0x0002a400000e0000 */
.L_x_190:
[----:B------:R-:W-:Y:S05]  /*da10*/  BRA.DIV ~URZ, `(.L_x_126) ;  /* 0x00002a227f007947 */ /* 0x000fea000b800000 */
[----:B------:R3:W1:Y:S02]  /*da20*/  SHFL.IDX PT, R8, R70, 0x1, 0x1f ;  /* 0x00201f0046087f89 */ /* 0x00066400000e0000 */
.L_x_191:
[----:B------:R-:W5:Y:S01]  /*da30*/  LDL R0, [R1+0x2c] ;  /* 0x00002c0001007983 */ /* 0x000f620000100800 */
[----:B------:R-:W-:Y:S02]  /*da40*/  IMAD.MOV.U32 R6, RZ, RZ, RZ ;  /* 0x000000ffff067224 */ /* 0x000fe400078e00ff */
[----:B-----5:R-:W-:-:S05]  /*da50*/  IMAD.IADD R0, R0, 0x1, R14 ;  /* 0x0000000100007824 */ /* 0x020fca00078e020e */
[----:B------:R-:W-:-:S13]  /*da60*/  ISETP.GE.OR P0, PT, R0, c[0x0][0x53c], !P5 ;  /* 0x00014f0000007a0c */ /* 0x000fda0006f06670 */
[----:B----4-:R-:W-:Y:S01]  /*da70*/  @!P0 IMAD.MOV.U32 R2, RZ, RZ, 0x4 ;  /* 0x00000004ff028424 */ /* 0x010fe200078e00ff */
[----:B------:R-:W-:-:S03]  /*da80*/  @!P0 MOV R3, 0x4 ;  /* 0x0000000400038802 */ /* 0x000fc60000000f00 */
[----:B------:R-:W-:-:S04]  /*da90*/  @!P0 IMAD.WIDE R4, R0, R2, c[0x0][0x580] ;  /* 0x0001600000048625 */ /* 0x000fc800078e0202 */
[----:B------:R-:W-:Y:S01]  /*daa0*/  @!P0 IMAD.WIDE R2, R0, R3, c[0x0][0x578] ;  /* 0x00015e0000028625 */ /* 0x000fe200078e0203 */
[----:B------:R-:W4:Y:S04]  /*dab0*/  @!P0 LDG.E R6, [R4.64] ;  /* 0x0000000804068981 */ /* 0x000f28000c1e1900 */
[----:B------:R-:W4:Y:S01]  /*dac0*/  @!P0 LDG.E R7, [R2.64] ;  /* 0x0000000802078981 */ /* 0x000f22000c1e1900 */
[C---:B------:R-:W-:Y:S02]  /*dad0*/  ISETP.GE.U32.AND P4, PT, R14.reuse, 0x10, PT ;  /* 0x000000100e00780c */ /* 0x040fe40003f86070 */
[C---:B------:R-:W-:Y:S02]  /*dae0*/  ISETP.GE.U32.AND P3, PT, R14.reuse, 0x8, PT ;  /* 0x000000080e00780c */ /* 0x040fe40003f66070 */
[----:B------:R-:W-:-:S02]  /*daf0*/  ISETP.GE.U32.AND P2, PT, R14, 0x4, PT ;  /* 0x000000040e00780c */ /* 0x000fc40003f46070 */
[C---:B------:R-:W-:Y:S02]  /*db00*/  ISETP.GE.U32.AND P1, PT, R14.reuse, 0x2, PT ;  /* 0x000000020e00780c */ /* 0x040fe40003f26070 */
[----:B------:R-:W-:Y:S02]  /*db10*/  ISETP.NE.AND P0, PT, R14, RZ, PT ;  /* 0x000000ff0e00720c */ /* 0x000fe40003f05270 */
[----:B------:R-:W-:Y:S01]  /*db20*/  MOV R13, RZ ;  /* 0x000000ff000d7202 */ /* 0x000fe20000000f00 */
[----:B----4-:R-:W-:Y:S01]  /*db30*/  IMAD R0, R7, R6, RZ ;  /* 0x0000000607007224 */ /* 0x010fe200078e02ff */
[----:B------:R-:W-:Y:S07]  /*db40*/  BRA.DIV ~URZ, `(.L_x_127) ;  /* 0x000029627f007947 */ /* 0x000fee000b800000 */
[----:B------:R4:W3:Y:S02]  /*db50*/  SHFL.UP PT, R4, R0, 0x1, RZ ;  /* 0x0420000000047989 */ /* 0x0008e400000e00ff */
.L_x_192:
[----:B---3--:R-:W-:-:S04]  /*db60*/  SEL R4, R4, RZ, P0 ;  /* 0x000000ff04047207 */ /* 0x008fc80000000000 */
[----:B----4-:R-:W-:Y:S01]  /*db70*/  IADD3 R0, R0, R4, RZ ;  /* 0x0000000400007210 */ /* 0x010fe20007ffe0ff */
[----:B------:R-:W-:Y:S05]  /*db80*/  BRA.DIV ~URZ, `(.L_x_128) ;  /* 0x000029627f007947 */ /* 0x000fea000b800000 */
[----:B------:R-:W3:Y:S02]  /*db90*/  SHFL.UP PT, R2, R0, 0x2, RZ ;  /* 0x0440000000027989 */ /* 0x000ee400000e00ff */
[----:B---3--:R-:W-:-:S05]  /*dba0*/  SEL R2, R2, RZ, P1 ;  /* 0x000000ff02027207 */ /* 0x008fca0000800000 */
[----:B------:R-:W-:-:S05]  /*dbb0*/  IMAD.IADD R4, R0, 0x1, R2 ;  /* 0x0000000100047824 */ /* 0x000fca00078e0202 */
        /* <DEDUP_REMOVED lines=9> */
[----:B------:R3:W4:Y:S02]  /*dc50*/  SHFL.IDX PT, R0, R4, 0x1f, 0x1f ;  /* 0x03e01f0004007f89 */ /* 0x00072400000e0000 */
.L_x_193:
[----:B----4-:R-:W-:Y:S01]  /*dc60*/  IMAD R0, R0, c[0x0][0x538], RZ ;  /* 0x00014e0000007a24 */ /* 0x010fe200078e02ff */
[----:B------:R-:W-:Y:S04]  /*dc70*/  BSSY B1, `(.L_x_129) ;  /* 0x0000084000017945 */ /* 0x000fe80003800000 */
[----:B-1----:R-:W-:-:S04]  /*dc80*/  IADD3 R8, R0, R8, RZ ;  /* 0x0000000800087210 */ /* 0x002fc80007ffe0ff */
[----:B--2---:R-:W-:-:S13]  /*dc90*/  ISETP.GT.AND P6, PT, R8, R10, PT ;  /* 0x0000000a0800720c */ /* 0x004fda0003fc4270 */
[----:B------:R-:W-:Y:S05]  /*dca0*/  @P6 BRA `(.L_x_130) ;  /* 0x0000025000006947 */ /* 0x000fea0003800000 */
.L_x_134:
[----:B------:R-:W2:Y:S02]  /*dcb0*/  LDL.LU R0, [R1+0x2c] ;  /* 0x00002c0001007983 */ /* 0x000ea40000300800 */
[----:B--2---:R-:W-:-:S04]  /*dcc0*/  IADD3 R0, R0, 0x1f, RZ ;  /* 0x0000001f00007810 */ /* 0x004fc80007ffe0ff */
[----:B------:R-:W-:-:S13]  /*dcd0*/  ISETP.GE.AND P6, PT, R0, c[0x0][0x53c], PT ;  /* 0x00014f0000007a0c */ /* 0x000fda0003fc6270 */
[----:B------:R-:W-:Y:S05]  /*dce0*/  @P6 BRA `(.L_x_131) ;  /* 0x0000077000006947 */ /* 0x000fea0003800000 */
[----:B------:R1:W-:Y:S01]  /*dcf0*/  STL [R1+0x2c], R0 ;  /* 0x00002c0001007387 */ /* 0x0003e20000100800 */
[----:B------:R-:W-:Y:S01]  /*dd00*/  CS2R R6, SRZ ;  /* 0x0000000000067805 */ /* 0x000fe2000001ff00 */
[----:B-1----:R-:W-:-:S04]  /*dd10*/  IADD3 R0, R0, R14, RZ ;  /* 0x0000000e00007210 */ /* 0x002fc80007ffe0ff */
[----:B------:R-:W-:-:S13]  /*dd20*/  ISETP.GE.OR P6, PT, R0, c[0x0][0x53c], !P5 ;  /* 0x00014f0000007a0c */ /* 0x000fda0006fc6670 */
[----:B------:R-:W-:Y:S02]  /*dd30*/  @!P6 MOV R2, 0x4 ;  /* 0x000000040002e802 */ /* 0x000fe40000000f00 */
[----:B------:R-:W-:-:S03]  /*dd40*/  @!P6 MOV R3, 0x4 ;  /* 0x000000040003e802 */ /* 0x000fc60000000f00 */
[----:B---3--:R-:W-:-:S04]  /*dd50*/  @!P6 IMAD.WIDE R4, R0, R2, c[0x0][0x580] ;  /* 0x000160000004e625 */ /* 0x008fc800078e0202 */
[----:B------:R-:W-:Y:S01]  /*dd60*/  @!P6 IMAD.WIDE R2, R0, R3, c[0x0][0x578] ;  /* 0x00015e000002e625 */ /* 0x000fe200078e0203 */
[----:B------:R-:W2:Y:S04]  /*dd70*/  @!P6 LDG.E R6, [R4.64] ;  /* 0x000000080406e981 */ /* 0x000ea8000c1e1900 */
[----:B------:R-:W2:Y:S02]  /*dd80*/  @!P6 LDG.E R7, [R2.64] ;  /* 0x000000080207e981 */ /* 0x000ea4000c1e1900 */
[----:B--2---:R-:W-:Y:S01]  /*dd90*/  IMAD R0, R7, R6, RZ ;  /* 0x0000000607007224 */ /* 0x004fe200078e02ff */
[----:B------:R-:W-:Y:S05]  /*dda0*/  BRA.DIV ~URZ, `(.L_x_132) ;  /* 0x000028f27f007947 */ /* 0x000fea000b800000 */
[----:B------:R1:W2:Y:S02]  /*ddb0*/  SHFL.UP PT, R2, R0, 0x1, RZ ;  /* 0x0420000000027989 */ /* 0x0002a400000e00ff */
.L_x_194:
        /* <DEDUP_REMOVED lines=16> */
.L_x_195:
[----:B--2---:R-:W-:-:S05]  /*dec0*/  IMAD R0, R0, c[0x0][0x538], RZ ;  /* 0x00014e0000007a24 */ /* 0x004fca00078e02ff */
[----:B------:R-:W-:-:S04]  /*ded0*/  IADD3 R8, R0, R8, RZ ;  /* 0x0000000800087210 */ /* 0x000fc80007ffe0ff */
[----:B------:R-:W-:-:S13]  /*dee0*/  ISETP.GT.AND P6, PT, R8, R10, PT ;  /* 0x0000000a0800720c */ /* 0x000fda0003fc4270 */
[----:B-1----:R-:W-:Y:S05]  /*def0*/  @!P6 BRA `(.L_x_134) ;  /* 0xfffffdb00000e947 */ /* 0x002fea000383ffff */
.L_x_130:
[----:B------:R-:W-:-:S05]  /*df00*/  IADD3 R12, -R0, R8, RZ ;  /* 0x00000008000c7210 */ /* 0x000fca0007ffe1ff */
[----:B------:R-:W-:-:S05]  /*df10*/  IMAD R0, R4, c[0x0][0x538], R12 ;  /* 0x00014e0004007a24 */ /* 0x000fca00078e020c */
[----:B------:R-:W-:Y:S01]  /*df20*/  ISETP.GT.AND P0, PT, R0, R10, PT ;  /* 0x0000000a0000720c */ /* 0x000fe20003f04270 */
[----:B------:R-:W-:-:S12]  /*df30*/  BRA.DIV ~URZ, `(.L_x_135) ;  /* 0x000029627f007947 */ /* 0x000fd8000b800000 */
[----:B------:R-:W-:-:S04]  /*df40*/  VOTE.ANY R0, PT, !P0 ;  /* 0x0000000000007806 */ /* 0x000fc800040e0100 */
.L_x_196:
[----:B------:R1:W2:Y:S01]  /*df50*/  POPC R11, R0 ;  /* 0x00000000000b7309 */ /* 0x0002a20000000000 */
[----:B------:R-:W-:Y:S05]  /*df60*/  BRA.DIV ~URZ, `(.L_x_136) ;  /* 0x000029727f007947 */ /* 0x000fea000b800000 */
[----:B--2---:R2:W4:Y:S04]  /*df70*/  SHFL.IDX PT, R8, R6, R11, 0x1f ;  /* 0x00001f0b06087589 */ /* 0x00452800000e0000 */
[----:B------:R2:W1:Y:S02]  /*df80*/  SHFL.IDX PT, R7, R7, R11, 0x1f ;  /* 0x00001f0b07077589 */ /* 0x00046400000e0000 */
.L_x_197:
[----:B------:R-:W-:Y:S01]  /*df90*/  ISETP.NE.AND P0, PT, R0, RZ, PT ;  /* 0x000000ff0000720c */ /* 0x000fe20003f05270 */
[----:B------:R-:W-:-:S12]  /*dfa0*/  BSSY B0, `(.L_x_137) ;  /* 0x0000005000007945 */ /* 0x000fd80003800000 */
[----:B------:R-:W-:Y:S05]  /*dfb0*/  @!P0 BRA `(.L_x_138) ;  /* 0x0000003000008947 */ /* 0x000fea0003800000 */
[----:B------:R-:W-:Y:S01]  /*dfc0*/  IADD3 R5, R11, -0x1, RZ ;  /* 0xffffffff0b057810 */ /* 0x000fe20007ffe0ff */
[----:B------:R-:W-:Y:S05]  /*dfd0*/  BRA.DIV ~URZ, `(.L_x_139) ;  /* 0x000029d27f007947 */ /* 0x000fea000b800000 */
[----:B------:R2:W3:Y:S02]  /*dfe0*/  SHFL.IDX PT, R13, R4, R5, 0x1f ;  /* 0x00001f05040d7589 */ /* 0x0004e400000e0000 */
.L_x_138:
[----:B------:R-:W-:Y:S05]  /*dff0*/  BSYNC B0 ;  /* 0x0000000000007941 */ /* 0x000fea0003800000 */
.L_x_137:
[----:B--23--:R-:W-:Y:S01]  /*e000*/  IMAD R6, R13, c[0x0][0x538], R12 ;  /* 0x00014e000d067a24 */ /* 0x00cfe200078e020c */
[----:B----4-:R-:W-:Y:S02]  /*e010*/  IABS R2, R8 ;  /* 0x0000000800027213 */ /* 0x010fe40000000000 */
[----:B-1----:R-:W-:Y:S01]  /*e020*/  IABS R3, R7 ;  /* 0x0000000700037213 */ /* 0x002fe20000000000 */
[----:B------:R-:W-:Y:S01]  /*e030*/  IMAD.IADD R9, R10, 0x1, -R6 ;  /* 0x000000010a097824 */ /* 0x000fe200078e0a06 */
[----:B------:R1:W-:Y:S01]  /*e040*/  STL [R1+0x20], R6 ;  /* 0x0000200601007387 */ /* 0x0003e20000100800 */
[----:B------:R-:W2:Y:S03]  /*e050*/  I2F.RP R4, R2 ;  /* 0x0000000200047306 */ /* 0x000ea60000209400 */
[----:B------:R-:W3:Y:S05]  /*e060*/  LDL.LU R13, [R1+0x2c] ;  /* 0x00002c00010d7983 */ /* 0x000eea0000300800 */
[----:B--2---:R-:W2:Y:S02]  /*e070*/  MUFU.RCP R4, R4 ;  /* 0x0000000400047308 */ /* 0x004ea40000001000 */
[----:B--2---:R-:W-:-:S06]  /*e080*/  IADD3 R4, R4, 0xffffffe, RZ ;  /* 0x0ffffffe04047810 */ /* 0x004fcc0007ffe0ff */
[----:B------:R-:W2:Y:S01]  /*e090*/  F2I.FTZ.U32.TRUNC.NTZ R5, R4 ;  /* 0x0000000400057305 */ /* 0x000ea2000021f000 */
[----:B-1----:R-:W-:Y:S02]  /*e0a0*/  MOV R6, R3 ;  /* 0x0000000300067202 */ /* 0x002fe40000000f00 */
[----:B------:R-:W-:Y:S01]  /*e0b0*/  IABS R10, R9 ;  /* 0x00000009000a7213 */ /* 0x000fe20000000000 */
[----:B--2---:R-:W-:-:S04]  /*e0c0*/  IMAD.MOV R0, RZ, RZ, -R5 ;  /* 0x000000ffff007224 */ /* 0x004fc800078e0a05 */
[----:B------:R-:W-:Y:S01]  /*e0d0*/  IMAD.MOV.U32 R4, RZ, RZ, R0 ;  /* 0x000000ffff047224 */ /* 0x000fe200078e0000 */
[----:B------:R-:W-:-:S03]  /*e0e0*/  IABS R0, R8 ;  /* 0x0000000800007213 */ /* 0x000fc60000000000 */
[----:B------:R-:W-:Y:S02]  /*e0f0*/  IMAD R3, R4, R2, RZ ;  /* 0x0000000204037224 */ /* 0x000fe400078e02ff */
[----:B------:R-:W-:Y:S01]  /*e100*/  IMAD.MOV.U32 R4, RZ, RZ, RZ ;  /* 0x000000ffff047224 */ /* 0x000fe200078e00ff */
[----:B------:R-:W1:Y:S01]  /*e110*/  I2F.RP R12, R6 ;  /* 0x00000006000c7306 */ /* 0x000e620000209400 */
[----:B------:R-:W-:Y:S02]  /*e120*/  IMAD.MOV R0, RZ, RZ, -R0 ;  /* 0x000000ffff007224 */ /* 0x000fe400078e0a00 */
[----:B------:R-:W-:-:S04]  /*e130*/  IMAD.HI.U32 R5, R5, R3, R4 ;  /* 0x0000000305057227 */ /* 0x000fc800078e0004 */
[----:B------:R-:W-:Y:S01]  /*e140*/  IMAD.MOV.U32 R3, RZ, RZ, R10 ;  /* 0x000000ffff037224 */ /* 0x000fe200078e000a */
[----:B------:R-:W-:-:S03]  /*e150*/  MOV R4, R0 ;  /* 0x0000000000047202 */ /* 0x000fc60000000f00 */
[----:B------:R-:W-:-:S04]  /*e160*/  IMAD.HI.U32 R0, R5, R3, RZ ;  /* 0x0000000305007227 */ /* 0x000fc800078e00ff */
[----:B------:R-:W-:Y:S02]  /*e170*/  IMAD R3, R0, R4, R3 ;  /* 0x0000000400037224 */ /* 0x000fe400078e0203 */
[----:B-1----:R-:W1:Y:S03]  /*e180*/  MUFU.RCP R4, R12 ;  /* 0x0000000c00047308 */ /* 0x002e660000001000 */
[----:B------:R-:W-:-:S13]  /*e190*/  ISETP.GT.U32.AND P1, PT, R2, R3, PT ;  /* 0x000000030200720c */ /* 0x000fda0003f24070 */
[----:B------:R-:W-:Y:S01]  /*e1a0*/  @!P1 IMAD.IADD R3, R3, 0x1, -R2 ;  /* 0x0000000103039824 */ /* 0x000fe200078e0a02 */
[----:B-1----:R-:W-:-:S04]  /*e1b0*/  IADD3 R4, R4, 0xffffffe, RZ ;  /* 0x0ffffffe04047810 */ /* 0x002fc80007ffe0ff */
[----:B------:R-:W-:Y:S02]  /*e1c0*/  ISETP.GE.U32.AND P2, PT, R3, R2, PT ;  /* 0x000000020300720c */ /* 0x000fe40003f46070 */
[----:B------:R-:W1:Y:S01]  /*e1d0*/  F2I.FTZ.U32.TRUNC.NTZ R3, R4 ;  /* 0x0000000400037305 */ /* 0x000e62000021f000 */
[----:B------:R-:W-:Y:S02]  /*e1e0*/  LOP3.LUT R2, R9, R8, RZ, 0x3c, !PT ;  /* 0x0000000809027212 */ /* 0x000fe400078e3cff */
[----:B------:R-:W-:Y:S02]  /*e1f0*/  @!P1 IADD3 R0, R0, 0x1, RZ ;  /* 0x0000000100009810 */ /* 0x000fe40007ffe0ff */
[----:B------:R-:W-:Y:S02]  /*e200*/  ISETP.GE.AND P0, PT, R2, RZ, PT ;  /* 0x000000ff0200720c */ /* 0x000fe40003f06270 */
[----:B------:R-:W-:-:S04]  /*e210*/  ISETP.NE.AND P1, PT, R8, RZ, PT ;  /* 0x000000ff0800720c */ /* 0x000fc80003f25270 */
[----:B------:R-:W-:Y:S01]  /*e220*/  @P2 IADD3 R0, R0, 0x1, RZ ;  /* 0x0000000100002810 */ /* 0x000fe20007ffe0ff */
[----:B-1----:R-:W-:-:S06]  /*e230*/  IMAD.MOV R2, RZ, RZ, -R3 ;  /* 0x000000ffff027224 */ /* 0x002fcc00078e0a03 */
[----:B------:R-:W-:Y:S01]  /*e240*/  @!P0 IMAD.MOV R0, RZ, RZ, -R0 ;  /* 0x000000ffff008224 */ /* 0x000fe200078e0a00 */
[----:B------:R-:W-:Y:S02]  /*e250*/  MOV R4, R2 ;  /* 0x0000000200047202 */ /* 0x000fe40000000f00 */
[----:B------:R-:W-:Y:S02]  /*e260*/  IABS R2, R7 ;  /* 0x0000000700027213 */ /* 0x000fe40000000000 */
[----:B------:R-:W-:Y:S01]  /*e270*/  @!P1 LOP3.LUT R0, RZ, R8, RZ, 0x33, !PT ;  /* 0x00000008ff009212 */ /* 0x000fe200078e33ff */
[----:B------:R-:W-:Y:S02]  /*e280*/  IMAD R4, R4, R6, RZ ;  /* 0x0000000604047224 */ /* 0x000fe400078e02ff */
[----:B------:R-:W-:Y:S01]  /*e290*/  IMAD.MOV R5, RZ, RZ, -R2 ;  /* 0x000000ffff057224 */ /* 0x000fe200078e0a02 */
[----:B------:R-:W-:Y:S01]  /*e2a0*/  IABS R10, R0 ;  /* 0x00000000000a7213 */ /* 0x000fe20000000000 */
[----:B------:R-:W-:-:S04]  /*e2b0*/  IMAD.MOV.U32 R2, RZ, RZ, RZ ;  /* 0x000000ffff027224 */ /* 0x000fc800078e00ff */
[----:B------:R-:W-:Y:S01]  /*e2c0*/  IMAD.HI.U32 R2, R3, R4, R2 ;  /* 0x0000000403027227 */ /* 0x000fe200078e0002 */
[----:B------:R-:W-:-:S03]  /*e2d0*/  MOV R4, R5 ;  /* 0x0000000500047202 */ /* 0x000fc60000000f00 */
[----:B------:R-:W-:-:S04]  /*e2e0*/  IMAD.MOV.U32 R3, RZ, RZ, R10 ;  /* 0x000000ffff037224 */ /* 0x000fc800078e000a */
[----:B------:R-:W-:-:S04]  /*e2f0*/  IMAD.HI.U32 R2, R2, R3, RZ ;  /* 0x0000000302027227 */ /* 0x000fc800078e00ff */
[----:B------:R-:W-:-:S05]  /*e300*/  IMAD R3, R2, R4, R3 ;  /* 0x0000000402037224 */ /* 0x000fca00078e0203 */
[----:B------:R-:W-:-:S13]  /*e310*/  ISETP.GT.U32.AND P1, PT, R6, R3, PT ;  /* 0x000000030600720c */ /* 0x000fda0003f24070 */
[----:B------:R-:W-:-:S05]  /*e320*/  @!P1 IMAD.IADD R3, R3, 0x1, -R6 ;  /* 0x0000000103039824 */ /* 0x000fca00078e0a06 */
[----:B------:R-:W-:Y:S02]  /*e330*/  ISETP.GE.U32.AND P2, PT, R3, R6, PT ;  /* 0x000000060300720c */ /* 0x000fe40003f46070 */
[----:B------:R-:W-:Y:S02]  /*e340*/  LOP3.LUT R3, R0, R7, RZ, 0x3c, !PT ;  /* 0x0000000700037212 */ /* 0x000fe400078e3cff */
[----:B------:R-:W-:Y:S02]  /*e350*/  @!P1 IADD3 R2, R2, 0x1, RZ ;  /* 0x0000000102029810 */ /* 0x000fe40007ffe0ff */
[----:B------:R-:W-:Y:S02]  /*e360*/  ISETP.GE.AND P0, PT, R3, RZ, PT ;  /* 0x000000ff0300720c */ /* 0x000fe40003f06270 */
[----:B------:R-:W-:-:S05]  /*e370*/  ISETP.NE.AND P1, PT, R7, RZ, PT ;  /* 0x000000ff0700720c */ /* 0x000fca0003f25270 */
[----:B------:R-:W-:-:S06]  /*e380*/  @P2 IADD3 R2, R2, 0x1, RZ ;  /* 0x0000000102022810 */ /* 0x000fcc0007ffe0ff */
[----:B------:R-:W-:Y:S02]  /*e390*/  @!P0 IMAD.MOV R2, RZ, RZ, -R2 ;  /* 0x000000ffff028224 */ /* 0x000fe400078e0a02 */
[----:B------:R-:W-:-:S04]  /*e3a0*/  @!P1 LOP3.LUT R2, RZ, R7, RZ, 0x33, !PT ;  /* 0x00000007ff029212 */ /* 0x000fc800078e33ff */
[----:B------:R-:W-:Y:S01]  /*e3b0*/  IADD3 R3, -R2, RZ, RZ ;  /* 0x000000ff02037210 */ /* 0x000fe20007ffe1ff */
[----:B------:R-:W-:Y:S02]  /*e3c0*/  IMAD R4, R0, R8, RZ ;  /* 0x0000000800047224 */ /* 0x000fe400078e02ff */
[C---:B------:R-:W-:Y:S02]  /*e3d0*/  IMAD R2, R7.reuse, 0x1000000, R2 ;  /* 0x0100000007027824 */ /* 0x040fe400078e0202 */
[----:B------:R-:W-:Y:S01]  /*e3e0*/  IMAD R0, R7, R3, R0 ;  /* 0x0000000307007224 */ /* 0x000fe200078e0200 */
[----:B------:R-:W-:-:S03]  /*e3f0*/  IADD3 R3, R9, -R4, RZ ;  /* 0x8000000409037210 */ /* 0x000fc60007ffe0ff */
[----:B------:R-:W-:-:S05]  /*e400*/  IMAD R0, R0, 0x10000, R2 ;  /* 0x0001000000007824 */ /* 0x000fca00078e0202 */
[----:B------:R1:W-:Y:S01]  /*e410*/  STL [R1+0x28], R0 ;  /* 0x0000280001007387 */ /* 0x0003e20000100800 */
[----:B---3--:R-:W-:-:S05]  /*e420*/  IMAD.IADD R13, R11, 0x1, R13 ;  /* 0x000000010b0d7824 */ /* 0x008fca00078e020d */
[----:B------:R1:W-:Y:S04]  /*e430*/  STL [R1+0x2c], R13 ;  /* 0x00002c0d01007387 */ /* 0x0003e80000100800 */
[----:B------:R1:W-:Y:S01]  /*e440*/  STL [R1+0x24], R3 ;  /* 0x0000240301007387 */ /* 0x0003e20000100800 */
[----:B------:R-:W-:Y:S05]  /*e450*/  BRA `(.L_x_140) ;  /* 0x0000005000007947 */ /* 0x000fea0003800000 */
.L_x_131:
[----:B------:R-:W-:Y:S01]  /*e460*/  MOV R0, c[0x0][0x53c] ;  /* 0x00014f0000007a02 */ /* 0x000fe20000000f00 */
[----:B------:R1:W-:Y:S04]  /*e470*/  STL [R1+0x20], R10 ;  /* 0x0000200a01007387 */ /* 0x0003e80000100800 */
[----:B------:R1:W-:Y:S04]  /*e480*/  STL [R1+0x24], RZ ;  /* 0x000024ff01007387 */ /* 0x0003e80000100800 */
[----:B------:R1:W-:Y:S04]  /*e490*/  STL [R1+0x28], RZ ;  /* 0x000028ff01007387 */ /* 0x0003e80000100800 */
[----:B------:R1:W-:Y:S02]  /*e4a0*/  STL [R1+0x2c], R0 ;  /* 0x00002c0001007387 */ /* 0x0003e40000100800 */
.L_x_140:
[----:B------:R-:W-:Y:S05]  /*e4b0*/  BSYNC B1 ;  /* 0x0000000000017941 */ /* 0x000fea0003800000 */
.L_x_129:
[----:B---3--:R-:W2:Y:S04]  /*e4c0*/  LDL R4, [R1+0x20] ;  /* 0x0000200001047983 */ /* 0x008ea80000100800 */
[----:B------:R-:W2:Y:S04]  /*e4d0*/  LDL R5, [R1+0x24] ;  /* 0x0000240001057983 */ /* 0x000ea80000100800 */
[----:B------:R-:W2:Y:S04]  /*e4e0*/  LDL R6, [R1+0x28] ;  /* 0x0000280001067983 */ /* 0x000ea80000100800 */
[----:B------:R-:W2:Y:S01]  /*e4f0*/  LDL R7, [R1+0x2c] ;  /* 0x00002c0001077983 */ /* 0x000ea20000100800 */
[----:B------:R-:W-:Y:S03]  /*e500*/  WARPSYNC 0xffffffff ;  /* 0xffffffff00007948 */ /* 0x000fe60003800000 */
[----:B------:R-:W-:Y:S01]  /*e510*/  BAR.SYNC.DEFER_BLOCKING 0x4, 0x80 ;  /* 0x0102000000007b1d */ /* 0x000fe20000010000 */
[----:B------:R-:W-:-:S13]  /*e520*/  ISETP.NE.AND P0, PT, R14, RZ, PT ;  /* 0x000000ff0e00720c */ /* 0x000fda0003f05270 */
[----:B--2---:R2:W-:Y:S04]  /*e530*/  @!P0 STS.128 [0x9100], R4 ;  /* 0x00910004ff008388 */ /* 0x0045e80000000c00 */
[----:B------:R-:W-:Y:S06]  /*e540*/  BAR.ARV 0x5, 0x80 ;  /* 0x0142000000007b1d */ /* 0x000fec0000002000 */
.L_x_124:
[----:B-1----:R-:W3:Y:S02]  /*e550*/  LDL R0, [R1+0x2c] ;  /* 0x00002c0001007983 */ /* 0x002ee40000100800 */
[----:B---3--:R-:W-:-:S13]  /*e560*/  ISETP.GE.AND P0, PT, R0, c[0x0][0x53c], PT ;  /* 0x00014f0000007a0c */ /* 0x008fda0003f06270 */
[----:B--2-4-:R-:W-:Y:S01]  /*e570*/  @P0 CALL.REL.NOINC `(.L_x_141) ;  /* 0x0000001000000944 */ /* 0x014fe20003c00000 */
[----:B------:R-:W-:Y:S05]  /*e580*/  BRA `(.L_x_142) ;  /* 0xffff2f2000007947 */ /* 0x000fea000383ffff */
.L_x_141:
[----:B------:R-:W-:Y:S05]  /*e590*/  EXIT ;  /* 0x000000000000794d */ /* 0x000fea0003800000 */
.L_x_32:
[----:B------:R-:W-:Y:S01]  /*e5a0*/  IMAD.MOV.U32 R0, RZ, RZ, R5 ;  /* 0x000000ffff007224 */ /* 0x000fe200078e0005 */
[----:B------:R-:W-:Y:S02]  /*e5b0*/  MOV R2, 0x1 ;  /* 0x0000000100027802 */ /* 0x000fe40000000f00 */
[----:B------:R-:W-:Y:S02]  /*e5c0*/  MOV R3, 0xe5e0 ;  /* 0x0000e5e000037802 */ /* 0x000fe40000000f00 */
[----:B------:R-:W-:Y:S05]  /*e5d0*/  CALL.REL.NOINC `($__internal_2_$__cuda_sm70_shflsync_up_p) ;  /* 0x000024c000007944 */ /* 0x000fea0003c00000 */
[----:B------:R-:W-:Y:S01]  /*e5e0*/  MOV R0, R4 ;  /* 0x0000000400007202 */ /* 0x000fe20000000f00 */
[----:B------:R-:W-:Y:S05]  /*e5f0*/  BRA `(.L_x_143) ;  /* 0xffff1e8000007947 */ /* 0x000fea000383ffff */
.L_x_33:
[----:B------:R-:W-:Y:S01]  /*e600*/  IMAD.MOV.U32 R0, RZ, RZ, R5 ;  /* 0x000000ffff007224 */ /* 0x000fe200078e0005 */
[----:B------:R-:W-:Y:S02]  /*e610*/  MOV R2, 0x2 ;  /* 0x0000000200027802 */ /* 0x000fe40000000f00 */
[----:B------:R-:W-:Y:S02]  /*e620*/  MOV R3, 0xe640 ;  /* 0x0000e64000037802 */ /* 0x000fe40000000f00 */
[----:B------:R-:W-:Y:S05]  /*e630*/  CALL.REL.NOINC `($__internal_2_$__cuda_sm70_shflsync_up_p) ;  /* 0x0000246000007944 */ /* 0x000fea0003c00000 */
[----:B------:R-:W-:Y:S01]  /*e640*/  SEL R0, R4, RZ, P4 ;  /* 0x000000ff04007207 */ /* 0x000fe20002000000 */
[----:B------:R-:W-:Y:S01]  /*e650*/  IMAD.MOV.U32 R2, RZ, RZ, 0x4 ;  /* 0x00000004ff027424 */ /* 0x000fe200078e00ff */
[----:B------:R-:W-:-:S03]  /*e660*/  MOV R3, 0xe690 ;  /* 0x0000e69000037802 */ /* 0x000fc60000000f00 */
[----:B------:R-:W-:Y:S02]  /*e670*/  IMAD.IADD R0, R5, 0x1, R0 ;  /* 0x0000000105007824 */ /* 0x000fe400078e0200 */
        /* <DEDUP_REMOVED lines=13> */
[----:B------:R-:W-:Y:S02]  /*e750*/  MOV R3, 0x1f ;  /* 0x0000001f00037802 */ /* 0x000fe40000000f00 */
[----:B------:R-:W-:Y:S01]  /*e760*/  MOV R2, 0xe7a0 ;  /* 0x0000e7a000027802 */ /* 0x000fe20000000f00 */
[----:B------:R-:W-:-:S04]  /*e770*/  IMAD.IADD R4, R0, 0x1, R4 ;  /* 0x0000000100047824 */ /* 0x000fc800078e0204 */
[----:B------:R-:W-:Y:S02]  /*e780*/  IMAD.MOV.U32 R9, RZ, RZ, R4 ;  /* 0x000000ffff097224 */ /* 0x000fe400078e0004 */
[----:B------:R-:W-:Y:S05]  /*e790*/  CALL.REL.NOINC `($__internal_1_$__cuda_sm70_shflsync_idx_p) ;  /* 0x000022b000007944 */ /* 0x000fea0003c00000 */
[----:B------:R-:W-:Y:S01]  /*e7a0*/  MOV R0, R5 ;  /* 0x0000000500007202 */ /* 0x000fe20000000f00 */
[----:B------:R-:W-:Y:S05]  /*e7b0*/  BRA `(.L_x_144) ;  /* 0xffff1dc000007947 */ /* 0x000fea000383ffff */
.L_x_35:
[----:B------:R-:W-:Y:S02]  /*e7c0*/  SEL R0, RZ, 0x1, P0 ;  /* 0x00000001ff007807 */ /* 0x000fe40000000000 */
[----:B------:R-:W-:Y:S02]  /*e7d0*/  MOV R2, 0xe7f0 ;  /* 0x0000e7f000027802 */ /* 0x000fe40000000f00 */
[----:B------:R-:W-:Y:S05]  /*e7e0*/  CALL.REL.NOINC `($__internal_3_$__cuda_sm70_votesync_ballot) ;  /* 0x0000232000007944 */ /* 0x000fea0003c00000 */
[----:B------:R-:W-:Y:S05]  /*e7f0*/  BRA `(.L_x_145) ;  /* 0xffff1e1000007947 */ /* 0x000fea000383ffff */
.L_x_36:
[----:B------:R-:W-:Y:S01]  /*e800*/  IMAD.MOV.U32 R9, RZ, RZ, R8 ;  /* 0x000000ffff097224 */ /* 0x000fe200078e0008 */
[----:B--2---:R-:W-:Y:S01]  /*e810*/  MOV R5, R14 ;  /* 0x0000000e00057202 */ /* 0x004fe20000000f00 */
[----:B------:R-:W-:Y:S01]  /*e820*/  IMAD.MOV.U32 R3, RZ, RZ, 0x1f ;  /* 0x0000001fff037424 */ /* 0x000fe200078e00ff */
[----:B------:R-:W-:Y:S02]  /*e830*/  MOV R2, 0xe850 ;  /* 0x0000e85000027802 */ /* 0x000fe40000000f00 */
[----:B-1----:R-:W-:Y:S05]  /*e840*/  CALL.REL.NOINC `($__internal_1_$__cuda_sm70_shflsync_idx_p) ;  /* 0x0000220000007944 */ /* 0x002fea0003c00000 */
[----:B------:R-:W-:Y:S01]  /*e850*/  IMAD.MOV.U32 R12, RZ, RZ, R5 ;  /* 0x000000ffff0c7224 */ /* 0x000fe200078e0005 */
[----:B------:R-:W-:Y:S01]  /*e860*/  MOV R9, R7 ;  /* 0x0000000700097202 */ /* 0x000fe20000000f00 */
[----:B------:R-:W-:Y:S01]  /*e870*/  IMAD.MOV.U32 R6, RZ, RZ, RZ ;  /* 0x000000ffff067224 */ /* 0x000fe200078e00ff */
[----:B------:R-:W-:Y:S01]  /*e880*/  MOV R5, R14 ;  /* 0x0000000e00057202 */ /* 0x000fe20000000f00 */
[----:B------:R-:W-:Y:S01]  /*e890*/  IMAD.MOV.U32 R3, RZ, RZ, 0x1f ;  /* 0x0000001fff037424 */ /* 0x000fe200078e00ff */
[----:B------:R-:W-:-:S02]  /*e8a0*/  MOV R2, 0xe8c0 ;  /* 0x0000e8c000027802 */ /* 0x000fc40000000f00 */
[----:B------:R-:W-:Y:S05]  /*e8b0*/  CALL.REL.NOINC `($__internal_1_$__cuda_sm70_shflsync_idx_p) ;  /* 0x0000219000007944 */ /* 0x000fea0003c00000 */
[----:B------:R-:W-:Y:S01]  /*e8c0*/  MOV R11, R5 ;  /* 0x00000005000b7202 */ /* 0x000fe20000000f00 */
[----:B------:R-:W-:Y:S05]  /*e8d0*/  BRA `(.L_x_146) ;  /* 0xffff1d8000007947 */ /* 0x000fea000383ffff */
.L_x_39:
[----:B------:R-:W-:Y:S01]  /*e8e0*/  IMAD.MOV.U32 R9, RZ, RZ, R4 ;  /* 0x000000ffff097224 */ /* 0x000fe200078e0004 */
[----:B------:R-:W-:-:S02]  /*e8f0*/  MOV R3, 0x1f ;  /* 0x0000001f00037802 */ /* 0x000fc40000000f00 */
[----:B------:R-:W-:Y:S02]  /*e900*/  MOV R2, 0xe920 ;  /* 0x0000e92000027802 */ /* 0x000fe40000000f00 */
[----:B-1234-:R-:W-:Y:S05]  /*e910*/  CALL.REL.NOINC `($__internal_1_$__cuda_sm70_shflsync_idx_p) ;  /* 0x0000213000007944 */ /* 0x01efea0003c00000 */
[----:B------:R-:W-:Y:S01]  /*e920*/  MOV R6, R5 ;  /* 0x0000000500067202 */ /* 0x000fe20000000f00 */
[----:B------:R-:W-:Y:S05]  /*e930*/  BRA `(.L_x_38) ;  /* 0xffff1d8000007947 */ /* 0x000fea000383ffff */
.L_x_47:
[----:B-1----:R-:W-:Y:S01]  /*e940*/  IMAD.MOV.U32 R9, RZ, RZ, R6 ;  /* 0x000000ffff097224 */ /* 0x002fe200078e0006 */
[----:B------:R-:W-:Y:S01]  /*e950*/  MOV R5, RZ ;  /* 0x000000ff00057202 */ /* 0x000fe20000000f00 */
[----:B------:R-:W-:Y:S01]  /*e960*/  IMAD.MOV.U32 R3, RZ, RZ, 0x181f ;  /* 0x0000181fff037424 */ /* 0x000fe200078e00ff */
[----:B------:R-:W-:Y:S02]  /*e970*/  MOV R2, 0xe990 ;  /* 0x0000e99000027802 */ /* 0x000fe40000000f00 */
[----:B------:R-:W-:Y:S05]  /*e980*/  CALL.REL.NOINC `($__internal_1_$__cuda_sm70_shflsync_idx_p) ;  /* 0x000020c000007944 */ /* 0x000fea0003c00000 */
[----:B------:R-:W-:Y:S01]  /*e990*/  MOV R8, R5 ;  /* 0x0000000500087202 */ /* 0x000fe20000000f00 */
[----:B------:R-:W-:Y:S05]  /*e9a0*/  BRA `(.L_x_147) ;  /* 0xffff396000007947 */ /* 0x000fea000383ffff */
.L_x_48:
[----:B------:R-:W-:Y:S01]  /*e9b0*/  IMAD.MOV.U32 R9, RZ, RZ, R7 ;  /* 0x000000ffff097224 */ /* 0x000fe200078e0007 */
[----:B------:R-:W-:Y:S01]  /*e9c0*/  MOV R5, RZ ;  /* 0x000000ff00057202 */ /* 0x000fe20000000f00 */
[----:B------:R-:W-:Y:S01]  /*e9d0*/  IMAD.MOV.U32 R3, RZ, RZ, 0x181f ;  /* 0x0000181fff037424 */ /* 0x000fe200078e00ff */
[----:B------:R-:W-:Y:S02]  /*e9e0*/  MOV R2, 0xea00 ;  /* 0x0000ea0000027802 */ /* 0x000fe40000000f00 */
[----:B-12---:R-:W-:Y:S05]  /*e9f0*/  CALL.REL.NOINC `($__internal_1_$__cuda_sm70_shflsync_idx_p) ;  /* 0x0000205000007944 */ /* 0x006fea0003c00000 */
[----:B------:R-:W-:Y:S01]  /*ea00*/  MOV R2, R5 ;  /* 0x0000000500027202 */ /* 0x000fe20000000f00 */
[----:B------:R-:W-:Y:S05]  /*ea10*/  BRA `(.L_x_148) ;  /* 0xffff391000007947 */ /* 0x000fea000383ffff */
.L_x_51:
[----:B------:R-:W-:Y:S01]  /*ea20*/  IMAD.MOV.U32 R9, RZ, RZ, R6 ;  /* 0x000000ffff097224 */ /* 0x000fe200078e0006 */
[----:B------:R-:W-:Y:S01]  /*ea30*/  MOV R5, 0x1 ;  /* 0x0000000100057802 */ /* 0x000fe20000000f00 */
[----:B--2---:R-:W-:Y:S01]  /*ea40*/  IMAD.MOV.U32 R3, RZ, RZ, 0x181f ;  /* 0x0000181fff037424 */ /* 0x004fe200078e00ff */
[----:B----4-:R-:W-:-:S02]  /*ea50*/  MOV R2, 0xea70 ;  /* 0x0000ea7000027802 */ /* 0x010fc40000000f00 */
[----:B-1-3--:R-:W-:Y:S05]  /*ea60*/  CALL.REL.NOINC `($__internal_1_$__cuda_sm70_shflsync_idx_p) ;  /* 0x00001fe000007944 */ /* 0x00afea0003c00000 */
[----:B------:R-:W-:Y:S01]  /*ea70*/  IMAD.MOV.U32 R8, RZ, RZ, R5 ;  /* 0x000000ffff087224 */ /* 0x000fe200078e0005 */
[----:B------:R-:W-:Y:S01]  /*ea80*/  MOV R5, 0x1 ;  /* 0x0000000100057802 */ /* 0x000fe20000000f00 */
[----:B------:R-:W-:Y:S01]  /*ea90*/  IMAD.MOV.U32 R9, RZ, RZ, R7 ;  /* 0x000000ffff097224 */ /* 0x000fe200078e0007 */
[----:B------:R-:W-:-:S02]  /*eaa0*/  MOV R3, 0x181f ;  /* 0x0000181f00037802 */ /* 0x000fc40000000f00 */
[----:B------:R-:W-:Y:S02]  /*eab0*/  MOV R2, 0xead0 ;  /* 0x0000ead000027802 */ /* 0x000fe40000000f00 */
[----:B------:R-:W-:Y:S05]  /*eac0*/  CALL.REL.NOINC `($__internal_1_$__cuda_sm70_shflsync_idx_p) ;  /* 0x00001f8000007944 */ /* 0x000fea0003c00000 */
[----:B------:R-:W-:Y:S01]  /*ead0*/  MOV R2, R5 ;  /* 0x0000000500027202 */ /* 0x000fe20000000f00 */
[----:B------:R-:W-:Y:S05]  /*eae0*/  BRA `(.L_x_149) ;  /* 0xffff393000007947 */ /* 0x000fea000383ffff */
.L_x_54:
[----:B------:R-:W-:Y:S01]  /*eaf0*/  IMAD.MOV.U32 R9, RZ, RZ, R6 ;  /* 0x000000ffff097224 */ /* 0x000fe200078e0006 */
[----:B------:R-:W-:Y:S01]  /*eb00*/  MOV R5, 0x2 ;  /* 0x0000000200057802 */ /* 0x000fe20000000f00 */
[----:B-1----:R-:W-:Y:S01]  /*eb10*/  IMAD.MOV.U32 R3, RZ, RZ, 0x181f ;  /* 0x0000181fff037424 */ /* 0x002fe200078e00ff */
[----:B----4-:R-:W-:Y:S02]  /*eb20*/  MOV R2, 0xeb40 ;  /* 0x0000eb4000027802 */ /* 0x010fe40000000f00 */
[----:B--23--:R-:W-:Y:S05]  /*eb30*/  CALL.REL.NOINC `($__internal_1_$__cuda_sm70_shflsync_idx_p) ;  /* 0x00001f1000007944 */ /* 0x00cfea0003c00000 */
[----:B------:R-:W-:Y:S01]  /*eb40*/  MOV R8, R5 ;  /* 0x0000000500087202 */ /* 0x000fe20000000f00 */
[----:B------:R-:W-:Y:S05]  /*eb50*/  BRA `(.L_x_150) ;  /* 0xffff39a000007947 */ /* 0x000fea000383ffff */
.L_x_55:
[----:B------:R-:W-:Y:S01]  /*eb60*/  IMAD.MOV.U32 R9, RZ, RZ, R7 ;  /* 0x000000ffff097224 */ /* 0x000fe200078e0007 */
[----:B------:R-:W-:Y:S01]  /*eb70*/  MOV R5, 0x2 ;  /* 0x0000000200057802 */ /* 0x000fe20000000f00 */
[----:B------:R-:W-:Y:S01]  /*eb80*/  IMAD.MOV.U32 R3, RZ, RZ, 0x181f ;  /* 0x0000181fff037424 */ /* 0x000fe200078e00ff */
[----:B----4-:R-:W-:Y:S02]  /*eb90*/  MOV R2, 0xebb0 ;  /* 0x0000ebb000027802 */ /* 0x010fe40000000f00 */
[----:B-123--:R-:W-:Y:S05]  /*eba0*/  CALL.REL.NOINC `($__internal_1_$__cuda_sm70_shflsync_idx_p) ;  /* 0x00001ea000007944 */ /* 0x00efea0003c00000 */
[----:B------:R-:W-:Y:S01]  /*ebb0*/  MOV R2, R5 ;  /* 0x0000000500027202 */ /* 0x000fe20000000f00 */
[----:B------:R-:W-:Y:S05]  /*ebc0*/  BRA `(.L_x_151) ;  /* 0xffff395000007947 */ /* 0x000fea000383ffff */
.L_x_58:
[----:B------:R-:W-:Y:S01]  /*ebd0*/  IMAD.MOV.U32 R9, RZ, RZ, R6 ;  /* 0x000000ffff097224 */ /* 0x000fe200078e0006 */
[----:B------:R-:W-:Y:S01]  /*ebe0*/  MOV R5, 0x3 ;  /* 0x0000000300057802 */ /* 0x000fe20000000f00 */
[----:B-1----:R-:W-:Y:S01]  /*ebf0*/  IMAD.MOV.U32 R3, RZ, RZ, 0x181f ;  /* 0x0000181fff037424 */ /* 0x002fe200078e00ff */
[----:B------:R-:W-:-:S02]  /*ec00*/  MOV R2, 0xec20 ;  /* 0x0000ec2000027802 */ /* 0x000fc40000000f00 */
[----:B--234-:R-:W-:Y:S05]  /*ec10*/  CALL.REL.NOINC `($__internal_1_$__cuda_sm70_shflsync_idx_p) ;  /* 0x00001e3000007944 */ /* 0x01cfea0003c00000 */
        /* <DEDUP_REMOVED lines=8> */
.L_x_61:
[----:B------:R-:W-:Y:S01]  /*eca0*/  IMAD.MOV.U32 R9, RZ, RZ, R6 ;  /* 0x000000ffff097224 */ /* 0x000fe200078e0006 */
[----:B------:R-:W-:Y:S01]  /*ecb0*/  MOV R5, 0x4 ;  /* 0x0000000400057802 */ /* 0x000fe20000000f00 */
[----:B-1----:R-:W-:Y:S01]  /*ecc0*/  IMAD.MOV.U32 R3, RZ, RZ, 0x181f ;  /* 0x0000181fff037424 */ /* 0x002fe200078e00ff */
[----:B------:R-:W-:Y:S02]  /*ecd0*/  MOV R2, 0xecf0 ;  /* 0x0000ecf000027802 */ /* 0x000fe40000000f00 */
[----:B--234-:R-:W-:Y:S05]  /*ece0*/  CALL.REL.NOINC `($__internal_1_$__cuda_sm70_shflsync_idx_p) ;  /* 0x00001d6000007944 */ /* 0x01cfea0003c00000 */
[----:B------:R-:W-:Y:S01]  /*ecf0*/  MOV R8, R5 ;  /* 0x0000000500087202 */ /* 0x000fe20000000f00 */
[----:B------:R-:W-:Y:S05]  /*ed00*/  BRA `(.L_x_153) ;  /* 0xffff39e000007947 */ /* 0x000fea000383ffff */
.L_x_62:
[----:B------:R-:W-:Y:S01]  /*ed10*/  IMAD.MOV.U32 R9, RZ, RZ, R7 ;  /* 0x000000ffff097224 */ /* 0x000fe200078e0007 */
[----:B------:R-:W-:Y:S01]  /*ed20*/  MOV R5, 0x4 ;  /* 0x0000000400057802 */ /* 0x000fe20000000f00 */
[----:B-1----:R-:W-:Y:S01]  /*ed30*/  IMAD.MOV.U32 R3, RZ, RZ, 0x181f ;  /* 0x0000181fff037424 */ /* 0x002fe200078e00ff */
[----:B------:R-:W-:Y:S02]  /*ed40*/  MOV R2, 0xed60 ;  /* 0x0000ed6000027802 */ /* 0x000fe40000000f00 */
[----:B--234-:R-:W-:Y:S05]  /*ed50*/  CALL.REL.NOINC `($__internal_1_$__cuda_sm70_shflsync_idx_p) ;  /* 0x00001cf000007944 */ /* 0x01cfea0003c00000 */
[----:B------:R-:W-:Y:S01]  /*ed60*/  MOV R2, R5 ;  /* 0x0000000500027202 */ /* 0x000fe20000000f00 */
[----:B------:R-:W-:Y:S05]  /*ed70*/  BRA `(.L_x_154) ;  /* 0xffff399000007947 */ /* 0x000fea000383ffff */
.L_x_65:
[----:B------:R-:W-:Y:S01]  /*ed80*/  IMAD.MOV.U32 R9, RZ, RZ, R6 ;  /* 0x000000ffff097224 */ /* 0x000fe200078e0006 */
[----:B------:R-:W-:Y:S01]  /*ed90*/  MOV R5, 0x5 ;  /* 0x0000000500057802 */ /* 0x000fe20000000f00 */
[----:B--2---:R-:W-:Y:S01]  /*eda0*/  IMAD.MOV.U32 R3, RZ, RZ, 0x181f ;  /* 0x0000181fff037424 */ /* 0x004fe200078e00ff */
[----:B---3--:R-:W-:-:S02]  /*edb0*/  MOV R2, 0xedd0 ;  /* 0x0000edd000027802 */ /* 0x008fc40000000f00 */
[----:B-1--4-:R-:W-:Y:S05]  /*edc0*/  CALL.REL.NOINC `($__internal_1_$__cuda_sm70_shflsync_idx_p) ;  /* 0x00001c8000007944 */ /* 0x012fea0003c00000 */
        /* <DEDUP_REMOVED lines=8> */
.L_x_68:
[----:B------:R-:W-:Y:S01]  /*ee50*/  IMAD.MOV.U32 R9, RZ, RZ, R6 ;  /* 0x000000ffff097224 */ /* 0x000fe200078e0006 */
[----:B------:R-:W-:Y:S01]  /*ee60*/  MOV R5, 0x6 ;  /* 0x0000000600057802 */ /* 0x000fe20000000f00 */
[----:B-1----:R-:W-:Y:S01]  /*ee70*/  IMAD.MOV.U32 R3, RZ, RZ, 0x181f ;  /* 0x0000181fff037424 */ /* 0x002fe200078e00ff */
[----:B---3--:R-:W-:Y:S02]  /*ee80*/  MOV R2, 0xeea0 ;  /* 0x0000eea000027802 */ /* 0x008fe40000000f00 */
[----:B--2-4-:R-:W-:Y:S05]  /*ee90*/  CALL.REL.NOINC `($__internal_1_$__cuda_sm70_shflsync_idx_p) ;  /* 0x00001bb000007944 */ /* 0x014fea0003c00000 */
[----:B------:R-:W-:Y:S01]  /*eea0*/  MOV R8, R5 ;  /* 0x0000000500087202 */ /* 0x000fe20000000f00 */
[----:B------:R-:W-:Y:S05]  /*eeb0*/  BRA `(.L_x_156) ;  /* 0xffff3a2000007947 */ /* 0x000fea000383ffff */
.L_x_69:
[----:B------:R-:W-:Y:S01]  /*eec0*/  IMAD.MOV.U32 R9, RZ, RZ, R7 ;  /* 0x000000ffff097224 */ /* 0x000fe200078e0007 */
[----:B------:R-:W-:Y:S01]  /*eed0*/  MOV R5, 0x6 ;  /* 0x0000000600057802 */ /* 0x000fe20000000f00 */
[----:B------:R-:W-:Y:S01]  /*eee0*/  IMAD.MOV.U32 R3, RZ, RZ, 0x181f ;  /* 0x0000181fff037424 */ /* 0x000fe200078e00ff */
[----:B---3--:R-:W-:Y:S02]  /*eef0*/  MOV R2, 0xef10 ;  /* 0x0000ef1000027802 */ /* 0x008fe40000000f00 */
[----:B-12-4-:R-:W-:Y:S05]  /*ef00*/  CALL.REL.NOINC `($__internal_1_$__cuda_sm70_shflsync_idx_p) ;  /* 0x00001b4000007944 */ /* 0x016fea0003c00000 */
[----:B------:R-:W-:Y:S01]  /*ef10*/  MOV R2, R5 ;  /* 0x0000000500027202 */ /* 0x000fe20000000f00 */
[----:B------:R-:W-:Y:S05]  /*ef20*/  BRA `(.L_x_157) ;  /* 0xffff39d000007947 */ /* 0x000fea000383ffff */
.L_x_72:
        /* <DEDUP_REMOVED lines=13> */
.L_x_77:
[----:B---3--:R2:W5:Y:S01]  /*f000*/  LDL R0, [R1] ;  /* 0x0000000001007983 */ /* 0x0085620000100800 */
[----:B-1----:R-:W-:Y:S01]  /*f010*/  IMAD.MOV.U32 R3, RZ, RZ, 0x2 ;  /* 0x00000002ff037424 */ /* 0x002fe200078e00ff */
[----:B------:R-:W-:Y:S01]  /*f020*/  MOV R10, 0x1f ;  /* 0x0000001f000a7802 */ /* 0x000fe20000000f00 */
[----:B------:R-:W-:Y:S01]  /*f030*/  IMAD.MOV.U32 R9, RZ, RZ, -0x1 ;  /* 0xffffffffff097424 */ /* 0x000fe200078e00ff */
[----:B------:R-:W-:Y:S02]  /*f040*/  MOV R2, 0xf060 ;  /* 0x0000f06000027802 */ /* 0x000fe40000000f00 */
[----:B--2--5:R-:W-:Y:S05]  /*f050*/  CALL.REL.NOINC `($__internal_0_$__cuda_sm70_shflsync_bfly_p) ;  /* 0x000019b000007944 */ /* 0x024fea0003c00000 */
[----:B------:R-:W2:Y:S01]  /*f060*/  LDL.LU R2, [R1] ;  /* 0x0000000001027983 */ /* 0x000ea20000300800 */
[----:B------:R-:W-:Y:S01]  /*f070*/  MOV R3, 0x1 ;  /* 0x0000000100037802 */ /* 0x000fe20000000f00 */
[----:B--2---:R-:W-:Y:S01]  /*f080*/  FADD.FTZ R7, R2, R0 ;  /* 0x0000000002077221 */ /* 0x004fe20000010000 */
[----:B------:R-:W-:-:S04]  /*f090*/  MOV R2, 0xf0c0 ;  /* 0x0000f0c000027802 */ /* 0x000fc80000000f00 */
[----:B------:R-:W-:Y:S02]  /*f0a0*/  MOV R0, R7 ;  /* 0x0000000700007202 */ /* 0x000fe40000000f00 */
[----:B------:R-:W-:Y:S05]  /*f0b0*/  CALL.REL.NOINC `($__internal_0_$__cuda_sm70_shflsync_bfly_p) ;  /* 0x0000195000007944 */ /* 0x000fea0003c00000 */
[----:B------:R-:W-:Y:S02]  /*f0c0*/  FADD.FTZ R4, R7, R0 ;  /* 0x0000000007047221 */ /* 0x000fe40000010000 */
[----:B------:R1:W5:Y:S01]  /*f0d0*/  LDL R0, [R1+0x4] ;  /* 0x0000040001007983 */ /* 0x0003620000100800 */
[----:B------:R-:W-:Y:S02]  /*f0e0*/  MOV R3, 0x2 ;  /* 0x0000000200037802 */ /* 0x000fe40000000f00 */
[----:B------:R-:W-:Y:S02]  /*f0f0*/  MOV R2, 0xf110 ;  /* 0x0000f11000027802 */ /* 0x000fe40000000f00 */
[----:B-1---5:R-:W-:Y:S05]  /*f100*/  CALL.REL.NOINC `($__internal_0_$__cuda_sm70_shflsync_bfly_p) ;  /* 0x0000190000007944 */ /* 0x022fea0003c00000 */
[----:B------:R-:W2:Y:S01]  /*f110*/  LDL.LU R2, [R1+0x4] ;  /* 0x0000040001027983 */ /* 0x000ea20000300800 */
        /* <DEDUP_REMOVED lines=27> */
[----:B------:R-:W-:Y:S01]  /*f2d0*/  MOV R9, R0 ;  /* 0x0000000000097202 */ /* 0x000fe20000000f00 */
[----:B------:R-:W-:Y:S05]  /*f2e0*/  BRA `(.L_x_159) ;  /* 0xffffb1f000007947 */ /* 0x000fea000383ffff */
.L_x_84:
[----:B-1-34-:R-:W-:Y:S01]  /*f2f0*/  IMAD.MOV.U32 R9, RZ, RZ, R6 ;  /* 0x000000ffff097224 */ /* 0x01afe200078e0006 */
[----:B------:R-:W-:Y:S01]  /*f300*/  MOV R5, RZ ;  /* 0x000000ff00057202 */ /* 0x000fe20000000f00 */
[----:B------:R-:W-:Y:S01]  /*f310*/  IMAD.MOV.U32 R3, RZ, RZ, 0x181f ;  /* 0x0000181fff037424 */ /* 0x000fe200078e00ff */
[----:B------:R-:W-:Y:S02]  /*f320*/  MOV R2, 0xf340 ;  /* 0x0000f34000027802 */ /* 0x000fe40000000f00 */
[----:B------:R-:W-:Y:S05]  /*f330*/  CALL.REL.NOINC `($__internal_1_$__cuda_sm70_shflsync_idx_p) ;  /* 0x0000171000007944 */ /* 0x000fea0003c00000 */
[----:B------:R-:W-:Y:S01]  /*f340*/  MOV R8, R5 ;  /* 0x0000000500087202 */ /* 0x000fe20000000f00 */
[----:B------:R-:W-:Y:S05]  /*f350*/  BRA `(.L_x_160) ;  /* 0xffffc7c000007947 */ /* 0x000fea000383ffff */
.L_x_85:
[----:B------:R-:W-:Y:S01]  /*f360*/  IMAD.MOV.U32 R9, RZ, RZ, R7 ;  /* 0x000000ffff097224 */ /* 0x000fe200078e0007 */
[----:B------:R-:W-:Y:S01]  /*f370*/  MOV R5, RZ ;  /* 0x000000ff00057202 */ /* 0x000fe20000000f00 */
[----:B------:R-:W-:Y:S01]  /*f380*/  IMAD.MOV.U32 R3, RZ, RZ, 0x181f ;  /* 0x0000181fff037424 */ /* 0x000fe200078e00ff */
[----:B------:R-:W-:Y:S02]  /*f390*/  MOV R2, 0xf3b0 ;  /* 0x0000f3b000027802 */ /* 0x000fe40000000f00 */
[----:B-12---:R-:W-:Y:S05]  /*f3a0*/  CALL.REL.NOINC `($__internal_1_$__cuda_sm70_shflsync_idx_p) ;  /* 0x000016a000007944 */ /* 0x006fea0003c00000 */
[----:B------:R-:W-:Y:S01]  /*f3b0*/  MOV R2, R5 ;  /* 0x0000000500027202 */ /* 0x000fe20000000f00 */
[----:B------:R-:W-:Y:S05]  /*f3c0*/  BRA `(.L_x_161) ;  /* 0xffffc77000007947 */ /* 0x000fea000383ffff */
.L_x_86:
[----:B------:R-:W-:Y:S01]  /*f3d0*/  IMAD.MOV.U32 R9, RZ, RZ, R6 ;  /* 0x000000ffff097224 */ /* 0x000fe200078e0006 */
[----:B------:R-:W-:Y:S01]  /*f3e0*/  MOV R5, 0x1 ;  /* 0x0000000100057802 */ /* 0x000fe20000000f00 */
[----:B--2---:R-:W-:Y:S01]  /*f3f0*/  IMAD.MOV.U32 R3, RZ, RZ, 0x181f ;  /* 0x0000181fff037424 */ /* 0x004fe200078e00ff */
[----:B------:R-:W-:-:S02]  /*f400*/  MOV R2, 0xf420 ;  /* 0x0000f42000027802 */ /* 0x000fc40000000f00 */
        /* <DEDUP_REMOVED lines=9> */
.L_x_87:
[----:B------:R-:W-:Y:S01]  /*f4a0*/  IMAD.MOV.U32 R9, RZ, RZ, R6 ;  /* 0x000000ffff097224 */ /* 0x000fe200078e0006 */
[----:B------:R-:W-:Y:S01]  /*f4b0*/  MOV R5, 0x2 ;  /* 0x0000000200057802 */ /* 0x000fe20000000f00 */
[----:B-1----:R-:W-:Y:S01]  /*f4c0*/  IMAD.MOV.U32 R3, RZ, RZ, 0x181f ;  /* 0x0000181fff037424 */ /* 0x002fe200078e00ff */
[----:B------:R-:W-:Y:S02]  /*f4d0*/  MOV R2, 0xf4f0 ;  /* 0x0000f4f000027802 */ /* 0x000fe40000000f00 */
[----:B---34-:R-:W-:Y:S05]  /*f4e0*/  CALL.REL.NOINC `($__internal_1_$__cuda_sm70_shflsync_idx_p) ;  /* 0x0000156000007944 */ /* 0x018fea0003c00000 */
[----:B------:R-:W-:Y:S01]  /*f4f0*/  MOV R8, R5 ;  /* 0x0000000500087202 */ /* 0x000fe20000000f00 */
[----:B------:R-:W-:Y:S05]  /*f500*/  BRA `(.L_x_163) ;  /* 0xffffc74000007947 */ /* 0x000fea000383ffff */
.L_x_88:
[----:B------:R-:W-:Y:S01]  /*f510*/  IMAD.MOV.U32 R9, RZ, RZ, R7 ;  /* 0x000000ffff097224 */ /* 0x000fe200078e0007 */
[----:B------:R-:W-:Y:S01]  /*f520*/  MOV R5, 0x2 ;  /* 0x0000000200057802 */ /* 0x000fe20000000f00 */
[----:B-1----:R-:W-:Y:S01]  /*f530*/  IMAD.MOV.U32 R3, RZ, RZ, 0x181f ;  /* 0x0000181fff037424 */ /* 0x002fe200078e00ff */
[----:B------:R-:W-:Y:S02]  /*f540*/  MOV R2, 0xf560 ;  /* 0x0000f56000027802 */ /* 0x000fe40000000f00 */
[----:B--234-:R-:W-:Y:S05]  /*f550*/  CALL.REL.NOINC `($__internal_1_$__cuda_sm70_shflsync_idx_p) ;  /* 0x000014f000007944 */ /* 0x01cfea0003c00000 */
[----:B------:R-:W-:Y:S01]  /*f560*/  MOV R2, R5 ;  /* 0x0000000500027202 */ /* 0x000fe20000000f00 */
[----:B------:R-:W-:Y:S05]  /*f570*/  BRA `(.L_x_164) ;  /* 0xffffc6f000007947 */ /* 0x000fea000383ffff */
.L_x_89:
[----:B------:R-:W-:Y:S01]  /*f580*/  IMAD.MOV.U32 R9, RZ, RZ, R6 ;  /* 0x000000ffff097224 */ /* 0x000fe200078e0006 */
[----:B------:R-:W-:Y:S01]  /*f590*/  MOV R5, 0x3 ;  /* 0x0000000300057802 */ /* 0x000fe20000000f00 */
[----:B--2---:R-:W-:Y:S01]  /*f5a0*/  IMAD.MOV.U32 R3, RZ, RZ, 0x181f ;  /* 0x0000181fff037424 */ /* 0x004fe200078e00ff */
[----:B------:R-:W-:-:S02]  /*f5b0*/  MOV R2, 0xf5d0 ;  /* 0x0000f5d000027802 */ /* 0x000fc40000000f00 */
[----:B-1-34-:R-:W-:Y:S05]  /*f5c0*/  CALL.REL.NOINC `($__internal_1_$__cuda_sm70_shflsync_idx_p) ;  /* 0x0000148000007944 */ /* 0x01afea0003c00000 */
        /* <DEDUP_REMOVED lines=8> */
.L_x_90:
[----:B------:R-:W-:Y:S01]  /*f650*/  IMAD.MOV.U32 R9, RZ, RZ, R6 ;  /* 0x000000ffff097224 */ /* 0x000fe200078e0006 */
[----:B------:R-:W-:Y:S01]  /*f660*/  MOV R5, 0x4 ;  /* 0x0000000400057802 */ /* 0x000fe20000000f00 */
[----:B--2---:R-:W-:Y:S01]  /*f670*/  IMAD.MOV.U32 R3, RZ, RZ, 0x181f ;  /* 0x0000181fff037424 */ /* 0x004fe200078e00ff */
[----:B------:R-:W-:Y:S02]  /*f680*/  MOV R2, 0xf6a0 ;  /* 0x0000f6a000027802 */ /* 0x000fe40000000f00 */
[----:B-1-34-:R-:W-:Y:S05]  /*f690*/  CALL.REL.NOINC `($__internal_1_$__cuda_sm70_shflsync_idx_p) ;  /* 0x000013b000007944 */ /* 0x01afea0003c00000 */
[----:B------:R-:W-:Y:S01]  /*f6a0*/  MOV R8, R5 ;  /* 0x0000000500087202 */ /* 0x000fe20000000f00 */
[----:B------:R-:W-:Y:S05]  /*f6b0*/  BRA `(.L_x_166) ;  /* 0xffffc6c000007947 */ /* 0x000fea000383ffff */
.L_x_91:
[----:B------:R-:W-:Y:S01]  /*f6c0*/  IMAD.MOV.U32 R9, RZ, RZ, R7 ;  /* 0x000000ffff097224 */ /* 0x000fe200078e0007 */
[----:B------:R-:W-:Y:S01]  /*f6d0*/  MOV R5, 0x4 ;  /* 0x0000000400057802 */ /* 0x000fe20000000f00 */
[----:B--2---:R-:W-:Y:S01]  /*f6e0*/  IMAD.MOV.U32 R3, RZ, RZ, 0x181f ;  /* 0x0000181fff037424 */ /* 0x004fe200078e00ff */
[----:B------:R-:W-:Y:S02]  /*f6f0*/  MOV R2, 0xf710 ;  /* 0x0000f71000027802 */ /* 0x000fe40000000f00 */
[----:B-1-34-:R-:W-:Y:S05]  /*f700*/  CALL.REL.NOINC `($__internal_1_$__cuda_sm70_shflsync_idx_p) ;  /* 0x0000134000007944 */ /* 0x01afea0003c00000 */
[----:B------:R-:W-:Y:S01]  /*f710*/  MOV R2, R5 ;  /* 0x0000000500027202 */ /* 0x000fe20000000f00 */
[----:B------:R-:W-:Y:S05]  /*f720*/  BRA `(.L_x_167) ;  /* 0xffffc67000007947 */ /* 0x000fea000383ffff */
.L_x_92:
        /* <DEDUP_REMOVED lines=13> */
.L_x_93:
[----:B------:R-:W-:Y:S01]  /*f800*/  IMAD.MOV.U32 R9, RZ, RZ, R6 ;  /* 0x000000ffff097224 */ /* 0x000fe200078e0006 */
[----:B------:R-:W-:Y:S01]  /*f810*/  MOV R5, 0x6 ;  /* 0x0000000600057802 */ /* 0x000fe20000000f00 */
[----:B--2---:R-:W-:Y:S01]  /*f820*/  IMAD.MOV.U32 R3, RZ, RZ, 0x181f ;  /* 0x0000181fff037424 */ /* 0x004fe200078e00ff */
[----:B------:R-:W-:Y:S02]  /*f830*/  MOV R2, 0xf850 ;  /* 0x0000f85000027802 */ /* 0x000fe40000000f00 */
[----:B-1--4-:R-:W-:Y:S05]  /*f840*/  CALL.REL.NOINC `($__internal_1_$__cuda_sm70_shflsync_idx_p) ;  /* 0x0000120000007944 */ /* 0x012fea0003c00000 */
[----:B------:R-:W-:Y:S01]  /*f850*/  MOV R8, R5 ;  /* 0x0000000500087202 */ /* 0x000fe20000000f00 */
[----:B------:R-:W-:Y:S05]  /*f860*/  BRA `(.L_x_169) ;  /* 0xffffc64000007947 */ /* 0x000fea000383ffff */
.L_x_94:
[----:B------:R-:W-:Y:S01]  /*f870*/  IMAD.MOV.U32 R9, RZ, RZ, R7 ;  /* 0x000000ffff097224 */ /* 0x000fe200078e0007 */
[----:B------:R-:W-:Y:S01]  /*f880*/  MOV R5, 0x6 ;  /* 0x0000000600057802 */ /* 0x000fe20000000f00 */
[----:B--2---:R-:W-:Y:S01]  /*f890*/  IMAD.MOV.U32 R3, RZ, RZ, 0x181f ;  /* 0x0000181fff037424 */ /* 0x004fe200078e00ff */
[----:B------:R-:W-:Y:S02]  /*f8a0*/  MOV R2, 0xf8c0 ;  /* 0x0000f8c000027802 */ /* 0x000fe40000000f00 */
[----:B-1-34-:R-:W-:Y:S05]  /*f8b0*/  CALL.REL.NOINC `($__internal_1_$__cuda_sm70_shflsync_idx_p) ;  /* 0x0000119000007944 */ /* 0x01afea0003c00000 */
[----:B------:R-:W-:Y:S01]  /*f8c0*/  MOV R2, R5 ;  /* 0x0000000500027202 */ /* 0x000fe20000000f00 */
[----:B------:R-:W-:Y:S05]  /*f8d0*/  BRA `(.L_x_170) ;  /* 0xffffc5f000007947 */ /* 0x000fea000383ffff */
.L_x_95:
[----:B------:R-:W-:Y:S01]  /*f8e0*/  IMAD.MOV.U32 R9, RZ, RZ, R6 ;  /* 0x000000ffff097224 */ /* 0x000fe200078e0006 */
[----:B------:R-:W-:Y:S01]  /*f8f0*/  MOV R5, 0x7 ;  /* 0x0000000700057802 */ /* 0x000fe20000000f00 */
[----:B-1----:R-:W-:Y:S01]  /*f900*/  IMAD.MOV.U32 R3, RZ, RZ, 0x181f ;  /* 0x0000181fff037424 */ /* 0x002fe200078e00ff */
[----:B------:R-:W-:-:S02]  /*f910*/  MOV R2, 0xf930 ;  /* 0x0000f93000027802 */ /* 0x000fc40000000f00 */
[----:B--2-4-:R-:W-:Y:S05]  /*f920*/  CALL.REL.NOINC `($__internal_1_$__cuda_sm70_shflsync_idx_p) ;  /* 0x0000112000007944 */ /* 0x014fea0003c00000 */
        /* <DEDUP_REMOVED lines=8> */
.L_x_97:
[----:B------:R-:W-:Y:S01]  /*f9b0*/  IMAD.MOV.U32 R9, RZ, RZ, R13 ;  /* 0x000000ffff097224 */ /* 0x000fe200078e000d */
[----:B------:R-:W-:Y:S01]  /*f9c0*/  MOV R5, RZ ;  /* 0x000000ff00057202 */ /* 0x000fe20000000f00 */
[----:B------:R-:W-:Y:S01]  /*f9d0*/  IMAD.MOV.U32 R3, RZ, RZ, 0x1c1f ;  /* 0x00001c1fff037424 */ /* 0x000fe200078e00ff */
[----:B------:R-:W-:Y:S02]  /*f9e0*/  MOV R2, 0xfa00 ;  /* 0x0000fa0000027802 */ /* 0x000fe40000000f00 */
[----:B------:R-:W-:Y:S05]  /*f9f0*/  CALL.REL.NOINC `($__internal_1_$__cuda_sm70_shflsync_idx_p) ;  /* 0x0000105000007944 */ /* 0x000fea0003c00000 */
[----:B------:R-:W-:Y:S01]  /*fa00*/  MOV R12, R5 ;  /* 0x00000005000c7202 */ /* 0x000fe20000000f00 */
[----:B------:R-:W-:Y:S05]  /*fa10*/  BRA `(.L_x_172) ;  /* 0xffffc7e000007947 */ /* 0x000fea000383ffff */
.L_x_98:
[----:B------:R-:W-:Y:S01]  /*fa20*/  IMAD.MOV.U32 R9, RZ, RZ, R20 ;  /* 0x000000ffff097224 */ /* 0x000fe200078e0014 */
[----:B------:R-:W-:Y:S01]  /*fa30*/  MOV R5, RZ ;  /* 0x000000ff00057202 */ /* 0x000fe20000000f00 */
[----:B------:R-:W-:Y:S01]  /*fa40*/  IMAD.MOV.U32 R3, RZ, RZ, 0x1c1f ;  /* 0x00001c1fff037424 */ /* 0x000fe200078e00ff */
[----:B------:R-:W-:Y:S02]  /*fa50*/  MOV R2, 0xfa70 ;  /* 0x0000fa7000027802 */ /* 0x000fe40000000f00 */
[----:B-12---:R-:W-:Y:S05]  /*fa60*/  CALL.REL.NOINC `($__internal_1_$__cuda_sm70_shflsync_idx_p) ;  /* 0x00000fe000007944 */ /* 0x006fea0003c00000 */
[----:B------:R-:W-:Y:S01]  /*fa70*/  MOV R2, R5 ;  /* 0x0000000500027202 */ /* 0x000fe20000000f00 */
[----:B------:R-:W-:Y:S05]  /*fa80*/  BRA `(.L_x_173) ;  /* 0xffffc79000007947 */ /* 0x000fea000383ffff */
.L_x_101:
        /* <DEDUP_REMOVED lines=13> */
.L_x_104:
[----:B------:R-:W-:Y:S01]  /*fb60*/  IMAD.MOV.U32 R9, RZ, RZ, R13 ;  /* 0x000000ffff097224 */ /* 0x000fe200078e000d */
[----:B------:R-:W-:Y:S01]  /*fb70*/  MOV R5, 0x2 ;  /* 0x0000000200057802 */ /* 0x000fe20000000f00 */
[----:B--2---:R-:W-:Y:S01]  /*fb80*/  IMAD.MOV.U32 R3, RZ, RZ, 0x1c1f ;  /* 0x00001c1fff037424 */ /* 0x004fe200078e00ff */
[----:B----4-:R-:W-:Y:S02]  /*fb90*/  MOV R2, 0xfbb0 ;  /* 0x0000fbb000027802 */ /* 0x010fe40000000f00 */
[----:B-1-3--:R-:W-:Y:S05]  /*fba0*/  CALL.REL.NOINC `($__internal_1_$__cuda_sm70_shflsync_idx_p) ;  /* 0x00000ea000007944 */ /* 0x00afea0003c00000 */
[----:B------:R-:W-:Y:S01]  /*fbb0*/  MOV R12, R5 ;  /* 0x00000005000c7202 */ /* 0x000fe20000000f00 */
[----:B------:R-:W-:Y:S05]  /*fbc0*/  BRA `(.L_x_175) ;  /* 0xffffcc0000007947 */ /* 0x000fea000383ffff */
.L_x_105:
[----:B------:R-:W-:Y:S01]  /*fbd0*/  IMAD.MOV.U32 R9, RZ, RZ, R20 ;  /* 0x000000ffff097224 */ /* 0x000fe200078e0014 */
[----:B------:R-:W-:Y:S01]  /*fbe0*/  MOV R5, 0x2 ;  /* 0x0000000200057802 */ /* 0x000fe20000000f00 */
[----:B--2---:R-:W-:Y:S01]  /*fbf0*/  IMAD.MOV.U32 R3, RZ, RZ, 0x1c1f ;  /* 0x00001c1fff037424 */ /* 0x004fe200078e00ff */
[----:B----4-:R-:W-:Y:S02]  /*fc00*/  MOV R2, 0xfc20 ;  /* 0x0000fc2000027802 */ /* 0x010fe40000000f00 */
[----:B-1-3--:R-:W-:Y:S05]  /*fc10*/  CALL.REL.NOINC `($__internal_1_$__cuda_sm70_shflsync_idx_p) ;  /* 0x00000e3000007944 */ /* 0x00afea0003c00000 */
[----:B------:R-:W-:Y:S01]  /*fc20*/  MOV R2, R5 ;  /* 0x0000000500027202 */ /* 0x000fe20000000f00 */
[----:B------:R-:W-:Y:S05]  /*fc30*/  BRA `(.L_x_176) ;  /* 0xffffcbb000007947 */ /* 0x000fea000383ffff */
.L_x_108:
[----:B------:R-:W-:Y:S01]  /*fc40*/  IMAD.MOV.U32 R9, RZ, RZ, R13 ;  /* 0x000000ffff097224 */ /* 0x000fe200078e000d */
[----:B------:R-:W-:Y:S01]  /*fc50*/  MOV R5, 0x3 ;  /* 0x0000000300057802 */ /* 0x000fe20000000f00 */
[----:B-1----:R-:W-:Y:S01]  /*fc60*/  IMAD.MOV.U32 R3, RZ, RZ, 0x1c1f ;  /* 0x00001c1fff037424 */ /* 0x002fe200078e00ff */
[----:B----4-:R-:W-:-:S02]  /*fc70*/  MOV R2, 0xfc90 ;  /* 0x0000fc9000027802 */ /* 0x010fc40000000f00 */
[----:B--23--:R-:W-:Y:S05]  /*fc80*/  CALL.REL.NOINC `($__internal_1_$__cuda_sm70_shflsync_idx_p) ;  /* 0x00000dc000007944 */ /* 0x00cfea0003c00000 */
        /* <DEDUP_REMOVED lines=8> */
.L_x_112:
[----:B------:R-:W-:Y:S01]  /*fd10*/  IMAD.MOV.U32 R9, RZ, RZ, R6 ;  /* 0x000000ffff097224 */ /* 0x000fe200078e0006 */
[----:B------:R-:W-:Y:S01]  /*fd20*/  MOV R5, RZ ;  /* 0x000000ff00057202 */ /* 0x000fe20000000f00 */
[----:B------:R-:W-:Y:S01]  /*fd30*/  IMAD.MOV.U32 R3, RZ, RZ, 0x181f ;  /* 0x0000181fff037424 */ /* 0x000fe200078e00ff */
[----:B------:R-:W-:Y:S02]  /*fd40*/  MOV R2, 0xfd60 ;  /* 0x0000fd6000027802 */ /* 0x000fe40000000f00 */
[----:B------:R-:W-:Y:S05]  /*fd50*/  CALL.REL.NOINC `($__internal_1_$__cuda_sm70_shflsync_idx_p) ;  /* 0x00000cf000007944 */ /* 0x000fea0003c00000 */
[----:B------:R-:W-:Y:S01]  /*fd60*/  MOV R8, R5 ;  /* 0x0000000500087202 */ /* 0x000fe20000000f00 */
[----:B------:R-:W-:Y:S05]  /*fd70*/  BRA `(.L_x_178) ;  /* 0xffffd6f000007947 */ /* 0x000fea000383ffff */
.L_x_113:
[----:B------:R-:W-:Y:S01]  /*fd80*/  IMAD.MOV.U32 R9, RZ, RZ, R7 ;  /* 0x000000ffff097224 */ /* 0x000fe200078e0007 */
[----:B------:R-:W-:Y:S01]  /*fd90*/  MOV R5, RZ ;  /* 0x000000ff00057202 */ /* 0x000fe20000000f00 */
[----:B------:R-:W-:Y:S01]  /*fda0*/  IMAD.MOV.U32 R3, RZ, RZ, 0x181f ;  /* 0x0000181fff037424 */ /* 0x000fe200078e00ff */
[----:B------:R-:W-:Y:S02]  /*fdb0*/  MOV R2, 0xfdd0 ;  /* 0x0000fdd000027802 */ /* 0x000fe40000000f00 */
[----:B-12---:R-:W-:Y:S05]  /*fdc0*/  CALL.REL.NOINC `($__internal_1_$__cuda_sm70_shflsync_idx_p) ;  /* 0x00000c8000007944 */ /* 0x006fea0003c00000 */
[----:B------:R-:W-:Y:S01]  /*fdd0*/  MOV R2, R5 ;  /* 0x0000000500027202 */ /* 0x000fe20000000f00 */
[----:B------:R-:W-:Y:S05]  /*fde0*/  BRA `(.L_x_179) ;  /* 0xffffd6a000007947 */ /* 0x000fea000383ffff */
.L_x_114:
        /* <DEDUP_REMOVED lines=13> */
.L_x_115:
[----:B------:R-:W-:Y:S01]  /*fec0*/  IMAD.MOV.U32 R9, RZ, RZ, R6 ;  /* 0x000000ffff097224 */ /* 0x000fe200078e0006 */
[----:B------:R-:W-:Y:S01]  /*fed0*/  MOV R5, 0x2 ;  /* 0x0000000200057802 */ /* 0x000fe20000000f00 */
[----:B-1----:R-:W-:Y:S01]  /*fee0*/  IMAD.MOV.U32 R3, RZ, RZ, 0x181f ;  /* 0x0000181fff037424 */ /* 0x002fe200078e00ff */
[----:B------:R-:W-:Y:S02]  /*fef0*/  MOV R2, 0xff10 ;  /* 0x0000ff1000027802 */ /* 0x000fe40000000f00 */
[----:B---34-:R-:W-:Y:S05]  /*ff00*/  CALL.REL.NOINC `($__internal_1_$__cuda_sm70_shflsync_idx_p) ;  /* 0x00000b4000007944 */ /* 0x018fea0003c00000 */
[----:B------:R-:W-:Y:S01]  /*ff10*/  MOV R8, R5 ;  /* 0x0000000500087202 */ /* 0x000fe20000000f00 */
[----:B------:R-:W-:Y:S05]  /*ff20*/  BRA `(.L_x_181) ;  /* 0xffffd67000007947 */ /* 0x000fea000383ffff */
.L_x_116:
[----:B------:R-:W-:Y:S01]  /*ff30*/  IMAD.MOV.U32 R9, RZ, RZ, R7 ;  /* 0x000000ffff097224 */ /* 0x000fe200078e0007 */
[----:B------:R-:W-:Y:S01]  /*ff40*/  MOV R5, 0x2 ;  /* 0x0000000200057802 */ /* 0x000fe20000000f00 */
[----:B-1----:R-:W-:Y:S01]  /*ff50*/  IMAD.MOV.U32 R3, RZ, RZ, 0x181f ;  /* 0x0000181fff037424 */ /* 0x002fe200078e00ff */
[----:B------:R-:W-:Y:S02]  /*ff60*/  MOV R2, 0xff80 ;  /* 0x0000ff8000027802 */ /* 0x000fe40000000f00 */
[----:B--234-:R-:W-:Y:S05]  /*ff70*/  CALL.REL.NOINC `($__internal_1_$__cuda_sm70_shflsync_idx_p) ;  /* 0x00000ad000007944 */ /* 0x01cfea0003c00000 */
[----:B------:R-:W-:Y:S01]  /*ff80*/  MOV R2, R5 ;  /* 0x0000000500027202 */ /* 0x000fe20000000f00 */
[----:B------:R-:W-:Y:S05]  /*ff90*/  BRA `(.L_x_182) ;  /* 0xffffd62000007947 */ /* 0x000fea000383ffff */
.L_x_117:
        /* <DEDUP_REMOVED lines=13> */
.L_x_118:
[----:B------:R-:W-:Y:S01]  /*10070*/  IMAD.MOV.U32 R9, RZ, RZ, R6 ;  /* 0x000000ffff097224 */ /* 0x000fe200078e0006 */
[----:B------:R-:W-:Y:S01]  /*10080*/  MOV R5, 0x4 ;  /* 0x0000000400057802 */ /* 0x000fe20000000f00 */
[----:B--2---:R-:W-:Y:S01]  /*10090*/  IMAD.MOV.U32 R3, RZ, RZ, 0x181f ;  /* 0x0000181fff037424 */ /* 0x004fe200078e00ff */
[----:B------:R-:W-:Y:S02]  /*100a0*/  MOV R2, 0x100c0 ;  /* 0x000100c000027802 */ /* 0x000fe40000000f00 */
[----:B-1-34-:R-:W-:Y:S05]  /*100b0*/  CALL.REL.NOINC `($__internal_1_$__cuda_sm70_shflsync_idx_p) ;  /* 0x0000099000007944 */ /* 0x01afea0003c00000 */
[----:B------:R-:W-:Y:S01]  /*100c0*/  MOV R8, R5 ;  /* 0x0000000500087202 */ /* 0x000fe20000000f00 */
[----:B------:R-:W-:Y:S05]  /*100d0*/  BRA `(.L_x_184) ;  /* 0xffffd5f000007947 */ /* 0x000fea000383ffff */
.L_x_119:
[----:B------:R-:W-:Y:S01]  /*100e0*/  IMAD.MOV.U32 R9, RZ, RZ, R7 ;  /* 0x000000ffff097224 */ /* 0x000fe200078e0007 */
[----:B------:R-:W-:Y:S01]  /*100f0*/  MOV R5, 0x4 ;  /* 0x0000000400057802 */ /* 0x000fe20000000f00 */
[----:B--2---:R-:W-:Y:S01]  /*10100*/  IMAD.MOV.U32 R3, RZ, RZ, 0x181f ;  /* 0x0000181fff037424 */ /* 0x004fe200078e00ff */
[----:B------:R-:W-:Y:S02]  /*10110*/  MOV R2, 0x10130 ;  /* 0x0001013000027802 */ /* 0x000fe40000000f00 */
[----:B-1-34-:R-:W-:Y:S05]  /*10120*/  CALL.REL.NOINC `($__internal_1_$__cuda_sm70_shflsync_idx_p) ;  /* 0x0000092000007944 */ /* 0x01afea0003c00000 */
[----:B------:R-:W-:Y:S01]  /*10130*/  MOV R2, R5 ;  /* 0x0000000500027202 */ /* 0x000fe20000000f00 */
[----:B------:R-:W-:Y:S05]  /*10140*/  BRA `(.L_x_185) ;  /* 0xffffd5a000007947 */ /* 0x000fea000383ffff */
.L_x_120:
        /* <DEDUP_REMOVED lines=13> */
.L_x_121:
[----:B------:R-:W-:Y:S01]  /*10220*/  IMAD.MOV.U32 R9, RZ, RZ, R6 ;  /* 0x000000ffff097224 */ /* 0x000fe200078e0006 */
[----:B------:R-:W-:Y:S01]  /*10230*/  MOV R5, 0x6 ;  /* 0x0000000600057802 */ /* 0x000fe20000000f00 */
[----:B--2---:R-:W-:Y:S01]  /*10240*/  IMAD.MOV.U32 R3, RZ, RZ, 0x181f ;  /* 0x0000181fff037424 */ /* 0x004fe200078e00ff */
[----:B------:R-:W-:Y:S02]  /*10250*/  MOV R2, 0x10270 ;  /* 0x0001027000027802 */ /* 0x000fe40000000f00 */
[----:B-1--4-:R-:W-:Y:S05]  /*10260*/  CALL.REL.NOINC `($__internal_1_$__cuda_sm70_shflsync_idx_p) ;  /* 0x000007e000007944 */ /* 0x012fea0003c00000 */
[----:B------:R-:W-:Y:S01]  /*10270*/  MOV R8, R5 ;  /* 0x0000000500087202 */ /* 0x000fe20000000f00 */
[----:B------:R-:W-:Y:S05]  /*10280*/  BRA `(.L_x_187) ;  /* 0xffffd57000007947 */ /* 0x000fea000383ffff */
.L_x_122:
[----:B------:R-:W-:Y:S01]  /*10290*/  IMAD.MOV.U32 R9, RZ, RZ, R7 ;  /* 0x000000ffff097224 */ /* 0x000fe200078e0007 */
[----:B------:R-:W-:Y:S01]  /*102a0*/  MOV R5, 0x6 ;  /* 0x0000000600057802 */ /* 0x000fe20000000f00 */
[----:B--2---:R-:W-:Y:S01]  /*102b0*/  IMAD.MOV.U32 R3, RZ, RZ, 0x181f ;  /* 0x0000181fff037424 */ /* 0x004fe200078e00ff */
[----:B------:R-:W-:Y:S02]  /*102c0*/  MOV R2, 0x102e0 ;  /* 0x000102e000027802 */ /* 0x000fe40000000f00 */
[----:B-1-34-:R-:W-:Y:S05]  /*102d0*/  CALL.REL.NOINC `($__internal_1_$__cuda_sm70_shflsync_idx_p) ;  /* 0x0000077000007944 */ /* 0x01afea0003c00000 */
[----:B------:R-:W-:Y:S01]  /*102e0*/  MOV R2, R5 ;  /* 0x0000000500027202 */ /* 0x000fe20000000f00 */
[----:B------:R-:W-:Y:S05]  /*102f0*/  BRA `(.L_x_188) ;  /* 0xffffd52000007947 */ /* 0x000fea000383ffff */
.L_x_123:
        /* <DEDUP_REMOVED lines=13> */
.L_x_125:
[----:B------:R-:W-:Y:S01]  /*103d0*/  IMAD.MOV.U32 R9, RZ, RZ, R70 ;  /* 0x000000ffff097224 */ /* 0x000fe200078e0046 */
[----:B------:R-:W-:Y:S01]  /*103e0*/  MOV R5, RZ ;  /* 0x000000ff00057202 */ /* 0x000fe20000000f00 */
[----:B----4-:R-:W-:Y:S01]  /*103f0*/  IMAD.MOV.U32 R3, RZ, RZ, 0x1f ;  /* 0x0000001fff037424 */ /* 0x010fe200078e00ff */
[----:B------:R-:W-:Y:S02]  /*10400*/  MOV R2, 0x10420 ;  /* 0x0001042000027802 */ /* 0x000fe40000000f00 */
[----:B------:R-:W-:Y:S05]  /*10410*/  CALL.REL.NOINC `($__internal_1_$__cuda_sm70_shflsync_idx_p) ;  /* 0x0000063000007944 */ /* 0x000fea0003c00000 */
[----:B------:R-:W-:Y:S01]  /*10420*/  MOV R10, R5 ;  /* 0x00000005000a7202 */ /* 0x000fe20000000f00 */
[----:B------:R-:W-:Y:S05]  /*10430*/  BRA `(.L_x_190) ;  /* 0xffffd5d000007947 */ /* 0x000fea000383ffff */
.L_x_126:
[----:B------:R-:W-:Y:S01]  /*10440*/  IMAD.MOV.U32 R9, RZ, RZ, R70 ;  /* 0x000000ffff097224 */ /* 0x000fe200078e0046 */
[----:B------:R-:W-:Y:S01]  /*10450*/  MOV R5, 0x1 ;  /* 0x0000000100057802 */ /* 0x000fe20000000f00 */
[----:B----4-:R-:W-:Y:S01]  /*10460*/  IMAD.MOV.U32 R3, RZ, RZ, 0x1f ;  /* 0x0000001fff037424 */ /* 0x010fe200078e00ff */
[----:B------:R-:W-:Y:S02]  /*10470*/  MOV R2, 0x10490 ;  /* 0x0001049000027802 */ /* 0x000fe40000000f00 */
[----:B-12---:R-:W-:Y:S05]  /*10480*/  CALL.REL.NOINC `($__internal_1_$__cuda_sm70_shflsync_idx_p) ;  /* 0x000005c000007944 */ /* 0x006fea0003c00000 */
[----:B------:R-:W-:Y:S01]  /*10490*/  MOV R8, R5 ;  /* 0x0000000500087202 */ /* 0x000fe20000000f00 */
[----:B------:R-:W-:Y:S05]  /*104a0*/  BRA `(.L_x_191) ;  /* 0xffffd58000007947 */ /* 0x000fea000383ffff */
.L_x_127:
[----:B------:R-:W-:Y:S02]  /*104b0*/  MOV R2, 0x1 ;  /* 0x0000000100027802 */ /* 0x000fe40000000f00 */
[----:B------:R-:W-:-:S02]  /*104c0*/  MOV R3, 0x104e0 ;  /* 0x000104e000037802 */ /* 0x000fc40000000f00 */
[----:B-123--:R-:W-:Y:S05]  /*104d0*/  CALL.REL.NOINC `($__internal_2_$__cuda_sm70_shflsync_up_p) ;  /* 0x000005c000007944 */ /* 0x00efea0003c00000 */
[----:B------:R-:W-:Y:S05]  /*104e0*/  BRA `(.L_x_192) ;  /* 0xffffd67000007947 */ /* 0x000fea000383ffff */
.L_x_128:
[----:B------:R-:W-:Y:S02]  /*104f0*/  MOV R2, 0x2 ;  /* 0x0000000200027802 */ /* 0x000fe40000000f00 */
[----:B------:R-:W-:-:S02]  /*10500*/  MOV R3, 0x10520 ;  /* 0x0001052000037802 */ /* 0x000fc40000000f00 */
[----:B-12---:R-:W-:Y:S05]  /*10510*/  CALL.REL.NOINC `($__internal_2_$__cuda_sm70_shflsync_up_p) ;  /* 0x0000058000007944 */ /* 0x006fea0003c00000 */
        /* <DEDUP_REMOVED lines=24> */
.L_x_132:
[----:B------:R-:W-:Y:S02]  /*106a0*/  MOV R2, 0x1 ;  /* 0x0000000100027802 */ /* 0x000fe40000000f00 */
[----:B------:R-:W-:Y:S02]  /*106b0*/  MOV R3, 0x106d0 ;  /* 0x000106d000037802 */ /* 0x000fe40000000f00 */
[----:B------:R-:W-:Y:S05]  /*106c0*/  CALL.REL.NOINC `($__internal_2_$__cuda_sm70_shflsync_up_p) ;  /* 0x000003d000007944 */ /* 0x000fea0003c00000 */
[----:B------:R-:W-:Y:S01]  /*106d0*/  MOV R2, R4 ;  /* 0x0000000400027202 */ /* 0x000fe20000000f00 */
[----:B------:R-:W-:Y:S05]  /*106e0*/  BRA `(.L_x_194) ;  /* 0xffffd6d000007947 */ /* 0x000fea000383ffff */
.L_x_133:
        /* <DEDUP_REMOVED lines=27> */
.L_x_135:
[----:B------:R-:W-:Y:S02]  /*108a0*/  SEL R0, RZ, 0x1, P0 ;  /* 0x00000001ff007807 */ /* 0x000fe40000000000 */
[----:B------:R-:W-:Y:S02]  /*108b0*/  MOV R2, 0x108d0 ;  /* 0x000108d000027802 */ /* 0x000fe40000000f00 */
[----:B---3--:R-:W-:Y:S05]  /*108c0*/  CALL.REL.NOINC `($__internal_3_$__cuda_sm70_votesync_ballot) ;  /* 0x0000024000007944 */ /* 0x008fea0003c00000 */
[----:B------:R-:W-:Y:S05]  /*108d0*/  BRA `(.L_x_196) ;  /* 0xffffd67000007947 */ /* 0x000fea000383ffff */
.L_x_136:
[----:B------:R-:W-:Y:S01]  /*108e0*/  IMAD.MOV.U32 R9, RZ, RZ, R6 ;  /* 0x000000ffff097224 */ /* 0x000fe200078e0006 */
[----:B--2---:R-:W-:Y:S01]  /*108f0*/  MOV R5, R11 ;  /* 0x0000000b00057202 */ /* 0x004fe20000000f00 */
[----:B------:R-:W-:Y:S01]  /*10900*/  IMAD.MOV.U32 R3, RZ, RZ, 0x1f ;  /* 0x0000001fff037424 */ /* 0x000fe200078e00ff */
[----:B------:R-:W-:Y:S02]  /*10910*/  MOV R2, 0x10930 ;  /* 0x0001093000027802 */ /* 0x000fe40000000f00 */
[----:B-1-3--:R-:W-:Y:S05]  /*10920*/  CALL.REL.NOINC `($__internal_1_$__cuda_sm70_shflsync_idx_p) ;  /* 0x0000012000007944 */ /* 0x00afea0003c00000 */
[----:B------:R-:W-:Y:S01]  /*10930*/  IMAD.MOV.U32 R8, RZ, RZ, R5 ;  /* 0x000000ffff087224 */ /* 0x000fe200078e0005 */
[----:B------:R-:W-:Y:S01]  /*10940*/  MOV R5, R11 ;  /* 0x0000000b00057202 */ /* 0x000fe20000000f00 */
[----:B------:R-:W-:Y:S01]  /*10950*/  IMAD.MOV.U32 R9, RZ, RZ, R7 ;  /* 0x000000ffff097224 */ /* 0x000fe200078e0007 */
[----:B------:R-:W-:Y:S02]  /*10960*/  MOV R3, 0x1f ;  /* 0x0000001f00037802 */ /* 0x000fe40000000f00 */
[----:B------:R-:W-:-:S02]  /*10970*/  MOV R2, 0x10990 ;  /* 0x0001099000027802 */ /* 0x000fc40000000f00 */
[----:B------:R-:W-:Y:S05]  /*10980*/  CALL.REL.NOINC `($__internal_1_$__cuda_sm70_shflsync_idx_p) ;  /* 0x000000c000007944 */ /* 0x000fea0003c00000 */
[----:B------:R-:W-:Y:S01]  /*10990*/  MOV R7, R5 ;  /* 0x0000000500077202 */ /* 0x000fe20000000f00 */
[----:B------:R-:W-:Y:S05]  /*109a0*/  BRA `(.L_x_197) ;  /* 0xffffd5e000007947 */ /* 0x000fea000383ffff */
.L_x_139:
[----:B------:R-:W-:Y:S01]  /*109b0*/  IMAD.MOV.U32 R9, RZ, RZ, R4 ;  /* 0x000000ffff097224 */ /* 0x000fe200078e0004 */
[----:B------:R-:W-:-:S02]  /*109c0*/  MOV R3, 0x1f ;  /* 0x0000001f00037802 */ /* 0x000fc40000000f00 */
[----:B------:R-:W-:Y:S02]  /*109d0*/  MOV R2, 0x109f0 ;  /* 0x000109f000027802 */ /* 0x000fe40000000f00 */
[----:B-1234-:R-:W-:Y:S05]  /*109e0*/  CALL.REL.NOINC `($__internal_1_$__cuda_sm70_shflsync_idx_p) ;  /* 0x0000006000007944 */ /* 0x01efea0003c00000 */
[----:B------:R-:W-:Y:S01]  /*109f0*/  MOV R13, R5 ;  /* 0x00000005000d7202 */ /* 0x000fe20000000f00 */
[----:B------:R-:W-:Y:S05]  /*10a00*/  BRA `(.L_x_138) ;  /* 0xffffd5e000007947 */ /* 0x000fea000383ffff */
        .weak           $__internal_0_$__cuda_sm70_shflsync_bfly_p
        .type           $__internal_0_$__cuda_sm70_shflsync_bfly_p,@function
        .size           $__internal_0_$__cuda_sm70_shflsync_bfly_p,($__internal_1_$__cuda_sm70_shflsync_idx_p - $__internal_0_$__cuda_sm70_shflsync_bfly_p)
$__internal_0_$__cuda_sm70_shflsync_bfly_p:
[----:B------:R-:W-:Y:S04]  /*10a10*/  WARPSYNC R9 ;  /* 0x0000000900007348 */ /* 0x000fe80003800000 */
[----:B------:R1:W2:Y:S02]  /*10a20*/  SHFL.BFLY PT, R0, R0, R3, R10 ;  /* 0x0c00000300007389 */ /* 0x0002a400000e000a */
[----:B-1----:R-:W-:-:S04]  /*10a30*/  MOV R3, 0x0 ;  /* 0x0000000000037802 */ /* 0x002fc80000000f00 */
[----:B--2---:R-:W-:Y:S05]  /*10a40*/  RET.REL.NODEC R2 `(_ZN7cutlass13device_kernelIN5flash19enable_sm80_to_sm89INS1_16FlashAttnFwdSm80INS1_25CollectiveMainloopFwdSm80ILi4ELi1ELb0EN4cute5tupleIJNS5_1CILi128EEENS7_ILi80EEENS7_ILi64EEEEEELi64ENS_10bfloat16_tEfNS_4arch4Sm80ELb0ELb0ELb1ELb1ELb0ELb0ELb1ELb1EEENS1_21CollectiveEpilogueFwdINS6_IJS8_SA_S9_EEENS6_IJNS7_ILi1EEESI_SI_EEESC_SE_Li128ELb1ELb1ELb1ELb0EEENS1_36VarlenDynamicPersistentTileSchedulerILi128ELi80ELi128ELi128ELb1ELb1ELb0ELb0ELb1ELb1EEEEEEEEEvNT_6ParamsE) ;  /* 0xfffef5b002007950 */ /* 0x004fea0003c3ffff */
        .weak           $__internal_1_$__cuda_sm70_shflsync_idx_p
        .type           $__internal_1_$__cuda_sm70_shflsync_idx_p,@function
        .size           $__internal_1_$__cuda_sm70_shflsync_idx_p,($__internal_2_$__cuda_sm70_shflsync_up_p - $__internal_1_$__cuda_sm70_shflsync_idx_p)
$__internal_1_$__cuda_sm70_shflsync_idx_p:
[----:B------:R-:W-:-:S04]  /*10a50*/  MOV R16, 0xffffffff ;  /* 0xffffffff00107802 */ /* 0x000fc80000000f00 */
[----:B------:R-:W-:Y:S04]  /*10a60*/  WARPSYNC R16 ;  /* 0x0000001000007348 */ /* 0x000fe80003800000 */
[----:B------:R1:W2:Y:S02]  /*10a70*/  SHFL.IDX PT, R5, R9, R5, R3 ;  /* 0x0000000509057389 */ /* 0x0002a400000e0003 */
[----:B-1----:R-:W-:-:S04]  /*10a80*/  MOV R3, 0x0 ;  /* 0x0000000000037802 */ /* 0x002fc80000000f00 */
[----:B--2---:R-:W-:Y:S05]  /*10a90*/  RET.REL.NODEC R2 `(_ZN7cutlass13device_kernelIN5flash19enable_sm80_to_sm89INS1_16FlashAttnFwdSm80INS1_25CollectiveMainloopFwdSm80ILi4ELi1ELb0EN4cute5tupleIJNS5_1CILi128EEENS7_ILi80EEENS7_ILi64EEEEEELi64ENS_10bfloat16_tEfNS_4arch4Sm80ELb0ELb0ELb1ELb1ELb0ELb0ELb1ELb1EEENS1_21CollectiveEpilogueFwdINS6_IJS8_SA_S9_EEENS6_IJNS7_ILi1EEESI_SI_EEESC_SE_Li128ELb1ELb1ELb1ELb0EEENS1_36VarlenDynamicPersistentTileSchedulerILi128ELi80ELi128ELi128ELb1ELb1ELb0ELb0ELb1ELb1EEEEEEEEEvNT_6ParamsE) ;  /* 0xfffef56002007950 */ /* 0x004fea0003c3ffff */
        .weak           $__internal_2_$__cuda_sm70_shflsync_up_p
        .type           $__internal_2_$__cuda_sm70_shflsync_up_p,@function
        .size           $__internal_2_$__cuda_sm70_shflsync_up_p,($__internal_3_$__cuda_sm70_votesync_ballot - $__internal_2_$__cuda_sm70_shflsync_up_p)
$__internal_2_$__cuda_sm70_shflsync_up_p:
[----:B------:R-:W-:Y:S02]  /*10aa0*/  IMAD.MOV.U32 R4, RZ, RZ, RZ ;  /* 0x000000ffff047224 */ /* 0x000fe400078e00ff */
[----:B------:R-:W-:-:S04]  /*10ab0*/  IMAD.MOV.U32 R9, RZ, RZ, -0x1 ;  /* 0xffffffffff097424 */ /* 0x000fc800078e00ff */
[----:B------:R-:W-:Y:S04]  /*10ac0*/  WARPSYNC R9 ;  /* 0x0000000900007348 */ /* 0x000fe80003800000 */
[----:B------:R1:W2:Y:S02]  /*10ad0*/  SHFL.UP PT, R4, R0, R2, R4 ;  /* 0x0400000200047389 */ /* 0x0002a400000e0004 */
[----:B-1----:R-:W-:Y:S02]  /*10ae0*/  MOV R2, R3 ;  /* 0x0000000300027202 */ /* 0x002fe40000000f00 */
[----:B------:R-:W-:-:S04]  /*10af0*/  MOV R3, 0x0 ;  /* 0x0000000000037802 */ /* 0x000fc80000000f00 */
[----:B--2---:R-:W-:Y:S05]  /*10b00*/  RET.REL.NODEC R2 `(_ZN7cutlass13device_kernelIN5flash19enable_sm80_to_sm89INS1_16FlashAttnFwdSm80INS1_25CollectiveMainloopFwdSm80ILi4ELi1ELb0EN4cute5tupleIJNS5_1CILi128EEENS7_ILi80EEENS7_ILi64EEEEEELi64ENS_10bfloat16_tEfNS_4arch4Sm80ELb0ELb0ELb1ELb1ELb0ELb0ELb1ELb1EEENS1_21CollectiveEpilogueFwdINS6_IJS8_SA_S9_EEENS6_IJNS7_ILi1EEESI_SI_EEESC_SE_Li128ELb1ELb1ELb1ELb0EEENS1_36VarlenDynamicPersistentTileSchedulerILi128ELi80ELi128ELi128ELb1ELb1ELb0ELb0ELb1ELb1EEEEEEEEEvNT_6ParamsE) ;  /* 0xfffef4f002007950 */ /* 0x004fea0003c3ffff */
        .weak           $__internal_3_$__cuda_sm70_votesync_ballot
        .type           $__internal_3_$__cuda_sm70_votesync_ballot,@function
        .size           $__internal_3_$__cuda_sm70_votesync_ballot,(.L_x_3229 - $__internal_3_$__cuda_sm70_votesync_ballot)
$__internal_3_$__cuda_sm70_votesync_ballot:
[----:B------:R-:W-:Y:S01]  /*10b10*/  ISETP.NE.U32.AND P0, PT, R0, 0x1, PT ;  /* 0x000000010000780c */ /* 0x000fe20003f05070 */
[----:B------:R-:W-:-:S04]  /*10b20*/  IMAD.MOV.U32 R3, RZ, RZ, -0x1 ;  /* 0xffffffffff037424 */ /* 0x000fc800078e00ff */
[----:B------:R-:W-:Y:S08]  /*10b30*/  WARPSYNC R3 ;  /* 0x0000000300007348 */ /* 0x000ff00003800000 */
[----:B------:R-:W-:-:S04]  /*10b40*/  VOTE.ANY R0, PT, !P0 ;  /* 0x0000000000007806 */ /* 0x000fc800040e0100 */
[----:B------:R-:W-:Y:S01]  /*10b50*/  LOP3.LUT R0, R0, R3, RZ, 0xc0, !PT ;  /* 0x0000000300007212 */ /* 0x000fe200078ec0ff */
[----:B------:R-:W-:-:S04]  /*10b60*/  IMAD.MOV.U32 R3, RZ, RZ, 0x0 ;  /* 0x00000000ff037424 */ /* 0x000fc800078e00ff */
[----:B------:R-:W-:Y:S05]  /*10b70*/  RET.REL.NODEC R2 `(_ZN7cutlass13device_kernelIN5flash19enable_sm80_to_sm89INS1_16FlashAttnFwdSm80INS1_25CollectiveMainloopFwdSm80ILi4ELi1ELb0EN4cute5tupleIJNS5_1CILi128EEENS7_ILi80EEENS7_ILi64EEEEEELi64ENS_10bfloat16_tEfNS_4arch4Sm80ELb0ELb0ELb1ELb1ELb0ELb0ELb1ELb1EEENS1_21CollectiveEpilogueFwdINS6_IJS8_SA_S9_EEENS6_IJNS7_ILi1EEESI_SI_EEESC_SE_Li128ELb1ELb1ELb1ELb0EEENS1_36VarlenDynamicPersistentTileSchedulerILi128ELi80ELi128ELi128ELb1ELb1ELb0ELb0ELb1ELb1EEEEEEEEEvNT_6ParamsE) ;  /* 0xfffef48002007950 */ /* 0x000fea0003c3ffff */
.L_x_198:
        /* <DEDUP_REMOVED lines=16> */
.L_x_3229:


//--------------------- .text._ZN7cutlass13device_kernelIN5flash19enable_sm80_to_sm89INS1_16FlashAttnFwdSm80INS1_25CollectiveMainloopFwdSm80ILi4ELi1ELb0EN4cute5tupleIJNS5_1CILi128EEENS7_ILi80EEENS7_ILi64EEEEEELi64ENS_10bfloat16_tEfNS_4arch4Sm80ELb0ELb0ELb1ELb1ELb0ELb1ELb1ELb1EEENS1_21CollectiveEpilogueFwdINS6_IJS8_SA_S9_EEENS6_IJNS7_ILi1EEESI_SI_EEESC_SE_Li128ELb1ELb1ELb1ELb0EEENS1_36VarlenDynamicPersistentTileSchedulerILi128ELi80ELi128ELi128ELb1ELb1ELb0ELb0ELb1ELb1EEEEEEEEEvNT_6ParamsE --------------------------
	.section	.text._ZN7cutlass13device_kernelIN5flash19enable_sm80_to_sm89INS1_16FlashAttnFwdSm80INS1_25CollectiveMainloopFwdSm80ILi4ELi1ELb0EN4cute5tupleIJNS5_1CILi128EEENS7_ILi80EEENS7_ILi64EEEEEELi64ENS_10bfloat16_tEfNS_4arch4Sm80ELb0ELb0ELb1ELb1ELb0ELb1ELb1ELb1EEENS1_21CollectiveEpilogueFwdINS6_IJS8_SA_S9_EEENS6_IJNS7_ILi1EEESI_SI_EEESC_SE_Li128ELb1ELb1ELb1ELb0EEENS1_36VarlenDynamicPersistentTileSchedulerILi128ELi80ELi128ELi128ELb1ELb1ELb0ELb0ELb1ELb1EEEEEEEEEvNT_6ParamsE,"ax",@progbits
	.sectioninfo	@"SHI_REGISTERS=255"
	.align	128
.text._ZN7cutlass13device_kernelIN5flash19enable_sm80_to_sm89INS1_16FlashAttnFwdSm80INS1_25CollectiveMainloopFwdSm80ILi4ELi1ELb0EN4cute5tupleIJNS5_1CILi128EEENS7_ILi80EEENS7_ILi64EEEEEELi64ENS_10bfloat16_tEfNS_4arch4Sm80ELb0ELb0ELb1ELb1ELb0ELb1ELb1ELb1EEENS1_21CollectiveEpilogueFwdINS6_IJS8_SA_S9_EEENS6_IJNS7_ILi1EEESI_SI_EEESC_SE_Li128ELb1ELb1ELb1ELb0EEENS1_36VarlenDynamicPersistentTileSchedulerILi128ELi80ELi128ELi128ELb1ELb1ELb0ELb0ELb1ELb1EEEEEEEEEvNT_6ParamsE:
        .type           _ZN7cutlass13device_kernelIN5flash19enable_sm80_to_sm89INS1_16FlashAttnFwdSm80INS1_25CollectiveMainloopFwdSm80ILi4ELi1ELb0EN4cute5tupleIJNS5_1CILi128EEENS7_ILi80EEENS7_ILi64EEEEEELi64ENS_10bfloat16_tEfNS_4arch4Sm80ELb0ELb0ELb1ELb1ELb0ELb1ELb1ELb1EEENS1_21CollectiveEpilogueFwdINS6_IJS8_SA_S9_EEENS6_IJNS7_ILi1EEESI_SI_EEESC_SE_Li128ELb1ELb1ELb1ELb0EEENS1_36VarlenDynamicPersistentTileSchedulerILi128ELi80ELi128ELi128ELb1ELb1ELb0ELb0ELb1ELb1EEEEEEEEEvNT_6ParamsE,@function
        .size           _ZN7cutlass13device_kernelIN5flash19enable_sm80_to_sm89INS1_16FlashAttnFwdSm80INS1_25CollectiveMainloopFwdSm80ILi4ELi1ELb0EN4cute5tupleIJNS5_1CILi128EEENS7_ILi80EEENS7_ILi64EEEEEELi64ENS_10bfloat16_tEfNS_4arch4Sm80ELb0ELb0ELb1ELb1ELb0ELb1ELb1ELb1EEENS1_21CollectiveEpilogueFwdINS6_IJS8_SA_S9_EEENS6_IJNS7_ILi1EEESI_SI_EEESC_SE_Li128ELb1ELb1ELb1ELb0EEENS1_36VarlenDynamicPersistentTileSchedulerILi128ELi80ELi128ELi128ELb1ELb1ELb0ELb0ELb1ELb1EEEEEEEEEvNT_6ParamsE,(.L_x_3234 - _ZN7cutlass13device_kernelIN5flash19enable_sm80_to_sm89INS1_16FlashAttnFwdSm80INS1_25CollectiveMainloopFwdSm80ILi4ELi1ELb0EN4cute5tupleIJNS5_1CILi128EEENS7_ILi80EEENS7_ILi64EEEEEELi64ENS_10bfloat16_tEfNS_4arch4Sm80ELb0ELb0ELb1ELb1ELb0ELb1ELb1ELb1EEENS1_21CollectiveEpilogueFwdINS6_IJS8_SA_S9_EEENS6_IJNS7_ILi1EEESI_SI_EEESC_SE_Li128ELb1ELb1ELb1ELb0EEENS1_36VarlenDynamicPersistentTileSchedulerILi128ELi80ELi128ELi128ELb1ELb1ELb0ELb0ELb1ELb1EEEEEEEEEvNT_6ParamsE)
        .other          _ZN7cutlass13device_kernelIN5flash19enable_sm80_to_sm89INS1_16FlashAttnFwdSm80INS1_25CollectiveMainloopFwdSm80ILi4ELi1ELb0EN4cute5tupleIJNS5_1CILi128EEENS7_ILi80EEENS7_ILi64EEEEEELi64ENS_10bfloat16_tEfNS_4arch4Sm80ELb0ELb0ELb1ELb1ELb0ELb1ELb1ELb1EEENS1_21CollectiveEpilogueFwdINS6_IJS8_SA_S9_EEENS6_IJNS7_ILi1EEESI_SI_EEESC_SE_Li128ELb1ELb1ELb1ELb0EEENS1_36VarlenDynamicPersistentTileSchedulerILi128ELi80ELi128ELi128ELb1ELb1ELb0ELb0ELb1ELb1EEEEEEEEEvNT_6ParamsE,@"STO_CUDA_ENTRY STV_DEFAULT"
_ZN7cutlass13device_kernelIN5flash19enable_sm80_to_sm89INS1_16FlashAttnFwdSm80INS1_25CollectiveMainloopFwdSm80ILi4ELi1ELb0EN4cute5tupleIJNS5_1CILi128EEENS7_ILi80EEENS7_ILi64EEEEEELi64ENS_10bfloat16_tEfNS_4arch4Sm80ELb0ELb0ELb1ELb1ELb0ELb1ELb1ELb1EEENS1_21CollectiveEpilogueFwdINS6_IJS8_SA_S9_EEENS6_IJNS7_ILi1EEESI_SI_EEESC_SE_Li128ELb1ELb1ELb1ELb0EEENS1_36VarlenDynamicPersistentTileSchedulerILi128ELi80ELi128ELi128ELb1ELb1ELb0ELb0ELb1ELb1EEEEEEEEEvNT_6ParamsE:
        /* <DEDUP_REMOVED lines=15> */
[----:B------:R-:W-:Y:S01]  /*00f0*/  CS2R R8, SRZ ;  /* 0x0000000000087805 */ /* 0x000fe2000001ff00 */
[----:B-1----:R-:W-:-:S02]  /*0100*/  IMAD.MOV.U32 R7, RZ, RZ, RZ ;  /* 0x000000ffff077224 */ /* 0x002fc400078e00ff */
        /* <DEDUP_REMOVED lines=13> */
[----:B------:R-:W-:Y:S01]  /*01e0*/  ISETP.GE.U32.AND P1, PT, R16, 0x10, PT ;  /* 0x000000101000780c */ /* 0x000fe20003f26070 */
[----:B--2---:R-:W-:-:S05]  /*01f0*/  IMAD R4, R8, R7, RZ ;  /* 0x0000000708047224 */ /* 0x004fca00078e02ff */
        /* <DEDUP_REMOVED lines=22> */
.L_x_204:
        /* <DEDUP_REMOVED lines=17> */
.L_x_381:
        /* <DEDUP_REMOVED lines=16> */
.L_x_382:
[----:B--2---:R-:W-:-:S05]  /*0570*/  IMAD R0, R0, c[0x0][0x538], RZ ;  /* 0x00014e0000007a24 */ /* 0x004fca00078e02ff */
[----:B------:R-:W-:-:S04]  /*0580*/  IADD3 R6, R0, R6, RZ ;  /* 0x0000000600067210 */ /* 0x000fc80007ffe0ff */
[----:B------:R-:W-:-:S13]  /*0590*/  ISETP.GT.AND P0, PT, R6, UR4, PT ;  /* 0x0000000406007c0c */ /* 0x000fda000bf04270 */
[----:B-1----:R-:W-:Y:S05]  /*05a0*/  @!P0 BRA `(.L_x_204) ;  /* 0xfffffdb000008947 */ /* 0x002fea000383ffff */
.L_x_200:
[----:B------:R-:W-:-:S05]  /*05b0*/  IADD3 R14, -R0, R6, RZ ;  /* 0x00000006000e7210 */ /* 0x000fca0007ffe1ff */
[----:B------:R-:W-:-:S05]  /*05c0*/  IMAD R0, R4, c[0x0][0x538], R14 ;  /* 0x00014e0004007a24 */ /* 0x000fca00078e020e */
[----:B------:R-:W-:Y:S01]  /*05d0*/  ISETP.GT.AND P0, PT, R0, UR4, PT ;  /* 0x0000000400007c0c */ /* 0x000fe2000bf04270 */
[----:B------:R-:W-:-:S12]  /*05e0*/  BRA.DIV ~URZ, `(.L_x_205) ;  /* 0x00016f827f007947 */ /* 0x000fd8000b800000 */
[----:B------:R-:W-:-:S04]  /*05f0*/  VOTE.ANY R0, PT, !P0 ;  /* 0x0000000000007806 */ /* 0x000fc800040e0100 */
.L_x_383:
[----:B------:R1:W2:Y:S01]  /*0600*/  POPC R15, R0 ;  /* 0x00000000000f7309 */ /* 0x0002a20000000000 */
[----:B------:R-:W-:Y:S05]  /*0610*/  BRA.DIV ~URZ, `(.L_x_206) ;  /* 0x00016f927f007947 */ /* 0x000fea000b800000 */
[----:B--2---:R2:W3:Y:S01]  /*0620*/  SHFL.IDX PT, R13, R8, R15, 0x1f ;  /* 0x00001f0f080d7589 */ /* 0x0044e200000e0000 */
[----:B------:R-:W-:-:S03]  /*0630*/  MOV R6, RZ ;  /* 0x000000ff00067202 */ /* 0x000fc60000000f00 */
[----:B------:R2:W4:Y:S04]  /*0640*/  SHFL.IDX PT, R10, R7, R15, 0x1f ;  /* 0x00001f0f070a7589 */ /* 0x00052800000e0000 */
.L_x_384:
[----:B------:R-:W-:Y:S01]  /*0650*/  ISETP.NE.AND P0, PT, R0, RZ, PT ;  /* 0x000000ff0000720c */ /* 0x000fe20003f05270 */
[----:B------:R-:W-:-:S12]  /*0660*/  BSSY B0, `(.L_x_207) ;  /* 0x0000005000007945 */ /* 0x000fd80003800000 */
[----:B------:R-:W-:Y:S05]  /*0670*/  @!P0 BRA `(.L_x_208) ;  /* 0x0000003000008947 */ /* 0x000fea0003800000 */
[----:B------:R-:W-:Y:S01]  /*0680*/  IADD3 R11, R15, -0x1, RZ ;  /* 0xffffffff0f0b7810 */ /* 0x000fe20007ffe0ff */
[----:B------:R-:W-:Y:S05]  /*0690*/  BRA.DIV ~URZ, `(.L_x_209) ;  /* 0x00016ff27f007947 */ /* 0x000fea000b800000 */
[----:B------:R1:W2:Y:S02]  /*06a0*/  SHFL.IDX PT, R6, R4, R11, 0x1f ;  /* 0x00001f0b04067589 */ /* 0x0002a400000e0000 */
.L_x_208:
[----:B------:R-:W-:Y:S05]  /*06b0*/  BSYNC B0 ;  /* 0x0000000000007941 */ /* 0x000fea0003800000 */
.L_x_207:
        /* <DEDUP_REMOVED lines=23> */
[----:B------:R-:W-:Y:S02]  /*0830*/  ISETP.GT.U32.AND P0, PT, R5, R0, PT ;  /* 0x000000000500720c */ /* 0x000fe40003f04070 */
[----:B-1----:R-:W-:-:S11]  /*0840*/  IADD3 R3, R3, 0xffffffe, RZ ;  /* 0x0ffffffe03037810 */ /* 0x002fd60007ffe0ff */
[----:B------:R-:W-:Y:S01]  /*0850*/  @!P0 IMAD.IADD R0, R0, 0x1, -R5 ;  /* 0x0000000100008824 */ /* 0x000fe200078e0a05 */
[----:B------:R-:W-:Y:S02]  /*0860*/  @!P0 IADD3 R2, R2, 0x1, RZ ;  /* 0x0000000102028810 */ /* 0x000fe40007ffe0ff */
[----:B------:R-:W-:Y:S01]  /*0870*/  ISETP.NE.AND P0, PT, R13, RZ, PT ;  /* 0x000000ff0d00720c */ /* 0x000fe20003f05270 */
[----:B------:R-:W1:Y:S01]  /*0880*/  F2I.FTZ.U32.TRUNC.NTZ R3, R3 ;  /* 0x0000000300037305 */ /* 0x000e62000021f000 */
[----:B------:R-:W-:Y:S02]  /*0890*/  ISETP.GE.U32.AND P2, PT, R0, R5, PT ;  /* 0x000000050000720c */ /* 0x000fe40003f46070 */
[----:B------:R-:W-:-:S04]  /*08a0*/  LOP3.LUT R0, R11, R13, RZ, 0x3c, !PT ;  /* 0x0000000d0b007212 */ /* 0x000fc800078e3cff */
[----:B------:R-:W-:-:S07]  /*08b0*/  ISETP.GE.AND P1, PT, R0, RZ, PT ;  /* 0x000000ff0000720c */ /* 0x000fce0003f26270 */
[----:B------:R-:W-:Y:S02]  /*08c0*/  @P2 IADD3 R2, R2, 0x1, RZ ;  /* 0x0000000102022810 */ /* 0x000fe40007ffe0ff */
[----:B-1----:R-:W-:-:S03]  /*08d0*/  IADD3 R0, RZ, -R3, RZ ;  /* 0x80000003ff007210 */ /* 0x002fc60007ffe0ff */
[----:B------:R-:W-:Y:S02]  /*08e0*/  IMAD.MOV.U32 R4, RZ, RZ, R2 ;  /* 0x000000ffff047224 */ /* 0x000fe400078e0002 */
[----:B------:R-:W-:Y:S01]  /*08f0*/  IMAD.MOV.U32 R2, RZ, RZ, R0 ;  /* 0x000000ffff027224 */ /* 0x000fe200078e0000 */
[----:B------:R-:W-:Y:S01]  /*0900*/  IABS R0, R10 ;  /* 0x0000000a00007213 */ /* 0x000fe20000000000 */
[----:B------:R-:W-:Y:S01]  /*0910*/  @!P1 IMAD.MOV R4, RZ, RZ, -R4 ;  /* 0x000000ffff049224 */ /* 0x000fe200078e0a04 */
[----:B------:R-:W-:Y:S01]  /*0920*/  @!P0 LOP3.LUT R4, RZ, R13, RZ, 0x33, !PT ;  /* 0x0000000dff048212 */ /* 0x000fe200078e33ff */
[----:B------:R-:W-:Y:S01]  /*0930*/  IMAD R5, R2, R7, RZ ;  /* 0x0000000702057224 */ /* 0x000fe200078e02ff */
[----:B------:R-:W-:Y:S01]  /*0940*/  MOV R2, RZ ;  /* 0x000000ff00027202 */ /* 0x000fe20000000f00 */
[----:B------:R-:W-:Y:S01]  /*0950*/  IMAD.MOV R6, RZ, RZ, -R0 ;  /* 0x000000ffff067224 */ /* 0x000fe200078e0a00 */
[----:B------:R-:W-:-:S03]  /*0960*/  IABS R8, R4 ;  /* 0x0000000400087213 */ /* 0x000fc60000000000 */
        /* <DEDUP_REMOVED lines=26> */
.L_x_201:
[----:B------:R-:W-:Y:S01]  /*0b10*/  MOV R0, UR4 ;  /* 0x0000000400007c02 */ /* 0x000fe20008000f00 */
[----:B------:R-:W-:Y:S04]  /*0b20*/  STL [R1+0x34], RZ ;  /* 0x000034ff01007387 */ /* 0x000fe80000100800 */
[----:B------:R-:W-:Y:S04]  /*0b30*/  STL [R1+0x38], RZ ;  /* 0x000038ff01007387 */ /* 0x000fe80000100800 */
[----:B------:R1:W-:Y:S02]  /*0b40*/  STL [R1+0x30], R0 ;  /* 0x0000300001007387 */ /* 0x0003e40000100800 */
[----:B-1----:R-:W-:-:S05]  /*0b50*/  MOV R0, c[0x0][0x53c] ;  /* 0x00014f0000007a02 */ /* 0x002fca0000000f00 */
[----:B------:R1:W-:Y:S02]  /*0b60*/  STL [R1+0x3c], R0 ;  /* 0x00003c0001007387 */ /* 0x0003e40000100800 */
.L_x_210:
        /* <DEDUP_REMOVED lines=8> */
.L_x_199:
[----:B------:R-:W2:Y:S02]  /*0bf0*/  LDL R0, [R1+0x3c] ;  /* 0x00003c0001007983 */ /* 0x000ea40000100800 */
[----:B--2---:R-:W-:-:S13]  /*0c00*/  ISETP.GE.AND P0, PT, R0, c[0x0][0x53c], PT ;  /* 0x00014f0000007a0c */ /* 0x004fda0003f06270 */
[----:B------:R-:W-:Y:S05]  /*0c10*/  @P0 EXIT ;  /* 0x000000000000094d */ /* 0x000fea0003800000 */
[----:B------:R-:W2:Y:S02]  /*0c20*/  S2R R15, SR_TID.X ;  /* 0x00000000000f7919 */ /* 0x000ea40000002100 */
[----:B--2---:R-:W-:-:S04]  /*0c30*/  SHF.R.S32.HI R12, RZ, 0x1f, R15 ;  /* 0x0000001fff0c7819 */ /* 0x004fc8000001140f */
[CC--:B------:R-:W-:Y:S02]  /*0c40*/  LEA.HI R2, R12.reuse, R15.reuse, RZ, 0x4 ;  /* 0x0000000f0c027211 */ /* 0x0c0fe400078f20ff */
[----:B------:R-:W-:Y:S02]  /*0c50*/  LEA.HI R10, R12, R15, RZ, 0x3 ;  /* 0x0000000f0c0a7211 */ /* 0x000fe400078f18ff */
[----:B------:R-:W-:Y:S02]  /*0c60*/  SHF.R.S32.HI R3, RZ, 0x4, R2 ;  /* 0x00000004ff037819 */ /* 0x000fe40000011402 */
[----:B-1----:R-:W-:Y:S02]  /*0c70*/  SHF.R.S32.HI R4, RZ, 0x3, R10 ;  /* 0x00000003ff047819 */ /* 0x002fe4000001140a */
[C---:B------:R-:W-:Y:S02]  /*0c80*/  LEA.HI R0, R2.reuse, R3, RZ, 0x1 ;  /* 0x0000000302007211 */ /* 0x040fe400078f08ff */
[----:B------:R-:W-:Y:S01]  /*0c90*/  LOP3.LUT R2, R2, 0xfffffff0, RZ, 0xc0, !PT ;  /* 0xfffffff002027812 */ /* 0x000fe200078ec0ff */
[----:B------:R-:W-:Y:S01]  /*0ca0*/  IMAD.SHL.U32 R4, R4, 0x40, RZ ;  /* 0x0000004004047824 */ /* 0x000fe200078e00ff */
[----:B------:R-:W-:-:S02]  /*0cb0*/  LOP3.LUT R0, R0, 0xfffffffe, RZ, 0xc0, !PT ;  /* 0xfffffffe00007812 */ /* 0x000fc400078ec0ff */
[CC--:B------:R-:W-:Y:S02]  /*0cc0*/  LEA.HI R13, R12.reuse, R15.reuse, RZ, 0x2 ;  /* 0x0000000f0c0d7211 */ /* 0x0c0fe400078f10ff */
[----:B------:R-:W-:Y:S01]  /*0cd0*/  LEA.HI R9, R12, R15, RZ, 0x6 ;  /* 0x0000000f0c097211 */ /* 0x000fe200078f30ff */
[----:B------:R-:W-:Y:S01]  /*0ce0*/  IMAD.IADD R11, R3, 0x1, -R0 ;  /* 0x00000001030b7824 */ /* 0x000fe200078e0a00 */
[----:B------:R-:W-:Y:S01]  /*0cf0*/  LOP3.LUT R0, R10, 0xfffffff8, RZ, 0xc0, !PT ;  /* 0xfffffff80a007812 */ /* 0x000fe200078ec0ff */
[C---:B------:R-:W-:Y:S01]  /*0d00*/  IMAD.IADD R3, R15.reuse, 0x1, -R2 ;  /* 0x000000010f037824 */ /* 0x040fe200078e0a02 */
[--C-:B------:R-:W-:Y:S02]  /*0d10*/  SHF.R.S32.HI R14, RZ, 0x2, R13.reuse ;  /* 0x00000002ff0e7819 */ /* 0x100fe4000001140d */
[----:B------:R-:W-:Y:S01]  /*0d20*/  SHF.R.S32.HI R5, RZ, 0x1f, R13 ;  /* 0x0000001fff057819 */ /* 0x000fe2000001140d */
[----:B------:R-:W-:Y:S01]  /*0d30*/  IMAD.IADD R0, R15, 0x1, -R0 ;  /* 0x000000010f007824 */ /* 0x000fe200078e0a00 */
[----:B------:R-:W-:-:S02]  /*0d40*/  LOP3.LUT R2, R4, 0x1c0, RZ, 0xc0, !PT ;  /* 0x000001c004027812 */ /* 0x000fc400078ec0ff */
[----:B------:R-:W-:Y:S01]  /*0d50*/  SHF.R.S32.HI R8, RZ, 0x1f, R3 ;  /* 0x0000001fff087819 */ /* 0x000fe20000011403 */
[C---:B------:R-:W-:Y:S01]  /*0d60*/  IMAD.SHL.U32 R6, R0.reuse, 0x8, RZ ;  /* 0x0000000800067824 */ /* 0x040fe200078e00ff */
[----:B------:R-:W-:Y:S02]  /*0d70*/  LEA.HI R4, R5, R14, RZ, 0x3 ;  /* 0x0000000e05047211 */ /* 0x000fe400078f18ff */
[----:B------:R-:W-:Y:S02]  /*0d80*/  LOP3.LUT P4, RZ, R0, 0x2, RZ, 0xc0, !PT ;  /* 0x0000000200ff7812 */ /* 0x000fe4000788c0ff */
[----:B------:R-:W-:Y:S02]  /*0d90*/  LOP3.LUT R6, R2, 0x38, R6, 0xf8, !PT ;  /* 0x0000003802067812 */ /* 0x000fe400078ef806 */
[C---:B------:R-:W-:Y:S01]  /*0da0*/  LOP3.LUT P3, RZ, R0.reuse, 0x4, RZ, 0xc0, !PT ;  /* 0x0000000400ff7812 */ /* 0x040fe2000786c0ff */
[----:B------:R-:W-:Y:S01]  /*0db0*/  IMAD.SHL.U32 R0, R0, 0x40, RZ ;  /* 0x0000004000007824 */ /* 0x000fe200078e00ff */
[----:B------:R-:W-:-:S02]  /*0dc0*/  LEA.HI R8, R8, R3, RZ, 0x3 ;  /* 0x0000000308087211 */ /* 0x000fc400078f18ff */
[----:B------:R-:W-:Y:S02]  /*0dd0*/  SHF.R.U32.HI R2, RZ, 0x3, R2 ;  /* 0x00000003ff027819 */ /* 0x000fe40000011602 */
[----:B------:R-:W-:Y:S02]  /*0de0*/  LOP3.LUT R4, R4, 0xfffffff8, RZ, 0xc0, !PT ;  /* 0xfffffff804047812 */ /* 0x000fe400078ec0ff */
[----:B------:R-:W-:Y:S02]  /*0df0*/  LOP3.LUT R5, R8, 0xfffffff8, RZ, 0xc0, !PT ;  /* 0xfffffff808057812 */ /* 0x000fe400078ec0ff */
[----:B------:R-:W-:Y:S02]  /*0e00*/  LOP3.LUT R6, R6, R2, RZ, 0x3c, !PT ;  /* 0x0000000206067212 */ /* 0x000fe400078e3cff */
[----:B------:R-:W-:Y:S01]  /*0e10*/  LOP3.LUT R2, R0, 0x1c0, RZ, 0xc0, !PT ;  /* 0x000001c000027812 */ /* 0x000fe200078ec0ff */
[----:B------:R-:W-:Y:S02]  /*0e20*/  IMAD.IADD R0, R14, 0x1, -R4 ;  /* 0x000000010e007824 */ /* 0x000fe400078e0a04 */
[----:B------:R-:W-:Y:S01]  /*0e30*/  IMAD.IADD R7, R3, 0x1, -R5 ;  /* 0x0000000103077824 */ /* 0x000fe200078e0a05 */
[----:B------:R-:W-:Y:S01]  /*0e40*/  LOP3.LUT R5, R2, 0x8, R10, 0xf8, !PT ;  /* 0x0000000802057812 */ /* 0x000fe200078ef80a */
[----:B------:R-:W-:Y:S01]  /*0e50*/  IMAD.SHL.U32 R4, R9, 0x8, RZ ;  /* 0x0000000809047824 */ /* 0x000fe200078e00ff */
[----:B------:R-:W-:-:S02]  /*0e60*/  SHF.R.U32.HI R3, RZ, 0x3, R2 ;  /* 0x00000003ff037819 */ /* 0x000fc40000011602 */
[C---:B------:R-:W-:Y:S02]  /*0e70*/  LOP3.LUT R2, R0.reuse, 0x1, RZ, 0xc0, !PT ;  /* 0x0000000100027812 */ /* 0x040fe400078ec0ff */
[----:B------:R-:W-:Y:S01]  /*0e80*/  LOP3.LUT R10, R5, R3, RZ, 0x3c, !PT ;  /* 0x00000003050a7212 */ /* 0x000fe200078e3cff */
[----:B------:R-:W-:Y:S01]  /*0e90*/  IMAD.SHL.U32 R3, R0, 0x40, RZ ;  /* 0x0000004000037824 */ /* 0x000fe200078e00ff */
[----:B------:R-:W-:Y:S01]  /*0ea0*/  ISETP.NE.U32.AND P1, PT, R2, 0x1, PT ;  /* 0x000000010200780c */ /* 0x000fe20003f25070 */
[----:B------:R-:W-:Y:S01]  /*0eb0*/  IMAD.SHL.U32 R2, R7, 0x40, RZ ;  /* 0x0000004007027824 */ /* 0x000fe200078e00ff */
[----:B------:R-:W-:Y:S02]  /*0ec0*/  LEA.HI R9, R12, R15, RZ, 0x5 ;  /* 0x0000000f0c097211 */ /* 0x000fe400078f28ff */
[----:B------:R-:W-:Y:S01]  /*0ed0*/  LOP3.LUT R216, R6, 0x7ffffe00, R4, 0xf8, !PT ;  /* 0x7ffffe0006d87812 */ /* 0x000fe200078ef804 */
[----:B------:R-:W-:Y:S01]  /*0ee0*/  IMAD.SHL.U32 R4, R11, 0x8, RZ ;  /* 0x000000080b047824 */ /* 0x000fe200078e00ff */
[----:B------:R-:W-:-:S02]  /*0ef0*/  LOP3.LUT P2, RZ, R0, 0x4, RZ, 0xc0, !PT ;  /* 0x0000000400ff7812 */ /* 0x000fc4000784c0ff */
[----:B------:R-:W-:Y:S01]  /*0f00*/  LOP3.LUT P0, RZ, R0, 0x2, RZ, 0xc0, !PT ;  /* 0x0000000200ff7812 */ /* 0x000fe2000780c0ff */
[----:B------:R-:W-:Y:S01]  /*0f10*/  IMAD.SHL.U32 R216, R216, 0x2, RZ ;  /* 0x00000002d8d87824 */ /* 0x000fe200078e00ff */
[----:B------:R-:W-:Y:S02]  /*0f20*/  LOP3.LUT R0, R2, 0x1c0, RZ, 0xc0, !PT ;  /* 0x000001c002007812 */ /* 0x000fe400078ec0ff */
[----:B------:R-:W-:Y:S02]  /*0f30*/  SHF.R.S32.HI R5, RZ, 0x5, R9 ;  /* 0x00000005ff057819 */ /* 0x000fe40000011409 */
[----:B------:R-:W-:Y:S02]  /*0f40*/  LOP3.LUT R2, R13, 0xfffffffc, RZ, 0xc0, !PT ;  /* 0xfffffffc0d027812 */ /* 0x000fe400078ec0ff */
[----:B------:R-:W-:Y:S01]  /*0f50*/  LOP3.LUT R14, R3, 0x1c0, RZ, 0xc0, !PT ;  /* 0x000001c0030e7812 */ /* 0x000fe200078ec0ff */
[----:B------:R-:W-:Y:S01]  /*0f60*/  IMAD.SHL.U32 R6, R5, 0x400, RZ ;  /* 0x0000040005067824 */ /* 0x000fe200078e00ff */
[----:B------:R-:W-:-:S02]  /*0f70*/  LOP3.LUT R4, R0, 0x8, R4, 0xf8, !PT ;  /* 0x0000000800047812 */ /* 0x000fc400078ef804 */
[----:B------:R-:W-:Y:S01]  /*0f80*/  SHF.R.U32.HI R3, RZ, 0x3, R0 ;  /* 0x00000003ff037819 */ /* 0x000fe20000011600 */
[----:B------:R-:W-:Y:S01]  /*0f90*/  IMAD.IADD R0, R15, 0x1, -R2 ;  /* 0x000000010f007824 */ /* 0x000fe200078e0a02 */
[----:B------:R-:W-:Y:S01]  /*0fa0*/  SHF.R.U32.HI R9, RZ, 0x3, R14 ;  /* 0x00000003ff097819 */ /* 0x000fe2000001160e */
[----:B------:R-:W-:Y:S01]  /*0fb0*/  IMAD.SHL.U32 R2, R8, 0x40, RZ ;  /* 0x0000004008027824 */ /* 0x000fe200078e00ff */
[----:B------:R-:W-:Y:S01]  /*0fc0*/  LOP3.LUT R5, R4, R3, RZ, 0x3c, !PT ;  /* 0x0000000304057212 */ /* 0x000fe200078e3cff */
[----:B------:R-:W-:Y:S01]  /*0fd0*/  IMAD R4, R0, 0x2, R6 ;  /* 0x0000000200047824 */ /* 0x000fe200078e0206 */
[----:B------:R-:W-:Y:S01]  /*0fe0*/  LOP3.LUT R3, R9, R14, RZ, 0xfc, !PT ;  /* 0x0000000e09037212 */ /* 0x000fe200078efcff */
[----:B------:R-:W-:Y:S01]  /*0ff0*/  STL [R1+0x54], R14 ;  /* 0x0000540e01007387 */ /* 0x000fe20000100800 */
[----:B------:R-:W-:Y:S01]  /*1000*/  LOP3.LUT R2, R2, 0xfffffe00, RZ, 0xc0, !PT ;  /* 0xfffffe0002027812 */ /* 0x000fe200078ec0ff */
[----:B------:R-:W-:Y:S01]  /*1010*/  IMAD R0, R11, 0x200, R10 ;  /* 0x000002000b007824 */ /* 0x000fe200078e020a */
[----:B------:R-:W-:Y:S01]  /*1020*/  LOP3.LUT P6, RZ, R7, 0x2, RZ, 0xc0, !PT ;  /* 0x0000000207ff7812 */ /* 0x000fe200078cc0ff */
[----:B------:R1:W-:Y:S01]  /*1030*/  STL [R1+0x5c], R9 ;  /* 0x00005c0901007387 */ /* 0x0003e20000100800 */
[----:B------:R-:W-:Y:S01]  /*1040*/  IMAD.IADD R3, R4, 0x1, R3 ;  /* 0x0000000104037824 */ /* 0x000fe200078e0203 */
[CC--:B------:R-:W-:Y:S01]  /*1050*/  IADD3 R4, R5.reuse, R2.reuse, R6 ;  /* 0x0000000205047210 */ /* 0x0c0fe20007ffe006 */
[----:B------:R-:W-:Y:S01]  /*1060*/  IMAD.MOV.U32 R8, RZ, RZ, -0x10 ;  /* 0xfffffff0ff087424 */ /* 0x000fe200078e00ff */
[----:B------:R-:W-:Y:S01]  /*1070*/  LOP3.LUT R5, R5, R2, RZ, 0xfc, !PT ;  /* 0x0000000205057212 */ /* 0x000fe200078efcff */
[----:B------:R-:W-:Y:S01]  /*1080*/  IMAD.MOV.U32 R2, RZ, RZ, 0x20 ;  /* 0x00000020ff027424 */ /* 0x000fe200078e00ff */
[----:B------:R-:W-:-:S02]  /*1090*/  LEA R200, R0, 0x2900, 0x1 ;  /* 0x0000290000c87811 */ /* 0x000fc400078e08ff */
[----:B------:R-:W-:Y:S02]  /*10a0*/  LEA R12, R3, 0x80, 0x1 ;  /* 0x00000080030c7811 */ /* 0x000fe400078e08ff */
[C---:B------:R-:W-:Y:S02]  /*10b0*/  IADD3 R211, R200.reuse, 0x20, RZ ;  /* 0x00000020c8d37810 */ /* 0x040fe40007ffe0ff */
[----:B------:R-:W-:Y:S01]  /*10c0*/  LOP3.LUT P5, RZ, R7, 0x4, RZ, 0xc0, !PT ;  /* 0x0000000407ff7812 */ /* 0x000fe200078ac0ff */
[----:B------:R-:W-:Y:S01]  /*10d0*/  STL [R1+0x50], R12 ;  /* 0x0000500c01007387 */ /* 0x000fe20000100800 */
[----:B------:R-:W-:Y:S02]  /*10e0*/  @P4 IADD3 R211, R200, -0x20, RZ ;  /* 0xffffffe0c8d34810 */ /* 0x000fe40007ffe0ff */
[----:B------:R-:W-:Y:S02]  /*10f0*/  SEL R7, R2, 0xffffffe0, !P0 ;  /* 0xffffffe002077807 */ /* 0x000fe40004000000 */
[----:B------:R-:W-:-:S02]  /*1100*/  SEL R8, R8, 0x10, !P1 ;  /* 0x0000001008087807 */ /* 0x000fc40004800000 */
[----:B------:R-:W-:Y:S02]  /*1110*/  LEA R207, R4, 0x5100, 0x1 ;  /* 0x0000510004cf7811 */ /* 0x000fe400078e08ff */
[----:B------:R-:W-:Y:S02]  /*1120*/  LEA R201, R5, 0x100, 0x1 ;  /* 0x0000010005c97811 */ /* 0x000fe400078e08ff */
[----:B------:R-:W-:Y:S01]  /*1130*/  SEL R2, R2, 0xffffffe0, !P6 ;  /* 0xffffffe002027807 */ /* 0x000fe20007000000 */
[----:B-1----:R-:W-:Y:S01]  /*1140*/  IMAD.MOV.U32 R9, RZ, RZ, 0x40 ;  /* 0x00000040ff097424 */ /* 0x002fe200078e00ff */
[C---:B------:R-:W-:Y:S02]  /*1150*/  IADD3 R215, R211.reuse, 0x800, RZ ;  /* 0x00000800d3d77810 */ /* 0x040fe40007ffe0ff */
[----:B------:R-:W-:Y:S01]  /*1160*/  IADD3 R214, R211, 0x1000, RZ ;  /* 0x00001000d3d67810 */ /* 0x000fe20007ffe0ff */
[----:B------:R-:W-:Y:S01]  /*1170*/  IMAD.IADD R210, R207, 0x1, R2 ;  /* 0x00000001cfd27824 */ /* 0x000fe200078e0202 */
[C---:B------:R-:W-:Y:S01]  /*1180*/  SEL R6, R9.reuse, 0xffffffc0, !P2 ;  /* 0xffffffc009067807 */ /* 0x040fe20005000000 */
[----:B------:R-:W-:Y:S01]  /*1190*/  IMAD.IADD R205, R2, 0x1, R201 ;  /* 0x0000000102cd7824 */ /* 0x000fe200078e02c9 */
[----:B------:R-:W-:-:S02]  /*11a0*/  SEL R0, R9, 0xffffffc0, !P3 ;  /* 0xffffffc009007807 */ /* 0x000fc40005800000 */
[----:B------:R-:W-:Y:S01]  /*11b0*/  SEL R3, R9, 0xffffffc0, !P5 ;  /* 0xffffffc009037807 */ /* 0x000fe20006800000 */
[----:B------:R-:W-:Y:S01]  /*11c0*/  IMAD.IADD R6, R12, 0x1, R6 ;  /* 0x000000010c067824 */ /* 0x000fe200078e0206 */
[C---:B------:R-:W-:Y:S01]  /*11d0*/  IADD3 R213, R211.reuse, 0x1800, RZ ;  /* 0x00001800d3d57810 */ /* 0x040fe20007ffe0ff */
[----:B------:R-:W-:Y:S01]  /*11e0*/  IMAD.IADD R206, R200, 0x1, R0 ;  /* 0x00000001c8ce7824 */ /* 0x000fe200078e0200 */
[----:B------:R-:W-:Y:S01]  /*11f0*/  IADD3 R212, R211, 0x2000, RZ ;  /* 0x00002000d3d47810 */ /* 0x000fe20007ffe0ff */
[----:B------:R-:W-:Y:S01]  /*1200*/  IMAD.IADD R203, R0, 0x1, R211 ;  /* 0x0000000100cb7824 */ /* 0x000fe200078e02d3 */
[----:B------:R-:W-:Y:S01]  /*1210*/  STL [R1+0x58], R6 ;  /* 0x0000580601007387 */ /* 0x000fe20000100800 */
[----:B------:R-:W-:Y:S02]  /*1220*/  IMAD.IADD R0, R7, 0x1, R6 ;  /* 0x0000000107007824 */ /* 0x000fe400078e0206 */
[----:B------:R-:W-:Y:S02]  /*1230*/  IMAD.IADD R208, R207, 0x1, R3 ;  /* 0x00000001cfd07824 */ /* 0x000fe400078e0203 */
[----:B------:R-:W-:Y:S01]  /*1240*/  IMAD.IADD R202, R3, 0x1, R201 ;  /* 0x0000000103ca7824 */ /* 0x000fe200078e02c9 */
[----:B------:R1:W-:Y:S01]  /*1250*/  STL [R1+0x60], R0 ;  /* 0x0000600001007387 */ /* 0x0003e20000100800 */
[----:B------:R-:W-:-:S02]  /*1260*/  IMAD.IADD R209, R2, 0x1, R208 ;  /* 0x0000000102d17824 */ /* 0x000fc400078e02d0 */
[----:B------:R-:W-:Y:S02]  /*1270*/  IMAD.IADD R204, R2, 0x1, R202 ;  /* 0x0000000102cc7824 */ /* 0x000fe400078e02ca */
[----:B-1----:R-:W-:-:S05]  /*1280*/  IMAD.IADD R0, R8, 0x1, R0 ;  /* 0x0000000108007824 */ /* 0x002fca00078e0200 */
[----:B------:R1:W-:Y:S02]  /*1290*/  STL [R1+0x64], R0 ;  /* 0x0000640001007387 */ /* 0x0003e40000100800 */
.L_x_380:
[----:B-1----:R-:W2:Y:S01]  /*12a0*/  LDL R0, [R1+0x3c] ;  /* 0x00003c0001007983 */ /* 0x002ea20000100800 */
[----:B------:R-:W-:Y:S01]  /*12b0*/  IMAD.MOV.U32 R14, RZ, RZ, 0x4 ;  /* 0x00000004ff0e7424 */ /* 0x000fe200078e00ff */
[----:B------:R-:W-:Y:S02]  /*12c0*/  ISETP.NE.U32.AND P4, PT, RZ, c[0x0][0x360], PT ;  /* 0x0000d800ff007a0c */ /* 0x000fe40003f85070 */
[----:B------:R-:W-:Y:S01]  /*12d0*/  ISETP.NE.U32.AND P0, PT, RZ, c[0x0][0x370], PT ;  /* 0x0000dc00ff007a0c */ /* 0x000fe20003f05070 */
[----:B------:R-:W3:Y:S01]  /*12e0*/  LDL R9, [R1+0x38] ;  /* 0x0000380001097983 */ /* 0x000ee20000100800 */
[----:B------:R-:W-:Y:S01]  /*12f0*/  ISETP.NE.AND.EX P4, PT, RZ, c[0x0][0x364], PT, P4 ;  /* 0x0000d900ff007a0c */ /* 0x000fe20003f85340 */
[----:B--2---:R-:W-:-:S05]  /*1300*/  IMAD.WIDE R2, R0, R14, c[0x0][0x588] ;  /* 0x0001620000027625 */ /* 0x004fca00078e020e */
[----:B------:R-:W2:Y:S01]  /*1310*/  LDG.E R42, [R2.64] ;  /* 0x00000008022a7981 */ /* 0x000ea2000c1e1900 */
[----:B------:R-:W-:Y:S01]  /*1320*/  ISETP.NE.AND.EX P2, PT, RZ, c[0x0][0x374], PT, P0 ;  /* 0x0000dd00ff007a0c */ /* 0x000fe20003f45300 */
[----:B------:R-:W-:Y:S01]  /*1330*/  CS2R R160, SRZ ;  /* 0x0000000000a07805 */ /* 0x000fe2000001ff00 */
[----:B------:R-:W-:Y:S02]  /*1340*/  ISETP.NE.U32.AND P3, PT, RZ, c[0x0][0x348], PT ;  /* 0x0000d200ff007a0c */ /* 0x000fe40003f65070 */
[----:B------:R-:W-:Y:S02]  /*1350*/  ISETP.NE.U32.AND P5, PT, RZ, c[0x0][0x358], PT ;  /* 0x0000d600ff007a0c */ /* 0x000fe40003fa5070 */
[----:B------:R-:W-:Y:S02]  /*1360*/  ISETP.NE.AND.EX P3, PT, RZ, c[0x0][0x34c], PT, P3 ;  /* 0x0000d300ff007a0c */ /* 0x000fe40003f65330 */
[----:B------:R-:W-:Y:S01]  /*1370*/  ISETP.NE.AND.EX P5, PT, RZ, c[0x0][0x35c], PT, P5 ;  /* 0x0000d700ff007a0c */ /* 0x000fe20003fa5350 */
[----:B------:R-:W-:-:S02]  /*1380*/  IMAD.MOV.U32 R159, RZ, RZ, RZ ;  /* 0x000000ffff9f7224 */ /* 0x000fc400078e00ff */
[----:B------:R-:W-:Y:S01]  /*1390*/  IMAD.MOV.U32 R12, RZ, RZ, RZ ;  /* 0x000000ffff0c7224 */ /* 0x000fe200078e00ff */
[----:B--2---:R-:W-:Y:S02]  /*13a0*/  SHF.R.S32.HI R137, RZ, 0x1f, R42 ;  /* 0x0000001fff897819 */ /* 0x004fe4000001142a */
[C---:B------:R-:W-:Y:S02]  /*13b0*/  @P4 LEA R2, P0, R42.reuse, c[0x0][0x360], 0x2 ;  /* 0x0000d8002a024a11 */ /* 0x040fe400078010ff */
[C---:B------:R-:W-:Y:S02]  /*13c0*/  @P2 LEA R4, P1, R42.reuse, c[0x0][0x370], 0x2 ;  /* 0x0000dc002a042a11 */ /* 0x040fe400078210ff */
[C-C-:B------:R-:W-:Y:S02]  /*13d0*/  @P4 LEA.HI.X R3, R42.reuse, c[0x0][0x364], R137.reuse, 0x2, P0 ;  /* 0x0000d9002a034a11 */ /* 0x140fe400000f1489 */
[----:B------:R-:W-:Y:S02]  /*13e0*/  ISETP.NE.U32.AND P0, PT, RZ, c[0x0][0x350], PT ;  /* 0x0000d400ff007a0c */ /* 0x000fe40003f05070 */
[----:B------:R-:W-:Y:S01]  /*13f0*/  @P2 LEA.HI.X R5, R42, c[0x0][0x374], R137, 0x2, P1 ;  /* 0x0000dd002a052a11 */ /* 0x000fe200008f1489 */
[----:B------:R1:W5:Y:S01]  /*1400*/  @P4 LDG.E R164, [R2.64] ;  /* 0x0000000802a44981 */ /* 0x000362000c1e1900 */
[----:B------:R-:W-:-:S03]  /*1410*/  ISETP.NE.AND.EX P6, PT, RZ, c[0x0][0x354], PT, P0 ;  /* 0x0000d500ff007a0c */ /* 0x000fc60003fc5300 */
[----:B------:R2:W5:Y:S01]  /*1420*/  @P2 LDG.E R161, [R4.64] ;  /* 0x0000000804a12981 */ /* 0x000562000c1e1900 */
[----:B------:R-:W-:-:S04]  /*1430*/  LEA R6, P2, R42, c[0x0][0x348], 0x2 ;  /* 0x0000d2002a067a11 */ /* 0x000fc800078410ff */
[----:B------:R-:W-:-:S05]  /*1440*/  LEA.HI.X R7, R42, c[0x0][0x34c], R137, 0x2, P2 ;  /* 0x0000d3002a077a11 */ /* 0x000fca00010f1489 */
[----:B------:R4:W5:Y:S01]  /*1450*/  @P3 LDG.E R159, [R6.64] ;  /* 0x00000008069f3981 */ /* 0x000962000c1e1900 */
[C---:B-1----:R-:W-:Y:S02]  /*1460*/  LEA R2, P0, R42.reuse, c[0x0][0x358], 0x2 ;  /* 0x0000d6002a027a11 */ /* 0x042fe400078010ff */
[C---:B--2---:R-:W-:Y:S02]  /*1470*/  LEA R4, P1, R42.reuse, c[0x0][0x350], 0x2 ;  /* 0x0000d4002a047a11 */ /* 0x044fe400078210ff */
[C-C-:B------:R-:W-:Y:S02]  /*1480*/  LEA.HI.X R3, R42.reuse, c[0x0][0x35c], R137.reuse, 0x2, P0 ;  /* 0x0000d7002a037a11 */ /* 0x140fe400000f1489 */
[----:B------:R-:W-:-:S03]  /*1490*/  LEA.HI.X R5, R42, c[0x0][0x354], R137, 0x2, P1 ;  /* 0x0000d5002a057a11 */ /* 0x000fc600008f1489 */
[----:B------:R4:W5:Y:S04]  /*14a0*/  @P5 LDG.E R12, [R2.64] ;  /* 0x00000008020c5981 */ /* 0x000968000c1e1900 */
[----:B------:R4:W5:Y:S01]  /*14b0*/  @P6 LDG.E R160, [R4.64] ;  /* 0x0000000804a06981 */ /* 0x000962000c1e1900 */
[----:B---3--:R-:W-:-:S03]  /*14c0*/  LOP3.LUT R40, R9, 0xffff, RZ, 0xc0, !PT ;  /* 0x0000ffff09287812 */ /* 0x008fc600078ec0ff */
[----:B------:R4:W-:Y:S04]  /*14d0*/  STL [R1+0x10], R42 ;  /* 0x0000102a01007387 */ /* 0x0009e80000100800 */
[----:B------:R4:W-:Y:S01]  /*14e0*/  STL [R1+0x40], R40 ;  /* 0x0000402801007387 */ /* 0x0009e20000100800 */
[----:B------:R-:W-:Y:S01]  /*14f0*/  YIELD ;  /* 0x0000000000007946 */ /* 0x000fe20003800000 */
[----:B------:R-:W-:Y:S01]  /*1500*/  P2R R13, PR, RZ, 0x40 ;  /* 0x00000040ff0d7803 */ /* 0x000fe20000000000 */
[----:B------:R-:W-:Y:S05]  /*1510*/  @P4 BRA `(.L_x_211) ;  /* 0x0000005000004947 */ /* 0x000fea0003800000 */
[----:B-----5:R-:W-:Y:S01]  /*1520*/  MOV R164, c[0x0][0x168] ;  /* 0x00005a0000a47a02 */ /* 0x020fe20000000f00 */
[----:B------:R-:W-:Y:S05]  /*1530*/  @!P3 BRA `(.L_x_211) ;  /* 0x000000300000b947 */ /* 0x000fea0003800000 */
[----:B------:R-:W2:Y:S04]  /*1540*/  LDG.E R8, [R6.64] ;  /* 0x0000000806087981 */ /* 0x000ea8000c1e1900 */
[----:B------:R-:W2:Y:S02]  /*1550*/  LDG.E R0, [R6.64+0x4] ;  /* 0x0000040806007981 */ /* 0x000ea4000c1e1900 */
[----:B--2---:R-:W-:-:S02]  /*1560*/  IADD3 R164, -R8, R0, RZ ;  /* 0x0000000008a47210 */ /* 0x004fc40007ffe1ff */
.L_x_211:
[----:B------:R-:W-:-:S04]  /*1570*/  ISETP.NE.U32.AND P0, PT, RZ, c[0x0][0x368], PT ;  /* 0x0000da00ff007a0c */ /* 0x000fc80003f05070 */
[----:B------:R-:W-:-:S13]  /*1580*/  ISETP.NE.AND.EX P0, PT, RZ, c[0x0][0x36c], PT, P0 ;  /* 0x0000db00ff007a0c */ /* 0x000fda0003f05300 */
[----:B------:R-:W-:Y:S05]  /*1590*/  @!P0 BRA `(.L_x_212) ;  /* 0x0000004000008947 */ /* 0x000fea0003800000 */
[----:B----4-:R-:W-:-:S04]  /*15a0*/  LEA R4, P0, R42, c[0x0][0x368], 0x2 ;  /* 0x0000da002a047a11 */ /* 0x010fc800078010ff */
[----:B------:R-:W-:-:S05]  /*15b0*/  LEA.HI.X R5, R42, c[0x0][0x36c], R137, 0x2, P0 ;  /* 0x0000db002a057a11 */ /* 0x000fca00000f1489 */
[----:B------:R1:W5:Y:S01]  /*15c0*/  LDG.E R11, [R4.64] ;  /* 0x00000008040b7981 */ /* 0x000362000c1e1900 */
[----:B------:R-:W-:Y:S05]  /*15d0*/  BRA `(.L_x_213) ;  /* 0x0000005000007947 */ /* 0x000fea0003800000 */
.L_x_212:
[----:B------:R-:W-:Y:S01]  /*15e0*/  MOV R11, c[0x0][0x1d0] ;  /* 0x00007400000b7a02 */ /* 0x000fe20000000f00 */
[----:B------:R-:W-:Y:S05]  /*15f0*/  @!P6 BRA `(.L_x_213) ;  /* 0x000000300000e947 */ /* 0x000fea0003800000 */
[----:B----4-:R-:W2:Y:S04]  /*1600*/  LDG.E R6, [R4.64] ;  /* 0x0000000804067981 */ /* 0x010ea8000c1e1900 */
[----:B------:R-:W2:Y:S02]  /*1610*/  LDG.E R0, [R4.64+0x4] ;  /* 0x0000040804007981 */ /* 0x000ea4000c1e1900 */
[----:B--2---:R-:W-:Y:S02]  /*1620*/  IADD3 R11, -R6, R0, RZ ;  /* 0x00000000060b7210 */ /* 0x004fe40007ffe1ff */
.L_x_213:
[----:B-1--4-:R1:W2:Y:S04]  /*1630*/  @P5 LDG.E R5, [R2.64] ;  /* 0x0000000802055981 */ /* 0x0122a8000c1e1900 */
[----:B------:R1:W2:Y:S01]  /*1640*/  @P5 LDG.E R4, [R2.64+0x4] ;  /* 0x0000040802045981 */ /* 0x0002a2000c1e1900 */
[----:B------:R-:W-:Y:S01]  /*1650*/  ISETP.NE.U32.AND P0, PT, RZ, c[0x0][0x378], PT ;  /* 0x0000de00ff007a0c */ /* 0x000fe20003f05070 */
[----:B-----5:R-:W-:-:S03]  /*1660*/  IMAD.MOV.U32 R136, RZ, RZ, R11 ;  /* 0x000000ffff887224 */ /* 0x020fc600078e000b */
[----:B------:R-:W-:Y:S01]  /*1670*/  ISETP.NE.AND.EX P1, PT, RZ, c[0x0][0x37c], PT, P0 ;  /* 0x0000df00ff007a0c */ /* 0x000fe20003f25300 */
[----:B------:R-:W-:-:S12]  /*1680*/  IMAD.MOV.U32 R0, RZ, RZ, c[0x0][0x228] ;  /* 0x00008a00ff007624 */ /* 0x000fd800078e00ff */
[----:B-1----:R-:W-:-:S04]  /*1690*/  @P1 LEA R2, P0, R42, c[0x0][0x378], 0x2 ;  /* 0x0000de002a021a11 */ /* 0x002fc800078010ff */
[----:B------:R-:W-:-:S05]  /*16a0*/  @P1 LEA.HI.X R3, R42, c[0x0][0x37c], R137, 0x2, P0 ;  /* 0x0000df002a031a11 */ /* 0x000fca00000f1489 */
[----:B------:R1:W5:Y:S01]  /*16b0*/  @P1 LDG.E R136, [R2.64] ;  /* 0x0000000802881981 */ /* 0x000362000c1e1900 */
[----:B------:R-:W-:Y:S01]  /*16c0*/  IMAD.IADD R6, R11, 0x1, -R161 ;  /* 0x000000010b067824 */ /* 0x000fe200078e0aa1 */
[----:B------:R-:W-:Y:S01]  /*16d0*/  BSSY B0, `(.L_x_214) ;  /* 0x0000030000007945 */ /* 0x000fe20003800000 */
[C---:B-1----:R-:W-:Y:S02]  /*16e0*/  LOP3.LUT R2, R9.reuse, 0xff000000, RZ, 0xc0, !PT ;  /* 0xff00000009027812 */ /* 0x042fe400078ec0ff */
[----:B------:R-:W-:Y:S01]  /*16f0*/  LOP3.LUT R3, R9, 0xff0000, RZ, 0xc0, !PT ;  /* 0x00ff000009037812 */ /* 0x000fe200078ec0ff */
[----:B--2---:R-:W-:Y:S01]  /*1700*/  @P5 IMAD.IADD R0, R4, 0x1, -R5 ;  /* 0x0000000104005824 */ /* 0x004fe200078e0a05 */
[----:B------:R-:W-:-:S03]  /*1710*/  SHF.R.U32.HI R4, RZ, 0x8, R2 ;  /* 0x00000008ff047819 */ /* 0x000fc60000011602 */
[----:B------:R-:W-:Y:S01]  /*1720*/  IMAD.IADD R172, R6, 0x1, R0 ;  /* 0x0000000106ac7824 */ /* 0x000fe200078e0200 */
[----:B------:R-:W-:-:S04]  /*1730*/  LEA.HI R4, R3, R4, RZ, 0x10 ;  /* 0x0000000403047211 */ /* 0x000fc800078f80ff */
[----:B------:R-:W-:Y:S02]  /*1740*/  SHF.R.U32.HI R5, RZ, 0x10, R4 ;  /* 0x00000010ff057819 */ /* 0x000fe40000011604 */
[----:B------:R-:W-:Y:S02]  /*1750*/  LOP3.LUT R15, R4, 0xff, RZ, 0xc0, !PT ;  /* 0x000000ff040f7812 */ /* 0x000fe400078ec0ff */
[C---:B------:R-:W-:Y:S01]  /*1760*/  IADD3 R2, R172.reuse, 0x4f, RZ ;  /* 0x0000004fac027810 */ /* 0x040fe20007ffe0ff */
[----:B------:R1:W-:Y:S01]  /*1770*/  STL [R1+0x48], R5 ;  /* 0x0000480501007387 */ /* 0x0003e20000100800 */
[----:B------:R-:W-:Y:S02]  /*1780*/  ISETP.GE.AND P0, PT, R172, 0x1, PT ;  /* 0x00000001ac00780c */ /* 0x000fe40003f06270 */
[----:B------:R-:W-:Y:S01]  /*1790*/  ISETP.NE.AND P1, PT, R5, RZ, PT ;  /* 0x000000ff0500720c */ /* 0x000fe20003f25270 */
[----:B------:R1:W-:Y:S01]  /*17a0*/  STL [R1+0x4c], R15 ;  /* 0x00004c0f01007387 */ /* 0x0003e20000100800 */
[----:B------:R-:W-:-:S02]  /*17b0*/  IMAD.HI R2, R2, 0x66666667, RZ ;  /* 0x6666666702027827 */ /* 0x000fc400078e02ff */
[----:B------:R-:W-:-:S03]  /*17c0*/  SEL R133, R5, c[0x0][0x338], P1 ;  /* 0x0000ce0005857a07 */ /* 0x000fc60000800000 */
[----:B------:R-:W-:-:S04]  /*17d0*/  SHF.R.U32.HI R3, RZ, 0x1f, R2 ;  /* 0x0000001fff037819 */ /* 0x000fc80000011602 */
[----:B------:R-:W-:Y:S01]  /*17e0*/  LEA.HI.SX32 R152, R2, R3, 0x1b ;  /* 0x0000000302987211 */ /* 0x000fe200078fdaff */
[----:B------:R-:W-:Y:S01]  /*17f0*/  IMAD.MOV.U32 R2, RZ, RZ, RZ ;  /* 0x000000ffff027224 */ /* 0x000fe200078e00ff */
[----:B------:R-:W-:Y:S05]  /*1800*/  @!P0 BRA `(.L_x_215) ;  /* 0x000001c000008947 */ /* 0x000fea0003800000 */
        /* <DEDUP_REMOVED lines=11> */
[----:B------:R-:W-:Y:S02]  /*18c0*/  IMAD.MOV.U32 R4, RZ, RZ, RZ ;  /* 0x000000ffff047224 */ /* 0x000fe400078e00ff */
        /* <DEDUP_REMOVED lines=16> */
.L_x_215:
[----:B------:R-:W-:Y:S05]  /*19d0*/  BSYNC B0 ;  /* 0x0000000000007941 */ /* 0x000fea0003800000 */
.L_x_214:
[----:B------:R-:W2:Y:S01]  /*19e0*/  LDL R39, [R1+0x54] ;  /* 0x0000540001277983 */ /* 0x000ea20000100800 */
[----:B------:R-:W-:-:S03]  /*19f0*/  IMAD R3, R15, R2, RZ ;  /* 0x000000020f037224 */ /* 0x000fc600078e02ff */
[----:B------:R-:W3:Y:S01]  /*1a00*/  LDL R38, [R1+0x5c] ;  /* 0x00005c0001267983 */ /* 0x000ee20000100800 */
[----:B------:R-:W-:-:S03]  /*1a10*/  IMAD.IADD R2, R3, 0x1, R2 ;  /* 0x0000000103027824 */ /* 0x000fc600078e0202 */
[----:B-1----:R-:W1:Y:S02]  /*1a20*/  S2R R15, SR_TID.X ;  /* 0x00000000000f7919 */ /* 0x002e640000002100 */
[----:B------:R-:W-:Y:S01]  /*1a30*/  IMNMX R2, R152, R2, PT ;  /* 0x0000000298027217 */ /* 0x000fe20003800200 */
[----:B------:R-:W-:-:S04]  /*1a40*/  IMAD R3, R3, 0x50, -R6 ;  /* 0x0000005003037824 */ /* 0x000fc800078e0a06 */
[----:B------:R-:W-:Y:S01]  /*1a50*/  IMAD R2, R2, 0x50, -R6 ;  /* 0x0000005002027824 */ /* 0x000fe200078e0a06 */
[----:B------:R-:W-:-:S04]  /*1a60*/  IMNMX R3, RZ, R3, !PT ;  /* 0x00000003ff037217 */ /* 0x000fc80007800200 */
[----:B------:R-:W-:-:S04]  /*1a70*/  IMNMX R2, R2, R0, PT ;  /* 0x0000000002027217 */ /* 0x000fc80003800200 */
[----:B------:R-:W-:Y:S02]  /*1a80*/  ISETP.GT.AND P0, PT, R2, R3, PT ;  /* 0x000000030200720c */ /* 0x000fe40003f04270 */
[--C-:B-1----:R-:W-:Y:S02]  /*1a90*/  SHF.R.S32.HI R7, RZ, 0x1f, R15.reuse ;  /* 0x0000001fff077819 */ /* 0x102fe4000001140f */
[----:B------:R-:W-:Y:S02]  /*1aa0*/  SHF.R.S32.HI R41, RZ, 0x1f, R15 ;  /* 0x0000001fff297819 */ /* 0x000fe4000001140f */
[-C--:B------:R-:W-:Y:S02]  /*1ab0*/  LEA.HI R8, R7, R15.reuse, RZ, 0x2 ;  /* 0x0000000f07087211 */ /* 0x080fe400078f10ff */
[----:B------:R-:W-:Y:S02]  /*1ac0*/  LEA.HI R41, R41, R15, RZ, 0x2 ;  /* 0x0000000f29297211 */ /* 0x000fe400078f10ff */
[----:B------:R-:W-:-:S02]  /*1ad0*/  SHF.R.S32.HI R6, RZ, 0x1f, R8 ;  /* 0x0000001fff067819 */ /* 0x000fc40000011408 */
[----:B------:R-:W-:Y:S02]  /*1ae0*/  SHF.R.S32.HI R41, RZ, 0x2, R41 ;  /* 0x00000002ff297819 */ /* 0x000fe40000011429 */
[----:B------:R-:W-:Y:S01]  /*1af0*/  @P0 IADD3 R2, R2, 0x4f, RZ ;  /* 0x0000004f02020810 */ /* 0x000fe20007ffe0ff */
[----:B------:R-:W-:Y:S01]  /*1b00*/  IMAD.WIDE.U32 R4, R3, -0x33333333, RZ ;  /* 0xcccccccd03047825 */ /* 0x000fe200078e00ff */
[----:B------:R-:W-:-:S03]  /*1b10*/  LEA.HI R3, R6, R41, RZ, 0x3 ;  /* 0x0000002906037211 */ /* 0x000fc600078f18ff */
[----:B------:R-:W-:Y:S01]  /*1b20*/  @P0 IMAD.HI R2, R2, 0x66666667, RZ ;  /* 0x6666666702020827 */ /* 0x000fe200078e02ff */
[----:B------:R-:W-:Y:S02]  /*1b30*/  LOP3.LUT R3, R3, 0xfffffff8, RZ, 0xc0, !PT ;  /* 0xfffffff803037812 */ /* 0x000fe400078ec0ff */
[----:B------:R-:W-:Y:S02]  /*1b40*/  SHF.R.U32.HI R127, RZ, 0x6, R5 ;  /* 0x00000006ff7f7819 */ /* 0x000fe40000011605 */
[----:B------:R-:W-:Y:S02]  /*1b50*/  @P0 SHF.R.U32.HI R5, RZ, 0x1f, R2 ;  /* 0x0000001fff050819 */ /* 0x000fe40000011602 */
[C---:B------:R-:W-:Y:S01]  /*1b60*/  IADD3 R150, R41.reuse, 0x40, RZ ;  /* 0x0000004029967810 */ /* 0x040fe20007ffe0ff */
[C---:B------:R-:W-:Y:S01]  /*1b70*/  IMAD.IADD R3, R41.reuse, 0x1, -R3 ;  /* 0x0000000129037824 */ /* 0x040fe200078e0a03 */
[----:B------:R-:W-:Y:S01]  /*1b80*/  IADD3 R148, R41, 0x20, RZ ;  /* 0x0000002029947810 */ /* 0x000fe20007ffe0ff */
[----:B------:R-:W-:Y:S01]  /*1b90*/  IMAD.MOV.U32 R4, RZ, RZ, R127 ;  /* 0x000000ffff047224 */ /* 0x000fe200078e007f */
[----:B------:R-:W-:Y:S01]  /*1ba0*/  @P0 LEA.HI.SX32 R4, R2, R5, 0x1b ;  /* 0x0000000502040211 */ /* 0x000fe200078fdaff */
[----:B------:R-:W-:Y:S01]  /*1bb0*/  IMAD.SHL.U32 R2, R150, 0x40, RZ ;  /* 0x0000004096027824 */ /* 0x000fe200078e00ff */
[----:B------:R-:W-:-:S02]  /*1bc0*/  LOP3.LUT R5, R8, 0xfffffffc, RZ, 0xc0, !PT ;  /* 0xfffffffc08057812 */ /* 0x000fc400078ec0ff */
[----:B------:R-:W-:Y:S01]  /*1bd0*/  LOP3.LUT P1, RZ, R3, 0x4, RZ, 0xc0, !PT ;  /* 0x0000000403ff7812 */ /* 0x000fe2000782c0ff */
[----:B------:R-:W-:Y:S01]  /*1be0*/  IMAD.SHL.U32 R3, R148, 0x40, RZ ;  /* 0x0000004094037824 */ /* 0x000fe200078e00ff */
[-C--:B------:R-:W-:Y:S02]  /*1bf0*/  LEA.HI R189, R7, R15.reuse, RZ, 0x5 ;  /* 0x0000000f07bd7211 */ /* 0x080fe400078f28ff */
[----:B------:R-:W-:Y:S01]  /*1c00*/  LOP3.LUT R151, R2, 0x1c0, RZ, 0xc0, !PT ;  /* 0x000001c002977812 */ /* 0x000fe200078ec0ff */
[----:B------:R-:W-:Y:S01]  /*1c10*/  IMAD.IADD R2, R15, 0x1, -R5 ;  /* 0x000000010f027824 */ /* 0x000fe200078e0a05 */
[----:B------:R-:W-:Y:S02]  /*1c20*/  LOP3.LUT R149, R3, 0x1c0, RZ, 0xc0, !PT ;  /* 0x000001c003957812 */ /* 0x000fe400078ec0ff */
[----:B------:R-:W-:Y:S01]  /*1c30*/  SHF.R.S32.HI R3, RZ, 0x5, R189 ;  /* 0x00000005ff037819 */ /* 0x000fe200000114bd */
[----:B------:R-:W-:Y:S01]  /*1c40*/  IMAD.SHL.U32 R28, R2, 0x8, RZ ;  /* 0x00000008021c7824 */ /* 0x000fe200078e00ff */
[----:B------:R-:W-:-:S02]  /*1c50*/  LEA.HI R6, R7, R15, RZ, 0x3 ;  /* 0x0000000f07067211 */ /* 0x000fc400078f18ff */
[----:B------:R-:W-:Y:S01]  /*1c60*/  ISETP.GT.AND P0, PT, R4, R127, PT ;  /* 0x0000007f0400720c */ /* 0x000fe20003f04270 */
[----:B------:R-:W-:Y:S01]  /*1c70*/  IMAD.SHL.U32 R153, R3, 0x200, RZ ;  /* 0x0000020003997824 */ /* 0x000fe200078e00ff */
[----:B------:R-:W-:Y:S02]  /*1c80*/  SHF.R.S32.HI R7, RZ, 0x1f, R148 ;  /* 0x0000001fff077819 */ /* 0x000fe40000011494 */
[----:B------:R-:W-:Y:S02]  /*1c90*/  SHF.R.S32.HI R9, RZ, 0x1f, R150 ;  /* 0x0000001fff097819 */ /* 0x000fe40000011496 */
[----:B------:R-:W-:Y:S01]  /*1ca0*/  LOP3.LUT R8, R6, 0xfffffff8, RZ, 0xc0, !PT ;  /* 0xfffffff806087812 */ /* 0x000fe200078ec0ff */
[----:B------:R-:W-:Y:S01]  /*1cb0*/  IMAD.SHL.U32 R24, R2, 0x4, RZ ;  /* 0x0000000402187824 */ /* 0x000fe200078e00ff */
[----:B------:R-:W-:Y:S01]  /*1cc0*/  SHF.R.S32.HI R139, RZ, 0x3, R6 ;  /* 0x00000003ff8b7819 */ /* 0x000fe20000011406 */
[----:B------:R-:W-:Y:S01]  /*1cd0*/  IMAD.MOV.U32 R10, RZ, RZ, 0x40 ;  /* 0x00000040ff0a7424 */ /* 0x000fe200078e00ff */
[----:B------:R-:W-:Y:S01]  /*1ce0*/  LEA.HI R7, R7, R148, RZ, 0x3 ;  /* 0x0000009407077211 */ /* 0x000fe200078f18ff */
[----:B------:R-:W-:Y:S01]  /*1cf0*/  IMAD.IADD R165, R15, 0x1, -R8 ;  /* 0x000000010fa57824 */ /* 0x000fe200078e0a08 */
[----:B------:R-:W-:-:S03]  /*1d00*/  LEA.HI R6, R9, R150, RZ, 0x3 ;  /* 0x0000009609067211 */ /* 0x000fc600078f18ff */
[----:B------:R-:W-:Y:S02]  /*1d10*/  IMAD.SHL.U32 R7, R7, 0x40, RZ ;  /* 0x0000004007077824 */ /* 0x000fe400078e00ff */
[----:B------:R-:W-:Y:S02]  /*1d20*/  IMAD.SHL.U32 R6, R6, 0x40, RZ ;  /* 0x0000004006067824 */ /* 0x000fe400078e00ff */
[----:B------:R-:W-:Y:S01]  /*1d30*/  IMAD.SHL.U32 R134, R165, 0x8, RZ ;  /* 0x00000008a5867824 */ /* 0x000fe200078e00ff */
[----:B------:R-:W-:Y:S02]  /*1d40*/  SHF.R.S32.HI R185, RZ, 0x1f, R139 ;  /* 0x0000001fffb97819 */ /* 0x000fe4000001148b */
[----:B------:R-:W-:Y:S02]  /*1d50*/  SHF.R.U32.HI R186, RZ, 0x3, R149 ;  /* 0x00000003ffba7819 */ /* 0x000fe40000011695 */
[----:B------:R-:W-:Y:S02]  /*1d60*/  SHF.R.U32.HI R187, RZ, 0x3, R151 ;  /* 0x00000003ffbb7819 */ /* 0x000fe40000011697 */
[----:B------:R-:W-:-:S02]  /*1d70*/  LOP3.LUT R162, R7, 0xfffffe00, RZ, 0xc0, !PT ;  /* 0xfffffe0007a27812 */ /* 0x000fc400078ec0ff */
[----:B------:R-:W-:Y:S02]  /*1d80*/  LOP3.LUT R163, R6, 0xfffffe00, RZ, 0xc0, !PT ;  /* 0xfffffe0006a37812 */ /* 0x000fe400078ec0ff */
[----:B------:R-:W-:Y:S02]  /*1d90*/  SHF.R.S32.HI R29, RZ, 0x1f, R28 ;  /* 0x0000001fff1d7819 */ /* 0x000fe4000001141c */
[----:B------:R-:W-:Y:S02]  /*1da0*/  SHF.R.S32.HI R135, RZ, 0x1f, R134 ;  /* 0x0000001fff877819 */ /* 0x000fe40000011486 */
[----:B------:R-:W-:Y:S02]  /*1db0*/  IADD3 R26, R24, 0x10, RZ ;  /* 0x00000010181a7810 */ /* 0x000fe40007ffe0ff */
[----:B--2---:R-:W-:-:S04]  /*1dc0*/  LOP3.LUT R3, R39, 0x18, R28, 0xf8, !PT ;  /* 0x0000001827037812 */ /* 0x004fc800078ef81c */
[----:B---3--:R-:W-:-:S04]  /*1dd0*/  LOP3.LUT R2, R153, R3, R38, 0xf6, !PT ;  /* 0x0000000399027212 */ /* 0x008fc800078ef626 */
[----:B------:R-:W-:Y:S02]  /*1de0*/  LEA R80, R2, 0x100, 0x1 ;  /* 0x0000010002507811 */ /* 0x000fe400078e08ff */
[----:B------:R-:W-:-:S05]  /*1df0*/  SEL R2, R10, 0xffffffc0, !P1 ;  /* 0xffffffc00a027807 */ /* 0x000fca0004800000 */
[----:B------:R-:W-:Y:S01]  /*1e00*/  IMAD.IADD R81, R2, 0x1, R80 ;  /* 0x0000000102517824 */ /* 0x000fe200078e0250 */
[----:B------:R-:W-:Y:S05]  /*1e10*/  @!P0 BRA `(.L_x_216) ;  /* 0x0000530000008947 */ /* 0x000fea0003800000 */
[----:B------:R-:W-:-:S04]  /*1e20*/  ISETP.NE.U32.AND P0, PT, RZ, c[0x0][0x340], PT ;  /* 0x0000d000ff007a0c */ /* 0x000fc80003f05070 */
[----:B------:R-:W-:-:S13]  /*1e30*/  ISETP.NE.AND.EX P4, PT, RZ, c[0x0][0x344], PT, P0 ;  /* 0x0000d100ff007a0c */ /* 0x000fda0003f85300 */
[----:B------:R-:W-:-:S05]  /*1e40*/  @P4 IMAD.WIDE R2, R42, R14, c[0x0][0x340] ;  /* 0x0000d0002a024625 */ /* 0x000fca00078e020e */
[----:B------:R1:W2:Y:S01]  /*1e50*/  @P4 LDG.E R30, [R2.64] ;  /* 0x00000008021e4981 */ /* 0x0002a2000c1e1900 */
[----:B------:R-:W-:Y:S01]  /*1e60*/  IADD3 R122, P0, R139, R12, RZ ;  /* 0x0000000c8b7a7210 */ /* 0x000fe20007f1e0ff */
[----:B------:R-:W-:Y:S01]  /*1e70*/  IMAD.MOV.U32 R142, RZ, RZ, 0x50 ;  /* 0x00000050ff8e7424 */ /* 0x000fe200078e00ff */
[----:B------:R-:W-:Y:S01]  /*1e80*/  SEL R34, R137, RZ, !P5 ;  /* 0x000000ff89227207 */ /* 0x000fe20006800000 */
[----:B------:R-:W-:Y:S01]  /*1e90*/  IMAD.MOV.U32 R37, RZ, RZ, c[0x0][0x23c] ;  /* 0x00008f00ff257624 */ /* 0x000fe200078e00ff */
[----:B------:R-:W-:Y:S01]  /*1ea0*/  LEA.HI.X.SX32 R131, R12, R185, 0x1, P0 ;  /* 0x000000b90c837211 */ /* 0x000fe200000f0eff */
[----:B------:R-:W-:Y:S01]  /*1eb0*/  IMAD R171, R142, c[0x0][0x23c], RZ ;  /* 0x00008f008eab7a24 */ /* 0x000fe200078e02ff */
[----:B------:R-:W-:Y:S01]  /*1ec0*/  IADD3 R33, R4, -0x1, RZ ;  /* 0xffffffff04217810 */ /* 0x000fe20007ffe0ff */
[----:B------:R-:W-:Y:S01]  /*1ed0*/  IMAD R4, R34, c[0x0][0x248], RZ ;  /* 0x0000920022047a24 */ /* 0x000fe200078e02ff */
[----:B------:R-:W-:Y:S01]  /*1ee0*/  IADD3 R116, -R139, R0, RZ ;  /* 0x000000008b747210 */ /* 0x000fe20007ffe1ff */
[----:B------:R-:W-:Y:S01]  /*1ef0*/  IMAD R5, R131, c[0x0][0x238], RZ ;  /* 0x00008e0083057a24 */ /* 0x000fe200078e02ff */
[----:B------:R-:W-:Y:S01]  /*1f00*/  SEL R32, R42, RZ, !P5 ;  /* 0x000000ff2a207207 */ /* 0x000fe20006800000 */
[----:B------:R-:W-:Y:S01]  /*1f10*/  IMAD.WIDE.U32 R146, R142, c[0x0][0x238], RZ ;  /* 0x00008e008e927a25 */ /* 0x000fe200078e00ff */
[----:B------:R-:W-:-:S02]  /*1f20*/  MOV R154, c[0x0][0x238] ;  /* 0x00008e00009a7a02 */ /* 0x000fc40000000f00 */
[----:B------:R-:W-:Y:S01]  /*1f30*/  ISETP.GE.AND P6, PT, R134, c[0x0][0x1d4], PT ;  /* 0x0000750086007a0c */ /* 0x000fe20003fc6270 */
[----:B------:R-:W-:Y:S01]  /*1f40*/  IMAD R5, R122, c[0x0][0x23c], R5 ;  /* 0x00008f007a057a24 */ /* 0x000fe200078e0205 */
[----:B------:R-:W-:Y:S01]  /*1f50*/  SHF.R.S32.HI R36, RZ, 0x1f, R41 ;  /* 0x0000001fff247819 */ /* 0x000fe20000011429 */
[----:B------:R-:W-:Y:S01]  /*1f60*/  IMAD R8, R33, -0x50, R116 ;  /* 0xffffffb021087824 */ /* 0x000fe200078e0274 */
[----:B------:R-:W-:Y:S01]  /*1f70*/  SHF.R.S32.HI R25, RZ, 0x1f, R24 ;  /* 0x0000001fff197819 */ /* 0x000fe20000011418 */
[----:B------:R-:W-:Y:S01]  /*1f80*/  IMAD R4, R32, c[0x0][0x24c], R4 ;  /* 0x0000930020047a24 */ /* 0x000fe200078e0204 */
[----:B------:R-:W-:Y:S01]  /*1f90*/  SHF.L.U32 R17, R37, 0x5, RZ ;  /* 0x0000000525117819 */ /* 0x000fe200000006ff */
[----:B------:R-:W-:Y:S01]  /*1fa0*/  IMAD.IADD R171, R147, 0x1, R171 ;  /* 0x0000000193ab7824 */ /* 0x000fe200078e02ab */
[C---:B------:R-:W-:Y:S01]  /*1fb0*/  ISETP.GE.AND P0, PT, R8.reuse, 0x1, PT ;  /* 0x000000010800780c */ /* 0x040fe20003f06270 */
[----:B------:R-:W-:Y:S01]  /*1fc0*/  IMAD.IADD R31, R11, 0x1, R160 ;  /* 0x000000010b1f7824 */ /* 0x000fe200078e02a0 */
[----:B------:R-:W-:Y:S01]  /*1fd0*/  ISETP.GE.AND P3, PT, R8, 0x11, PT ;  /* 0x000000110800780c */ /* 0x000fe20003f66270 */
[----:B-1----:R-:W-:Y:S01]  /*1fe0*/  IMAD.WIDE.U32 R2, R122, c[0x0][0x238], R134 ;  /* 0x00008e007a027a25 */ /* 0x002fe200078e0086 */
[----:B------:R-:W-:-:S02]  /*1ff0*/  ISETP.NE.AND P5, PT, R13, RZ, PT ;  /* 0x000000ff0d00720c */ /* 0x000fc40003fa5270 */
[----:B------:R-:W-:Y:S01]  /*2000*/  SHF.R.S32.HI R35, RZ, 0x1f, R31 ;  /* 0x0000001fff237819 */ /* 0x000fe2000001141f */
[----:B------:R-:W-:Y:S01]  /*2010*/  IMAD.IADD R3, R3, 0x1, R5 ;  /* 0x0000000103037824 */ /* 0x000fe200078e0205 */
[----:B------:R-:W-:Y:S01]  /*2020*/  IADD3 R91, R28, 0x20, RZ ;  /* 0x000000201c5b7810 */ /* 0x000fe20007ffe0ff */
[----:B------:R-:W-:Y:S01]  /*2030*/  IMAD.WIDE.U32 R14, R154, 0x20, RZ ;  /* 0x000000209a0e7825 */ /* 0x000fe200078e00ff */
[----:B------:R-:W-:Y:S02]  /*2040*/  MOV R188, c[0x0][0x27c] ;  /* 0x00009f0000bc7a02 */ /* 0x000fe40000000f00 */
[----:B------:R-:W-:Y:S01]  /*2050*/  MOV R168, 0x5 ;  /* 0x0000000500a87802 */ /* 0x000fe20000000f00 */
[----:B------:R-:W-:Y:S01]  /*2060*/  IMAD.WIDE.U32 R2, R40, c[0x0][0x240], R2 ;  /* 0x0000900028027a25 */ /* 0x000fe200078e0002 */
[----:B------:R-:W-:-:S03]  /*2070*/  P2R R132, PR, RZ, 0x40 ;  /* 0x00000040ff847803 */ /* 0x000fc60000000000 */
[----:B------:R-:W-:Y:S02]  /*2080*/  IMAD R3, R40, c[0x0][0x244], R3 ;  /* 0x0000910028037a24 */ /* 0x000fe400078e0203 */
[----:B------:R-:W-:-:S04]  /*2090*/  IMAD.WIDE.U32 R10, R31, c[0x0][0x1e0], RZ ;  /* 0x000078001f0a7a25 */ /* 0x000fc800078e00ff */
[----:B------:R-:W-:Y:S01]  /*20a0*/  IMAD.WIDE.U32 R114, R32, c[0x0][0x248], R2 ;  /* 0x0000920020727a25 */ /* 0x000fe200078e0002 */
[----:B------:R-:W-:-:S03]  /*20b0*/  SHF.R.S32.HI R3, RZ, 0x1f, R33 ;  /* 0x0000001fff037819 */ /* 0x000fc60000011421 */
[----:B------:R-:W-:Y:S01]  /*20c0*/  IMAD R2, R171, R33, RZ ;  /* 0x00000021ab027224 */ /* 0x000fe200078e02ff */
[----:B------:R-:W-:Y:S01]  /*20d0*/  IADD3 R113, R115, R4, RZ ;  /* 0x0000000473717210 */ /* 0x000fe20007ffe0ff */
[----:B------:R-:W-:Y:S02]  /*20e0*/  IMAD.MOV.U32 R112, RZ, RZ, R114 ;  /* 0x000000ffff707224 */ /* 0x000fe400078e0072 */
[-C--:B------:R-:W-:Y:S02]  /*20f0*/  IMAD R4, R3, R146.reuse, R2 ;  /* 0x0000009203047224 */ /* 0x080fe400078e0202 */
[----:B------:R-:W-:-:S04]  /*2100*/  IMAD.WIDE.U32 R2, R33, R146, R112 ;  /* 0x0000009221027225 */ /* 0x000fc800078e0070 */
[----:B------:R-:W-:Y:S01]  /*2110*/  IMAD R12, R36, c[0x0][0x290], RZ ;  /* 0x0000a400240c7a24 */ /* 0x000fe200078e02ff */
[----:B------:R-:W-:Y:S01]  /*2120*/  IADD3 R3, R3, R4, RZ ;  /* 0x0000000403037210 */ /* 0x000fe20007ffe0ff */
[C---:B------:R-:W-:Y:S01]  /*2130*/  IMAD.WIDE.U32 R182, R41.reuse, c[0x0][0x1e0], RZ ;  /* 0x0000780029b67a25 */ /* 0x040fe200078e00ff */
[----:B------:R-:W-:Y:S02]  /*2140*/  @P0 LEA R6, P2, R2, c[0x0][0x220], 0x1 ;  /* 0x0000880002060a11 */ /* 0x000fe400078408ff */
[----:B------:R-:W-:Y:S01]  /*2150*/  @P3 LEA R5, P1, R154, R2, 0x4 ;  /* 0x000000029a053211 */ /* 0x000fe200078220ff */
[----:B------:R-:W-:Y:S01]  /*2160*/  IMAD R27, R41, c[0x0][0x294], R12 ;  /* 0x0000a500291b7a24 */ /* 0x000fe200078e020c */
[----:B------:R-:W-:Y:S01]  /*2170*/  @P0 LEA.HI.X R7, R2, c[0x0][0x224], R3, 0x1, P2 ;  /* 0x0000890002070a11 */ /* 0x000fe200010f0c03 */
[----:B------:R-:W-:Y:S01]  /*2180*/  IMAD.MOV.U32 R155, RZ, RZ, c[0x0][0x280] ;  /* 0x0000a000ff9b7624 */ /* 0x000fe200078e00ff */
[----:B------:R-:W-:Y:S01]  /*2190*/  @P3 LEA.HI.X R9, R154, R3, R37, 0x4, P1 ;  /* 0x000000039a093211 */ /* 0x000fe200008f2425 */
[----:B------:R-:W-:Y:S01]  /*21a0*/  IMAD.MOV.U32 R156, RZ, RZ, c[0x0][0x290] ;  /* 0x0000a400ff9c7624 */ /* 0x000fe200078e00ff */
[----:B------:R-:W-:Y:S01]  /*21b0*/  @P3 LEA R4, P1, R5, c[0x0][0x220], 0x1 ;  /* 0x0000880005043a11 */ /* 0x000fe200078208ff */
[----:B------:R-:W-:Y:S01]  /*21c0*/  @!PT LDS RZ, [RZ] ;  /* 0x00000000fffff984 */ /* 0x000fe20000000800 */
[----:B------:R-:W-:Y:S01]  /*21d0*/  @!PT LDS RZ, [RZ] ;  /* 0x00000000fffff984 */ /* 0x000fe20000000800 */
[----:B------:R-:W-:Y:S01]  /*21e0*/  @!PT LDS RZ, [RZ] ;  /* 0x00000000fffff984 */ /* 0x000fe20000000800 */
[----:B------:R1:W-:Y:S01]  /*21f0*/  @P0 LDGSTS.E.BYPASS.LTC128B.128 [R216+0x2900], [R6.64], !P6 ;  /* 0x0290000006d80fae */ /* 0x0003e2000f101d48 */
[----:B------:R-:W-:Y:S01]  /*2200*/  ISETP.GE.AND P2, PT, R8, 0x21, PT ;  /* 0x000000210800780c */ /* 0x000fe20003f46270 */
[----:B------:R-:W-:Y:S01]  /*2210*/  IMAD.SHL.U32 R175, R155, 0x20, RZ ;  /* 0x000000209baf7824 */ /* 0x000fe200078e00ff */
[----:B------:R-:W-:-:S02]  /*2220*/  @P3 LEA.HI.X R5, R5, c[0x0][0x224], R9, 0x1, P1 ;  /* 0x0000890005053a11 */ /* 0x000fc400008f0c09 */
[C---:B------:R-:W-:Y:S02]  /*2230*/  ISETP.GE.AND P0, PT, R8.reuse, 0x31, PT ;  /* 0x000000310800780c */ /* 0x040fe40003f06270 */
[----:B------:R-:W-:Y:S01]  /*2240*/  ISETP.GE.AND P1, PT, R8, 0x41, PT ;  /* 0x000000410800780c */ /* 0x000fe20003f26270 */
[----:B------:R3:W-:Y:S01]  /*2250*/  @P3 LDGSTS.E.BYPASS.LTC128B.128 [R216+0x3100], [R4.64], !P6 ;  /* 0x0310000004d83fae */ /* 0x0007e2000f101d48 */
[----:B------:R-:W-:Y:S01]  /*2260*/  IMAD.WIDE.U32 R8, R41, c[0x0][0x290], R24 ;  /* 0x0000a40029087a25 */ /* 0x000fe200078e0018 */
[-C--:B------:R-:W-:Y:S02]  /*2270*/  SHF.L.U64.HI R157, R155, R168.reuse, c[0x0][0x284] ;  /* 0x0000a1009b9d7619 */ /* 0x080fe400000102a8 */
[----:B------:R-:W-:Y:S01]  /*2280*/  SHF.L.U64.HI R158, R156, R168, c[0x0][0x294] ;  /* 0x0000a5009c9e7619 */ /* 0x000fe200000102a8 */
[----:B------:R-:W-:Y:S01]  /*2290*/  IMAD.MOV.U32 R12, RZ, RZ, R8 ;  /* 0x000000ffff0c7224 */ /* 0x000fe200078e0008 */
[----:B------:R-:W-:Y:S02]  /*22a0*/  @P2 IADD3 R16, P3, R2, R14, RZ ;  /* 0x0000000e02102210 */ /* 0x000fe40007f7e0ff */
[----:B------:R-:W-:Y:S01]  /*22b0*/  IADD3 R13, R9, R27, RZ ;  /* 0x0000001b090d7210 */ /* 0x000fe20007ffe0ff */
[----:B------:R-:W-:Y:S01]  /*22c0*/  IMAD.WIDE.U32 R8, R41, c[0x0][0x280], R28 ;  /* 0x0000a00029087a25 */ /* 0x000fe200078e001c */
[----:B------:R-:W-:-:S02]  /*22d0*/  @P2 IADD3.X R17, R3, R15, R17, P3, !PT ;  /* 0x0000000f03112210 */ /* 0x000fc40001ffe411 */
[----:B------:R-:W-:Y:S01]  /*22e0*/  @P2 LEA R20, P3, R16, c[0x0][0x220], 0x1 ;  /* 0x0000880010142a11 */ /* 0x000fe200078608ff */
[----:B------:R-:W-:Y:S01]  /*22f0*/  @P0 IMAD R18, R37, 0x30, RZ ;  /* 0x0000003025120824 */ /* 0x000fe200078e02ff */
[----:B------:R-:W-:Y:S01]  /*2300*/  SHF.L.U32 R176, R156, 0x5, RZ ;  /* 0x000000059cb07819 */ /* 0x000fe200000006ff */
[----:B-----5:R-:W-:Y:S01]  /*2310*/  IMAD.WIDE.U32 R98, R136, c[0x0][0x290], R12 ;  /* 0x0000a40088627a25 */ /* 0x020fe200078e000c */
[----:B------:R-:W-:-:S03]  /*2320*/  @P2 LEA.HI.X R21, R16, c[0x0][0x224], R17, 0x1, P3 ;  /* 0x0000890010152a11 */ /* 0x000fc600018f0c11 */
[C---:B-1----:R-:W-:Y:S02]  /*2330*/  IMAD.WIDE.U32 R6, R41.reuse, c[0x0][0x280], R24 ;  /* 0x0000a00029067a25 */ /* 0x042fe400078e0018 */
[----:B------:R1:W-:Y:S02]  /*2340*/  @P2 LDGSTS.E.BYPASS.LTC128B.128 [R216+0x3900], [R20.64], !P6 ;  /* 0x0390000014d82fae */ /* 0x0003e4000f101d48 */
[----:B------:R-:W-:Y:S01]  /*2350*/  IMAD.WIDE.U32 R16, R41, c[0x0][0x290], R28 ;  /* 0x0000a40029107a25 */ /* 0x000fe200078e001c */
[----:B------:R-:W-:Y:S02]  /*2360*/  MOV R14, R6 ;  /* 0x00000006000e7202 */ /* 0x000fe40000000f00 */
[----:B------:R-:W-:Y:S01]  /*2370*/  MOV R6, R10 ;  /* 0x0000000a00067202 */ /* 0x000fe20000000f00 */
[----:B---3--:R-:W-:Y:S02]  /*2380*/  IMAD R5, R36, c[0x0][0x280], RZ ;  /* 0x0000a00024057a24 */ /* 0x008fe400078e02ff */
[----:B------:R-:W-:-:S02]  /*2390*/  IMAD R4, R35, c[0x0][0x1e0], RZ ;  /* 0x0000780023047a24 */ /* 0x000fc400078e02ff */
[----:B------:R-:W-:Y:S02]  /*23a0*/  IMAD R23, R41, c[0x0][0x284], R5 ;  /* 0x0000a10029177a24 */ /* 0x000fe400078e0205 */
[----:B------:R-:W-:Y:S02]  /*23b0*/  IMAD R4, R31, c[0x0][0x1e4], R4 ;  /* 0x000079001f047a24 */ /* 0x000fe400078e0204 */
[----:B------:R-:W-:Y:S02]  /*23c0*/  IMAD.IADD R15, R7, 0x1, R23 ;  /* 0x00000001070f7824 */ /* 0x000fe400078e0217 */
[----:B------:R-:W-:Y:S02]  /*23d0*/  IMAD.IADD R7, R11, 0x1, R4 ;  /* 0x000000010b077824 */ /* 0x000fe400078e0204 */
[----:B------:R-:W-:-:S04]  /*23e0*/  @P0 IMAD.WIDE.U32 R4, R154, 0x30, R2 ;  /* 0x000000309a040825 */ /* 0x000fc800078e0002 */
[----:B------:R-:W-:Y:S01]  /*23f0*/  @P0 IMAD.IADD R5, R5, 0x1, R18 ;  /* 0x0000000105050824 */ /* 0x000fe200078e0212 */
[----:B------:R-:W-:Y:S01]  /*2400*/  @P0 LEA R18, P3, R4, c[0x0][0x220], 0x1 ;  /* 0x0000880004120a11 */ /* 0x000fe200078608ff */
[----:B------:R-:W-:Y:S01]  /*2410*/  IMAD.WIDE.U32 R10, R40, c[0x0][0x1e8], R6 ;  /* 0x00007a00280a7a25 */ /* 0x000fe200078e0006 */
[----:B------:R-:W-:Y:S02]  /*2420*/  IADD3 R7, R23, R9, RZ ;  /* 0x0000000917077210 */ /* 0x000fe40007ffe0ff */
[----:B------:R-:W-:Y:S01]  /*2430*/  @P0 LEA.HI.X R19, R4, c[0x0][0x224], R5, 0x1, P3 ;  /* 0x0000890004130a11 */ /* 0x000fe200018f0c05 */
[----:B------:R-:W-:Y:S01]  /*2440*/  IMAD R9, R40, c[0x0][0x1ec], R11 ;  /* 0x00007b0028097a24 */ /* 0x000fe200078e020b */
[C---:B------:R-:W-:Y:S01]  /*2450*/  @P1 LEA R22, P3, R154.reuse, R2, 0x6 ;  /* 0x000000029a161211 */ /* 0x040fe200078630ff */
[----:B------:R-:W-:Y:S01]  /*2460*/  IMAD.IADD R5, R27, 0x1, R17 ;  /* 0x000000011b057824 */ /* 0x000fe200078e0211 */
[----:B------:R-:W-:Y:S01]  /*2470*/  MOV R6, R8 ;  /* 0x0000000800067202 */ /* 0x000fe20000000f00 */
[----:B------:R3:W-:Y:S01]  /*2480*/  @P0 LDGSTS.E.BYPASS.LTC128B.128 [R216+0x4100], [R18.64], !P6 ;  /* 0x0410000012d80fae */ /* 0x0007e2000f101d48 */
[----:B------:R-:W-:Y:S01]  /*2490*/  @P1 LEA.HI.X R3, R154, R3, R37, 0x6, P3 ;  /* 0x000000039a031211 */ /* 0x000fe200018f3425 */
[----:B------:R-:W-:Y:S01]  /*24a0*/  IMAD.MOV.U32 R4, RZ, RZ, R16 ;  /* 0x000000ffff047224 */ /* 0x000fe200078e0010 */
[----:B------:R-:W-:Y:S01]  /*24b0*/  @P1 LEA R2, P3, R22, c[0x0][0x220], 0x1 ;  /* 0x0000880016021a11 */ /* 0x000fe200078608ff */
[----:B------:R-:W-:Y:S01]  /*24c0*/  IMAD.WIDE.U32 R100, R136, c[0x0][0x280], R14 ;  /* 0x0000a00088647a25 */ /* 0x000fe200078e000e */
[----:B------:R-:W-:-:S02]  /*24d0*/  MOV R8, R10 ;  /* 0x0000000a00087202 */ /* 0x000fc40000000f00 */
[----:B------:R-:W-:Y:S01]  /*24e0*/  @P1 LEA.HI.X R3, R22, c[0x0][0x224], R3, 0x1, P3 ;  /* 0x0000890016031a11 */ /* 0x000fe200018f0c03 */
[----:B------:R-:W-:Y:S01]  /*24f0*/  IMAD.WIDE.U32 R96, R136, c[0x0][0x280], R6 ;  /* 0x0000a00088607a25 */ /* 0x000fe200078e0006 */
[----:B------:R-:W-:-:S03]  /*2500*/  ISETP.GE.AND P0, PT, R91, c[0x0][0x1d4], PT ;  /* 0x000075005b007a0c */ /* 0x000fc60003f06270 */
[----:B------:R4:W-:Y:S01]  /*2510*/  @P1 LDGSTS.E.BYPASS.LTC128B.128 [R216+0x4900], [R2.64], !P6 ;  /* 0x0490000002d81fae */ /* 0x0009e2000f101d48 */
[----:B------:R-:W-:Y:S01]  /*2520*/  P2R R90, PR, RZ, 0x1 ;  /* 0x00000001ff5a7803 */ /* 0x000fe20000000000 */
[----:B------:R-:W-:Y:S01]  /*2530*/  IMAD.WIDE.U32 R94, R136, c[0x0][0x290], R4 ;  /* 0x0000a400885e7a25 */ /* 0x000fe200078e0004 */
[----:B------:R-:W-:Y:S01]  /*2540*/  ISETP.GE.AND P6, PT, R28, c[0x0][0x1d4], PT ;  /* 0x000075001c007a0c */ /* 0x000fe20003fc6270 */
[----:B------:R-:W0:Y:S01]  /*2550*/  LDGDEPBAR ;  /* 0x00000000000079af */ /* 0x000e220000000000 */
[----:B------:R-:W-:Y:S01]  /*2560*/  WARPSYNC 0xffffffff ;  /* 0xffffffff00007948 */ /* 0x000fe20003800000 */
[----:B------:R-:W-:Y:S01]  /*2570*/  IMAD.SHL.U32 R10, R188, 0x2, RZ ;  /* 0x00000002bc0a7824 */ /* 0x000fe200078e00ff */
[----:B----4-:R-:W-:Y:S01]  /*2580*/  SHF.R.S32.HI R2, RZ, 0x1f, R136 ;  /* 0x0000001fff027819 */ /* 0x010fe20000011488 */
[----:B------:R-:W-:-:S04]  /*2590*/  IMAD R3, R36, c[0x0][0x1e0], RZ ;  /* 0x0000780024037a24 */ /* 0x000fc800078e02ff */
[C---:B------:R-:W-:Y:S02]  /*25a0*/  IMAD R11, R2.reuse, c[0x0][0x280], RZ ;  /* 0x0000a000020b7a24 */ /* 0x040fe400078e02ff */
[----:B---3--:R-:W-:Y:S02]  /*25b0*/  IMAD R18, R2, c[0x0][0x290], RZ ;  /* 0x0000a40002127a24 */ /* 0x008fe400078e02ff */
[----:B------:R-:W-:Y:S02]  /*25c0*/  IMAD R17, R41, c[0x0][0x1e4], R3 ;  /* 0x0000790029117a24 */ /* 0x000fe400078e0203 */
[----:B------:R-:W-:-:S03]  /*25d0*/  IMAD R3, R136, c[0x0][0x284], R11 ;  /* 0x0000a10088037a24 */ /* 0x000fc600078e020b */
[----:B------:R-:W-:Y:S01]  /*25e0*/  IADD3 R120, R183, R17, RZ ;  /* 0x00000011b7787210 */ /* 0x000fe20007ffe0ff */
[----:B------:R-:W-:Y:S02]  /*25f0*/  IMAD.IADD R111, R101, 0x1, R3 ;  /* 0x00000001656f7824 */ /* 0x000fe400078e0203 */
[----:B------:R-:W-:Y:S01]  /*2600*/  IMAD.IADD R108, R3, 0x1, R97 ;  /* 0x00000001036c7824 */ /* 0x000fe200078e0261 */
[----:B--2---:R-:W-:Y:S01]  /*2610*/  @P4 SHF.R.S32.HI R2, RZ, 0x1f, R30 ;  /* 0x0000001fff024819 */ /* 0x004fe2000001141e */
[----:B------:R-:W-:Y:S01]  /*2620*/  @!P4 IMAD.MOV.U32 R30, RZ, RZ, R42 ;  /* 0x000000ffff1ec224 */ /* 0x000fe200078e002a */
[----:B------:R-:W-:-:S04]  /*2630*/  @!P4 MOV R2, R137 ;  /* 0x000000890002c202 */ /* 0x000fc80000000f00 */
[----:B------:R-:W-:Y:S01]  /*2640*/  SEL R16, R2, RZ, !P5 ;  /* 0x000000ff02107207 */ /* 0x000fe20006800000 */
[----:B------:R-:W-:Y:S01]  /*2650*/  IMAD R2, R136, c[0x0][0x294], R18 ;  /* 0x0000a50088027a24 */ /* 0x000fe200078e0212 */
[----:B------:R-:W-:-:S03]  /*2660*/  SEL R11, R30, RZ, !P5 ;  /* 0x000000ff1e0b7207 */ /* 0x000fc60006800000 */
[----:B------:R-:W-:Y:S01]  /*2670*/  IMAD R17, R16, c[0x0][0x1f0], RZ ;  /* 0x00007c0010117a24 */ /* 0x000fe200078e02ff */
[----:B------:R-:W-:Y:S01]  /*2680*/  IADD3 R109, R99, R2, RZ ;  /* 0x00000002636d7210 */ /* 0x000fe20007ffe0ff */
[----:B------:R-:W-:-:S04]  /*2690*/  IMAD.WIDE.U32 R82, R11, c[0x0][0x1f0], R8 ;  /* 0x00007c000b527a25 */ /* 0x000fc800078e0008 */
[----:B------:R-:W-:Y:S01]  /*26a0*/  IMAD R8, R11, c[0x0][0x1f4], R17 ;  /* 0x00007d000b087a24 */ /* 0x000fe200078e0211 */
[----:B------:R-:W-:Y:S01]  /*26b0*/  IADD3 R110, P1, P0, R82, R182, R28 ;  /* 0x000000b6526e7210 */ /* 0x000fe2000783e01c */
[----:B------:R-:W-:-:S03]  /*26c0*/  IMAD.IADD R107, R2, 0x1, R95 ;  /* 0x00000001026b7824 */ /* 0x000fc600078e025f */
[----:B------:R-:W-:-:S04]  /*26d0*/  IADD3 R85, R83, R8, RZ ;  /* 0x0000000853557210 */ /* 0x000fc80007ffe0ff */
[----:B------:R-:W-:Y:S02]  /*26e0*/  IADD3.X R106, R85, R120, R29, P1, P0 ;  /* 0x00000078556a7210 */ /* 0x000fe40000fe041d */
[----:B-1----:R-:W-:Y:S01]  /*26f0*/  ISETP.GE.AND P0, PT, R28, c[0x0][0x27c], PT ;  /* 0x00009f001c007a0c */ /* 0x002fe20003f06270 */
[C---:B------:R-:W-:Y:S01]  /*2700*/  IMAD.WIDE.U32 R2, R40.reuse, c[0x0][0x260], R134 ;  /* 0x0000980028027a25 */ /* 0x040fe200078e0086 */
[----:B------:R-:W-:Y:S01]  /*2710*/  BAR.SYNC.DEFER_BLOCKING 0x0 ;  /* 0x0000000000007b1d */ /* 0x000fe20000010000 */
[----:B------:R-:W-:Y:S02]  /*2720*/  SHF.L.U32 R173, R155, 0x6, RZ ;  /* 0x000000069bad7819 */ /* 0x000fe400000006ff */
[----:B------:R-:W-:Y:S01]  /*2730*/  IMAD.WIDE.U32 R6, R40, c[0x0][0x210], R28 ;  /* 0x0000840028067a25 */ /* 0x000fe200078e001c */
[----:B------:R-:W-:Y:S02]  /*2740*/  SHF.L.U64.HI R138, R154, R168, c[0x0][0x23c] ;  /* 0x00008f009a8a7619 */ /* 0x000fe400000102a8 */
[----:B------:R-:W-:Y:S01]  /*2750*/  ULDC.U8 UR4, c[0x0][0x298] ;  /* 0x0000a60000047ab9 */ /* 0x000fe20000000000 */
[----:B------:R-:W-:Y:S01]  /*2760*/  IMAD.MOV.U32 R4, RZ, RZ, R2 ;  /* 0x000000ffff047224 */ /* 0x000fe200078e0002 */
[----:B------:R-:W-:Y:S01]  /*2770*/  IADD3 R130, P1, R41, R31, RZ ;  /* 0x0000001f29827210 */ /* 0x000fe20007f3e0ff */
[----:B------:R-:W-:Y:S01]  /*2780*/  IMAD.MOV.U32 R2, RZ, RZ, R6 ;  /* 0x000000ffff027224 */ /* 0x000fe200078e0006 */
[----:B------:R-:W-:Y:S01]  /*2790*/  SEL R6, RZ, c[0x0][0x27c], !P0 ;  /* 0x00009f00ff067a07 */ /* 0x000fe20004000000 */
[----:B------:R-:W-:Y:S01]  /*27a0*/  IMAD R5, R40, c[0x0][0x264], R3 ;  /* 0x0000990028057a24 */ /* 0x000fe200078e0203 */
[----:B------:R-:W-:Y:S01]  /*27b0*/  @P0 IADD3 R10, -R10, c[0x0][0x1d4], RZ ;  /* 0x000075000a0a0a10 */ /* 0x000fe20007ffe1ff */
[----:B------:R-:W-:Y:S01]  /*27c0*/  IMAD R3, R40, c[0x0][0x214], R7 ;  /* 0x0000850028037a24 */ /* 0x000fe200078e0207 */
[----:B------:R-:W-:Y:S01]  /*27d0*/  IADD3 R6, R28, R6, RZ ;  /* 0x000000061c067210 */ /* 0x000fe20007ffe0ff */
[----:B------:R-:W-:Y:S01]  /*27e0*/  IMAD R7, R34, c[0x0][0x268], RZ ;  /* 0x00009a0022077a24 */ /* 0x000fe200078e02ff */
[----:B------:R-:W-:Y:S01]  /*27f0*/  ISETP.NE.AND P0, PT, RZ, UR4, PT ;  /* 0x00000004ff007c0c */ /* 0x000fe2000bf05270 */
[----:B------:R-:W-:Y:S01]  /*2800*/  IMAD.WIDE.U32 R86, R32, c[0x0][0x268], R4 ;  /* 0x00009a0020567a25 */ /* 0x000fe200078e0004 */
[----:B------:R-:W-:-:S02]  /*2810*/  SHF.R.S32.HI R4, RZ, 0x1f, R10 ;  /* 0x0000001fff047819 */ /* 0x000fc4000001140a */
[----:B------:R-:W-:Y:S01]  /*2820*/  ISETP.GE.AND P2, PT, R188, 0x1, PT ;  /* 0x00000001bc00780c */ /* 0x000fe20003f46270 */
[----:B------:R-:W-:Y:S01]  /*2830*/  IMAD R9, R32, c[0x0][0x26c], R7 ;  /* 0x00009b0020097a24 */ /* 0x000fe200078e0207 */
[----:B------:R-:W-:Y:S01]  /*2840*/  SHF.R.S32.HI R7, RZ, 0x1f, R6 ;  /* 0x0000001fff077819 */ /* 0x000fe20000011406 */
[----:B------:R-:W-:Y:S01]  /*2850*/  IMAD.WIDE.U32 R92, R11, c[0x0][0x218], R2 ;  /* 0x000086000b5c7a25 */ /* 0x000fe200078e0002 */
[----:B------:R-:W-:Y:S02]  /*2860*/  SHF.R.S32.HI R3, RZ, 0x1f, R148 ;  /* 0x0000001fff037819 */ /* 0x000fe40000011494 */
[----:B------:R-:W-:Y:S01]  /*2870*/  LEA.HI R2, R7, R6, RZ, 0x3 ;  /* 0x0000000607027211 */ /* 0x000fe200078f18ff */
[----:B------:R-:W-:Y:S01]  /*2880*/  IMAD.WIDE.U32 R180, R148, c[0x0][0x1e0], RZ ;  /* 0x0000780094b47a25 */ /* 0x000fe200078e00ff */
[----:B------:R-:W-:Y:S02]  /*2890*/  LEA.HI R5, R4, R10, RZ, 0x4 ;  /* 0x0000000a04057211 */ /* 0x000fe400078f20ff */
[----:B------:R-:W-:Y:S01]  /*28a0*/  SHF.R.S32.HI R6, RZ, 0x1f, R150 ;  /* 0x0000001fff067819 */ /* 0x000fe20000011496 */
[----:B------:R-:W-:Y:S01]  /*28b0*/  IMAD R4, R3, c[0x0][0x1e0], RZ ;  /* 0x0000780003047a24 */ /* 0x000fe200078e02ff */
[----:B------:R-:W-:Y:S01]  /*28c0*/  LOP3.LUT R103, R2, 0xfffffff8, RZ, 0xc0, !PT ;  /* 0xfffffff802677812 */ /* 0x000fe200078ec0ff */
[----:B------:R-:W-:Y:S01]  /*28d0*/  IMAD.WIDE.U32 R178, R150, c[0x0][0x1e0], RZ ;  /* 0x0000780096b27a25 */ /* 0x000fe200078e00ff */
[----:B------:R-:W-:-:S02]  /*28e0*/  P2R R128, PR, RZ, 0x1 ;  /* 0x00000001ff807803 */ /* 0x000fc40000000000 */
[----:B------:R-:W-:Y:S01]  /*28f0*/  SHF.R.S32.HI R105, RZ, 0x1f, R103 ;  /* 0x0000001fff697819 */ /* 0x000fe20000011467 */
[----:B------:R-:W-:Y:S02]  /*2900*/  IMAD R3, R6, c[0x0][0x1e0], RZ ;  /* 0x0000780006037a24 */ /* 0x000fe400078e02ff */
[----:B------:R-:W-:Y:S02]  /*2910*/  IMAD R4, R148, c[0x0][0x1e4], R4 ;  /* 0x0000790094047a24 */ /* 0x000fe400078e0204 */
[----:B------:R-:W-:Y:S02]  /*2920*/  IMAD R3, R150, c[0x0][0x1e4], R3 ;  /* 0x0000790096037a24 */ /* 0x000fe400078e0203 */
[----:B------:R-:W-:Y:S01]  /*2930*/  IMAD.IADD R126, R181, 0x1, R4 ;  /* 0x00000001b57e7824 */ /* 0x000fe200078e0204 */
[----:B------:R-:W-:Y:S01]  /*2940*/  SHF.R.S32.HI R4, RZ, 0x4, R5 ;  /* 0x00000004ff047819 */ /* 0x000fe20000011405 */
[----:B------:R-:W-:Y:S01]  /*2950*/  IMAD.MOV.U32 R167, RZ, RZ, 0x6 ;  /* 0x00000006ffa77424 */ /* 0x000fe200078e00ff */
[----:B------:R-:W-:Y:S01]  /*2960*/  IADD3 R125, R179, R3, RZ ;  /* 0x00000003b37d7210 */ /* 0x000fe20007ffe0ff */
[----:B------:R-:W-:Y:S01]  /*2970*/  IMAD.MOV.U32 R7, RZ, RZ, c[0x0][0x1e0] ;  /* 0x00007800ff077624 */ /* 0x000fe200078e00ff */
[----:B------:R-:W-:Y:S01]  /*2980*/  LEA.HI.SX32 R6, R2, R4, 0x1d ;  /* 0x0000000402067211 */ /* 0x000fe200078feaff */
[----:B------:R-:W-:Y:S01]  /*2990*/  IMAD.SHL.U32 R174, R156, 0x40, RZ ;  /* 0x000000409cae7824 */ /* 0x000fe200078e00ff */
[--C-:B------:R-:W-:Y:S01]  /*29a0*/  LOP3.LUT R5, R39, 0x38, R2.reuse, 0xf8, !PT ;  /* 0x0000003827057812 */ /* 0x100fe200078ef802 */
[----:B------:R-:W-:Y:S01]  /*29b0*/  IMAD.WIDE.U32 R140, R7, 0x50, RZ ;  /* 0x00000050078c7825 */ /* 0x000fe200078e00ff */
[----:B------:R-:W-:-:S02]  /*29c0*/  LOP3.LUT R4, R149, 0x38, R2, 0xf8, !PT ;  /* 0x0000003895047812 */ /* 0x000fc400078ef802 */
[----:B------:R-:W-:Y:S01]  /*29d0*/  LOP3.LUT R3, R151, 0x38, R2, 0xf8, !PT ;  /* 0x0000003897037812 */ /* 0x000fe200078ef802 */
[----:B------:R-:W-:Y:S01]  /*29e0*/  IMAD.SHL.U32 R184, R7, 0x40, RZ ;  /* 0x0000004007b87824 */ /* 0x000fe200078e00ff */
[----:B------:R-:W-:Y:S01]  /*29f0*/  LOP3.LUT R5, R5, R38, RZ, 0x3c, !PT ;  /* 0x0000002605057212 */ /* 0x000fe200078e3cff */
[----:B------:R-:W-:Y:S01]  /*2a00*/  IMAD R8, R16, c[0x0][0x218], RZ ;  /* 0x0000860010087a24 */ /* 0x000fe200078e02ff */
[----:B------:R-:W-:Y:S01]  /*2a10*/  LOP3.LUT R2, R4, R186, RZ, 0x3c, !PT ;  /* 0x000000ba04027212 */ /* 0x000fe200078e3cff */
[----:B------:R-:W-:Y:S01]  /*2a20*/  IMAD R169, R142, c[0x0][0x294], RZ ;  /* 0x0000a5008ea97a24 */ /* 0x000fe200078e02ff */
[----:B------:R-:W-:Y:S01]  /*2a30*/  LOP3.LUT R3, R3, R187, RZ, 0x3c, !PT ;  /* 0x000000bb03037212 */ /* 0x000fe200078e3cff */
[----:B------:R-:W-:Y:S01]  /*2a40*/  IMAD.IADD R5, R153, 0x1, R5 ;  /* 0x0000000199057824 */ /* 0x000fe200078e0205 */
[----:B------:R-:W-:Y:S01]  /*2a50*/  SHF.L.U32 R84, R6, 0x3, RZ ;  /* 0x0000000306547819 */ /* 0x000fe200000006ff */
[----:B------:R-:W-:Y:S01]  /*2a60*/  IMAD.IADD R6, R162, 0x1, R2 ;  /* 0x00000001a2067824 */ /* 0x000fe200078e0202 */
[-C--:B------:R-:W-:Y:S01]  /*2a70*/  SHF.L.U64.HI R155, R155, R167.reuse, c[0x0][0x284] ;  /* 0x0000a1009b9b7619 */ /* 0x080fe200000102a7 */
[----:B------:R-:W-:Y:S01]  /*2a80*/  IMAD.SHL.U32 R124, R5, 0x2, RZ ;  /* 0x00000002057c7824 */ /* 0x000fe200078e00ff */
[-C--:B------:R-:W-:Y:S01]  /*2a90*/  SHF.L.U64.HI R156, R156, R167.reuse, c[0x0][0x294] ;  /* 0x0000a5009c9c7619 */ /* 0x080fe200000102a7 */
[C---:B------:R-:W-:Y:S01]  /*2aa0*/  IMAD R170, R142.reuse, c[0x0][0x284], RZ ;  /* 0x0000a1008eaa7a24 */ /* 0x040fe200078e02ff */
[C---:B------:R-:W-:Y:S01]  /*2ab0*/  SHF.L.U64.HI R167, R7.reuse, R167, c[0x0][0x1e4] ;  /* 0x0000790007a77619 */ /* 0x040fe200000102a7 */
[C---:B------:R-:W-:Y:S01]  /*2ac0*/  IMAD R166, R142.reuse, c[0x0][0x1e4], RZ ;  /* 0x000079008ea67a24 */ /* 0x040fe200078e02ff */
[C---:B------:R-:W-:Y:S01]  /*2ad0*/  SHF.L.U64.HI R168, R7.reuse, R168, c[0x0][0x1e4] ;  /* 0x0000790007a87619 */ /* 0x040fe200000102a8 */
[----:B------:R-:W-:Y:S01]  /*2ae0*/  IMAD.WIDE.U32 R144, R142, c[0x0][0x290], RZ ;  /* 0x0000a4008e907a25 */ /* 0x000fe200078e00ff */
[----:B------:R-:W-:-:S02]  /*2af0*/  SHF.L.U32 R177, R7, 0x5, RZ ;  /* 0x0000000507b17819 */ /* 0x000fc400000006ff */
[----:B------:R-:W-:Y:S01]  /*2b00*/  IADD3 R7, R163, R3, RZ ;  /* 0x00000003a3077210 */ /* 0x000fe20007ffe0ff */
[----:B------:R-:W-:Y:S01]  /*2b10*/  IMAD R8, R11, c[0x0][0x21c], R8 ;  /* 0x000087000b087a24 */ /* 0x000fe200078e0208 */
[--C-:B------:R-:W-:Y:S01]  /*2b20*/  LOP3.LUT R3, R39, 0x38, R84.reuse, 0xf8, !PT ;  /* 0x0000003827037812 */ /* 0x100fe200078ef854 */
[----:B------:R-:W-:Y:S01]  /*2b30*/  IMAD.WIDE.U32 R142, R142, c[0x0][0x280], RZ ;  /* 0x0000a0008e8e7a25 */ /* 0x000fe200078e00ff */
[--C-:B------:R-:W-:Y:S02]  /*2b40*/  LOP3.LUT R2, R149, 0x38, R84.reuse, 0xf8, !PT ;  /* 0x0000003895027812 */ /* 0x100fe400078ef854 */
[----:B------:R-:W-:Y:S01]  /*2b50*/  LOP3.LUT R4, R151, 0x38, R84, 0xf8, !PT ;  /* 0x0000003897047812 */ /* 0x000fe200078ef854 */
[----:B------:R-:W-:Y:S01]  /*2b60*/  IMAD.X R129, R35, 0x1, R36, P1 ;  /* 0x0000000123817824 */ /* 0x000fe200008e0624 */
[----:B------:R-:W-:Y:S01]  /*2b70*/  LOP3.LUT R5, R3, R38, RZ, 0x3c, !PT ;  /* 0x0000002603057212 */ /* 0x000fe200078e3cff */
[----:B------:R-:W-:Y:S01]  /*2b80*/  IMAD.SHL.U32 R154, R154, 0x20, RZ ;  /* 0x000000209a9a7824 */ /* 0x000fe200078e00ff */
[----:B------:R-:W-:Y:S01]  /*2b90*/  LOP3.LUT R3, R2, R186, RZ, 0x3c, !PT ;  /* 0x000000ba02037212 */ /* 0x000fe200078e3cff */
[----:B------:R-:W-:Y:S01]  /*2ba0*/  IMAD.IADD R170, R143, 0x1, R170 ;  /* 0x000000018faa7824 */ /* 0x000fe200078e02aa */
[----:B------:R-:W-:Y:S01]  /*2bb0*/  LOP3.LUT R2, R4, R187, RZ, 0x3c, !PT ;  /* 0x000000bb04027212 */ /* 0x000fe200078e3cff */
[----:B------:R-:W-:Y:S01]  /*2bc0*/  IMAD.IADD R166, R141, 0x1, R166 ;  /* 0x000000018da67824 */ /* 0x000fe200078e02a6 */
[----:B------:R-:W-:Y:S01]  /*2bd0*/  IADD3 R4, R153, R5, RZ ;  /* 0x0000000599047210 */ /* 0x000fe20007ffe0ff */
[----:B------:R-:W-:Y:S01]  /*2be0*/  IMAD.IADD R3, R162, 0x1, R3 ;  /* 0x00000001a2037824 */ /* 0x000fe200078e0203 */
[----:B------:R-:W-:Y:S01]  /*2bf0*/  IADD3 R169, R145, R169, RZ ;  /* 0x000000a991a97210 */ /* 0x000fe20007ffe0ff */
[----:B------:R-:W-:Y:S01]  /*2c00*/  IMAD.IADD R2, R163, 0x1, R2 ;  /* 0x00000001a3027824 */ /* 0x000fe200078e0202 */
[----:B------:R-:W-:Y:S01]  /*2c10*/  SHF.R.S32.HI R104, RZ, 0x1f, R84 ;  /* 0x0000001fff687819 */ /* 0x000fe20000011454 */
[----:B------:R-:W-:Y:S01]  /*2c20*/  IMAD.IADD R89, R87, 0x1, R9 ;  /* 0x0000000157597824 */ /* 0x000fe200078e0209 */
[----:B------:R-:W-:Y:S01]  /*2c30*/  SHF.L.U32 R121, R7, 0x1, RZ ;  /* 0x0000000107797819 */ /* 0x000fe200000006ff */
[----:B------:R-:W-:Y:S01]  /*2c40*/  IMAD.IADD R102, R93, 0x1, R8 ;  /* 0x000000015d667824 */ /* 0x000fe200078e0208 */
[----:B------:R-:W-:Y:S01]  /*2c50*/  SHF.L.U32 R117, R2, 0x1, RZ ;  /* 0x0000000102757819 */ /* 0x000fe200000006ff */
[----:B------:R-:W-:-:S02]  /*2c60*/  IMAD.SHL.U32 R123, R6, 0x2, RZ ;  /* 0x00000002067b7824 */ /* 0x000fc400078e00ff */
[----:B------:R-:W-:Y:S02]  /*2c70*/  IMAD.SHL.U32 R119, R4, 0x2, RZ ;  /* 0x0000000204777824 */ /* 0x000fe400078e00ff */
[----:B------:R-:W-:Y:S02]  /*2c80*/  IMAD.SHL.U32 R118, R3, 0x2, RZ ;  /* 0x0000000203767824 */ /* 0x000fe400078e00ff */
.L_x_251:
[----:B------:R-:W-:Y:S01]  /*2c90*/  SHF.R.S32.HI R88, RZ, 0x1f, R33 ;  /* 0x0000001fff587819 */ /* 0x000fe20000011421 */
[----:B-1----:R-:W1:Y:S01]  /*2ca0*/  S2R R6, SR_TID.X ;  /* 0x0000000000067919 */ /* 0x002e620000002100 */
[----:B------:R-:W-:Y:S01]  /*2cb0*/  ISETP.GE.AND P2, PT, R188, 0x1, PT ;  /* 0x00000001bc00780c */ /* 0x000fe20003f46270 */
[-C--:B------:R-:W-:Y:S01]  /*2cc0*/  IMAD R2, R166, R33.reuse, RZ ;  /* 0x00000021a6027224 */ /* 0x080fe200078e02ff */
[----:B------:R-:W-:Y:S04]  /*2cd0*/  DEPBAR.LE SB0, 0x0 ;  /* 0x000080000000791a */ /* 0x000fe80000000000 */
[----:B------:R-:W-:Y:S01]  /*2ce0*/  IMAD.WIDE.U32 R64, R140, R33, RZ ;  /* 0x000000218c407225 */ /* 0x000fe200078e00ff */
[----:B------:R-:W-:Y:S01]  /*2cf0*/  WARPSYNC 0xffffffff ;  /* 0xffffffff00007948 */ /* 0x000fe20003800000 */
[----:B------:R-:W-:Y:S02]  /*2d00*/  BAR.SYNC.DEFER_BLOCKING 0x0 ;  /* 0x0000000000007b1d */ /* 0x000fe40000010000 */
[----:B------:R-:W-:Y:S01]  /*2d10*/  IMAD R2, R88, R140, R2 ;  /* 0x0000008c58027224 */ /* 0x000fe200078e0202 */
[----:B------:R-:W-:Y:S03]  /*2d20*/  IADD3 R3, P1, P0, R110, R64, R177 ;  /* 0x000000406e037210 */ /* 0x000fe6000783e0b1 */
[----:B------:R-:W-:Y:S05]  /*2d30*/  IMAD.IADD R68, R65, 0x1, R2 ;  /* 0x0000000141447824 */ /* 0x000fea00078e0202 */
[----:B------:R-:W-:Y:S02]  /*2d40*/  IADD3.X R5, R106, R68, R168, P1, P0 ;  /* 0x000000446a057210 */ /* 0x000fe40000fe04a8 */
[----:B------:R-:W-:Y:S02]  /*2d50*/  IADD3 R2, P1, R110, R64, RZ ;  /* 0x000000406e027210 */ /* 0x000fe40007f3e0ff */
[----:B-1----:R-:W-:Y:S02]  /*2d60*/  SHF.R.S32.HI R190, RZ, 0x1f, R6 ;  /* 0x0000001fffbe7819 */ /* 0x002fe40000011406 */
[----:B------:R-:W-:Y:S01]  /*2d70*/  LEA R54, P0, R2, c[0x0][0x1c8], 0x1 ;  /* 0x0000720002367a11 */ /* 0x000fe200078008ff */
[----:B------:R-:W-:Y:S01]  /*2d80*/  IMAD.X R4, R68, 0x1, R106, P1 ;  /* 0x0000000144047824 */ /* 0x000fe200008e066a */
[----:B------:R-:W-:Y:S04]  /*2d90*/  LEA.HI R190, R190, R6, RZ, 0x2 ;  /* 0x00000006bebe7211 */ /* 0x000fe800078f10ff */
[----:B------:R-:W-:Y:S02]  /*2da0*/  LEA.HI.X R55, R2, c[0x0][0x1cc], R4, 0x1, P0 ;  /* 0x0000730002377a11 */ /* 0x000fe400000f0c04 */
[----:B------:R-:W-:Y:S01]  /*2db0*/  IADD3 R2, P1, P0, R110, R64, R184 ;  /* 0x000000406e027210 */ /* 0x000fe2000783e0b8 */
[----:B------:R-:W-:Y:S01]  /*2dc0*/  BSSY B2, `(.L_x_217) ;  /* 0x0000390000027945 */ /* 0x000fe20003800000 */
[----:B------:R-:W-:Y:S02]  /*2dd0*/  SHF.R.S32.HI R190, RZ, 0x2, R190 ;  /* 0x00000002ffbe7819 */ /* 0x000fe400000114be */
[----:B------:R-:W-:Y:S02]  /*2de0*/  IADD3.X R4, R106, R68, R167, P1, P0 ;  /* 0x000000446a047210 */ /* 0x000fe40000fe04a7 */
[C---:B------:R-:W-:Y:S02]  /*2df0*/  LEA R60, P1, R3.reuse, c[0x0][0x1c8], 0x1 ;  /* 0x00007200033c7a11 */ /* 0x040fe400078208ff */
[C---:B------:R-:W-:Y:S02]  /*2e00*/  LEA R62, P0, R2.reuse, c[0x0][0x1c8], 0x1 ;  /* 0x00007200023e7a11 */ /* 0x040fe400078008ff */
[----:B------:R-:W-:Y:S02]  /*2e10*/  LEA.HI.X R61, R3, c[0x0][0x1cc], R5, 0x1, P1 ;  /* 0x00007300033d7a11 */ /* 0x000fe400008f0c05 */
[----:B------:R-:W-:Y:S01]  /*2e20*/  LEA.HI.X R63, R2, c[0x0][0x1cc], R4, 0x1, P0 ;  /* 0x00007300023f7a11 */ /* 0x000fe200000f0c04 */
[----:B------:R-:W-:-:S05]  /*2e30*/  @!P2 BRA `(.L_x_218) ;  /* 0x000036f00000a947 */ /* 0x000fca0003800000 */
[-C--:B------:R-:W-:Y:S01]  /*2e40*/  IMAD R4, R170, R33.reuse, RZ ;  /* 0x00000021aa047224 */ /* 0x080fe200078e02ff */
[----:B------:R-:W-:Y:S01]  /*2e50*/  ISETP.NE.AND P2, PT, R128, RZ, PT ;  /* 0x000000ff8000720c */ /* 0x000fe20003f45270 */
[-C--:B------:R-:W-:Y:S02]  /*2e60*/  IMAD R3, R169, R33.reuse, RZ ;  /* 0x00000021a9037224 */ /* 0x080fe400078e02ff */
[----:B------:R-:W-:Y:S02]  /*2e70*/  IMAD R2, R33, -0x50, R0 ;  /* 0xffffffb021027824 */ /* 0x000fe400078e0200 */
[-C--:B------:R-:W-:Y:S03]  /*2e80*/  IMAD.WIDE.U32 R10, R142, R33.reuse, RZ ;  /* 0x000000218e0a7225 */ /* 0x080fe600078e00ff */
[----:B------:R-:W-:Y:S01]  /*2e90*/  IMNMX R66, R2, 0x50, PT ;  /* 0x0000005002427817 */ /* 0x000fe20003800200 */
[----:B------:R-:W-:Y:S04]  /*2ea0*/  IMAD.WIDE.U32 R30, R144, R33, RZ ;  /* 0x00000021901e7225 */ /* 0x000fe800078e00ff */
[C---:B------:R-:W-:Y:S02]  /*2eb0*/  IMAD R4, R88.reuse, R142, R4 ;  /* 0x0000008e58047224 */ /* 0x040fe400078e0204 */
[----:B------:R-:W-:Y:S03]  /*2ec0*/  IMAD R3, R88, R144, R3 ;  /* 0x0000009058037224 */ /* 0x000fe600078e0203 */
[----:B------:R-:W-:Y:S02]  /*2ed0*/  IADD3 R32, R11, R4, RZ ;  /* 0x000000040b207210 */ /* 0x000fe40007ffe0ff */
[----:B------:R-:W-:Y:S01]  /*2ee0*/  IADD3 R36, R31, R3, RZ ;  /* 0x000000031f247210 */ /* 0x000fe20007ffe0ff */
[----:B------:R-:W-:-:S05]  /*2ef0*/  @!P2 BRA `(.L_x_219) ;  /* 0x00001ba00000a947 */ /* 0x000fca0003800000 */
[----:B------:R-:W-:Y:S01]  /*2f00*/  ISETP.GE.AND P4, PT, R190, R66, PT ;  /* 0x00000042be00720c */ /* 0x000fe20003f86270 */
[----:B------:R-:W-:Y:S01]  /*2f10*/  BSSY B0, `(.L_x_220) ;  /* 0x0000019000007945 */ /* 0x000fe20003800000 */
[----:B------:R-:W-:Y:S01]  /*2f20*/  CS2R R16, SRZ ;  /* 0x0000000000107805 */ /* 0x000fe2000001ff00 */
[----:B------:R-:W-:Y:S01]  /*2f30*/  CS2R R6, SRZ ;  /* 0x0000000000067805 */ /* 0x000fe2000001ff00 */
[----:B------:R-:W-:Y:S01]  /*2f40*/  CS2R R2, SRZ ;  /* 0x0000000000027805 */ /* 0x000fe2000001ff00 */
[----:B------:R-:W-:Y:S01]  /*2f50*/  CS2R R40, SRZ ;  /* 0x0000000000287805 */ /* 0x000fe2000001ff00 */
[----:B------:R-:W-:Y:S07]  /*2f60*/  CS2R R34, SRZ ;  /* 0x0000000000227805 */ /* 0x000fee000001ff00 */
[----:B------:R-:W-:-:S05]  /*2f70*/  @P4 BRA `(.L_x_221) ;  /* 0x0000012000004947 */ /* 0x000fca0003800000 */
[----:B------:R-:W-:Y:S01]  /*2f80*/  IADD3 R2, P0, R100, R10, RZ ;  /* 0x0000000a64027210 */ /* 0x000fe20007f1e0ff */
[----:B------:R-:W-:Y:S01]  /*2f90*/  CS2R R34, SRZ ;  /* 0x0000000000227805 */ /* 0x000fe2000001ff00 */
[----:B------:R-:W-:Y:S01]  /*2fa0*/  CS2R R6, SRZ ;  /* 0x0000000000067805 */ /* 0x000fe2000001ff00 */
[----:B------:R-:W-:Y:S02]  /*2fb0*/  CS2R R40, SRZ ;  /* 0x0000000000287805 */ /* 0x000fe4000001ff00 */
[----:B------:R-:W-:Y:S01]  /*2fc0*/  IMAD.X R4, R32, 0x1, R111, P0 ;  /* 0x0000000120047824 */ /* 0x000fe200000e066f */
[----:B------:R-:W-:Y:S05]  /*2fd0*/  IADD3 R3, P0, R98, R30, RZ ;  /* 0x0000001e62037210 */ /* 0x000fea0007f1e0ff */
[----:B------:R-:W-:Y:S01]  /*2fe0*/  IMAD.X R5, R36, 0x1, R109, P0 ;  /* 0x0000000124057824 */ /* 0x000fe200000e066d */
[C---:B------:R-:W-:Y:S04]  /*2ff0*/  LEA R8, P0, R2.reuse, c[0x0][0x270], 0x1 ;  /* 0x00009c0002087a11 */ /* 0x040fe800078008ff */
[----:B------:R-:W-:Y:S02]  /*3000*/  LEA.HI.X R9, R2, c[0x0][0x274], R4, 0x1, P0 ;  /* 0x00009d0002097a11 */ /* 0x000fe400000f0c04 */
[C---:B------:R-:W-:Y:S04]  /*3010*/  LEA R4, P0, R3.reuse, c[0x0][0x288], 0x1 ;  /* 0x0000a20003047a11 */ /* 0x040fe800078008ff */
[----:B------:R-:W-:Y:S02]  /*3020*/  LEA.HI.X R5, R3, c[0x0][0x28c], R5, 0x1, P0 ;  /* 0x0000a30003057a11 */ /* 0x000fe400000f0c05 */
[----:B------:R-:W-:Y:S01]  /*3030*/  ISETP.GE.AND P0, PT, R24, c[0x0][0x27c], PT ;  /* 0x00009f0018007a0c */ /* 0x000fe20003f06270 */
[----:B------:R-:W-:-:S12]  /*3040*/  CS2R R2, SRZ ;  /* 0x0000000000027805 */ /* 0x000fd8000001ff00 */
[----:B------:R1:W5:Y:S04]  /*3050*/  @!P0 LDG.E.64 R2, [R8.64] ;  /* 0x0000000808028981 */ /* 0x000368000c1e1b00 */
[----:B------:R1:W5:Y:S01]  /*3060*/  @!P0 LDG.E.64 R34, [R4.64] ;  /* 0x0000000804228981 */ /* 0x000362000c1e1b00 */
[----:B------:R-:W-:-:S13]  /*3070*/  ISETP.GE.AND P0, PT, R26, c[0x0][0x27c], PT ;  /* 0x00009f001a007a0c */ /* 0x000fda0003f06270 */
[----:B------:R1:W5:Y:S04]  /*3080*/  @!P0 LDG.E.64 R6, [R8.64+0x20] ;  /* 0x0000200808068981 */ /* 0x000368000c1e1b00 */
[----:B------:R1:W5:Y:S02]  /*3090*/  @!P0 LDG.E.64 R40, [R4.64+0x20] ;  /* 0x0000200804288981 */ /* 0x000364000c1e1b00 */
.L_x_221:
[----:B------:R-:W-:Y:S05]  /*30a0*/  BSYNC B0 ;  /* 0x0000000000007941 */ /* 0x000fea0003800000 */
.L_x_220:
[----:B------:R-:W-:Y:S01]  /*30b0*/  ISETP.GE.AND P3, PT, R148, R66, PT ;  /* 0x000000429400720c */ /* 0x000fe20003f66270 */
[----:B-1---5:R-:W-:Y:S01]  /*30c0*/  IMAD.MOV.U32 R4, RZ, RZ, R6 ;  /* 0x000000ffff047224 */ /* 0x022fe200078e0006 */
[----:B------:R-:W-:Y:S01]  /*30d0*/  MOV R9, R40 ;  /* 0x0000002800097202 */ /* 0x000fe20000000f00 */
[----:B------:R-:W-:Y:S01]  /*30e0*/  IMAD.MOV.U32 R8, RZ, RZ, R7 ;  /* 0x000000ffff087224 */ /* 0x000fe200078e0007 */
[----:B------:R-:W-:Y:S01]  /*30f0*/  BSSY B0, `(.L_x_222) ;  /* 0x0000021000007945 */ /* 0x000fe20003800000 */
[----:B------:R-:W-:Y:S01]  /*3100*/  IMAD.MOV.U32 R5, RZ, RZ, R2 ;  /* 0x000000ffff057224 */ /* 0x000fe200078e0002 */
[----:B------:R-:W-:Y:S01]  /*3110*/  PRMT R39, R9, 0x7610, R39 ;  /* 0x0000761009277816 */ /* 0x000fe20000000027 */
[----:B------:R-:W-:Y:S01]  /*3120*/  CS2R R14, SRZ ;  /* 0x00000000000e7805 */ /* 0x000fe2000001ff00 */
[----:B------:R-:W-:Y:S01]  /*3130*/  PRMT R22, R8, 0x5410, R4 ;  /* 0x0000541008167816 */ /* 0x000fe20000000004 */
[----:B------:R-:W-:Y:S01]  /*3140*/  IMAD.MOV.U32 R4, RZ, RZ, R3 ;  /* 0x000000ffff047224 */ /* 0x000fe200078e0003 */
[----:B------:R-:W-:Y:S01]  /*3150*/  CS2R R44, SRZ ;  /* 0x00000000002c7805 */ /* 0x000fe2000001ff00 */
[----:B------:R-:W-:Y:S01]  /*3160*/  IMAD.MOV.U32 R8, RZ, RZ, R41 ;  /* 0x000000ffff087224 */ /* 0x000fe200078e0029 */
[----:B------:R-:W-:Y:S02]  /*3170*/  CS2R R42, SRZ ;  /* 0x00000000002a7805 */ /* 0x000fe4000001ff00 */
[----:B------:R-:W-:Y:S01]  /*3180*/  PRMT R12, R4, 0x5410, R5 ;  /* 0x00005410040c7816 */ /* 0x000fe20000000005 */
[----:B------:R-:W-:Y:S01]  /*3190*/  IMAD.MOV.U32 R5, RZ, RZ, R34 ;  /* 0x000000ffff057224 */ /* 0x000fe200078e0022 */
[----:B------:R-:W-:Y:S02]  /*31a0*/  MOV R4, R35 ;  /* 0x0000002300047202 */ /* 0x000fe40000000f00 */
[----:B------:R-:W-:Y:S02]  /*31b0*/  PRMT R39, R39, 0x5410, R8 ;  /* 0x0000541027277816 */ /* 0x000fe40000000008 */
[----:B------:R-:W-:Y:S01]  /*31c0*/  PRMT R13, R5, 0x5410, R4 ;  /* 0x00005410050d7816 */ /* 0x000fe20000000004 */
[----:B------:R-:W-:-:S05]  /*31d0*/  @P3 BRA `(.L_x_223) ;  /* 0x0000012000003947 */ /* 0x000fca0003800000 */
[----:B------:R-:W-:Y:S01]  /*31e0*/  IADD3 R4, P1, P0, R100, R10, R175 ;  /* 0x0000000a64047210 */ /* 0x000fe2000783e0af */
[----:B------:R-:W-:Y:S01]  /*31f0*/  CS2R R42, SRZ ;  /* 0x00000000002a7805 */ /* 0x000fe2000001ff00 */
[----:B------:R-:W-:Y:S01]  /*3200*/  CS2R R16, SRZ ;  /* 0x0000000000107805 */ /* 0x000fe2000001ff00 */
[----:B------:R-:W-:Y:S01]  /*3210*/  CS2R R44, SRZ ;  /* 0x00000000002c7805 */ /* 0x000fe2000001ff00 */
[----:B------:R-:W-:Y:S02]  /*3220*/  IADD3.X R9, R111, R32, R157, P1, P0 ;  /* 0x000000206f097210 */ /* 0x000fe40000fe049d */
[----:B------:R-:W-:Y:S04]  /*3230*/  IADD3 R5, P1, P0, R98, R30, R176 ;  /* 0x0000001e62057210 */ /* 0x000fe8000783e0b0 */
[----:B------:R-:W-:Y:S02]  /*3240*/  IADD3.X R14, R109, R36, R158, P1, P0 ;  /* 0x000000246d0e7210 */ /* 0x000fe40000fe049e */
        /* <DEDUP_REMOVED lines=11> */
.L_x_223:
[----:B------:R-:W-:Y:S05]  /*3300*/  BSYNC B0 ;  /* 0x0000000000007941 */ /* 0x000fea0003800000 */
.L_x_222:
[----:B------:R-:W-:Y:S01]  /*3310*/  ISETP.GE.AND P2, PT, R150, R66, PT ;  /* 0x000000429600720c */ /* 0x000fe20003f46270 */
[----:B-1---5:R-:W-:Y:S01]  /*3320*/  IMAD.MOV.U32 R9, RZ, RZ, R16 ;  /* 0x000000ffff097224 */ /* 0x022fe200078e0010 */
[----:B------:R-:W-:Y:S01]  /*3330*/  MOV R5, R14 ;  /* 0x0000000e00057202 */ /* 0x000fe20000000f00 */
[----:B------:R-:W-:Y:S01]  /*3340*/  IMAD.MOV.U32 R8, RZ, RZ, R17 ;  /* 0x000000ffff087224 */ /* 0x000fe200078e0011 */
[----:B------:R-:W-:Y:S01]  /*3350*/  BSSY B0, `(.L_x_224) ;  /* 0x000001f000007945 */ /* 0x000fe20003800000 */
[----:B------:R-:W-:Y:S01]  /*3360*/  IMAD.MOV.U32 R4, RZ, RZ, R15 ;  /* 0x000000ffff047224 */ /* 0x000fe200078e000f */
[----:B------:R-:W-:Y:S01]  /*3370*/  CS2R R20, SRZ ;  /* 0x0000000000147805 */ /* 0x000fe2000001ff00 */
[----:B------:R-:W-:Y:S01]  /*3380*/  CS2R R18, SRZ ;  /* 0x0000000000127805 */ /* 0x000fe2000001ff00 */
[----:B------:R-:W-:Y:S01]  /*3390*/  PRMT R27, R8, 0x5410, R9 ;  /* 0x00005410081b7816 */ /* 0x000fe20000000009 */
[----:B------:R-:W-:Y:S01]  /*33a0*/  IMAD.MOV.U32 R9, RZ, RZ, R44 ;  /* 0x000000ffff097224 */ /* 0x000fe200078e002c */
[----:B------:R-:W-:Y:S01]  /*33b0*/  PRMT R23, R4, 0x5410, R5 ;  /* 0x0000541004177816 */ /* 0x000fe20000000005 */
[----:B------:R-:W-:Y:S01]  /*33c0*/  IMAD.MOV.U32 R5, RZ, RZ, R42 ;  /* 0x000000ffff057224 */ /* 0x000fe200078e002a */
[----:B------:R-:W-:Y:S01]  /*33d0*/  MOV R8, R45 ;  /* 0x0000002d00087202 */ /* 0x000fe20000000f00 */
[----:B------:R-:W-:Y:S01]  /*33e0*/  CS2R R48, SRZ ;  /* 0x0000000000307805 */ /* 0x000fe2000001ff00 */
[----:B------:R-:W-:Y:S01]  /*33f0*/  MOV R4, R43 ;  /* 0x0000002b00047202 */ /* 0x000fe20000000f00 */
[----:B------:R-:W-:Y:S01]  /*3400*/  CS2R R46, SRZ ;  /* 0x00000000002e7805 */ /* 0x000fe2000001ff00 */
[----:B------:R-:W-:Y:S02]  /*3410*/  PRMT R51, R9, 0x5410, R8 ;  /* 0x0000541009337816 */ /* 0x000fe40000000008 */
[----:B------:R-:W-:Y:S01]  /*3420*/  PRMT R50, R5, 0x5410, R4 ;  /* 0x0000541005327816 */ /* 0x000fe20000000004 */
[----:B------:R-:W-:-:S05]  /*3430*/  @P2 BRA `(.L_x_225) ;  /* 0x0000010000002947 */ /* 0x000fca0003800000 */
[----:B------:R-:W-:Y:S01]  /*3440*/  IADD3 R4, P1, P0, R100, R173, R10 ;  /* 0x000000ad64047210 */ /* 0x000fe2000783e00a */
[----:B------:R-:W-:Y:S01]  /*3450*/  CS2R R20, SRZ ;  /* 0x0000000000147805 */ /* 0x000fe2000001ff00 */
[----:B------:R-:W-:Y:S02]  /*3460*/  CS2R R48, SRZ ;  /* 0x0000000000307805 */ /* 0x000fe4000001ff00 */
[----:B------:R-:W-:Y:S02]  /*3470*/  IADD3.X R9, R111, R155, R32, P1, P0 ;  /* 0x0000009b6f097210 */ /* 0x000fe40000fe0420 */
[----:B------:R-:W-:Y:S04]  /*3480*/  IADD3 R5, P1, P0, R98, R174, R30 ;  /* 0x000000ae62057210 */ /* 0x000fe8000783e01e */
[----:B------:R-:W-:Y:S02]  /*3490*/  IADD3.X R10, R109, R156, R36, P1, P0 ;  /* 0x0000009c6d0a7210 */ /* 0x000fe40000fe0424 */
[C---:B------:R-:W-:Y:S04]  /*34a0*/  LEA R8, P0, R4.reuse, c[0x0][0x270], 0x1 ;  /* 0x00009c0004087a11 */ /* 0x040fe800078008ff */
[----:B------:R-:W-:Y:S02]  /*34b0*/  LEA.HI.X R9, R4, c[0x0][0x274], R9, 0x1, P0 ;  /* 0x00009d0004097a11 */ /* 0x000fe400000f0c09 */
[C---:B------:R-:W-:Y:S04]  /*34c0*/  LEA R4, P0, R5.reuse, c[0x0][0x288], 0x1 ;  /* 0x0000a20005047a11 */ /* 0x040fe800078008ff */
[----:B------:R-:W-:Y:S02]  /*34d0*/  LEA.HI.X R5, R5, c[0x0][0x28c], R10, 0x1, P0 ;  /* 0x0000a30005057a11 */ /* 0x000fe400000f0c0a */
[----:B------:R-:W-:-:S13]  /*34e0*/  ISETP.GE.AND P0, PT, R24, c[0x0][0x27c], PT ;  /* 0x00009f0018007a0c */ /* 0x000fda0003f06270 */
[----:B------:R1:W5:Y:S04]  /*34f0*/  @!P0 LDG.E.64 R18, [R8.64] ;  /* 0x0000000808128981 */ /* 0x000368000c1e1b00 */
[----:B------:R1:W5:Y:S01]  /*3500*/  @!P0 LDG.E.64 R46, [R4.64] ;  /* 0x00000008042e8981 */ /* 0x000362000c1e1b00 */
[----:B------:R-:W-:-:S13]  /*3510*/  ISETP.GE.AND P0, PT, R26, c[0x0][0x27c], PT ;  /* 0x00009f001a007a0c */ /* 0x000fda0003f06270 */
[----:B------:R1:W5:Y:S04]  /*3520*/  @!P0 LDG.E.64 R20, [R8.64+0x20] ;  /* 0x0000200808148981 */ /* 0x000368000c1e1b00 */
[----:B------:R1:W5:Y:S02]  /*3530*/  @!P0 LDG.E.64 R48, [R4.64+0x20] ;  /* 0x0000200804308981 */ /* 0x000364000c1e1b00 */
.L_x_225:
[----:B------:R-:W-:Y:S05]  /*3540*/  BSYNC B0 ;  /* 0x0000000000007941 */ /* 0x000fea0003800000 */
.L_x_224:
[----:B-1---5:R-:W-:Y:S01]  /*3550*/  MOV R5, R18 ;  /* 0x0000001200057202 */ /* 0x022fe20000000f00 */
[----:B------:R-:W-:Y:S01]  /*3560*/  IMAD.MOV.U32 R9, RZ, RZ, R20 ;  /* 0x000000ffff097224 */ /* 0x000fe200078e0014 */
[----:B------:R-:W-:Y:S01]  /*3570*/  BSSY B1, `(.L_x_226) ;  /* 0x0000077000017945 */ /* 0x000fe20003800000 */
[----:B------:R-:W-:Y:S02]  /*3580*/  IMAD.MOV.U32 R8, RZ, RZ, R21 ;  /* 0x000000ffff087224 */ /* 0x000fe400078e0015 */
[----:B------:R-:W-:Y:S03]  /*3590*/  IMAD.MOV.U32 R4, RZ, RZ, R19 ;  /* 0x000000ffff047224 */ /* 0x000fe600078e0013 */
[----:B------:R-:W-:Y:S01]  /*35a0*/  PRMT R31, R8, 0x5410, R9 ;  /* 0x00005410081f7816 */ /* 0x000fe20000000009 */
[----:B------:R-:W-:Y:S01]  /*35b0*/  IMAD.MOV.U32 R9, RZ, RZ, R48 ;  /* 0x000000ffff097224 */ /* 0x000fe200078e0030 */
[----:B------:R-:W-:Y:S01]  /*35c0*/  PRMT R30, R4, 0x5410, R5 ;  /* 0x00005410041e7816 */ /* 0x000fe20000000005 */
[----:B------:R-:W-:Y:S01]  /*35d0*/  IMAD.MOV.U32 R5, RZ, RZ, R46 ;  /* 0x000000ffff057224 */ /* 0x000fe200078e002e */
[----:B------:R-:W-:Y:S02]  /*35e0*/  MOV R8, R49 ;  /* 0x0000003100087202 */ /* 0x000fe40000000f00 */
[----:B------:R-:W-:Y:S02]  /*35f0*/  MOV R4, R47 ;  /* 0x0000002f00047202 */ /* 0x000fe40000000f00 */
[----:B------:R-:W-:Y:S02]  /*3600*/  PRMT R53, R9, 0x5410, R8 ;  /* 0x0000541009357816 */ /* 0x000fe40000000008 */
[----:B------:R-:W-:Y:S01]  /*3610*/  PRMT R52, R5, 0x5410, R4 ;  /* 0x0000541005347816 */ /* 0x000fe20000000004 */
[----:B------:R-:W-:-:S05]  /*3620*/  @P4 BRA `(.L_x_227) ;  /* 0x000006b000004947 */ /* 0x000fca0003800000 */
[----:B------:R-:W-:Y:S01]  /*3630*/  BSSY B0, `(.L_x_228) ;  /* 0x0000035000007945 */ /* 0x000fe20003800000 */
[----:B------:R-:W-:-:S05]  /*3640*/  @P6 BRA `(.L_x_229) ;  /* 0x0000033000006947 */ /* 0x000fca0003800000 */
[----:B------:R-:W-:Y:S01]  /*3650*/  ISETP.GE.AND P0, PT, R24, c[0x0][0x27c], PT ;  /* 0x00009f0018007a0c */ /* 0x000fe20003f06270 */
[----:B------:R-:W1:-:S12]  /*3660*/  LDS.128 R8, [R80+0x2800] ;  /* 0x0028000050087984 */ /* 0x000e580000000c00 */
[----:B------:R-:W-:Y:S02]  /*3670*/  @!P0 SHF.R.U64 R5, R34, 0x10, R35 ;  /* 0x0000001022058819 */ /* 0x000fe40000001223 */
[--C-:B------:R-:W-:Y:S02]  /*3680*/  @!P0 SHF.R.U64 R2, R2, 0x10, R3.reuse ;  /* 0x0000001002028819 */ /* 0x100fe40000001203 */
[----:B------:R-:W-:Y:S02]  /*3690*/  @!P0 SHF.R.U32.HI R3, RZ, 0x10, R3 ;  /* 0x00000010ff038819 */ /* 0x000fe40000011603 */
[----:B------:R-:W-:Y:S02]  /*36a0*/  @!P0 PRMT R5, R13, 0x5410, R5 ;  /* 0x000054100d058816 */ /* 0x000fe40000000005 */
[C---:B------:R-:W-:Y:S02]  /*36b0*/  @!P0 PRMT R2, R12.reuse, 0x5432, R2 ;  /* 0x000054320c028816 */ /* 0x040fe40000000002 */
[----:B------:R-:W-:Y:S01]  /*36c0*/  @!P0 SHF.R.U32.HI R4, RZ, 0x10, R35 ;  /* 0x00000010ff048819 */ /* 0x000fe20000011623 */
[----:B------:R-:W-:Y:S01]  /*36d0*/  @!P0 IMAD.U32 R32, R5, 0x10000, RZ ;  /* 0x0001000005208824 */ /* 0x000fe200078e00ff */
[----:B------:R-:W-:Y:S02]  /*36e0*/  @!P0 PRMT R12, R12, 0x5410, R3 ;  /* 0x000054100c0c8816 */ /* 0x000fe40000000003 */
[----:B------:R-:W-:Y:S01]  /*36f0*/  @!P0 PRMT R37, R13, 0x5432, R4 ;  /* 0x000054320d258816 */ /* 0x000fe20000000004 */
[C---:B------:R-:W-:Y:S01]  /*3700*/  @!P0 IMAD.U32 R13, R2.reuse, 0x10000, RZ ;  /* 0x00010000020d8824 */ /* 0x040fe200078e00ff */
[----:B------:R-:W-:Y:S02]  /*3710*/  @!P0 LOP3.LUT R35, R5, 0xffff0000, RZ, 0xc0, !PT ;  /* 0xffff000005238812 */ /* 0x000fe400078ec0ff */
[----:B------:R-:W-:Y:S01]  /*3720*/  @!P0 LOP3.LUT R5, R2, 0xffff0000, RZ, 0xc0, !PT ;  /* 0xffff000002058812 */ /* 0x000fe200078ec0ff */
[C---:B-1----:R-:W-:Y:S01]  /*3730*/  @!P0 IMAD.U32 R36, R9.reuse, 0x10000, RZ ;  /* 0x0001000009248824 */ /* 0x042fe200078e00ff */
[C---:B------:R-:W-:Y:S02]  /*3740*/  @!P0 LOP3.LUT R3, R8.reuse, 0xffff0000, RZ, 0xc0, !PT ;  /* 0xffff000008038812 */ /* 0x040fe400078ec0ff */
[----:B------:R-:W-:Y:S02]  /*3750*/  @!P0 LOP3.LUT R4, R9, 0xffff0000, RZ, 0xc0, !PT ;  /* 0xffff000009048812 */ /* 0x000fe400078ec0ff */
[----:B------:R-:W-:Y:S01]  /*3760*/  @!P0 SHF.L.U32 R34, R8, 0x10, RZ ;  /* 0x0000001008228819 */ /* 0x000fe200000006ff */
[C---:B------:R-:W-:Y:S02]  /*3770*/  @!P0 FMUL.FTZ R38, R3.reuse, R32 ;  /* 0x0000002003268220 */ /* 0x040fe40000410000 */
[----:B------:R-:W-:Y:S02]  /*3780*/  @!P0 FMUL.FTZ R2, R3, R13 ;  /* 0x0000000d03028220 */ /* 0x000fe40000410000 */
[C---:B------:R-:W-:Y:S02]  /*3790*/  @!P0 FMUL.FTZ R56, R4.reuse, R35 ;  /* 0x0000002304388220 */ /* 0x040fe40000410000 */
[----:B------:R-:W-:Y:S01]  /*37a0*/  @!P0 FMUL.FTZ R3, R4, R5 ;  /* 0x0000000504038220 */ /* 0x000fe20000410000 */
[----:B------:R-:W-:Y:S01]  /*37b0*/  @!P0 LOP3.LUT R4, R10, 0xffff0000, RZ, 0xc0, !PT ;  /* 0xffff00000a048812 */ /* 0x000fe200078ec0ff */
[----:B------:R-:W-:Y:S01]  /*37c0*/  @!P0 FFMA.FTZ R59, R34, R13, -R38 ;  /* 0x0000000d223b8223 */ /* 0x000fe20000010826 */
[----:B------:R-:W-:Y:S01]  /*37d0*/  @!P0 SHF.L.U32 R38, R11, 0x10, RZ ;  /* 0x000000100b268819 */ /* 0x000fe200000006ff */
[----:B------:R-:W-:Y:S01]  /*37e0*/  @!P0 FFMA.FTZ R2, R32, R34, R2 ;  /* 0x0000002220028223 */ /* 0x000fe20000010002 */
[----:B------:R-:W-:Y:S01]  /*37f0*/  @!P0 SHF.L.U32 R34, R10, 0x10, RZ ;  /* 0x000000100a228819 */ /* 0x000fe200000006ff */
[C---:B------:R-:W-:Y:S01]  /*3800*/  @!P0 IMAD.U32 R32, R37.reuse, 0x10000, RZ ;  /* 0x0001000025208824 */ /* 0x040fe200078e00ff */
[----:B------:R-:W-:Y:S01]  /*3810*/  @!P0 LOP3.LUT R37, R37, 0xffff0000, RZ, 0xc0, !PT ;  /* 0xffff000025258812 */ /* 0x000fe200078ec0ff */
[C---:B------:R-:W-:Y:S01]  /*3820*/  @!P0 IMAD.U32 R13, R12.reuse, 0x10000, RZ ;  /* 0x000100000c0d8824 */ /* 0x040fe200078e00ff */
[----:B------:R-:W-:Y:S01]  /*3830*/  @!P0 LOP3.LUT R12, R12, 0xffff0000, RZ, 0xc0, !PT ;  /* 0xffff00000c0c8812 */ /* 0x000fe200078ec0ff */
[----:B------:R-:W-:Y:S01]  /*3840*/  @!P0 FFMA.FTZ R58, R36, R5, -R56 ;  /* 0x00000005243a8223 */ /* 0x000fe20000010838 */
[----:B------:R-:W-:Y:S01]  /*3850*/  @!P0 LOP3.LUT R5, R11, 0xffff0000, RZ, 0xc0, !PT ;  /* 0xffff00000b058812 */ /* 0x000fe200078ec0ff */
[C---:B------:R-:W-:Y:S02]  /*3860*/  @!P0 FMUL.FTZ R56, R4.reuse, R32 ;  /* 0x0000002004388220 */ /* 0x040fe40000410000 */
[----:B------:R-:W-:Y:S02]  /*3870*/  @!P0 FMUL.FTZ R4, R4, R13 ;  /* 0x0000000d04048220 */ /* 0x000fe40000410000 */
[C---:B------:R-:W-:Y:S02]  /*3880*/  @!P0 FMUL.FTZ R57, R5.reuse, R37 ;  /* 0x0000002505398220 */ /* 0x040fe40000410000 */
[----:B------:R-:W-:Y:S02]  /*3890*/  @!P0 FMUL.FTZ R5, R5, R12 ;  /* 0x0000000c05058220 */ /* 0x000fe40000410000 */
[----:B------:R-:W-:Y:S02]  /*38a0*/  @!P0 FFMA.FTZ R3, R35, R36, R3 ;  /* 0x0000002423038223 */ /* 0x000fe40000010003 */
[----:B------:R-:W-:Y:S02]  /*38b0*/  @!P0 FFMA.FTZ R4, R32, R34, R4 ;  /* 0x0000002220048223 */ /* 0x000fe40000010004 */
[----:B------:R-:W-:Y:S01]  /*38c0*/  @!P0 FFMA.FTZ R56, R34, R13, -R56 ;  /* 0x0000000d22388223 */ /* 0x000fe20000010838 */
[----:B------:R-:W-:Y:S01]  /*38d0*/  @!P0 F2FP.BF16.PACK_AB R13, R2, R59 ;  /* 0x0000003b020d823e */ /* 0x000fe200000010ff */
[----:B------:R-:W-:Y:S01]  /*38e0*/  @!P0 FFMA.FTZ R57, R38, R12, -R57 ;  /* 0x0000000c26398223 */ /* 0x000fe20000010839 */
[----:B------:R-:W-:Y:S01]  /*38f0*/  @!P0 F2FP.BF16.PACK_AB R12, R3, R58 ;  /* 0x0000003a030c823e */ /* 0x000fe200000010ff */
[----:B------:R-:W-:Y:S01]  /*3900*/  @!P0 FFMA.FTZ R5, R37, R38, R5 ;  /* 0x0000002625058223 */ /* 0x000fe20000010005 */
[----:B------:R-:W-:Y:S01]  /*3910*/  @!P0 F2FP.BF16.PACK_AB R3, R4, R56 ;  /* 0x000000380403823e */ /* 0x000fe200000010ff */
[----:B------:R-:W-:Y:S01]  /*3920*/  @!P0 IMAD.MOV.U32 R8, RZ, RZ, R13 ;  /* 0x000000ffff088224 */ /* 0x000fe200078e000d */
[----:B------:R-:W-:Y:S02]  /*3930*/  @!P0 MOV R9, R12 ;  /* 0x0000000c00098202 */ /* 0x000fe40000000f00 */
[----:B------:R-:W-:Y:S01]  /*3940*/  @!P0 F2FP.BF16.PACK_AB R2, R5, R57 ;  /* 0x000000390502823e */ /* 0x000fe200000010ff */
[----:B------:R-:W-:Y:S03]  /*3950*/  @!P0 IMAD.MOV.U32 R10, RZ, RZ, R3 ;  /* 0x000000ffff0a8224 */ /* 0x000fe600078e0003 */
[----:B------:R-:W-:Y:S05]  /*3960*/  @!P0 MOV R11, R2 ;  /* 0x00000002000b8202 */ /* 0x000fea0000000f00 */
[----:B------:R1:W-:Y:S02]  /*3970*/  STG.E.128 [R54.64], R8 ;  /* 0x0000000836007986 */ /* 0x0003e4000c101d08 */
.L_x_229:
[----:B------:R-:W-:Y:S05]  /*3980*/  BSYNC B0 ;  /* 0x0000000000007941 */ /* 0x000fea0003800000 */
.L_x_228:
[----:B------:R-:W-:-:S13]  /*3990*/  ISETP.NE.AND P0, PT, R90, RZ, PT ;  /* 0x000000ff5a00720c */ /* 0x000fda0003f05270 */
[----:B------:R-:W-:-:S05]  /*39a0*/  @P0 BRA `(.L_x_227) ;  /* 0x0000033000000947 */ /* 0x000fca0003800000 */
[----:B------:R-:W-:Y:S01]  /*39b0*/  ISETP.GE.AND P0, PT, R26, c[0x0][0x27c], PT ;  /* 0x00009f001a007a0c */ /* 0x000fe20003f06270 */
[----:B-1----:R-:W1:-:S12]  /*39c0*/  LDS.128 R8, [R81+0x2800] ;  /* 0x0028000051087984 */ /* 0x002e580000000c00 */
[----:B------:R-:W-:Y:S02]  /*39d0*/  @!P0 SHF.R.U64 R5, R40, 0x10, R41 ;  /* 0x0000001028058819 */ /* 0x000fe40000001229 */
[--C-:B------:R-:W-:Y:S02]  /*39e0*/  @!P0 SHF.R.U64 R2, R6, 0x10, R7.reuse ;  /* 0x0000001006028819 */ /* 0x100fe40000001207 */
[----:B------:R-:W-:Y:S02]  /*39f0*/  @!P0 SHF.R.U32.HI R3, RZ, 0x10, R7 ;  /* 0x00000010ff038819 */ /* 0x000fe40000011607 */
[----:B------:R-:W-:Y:S02]  /*3a00*/  @!P0 PRMT R5, R39, 0x5410, R5 ;  /* 0x0000541027058816 */ /* 0x000fe40000000005 */
[C---:B------:R-:W-:Y:S02]  /*3a10*/  @!P0 PRMT R2, R22.reuse, 0x5432, R2 ;  /* 0x0000543216028816 */ /* 0x040fe40000000002 */
[----:B------:R-:W-:Y:S01]  /*3a20*/  @!P0 SHF.R.U32.HI R4, RZ, 0x10, R41 ;  /* 0x00000010ff048819 */ /* 0x000fe20000011629 */
[----:B------:R-:W-:Y:S01]  /*3a30*/  @!P0 IMAD.U32 R12, R5, 0x10000, RZ ;  /* 0x00010000050c8824 */ /* 0x000fe200078e00ff */
[----:B------:R-:W-:Y:S01]  /*3a40*/  @!P0 PRMT R6, R22, 0x5410, R3 ;  /* 0x0000541016068816 */ /* 0x000fe20000000003 */
[C---:B------:R-:W-:Y:S01]  /*3a50*/  @!P0 IMAD.U32 R7, R2.reuse, 0x10000, RZ ;  /* 0x0001000002078824 */ /* 0x040fe200078e00ff */
[----:B------:R-:W-:Y:S02]  /*3a60*/  @!P0 PRMT R34, R39, 0x5432, R4 ;  /* 0x0000543227228816 */ /* 0x000fe40000000004 */
        /* <DEDUP_REMOVED lines=12> */
[C---:B------:R-:W-:Y:S01]  /*3b30*/  @!P0 SHF.L.U32 R35, R11.reuse, 0x10, RZ ;  /* 0x000000100b238819 */ /* 0x040fe200000006ff */
        /* <DEDUP_REMOVED lines=25> */
[----:B------:R1:W-:Y:S02]  /*3cd0*/  STG.E.128 [R54.64+0x40], R8 ;  /* 0x0000400836007986 */ /* 0x0003e4000c101d08 */
.L_x_227:
[----:B------:R-:W-:Y:S05]  /*3ce0*/  BSYNC B1 ;  /* 0x0000000000017941 */ /* 0x000fea0003800000 */
.L_x_226:
[----:B------:R-:W-:Y:S01]  /*3cf0*/  BSSY B1, `(.L_x_230) ;  /* 0x000006d000017945 */ /* 0x000fe20003800000 */
[----:B------:R-:W-:-:S05]  /*3d00*/  @P3 BRA `(.L_x_231) ;  /* 0x000006b000003947 */ /* 0x000fca0003800000 */
[----:B------:R-:W-:Y:S01]  /*3d10*/  BSSY B0, `(.L_x_232) ;  /* 0x0000035000007945 */ /* 0x000fe20003800000 */
[----:B------:R-:W-:-:S05]  /*3d20*/  @P6 BRA `(.L_x_233) ;  /* 0x0000033000006947 */ /* 0x000fca0003800000 */
[----:B------:R-:W-:Y:S01]  /*3d30*/  ISETP.GE.AND P0, PT, R24, c[0x0][0x27c], PT ;  /* 0x00009f0018007a0c */ /* 0x000fe20003f06270 */
[----:B-1----:R-:W1:-:S12]  /*3d40*/  LDS.128 R8, [R80+0x3800] ;  /* 0x0038000050087984 */ /* 0x002e580000000c00 */
[----:B------:R-:W-:Y:S02]  /*3d50*/  @!P0 SHF.R.U64 R5, R42, 0x10, R43 ;  /* 0x000000102a058819 */ /* 0x000fe4000000122b */
[--C-:B------:R-:W-:Y:S02]  /*3d60*/  @!P0 SHF.R.U64 R2, R14, 0x10, R15.reuse ;  /* 0x000000100e028819 */ /* 0x100fe4000000120f */
[----:B------:R-:W-:Y:S02]  /*3d70*/  @!P0 SHF.R.U32.HI R3, RZ, 0x10, R15 ;  /* 0x00000010ff038819 */ /* 0x000fe4000001160f */
[----:B------:R-:W-:Y:S02]  /*3d80*/  @!P0 PRMT R5, R50, 0x5410, R5 ;  /* 0x0000541032058816 */ /* 0x000fe40000000005 */
[----:B------:R-:W-:Y:S02]  /*3d90*/  @!P0 PRMT R2, R23, 0x5432, R2 ;  /* 0x0000543217028816 */ /* 0x000fe40000000002 */
[----:B------:R-:W-:Y:S01]  /*3da0*/  @!P0 SHF.R.U32.HI R4, RZ, 0x10, R43 ;  /* 0x00000010ff048819 */ /* 0x000fe2000001162b */
[----:B------:R-:W-:Y:S01]  /*3db0*/  @!P0 IMAD.U32 R12, R5, 0x10000, RZ ;  /* 0x00010000050c8824 */ /* 0x000fe200078e00ff */
[----:B------:R-:W-:Y:S01]  /*3dc0*/  @!P0 PRMT R6, R23, 0x5410, R3 ;  /* 0x0000541017068816 */ /* 0x000fe20000000003 */
[----:B------:R-:W-:Y:S01]  /*3dd0*/  @!P0 IMAD.U32 R7, R2, 0x10000, RZ ;  /* 0x0001000002078824 */ /* 0x000fe200078e00ff */
        /* <DEDUP_REMOVED lines=40> */
.L_x_233:
[----:B------:R-:W-:Y:S05]  /*4060*/  BSYNC B0 ;  /* 0x0000000000007941 */ /* 0x000fea0003800000 */
.L_x_232:
        /* <DEDUP_REMOVED lines=53> */
.L_x_231:
[----:B------:R-:W-:Y:S05]  /*43c0*/  BSYNC B1 ;  /* 0x0000000000017941 */ /* 0x000fea0003800000 */
.L_x_230:
        /* <DEDUP_REMOVED lines=11> */
[C---:B------:R-:W-:Y:S01]  /*4480*/  @!P0 IMAD.U32 R12, R5.reuse, 0x10000, RZ ;  /* 0x00010000050c8824 */ /* 0x040fe200078e00ff */
        /* <DEDUP_REMOVED lines=27> */
[-C--:B------:R-:W-:Y:S02]  /*4640*/  @!P0 FMUL.FTZ R5, R5, R6.reuse ;  /* 0x0000000605058220 */ /* 0x080fe40000410000 */
        /* <DEDUP_REMOVED lines=14> */
.L_x_236:
[----:B------:R-:W-:Y:S05]  /*4730*/  BSYNC B0 ;  /* 0x0000000000007941 */ /* 0x000fea0003800000 */
.L_x_235:
        /* <DEDUP_REMOVED lines=52> */
[----:B------:R1:W-:Y:S01]  /*4a80*/  STG.E.128 [R62.64+0x40], R8 ;  /* 0x000040083e007986 */ /* 0x0003e2000c101d08 */
[----:B------:R-:W-:-:S05]  /*4a90*/  BRA `(.L_x_234) ;  /* 0x00001c2000007947 */ /* 0x000fca0003800000 */
.L_x_219:
[----:B------:R-:W-:Y:S01]  /*4aa0*/  ISETP.GE.AND P0, PT, R148, R66, PT ;  /* 0x000000429400720c */ /* 0x000fe20003f06270 */
[----:B------:R-:W-:Y:S01]  /*4ab0*/  CS2R R18, SRZ ;  /* 0x0000000000127805 */ /* 0x000fe2000001ff00 */
[----:B------:R-:W-:Y:S01]  /*4ac0*/  CS2R R16, SRZ ;  /* 0x0000000000107805 */ /* 0x000fe2000001ff00 */
[----:B------:R-:W-:Y:S01]  /*4ad0*/  CS2R R54, SRZ ;  /* 0x0000000000367805 */ /* 0x000fe2000001ff00 */
[----:B------:R-:W-:Y:S01]  /*4ae0*/  ISETP.GE.OR P3, PT, R28, c[0x0][0x27c], P0 ;  /* 0x00009f001c007a0c */ /* 0x000fe20000766670 */
[----:B------:R-:W-:Y:S01]  /*4af0*/  CS2R R52, SRZ ;  /* 0x0000000000347805 */ /* 0x000fe2000001ff00 */
[----:B------:R-:W-:Y:S01]  /*4b00*/  CS2R R22, SRZ ;  /* 0x0000000000167805 */ /* 0x000fe2000001ff00 */
[----:B------:R-:W-:Y:S01]  /*4b10*/  CS2R R20, SRZ ;  /* 0x0000000000147805 */ /* 0x000fe2000001ff00 */
[----:B------:R-:W-:Y:S01]  /*4b20*/  CS2R R58, SRZ ;  /* 0x00000000003a7805 */ /* 0x000fe2000001ff00 */
[----:B------:R-:W-:Y:S01]  /*4b30*/  CS2R R56, SRZ ;  /* 0x0000000000387805 */ /* 0x000fe2000001ff00 */
[----:B------:R-:W-:Y:S01]  /*4b40*/  CS2R R38, SRZ ;  /* 0x0000000000267805 */ /* 0x000fe2000001ff00 */
[----:B------:R-:W-:Y:S06]  /*4b50*/  BSSY B0, `(.L_x_237) ;  /* 0x00000b7000007945 */ /* 0x000fec0003800000 */
[----:B------:R-:W-:Y:S04]  /*4b60*/  @!P3 IADD3 R3, P1, P0, R96, R10, R175 ;  /* 0x0000000a6003b210 */ /* 0x000fe8000783e0af */
[----:B------:R-:W-:Y:S02]  /*4b70*/  @!P3 IADD3.X R6, R108, R32, R157, P1, P0 ;  /* 0x000000206c06b210 */ /* 0x000fe40000fe049d */
[----:B------:R-:W-:Y:S04]  /*4b80*/  @!P3 IADD3 R4, P1, P0, R94, R30, R176 ;  /* 0x0000001e5e04b210 */ /* 0x000fe8000783e0b0 */
[----:B------:R-:W-:Y:S02]  /*4b90*/  @!P3 IADD3.X R7, R107, R36, R158, P1, P0 ;  /* 0x000000246b07b210 */ /* 0x000fe40000fe049e */
[----:B------:R-:W-:Y:S04]  /*4ba0*/  ISETP.GE.AND P0, PT, R150, R66, PT ;  /* 0x000000429600720c */ /* 0x000fe80003f06270 */
[----:B------:R-:W-:-:S13]  /*4bb0*/  ISETP.GE.OR P2, PT, R28, c[0x0][0x27c], P0 ;  /* 0x00009f001c007a0c */ /* 0x000fda0000746670 */
[----:B------:R-:W-:Y:S04]  /*4bc0*/  @!P2 IADD3 R5, P1, P0, R96, R173, R10 ;  /* 0x000000ad6005a210 */ /* 0x000fe8000783e00a */
[----:B------:R-:W-:Y:S02]  /*4bd0*/  @!P2 IADD3.X R9, R108, R155, R32, P1, P0 ;  /* 0x0000009b6c09a210 */ /* 0x000fe40000fe0420 */
[----:B------:R-:W-:Y:S04]  /*4be0*/  @!P2 IADD3 R11, P1, P0, R94, R174, R30 ;  /* 0x000000ae5e0ba210 */ /* 0x000fe8000783e01e */
[----:B------:R-:W-:Y:S02]  /*4bf0*/  @!P2 IADD3.X R13, R107, R156, R36, P1, P0 ;  /* 0x0000009c6b0da210 */ /* 0x000fe40000fe0424 */
[C---:B------:R-:W-:Y:S04]  /*4c00*/  @!P3 LEA R2, P0, R3.reuse, c[0x0][0x270], 0x1 ;  /* 0x00009c000302ba11 */ /* 0x040fe800078008ff */
[----:B------:R-:W-:Y:S02]  /*4c10*/  @!P3 LEA.HI.X R3, R3, c[0x0][0x274], R6, 0x1, P0 ;  /* 0x00009d000303ba11 */ /* 0x000fe400000f0c06 */
[C---:B------:R-:W-:Y:S03]  /*4c20*/  @!P3 LEA R6, P0, R4.reuse, c[0x0][0x288], 0x1 ;  /* 0x0000a2000406ba11 */ /* 0x040fe600078008ff */
[----:B------:R1:W2:Y:S01]  /*4c30*/  @!P3 LDG.E.128 R16, [R2.64] ;  /* 0x000000080210b981 */ /* 0x0002a2000c1e1d00 */
[----:B------:R-:W-:Y:S02]  /*4c40*/  @!P3 LEA.HI.X R7, R4, c[0x0][0x28c], R7, 0x1, P0 ;  /* 0x0000a3000407ba11 */ /* 0x000fe400000f0c07 */
[C---:B------:R-:W-:Y:S04]  /*4c50*/  @!P2 LEA R8, P0, R5.reuse, c[0x0][0x270], 0x1 ;  /* 0x00009c000508aa11 */ /* 0x040fe800078008ff */
[----:B------:R-:W-:Y:S01]  /*4c60*/  @!P2 LEA.HI.X R9, R5, c[0x0][0x274], R9, 0x1, P0 ;  /* 0x00009d000509aa11 */ /* 0x000fe200000f0c09 */
[----:B------:R3:W4:Y:S01]  /*4c70*/  @!P3 LDG.E.128 R52, [R6.64] ;  /* 0x000000080634b981 */ /* 0x000722000c1e1d00 */
[C---:B------:R-:W-:Y:S04]  /*4c80*/  @!P2 LEA R12, P0, R11.reuse, c[0x0][0x288], 0x1 ;  /* 0x0000a2000b0caa11 */ /* 0x040fe800078008ff */
[----:B------:R-:W-:Y:S02]  /*4c90*/  @!P2 LEA.HI.X R13, R11, c[0x0][0x28c], R13, 0x1, P0 ;  /* 0x0000a3000b0daa11 */ /* 0x000fe400000f0c0d */
[----:B------:R-:W-:Y:S01]  /*4ca0*/  ISETP.GE.AND P0, PT, R190, R66, PT ;  /* 0x00000042be00720c */ /* 0x000fe20003f06270 */
[----:B------:R2:W4:Y:S03]  /*4cb0*/  @!P2 LDG.E.128 R20, [R8.64] ;  /* 0x000000080814a981 */ /* 0x000526000c1e1d00 */
[----:B------:R-:W-:Y:S05]  /*4cc0*/  ISETP.GE.OR P0, PT, R28, c[0x0][0x27c], P0 ;  /* 0x00009f001c007a0c */ /* 0x000fea0000706670 */
[----:B------:R-:W4:Y:S08]  /*4cd0*/  @!P2 LDG.E.128 R56, [R12.64] ;  /* 0x000000080c38a981 */ /* 0x000f30000c1e1d00 */
[----:B------:R-:W-:Y:S01]  /*4ce0*/  @!P0 IADD3 R4, P1, R96, R10, RZ ;  /* 0x0000000a60048210 */ /* 0x000fe20007f3e0ff */
[----:B---3--:R-:W-:Y:S04]  /*4cf0*/  CS2R R6, SRZ ;  /* 0x0000000000067805 */ /* 0x008fe8000001ff00 */
[----:B------:R-:W-:Y:S01]  /*4d00*/  @!P0 IMAD.X R5, R32, 0x1, R108, P1 ;  /* 0x0000000120058824 */ /* 0x000fe200008e066c */
[C---:B------:R-:W-:Y:S04]  /*4d10*/  @!P0 LEA R10, P1, R4.reuse, c[0x0][0x270], 0x1 ;  /* 0x00009c00040a8a11 */ /* 0x040fe800078208ff */
[----:B------:R-:W-:Y:S02]  /*4d20*/  @!P0 LEA.HI.X R11, R4, c[0x0][0x274], R5, 0x1, P1 ;  /* 0x00009d00040b8a11 */ /* 0x000fe400008f0c05 */
[----:B-1----:R-:W-:Y:S05]  /*4d30*/  @!P0 IADD3 R3, P1, R94, R30, RZ ;  /* 0x0000001e5e038210 */ /* 0x002fea0007f3e0ff */
[----:B------:R-:W-:Y:S01]  /*4d40*/  @!P0 IMAD.X R4, R36, 0x1, R107, P1 ;  /* 0x0000000124048824 */ /* 0x000fe200008e066b */
[C---:B------:R-:W-:Y:S01]  /*4d50*/  @!P0 LEA R2, P1, R3.reuse, c[0x0][0x288], 0x1 ;  /* 0x0000a20003028a11 */ /* 0x040fe200078208ff */
[----:B------:R-:W-:Y:S03]  /*4d60*/  CS2R R36, SRZ ;  /* 0x0000000000247805 */ /* 0x000fe6000001ff00 */
[----:B------:R-:W-:Y:S02]  /*4d70*/  @!P0 LEA.HI.X R3, R3, c[0x0][0x28c], R4, 0x1, P1 ;  /* 0x0000a30003038a11 */ /* 0x000fe400008f0c04 */
[----:B------:R-:W-:Y:S01]  /*4d80*/  CS2R R4, SRZ ;  /* 0x0000000000047805 */ /* 0x000fe2000001ff00 */
[----:B------:R-:W-:Y:S02]  /*4d90*/  ISETP.GE.OR P1, PT, R190, R66, P6 ;  /* 0x00000042be00720c */ /* 0x000fe40003726670 */
[----:B------:R1:W5:Y:S08]  /*4da0*/  @!P0 LDG.E.128 R36, [R2.64] ;  /* 0x0000000802248981 */ /* 0x000370000c1e1d00 */
[----:B------:R3:W5:Y:S01]  /*4db0*/  @!P0 LDG.E.128 R4, [R10.64] ;  /* 0x000000080a048981 */ /* 0x000762000c1e1d00 */
[----:B------:R-:W-:Y:S01]  /*4dc0*/  ISETP.GE.AND P0, PT, R28, c[0x0][0x27c], PT ;  /* 0x00009f001c007a0c */ /* 0x000fe20003f06270 */
[----:B--2---:R-:W-:Y:S02]  /*4dd0*/  IMAD.MOV.U32 R9, RZ, RZ, R18 ;  /* 0x000000ffff097224 */ /* 0x004fe400078e0012 */
[----:B------:R-:W-:Y:S02]  /*4de0*/  IMAD.MOV.U32 R8, RZ, RZ, R19 ;  /* 0x000000ffff087224 */ /* 0x000fe400078e0013 */
[----:B-1----:R-:W-:Y:S02]  /*4df0*/  IMAD.MOV.U32 R3, RZ, RZ, R16 ;  /* 0x000000ffff037224 */ /* 0x002fe400078e0010 */
[----:B------:R-:W-:Y:S01]  /*4e00*/  IMAD.MOV.U32 R2, RZ, RZ, R17 ;  /* 0x000000ffff027224 */ /* 0x000fe200078e0011 */
[----:B------:R-:W-:Y:S01]  /*4e10*/  PRMT R30, R8, 0x5410, R9 ;  /* 0x00005410081e7816 */ /* 0x000fe20000000009 */
[----:B----4-:R-:W-:Y:S02]  /*4e20*/  IMAD.MOV.U32 R9, RZ, RZ, R54 ;  /* 0x000000ffff097224 */ /* 0x010fe400078e0036 */
[----:B------:R-:W-:Y:S01]  /*4e30*/  IMAD.MOV.U32 R8, RZ, RZ, R55 ;  /* 0x000000ffff087224 */ /* 0x000fe200078e0037 */
[----:B------:R-:W-:Y:S01]  /*4e40*/  PRMT R27, R2, 0x5410, R3 ;  /* 0x00005410021b7816 */ /* 0x000fe20000000003 */
[----:B------:R-:W-:Y:S02]  /*4e50*/  IMAD.MOV.U32 R3, RZ, RZ, R52 ;  /* 0x000000ffff037224 */ /* 0x000fe400078e0034 */
        /* <DEDUP_REMOVED lines=13> */
[----:B------:R-:W-:Y:S04]  /*4f30*/  PRMT R63, R8, 0x5410, R9 ;  /* 0x00005410083f7816 */ /* 0x000fe80000000009 */
[----:B------:R-:W-:Y:S01]  /*4f40*/  PRMT R62, R2, 0x5410, R3 ;  /* 0x00005410023e7816 */ /* 0x000fe20000000003 */
[----:B------:R-:W-:-:S05]  /*4f50*/  @P1 BRA `(.L_x_238) ;  /* 0x0000076000001947 */ /* 0x000fca0003800000 */
[----:B---3--:R-:W-:Y:S01]  /*4f60*/  IADD3 R2, P1, R182, R64, RZ ;  /* 0x00000040b6027210 */ /* 0x008fe20007f3e0ff */
[----:B------:R-:W-:Y:S01]  /*4f70*/  LDS.128 R12, [R119+0x2900] ;  /* 0x00290000770c7984 */ /* 0x000fe20000000c00 */
[----:B-----5:R-:W-:Y:S01]  /*4f80*/  @!P0 SHF.R.U64 R35, R36, 0x10, R37 ;  /* 0x0000001024238819 */ /* 0x020fe20000001225 */
[----:B------:R-:W-:Y:S01]  /*4f90*/  IMAD.MOV.U32 R11, RZ, RZ, R7 ;  /* 0x000000ffff0b7224 */ /* 0x000fe200078e0007 */
[----:B------:R-:W-:Y:S01]  /*4fa0*/  @!P0 SHF.R.U32.HI R34, RZ, 0x10, R37 ;  /* 0x00000010ff228819 */ /* 0x000fe20000011625 */
[----:B------:R-:W-:Y:S01]  /*4fb0*/  IMAD.X R3, R68, 0x1, R120, P1 ;  /* 0x0000000144037824 */ /* 0x000fe200008e0678 */
[-C--:B------:R-:W-:Y:S01]  /*4fc0*/  IADD3 R8, P2, P1, R82, R2.reuse, R103 ;  /* 0x0000000252087210 */ /* 0x080fe2000795e067 */
[----:B------:R-:W-:Y:S02]  /*4fd0*/  IMAD.MOV.U32 R41, RZ, RZ, R39 ;  /* 0x000000ffff297224 */ /* 0x000fe400078e0027 */
[----:B------:R-:W1:Y:S01]  /*4fe0*/  LDS.128 R48, [R124+0x2900] ;  /* 0x002900007c307984 */ /* 0x000e620000000c00 */
[-C--:B------:R-:W-:Y:S01]  /*4ff0*/  IADD3.X R9, R85, R3.reuse, R105, P2, P1 ;  /* 0x0000000355097210 */ /* 0x080fe200017e2469 */
[----:B------:R-:W-:Y:S01]  /*5000*/  IMAD.MOV.U32 R10, RZ, RZ, R36 ;  /* 0x000000ffff0a7224 */ /* 0x000fe200078e0024 */
[----:B------:R-:W-:Y:S01]  /*5010*/  ISETP.GE.AND P1, PT, R84, c[0x0][0x1d4], PT ;  /* 0x0000750054007a0c */ /* 0x000fe20003f26270 */
[----:B------:R-:W-:Y:S01]  /*5020*/  IMAD.MOV.U32 R40, RZ, RZ, R37 ;  /* 0x000000ffff287224 */ /* 0x000fe200078e0025 */
[----:B------:R-:W-:Y:S01]  /*5030*/  @!P0 SHF.R.U64 R37, R38, 0x10, R39 ;  /* 0x0000001026258819 */ /* 0x000fe20000001227 */
[----:B------:R-:W-:Y:S01]  /*5040*/  IMAD.MOV.U32 R36, RZ, RZ, R38 ;  /* 0x000000ffff247224 */ /* 0x000fe200078e0026 */
[----:B------:R-:W-:Y:S02]  /*5050*/  @!P0 PRMT R35, R10, 0x5410, R35 ;  /* 0x000054100a238816 */ /* 0x000fe40000000023 */
[----:B------:R-:W-:Y:S02]  /*5060*/  @!P0 SHF.R.U32.HI R38, RZ, 0x10, R39 ;  /* 0x00000010ff268819 */ /* 0x000fe40000011627 */
[----:B------:R-:W-:Y:S02]  /*5070*/  @!P0 PRMT R42, R36, 0x5410, R37 ;  /* 0x00005410242a8816 */ /* 0x000fe40000000025 */
[----:B------:R-:W-:Y:S02]  /*5080*/  @!P0 PRMT R46, R41, 0x5410, R38 ;  /* 0x00005410292e8816 */ /* 0x000fe40000000026 */
[----:B------:R-:W-:Y:S02]  /*5090*/  @!P0 PRMT R34, R40, 0x5410, R34 ;  /* 0x0000541028228816 */ /* 0x000fe40000000022 */
[----:B------:R-:W-:Y:S03]  /*50a0*/  @!P1 IADD3 R2, P3, P2, R82, R2, R84 ;  /* 0x0000000252029210 */ /* 0x000fe60007a7e054 */
[----:B------:R-:W-:Y:S01]  /*50b0*/  @!P0 IMAD.U32 R36, R34, 0x10000, RZ ;  /* 0x0001000022248824 */ /* 0x000fe200078e00ff */
[----:B------:R-:W-:Y:S02]  /*50c0*/  @!P1 IADD3.X R3, R85, R3, R104, P3, P2 ;  /* 0x0000000355039210 */ /* 0x000fe40001fe4468 */
[C---:B------:R-:W-:Y:S04]  /*50d0*/  LEA R72, P2, R8.reuse, c[0x0][0x1c8], 0x1 ;  /* 0x0000720008487a11 */ /* 0x040fe800078408ff */
[----:B------:R-:W-:Y:S01]  /*50e0*/  LEA.HI.X R73, R8, c[0x0][0x1cc], R9, 0x1, P2 ;  /* 0x0000730008497a11 */ /* 0x000fe200010f0c09 */
[----:B------:R-:W-:Y:S01]  /*50f0*/  IMAD.MOV.U32 R9, RZ, RZ, R4 ;  /* 0x000000ffff097224 */ /* 0x000fe200078e0004 */
[----:B------:R-:W-:Y:S02]  /*5100*/  @!P1 LEA R70, P2, R2, c[0x0][0x1c8], 0x1 ;  /* 0x0000720002469a11 */ /* 0x000fe400078408ff */
[----:B------:R-:W-:Y:S02]  /*5110*/  @!P0 SHF.R.U64 R4, R4, 0x10, R5 ;  /* 0x0000001004048819 */ /* 0x000fe40000001205 */
[----:B------:R-:W-:Y:S02]  /*5120*/  @!P1 LEA.HI.X R71, R2, c[0x0][0x1cc], R3, 0x1, P2 ;  /* 0x0000730002479a11 */ /* 0x000fe400010f0c03 */
[----:B------:R-:W-:Y:S02]  /*5130*/  @!P0 PRMT R9, R9, 0x5410, R4 ;  /* 0x0000541009098816 */ /* 0x000fe40000000004 */
[----:B------:R-:W-:Y:S02]  /*5140*/  @!P0 SHF.R.U32.HI R2, RZ, 0x10, R7 ;  /* 0x00000010ff028819 */ /* 0x000fe40000011607 */
[----:B------:R-:W-:Y:S01]  /*5150*/  MOV R8, R5 ;  /* 0x0000000500087202 */ /* 0x000fe20000000f00 */
[----:B-1----:R-:W-:Y:S01]  /*5160*/  @!P0 IMAD.U32 R37, R49, 0x10000, RZ ;  /* 0x0001000031258824 */ /* 0x002fe200078e00ff */
[----:B------:R-:W-:Y:S02]  /*5170*/  @!P0 SHF.L.U32 R4, R13, 0x10, RZ ;  /* 0x000000100d048819 */ /* 0x000fe400000006ff */
[C---:B------:R-:W-:Y:S02]  /*5180*/  @!P0 SHF.L.U32 R41, R50.reuse, 0x10, RZ ;  /* 0x0000001032298819 */ /* 0x040fe400000006ff */
[----:B------:R-:W-:Y:S01]  /*5190*/  @!P0 LOP3.LUT R43, R50, 0xffff0000, RZ, 0xc0, !PT ;  /* 0xffff0000322b8812 */ /* 0x000fe200078ec0ff */
[----:B------:R-:W-:Y:S01]  /*51a0*/  @!P0 FMUL.FTZ R39, R4, R36 ;  /* 0x0000002404278220 */ /* 0x000fe20000410000 */
[C---:B------:R-:W-:Y:S02]  /*51b0*/  @!P0 SHF.L.U32 R45, R51.reuse, 0x10, RZ ;  /* 0x00000010332d8819 */ /* 0x040fe400000006ff */
[----:B------:R-:W-:Y:S02]  /*51c0*/  @!P0 LOP3.LUT R47, R51, 0xffff0000, RZ, 0xc0, !PT ;  /* 0xffff0000332f8812 */ /* 0x000fe400078ec0ff */
[----:B------:R-:W-:Y:S01]  /*51d0*/  @!P0 PRMT R11, R11, 0x5410, R2 ;  /* 0x000054100b0b8816 */ /* 0x000fe20000000002 */
[----:B------:R-:W-:Y:S01]  /*51e0*/  @!P0 IMAD.U32 R2, R12, 0x10000, RZ ;  /* 0x000100000c028824 */ /* 0x000fe200078e00ff */
[----:B------:R-:W-:Y:S02]  /*51f0*/  @!P0 SHF.R.U32.HI R3, RZ, 0x10, R5 ;  /* 0x00000010ff038819 */ /* 0x000fe40000011605 */
[----:B------:R-:W-:Y:S02]  /*5200*/  @!P0 SHF.R.U64 R5, R6, 0x10, R7 ;  /* 0x0000001006058819 */ /* 0x000fe40000001207 */
[----:B------:R-:W-:Y:S02]  /*5210*/  @!P0 SHF.L.U32 R7, R48, 0x10, RZ ;  /* 0x0000001030078819 */ /* 0x000fe400000006ff */
[----:B------:R-:W-:Y:S01]  /*5220*/  @!P0 PRMT R8, R8, 0x5410, R3 ;  /* 0x0000541008088816 */ /* 0x000fe20000000003 */
[----:B------:R-:W-:Y:S01]  /*5230*/  @!P0 IMAD.U32 R3, R9, 0x10000, RZ ;  /* 0x0001000009038824 */ /* 0x000fe200078e00ff */
[----:B------:R-:W-:Y:S01]  /*5240*/  @!P0 PRMT R10, R6, 0x5410, R5 ;  /* 0x00005410060a8816 */ /* 0x000fe20000000005 */
[----:B------:R-:W-:Y:S02]  /*5250*/  @!P0 IMAD.U32 R6, R35, 0x10000, RZ ;  /* 0x0001000023068824 */ /* 0x000fe400078e00ff */
[----:B------:R-:W-:Y:S02]  /*5260*/  @!P0 IMAD.U32 R5, R8, 0x10000, RZ ;  /* 0x0001000008058824 */ /* 0x000fe400078e00ff */
[C---:B------:R-:W-:Y:S02]  /*5270*/  @!P0 FMUL.FTZ R38, R2.reuse, R6 ;  /* 0x0000000602268220 */ /* 0x040fe40000410000 */
[-C--:B------:R-:W-:Y:S02]  /*5280*/  @!P0 FMUL.FTZ R2, R2, R3.reuse ;  /* 0x0000000302028220 */ /* 0x080fe40000410000 */
[----:B------:R-:W-:Y:S01]  /*5290*/  @!P0 FFMA.FTZ R79, R7, R3, -R38 ;  /* 0x00000003074f8223 */ /* 0x000fe20000010826 */
[----:B------:R-:W-:Y:S01]  /*52a0*/  @!P0 LOP3.LUT R3, R13, 0xffff0000, RZ, 0xc0, !PT ;  /* 0xffff00000d038812 */ /* 0x000fe200078ec0ff */
[----:B------:R-:W-:Y:S01]  /*52b0*/  @!P0 FFMA.FTZ R2, R6, R7, R2 ;  /* 0x0000000706028223 */ /* 0x000fe20000010002 */
[----:B------:R-:W-:Y:S01]  /*52c0*/  @!P0 LOP3.LUT R7, R12, 0xffff0000, RZ, 0xc0, !PT ;  /* 0xffff00000c078812 */ /* 0x000fe200078ec0ff */
[-C--:B------:R-:W-:Y:S01]  /*52d0*/  @!P0 FFMA.FTZ R78, R37, R5.reuse, -R39 ;  /* 0x00000005254e8223 */ /* 0x080fe20000010827 */
[----:B------:R-:W-:Y:S01]  /*52e0*/  @!P0 LOP3.LUT R39, R49, 0xffff0000, RZ, 0xc0, !PT ;  /* 0xffff000031278812 */ /* 0x000fe200078ec0ff */
[----:B------:R-:W-:Y:S01]  /*52f0*/  @!P0 FMUL.FTZ R4, R4, R5 ;  /* 0x0000000504048220 */ /* 0x000fe20000410000 */
[----:B------:R-:W-:Y:S02]  /*5300*/  @!P0 LOP3.LUT R38, R34, 0xffff0000, RZ, 0xc0, !PT ;  /* 0xffff000022268812 */ /* 0x000fe400078ec0ff */
[----:B------:R-:W-:Y:S02]  /*5310*/  @!P0 LOP3.LUT R34, R35, 0xffff0000, RZ, 0xc0, !PT ;  /* 0xffff000023228812 */ /* 0x000fe400078ec0ff */
[----:B------:R-:W-:Y:S02]  /*5320*/  @!P0 LOP3.LUT R35, R48, 0xffff0000, RZ, 0xc0, !PT ;  /* 0xffff000030238812 */ /* 0x000fe400078ec0ff */
[----:B------:R-:W-:Y:S01]  /*5330*/  @!P0 LOP3.LUT R6, R8, 0xffff0000, RZ, 0xc0, !PT ;  /* 0xffff000008068812 */ /* 0x000fe200078ec0ff */
[----:B------:R-:W-:Y:S01]  /*5340*/  @!P0 FMUL.FTZ R40, R7, R34 ;  /* 0x0000002207288220 */ /* 0x000fe20000410000 */
[----:B------:R-:W-:Y:S01]  /*5350*/  @!P0 LOP3.LUT R8, R9, 0xffff0000, RZ, 0xc0, !PT ;  /* 0xffff000009088812 */ /* 0x000fe200078ec0ff */
[C---:B------:R-:W-:Y:S02]  /*5360*/  @!P0 FMUL.FTZ R9, R3.reuse, R38 ;  /* 0x0000002603098220 */ /* 0x040fe40000410000 */
[----:B------:R-:W-:Y:S02]  /*5370*/  @!P0 FMUL.FTZ R5, R3, R6 ;  /* 0x0000000603058220 */ /* 0x000fe40000410000 */
[-C--:B------:R-:W-:Y:S02]  /*5380*/  @!P0 FMUL.FTZ R3, R7, R8.reuse ;  /* 0x0000000807038220 */ /* 0x080fe40000410000 */
[----:B------:R-:W-:Y:S01]  /*5390*/  @!P0 FFMA.FTZ R76, R35, R8, -R40 ;  /* 0x00000008234c8223 */ /* 0x000fe20000010828 */
[----:B------:R-:W-:Y:S01]  /*53a0*/  @!P0 LOP3.LUT R8, R14, 0xffff0000, RZ, 0xc0, !PT ;  /* 0xffff00000e088812 */ /* 0x000fe200078ec0ff */
[C---:B------:R-:W-:Y:S01]  /*53b0*/  @!P0 IMAD.U32 R40, R42.reuse, 0x10000, RZ ;  /* 0x000100002a288824 */ /* 0x040fe200078e00ff */
[----:B------:R-:W-:Y:S01]  /*53c0*/  @!P0 LOP3.LUT R42, R42, 0xffff0000, RZ, 0xc0, !PT ;  /* 0xffff00002a2a8812 */ /* 0x000fe200078ec0ff */
[----:B------:R-:W-:Y:S01]  /*53d0*/  @!P0 FFMA.FTZ R77, R39, R6, -R9 ;  /* 0x00000006274d8223 */ /* 0x000fe20000010809 */
[----:B------:R-:W-:Y:S01]  /*53e0*/  @!P0 LOP3.LUT R9, R10, 0xffff0000, RZ, 0xc0, !PT ;  /* 0xffff00000a098812 */ /* 0x000fe200078ec0ff */
[----:B------:R-:W-:Y:S02]  /*53f0*/  @!P0 IMAD.U32 R6, R14, 0x10000, RZ ;  /* 0x000100000e068824 */ /* 0x000fe400078e00ff */
[----:B------:R-:W-:Y:S02]  /*5400*/  @!P0 IMAD.U32 R7, R10, 0x10000, RZ ;  /* 0x000100000a078824 */ /* 0x000fe400078e00ff */
[----:B------:R-:W-:Y:S02]  /*5410*/  @!P0 FMUL.FTZ R10, R6, R40 ;  /* 0x00000028060a8220 */ /* 0x000fe40000410000 */
[----:B------:R-:W-:Y:S02]  /*5420*/  @!P0 FMUL.FTZ R44, R8, R42 ;  /* 0x0000002a082c8220 */ /* 0x000fe40000410000 */
[----:B------:R-:W-:Y:S01]  /*5430*/  @!P0 FFMA.FTZ R75, R41, R7, -R10 ;  /* 0x00000007294b8223 */ /* 0x000fe2000001080a */
[----:B------:R-:W-:Y:S01]  /*5440*/  @!P0 LOP3.LUT R10, R15, 0xffff0000, RZ, 0xc0, !PT ;  /* 0xffff00000f0a8812 */ /* 0x000fe200078ec0ff */
[----:B------:R-:W-:Y:S02]  /*5450*/  @!P0 FFMA.FTZ R74, R43, R9, -R44 ;  /* 0x000000092b4a8223 */ /* 0x000fe4000001082c */
[C---:B------:R-:W-:Y:S01]  /*5460*/  @!P0 IMAD.U32 R44, R46.reuse, 0x10000, RZ ;  /* 0x000100002e2c8824 */ /* 0x040fe200078e00ff */
[----:B------:R-:W-:Y:S01]  /*5470*/  @!P0 LOP3.LUT R46, R46, 0xffff0000, RZ, 0xc0, !PT ;  /* 0xffff00002e2e8812 */ /* 0x000fe200078ec0ff */
[----:B------:R-:W-:Y:S02]  /*5480*/  @!P0 FMUL.FTZ R6, R6, R7 ;  /* 0x0000000706068220 */ /* 0x000fe40000410000 */
[----:B------:R-:W-:Y:S02]  /*5490*/  @!P0 FMUL.FTZ R7, R8, R9 ;  /* 0x0000000908078220 */ /* 0x000fe40000410000 */
[----:B------:R-:W-:Y:S02]  /*54a0*/  @!P0 IMAD.U32 R8, R15, 0x10000, RZ ;  /* 0x000100000f088824 */ /* 0x000fe400078e00ff */
[C---:B------:R-:W-:Y:S01]  /*54b0*/  @!P0 IMAD.U32 R9, R11.reuse, 0x10000, RZ ;  /* 0x000100000b098824 */ /* 0x040fe200078e00ff */
[----:B------:R-:W-:Y:S01]  /*54c0*/  @!P0 LOP3.LUT R11, R11, 0xffff0000, RZ, 0xc0, !PT ;  /* 0xffff00000b0b8812 */ /* 0x000fe200078ec0ff */
[----:B------:R-:W-:Y:S01]  /*54d0*/  @!P0 FFMA.FTZ R3, R34, R35, R3 ;  /* 0x0000002322038223 */ /* 0x000fe20000010003 */
[----:B------:R-:W-:Y:S01]  /*54e0*/  @!P0 F2FP.BF16.PACK_AB R34, R74, R75 ;  /* 0x0000004b4a22823e */ /* 0x000fe200000010ff */
[----:B------:R-:W-:Y:S02]  /*54f0*/  @!P0 FMUL.FTZ R67, R8, R44 ;  /* 0x0000002c08438220 */ /* 0x000fe40000410000 */
[----:B------:R-:W-:Y:S02]  /*5500*/  @!P0 FMUL.FTZ R69, R10, R46 ;  /* 0x0000002e0a458220 */ /* 0x000fe40000410000 */
[----:B------:R-:W-:Y:S02]  /*5510*/  @!P0 FFMA.FTZ R4, R36, R37, R4 ;  /* 0x0000002524048223 */ /* 0x000fe40000010004 */
[----:B------:R-:W-:Y:S02]  /*5520*/  @!P0 FFMA.FTZ R5, R38, R39, R5 ;  /* 0x0000002726058223 */ /* 0x000fe40000010005 */
[----:B------:R-:W-:Y:S02]  /*5530*/  @!P0 FFMA.FTZ R67, R45, R9, -R67 ;  /* 0x000000092d438223 */ /* 0x000fe40000010843 */
[----:B------:R-:W-:Y:S01]  /*5540*/  @!P0 FFMA.FTZ R69, R47, R11, -R69 ;  /* 0x0000000b2f458223 */ /* 0x000fe20000010845 */
[----:B------:R-:W-:Y:S01]  /*5550*/  @!P0 F2FP.BF16.PACK_AB R4, R5, R4 ;  /* 0x000000040504823e */ /* 0x000fe200000010ff */
[----:B------:R-:W-:Y:S02]  /*5560*/  @!P0 FMUL.FTZ R8, R8, R9 ;  /* 0x0000000908088220 */ /* 0x000fe40000410000 */
[----:B------:R-:W-:Y:S01]  /*5570*/  @!P0 FFMA.FTZ R6, R40, R41, R6 ;  /* 0x0000002928068223 */ /* 0x000fe20000010006 */
[----:B------:R-:W-:Y:S01]  /*5580*/  @!P0 F2FP.BF16.PACK_AB R35, R69, R67 ;  /* 0x000000434523823e */ /* 0x000fe200000010ff */
[----:B------:R-:W-:Y:S01]  /*5590*/  @!P0 FMUL.FTZ R9, R10, R11 ;  /* 0x0000000b0a098220 */ /* 0x000fe20000410000 */
[----:B------:R-:W-:Y:S01]  /*55a0*/  @!P0 F2FP.BF16.PACK_AB R11, R77, R78 ;  /* 0x0000004e4d0b823e */ /* 0x000fe200000010ff */
[----:B------:R-:W-:Y:S01]  /*55b0*/  @!P0 FFMA.FTZ R7, R42, R43, R7 ;  /* 0x0000002b2a078223 */ /* 0x000fe20000010007 */
[----:B------:R-:W-:Y:S01]  /*55c0*/  @!P0 F2FP.BF16.PACK_AB R10, R76, R79 ;  /* 0x0000004f4c0a823e */ /* 0x000fe200000010ff */
[----:B------:R-:W-:Y:S01]  /*55d0*/  @!P0 FFMA.FTZ R8, R44, R45, R8 ;  /* 0x0000002d2c088223 */ /* 0x000fe20000010008 */
[----:B------:R-:W-:Y:S01]  /*55e0*/  @!P0 MOV R51, R35 ;  /* 0x0000002300338202 */ /* 0x000fe20000000f00 */
[----:B------:R-:W-:Y:S01]  /*55f0*/  @!P0 FFMA.FTZ R9, R46, R47, R9 ;  /* 0x0000002f2e098223 */ /* 0x000fe20000010009 */
[----:B------:R-:W-:Y:S01]  /*5600*/  @!P0 MOV R48, R10 ;  /* 0x0000000a00308202 */ /* 0x000fe20000000f00 */
[----:B------:R-:W-:Y:S01]  /*5610*/  @!P0 IMAD.MOV.U32 R49, RZ, RZ, R11 ;  /* 0x000000ffff318224 */ /* 0x000fe200078e000b */
[----:B------:R-:W-:Y:S01]  /*5620*/  @!P0 F2FP.BF16.PACK_AB R10, R3, R2 ;  /* 0x00000002030a823e */ /* 0x000fe200000010ff */
[----:B------:R-:W-:Y:S01]  /*5630*/  @!P0 IMAD.MOV.U32 R50, RZ, RZ, R34 ;  /* 0x000000ffff328224 */ /* 0x000fe200078e0022 */
[----:B------:R-:W-:Y:S01]  /*5640*/  @!P0 F2FP.BF16.PACK_AB R2, R9, R8 ;  /* 0x000000080902823e */ /* 0x000fe200000010ff */
[----:B------:R-:W-:Y:S01]  /*5650*/  @!P0 IMAD.MOV.U32 R13, RZ, RZ, R4 ;  /* 0x000000ffff0d8224 */ /* 0x000fe200078e0004 */
[----:B------:R-:W-:Y:S01]  /*5660*/  @!P0 F2FP.BF16.PACK_AB R3, R7, R6 ;  /* 0x000000060703823e */ /* 0x000fe200000010ff */
[----:B------:R-:W-:Y:S01]  /*5670*/  @!P0 IMAD.MOV.U32 R12, RZ, RZ, R10 ;  /* 0x000000ffff0c8224 */ /* 0x000fe200078e000a */
[----:B------:R1:W-:Y:S01]  /*5680*/  STG.E.128 [R72.64], R48 ;  /* 0x0000003048007986 */ /* 0x0003e2000c101d08 */
[----:B------:R-:W-:Y:S01]  /*5690*/  @!P0 IMAD.MOV.U32 R15, RZ, RZ, R2 ;  /* 0x000000ffff0f8224 */ /* 0x000fe200078e0002 */
[----:B------:R-:W-:Y:S06]  /*56a0*/  @!P0 MOV R14, R3 ;  /* 0x00000003000e8202 */ /* 0x000fec0000000f00 */
[----:B------:R1:W-:Y:S02]  /*56b0*/  @!P1 STG.E.128 [R70.64], R12 ;  /* 0x0000000c46009986 */ /* 0x0003e4000c101d08 */
.L_x_238:
[----:B---3--:R-:W-:Y:S05]  /*56c0*/  BSYNC B0 ;  /* 0x0000000000007941 */ /* 0x008fea0003800000 */
.L_x_237:
[----:B------:R-:W-:Y:S01]  /*56d0*/  ISETP.GE.OR P1, PT, R148, R66, P6 ;  /* 0x000000429400720c */ /* 0x000fe20003726670 */
[----:B------:R-:W-:-:S12]  /*56e0*/  BSSY B0, `(.L_x_239) ;  /* 0x0000071000007945 */ /* 0x000fd80003800000 */
[----:B------:R-:W-:-:S05]  /*56f0*/  @P1 BRA `(.L_x_240) ;  /* 0x000006f000001947 */ /* 0x000fca0003800000 */
[----:B------:R-:W-:Y:S01]  /*5700*/  IADD3 R2, P1, R180, R64, RZ ;  /* 0x00000040b4027210 */ /* 0x000fe20007f3e0ff */
[----:B-1----:R-:W1:Y:S01]  /*5710*/  LDS.128 R12, [R118+0x2900] ;  /* 0x00290000760c7984 */ /* 0x002e620000000c00 */
[--C-:B-----5:R-:W-:Y:S02]  /*5720*/  @!P0 SHF.R.U64 R6, R52, 0x10, R53.reuse ;  /* 0x0000001034068819 */ /* 0x120fe40000001235 */
[----:B------:R-:W-:Y:S01]  /*5730*/  @!P0 SHF.R.U32.HI R7, RZ, 0x10, R53 ;  /* 0x00000010ff078819 */ /* 0x000fe20000011635 */
[----:B------:R-:W-:Y:S01]  /*5740*/  IMAD.X R3, R68, 0x1, R126, P1 ;  /* 0x0000000144037824 */ /* 0x000fe200008e067e */
[-C--:B------:R-:W-:Y:S02]  /*5750*/  IADD3 R4, P2, P1, R82, R2.reuse, R103 ;  /* 0x0000000252047210 */ /* 0x080fe4000795e067 */
[----:B------:R-:W-:Y:S01]  /*5760*/  @!P0 SHF.R.U64 R9, R54, 0x10, R55 ;  /* 0x0000001036098819 */ /* 0x000fe20000001237 */
[----:B------:R-:W2:Y:S01]  /*5770*/  LDS.128 R44, [R123+0x2900] ;  /* 0x002900007b2c7984 */ /* 0x000ea20000000c00 */
[-C--:B------:R-:W-:Y:S02]  /*5780*/  IADD3.X R5, R85, R3.reuse, R105, P2, P1 ;  /* 0x0000000355057210 */ /* 0x080fe400017e2469 */
[----:B------:R-:W-:Y:S02]  /*5790*/  ISETP.GE.AND P1, PT, R84, c[0x0][0x1d4], PT ;  /* 0x0000750054007a0c */ /* 0x000fe40003f26270 */
[C---:B------:R-:W-:Y:S02]  /*57a0*/  @!P0 PRMT R36, R61.reuse, 0x5432, R9 ;  /* 0x000054323d248816 */ /* 0x040fe40000000009 */
[----:B------:R-:W-:Y:S04]  /*57b0*/  @!P0 SHF.R.U32.HI R10, RZ, 0x10, R55 ;  /* 0x00000010ff0a8819 */ /* 0x000fe80000011637 */
[----:B------:R-:W-:Y:S04]  /*57c0*/  @!P0 PRMT R34, R61, 0x5410, R10 ;  /* 0x000054103d228816 */ /* 0x000fe8000000000a */
[C---:B------:R-:W-:Y:S01]  /*57d0*/  @!P0 LOP3.LUT R40, R34.reuse, 0xffff0000, RZ, 0xc0, !PT ;  /* 0xffff000022288812 */ /* 0x040fe200078ec0ff */
[----:B------:R-:W-:Y:S01]  /*57e0*/  @!P0 IMAD.U32 R38, R34, 0x10000, RZ ;  /* 0x0001000022268824 */ /* 0x000fe200078e00ff */
[----:B------:R-:W-:Y:S04]  /*57f0*/  @!P1 IADD3 R2, P3, P2, R82, R2, R84 ;  /* 0x0000000252029210 */ /* 0x000fe80007a7e054 */
[----:B------:R-:W-:Y:S02]  /*5800*/  @!P1 IADD3.X R3, R85, R3, R104, P3, P2 ;  /* 0x0000000355039210 */ /* 0x000fe40001fe4468 */
[C---:B------:R-:W-:Y:S04]  /*5810*/  LEA R70, P2, R4.reuse, c[0x0][0x1c8], 0x1 ;  /* 0x0000720004467a11 */ /* 0x040fe800078408ff */
[----:B------:R-:W-:Y:S02]  /*5820*/  LEA.HI.X R71, R4, c[0x0][0x1cc], R5, 0x1, P2 ;  /* 0x0000730004477a11 */ /* 0x000fe400010f0c05 */
[----:B------:R-:W-:Y:S02]  /*5830*/  @!P1 LEA R50, P2, R2, c[0x0][0x1c8], 0x1 ;  /* 0x0000720002329a11 */ /* 0x000fe400078408ff */
[----:B------:R-:W-:Y:S02]  /*5840*/  @!P0 SHF.R.U64 R4, R18, 0x10, R19 ;  /* 0x0000001012048819 */ /* 0x000fe40000001213 */
[----:B------:R-:W-:Y:S02]  /*5850*/  @!P1 LEA.HI.X R51, R2, c[0x0][0x1cc], R3, 0x1, P2 ;  /* 0x0000730002339a11 */ /* 0x000fe400010f0c03 */
[----:B------:R-:W-:Y:S02]  /*5860*/  @!P0 SHF.R.U64 R2, R16, 0x10, R17 ;  /* 0x0000001010028819 */ /* 0x000fe40000001211 */
[----:B------:R-:W-:Y:S02]  /*5870*/  @!P0 PRMT R11, R30, 0x5432, R4 ;  /* 0x000054321e0b8816 */ /* 0x000fe40000000004 */
[----:B------:R-:W-:Y:S01]  /*5880*/  @!P0 PRMT R8, R27, 0x5432, R2 ;  /* 0x000054321b088816 */ /* 0x000fe20000000002 */
[----:B-1----:R-:W-:Y:S01]  /*5890*/  @!P0 IMAD.U32 R2, R12, 0x10000, RZ ;  /* 0x000100000c028824 */ /* 0x002fe200078e00ff */
[----:B------:R-:W-:Y:S01]  /*58a0*/  @!P0 SHF.L.U32 R4, R13, 0x10, RZ ;  /* 0x000000100d048819 */ /* 0x000fe200000006ff */
[----:B--2---:R-:W-:Y:S01]  /*58b0*/  @!P0 IMAD.U32 R9, R44, 0x10000, RZ ;  /* 0x000100002c098824 */ /* 0x004fe200078e00ff */
[C---:B------:R-:W-:Y:S01]  /*58c0*/  @!P0 LOP3.LUT R41, R47.reuse, 0xffff0000, RZ, 0xc0, !PT ;  /* 0xffff00002f298812 */ /* 0x040fe200078ec0ff */
[----:B------:R-:W-:Y:S01]  /*58d0*/  @!P0 IMAD.U32 R39, R47, 0x10000, RZ ;  /* 0x000100002f278824 */ /* 0x000fe200078e00ff */
[----:B------:R-:W-:Y:S02]  /*58e0*/  @!P0 LOP3.LUT R37, R46, 0xffff0000, RZ, 0xc0, !PT ;  /* 0xffff00002e258812 */ /* 0x000fe400078ec0ff */
[----:B------:R-:W-:Y:S01]  /*58f0*/  @!P0 SHF.R.U32.HI R5, RZ, 0x10, R19 ;  /* 0x00000010ff058819 */ /* 0x000fe20000011613 */
[----:B------:R-:W-:Y:S01]  /*5900*/  @!P0 IMAD.U32 R19, R45, 0x10000, RZ ;  /* 0x000100002d138824 */ /* 0x000fe200078e00ff */
[----:B------:R-:W-:Y:S02]  /*5910*/  @!P0 SHF.R.U32.HI R3, RZ, 0x10, R17 ;  /* 0x00000010ff038819 */ /* 0x000fe40000011611 */
[C---:B------:R-:W-:Y:S02]  /*5920*/  @!P0 PRMT R17, R60.reuse, 0x5410, R6 ;  /* 0x000054103c118816 */ /* 0x040fe40000000006 */
[----:B------:R-:W-:Y:S02]  /*5930*/  @!P0 PRMT R16, R60, 0x5432, R7 ;  /* 0x000054323c108816 */ /* 0x000fe40000000007 */
[----:B------:R-:W-:Y:S01]  /*5940*/  @!P0 PRMT R6, R27, 0x5410, R3 ;  /* 0x000054101b068816 */ /* 0x000fe20000000003 */
[----:B------:R-:W-:Y:S01]  /*5950*/  @!P0 IMAD.U32 R7, R17, 0x10000, RZ ;  /* 0x0001000011078824 */ /* 0x000fe200078e00ff */
[----:B------:R-:W-:Y:S01]  /*5960*/  @!P0 PRMT R10, R30, 0x5410, R5 ;  /* 0x000054101e0a8816 */ /* 0x000fe20000000005 */
[C---:B------:R-:W-:Y:S01]  /*5970*/  @!P0 IMAD.U32 R3, R8.reuse, 0x10000, RZ ;  /* 0x0001000008038824 */ /* 0x040fe200078e00ff */
[----:B------:R-:W-:Y:S01]  /*5980*/  @!P0 LOP3.LUT R8, R8, 0xffff0000, RZ, 0xc0, !PT ;  /* 0xffff000008088812 */ /* 0x000fe200078ec0ff */
[----:B------:R-:W-:Y:S02]  /*5990*/  @!P0 IMAD.U32 R18, R16, 0x10000, RZ ;  /* 0x0001000010128824 */ /* 0x000fe400078e00ff */
[----:B------:R-:W-:Y:S02]  /*59a0*/  @!P0 FMUL.FTZ R27, R2, R7 ;  /* 0x00000007021b8220 */ /* 0x000fe40000410000 */
[C---:B------:R-:W-:Y:S01]  /*59b0*/  @!P0 IMAD.U32 R5, R6.reuse, 0x10000, RZ ;  /* 0x0001000006058824 */ /* 0x040fe200078e00ff */
[----:B------:R-:W-:Y:S01]  /*59c0*/  @!P0 LOP3.LUT R6, R6, 0xffff0000, RZ, 0xc0, !PT ;  /* 0xffff000006068812 */ /* 0x000fe200078ec0ff */
[-C--:B------:R-:W-:Y:S02]  /*59d0*/  @!P0 FMUL.FTZ R2, R2, R3.reuse ;  /* 0x0000000302028220 */ /* 0x080fe40000410000 */
[----:B------:R-:W-:Y:S02]  /*59e0*/  @!P0 FMUL.FTZ R30, R4, R18 ;  /* 0x00000012041e8220 */ /* 0x000fe40000410000 */
[----:B------:R-:W-:Y:S01]  /*59f0*/  @!P0 FFMA.FTZ R55, R9, R3, -R27 ;  /* 0x0000000309378223 */ /* 0x000fe2000001081b */
[----:B------:R-:W-:Y:S01]  /*5a00*/  @!P0 LOP3.LUT R3, R13, 0xffff0000, RZ, 0xc0, !PT ;  /* 0xffff00000d038812 */ /* 0x000fe200078ec0ff */
[----:B------:R-:W-:Y:S01]  /*5a10*/  @!P0 FFMA.FTZ R54, R19, R5, -R30 ;  /* 0x0000000513368223 */ /* 0x000fe2000001081e */
[----:B------:R-:W-:Y:S01]  /*5a20*/  @!P0 LOP3.LUT R30, R45, 0xffff0000, RZ, 0xc0, !PT ;  /* 0xffff00002d1e8812 */ /* 0x000fe200078ec0ff */
[----:B------:R-:W-:Y:S01]  /*5a30*/  @!P0 FFMA.FTZ R2, R7, R9, R2 ;  /* 0x0000000907028223 */ /* 0x000fe20000010002 */
[----:B------:R-:W-:Y:S01]  /*5a40*/  @!P0 LOP3.LUT R27, R16, 0xffff0000, RZ, 0xc0, !PT ;  /* 0xffff0000101b8812 */ /* 0x000fe200078ec0ff */
[----:B------:R-:W-:Y:S01]  /*5a50*/  @!P0 FMUL.FTZ R4, R4, R5 ;  /* 0x0000000504048220 */ /* 0x000fe20000410000 */
[----:B------:R-:W-:Y:S01]  /*5a60*/  @!P0 LOP3.LUT R7, R12, 0xffff0000, RZ, 0xc0, !PT ;  /* 0xffff00000c078812 */ /* 0x000fe200078ec0ff */
[----:B------:R-:W-:Y:S01]  /*5a70*/  @!P0 FMUL.FTZ R5, R3, R6 ;  /* 0x0000000603058220 */ /* 0x000fe20000410000 */
[----:B------:R-:W-:Y:S01]  /*5a80*/  @!P0 LOP3.LUT R16, R17, 0xffff0000, RZ, 0xc0, !PT ;  /* 0xffff000011108812 */ /* 0x000fe200078ec0ff */
[----:B------:R-:W-:Y:S01]  /*5a90*/  @!P0 FMUL.FTZ R9, R3, R27 ;  /* 0x0000001b03098220 */ /* 0x000fe20000410000 */
[----:B------:R-:W-:Y:S01]  /*5aa0*/  @!P0 LOP3.LUT R17, R44, 0xffff0000, RZ, 0xc0, !PT ;  /* 0xffff00002c118812 */ /* 0x000fe200078ec0ff */
[----:B------:R-:W-:Y:S02]  /*5ab0*/  @!P0 FMUL.FTZ R3, R7, R8 ;  /* 0x0000000807038220 */ /* 0x000fe40000410000 */
[----:B------:R-:W-:Y:S01]  /*5ac0*/  @!P0 FFMA.FTZ R53, R30, R6, -R9 ;  /* 0x000000061e358223 */ /* 0x000fe20000010809 */
[----:B------:R-:W-:Y:S01]  /*5ad0*/  @!P0 SHF.L.U32 R6, R15, 0x10, RZ ;  /* 0x000000100f068819 */ /* 0x000fe200000006ff */
[----:B------:R-:W-:Y:S01]  /*5ae0*/  @!P0 FMUL.FTZ R35, R7, R16 ;  /* 0x0000001007238220 */ /* 0x000fe20000410000 */
[----:B------:R-:W-:Y:S01]  /*5af0*/  @!P0 LOP3.LUT R9, R15, 0xffff0000, RZ, 0xc0, !PT ;  /* 0xffff00000f098812 */ /* 0x000fe200078ec0ff */
[C---:B------:R-:W-:Y:S01]  /*5b00*/  @!P0 IMAD.U32 R7, R10.reuse, 0x10000, RZ ;  /* 0x000100000a078824 */ /* 0x040fe200078e00ff */
[----:B------:R-:W-:Y:S01]  /*5b10*/  @!P0 LOP3.LUT R10, R10, 0xffff0000, RZ, 0xc0, !PT ;  /* 0xffff00000a0a8812 */ /* 0x000fe200078ec0ff */
[----:B------:R-:W-:Y:S02]  /*5b20*/  @!P0 FFMA.FTZ R52, R17, R8, -R35 ;  /* 0x0000000811348223 */ /* 0x000fe40000010823 */
[C---:B------:R-:W-:Y:S02]  /*5b30*/  @!P0 FMUL.FTZ R34, R6.reuse, R38 ;  /* 0x0000002606228220 */ /* 0x040fe40000410000 */
[----:B------:R-:W-:Y:S02]  /*5b40*/  @!P0 FMUL.FTZ R35, R9, R40 ;  /* 0x0000002809238220 */ /* 0x000fe40000410000 */
[-C--:B------:R-:W-:Y:S01]  /*5b50*/  @!P0 FMUL.FTZ R8, R6, R7.reuse ;  /* 0x0000000706088220 */ /* 0x080fe20000410000 */
[C---:B------:R-:W-:Y:S01]  /*5b60*/  @!P0 SHF.L.U32 R6, R14.reuse, 0x10, RZ ;  /* 0x000000100e068819 */ /* 0x040fe200000006ff */
[----:B------:R-:W-:Y:S02]  /*5b70*/  @!P0 FFMA.FTZ R49, R39, R7, -R34 ;  /* 0x0000000727318223 */ /* 0x000fe40000010822 */
[-C--:B------:R-:W-:Y:S02]  /*5b80*/  @!P0 FMUL.FTZ R9, R9, R10.reuse ;  /* 0x0000000a09098220 */ /* 0x080fe40000410000 */
[----:B------:R-:W-:Y:S01]  /*5b90*/  @!P0 FFMA.FTZ R48, R41, R10, -R35 ;  /* 0x0000000a29308223 */ /* 0x000fe20000010823 */
[----:B------:R-:W-:Y:S01]  /*5ba0*/  @!P0 LOP3.LUT R10, R14, 0xffff0000, RZ, 0xc0, !PT ;  /* 0xffff00000e0a8812 */ /* 0x000fe200078ec0ff */
[C---:B------:R-:W-:Y:S01]  /*5bb0*/  @!P0 IMAD.U32 R34, R36.reuse, 0x10000, RZ ;  /* 0x0001000024228824 */ /* 0x040fe200078e00ff */
[----:B------:R-:W-:Y:S01]  /*5bc0*/  @!P0 LOP3.LUT R36, R36, 0xffff0000, RZ, 0xc0, !PT ;  /* 0xffff000024248812 */ /* 0x000fe200078ec0ff */
[C---:B------:R-:W-:Y:S01]  /*5bd0*/  @!P0 IMAD.U32 R7, R11.reuse, 0x10000, RZ ;  /* 0x000100000b078824 */ /* 0x040fe200078e00ff */
[----:B------:R-:W-:Y:S01]  /*5be0*/  @!P0 LOP3.LUT R11, R11, 0xffff0000, RZ, 0xc0, !PT ;  /* 0xffff00000b0b8812 */ /* 0x000fe200078ec0ff */
[----:B------:R-:W-:Y:S02]  /*5bf0*/  @!P0 IMAD.U32 R35, R46, 0x10000, RZ ;  /* 0x000100002e238824 */ /* 0x000fe400078e00ff */
[----:B------:R-:W-:Y:S02]  /*5c00*/  @!P0 FMUL.FTZ R42, R6, R34 ;  /* 0x00000022062a8220 */ /* 0x000fe40000410000 */
[----:B------:R-:W-:Y:S02]  /*5c10*/  @!P0 FMUL.FTZ R43, R10, R36 ;  /* 0x000000240a2b8220 */ /* 0x000fe40000410000 */
[----:B------:R-:W-:Y:S01]  /*5c20*/  @!P0 FFMA.FTZ R3, R16, R17, R3 ;  /* 0x0000001110038223 */ /* 0x000fe20000010003 */
[----:B------:R-:W-:Y:S01]  /*5c30*/  @!P0 F2FP.BF16.PACK_AB R17, R48, R49 ;  /* 0x000000313011823e */ /* 0x000fe200000010ff */
[----:B------:R-:W-:Y:S02]  /*5c40*/  @!P0 FMUL.FTZ R6, R6, R7 ;  /* 0x0000000706068220 */ /* 0x000fe40000410000 */
[----:B------:R-:W-:Y:S02]  /*5c50*/  @!P0 FFMA.FTZ R4, R18, R19, R4 ;  /* 0x0000001312048223 */ /* 0x000fe40000010004 */
[----:B------:R-:W-:Y:S02]  /*5c60*/  @!P0 FFMA.FTZ R42, R35, R7, -R42 ;  /* 0x00000007232a8223 */ /* 0x000fe4000001082a */
[----:B------:R-:W-:Y:S01]  /*5c70*/  @!P0 FMUL.FTZ R7, R10, R11 ;  /* 0x0000000b0a078220 */ /* 0x000fe20000410000 */
[----:B------:R-:W-:Y:S01]  /*5c80*/  @!P0 F2FP.BF16.PACK_AB R10, R52, R55 ;  /* 0x00000037340a823e */ /* 0x000fe200000010ff */
[----:B------:R-:W-:Y:S01]  /*5c90*/  @!P0 FFMA.FTZ R43, R37, R11, -R43 ;  /* 0x0000000b252b8223 */ /* 0x000fe2000001082b */
[----:B------:R-:W-:Y:S01]  /*5ca0*/  @!P0 F2FP.BF16.PACK_AB R11, R53, R54 ;  /* 0x00000036350b823e */ /* 0x000fe200000010ff */
[----:B------:R-:W-:Y:S02]  /*5cb0*/  @!P0 FFMA.FTZ R5, R27, R30, R5 ;  /* 0x0000001e1b058223 */ /* 0x000fe40000010005 */
[----:B------:R-:W-:Y:S01]  /*5cc0*/  @!P0 FFMA.FTZ R6, R34, R35, R6 ;  /* 0x0000002322068223 */ /* 0x000fe20000010006 */
[----:B------:R-:W-:Y:S01]  /*5cd0*/  @!P0 MOV R45, R11 ;  /* 0x0000000b002d8202 */ /* 0x000fe20000000f00 */
[----:B------:R-:W-:Y:S01]  /*5ce0*/  @!P0 FFMA.FTZ R7, R36, R37, R7 ;  /* 0x0000002524078223 */ /* 0x000fe20000010007 */
[----:B------:R-:W-:Y:S01]  /*5cf0*/  @!P0 F2FP.BF16.PACK_AB R16, R43, R42 ;  /* 0x0000002a2b10823e */ /* 0x000fe200000010ff */
[----:B------:R-:W-:Y:S01]  /*5d00*/  @!P0 FFMA.FTZ R8, R38, R39, R8 ;  /* 0x0000002726088223 */ /* 0x000fe20000010008 */
[----:B------:R-:W-:Y:S01]  /*5d10*/  @!P0 F2FP.BF16.PACK_AB R4, R5, R4 ;  /* 0x000000040504823e */ /* 0x000fe200000010ff */
[----:B------:R-:W-:Y:S02]  /*5d20*/  @!P0 FFMA.FTZ R9, R40, R41, R9 ;  /* 0x0000002928098223 */ /* 0x000fe40000010009 */
[----:B------:R-:W-:Y:S01]  /*5d30*/  @!P0 IMAD.MOV.U32 R44, RZ, RZ, R10 ;  /* 0x000000ffff2c8224 */ /* 0x000fe200078e000a */
[----:B------:R-:W-:Y:S01]  /*5d40*/  @!P0 F2FP.BF16.PACK_AB R10, R3, R2 ;  /* 0x00000002030a823e */ /* 0x000fe200000010ff */
[----:B------:R-:W-:Y:S01]  /*5d50*/  @!P0 IMAD.MOV.U32 R46, RZ, RZ, R16 ;  /* 0x000000ffff2e8224 */ /* 0x000fe200078e0010 */
[----:B------:R-:W-:Y:S01]  /*5d60*/  @!P0 F2FP.BF16.PACK_AB R3, R7, R6 ;  /* 0x000000060703823e */ /* 0x000fe200000010ff */
[----:B------:R-:W-:Y:S01]  /*5d70*/  @!P0 IMAD.MOV.U32 R47, RZ, RZ, R17 ;  /* 0x000000ffff2f8224 */ /* 0x000fe200078e0011 */
[----:B------:R-:W-:Y:S01]  /*5d80*/  @!P0 F2FP.BF16.PACK_AB R2, R9, R8 ;  /* 0x000000080902823e */ /* 0x000fe200000010ff */
[----:B------:R-:W-:Y:S01]  /*5d90*/  @!P0 IMAD.MOV.U32 R12, RZ, RZ, R10 ;  /* 0x000000ffff0c8224 */ /* 0x000fe200078e000a */
[----:B------:R-:W-:Y:S01]  /*5da0*/  @!P0 MOV R13, R4 ;  /* 0x00000004000d8202 */ /* 0x000fe20000000f00 */
[----:B------:R-:W-:Y:S01]  /*5db0*/  @!P0 IMAD.MOV.U32 R14, RZ, RZ, R3 ;  /* 0x000000ffff0e8224 */ /* 0x000fe200078e0003 */
[----:B------:R1:W-:Y:S01]  /*5dc0*/  STG.E.128 [R70.64], R44 ;  /* 0x0000002c46007986 */ /* 0x0003e2000c101d08 */
[----:B------:R-:W-:Y:S07]  /*5dd0*/  @!P0 IMAD.MOV.U32 R15, RZ, RZ, R2 ;  /* 0x000000ffff0f8224 */ /* 0x000fee00078e0002 */
[----:B------:R1:W-:Y:S02]  /*5de0*/  @!P1 STG.E.128 [R50.64], R12 ;  /* 0x0000000c32009986 */ /* 0x0003e4000c101d08 */
.L_x_240:
[----:B------:R-:W-:Y:S05]  /*5df0*/  BSYNC B0 ;  /* 0x0000000000007941 */ /* 0x000fea0003800000 */
.L_x_239:
[----:B------:R-:W-:Y:S05]  /*5e00*/  IADD3 R61, P1, R178, R64, RZ ;  /* 0x00000040b23d7210 */ /* 0x000fea0007f3e0ff */
[----:B------:R-:W-:Y:S01]  /*5e10*/  IMAD.X R60, R68, 0x1, R125, P1 ;  /* 0x00000001443c7824 */ /* 0x000fe200008e067d */
[----:B------:R-:W-:-:S13]  /*5e20*/  ISETP.GE.OR P1, PT, R150, R66, P6 ;  /* 0x000000429600720c */ /* 0x000fda0003726670 */
[----:B------:R-:W-:-:S05]  /*5e30*/  @P1 BRA `(.L_x_234) ;  /* 0x0000088000001947 */ /* 0x000fca0003800000 */
[----:B-----5:R-:W-:Y:S01]  /*5e40*/  @!P0 SHF.R.U32.HI R5, RZ, 0x10, R57 ;  /* 0x00000010ff058819 */ /* 0x020fe20000011639 */
[----:B-1----:R-:W1:Y:S01]  /*5e50*/  LDS.128 R12, [R117+0x2900] ;  /* 0x00290000750c7984 */ /* 0x002e620000000c00 */
[----:B------:R-:W-:Y:S02]  /*5e60*/  @!P0 SHF.R.U32.HI R3, RZ, 0x10, R21 ;  /* 0x00000010ff038819 */ /* 0x000fe40000011615 */
[----:B------:R-:W-:Y:S02]  /*5e70*/  @!P0 PRMT R34, R62, 0x5410, R5 ;  /* 0x000054103e228816 */ /* 0x000fe40000000005 */
[----:B------:R-:W-:Y:S02]  /*5e80*/  @!P0 SHF.R.U64 R8, R56, 0x10, R57 ;  /* 0x0000001038088819 */ /* 0x000fe40000001239 */
[----:B------:R-:W-:Y:S01]  /*5e90*/  IADD3 R16, P2, P1, R82, R61, R103 ;  /* 0x0000003d52107210 */ /* 0x000fe2000795e067 */
[----:B------:R-:W-:Y:S01]  /*5ea0*/  @!P0 IMAD.U32 R27, R34, 0x10000, RZ ;  /* 0x00010000221b8824 */ /* 0x000fe200078e00ff */
[----:B------:R-:W2:Y:S01]  /*5eb0*/  LDS.128 R44, [R121+0x2900] ;  /* 0x00290000792c7984 */ /* 0x000ea20000000c00 */
[----:B------:R-:W-:Y:S02]  /*5ec0*/  @!P0 SHF.R.U64 R2, R20, 0x10, R21 ;  /* 0x0000001014028819 */ /* 0x000fe40000001215 */
[----:B------:R-:W-:Y:S02]  /*5ed0*/  IADD3.X R18, R85, R60, R105, P2, P1 ;  /* 0x0000003c55127210 */ /* 0x000fe400017e2469 */
[----:B------:R-:W-:Y:S02]  /*5ee0*/  LEA R50, P1, R16, c[0x0][0x1c8], 0x1 ;  /* 0x0000720010327a11 */ /* 0x000fe400078208ff */
[--C-:B------:R-:W-:Y:S02]  /*5ef0*/  @!P0 SHF.R.U64 R6, R22, 0x10, R23.reuse ;  /* 0x0000001016068819 */ /* 0x100fe40000001217 */
[----:B------:R-:W-:Y:S02]  /*5f00*/  LEA.HI.X R51, R16, c[0x0][0x1cc], R18, 0x1, P1 ;  /* 0x0000730010337a11 */ /* 0x000fe400008f0c12 */
[----:B------:R-:W-:Y:S02]  /*5f10*/  @!P0 SHF.R.U32.HI R4, RZ, 0x10, R23 ;  /* 0x00000010ff048819 */ /* 0x000fe40000011617 */
[----:B------:R-:W-:Y:S02]  /*5f20*/  @!P0 PRMT R19, R32, 0x5432, R6 ;  /* 0x0000543220138816 */ /* 0x000fe40000000006 */
[----:B------:R-:W-:Y:S02]  /*5f30*/  @!P0 SHF.R.U64 R9, R58, 0x10, R59 ;  /* 0x000000103a098819 */ /* 0x000fe4000000123b */
[----:B------:R-:W-:Y:S02]  /*5f40*/  @!P0 PRMT R7, R31, 0x5410, R3 ;  /* 0x000054101f078816 */ /* 0x000fe40000000003 */
[----:B------:R-:W-:Y:S02]  /*5f50*/  @!P0 PRMT R17, R63, 0x5432, R9 ;  /* 0x000054323f118816 */ /* 0x000fe40000000009 */
[----:B------:R-:W-:Y:S01]  /*5f60*/  @!P0 PRMT R9, R32, 0x5410, R4 ;  /* 0x0000541020098816 */ /* 0x000fe20000000004 */
[----:B------:R-:W-:Y:S01]  /*5f70*/  @!P0 IMAD.U32 R3, R7, 0x10000, RZ ;  /* 0x0001000007038824 */ /* 0x000fe200078e00ff */
[----:B------:R-:W-:Y:S02]  /*5f80*/  @!P0 LOP3.LUT R36, R17, 0xffff0000, RZ, 0xc0, !PT ;  /* 0xffff000011248812 */ /* 0x000fe400078ec0ff */
[----:B------:R-:W-:Y:S02]  /*5f90*/  @!P0 SHF.R.U32.HI R10, RZ, 0x10, R59 ;  /* 0x00000010ff0a8819 */ /* 0x000fe4000001163b */
[----:B------:R-:W-:Y:S02]  /*5fa0*/  @!P0 PRMT R8, R62, 0x5432, R8 ;  /* 0x000054323e088816 */ /* 0x000fe40000000008 */
[----:B------:R-:W-:Y:S01]  /*5fb0*/  @!P0 PRMT R5, R31, 0x5432, R2 ;  /* 0x000054321f058816 */ /* 0x000fe20000000002 */
[----:B-1----:R-:W-:Y:S01]  /*5fc0*/  @!P0 IMAD.U32 R2, R13, 0x10000, RZ ;  /* 0x000100000d028824 */ /* 0x002fe200078e00ff */
[----:B------:R-:W-:Y:S01]  /*5fd0*/  @!P0 PRMT R11, R63, 0x5410, R10 ;  /* 0x000054103f0b8816 */ /* 0x000fe2000000000a */
[----:B------:R-:W-:Y:S01]  /*5fe0*/  @!P0 IMAD.U32 R20, R8, 0x10000, RZ ;  /* 0x0001000008148824 */ /* 0x000fe200078e00ff */
[----:B------:R-:W-:Y:S01]  /*5ff0*/  @!P0 LOP3.LUT R6, R12, 0xffff0000, RZ, 0xc0, !PT ;  /* 0xffff00000c068812 */ /* 0x000fe200078ec0ff */
[----:B------:R-:W-:Y:S01]  /*6000*/  @!P0 FMUL.FTZ R10, R2, R27 ;  /* 0x0000001b020a8220 */ /* 0x000fe20000410000 */
[----:B------:R-:W-:Y:S01]  /*6010*/  @!P0 LOP3.LUT R22, R8, 0xffff0000, RZ, 0xc0, !PT ;  /* 0xffff000008168812 */ /* 0x000fe200078ec0ff */
[-C--:B------:R-:W-:Y:S01]  /*6020*/  @!P0 FMUL.FTZ R4, R2, R3.reuse ;  /* 0x0000000302048220 */ /* 0x080fe20000410000 */
[----:B------:R-:W-:Y:S01]  /*6030*/  @!P0 SHF.L.U32 R16, R15, 0x10, RZ ;  /* 0x000000100f108819 */ /* 0x000fe200000006ff */
[----:B------:R-:W-:Y:S01]  /*6040*/  @!P0 IMAD.U32 R2, R12, 0x10000, RZ ;  /* 0x000100000c028824 */ /* 0x000fe200078e00ff */
[C---:B--2---:R-:W-:Y:S01]  /*6050*/  @!P0 SHF.L.U32 R30, R45.reuse, 0x10, RZ ;  /* 0x000000102d1e8819 */ /* 0x044fe200000006ff */
[C---:B------:R-:W-:Y:S01]  /*6060*/  @!P0 IMAD.U32 R21, R44.reuse, 0x10000, RZ ;  /* 0x000100002c158824 */ /* 0x040fe200078e00ff */
[----:B------:R-:W-:Y:S01]  /*6070*/  @!P0 LOP3.LUT R23, R44, 0xffff0000, RZ, 0xc0, !PT ;  /* 0xffff00002c178812 */ /* 0x000fe200078ec0ff */
[----:B------:R-:W-:Y:S01]  /*6080*/  @!P0 FMUL.FTZ R8, R2, R20 ;  /* 0x0000001402088220 */ /* 0x000fe20000410000 */
[----:B------:R-:W-:Y:S01]  /*6090*/  @!P0 LOP3.LUT R32, R45, 0xffff0000, RZ, 0xc0, !PT ;  /* 0xffff00002d208812 */ /* 0x000fe200078ec0ff */
[----:B------:R-:W-:Y:S01]  /*60a0*/  @!P0 FFMA.FTZ R56, R30, R3, -R10 ;  /* 0x000000031e388223 */ /* 0x000fe2000001080a */
[----:B------:R-:W-:Y:S01]  /*60b0*/  @!P0 LOP3.LUT R41, R47, 0xffff0000, RZ, 0xc0, !PT ;  /* 0xffff00002f298812 */ /* 0x000fe200078ec0ff */
[----:B------:R-:W-:Y:S01]  /*60c0*/  @!P0 FMUL.FTZ R10, R6, R22 ;  /* 0x00000016060a8220 */ /* 0x000fe20000410000 */
[C---:B------:R-:W-:Y:S01]  /*60d0*/  @!P0 LOP3.LUT R37, R46.reuse, 0xffff0000, RZ, 0xc0, !PT ;  /* 0xffff00002e258812 */ /* 0x040fe200078ec0ff */
[----:B------:R-:W-:Y:S01]  /*60e0*/  @!P0 IMAD.U32 R38, R11, 0x10000, RZ ;  /* 0x000100000b268824 */ /* 0x000fe200078e00ff */
[----:B------:R-:W-:Y:S01]  /*60f0*/  @!P0 SHF.L.U32 R3, R5, 0x10, RZ ;  /* 0x0000001005038819 */ /* 0x000fe200000006ff */
[----:B------:R-:W-:Y:S01]  /*6100*/  @!P0 IMAD.U32 R39, R47, 0x10000, RZ ;  /* 0x000100002f278824 */ /* 0x000fe200078e00ff */
[----:B------:R-:W-:Y:S01]  /*6110*/  @!P0 LOP3.LUT R5, R5, 0xffff0000, RZ, 0xc0, !PT ;  /* 0xffff000005058812 */ /* 0x000fe200078ec0ff */
[----:B------:R-:W-:Y:S01]  /*6120*/  @!P0 IMAD.U32 R35, R46, 0x10000, RZ ;  /* 0x000100002e238824 */ /* 0x000fe200078e00ff */
[----:B------:R-:W-:Y:S01]  /*6130*/  @!P0 LOP3.LUT R18, R15, 0xffff0000, RZ, 0xc0, !PT ;  /* 0xffff00000f128812 */ /* 0x000fe200078ec0ff */
[-C--:B------:R-:W-:Y:S01]  /*6140*/  @!P0 FMUL.FTZ R2, R2, R3.reuse ;  /* 0x0000000302028220 */ /* 0x080fe20000410000 */
[----:B------:R-:W-:Y:S01]  /*6150*/  @!P0 LOP3.LUT R31, R34, 0xffff0000, RZ, 0xc0, !PT ;  /* 0xffff0000221f8812 */ /* 0x000fe200078ec0ff */
[----:B------:R-:W-:Y:S01]  /*6160*/  @!P0 FFMA.FTZ R55, R21, R3, -R8 ;  /* 0x0000000315378223 */ /* 0x000fe20000010808 */
[----:B------:R-:W-:Y:S01]  /*6170*/  @!P0 SHF.L.U32 R34, R17, 0x10, RZ ;  /* 0x0000001011228819 */ /* 0x000fe200000006ff */
[-C--:B------:R-:W-:Y:S01]  /*6180*/  @!P0 FMUL.FTZ R3, R6, R5.reuse ;  /* 0x0000000506038220 */ /* 0x080fe20000410000 */
[----:B------:R-:W-:Y:S01]  /*6190*/  @!P0 LOP3.LUT R17, R9, 0xffff0000, RZ, 0xc0, !PT ;  /* 0xffff000009118812 */ /* 0x000fe200078ec0ff */
[----:B------:R-:W-:Y:S01]  /*61a0*/  @!P0 FFMA.FTZ R54, R23, R5, -R10 ;  /* 0x0000000517368223 */ /* 0x000fe2000001080a */
[C---:B------:R-:W-:Y:S01]  /*61b0*/  @!P0 LOP3.LUT R10, R14.reuse, 0xffff0000, RZ, 0xc0, !PT ;  /* 0xffff00000e0a8812 */ /* 0x040fe200078ec0ff */
[----:B------:R-:W-:Y:S01]  /*61c0*/  @!P0 IMAD.U32 R8, R14, 0x10000, RZ ;  /* 0x000100000e088824 */ /* 0x000fe200078e00ff */
[----:B------:R-:W-:Y:S01]  /*61d0*/  @!P0 LOP3.LUT R5, R7, 0xffff0000, RZ, 0xc0, !PT ;  /* 0xffff000007058812 */ /* 0x000fe200078ec0ff */
[----:B------:R-:W-:Y:S01]  /*61e0*/  @!P0 IMAD.U32 R7, R19, 0x10000, RZ ;  /* 0x0001000013078824 */ /* 0x000fe200078e00ff */
[----:B------:R-:W-:Y:S01]  /*61f0*/  @!P0 LOP3.LUT R6, R13, 0xffff0000, RZ, 0xc0, !PT ;  /* 0xffff00000d068812 */ /* 0x000fe200078ec0ff */
[----:B------:R-:W-:Y:S01]  /*6200*/  @!P0 FMUL.FTZ R42, R16, R38 ;  /* 0x00000026102a8220 */ /* 0x000fe20000410000 */
[----:B------:R-:W-:Y:S01]  /*6210*/  @!P0 LOP3.LUT R40, R11, 0xffff0000, RZ, 0xc0, !PT ;  /* 0xffff00000b288812 */ /* 0x000fe200078ec0ff */
[----:B------:R-:W-:Y:S01]  /*6220*/  @!P0 IMAD.U32 R11, R9, 0x10000, RZ ;  /* 0x00010000090b8824 */ /* 0x000fe200078e00ff */
[----:B------:R-:W-:Y:S01]  /*6230*/  @!P0 LOP3.LUT R9, R19, 0xffff0000, RZ, 0xc0, !PT ;  /* 0xffff000013098812 */ /* 0x000fe200078ec0ff */
[----:B------:R-:W-:Y:S01]  /*6240*/  @!P0 FMUL.FTZ R49, R6, R31 ;  /* 0x0000001f06318220 */ /* 0x000fe20000410000 */
[----:B------:R-:W-:Y:S01]  /*6250*/  ISETP.GE.AND P1, PT, R84, c[0x0][0x1d4], PT ;  /* 0x0000750054007a0c */ /* 0x000fe20003f26270 */
[----:B------:R-:W-:Y:S02]  /*6260*/  @!P0 FMUL.FTZ R19, R18, R40 ;  /* 0x0000002812138220 */ /* 0x000fe40000410000 */
[----:B------:R-:W-:Y:S02]  /*6270*/  @!P0 FMUL.FTZ R48, R8, R34 ;  /* 0x0000002208308220 */ /* 0x000fe40000410000 */
[----:B------:R-:W-:Y:S02]  /*6280*/  @!P0 FMUL.FTZ R43, R10, R36 ;  /* 0x000000240a2b8220 */ /* 0x000fe40000410000 */
[----:B------:R-:W-:Y:S02]  /*6290*/  @!P0 FFMA.FTZ R53, R32, R5, -R49 ;  /* 0x0000000520358223 */ /* 0x000fe40000010831 */
[----:B------:R-:W-:Y:S02]  /*62a0*/  @!P0 FFMA.FTZ R42, R39, R11, -R42 ;  /* 0x0000000b272a8223 */ /* 0x000fe4000001082a */
[----:B------:R-:W-:Y:S02]  /*62b0*/  @!P0 FFMA.FTZ R19, R41, R17, -R19 ;  /* 0x0000001129138223 */ /* 0x000fe40000010813 */
[----:B------:R-:W-:Y:S01]  /*62c0*/  @!P0 FFMA.FTZ R52, R35, R7, -R48 ;  /* 0x0000000723348223 */ /* 0x000fe20000010830 */
[----:B------:R-:W-:Y:S01]  /*62d0*/  @!P0 F2FP.BF16.PACK_AB R48, R53, R56 ;  /* 0x000000383530823e */ /* 0x000fe200000010ff */
[----:B------:R-:W-:Y:S01]  /*62e0*/  @!P0 FFMA.FTZ R49, R37, R9, -R43 ;  /* 0x0000000925318223 */ /* 0x000fe2000001082b */
[----:B------:R-:W-:Y:S01]  /*62f0*/  @!P0 F2FP.BF16.PACK_AB R42, R19, R42 ;  /* 0x0000002a132a823e */ /* 0x000fe200000010ff */
[----:B------:R-:W-:Y:S01]  /*6300*/  @!P0 FFMA.FTZ R2, R20, R21, R2 ;  /* 0x0000001514028223 */ /* 0x000fe20000010002 */
[----:B------:R-:W-:Y:S01]  /*6310*/  @!P0 F2FP.BF16.PACK_AB R43, R54, R55 ;  /* 0x00000037362b823e */ /* 0x000fe200000010ff */
[----:B------:R-:W-:Y:S01]  /*6320*/  @!P0 IMAD.MOV.U32 R45, RZ, RZ, R48 ;  /* 0x000000ffff2d8224 */ /* 0x000fe200078e0030 */
[----:B------:R-:W-:Y:S01]  /*6330*/  @!P0 F2FP.BF16.PACK_AB R19, R49, R52 ;  /* 0x000000343113823e */ /* 0x000fe200000010ff */
[----:B------:R-:W-:Y:S01]  /*6340*/  @!P0 FMUL.FTZ R5, R6, R5 ;  /* 0x0000000506058220 */ /* 0x000fe20000410000 */
[----:B------:R-:W-:Y:S01]  /*6350*/  @!P0 MOV R44, R43 ;  /* 0x0000002b002c8202 */ /* 0x000fe20000000f00 */
[----:B------:R-:W-:Y:S01]  /*6360*/  @!P0 FFMA.FTZ R3, R22, R23, R3 ;  /* 0x0000001716038223 */ /* 0x000fe20000010003 */
[----:B------:R-:W-:Y:S01]  /*6370*/  @!P0 MOV R47, R42 ;  /* 0x0000002a002f8202 */ /* 0x000fe20000000f00 */
[----:B------:R-:W-:Y:S02]  /*6380*/  @!P0 IMAD.MOV.U32 R46, RZ, RZ, R19 ;  /* 0x000000ffff2e8224 */ /* 0x000fe400078e0013 */
[----:B------:R-:W-:Y:S02]  /*6390*/  @!P0 FMUL.FTZ R6, R8, R7 ;  /* 0x0000000708068220 */ /* 0x000fe40000410000 */
[----:B------:R-:W-:Y:S01]  /*63a0*/  @!P0 FFMA.FTZ R4, R27, R30, R4 ;  /* 0x0000001e1b048223 */ /* 0x000fe20000010004 */
[----:B------:R1:W-:Y:S01]  /*63b0*/  STG.E.128 [R50.64], R44 ;  /* 0x0000002c32007986 */ /* 0x0003e2000c101d08 */
[----:B------:R-:W-:Y:S01]  /*63c0*/  @!P0 FMUL.FTZ R7, R10, R9 ;  /* 0x000000090a078220 */ /* 0x000fe20000410000 */
[----:B------:R-:W-:Y:S01]  /*63d0*/  @!P0 F2FP.BF16.PACK_AB R10, R3, R2 ;  /* 0x00000002030a823e */ /* 0x000fe200000010ff */
[----:B------:R-:W-:Y:S02]  /*63e0*/  @!P0 FFMA.FTZ R5, R31, R32, R5 ;  /* 0x000000201f058223 */ /* 0x000fe40000010005 */
[----:B------:R-:W-:Y:S02]  /*63f0*/  @!P0 FMUL.FTZ R8, R16, R11 ;  /* 0x0000000b10088220 */ /* 0x000fe40000410000 */
[----:B------:R-:W-:Y:S01]  /*6400*/  @!P0 FFMA.FTZ R6, R34, R35, R6 ;  /* 0x0000002322068223 */ /* 0x000fe20000010006 */
[----:B------:R-:W-:Y:S01]  /*6410*/  @!P0 F2FP.BF16.PACK_AB R4, R5, R4 ;  /* 0x000000040504823e */ /* 0x000fe200000010ff */
[----:B------:R-:W-:Y:S02]  /*6420*/  @!P0 FMUL.FTZ R9, R18, R17 ;  /* 0x0000001112098220 */ /* 0x000fe40000410000 */
[----:B------:R-:W-:Y:S02]  /*6430*/  @!P0 FFMA.FTZ R7, R36, R37, R7 ;  /* 0x0000002524078223 */ /* 0x000fe40000010007 */
[----:B------:R-:W-:Y:S02]  /*6440*/  @!P0 FFMA.FTZ R8, R38, R39, R8 ;  /* 0x0000002726088223 */ /* 0x000fe40000010008 */
[----:B------:R-:W-:Y:S01]  /*6450*/  @!P0 FFMA.FTZ R9, R40, R41, R9 ;  /* 0x0000002928098223 */ /* 0x000fe20000010009 */
[----:B------:R-:W-:Y:S01]  /*6460*/  @!P0 F2FP.BF16.PACK_AB R3, R7, R6 ;  /* 0x000000060703823e */ /* 0x000fe200000010ff */
[----:B------:R-:W-:Y:S02]  /*6470*/  @!P0 IMAD.MOV.U32 R12, RZ, RZ, R10 ;  /* 0x000000ffff0c8224 */ /* 0x000fe400078e000a */
[----:B------:R-:W-:Y:S01]  /*6480*/  @!P0 IMAD.MOV.U32 R13, RZ, RZ, R4 ;  /* 0x000000ffff0d8224 */ /* 0x000fe200078e0004 */
[----:B------:R-:W-:Y:S02]  /*6490*/  @!P0 F2FP.BF16.PACK_AB R2, R9, R8 ;  /* 0x000000080902823e */ /* 0x000fe400000010ff */
[----:B------:R-:W-:Y:S03]  /*64a0*/  @!P0 MOV R14, R3 ;  /* 0x00000003000e8202 */ /* 0x000fe60000000f00 */
[----:B------:R-:W-:Y:S01]  /*64b0*/  @!P0 IMAD.MOV.U32 R15, RZ, RZ, R2 ;  /* 0x000000ffff0f8224 */ /* 0x000fe200078e0002 */
[----:B------:R-:W-:-:S05]  /*64c0*/  @P1 BRA `(.L_x_234) ;  /* 0x000001f000001947 */ /* 0x000fca0003800000 */
[----:B------:R-:W-:Y:S04]  /*64d0*/  IADD3 R3, P1, P0, R82, R61, R84 ;  /* 0x0000003d52037210 */ /* 0x000fe8000783e054 */
[----:B------:R-:W-:Y:S02]  /*64e0*/  IADD3.X R4, R85, R60, R104, P1, P0 ;  /* 0x0000003c55047210 */ /* 0x000fe40000fe0468 */
[C---:B------:R-:W-:Y:S04]  /*64f0*/  LEA R2, P0, R3.reuse, c[0x0][0x1c8], 0x1 ;  /* 0x0000720003027a11 */ /* 0x040fe800078008ff */
[----:B------:R-:W-:Y:S05]  /*6500*/  LEA.HI.X R3, R3, c[0x0][0x1cc], R4, 0x1, P0 ;  /* 0x0000730003037a11 */ /* 0x000fea00000f0c04 */
[----:B------:R2:W-:Y:S01]  /*6510*/  STG.E.128 [R2.64], R12 ;  /* 0x0000000c02007986 */ /* 0x0005e2000c101d08 */
[----:B------:R-:W-:-:S05]  /*6520*/  BRA `(.L_x_234) ;  /* 0x0000019000007947 */ /* 0x000fca0003800000 */
.L_x_218:
[----:B------:R-:W-:Y:S01]  /*6530*/  ISETP.NE.AND P1, PT, R90, RZ, PT ;  /* 0x000000ff5a00720c */ /* 0x000fe20003f25270 */
[----:B------:R-:W-:Y:S01]  /*6540*/  IMAD R2, R33, -0x50, R0 ;  /* 0xffffffb021027824 */ /* 0x000fe200078e0200 */
[----:B------:R-:W-:Y:S04]  /*6550*/  BSSY B0, `(.L_x_241) ;  /* 0x0000008000007945 */ /* 0x000fe80003800000 */
[----:B------:R-:W-:Y:S04]  /*6560*/  IMNMX R2, R2, 0x50, PT ;  /* 0x0000005002027817 */ /* 0x000fe80003800200 */
[----:B------:R-:W-:-:S13]  /*6570*/  ISETP.GE.AND P0, PT, R190, R2, PT ;  /* 0x00000002be00720c */ /* 0x000fda0003f06270 */
[----:B------:R-:W-:-:S05]  /*6580*/  @P0 BRA `(.L_x_242) ;  /* 0x0000004000000947 */ /* 0x000fca0003800000 */
[----:B------:R-:W1:Y:S04]  /*6590*/  @!P6 LDS.128 R8, [R80+0x2800] ;  /* 0x002800005008e984 */ /* 0x000e680000000c00 */
[----:B------:R-:W2:Y:S04]  /*65a0*/  @!P1 LDS.128 R4, [R81+0x2800] ;  /* 0x0028000051049984 */ /* 0x000ea80000000c00 */
[----:B-1----:R1:W-:Y:S04]  /*65b0*/  @!P6 STG.E.128 [R54.64], R8 ;  /* 0x000000083600e986 */ /* 0x0023e8000c101d08 */
[----:B--2---:R1:W-:Y:S02]  /*65c0*/  @!P1 STG.E.128 [R54.64+0x40], R4 ;  /* 0x0000400436009986 */ /* 0x0043e4000c101d08 */
.L_x_242:
[----:B------:R-:W-:Y:S05]  /*65d0*/  BSYNC B0 ;  /* 0x0000000000007941 */ /* 0x000fea0003800000 */
.L_x_241:
[----:B------:R-:W-:Y:S01]  /*65e0*/  ISETP.GE.AND P0, PT, R148, R2, PT ;  /* 0x000000029400720c */ /* 0x000fe20003f06270 */
[----:B------:R-:W-:-:S12]  /*65f0*/  BSSY B0, `(.L_x_243) ;  /* 0x0000006000007945 */ /* 0x000fd80003800000 */
[----:B------:R-:W-:-:S05]  /*6600*/  @P0 BRA `(.L_x_244) ;  /* 0x0000004000000947 */ /* 0x000fca0003800000 */
[----:B-1----:R-:W1:Y:S04]  /*6610*/  @!P6 LDS.128 R8, [R80+0x3800] ;  /* 0x003800005008e984 */ /* 0x002e680000000c00 */
[----:B------:R-:W2:Y:S04]  /*6620*/  @!P1 LDS.128 R4, [R81+0x3800] ;  /* 0x0038000051049984 */ /* 0x000ea80000000c00 */
[----:B-1----:R1:W-:Y:S04]  /*6630*/  @!P6 STG.E.128 [R60.64], R8 ;  /* 0x000000083c00e986 */ /* 0x0023e8000c101d08 */
[----:B--2---:R1:W-:Y:S02]  /*6640*/  @!P1 STG.E.128 [R60.64+0x40], R4 ;  /* 0x000040043c009986 */ /* 0x0043e4000c101d08 */
.L_x_244:
[----:B------:R-:W-:Y:S05]  /*6650*/  BSYNC B0 ;  /* 0x0000000000007941 */ /* 0x000fea0003800000 */
.L_x_243:
[----:B------:R-:W-:-:S13]  /*6660*/  ISETP.GE.AND P0, PT, R150, R2, PT ;  /* 0x000000029600720c */ /* 0x000fda0003f06270 */
[----:B------:R-:W-:-:S05]  /*6670*/  @P0 BRA `(.L_x_234) ;  /* 0x0000004000000947 */ /* 0x000fca0003800000 */
[----:B-1----:R-:W1:Y:S04]  /*6680*/  @!P6 LDS.128 R8, [R80+0x4800] ;  /* 0x004800005008e984 */ /* 0x002e680000000c00 */
[----:B------:R-:W2:Y:S04]  /*6690*/  @!P1 LDS.128 R4, [R81+0x4800] ;  /* 0x0048000051049984 */ /* 0x000ea80000000c00 */
[----:B-1----:R1:W-:Y:S04]  /*66a0*/  @!P6 STG.E.128 [R62.64], R8 ;  /* 0x000000083e00e986 */ /* 0x0023e8000c101d08 */
[----:B--2---:R1:W-:Y:S02]  /*66b0*/  @!P1 STG.E.128 [R62.64+0x40], R4 ;  /* 0x000040043e009986 */ /* 0x0043e4000c101d08 */
.L_x_234:
[----:B------:R-:W-:Y:S05]  /*66c0*/  BSYNC B2 ;  /* 0x0000000000027941 */ /* 0x000fea0003800000 */
.L_x_217:
[C---:B-12---:R-:W-:Y:S01]  /*66d0*/  IMAD R15, R33.reuse, -0x50, RZ ;  /* 0xffffffb0210f7824 */ /* 0x046fe200078e02ff */
[----:B------:R-:W-:Y:S01]  /*66e0*/  BSSY B0, `(.L_x_245) ;  /* 0x000005c000007945 */ /* 0x000fe20003800000 */
[----:B------:R-:W-:Y:S02]  /*66f0*/  IMAD R2, R88, 0x50, RZ ;  /* 0x0000005058027824 */ /* 0x000fe400078e02ff */
[----:B-----5:R-:W-:Y:S02]  /*6700*/  IMAD.IADD R4, R116, 0x1, R15 ;  /* 0x0000000174047824 */ /* 0x020fe400078e020f */
[----:B------:R-:W-:Y:S03]  /*6710*/  IMAD.WIDE.U32 R16, R33, 0x50, RZ ;  /* 0x0000005021107825 */ /* 0x000fe600078e00ff */
[C---:B------:R-:W-:Y:S01]  /*6720*/  ISETP.GE.AND P4, PT, R4.reuse, 0x11, PT ;  /* 0x000000110400780c */ /* 0x040fe20003f86270 */
[----:B------:R-:W-:Y:S01]  /*6730*/  IMAD.IADD R17, R17, 0x1, R2 ;  /* 0x0000000111117824 */ /* 0x000fe200078e0202 */
[----:B------:R-:W-:Y:S02]  /*6740*/  ISETP.GE.AND P3, PT, R4, 0x1, PT ;  /* 0x000000010400780c */ /* 0x000fe40003f66270 */
[----:B------:R-:W-:Y:S02]  /*6750*/  IADD3 R2, P0, R122, R16, RZ ;  /* 0x000000107a027210 */ /* 0x000fe40007f1e0ff */
[C---:B------:R-:W-:Y:S02]  /*6760*/  ISETP.GE.AND P2, PT, R4.reuse, 0x21, PT ;  /* 0x000000210400780c */ /* 0x040fe40003f46270 */
[----:B------:R-:W-:Y:S02]  /*6770*/  IADD3.X R3, R17, R131, RZ, P0, !PT ;  /* 0x0000008311037210 */ /* 0x000fe400007fe4ff */
[----:B------:R-:W-:Y:S03]  /*6780*/  ISETP.GE.AND P1, PT, R4, 0x31, PT ;  /* 0x000000310400780c */ /* 0x000fe60003f26270 */
[C---:B------:R-:W-:Y:S02]  /*6790*/  @P4 IADD3 R5, P0, R2.reuse, 0x10, RZ ;  /* 0x0000001002054810 */ /* 0x040fe40007f1e0ff */
[----:B------:R-:W-:Y:S01]  /*67a0*/  @P3 IMAD R9, R3, c[0x0][0x258], RZ ;  /* 0x0000960003093a24 */ /* 0x000fe200078e02ff */
[-C--:B------:R-:W-:Y:S01]  /*67b0*/  @P3 MOV R6, R86.reuse ;  /* 0x0000005600063202 */ /* 0x080fe20000000f00 */
[----:B------:R-:W-:Y:S02]  /*67c0*/  @P3 IMAD.MOV.U32 R7, RZ, RZ, R89 ;  /* 0x000000ffff073224 */ /* 0x000fe400078e0059 */
[----:B------:R-:W-:Y:S01]  /*67d0*/  @P4 IMAD.X R10, RZ, RZ, R3, P0 ;  /* 0x000000ffff0a4224 */ /* 0x000fe200000e0603 */
[C---:B------:R-:W-:Y:S01]  /*67e0*/  @P2 IADD3 R8, P0, R2.reuse, 0x20, RZ ;  /* 0x0000002002082810 */ /* 0x040fe20007f1e0ff */
[C---:B------:R-:W-:Y:S04]  /*67f0*/  @P3 IMAD.WIDE.U32 R6, R2.reuse, c[0x0][0x258], R6 ;  /* 0x0000960002063a25 */ /* 0x040fe800078e0006 */
[----:B------:R-:W-:Y:S02]  /*6800*/  @P3 IMAD R9, R2, c[0x0][0x25c], R9 ;  /* 0x0000970002093a24 */ /* 0x000fe400078e0209 */
[----:B------:R-:W-:Y:S01]  /*6810*/  @P2 IMAD.X R14, RZ, RZ, R3, P0 ;  /* 0x000000ffff0e2224 */ /* 0x000fe200000e0603 */
[----:B------:R-:W-:Y:S01]  /*6820*/  @P3 LEA R12, P0, R6, c[0x0][0x250], 0x1 ;  /* 0x00009400060c3a11 */ /* 0x000fe200078008ff */
[----:B------:R-:W-:Y:S02]  /*6830*/  @P3 IMAD.IADD R7, R7, 0x1, R9 ;  /* 0x0000000107073824 */ /* 0x000fe400078e0209 */
[----:B------:R-:W-:Y:S03]  /*6840*/  @P4 IMAD R9, R10, c[0x0][0x258], RZ ;  /* 0x000096000a094a24 */ /* 0x000fe600078e02ff */
[----:B------:R-:W-:Y:S01]  /*6850*/  @P3 LEA.HI.X R13, R6, c[0x0][0x254], R7, 0x1, P0 ;  /* 0x00009500060d3a11 */ /* 0x000fe200000f0c07 */
[----:B------:R-:W-:Y:S01]  /*6860*/  @P4 IMAD.MOV.U32 R7, RZ, RZ, R89 ;  /* 0x000000ffff074224 */ /* 0x000fe200078e0059 */
[-C--:B------:R-:W-:Y:S05]  /*6870*/  @P4 MOV R6, R86.reuse ;  /* 0x0000005600064202 */ /* 0x080fea0000000f00 */
[C---:B------:R-:W-:Y:S04]  /*6880*/  @P4 IMAD.WIDE.U32 R6, R5.reuse, c[0x0][0x258], R6 ;  /* 0x0000960005064a25 */ /* 0x040fe800078e0006 */
[----:B------:R-:W-:Y:S01]  /*6890*/  @P4 IMAD R5, R5, c[0x0][0x25c], R9 ;  /* 0x0000970005054a24 */ /* 0x000fe200078e0209 */
[C---:B------:R-:W-:Y:S03]  /*68a0*/  @P4 LEA R10, P0, R6.reuse, c[0x0][0x250], 0x1 ;  /* 0x00009400060a4a11 */ /* 0x040fe600078008ff */
[----:B------:R-:W-:Y:S02]  /*68b0*/  @P4 IMAD.IADD R5, R7, 0x1, R5 ;  /* 0x0000000107054824 */ /* 0x000fe400078e0205 */
[----:B------:R-:W-:Y:S03]  /*68c0*/  @P2 IMAD.MOV.U32 R7, RZ, RZ, R89 ;  /* 0x000000ffff072224 */ /* 0x000fe600078e0059 */
[----:B------:R-:W-:Y:S01]  /*68d0*/  @P4 LEA.HI.X R11, R6, c[0x0][0x254], R5, 0x1, P0 ;  /* 0x00009500060b4a11 */ /* 0x000fe200000f0c05 */
[----:B------:R-:W-:Y:S01]  /*68e0*/  @P2 IMAD R5, R14, c[0x0][0x258], RZ ;  /* 0x000096000e052a24 */ /* 0x000fe200078e02ff */
[-C--:B------:R-:W-:Y:S03]  /*68f0*/  @P2 MOV R6, R86.reuse ;  /* 0x0000005600062202 */ /* 0x080fe60000000f00 */
[C---:B------:R-:W-:Y:S02]  /*6900*/  @P2 IMAD R5, R8.reuse, c[0x0][0x25c], R5 ;  /* 0x0000970008052a24 */ /* 0x040fe400078e0205 */
[----:B------:R-:W-:Y:S05]  /*6910*/  @P2 IMAD.WIDE.U32 R6, R8, c[0x0][0x258], R6 ;  /* 0x0000960008062a25 */ /* 0x000fea00078e0006 */
[C---:B------:R-:W-:Y:S02]  /*6920*/  @P2 LEA R8, P0, R6.reuse, c[0x0][0x250], 0x1 ;  /* 0x0000940006082a11 */ /* 0x040fe400078008ff */
[----:B------:R-:W-:Y:S04]  /*6930*/  @P2 IADD3 R5, R7, R5, RZ ;  /* 0x0000000507052210 */ /* 0x000fe80007ffe0ff */
[----:B------:R-:W-:Y:S02]  /*6940*/  @P2 LEA.HI.X R9, R6, c[0x0][0x254], R5, 0x1, P0 ;  /* 0x0000950006092a11 */ /* 0x000fe400000f0c05 */
[----:B------:R-:W-:Y:S05]  /*6950*/  @P1 IADD3 R5, P0, R2, 0x30, RZ ;  /* 0x0000003002051810 */ /* 0x000fea0007f1e0ff */
[----:B------:R-:W-:Y:S01]  /*6960*/  @P1 IMAD.X R6, RZ, RZ, R3, P0 ;  /* 0x000000ffff061224 */ /* 0x000fe200000e0603 */
[----:B------:R-:W-:Y:S03]  /*6970*/  ISETP.GE.AND P0, PT, R4, 0x41, PT ;  /* 0x000000410400780c */ /* 0x000fe60003f06270 */
[----:B------:R-:W-:Y:S10]  /*6980*/  @P1 IMAD R6, R6, c[0x0][0x258], RZ ;  /* 0x0000960006061a24 */ /* 0x000ff400078e02ff */
[----:B------:R-:W-:Y:S01]  /*6990*/  @P0 IADD3 R4, P5, R2, 0x40, RZ ;  /* 0x0000004002040810 */ /* 0x000fe20007fbe0ff */
[----:B------:R-:W-:Y:S03]  /*69a0*/  @P1 IMAD.MOV.U32 R2, RZ, RZ, R86 ;  /* 0x000000ffff021224 */ /* 0x000fe600078e0056 */
[----:B------:R-:W-:Y:S02]  /*69b0*/  @P0 IADD3.X R14, RZ, R3, RZ, P5, !PT ;  /* 0x00000003ff0e0210 */ /* 0x000fe40002ffe4ff */
[----:B------:R-:W-:Y:S05]  /*69c0*/  @P1 MOV R3, R89 ;  /* 0x0000005900031202 */ /* 0x000fea0000000f00 */
[C---:B------:R-:W-:Y:S04]  /*69d0*/  @P1 IMAD.WIDE.U32 R2, R5.reuse, c[0x0][0x258], R2 ;  /* 0x0000960005021a25 */ /* 0x040fe800078e0002 */
[----:B------:R-:W-:Y:S01]  /*69e0*/  @P1 IMAD R5, R5, c[0x0][0x25c], R6 ;  /* 0x0000970005051a24 */ /* 0x000fe200078e0206 */
[----:B------:R-:W-:Y:S03]  /*69f0*/  @P1 LEA R6, P5, R2, c[0x0][0x250], 0x1 ;  /* 0x0000940002061a11 */ /* 0x000fe600078a08ff */
[----:B------:R-:W-:Y:S02]  /*6a00*/  @P1 IMAD.IADD R3, R3, 0x1, R5 ;  /* 0x0000000103031824 */ /* 0x000fe400078e0205 */
[----:B------:R-:W-:Y:S03]  /*6a10*/  @P0 IMAD R5, R14, c[0x0][0x258], RZ ;  /* 0x000096000e050a24 */ /* 0x000fe600078e02ff */
[----:B------:R-:W-:Y:S01]  /*6a20*/  @P1 LEA.HI.X R7, R2, c[0x0][0x254], R3, 0x1, P5 ;  /* 0x0000950002071a11 */ /* 0x000fe200028f0c03 */
[----:B------:R-:W-:Y:S01]  /*6a30*/  @P0 IMAD.MOV.U32 R3, RZ, RZ, R89 ;  /* 0x000000ffff030224 */ /* 0x000fe200078e0059 */
[----:B------:R-:W-:Y:S05]  /*6a40*/  @P0 MOV R2, R86 ;  /* 0x0000005600020202 */ /* 0x000fea0000000f00 */
[C---:B------:R-:W-:Y:S04]  /*6a50*/  @P0 IMAD.WIDE.U32 R2, R4.reuse, c[0x0][0x258], R2 ;  /* 0x0000960004020a25 */ /* 0x040fe800078e0002 */
[----:B------:R-:W-:Y:S05]  /*6a60*/  @P0 IMAD R4, R4, c[0x0][0x25c], R5 ;  /* 0x0000970004040a24 */ /* 0x000fea00078e0205 */
[----:B------:R-:W-:Y:S02]  /*6a70*/  @P0 IADD3 R3, R3, R4, RZ ;  /* 0x0000000403030210 */ /* 0x000fe40007ffe0ff */
[C---:B------:R-:W-:Y:S04]  /*6a80*/  @P0 LEA R4, P5, R2.reuse, c[0x0][0x250], 0x1 ;  /* 0x0000940002040a11 */ /* 0x040fe800078a08ff */
[----:B------:R-:W-:Y:S01]  /*6a90*/  @P0 LEA.HI.X R5, R2, c[0x0][0x254], R3, 0x1, P5 ;  /* 0x0000950002050a11 */ /* 0x000fe200028f0c03 */
[----:B------:R-:W-:Y:S01]  /*6aa0*/  IMAD.IADD R2, R15, 0x1, R0 ;  /* 0x000000010f027824 */ /* 0x000fe200078e0200 */
[----:B------:R-:W-:-:S13]  /*6ab0*/  ISETP.NE.AND P5, PT, R132, RZ, PT ;  /* 0x000000ff8400720c */ /* 0x000fda0003fa5270 */
[----:B------:R-:W-:Y:S01]  /*6ac0*/  @!PT LDS RZ, [RZ] ;  /* 0x00000000fffff984 */ /* 0x000fe20000000800 */
[----:B------:R-:W-:Y:S01]  /*6ad0*/  @!PT LDS RZ, [RZ] ;  /* 0x00000000fffff984 */ /* 0x000fe20000000800 */
[----:B------:R-:W-:Y:S01]  /*6ae0*/  @!PT LDS RZ, [RZ] ;  /* 0x00000000fffff984 */ /* 0x000fe20000000800 */
[----:B------:R1:W-:Y:S08]  /*6af0*/  @P3 LDGSTS.E.BYPASS.LTC128B.128 [R216+0x100], [R12.64], !P5 ;  /* 0x001000000cd83fae */ /* 0x0003f0000e901d48 */
[----:B------:R1:W-:Y:S08]  /*6b00*/  @P4 LDGSTS.E.BYPASS.LTC128B.128 [R216+0x900], [R10.64], !P5 ;  /* 0x009000000ad84fae */ /* 0x0003f0000e901d48 */
[----:B------:R2:W-:Y:S08]  /*6b10*/  @P2 LDGSTS.E.BYPASS.LTC128B.128 [R216+0x1100], [R8.64], !P5 ;  /* 0x0110000008d82fae */ /* 0x0005f0000e901d48 */
[----:B------:R3:W-:Y:S08]  /*6b20*/  @P1 LDGSTS.E.BYPASS.LTC128B.128 [R216+0x1900], [R6.64], !P5 ;  /* 0x0190000006d81fae */ /* 0x0007f0000e901d48 */
[----:B------:R1:W-:Y:S08]  /*6b30*/  @P0 LDGSTS.E.BYPASS.LTC128B.128 [R216+0x2100], [R4.64], !P5 ;  /* 0x0210000004d80fae */ /* 0x0003f0000e901d48 */
[----:B------:R-:W0:Y:S01]  /*6b40*/  LDGDEPBAR ;  /* 0x00000000000079af */ /* 0x000e220000000000 */
[----:B---3--:R-:W-:Y:S02]  /*6b50*/  IMNMX R7, R2, 0x50, PT ;  /* 0x0000005002077817 */ /* 0x008fe40003800200 */
[----:B------:R-:W-:Y:S02]  /*6b60*/  IADD3 R6, P0, R130, R16, RZ ;  /* 0x0000001082067210 */ /* 0x000fe40007f1e0ff */
[----:B------:R-:W-:Y:S02]  /*6b70*/  ISETP.GE.AND P1, PT, R190, R7, PT ;  /* 0x00000007be00720c */ /* 0x000fe40003f26270 */
[----:B--2---:R-:W-:Y:S01]  /*6b80*/  IADD3.X R8, R17, R129, RZ, P0, !PT ;  /* 0x0000008111087210 */ /* 0x004fe200007fe4ff */
[----:B------:R-:W-:Y:S04]  /*6b90*/  DEPBAR.LE SB0, 0x0 ;  /* 0x000080000000791a */ /* 0x000fe80000000000 */
[----:B------:R-:W-:Y:S06]  /*6ba0*/  BAR.SYNC.DEFER_BLOCKING 0x0 ;  /* 0x0000000000007b1d */ /* 0x000fec0000010000 */
[----:B------:R-:W-:-:S05]  /*6bb0*/  @P1 BRA `(.L_x_246) ;  /* 0x000000e000001947 */ /* 0x000fca0003800000 */
[----:B-1----:R-:W-:Y:S01]  /*6bc0*/  MOV R5, R102 ;  /* 0x0000006600057202 */ /* 0x002fe20000000f00 */
[----:B------:R-:W-:Y:S01]  /*6bd0*/  IMAD R2, R8, c[0x0][0x208], RZ ;  /* 0x0000820008027a24 */ /* 0x000fe200078e02ff */
[----:B------:R-:W-:Y:S01]  /*6be0*/  ISETP.GE.AND P1, PT, R28, c[0x0][0x1d4], PT ;  /* 0x000075001c007a0c */ /* 0x000fe20003f26270 */
[----:B------:R-:W-:Y:S02]  /*6bf0*/  IMAD.MOV.U32 R4, RZ, RZ, R92 ;  /* 0x000000ffff047224 */ /* 0x000fe400078e005c */
[C---:B------:R-:W-:Y:S02]  /*6c00*/  IMAD R2, R6.reuse, c[0x0][0x20c], R2 ;  /* 0x0000830006027a24 */ /* 0x040fe400078e0202 */
[----:B------:R-:W-:Y:S04]  /*6c10*/  IMAD.WIDE.U32 R4, R6, c[0x0][0x208], R4 ;  /* 0x0000820006047a25 */ /* 0x000fe800078e0004 */
[----:B------:R-:W-:Y:S01]  /*6c20*/  IMAD.IADD R3, R5, 0x1, R2 ;  /* 0x0000000105037824 */ /* 0x000fe200078e0202 */
[C---:B------:R-:W-:Y:S03]  /*6c30*/  LEA R2, P0, R4.reuse, c[0x0][0x1f8], 0x1 ;  /* 0x00007e0004027a11 */ /* 0x040fe600078008ff */
[----:B------:R-:W1:Y:S01]  /*6c40*/  @!P1 LDS.128 R16, [R80] ;  /* 0x0000000050109984 */ /* 0x000e620000000c00 */
[----:B------:R-:W-:Y:S02]  /*6c50*/  LEA.HI.X R3, R4, c[0x0][0x1fc], R3, 0x1, P0 ;  /* 0x00007f0004037a11 */ /* 0x000fe400000f0c03 */
[----:B------:R-:W-:-:S13]  /*6c60*/  ISETP.GE.AND P0, PT, R91, c[0x0][0x1d4], PT ;  /* 0x000075005b007a0c */ /* 0x000fda0003f06270 */
[----:B------:R-:W2:Y:S04]  /*6c70*/  @!P0 LDS.128 R12, [R81] ;  /* 0x00000000510c8984 */ /* 0x000ea80000000c00 */
[----:B-1----:R1:W-:Y:S04]  /*6c80*/  @!P1 STG.E.128 [R2.64], R16 ;  /* 0x0000001002009986 */ /* 0x0023e8000c101d08 */
[----:B--2---:R1:W-:Y:S02]  /*6c90*/  @!P0 STG.E.128 [R2.64+0x40], R12 ;  /* 0x0000400c02008986 */ /* 0x0043e4000c101d08 */
.L_x_246:
[----:B-1----:R-:W-:Y:S05]  /*6ca0*/  BSYNC B0 ;  /* 0x0000000000007941 */ /* 0x002fea0003800000 */
.L_x_245:
[----:B------:R-:W-:Y:S01]  /*6cb0*/  ISETP.GE.AND P0, PT, R148, R7, PT ;  /* 0x000000079400720c */ /* 0x000fe20003f06270 */
[----:B------:R-:W-:-:S12]  /*6cc0*/  BSSY B0, `(.L_x_247) ;  /* 0x0000012000007945 */ /* 0x000fd80003800000 */
[----:B------:R-:W-:-:S05]  /*6cd0*/  @P0 BRA `(.L_x_248) ;  /* 0x0000010000000947 */ /* 0x000fca0003800000 */
[----:B------:R-:W-:Y:S01]  /*6ce0*/  IADD3 R2, P0, R6, 0x20, RZ ;  /* 0x0000002006027810 */ /* 0x000fe20007f1e0ff */
[----:B------:R-:W-:Y:S01]  /*6cf0*/  IMAD.MOV.U32 R4, RZ, RZ, R92 ;  /* 0x000000ffff047224 */ /* 0x000fe200078e005c */
[----:B------:R-:W-:Y:S02]  /*6d00*/  MOV R5, R102 ;  /* 0x0000006600057202 */ /* 0x000fe40000000f00 */
[----:B------:R-:W-:Y:S01]  /*6d10*/  ISETP.GE.AND P1, PT, R28, c[0x0][0x1d4], PT ;  /* 0x000075001c007a0c */ /* 0x000fe20003f26270 */
[----:B------:R-:W-:Y:S02]  /*6d20*/  IMAD.X R3, RZ, RZ, R8, P0 ;  /* 0x000000ffff037224 */ /* 0x000fe400000e0608 */
[C---:B------:R-:W-:Y:S04]  /*6d30*/  IMAD.WIDE.U32 R4, R2.reuse, c[0x0][0x208], R4 ;  /* 0x0000820002047a25 */ /* 0x040fe800078e0004 */
[----:B------:R-:W-:Y:S04]  /*6d40*/  IMAD R3, R3, c[0x0][0x208], RZ ;  /* 0x0000820003037a24 */ /* 0x000fe800078e02ff */
[----:B------:R-:W-:Y:S01]  /*6d50*/  IMAD R3, R2, c[0x0][0x20c], R3 ;  /* 0x0000830002037a24 */ /* 0x000fe200078e0203 */
[C---:B------:R-:W-:Y:S01]  /*6d60*/  LEA R2, P0, R4.reuse, c[0x0][0x1f8], 0x1 ;  /* 0x00007e0004027a11 */ /* 0x040fe200078008ff */
[----:B------:R-:W1:Y:S02]  /*6d70*/  @!P1 LDS.128 R16, [R80+0x1000] ;  /* 0x0010000050109984 */ /* 0x000e640000000c00 */
[----:B------:R-:W-:Y:S05]  /*6d80*/  IMAD.IADD R3, R5, 0x1, R3 ;  /* 0x0000000105037824 */ /* 0x000fea00078e0203 */
[----:B------:R-:W-:Y:S02]  /*6d90*/  LEA.HI.X R3, R4, c[0x0][0x1fc], R3, 0x1, P0 ;  /* 0x00007f0004037a11 */ /* 0x000fe400000f0c03 */
[----:B------:R-:W-:-:S13]  /*6da0*/  ISETP.GE.AND P0, PT, R91, c[0x0][0x1d4], PT ;  /* 0x000075005b007a0c */ /* 0x000fda0003f06270 */
[----:B------:R-:W2:Y:S04]  /*6db0*/  @!P0 LDS.128 R12, [R81+0x1000] ;  /* 0x00100000510c8984 */ /* 0x000ea80000000c00 */
[----:B-1----:R1:W-:Y:S04]  /*6dc0*/  @!P1 STG.E.128 [R2.64], R16 ;  /* 0x0000001002009986 */ /* 0x0023e8000c101d08 */
[----:B--2---:R1:W-:Y:S02]  /*6dd0*/  @!P0 STG.E.128 [R2.64+0x40], R12 ;  /* 0x0000400c02008986 */ /* 0x0043e4000c101d08 */
.L_x_248:
[----:B------:R-:W-:Y:S05]  /*6de0*/  BSYNC B0 ;  /* 0x0000000000007941 */ /* 0x000fea0003800000 */
.L_x_247:
[----:B------:R-:W-:Y:S01]  /*6df0*/  ISETP.GE.AND P0, PT, R150, R7, PT ;  /* 0x000000079600720c */ /* 0x000fe20003f06270 */
[----:B------:R-:W-:-:S12]  /*6e00*/  BSSY B0, `(.L_x_249) ;  /* 0x0000012000007945 */ /* 0x000fd80003800000 */
[----:B------:R-:W-:-:S05]  /*6e10*/  @P0 BRA `(.L_x_250) ;  /* 0x0000010000000947 */ /* 0x000fca0003800000 */
[----:B-1----:R-:W-:Y:S01]  /*6e20*/  IADD3 R2, P0, R6, 0x40, RZ ;  /* 0x0000004006027810 */ /* 0x002fe20007f1e0ff */
        /* <DEDUP_REMOVED lines=15> */
.L_x_250:
[----:B------:R-:W-:Y:S05]  /*6f20*/  BSYNC B0 ;  /* 0x0000000000007941 */ /* 0x000fea0003800000 */
.L_x_249:
[C---:B------:R-:W-:Y:S02]  /*6f30*/  ISETP.GT.AND P0, PT, R33.reuse, R127, PT ;  /* 0x0000007f2100720c */ /* 0x040fe40003f04270 */
[----:B------:R-:W-:Y:S11]  /*6f40*/  IADD3 R33, R33, -0x1, RZ ;  /* 0xffffffff21217810 */ /* 0x000ff60007ffe0ff */
[----:B-1----:R-:W-:Y:S01]  /*6f50*/  @P0 SHF.R.S32.HI R5, RZ, 0x1f, R33 ;  /* 0x0000001fff050819 */ /* 0x002fe20000011421 */
[----:B------:R-:W-:Y:S02]  /*6f60*/  @P0 IMAD R4, R171, R33, RZ ;  /* 0x00000021ab040224 */ /* 0x000fe400078e02ff */
[----:B------:R-:W-:Y:S02]  /*6f70*/  @P0 IMAD.MOV.U32 R2, RZ, RZ, R114 ;  /* 0x000000ffff020224 */ /* 0x000fe400078e0072 */
[----:B------:R-:W-:Y:S02]  /*6f80*/  @P0 IMAD.MOV.U32 R3, RZ, RZ, R113 ;  /* 0x000000ffff030224 */ /* 0x000fe400078e0071 */
[-C--:B------:R-:W-:Y:S02]  /*6f90*/  @P0 IMAD R4, R5, R146.reuse, R4 ;  /* 0x0000009205040224 */ /* 0x080fe400078e0204 */
[----:B------:R-:W-:Y:S04]  /*6fa0*/  @P0 IMAD.WIDE.U32 R2, R33, R146, R2 ;  /* 0x0000009221020225 */ /* 0x000fe800078e0002 */
[----:B------:R-:W-:Y:S01]  /*6fb0*/  @P0 IMAD.IADD R3, R3, 0x1, R4 ;  /* 0x0000000103030824 */ /* 0x000fe200078e0204 */
[C---:B------:R-:W-:Y:S04]  /*6fc0*/  @P0 LEA R8, P1, R2.reuse, c[0x0][0x220], 0x1 ;  /* 0x0000880002080a11 */ /* 0x040fe800078208ff */
[----:B------:R-:W-:Y:S02]  /*6fd0*/  @P0 LEA.HI.X R9, R2, c[0x0][0x224], R3, 0x1, P1 ;  /* 0x0000890002090a11 */ /* 0x000fe400008f0c03 */
[----:B------:R-:W-:Y:S03]  /*6fe0*/  @P0 IADD3 R6, P1, R8, R154, RZ ;  /* 0x0000009a08060210 */ /* 0x000fe60007f3e0ff */
[----:B------:R-:W-:Y:S01]  /*6ff0*/  @!PT LDS RZ, [RZ] ;  /* 0x00000000fffff984 */ /* 0x000fe20000000800 */
[----:B------:R-:W-:Y:S01]  /*7000*/  @!PT LDS RZ, [RZ] ;  /* 0x00000000fffff984 */ /* 0x000fe20000000800 */
[----:B------:R-:W-:Y:S01]  /*7010*/  @!PT LDS RZ, [RZ] ;  /* 0x00000000fffff984 */ /* 0x000fe20000000800 */
[----:B------:R1:W-:Y:S01]  /*7020*/  @P0 LDGSTS.E.BYPASS.LTC128B.128 [R216+0x2900], [R8.64], !P5 ;  /* 0x0290000008d80fae */ /* 0x0003e2000e901d48 */
[----:B------:R-:W-:Y:S02]  /*7030*/  @P0 IADD3.X R7, R9, R138, RZ, P1, !PT ;  /* 0x0000008a09070210 */ /* 0x000fe40000ffe4ff */
[-C--:B------:R-:W-:Y:S03]  /*7040*/  @P0 IADD3 R4, P1, R6, R154.reuse, RZ ;  /* 0x0000009a06040210 */ /* 0x080fe60007f3e0ff */
[----:B------:R1:W-:Y:S02]  /*7050*/  @P0 LDGSTS.E.BYPASS.LTC128B.128 [R216+0x3100], [R6.64], !P5 ;  /* 0x0310000006d80fae */ /* 0x0003e4000e901d48 */
[--C-:B------:R-:W-:Y:S01]  /*7060*/  @P0 IMAD.X R5, R7, 0x1, R138.reuse, P1 ;  /* 0x0000000107050824 */ /* 0x100fe200008e068a */
[-C--:B------:R-:W-:Y:S04]  /*7070*/  @P0 IADD3 R2, P1, R4, R154.reuse, RZ ;  /* 0x0000009a04020210 */ /* 0x080fe80007f3e0ff */
[----:B------:R1:W-:Y:S01]  /*7080*/  @P0 LDGSTS.E.BYPASS.LTC128B.128 [R216+0x3900], [R4.64], !P5 ;  /* 0x0390000004d80fae */ /* 0x0003e2000e901d48 */
[----:B------:R-:W-:Y:S01]  /*7090*/  @P0 IMAD.X R3, R5, 0x1, R138, P1 ;  /* 0x0000000105030824 */ /* 0x000fe200008e068a */
[----:B------:R-:W-:Y:S04]  /*70a0*/  @P0 IADD3 R10, P1, R2, R154, RZ ;  /* 0x0000009a020a0210 */ /* 0x000fe80007f3e0ff */
[----:B------:R1:W-:Y:S01]  /*70b0*/  @P0 LDGSTS.E.BYPASS.LTC128B.128 [R216+0x4100], [R2.64], !P5 ;  /* 0x0410000002d80fae */ /* 0x0003e2000e901d48 */
[----:B------:R-:W-:Y:S05]  /*70c0*/  @P0 IADD3.X R11, R3, R138, RZ, P1, !PT ;  /* 0x0000008a030b0210 */ /* 0x000fea0000ffe4ff */
[----:B------:R1:W-:Y:S04]  /*70d0*/  @P0 LDGSTS.E.BYPASS.LTC128B.128 [R216+0x4900], [R10.64], !P5 ;  /* 0x049000000ad80fae */ /* 0x0003e8000e901d48 */
[----:B------:R-:W0:Y:S01]  /*70e0*/  LDGDEPBAR ;  /* 0x00000000000079af */ /* 0x000e220000000000 */
[----:B------:R-:W-:-:S05]  /*70f0*/  @P0 BRA `(.L_x_251) ;  /* 0xffffbb9000000947 */ /* 0x000fca000383ffff */
[----:B------:R-:W-:Y:S01]  /*7100*/  WARPSYNC 0xffffffff ;  /* 0xffffffff00007948 */ /* 0x000fe20003800000 */
[----:B------:R-:W-:Y:S06]  /*7110*/  BAR.SYNC.DEFER_BLOCKING 0x0 ;  /* 0x0000000000007b1d */ /* 0x000fec0000010000 */
.L_x_216:
[----:B------:R-:W-:Y:S01]  /*7120*/  ISETP.GE.AND P0, PT, R172, 0x1, PT ;  /* 0x00000001ac00780c */ /* 0x000fe20003f06270 */
[----:B------:R-:W-:Y:S01]  /*7130*/  BSSY B0, `(.L_x_252) ;  /* 0x0000020000007945 */ /* 0x000fe20003800000 */
[----:B-1----:R-:W-:Y:S01]  /*7140*/  IMAD.IADD R9, R160, 0x1, R161 ;  /* 0x00000001a0097824 */ /* 0x002fe200078e02a1 */
[----:B------:R-:W-:-:S10]  /*7150*/  MOV R0, RZ ;  /* 0x000000ff00007202 */ /* 0x000fd40000000f00 */
[----:B------:R-:W-:Y:S05]  /*7160*/  @!P0 BRA `(.L_x_253) ;  /* 0x000001c000008947 */ /* 0x000fea0003800000 */
[----:B------:R-:W-:Y:S01]  /*7170*/  IABS R2, R133 ;  /* 0x0000008500027213 */ /* 0x000fe20000000000 */
[----:B------:R-:W-:Y:S01]  /*7180*/  IMAD.MOV.U32 R4, RZ, RZ, RZ ;  /* 0x000000ffff047224 */ /* 0x000fe200078e00ff */
[----:B------:R-:W-:Y:S02]  /*7190*/  IADD3 R6, R152, -0x1, R133 ;  /* 0xffffffff98067810 */ /* 0x000fe40007ffe085 */
[----:B------:R-:W1:Y:S02]  /*71a0*/  I2F.RP R0, R2 ;  /* 0x0000000200007306 */ /* 0x000e640000209400 */
[----:B------:R-:W-:-:S06]  /*71b0*/  IABS R8, R6 ;  /* 0x0000000600087213 */ /* 0x000fcc0000000000 */
[----:B-1----:R-:W1:Y:S02]  /*71c0*/  MUFU.RCP R0, R0 ;  /* 0x0000000000007308 */ /* 0x002e640000001000 */
[----:B-1----:R-:W-:-:S06]  /*71d0*/  IADD3 R0, R0, 0xffffffe, RZ ;  /* 0x0ffffffe00007810 */ /* 0x002fcc0007ffe0ff */
[----:B------:R-:W1:Y:S02]  /*71e0*/  F2I.FTZ.U32.TRUNC.NTZ R5, R0 ;  /* 0x0000000000057305 */ /* 0x000e64000021f000 */
        /* <DEDUP_REMOVED lines=20> */
.L_x_253:
[----:B------:R-:W-:Y:S05]  /*7330*/  BSYNC B0 ;  /* 0x0000000000007941 */ /* 0x000fea0003800000 */
.L_x_252:
[----:B------:R-:W2:Y:S01]  /*7340*/  LDL R2, [R1+0x4c] ;  /* 0x00004c0001027983 */ /* 0x000ea20000100800 */
[----:B------:R-:W-:Y:S01]  /*7350*/  MOV R27, RZ ;  /* 0x000000ff001b7202 */ /* 0x000fe20000000f00 */
[----:B------:R-:W-:Y:S01]  /*7360*/  IMAD.MOV.U32 R32, RZ, RZ, RZ ;  /* 0x000000ffff207224 */ /* 0x000fe200078e00ff */
        /* <DEDUP_REMOVED lines=33> */
[----:B--2---:R-:W-:-:S04]  /*7580*/  IMAD R3, R2, R0, RZ ;  /* 0x0000000002037224 */ /* 0x004fc800078e02ff */
[--C-:B------:R-:W-:Y:S01]  /*7590*/  IMAD.IADD R2, R3, 0x1, R0.reuse ;  /* 0x0000000103027824 */ /* 0x100fe200078e0200 */
[----:B------:R1:W-:Y:S01]  /*75a0*/  STL [R1+0x28], R3 ;  /* 0x0000280301007387 */ /* 0x0003e20000100800 */
[----:B------:R-:W-:-:S03]  /*75b0*/  PRMT R0, RZ, 0x7610, R0 ;  /* 0x00007610ff007816 */ /* 0x000fc60000000000 */
[----:B------:R-:W-:-:S04]  /*75c0*/  IMNMX R242, R152, R2, PT ;  /* 0x0000000298f27217 */ /* 0x000fc80003800200 */
[----:B------:R-:W-:-:S13]  /*75d0*/  ISETP.GT.AND P0, PT, R242, R3, PT ;  /* 0x00000003f200720c */ /* 0x000fda0003f04270 */
[----:B------:R-:W-:Y:S05]  /*75e0*/  @!P0 BRA `(.L_x_254) ;  /* 0x0000c1e000008947 */ /* 0x000fea0003800000 */
[----:B------:R-:W2:Y:S04]  /*75f0*/  LDL R18, [R1+0x10] ;  /* 0x0000100001127983 */ /* 0x000ea80000100800 */
[----:B------:R-:W3:Y:S01]  /*7600*/  LDL R17, [R1+0x34] ;  /* 0x0000340001117983 */ /* 0x000ee20000100800 */
[----:B------:R-:W-:-:S03]  /*7610*/  ISETP.NE.U32.AND P0, PT, RZ, c[0x0][0x340], PT ;  /* 0x0000d000ff007a0c */ /* 0x000fc60003f05070 */
[----:B------:R-:W4:Y:S01]  /*7620*/  LDL R19, [R1+0x40] ;  /* 0x0000400001137983 */ /* 0x000f220000100800 */
[----:B------:R-:W-:-:S13]  /*7630*/  ISETP.NE.AND.EX P2, PT, RZ, c[0x0][0x344], PT, P0 ;  /* 0x0000d100ff007a0c */ /* 0x000fda0003f45300 */
[----:B------:R-:W-:Y:S02]  /*7640*/  @P2 MOV R2, 0x4 ;  /* 0x0000000400022802 */ /* 0x000fe40000000f00 */
[----:B------:R-:W-:-:S05]  /*7650*/  SHF.R.S32.HI R0, RZ, 0x1f, R159 ;  /* 0x0000001fff007819 */ /* 0x000fca000001149f */
[----:B------:R-:W-:Y:S01]  /*7660*/  IMAD R0, R0, c[0x0][0x178], RZ ;  /* 0x00005e0000007a24 */ /* 0x000fe200078e02ff */
[----:B------:R-:W-:Y:S01]  /*7670*/  IADD3 R4, P0, R139, R9, RZ ;  /* 0x000000098b047210 */ /* 0x000fe20007f1e0ff */
[----:B-12---:R-:W-:-:S05]  /*7680*/  @P2 IMAD.WIDE R2, R18, R2, c[0x0][0x340] ;  /* 0x0000d00012022625 */ /* 0x006fca00078e0202 */
[----:B------:R1:W2:Y:S01]  /*7690*/  @P2 LDG.E R14, [R2.64] ;  /* 0x00000008020e2981 */ /* 0x0002a2000c1e1900 */
[----:B------:R-:W-:Y:S01]  /*76a0*/  IMAD R5, R159, c[0x0][0x17c], R0 ;  /* 0x00005f009f057a24 */ /* 0x000fe200078e0200 */
[----:B------:R-:W-:Y:S02]  /*76b0*/  MOV R7, R135 ;  /* 0x0000008700077202 */ /* 0x000fe40000000f00 */
[----:B-1----:R-:W-:-:S04]  /*76c0*/  MOV R2, c[0x0][0x2c4] ;  /* 0x0000b10000027a02 */ /* 0x002fc80000000f00 */
[----:B------:R-:W-:Y:S01]  /*76d0*/  ISETP.NE.AND P1, PT, R2, 0x1, PT ;  /* 0x000000010200780c */ /* 0x000fe20003f25270 */
[----:B------:R-:W-:-:S05]  /*76e0*/  IMAD R2, R165, 0x10, R139 ;  /* 0x00000010a5027824 */ /* 0x000fca00078e028b */
[----:B---3--:R-:W-:Y:S01]  /*76f0*/  LEA R12, R17, R2, 0x7 ;  /* 0x00000002110c7211 */ /* 0x008fe200078e38ff */
[----:B------:R-:W-:-:S04]  /*7700*/  IMAD.WIDE.U32 R2, R159, c[0x0][0x178], RZ ;  /* 0x00005e009f027a25 */ /* 0x000fc800078e00ff */
[----:B------:R-:W-:Y:S01]  /*7710*/  IMAD.IADD R3, R3, 0x1, R5 ;  /* 0x0000000103037824 */ /* 0x000fe200078e0205 */
[----:B------:R-:W-:Y:S01]  /*7720*/  LEA.HI.X.SX32 R5, R9, R185, 0x1, P0 ;  /* 0x000000b909057211 */ /* 0x000fe200000f0eff */
[----:B------:R-:W-:Y:S01]  /*7730*/  @P1 IMAD.HI.U32 R6, R12, c[0x0][0x2c8], RZ ;  /* 0x0000b2000c061a27 */ /* 0x000fe200078e00ff */
[----:B------:R-:W-:Y:S02]  /*7740*/  MOV R0, R12 ;  /* 0x0000000c00007202 */ /* 0x000fe40000000f00 */
[----:B------:R-:W-:Y:S01]  /*7750*/  ISETP.NE.U32.AND P0, PT, RZ, c[0x0][0x348], PT ;  /* 0x0000d200ff007a0c */ /* 0x000fe20003f05070 */
[----:B------:R-:W-:Y:S01]  /*7760*/  IMAD R10, R5, c[0x0][0x1e0], RZ ;  /* 0x00007800050a7a24 */ /* 0x000fe200078e02ff */
[----:B------:R-:W-:Y:S02]  /*7770*/  @P1 SHF.R.U32.HI R0, RZ, c[0x0][0x2cc], R6 ;  /* 0x0000b300ff001a19 */ /* 0x000fe40000011606 */
[----:B------:R-:W-:Y:S02]  /*7780*/  MOV R6, R134 ;  /* 0x0000008600067202 */ /* 0x000fe40000000f00 */
[----:B------:R-:W-:Y:S01]  /*7790*/  ISETP.NE.AND.EX P0, PT, RZ, c[0x0][0x34c], PT, P0 ;  /* 0x0000d300ff007a0c */ /* 0x000fe20003f05300 */
[----:B------:R-:W-:-:S02]  /*77a0*/  IMAD R13, R4, c[0x0][0x1e4], R10 ;  /* 0x00007900040d7a24 */ /* 0x000fc400078e020a */
[----:B------:R-:W-:-:S04]  /*77b0*/  IMAD.WIDE.U32 R8, R4, c[0x0][0x1e0], R6 ;  /* 0x0000780004087a25 */ /* 0x000fc800078e0006 */
[----:B------:R-:W-:Y:S01]  /*77c0*/  IMAD.WIDE.U32 R10, R4, c[0x0][0x208], R6 ;  /* 0x00008200040a7a25 */ /* 0x000fe200078e0006 */
[----:B------:R-:W-:-:S03]  /*77d0*/  SEL R7, R137, RZ, !P0 ;  /* 0x000000ff89077207 */ /* 0x000fc60004000000 */
[----:B------:R-:W-:Y:S02]  /*77e0*/  IMAD R6, R5, c[0x0][0x208], RZ ;  /* 0x0000820005067a24 */ /* 0x000fe400078e02ff */
[----:B----4-:R-:W-:-:S04]  /*77f0*/  IMAD.WIDE.U32 R2, R19, c[0x0][0x1b8], R2 ;  /* 0x00006e0013027a25 */ /* 0x010fc800078e0002 */
[----:B------:R-:W-:Y:S01]  /*7800*/  IMAD.IADD R5, R9, 0x1, R13 ;  /* 0x0000000109057824 */ /* 0x000fe200078e020d */
[----:B------:R-:W-:Y:S01]  /*7810*/  SEL R9, R18, RZ, !P0 ;  /* 0x000000ff12097207 */ /* 0x000fe20004000000 */
[----:B------:R-:W-:Y:S01]  /*7820*/  IMAD R13, R4, c[0x0][0x20c], R6 ;  /* 0x00008300040d7a24 */ /* 0x000fe200078e0206 */
[----:B------:R-:W-:Y:S01]  /*7830*/  MOV R4, R8 ;  /* 0x0000000800047202 */ /* 0x000fe20000000f00 */
[----:B------:R-:W-:Y:S02]  /*7840*/  IMAD R3, R19, c[0x0][0x1bc], R3 ;  /* 0x00006f0013037a24 */ /* 0x000fe400078e0203 */
[----:B------:R-:W-:Y:S01]  /*7850*/  IMAD R7, R7, c[0x0][0x1c0], RZ ;  /* 0x0000700007077a24 */ /* 0x000fe200078e02ff */
[----:B------:R-:W-:Y:S01]  /*7860*/  SHF.R.S32.HI R8, RZ, 0x1f, R0 ;  /* 0x0000001fff087819 */ /* 0x000fe20000011400 */
[----:B------:R-:W-:Y:S01]  /*7870*/  IMAD.WIDE.U32 R2, R9, c[0x0][0x1c0], R2 ;  /* 0x0000700009027a25 */ /* 0x000fe200078e0002 */
[----:B------:R-:W-:-:S03]  /*7880*/  IADD3 R15, -R0, RZ, RZ ;  /* 0x000000ff000f7210 */ /* 0x000fc60007ffe1ff */
[----:B------:R-:W-:Y:S02]  /*7890*/  IMAD R16, R9, c[0x0][0x1c4], R7 ;  /* 0x0000710009107a24 */ /* 0x000fe400078e0207 */
[----:B------:R-:W-:Y:S01]  /*78a0*/  IMAD.WIDE.U32 R6, R19, c[0x0][0x1e8], R4 ;  /* 0x00007a0013067a25 */ /* 0x000fe200078e0004 */
[----:B------:R-:W-:-:S03]  /*78b0*/  MOV R4, R10 ;  /* 0x0000000a00047202 */ /* 0x000fc60000000f00 */
[----:B------:R-:W-:Y:S01]  /*78c0*/  IMAD.IADD R5, R11, 0x1, R13 ;  /* 0x000000010b057824 */ /* 0x000fe200078e020d */
[----:B------:R-:W-:Y:S01]  /*78d0*/  IADD3 R3, R3, R16, RZ ;  /* 0x0000001003037210 */ /* 0x000fe20007ffe0ff */
[----:B------:R-:W-:Y:S02]  /*78e0*/  IMAD R9, R19, c[0x0][0x1ec], R7 ;  /* 0x00007b0013097a24 */ /* 0x000fe400078e0207 */
[----:B------:R-:W-:Y:S01]  /*78f0*/  IMAD R7, R8, c[0x0][0x1b0], RZ ;  /* 0x00006c0008077a24 */ /* 0x000fe200078e02ff */
[----:B------:R-:W-:Y:S01]  /*7900*/  ISETP.NE.U32.AND P0, PT, RZ, c[0x0][0x350], PT ;  /* 0x0000d400ff007a0c */ /* 0x000fe20003f05070 */
[----:B------:R-:W-:Y:S02]  /*7910*/  IMAD R11, R15, c[0x0][0x2c4], R12 ;  /* 0x0000b1000f0b7a24 */ /* 0x000fe400078e020c */
[----:B------:R-:W-:Y:S01]  /*7920*/  IMAD.WIDE.U32 R4, R19, c[0x0][0x210], R4 ;  /* 0x0000840013047a25 */ /* 0x000fe200078e0004 */
[----:B------:R-:W-:-:S03]  /*7930*/  MOV R8, R6 ;  /* 0x0000000600087202 */ /* 0x000fc60000000f00 */
[C---:B------:R-:W-:Y:S02]  /*7940*/  IMAD R6, R0.reuse, c[0x0][0x1b4], R7 ;  /* 0x00006d0000067a24 */ /* 0x040fe400078e0207 */
[----:B------:R-:W-:Y:S01]  /*7950*/  IMAD.WIDE.U32 R2, R0, c[0x0][0x1b0], R2 ;  /* 0x00006c0000027a25 */ /* 0x000fe200078e0002 */
[----:B------:R-:W-:-:S03]  /*7960*/  ISETP.NE.AND.EX P0, PT, RZ, c[0x0][0x354], PT, P0 ;  /* 0x0000d500ff007a0c */ /* 0x000fc60003f05300 */
[----:B------:R-:W-:Y:S01]  /*7970*/  IMAD R7, R19, c[0x0][0x214], R5 ;  /* 0x0000850013077a24 */ /* 0x000fe200078e0205 */
[----:B------:R-:W-:Y:S01]  /*7980*/  SHF.R.S32.HI R5, RZ, 0x1f, R11 ;  /* 0x0000001fff057819 */ /* 0x000fe2000001140b */
[----:B------:R-:W-:Y:S01]  /*7990*/  IMAD.IADD R3, R3, 0x1, R6 ;  /* 0x0000000103037824 */ /* 0x000fe200078e0206 */
[----:B------:R-:W-:-:S03]  /*79a0*/  MOV R6, R4 ;  /* 0x0000000400067202 */ /* 0x000fc60000000f00 */
[----:B------:R-:W-:Y:S02]  /*79b0*/  IMAD R5, R5, c[0x0][0x1a8], RZ ;  /* 0x00006a0005057a24 */ /* 0x000fe400078e02ff */
[----:B------:R-:W-:-:S04]  /*79c0*/  IMAD.WIDE.U32 R2, R11, c[0x0][0x1a8], R2 ;  /* 0x00006a000b027a25 */ /* 0x000fc800078e0002 */
[----:B------:R-:W-:-:S04]  /*79d0*/  IMAD R5, R11, c[0x0][0x1ac], R5 ;  /* 0x00006b000b057a24 */ /* 0x000fc800078e0205 */
[----:B------:R-:W-:Y:S01]  /*79e0*/  IMAD.IADD R3, R3, 0x1, R5 ;  /* 0x0000000103037824 */ /* 0x000fe200078e0205 */
[C---:B------:R-:W-:Y:S02]  /*79f0*/  ISETP.GE.AND P1, PT, R134.reuse, c[0x0][0x1d4], PT ;  /* 0x0000750086007a0c */ /* 0x040fe40003f26270 */
[----:B------:R-:W-:Y:S02]  /*7a00*/  ISETP.GE.AND P3, PT, R134, c[0x0][0x198], PT ;  /* 0x0000660086007a0c */ /* 0x000fe40003f66270 */
[----:B------:R-:W-:Y:S02]  /*7a10*/  IADD3 R110, R242, -0x1, RZ ;  /* 0xfffffffff26e7810 */ /* 0x000fe40007ffe0ff */
[----:B--2---:R-:W-:Y:S02]  /*7a20*/  @P2 SHF.R.S32.HI R0, RZ, 0x1f, R14 ;  /* 0x0000001fff002819 */ /* 0x004fe4000001140e */
[----:B------:R-:W-:Y:S02]  /*7a30*/  @!P2 MOV R0, R137 ;  /* 0x000000890000a202 */ /* 0x000fe40000000f00 */
[----:B------:R-:W-:-:S02]  /*7a40*/  @!P2 MOV R14, R18 ;  /* 0x00000012000ea202 */ /* 0x000fc40000000f00 */
[----:B------:R-:W-:Y:S02]  /*7a50*/  SEL R4, R0, RZ, !P0 ;  /* 0x000000ff00047207 */ /* 0x000fe40004000000 */
[----:B------:R-:W-:-:S03]  /*7a60*/  SEL R0, R14, RZ, !P0 ;  /* 0x000000ff0e007207 */ /* 0x000fc60004000000 */
[C---:B------:R-:W-:Y:S02]  /*7a70*/  IMAD R10, R4.reuse, c[0x0][0x1f0], RZ ;  /* 0x00007c00040a7a24 */ /* 0x040fe400078e02ff */
[----:B------:R-:W-:Y:S01]  /*7a80*/  IMAD R4, R4, c[0x0][0x218], RZ ;  /* 0x0000860004047a24 */ /* 0x000fe200078e02ff */
[----:B------:R-:W-:Y:S01]  /*7a90*/  LEA R5, P0, R2, c[0x0][0x160], 0x1 ;  /* 0x0000580002057a11 */ /* 0x000fe200078008ff */
[----:B------:R-:W-:-:S04]  /*7aa0*/  IMAD.WIDE.U32 R12, R0, c[0x0][0x218], R6 ;  /* 0x00008600000c7a25 */ /* 0x000fc800078e0006 */
[C---:B------:R-:W-:Y:S02]  /*7ab0*/  IMAD R6, R0.reuse, c[0x0][0x21c], R4 ;  /* 0x0000870000067a24 */ /* 0x040fe400078e0204 */
[----:B------:R-:W-:Y:S01]  /*7ac0*/  IMAD.WIDE.U32 R8, R0, c[0x0][0x1f0], R8 ;  /* 0x00007c0000087a25 */ /* 0x000fe200078e0008 */
[----:B------:R-:W-:-:S03]  /*7ad0*/  LEA.HI.X R4, R2, c[0x0][0x164], R3, 0x1, P0 ;  /* 0x0000590002047a11 */ /* 0x000fc600000f0c03 */
[----:B------:R-:W-:Y:S01]  /*7ae0*/  IMAD R7, R0, c[0x0][0x1f4], R10 ;  /* 0x00007d0000077a24 */ /* 0x000fe200078e020a */
[----:B------:R-:W-:Y:S01]  /*7af0*/  IADD3 R2, R13, R6, RZ ;  /* 0x000000060d027210 */ /* 0x000fe20007ffe0ff */
[----:B------:R1:W-:Y:S03]  /*7b00*/  STL.64 [R1+0x20], R8 ;  /* 0x0000200801007387 */ /* 0x0003e60000100a00 */
[----:B------:R-:W-:Y:S01]  /*7b10*/  IADD3 R3, R9, R7, RZ ;  /* 0x0000000709037210 */ /* 0x000fe20007ffe0ff */
[----:B------:R1:W-:Y:S04]  /*7b20*/  STL.64 [R1+0x18], R12 ;  /* 0x0000180c01007387 */ /* 0x0003e80000100a00 */
[----:B------:R1:W-:Y:S04]  /*7b30*/  STL [R1+0x2c], R2 ;  /* 0x00002c0201007387 */ /* 0x0003e80000100800 */
[----:B------:R1:W-:Y:S01]  /*7b40*/  STL [R1+0x38], R3 ;  /* 0x0000380301007387 */ /* 0x0003e20000100800 */
[----:B------:R-:W-:Y:S01]  /*7b50*/  LEA R0, R17, R139, 0x7 ;  /* 0x0000008b11007211 */ /* 0x000fe200078e38ff */
[----:B------:R-:W-:Y:S05]  /*7b60*/  BRA.DIV ~URZ, `(.L_x_255) ;  /* 0x0000fb827f007947 */ /* 0x000fea000b800000 */
[----:B------:R2:W3:Y:S02]  /*7b70*/  SHFL.IDX PT, R6, R4, RZ, 0x181f ;  /* 0x00181fff04067589 */ /* 0x0004e400000e0000 */
.L_x_385:
[----:B------:R-:W-:Y:S05]  /*7b80*/  BRA.DIV ~URZ, `(.L_x_256) ;  /* 0x0000fbd27f007947 */ /* 0x000fea000b800000 */
[----:B-1----:R1:W4:Y:S02]  /*7b90*/  SHFL.IDX PT, R2, R5, RZ, 0x181f ;  /* 0x00181fff05027589 */ /* 0x00232400000e0000 */
.L_x_386:
[----:B------:R-:W-:Y:S01]  /*7ba0*/  IMAD R13, R164, c[0x0][0x2c4], RZ ;  /* 0x0000b100a40d7a24 */ /* 0x000fe200078e02ff */
[----:B------:R-:W-:Y:S04]  /*7bb0*/  BSSY B0, `(.L_x_257) ;  /* 0x0000009000007945 */ /* 0x000fe80003800000 */
[----:B------:R-:W-:-:S13]  /*7bc0*/  ISETP.GE.AND P0, PT, R0, R13, PT ;  /* 0x0000000d0000720c */ /* 0x000fda0003f06270 */
[----:B------:R-:W-:Y:S05]  /*7bd0*/  @P0 BRA `(.L_x_258) ;  /* 0x0000006000000947 */ /* 0x000fea0003800000 */
[----:B----4-:R-:W-:-:S04]  /*7be0*/  LEA R2, P0, R134, R2, 0x1 ;  /* 0x0000000286027211 */ /* 0x010fc800078008ff */
[----:B---3--:R-:W-:-:S05]  /*7bf0*/  LEA.HI.X R3, R134, R6, R135, 0x1, P0 ;  /* 0x0000000686037211 */ /* 0x008fca00000f0c87 */
[----:B------:R-:W-:Y:S01]  /*7c00*/  @!PT LDS RZ, [RZ] ;  /* 0x00000000fffff984 */ /* 0x000fe20000000800 */
[----:B------:R-:W-:Y:S01]  /*7c10*/  @!PT LDS RZ, [RZ] ;  /* 0x00000000fffff984 */ /* 0x000fe20000000800 */
[----:B------:R-:W-:Y:S01]  /*7c20*/  @!PT LDS RZ, [RZ] ;  /* 0x00000000fffff984 */ /* 0x000fe20000000800 */
[----:B------:R3:W-:Y:S04]  /*7c30*/  LDGSTS.E.BYPASS.LTC128B.128 [R216+0x5100], [R2.64], !P3 ;  /* 0x0510000002d87fae */ /* 0x0007e8000d901d48 */
.L_x_258:
[----:B------:R-:W-:Y:S05]  /*7c40*/  BSYNC B0 ;  /* 0x0000000000007941 */ /* 0x000fea0003800000 */
.L_x_257:
[----:B------:R-:W-:Y:S05]  /*7c50*/  BRA.DIV ~URZ, `(.L_x_259) ;  /* 0x0000fb727f007947 */ /* 0x000fea000b800000 */
[----:B---3--:R3:W1:Y:S04]  /*7c60*/  SHFL.IDX PT, R6, R4, 0x1, 0x181f ;  /* 0x00381f0004067f89 */ /* 0x00866800000e0000 */
[----:B----4-:R3:W4:Y:S02]  /*7c70*/  SHFL.IDX PT, R2, R5, 0x1, 0x181f ;  /* 0x00381f0005027f89 */ /* 0x01072400000e0000 */
.L_x_387:
[----:B------:R-:W-:Y:S01]  /*7c80*/  IADD3 R3, R0, 0x10, RZ ;  /* 0x0000001000037810 */ /* 0x000fe20007ffe0ff */
[----:B------:R-:W-:Y:S03]  /*7c90*/  BSSY B0, `(.L_x_260) ;  /* 0x0000009000007945 */ /* 0x000fe60003800000 */
[----:B------:R-:W-:-:S13]  /*7ca0*/  ISETP.GE.AND P0, PT, R3, R13, PT ;  /* 0x0000000d0300720c */ /* 0x000fda0003f06270 */
[----:B------:R-:W-:Y:S05]  /*7cb0*/  @P0 BRA `(.L_x_261) ;  /* 0x0000006000000947 */ /* 0x000fea0003800000 */
[----:B----4-:R-:W-:-:S04]  /*7cc0*/  LEA R2, P0, R134, R2, 0x1 ;  /* 0x0000000286027211 */ /* 0x010fc800078008ff */
[----:B-1----:R-:W-:-:S05]  /*7cd0*/  LEA.HI.X R3, R134, R6, R135, 0x1, P0 ;  /* 0x0000000686037211 */ /* 0x002fca00000f0c87 */
[----:B------:R-:W-:Y:S01]  /*7ce0*/  @!PT LDS RZ, [RZ] ;  /* 0x00000000fffff984 */ /* 0x000fe20000000800 */
[----:B------:R-:W-:Y:S01]  /*7cf0*/  @!PT LDS RZ, [RZ] ;  /* 0x00000000fffff984 */ /* 0x000fe20000000800 */
[----:B------:R-:W-:Y:S01]  /*7d00*/  @!PT LDS RZ, [RZ] ;  /* 0x00000000fffff984 */ /* 0x000fe20000000800 */
[----:B------:R1:W-:Y:S04]  /*7d10*/  LDGSTS.E.BYPASS.LTC128B.128 [R216+0x5900], [R2.64], !P3 ;  /* 0x0590000002d87fae */ /* 0x0003e8000d901d48 */
.L_x_261:
[----:B------:R-:W-:Y:S05]  /*7d20*/  BSYNC B0 ;  /* 0x0000000000007941 */ /* 0x000fea0003800000 */
.L_x_260:
[----:B------:R-:W-:Y:S05]  /*7d30*/  BRA.DIV ~URZ, `(.L_x_262) ;  /* 0x0000fb627f007947 */ /* 0x000fea000b800000 */
[----:B-1----:R1:W2:Y:S02]  /*7d40*/  SHFL.IDX PT, R6, R4, 0x2, 0x181f ;  /* 0x00581f0004067f89 */ /* 0x0022a400000e0000 */
.L_x_388:
[----:B------:R-:W-:Y:S05]  /*7d50*/  BRA.DIV ~URZ, `(.L_x_263) ;  /* 0x0000fbb27f007947 */ /* 0x000fea000b800000 */
[----:B----4-:R4:W1:Y:S02]  /*7d60*/  SHFL.IDX PT, R2, R5, 0x2, 0x181f ;  /* 0x00581f0005027f89 */ /* 0x01086400000e0000 */
.L_x_389:
[----:B------:R-:W-:Y:S01]  /*7d70*/  IADD3 R3, R0, 0x20, RZ ;  /* 0x0000002000037810 */ /* 0x000fe20007ffe0ff */
[----:B------:R-:W-:Y:S03]  /*7d80*/  BSSY B0, `(.L_x_264) ;  /* 0x0000009000007945 */ /* 0x000fe60003800000 */
[----:B------:R-:W-:-:S13]  /*7d90*/  ISETP.GE.AND P0, PT, R3, R13, PT ;  /* 0x0000000d0300720c */ /* 0x000fda0003f06270 */
[----:B------:R-:W-:Y:S05]  /*7da0*/  @P0 BRA `(.L_x_265) ;  /* 0x0000006000000947 */ /* 0x000fea0003800000 */
[----:B-1----:R-:W-:-:S04]  /*7db0*/  LEA R2, P0, R134, R2, 0x1 ;  /* 0x0000000286027211 */ /* 0x002fc800078008ff */
[----:B--2---:R-:W-:-:S05]  /*7dc0*/  LEA.HI.X R3, R134, R6, R135, 0x1, P0 ;  /* 0x0000000686037211 */ /* 0x004fca00000f0c87 */
[----:B------:R-:W-:Y:S01]  /*7dd0*/  @!PT LDS RZ, [RZ] ;  /* 0x00000000fffff984 */ /* 0x000fe20000000800 */
[----:B------:R-:W-:Y:S01]  /*7de0*/  @!PT LDS RZ, [RZ] ;  /* 0x00000000fffff984 */ /* 0x000fe20000000800 */
[----:B------:R-:W-:Y:S01]  /*7df0*/  @!PT LDS RZ, [RZ] ;  /* 0x00000000fffff984 */ /* 0x000fe20000000800 */
[----:B------:R1:W-:Y:S04]  /*7e00*/  LDGSTS.E.BYPASS.LTC128B.128 [R216+0x6100], [R2.64], !P3 ;  /* 0x0610000002d87fae */ /* 0x0003e8000d901d48 */
.L_x_265:
[----:B------:R-:W-:Y:S05]  /*7e10*/  BSYNC B0 ;  /* 0x0000000000007941 */ /* 0x000fea0003800000 */
.L_x_264:
[----:B------:R-:W-:Y:S05]  /*7e20*/  BRA.DIV ~URZ, `(.L_x_266) ;  /* 0x0000fb527f007947 */ /* 0x000fea000b800000 */
[----:B--2---:R2:W3:Y:S04]  /*7e30*/  SHFL.IDX PT, R6, R4, 0x3, 0x181f ;  /* 0x00781f0004067f89 */ /* 0x0044e800000e0000 */
[----:B-1----:R2:W1:Y:S02]  /*7e40*/  SHFL.IDX PT, R2, R5, 0x3, 0x181f ;  /* 0x00781f0005027f89 */ /* 0x00246400000e0000 */
.L_x_390:
[----:B------:R-:W-:Y:S01]  /*7e50*/  IADD3 R3, R0, 0x30, RZ ;  /* 0x0000003000037810 */ /* 0x000fe20007ffe0ff */
[----:B------:R-:W-:Y:S03]  /*7e60*/  BSSY B0, `(.L_x_267) ;  /* 0x0000009000007945 */ /* 0x000fe60003800000 */
[----:B------:R-:W-:-:S13]  /*7e70*/  ISETP.GE.AND P0, PT, R3, R13, PT ;  /* 0x0000000d0300720c */ /* 0x000fda0003f06270 */
[----:B------:R-:W-:Y:S05]  /*7e80*/  @P0 BRA `(.L_x_268) ;  /* 0x0000006000000947 */ /* 0x000fea0003800000 */
[----:B-1----:R-:W-:-:S04]  /*7e90*/  LEA R2, P0, R134, R2, 0x1 ;  /* 0x0000000286027211 */ /* 0x002fc800078008ff */
[----:B---3--:R-:W-:-:S05]  /*7ea0*/  LEA.HI.X R3, R134, R6, R135, 0x1, P0 ;  /* 0x0000000686037211 */ /* 0x008fca00000f0c87 */
[----:B------:R-:W-:Y:S01]  /*7eb0*/  @!PT LDS RZ, [RZ] ;  /* 0x00000000fffff984 */ /* 0x000fe20000000800 */
[----:B------:R-:W-:Y:S01]  /*7ec0*/  @!PT LDS RZ, [RZ] ;  /* 0x00000000fffff984 */ /* 0x000fe20000000800 */
[----:B------:R-:W-:Y:S01]  /*7ed0*/  @!PT LDS RZ, [RZ] ;  /* 0x00000000fffff984 */ /* 0x000fe20000000800 */
[----:B------:R1:W-:Y:S04]  /*7ee0*/  LDGSTS.E.BYPASS.LTC128B.128 [R216+0x6900], [R2.64], !P3 ;  /* 0x0690000002d87fae */ /* 0x0003e8000d901d48 */
.L_x_268:
[----:B------:R-:W-:Y:S05]  /*7ef0*/  BSYNC B0 ;  /* 0x0000000000007941 */ /* 0x000fea0003800000 */
.L_x_267:
[----:B------:R-:W-:Y:S05]  /*7f00*/  BRA.DIV ~URZ, `(.L_x_269) ;  /* 0x0000fb427f007947 */ /* 0x000fea000b800000 */
[----:B---3--:R3:W2:Y:S02]  /*7f10*/  SHFL.IDX PT, R6, R4, 0x4, 0x181f ;  /* 0x00981f0004067f89 */ /* 0x0086a400000e0000 */
.L_x_391:
[----:B------:R-:W-:Y:S05]  /*7f20*/  BRA.DIV ~URZ, `(.L_x_270) ;  /* 0x0000fb927f007947 */ /* 0x000fea000b800000 */
[----:B-1----:R1:W3:Y:S02]  /*7f30*/  SHFL.IDX PT, R2, R5, 0x4, 0x181f ;  /* 0x00981f0005027f89 */ /* 0x0022e400000e0000 */
.L_x_392:
[----:B------:R-:W-:Y:S01]  /*7f40*/  IADD3 R3, R0, 0x40, RZ ;  /* 0x0000004000037810 */ /* 0x000fe20007ffe0ff */
[----:B------:R-:W-:Y:S03]  /*7f50*/  BSSY B0, `(.L_x_271) ;  /* 0x0000009000007945 */ /* 0x000fe60003800000 */
[----:B------:R-:W-:-:S13]  /*7f60*/  ISETP.GE.AND P0, PT, R3, R13, PT ;  /* 0x0000000d0300720c */ /* 0x000fda0003f06270 */
[----:B------:R-:W-:Y:S05]  /*7f70*/  @P0 BRA `(.L_x_272) ;  /* 0x0000006000000947 */ /* 0x000fea0003800000 */
[----:B---3--:R-:W-:-:S04]  /*7f80*/  LEA R2, P0, R134, R2, 0x1 ;  /* 0x0000000286027211 */ /* 0x008fc800078008ff */
[----:B--2---:R-:W-:-:S05]  /*7f90*/  LEA.HI.X R3, R134, R6, R135, 0x1, P0 ;  /* 0x0000000686037211 */ /* 0x004fca00000f0c87 */
[----:B------:R-:W-:Y:S01]  /*7fa0*/  @!PT LDS RZ, [RZ] ;  /* 0x00000000fffff984 */ /* 0x000fe20000000800 */
[----:B------:R-:W-:Y:S01]  /*7fb0*/  @!PT LDS RZ, [RZ] ;  /* 0x00000000fffff984 */ /* 0x000fe20000000800 */
[----:B------:R-:W-:Y:S01]  /*7fc0*/  @!PT LDS RZ, [RZ] ;  /* 0x00000000fffff984 */ /* 0x000fe20000000800 */
[----:B------:R2:W-:Y:S04]  /*7fd0*/  LDGSTS.E.BYPASS.LTC128B.128 [R216+0x7100], [R2.64], !P3 ;  /* 0x0710000002d87fae */ /* 0x0005e8000d901d48 */
.L_x_272:
[----:B------:R-:W-:Y:S05]  /*7fe0*/  BSYNC B0 ;  /* 0x0000000000007941 */ /* 0x000fea0003800000 */
.L_x_271:
[----:B------:R-:W-:Y:S05]  /*7ff0*/  BRA.DIV ~URZ, `(.L_x_273) ;  /* 0x0000fb327f007947 */ /* 0x000fea000b800000 */
[----:B--2---:R2:W1:Y:S04]  /*8000*/  SHFL.IDX PT, R6, R4, 0x5, 0x181f ;  /* 0x00b81f0004067f89 */ /* 0x00446800000e0000 */
[----:B---3--:R2:W3:Y:S02]  /*8010*/  SHFL.IDX PT, R2, R5, 0x5, 0x181f ;  /* 0x00b81f0005027f89 */ /* 0x0084e400000e0000 */
.L_x_393:
[----:B------:R-:W-:Y:S01]  /*8020*/  IADD3 R3, R0, 0x50, RZ ;  /* 0x0000005000037810 */ /* 0x000fe20007ffe0ff */
[----:B------:R-:W-:Y:S03]  /*8030*/  BSSY B0, `(.L_x_274) ;  /* 0x0000009000007945 */ /* 0x000fe60003800000 */
[----:B------:R-:W-:-:S13]  /*8040*/  ISETP.GE.AND P0, PT, R3, R13, PT ;  /* 0x0000000d0300720c */ /* 0x000fda0003f06270 */
[----:B------:R-:W-:Y:S05]  /*8050*/  @P0 BRA `(.L_x_275) ;  /* 0x0000006000000947 */ /* 0x000fea0003800000 */
[----:B---3--:R-:W-:-:S04]  /*8060*/  LEA R2, P0, R134, R2, 0x1 ;  /* 0x0000000286027211 */ /* 0x008fc800078008ff */
[----:B-1----:R-:W-:-:S05]  /*8070*/  LEA.HI.X R3, R134, R6, R135, 0x1, P0 ;  /* 0x0000000686037211 */ /* 0x002fca00000f0c87 */
[----:B------:R-:W-:Y:S01]  /*8080*/  @!PT LDS RZ, [RZ] ;  /* 0x00000000fffff984 */ /* 0x000fe20000000800 */
[----:B------:R-:W-:Y:S01]  /*8090*/  @!PT LDS RZ, [RZ] ;  /* 0x00000000fffff984 */ /* 0x000fe20000000800 */
[----:B------:R-:W-:Y:S01]  /*80a0*/  @!PT LDS RZ, [RZ] ;  /* 0x00000000fffff984 */ /* 0x000fe20000000800 */
[----:B------:R1:W-:Y:S04]  /*80b0*/  LDGSTS.E.BYPASS.LTC128B.128 [R216+0x7900], [R2.64], !P3 ;  /* 0x0790000002d87fae */ /* 0x0003e8000d901d48 */
.L_x_275:
[----:B------:R-:W-:Y:S05]  /*80c0*/  BSYNC B0 ;  /* 0x0000000000007941 */ /* 0x000fea0003800000 */
.L_x_274:
[----:B------:R-:W-:Y:S05]  /*80d0*/  BRA.DIV ~URZ, `(.L_x_276) ;  /* 0x0000fb227f007947 */ /* 0x000fea000b800000 */
[----:B-1----:R1:W2:Y:S02]  /*80e0*/  SHFL.IDX PT, R6, R4, 0x6, 0x181f ;  /* 0x00d81f0004067f89 */ /* 0x0022a400000e0000 */
.L_x_394:
[----:B------:R-:W-:Y:S05]  /*80f0*/  BRA.DIV ~URZ, `(.L_x_277) ;  /* 0x0000fb727f007947 */ /* 0x000fea000b800000 */
[----:B---3--:R3:W1:Y:S02]  /*8100*/  SHFL.IDX PT, R2, R5, 0x6, 0x181f ;  /* 0x00d81f0005027f89 */ /* 0x00866400000e0000 */
.L_x_395:
        /* <DEDUP_REMOVED lines=10> */
.L_x_279:
[----:B------:R-:W-:Y:S05]  /*81b0*/  BSYNC B0 ;  /* 0x0000000000007941 */ /* 0x000fea0003800000 */
.L_x_278:
[----:B------:R-:W-:Y:S05]  /*81c0*/  BRA.DIV ~URZ, `(.L_x_280) ;  /* 0x0000fb127f007947 */ /* 0x000fea000b800000 */
[----:B-12---:R-:W1:Y:S04]  /*81d0*/  SHFL.IDX PT, R4, R4, 0x7, 0x181f ;  /* 0x00f81f0004047f89 */ /* 0x006e6800000e0000 */
[----:B------:R2:W3:Y:S02]  /*81e0*/  SHFL.IDX PT, R2, R5, 0x7, 0x181f ;  /* 0x00f81f0005027f89 */ /* 0x0004e400000e0000 */
.L_x_396:
[----:B------:R-:W-:-:S04]  /*81f0*/  IADD3 R0, R0, 0x70, RZ ;  /* 0x0000007000007810 */ /* 0x000fc80007ffe0ff */
[----:B------:R-:W-:-:S13]  /*8200*/  ISETP.GE.AND P0, PT, R0, R13, PT ;  /* 0x0000000d0000720c */ /* 0x000fda0003f06270 */
[----:B---3--:R-:W-:-:S04]  /*8210*/  @!P0 LEA R2, P2, R134, R2, 0x1 ;  /* 0x0000000286028211 */ /* 0x008fc800078408ff */
[----:B-1----:R-:W-:-:S05]  /*8220*/  @!P0 LEA.HI.X R3, R134, R4, R135, 0x1, P2 ;  /* 0x0000000486038211 */ /* 0x002fca00010f0c87 */
[----:B------:R-:W-:Y:S01]  /*8230*/  @!PT LDS RZ, [RZ] ;  /* 0x00000000fffff984 */ /* 0x000fe20000000800 */
[----:B------:R-:W-:Y:S01]  /*8240*/  @!PT LDS RZ, [RZ] ;  /* 0x00000000fffff984 */ /* 0x000fe20000000800 */
[----:B------:R-:W-:Y:S01]  /*8250*/  @!PT LDS RZ, [RZ] ;  /* 0x00000000fffff984 */ /* 0x000fe20000000800 */
[----:B------:R1:W-:Y:S04]  /*8260*/  @!P0 LDGSTS.E.BYPASS.LTC128B.128 [R216+0x8900], [R2.64], !P3 ;  /* 0x0890000002d88fae */ /* 0x0003e8000d901d48 */
[----:B------:R-:W0:Y:S01]  /*8270*/  LDGDEPBAR ;  /* 0x00000000000079af */ /* 0x000e220000000000 */
[----:B------:R-:W-:Y:S02]  /*8280*/  WARPSYNC 0xffffffff ;  /* 0xffffffff00007948 */ /* 0x000fe40003800000 */
[----:B--2-4-:R-:W2:Y:S04]  /*8290*/  LDL R5, [R1+0x38] ;  /* 0x0000380001057983 */ /* 0x014ea80000100800 */
[----:B------:R-:W3:Y:S01]  /*82a0*/  LDL.64 R6, [R1+0x20] ;  /* 0x0000200001067983 */ /* 0x000ee20000100a00 */
[----:B------:R-:W-:Y:S01]  /*82b0*/  IMAD.MOV.U32 R152, RZ, RZ, -0x50 ;  /* 0xffffffb0ff987424 */ /* 0x000fe200078e00ff */
[----:B------:R-:W-:Y:S01]  /*82c0*/  SHF.R.S32.HI R45, RZ, 0x1f, R110 ;  /* 0x0000001fff2d7819 */ /* 0x000fe2000001146e */
[----:B-1----:R-:W-:Y:S01]  /*82d0*/  IMAD.WIDE.U32 R2, R110, c[0x0][0x1e0], RZ ;  /* 0x000078006e027a25 */ /* 0x002fe200078e00ff */
[----:B------:R-:W-:Y:S03]  /*82e0*/  BSSY B0, `(.L_x_281) ;  /* 0x0000032000007945 */ /* 0x000fe60003800000 */
[----:B------:R-:W-:-:S02]  /*82f0*/  IMAD R152, R242, R152, 0x50 ;  /* 0x00000050f2987424 */ /* 0x000fc400078e0298 */
[----:B------:R-:W-:Y:S02]  /*8300*/  IMAD R0, R45, c[0x0][0x1e0], RZ ;  /* 0x000078002d007a24 */ /* 0x000fe400078e02ff */
[----:B------:R-:W-:Y:S01]  /*8310*/  IMAD.MOV.U32 R154, RZ, RZ, c[0x0][0x1e0] ;  /* 0x00007800ff9a7624 */ /* 0x000fe200078e00ff */
[----:B------:R-:W-:Y:S01]  /*8320*/  IADD3 R44, R152, R172, -R139 ;  /* 0x000000ac982c7210 */ /* 0x000fe20007ffe88b */
[----:B------:R-:W-:Y:S02]  /*8330*/  IMAD R0, R110, c[0x0][0x1e4], R0 ;  /* 0x000079006e007a24 */ /* 0x000fe400078e0200 */
[----:B------:R-:W-:Y:S01]  /*8340*/  IMAD.MOV.U32 R155, RZ, RZ, c[0x0][0x1e4] ;  /* 0x00007900ff9b7624 */ /* 0x000fe200078e00ff */
[C---:B------:R-:W-:Y:S01]  /*8350*/  ISETP.GE.AND P3, PT, R44.reuse, 0x11, PT ;  /* 0x000000112c00780c */ /* 0x040fe20003f66270 */
[----:B------:R-:W-:Y:S01]  /*8360*/  IMAD.IADD R0, R3, 0x1, R0 ;  /* 0x0000000103007824 */ /* 0x000fe200078e0200 */
[----:B------:R-:W-:Y:S01]  /*8370*/  BAR.SYNC.DEFER_BLOCKING 0x0 ;  /* 0x0000000000007b1d */ /* 0x000fe20000010000 */
[C---:B------:R-:W-:Y:S01]  /*8380*/  ISETP.GE.AND P2, PT, R44.reuse, 0x21, PT ;  /* 0x000000212c00780c */ /* 0x040fe20003f46270 */
[----:B------:R-:W-:Y:S01]  /*8390*/  IMAD.SHL.U32 R9, R155, 0x20, RZ ;  /* 0x000000209b097824 */ /* 0x000fe200078e00ff */
[----:B------:R-:W-:-:S02]  /*83a0*/  ISETP.GE.AND P0, PT, R44, 0x31, PT ;  /* 0x000000312c00780c */ /* 0x000fc40003f06270 */
[----:B------:R-:W-:Y:S01]  /*83b0*/  ISETP.GE.AND P6, PT, R44, 0x1, PT ;  /* 0x000000012c00780c */ /* 0x000fe20003fc6270 */
[----:B--2---:R-:W-:Y:S02]  /*83c0*/  IMAD.MOV.U32 R147, RZ, RZ, R5 ;  /* 0x000000ffff937224 */ /* 0x004fe400078e0005 */
[----:B---3--:R-:W-:Y:S02]  /*83d0*/  IMAD.MOV.U32 R146, RZ, RZ, R6 ;  /* 0x000000ffff927224 */ /* 0x008fe400078e0006 */
[----:B------:R-:W-:-:S04]  /*83e0*/  IMAD.WIDE.U32 R6, R154, 0x20, RZ ;  /* 0x000000209a067825 */ /* 0x000fc800078e00ff */
[----:B------:R-:W-:-:S04]  /*83f0*/  IMAD.WIDE.U32 R4, R2, 0x50, R146 ;  /* 0x0000005002047825 */ /* 0x000fc800078e0092 */
[----:B------:R-:W-:Y:S01]  /*8400*/  IMAD R2, R0, 0x50, RZ ;  /* 0x0000005000027824 */ /* 0x000fe200078e02ff */
[----:B------:R-:W-:-:S03]  /*8410*/  @P3 LEA R0, P4, R154, R4, 0x4 ;  /* 0x000000049a003211 */ /* 0x000fc600078820ff */
[----:B------:R-:W-:Y:S01]  /*8420*/  IMAD.IADD R3, R5, 0x1, R2 ;  /* 0x0000000105037824 */ /* 0x000fe200078e0202 */
[----:B------:R-:W-:-:S04]  /*8430*/  @P3 LEA R14, P5, R0, c[0x0][0x1c8], 0x1 ;  /* 0x00007200000e3a11 */ /* 0x000fc800078a08ff */
[----:B------:R-:W-:Y:S02]  /*8440*/  @P3 LEA.HI.X R2, R154, R3, R155, 0x4, P4 ;  /* 0x000000039a023211 */ /* 0x000fe400020f249b */
[----:B------:R-:W-:Y:S02]  /*8450*/  @P2 IADD3 R8, P4, R4, R6, RZ ;  /* 0x0000000604082210 */ /* 0x000fe40007f9e0ff */
[----:B------:R-:W-:Y:S01]  /*8460*/  @P3 LEA.HI.X R15, R0, c[0x0][0x1cc], R2, 0x1, P5 ;  /* 0x00007300000f3a11 */ /* 0x000fe200028f0c02 */
[----:B------:R-:W-:Y:S01]  /*8470*/  @P0 IMAD.MOV.U32 R2, RZ, RZ, R4 ;  /* 0x000000ffff020224 */ /* 0x000fe200078e0004 */
[----:B------:R-:W-:Y:S01]  /*8480*/  @P2 IADD3.X R0, R3, R7, R9, P4, !PT ;  /* 0x0000000703002210 */ /* 0x000fe200027fe409 */
[----:B------:R-:W-:Y:S01]  /*8490*/  @P0 IMAD R9, R155, 0x30, RZ ;  /* 0x000000309b090824 */ /* 0x000fe200078e02ff */
[----:B------:R-:W-:Y:S01]  /*84a0*/  @P2 LEA R10, P4, R8, c[0x0][0x1c8], 0x1 ;  /* 0x00007200080a2a11 */ /* 0x000fe200078808ff */
[----:B------:R-:W-:Y:S01]  /*84b0*/  @P0 IMAD.WIDE.U32 R6, R154, 0x30, R2 ;  /* 0x000000309a060825 */ /* 0x000fe200078e0002 */
[----:B------:R-:W-:-:S02]  /*84c0*/  @P6 LEA R16, P5, R4, c[0x0][0x1c8], 0x1 ;  /* 0x0000720004106a11 */ /* 0x000fc400078a08ff */
[----:B------:R-:W-:Y:S01]  /*84d0*/  @P2 LEA.HI.X R11, R8, c[0x0][0x1cc], R0, 0x1, P4 ;  /* 0x00007300080b2a11 */ /* 0x000fe200020f0c00 */
[----:B------:R-:W-:Y:S01]  /*84e0*/  @P0 IMAD.IADD R0, R7, 0x1, R9 ;  /* 0x0000000107000824 */ /* 0x000fe200078e0209 */
[----:B------:R-:W-:Y:S02]  /*84f0*/  @P0 LEA R8, P4, R6, c[0x0][0x1c8], 0x1 ;  /* 0x0000720006080a11 */ /* 0x000fe400078808ff */
[----:B------:R-:W-:Y:S02]  /*8500*/  @P6 LEA.HI.X R17, R4, c[0x0][0x1cc], R3, 0x1, P5 ;  /* 0x0000730004116a11 */ /* 0x000fe400028f0c03 */
[----:B------:R-:W-:-:S03]  /*8510*/  @P0 LEA.HI.X R9, R6, c[0x0][0x1cc], R0, 0x1, P4 ;  /* 0x0000730006090a11 */ /* 0x000fc600020f0c00 */
[----:B------:R-:W-:Y:S01]  /*8520*/  @!PT LDS RZ, [RZ] ;  /* 0x00000000fffff984 */ /* 0x000fe20000000800 */
[----:B------:R-:W-:Y:S01]  /*8530*/  @!PT LDS RZ, [RZ] ;  /* 0x00000000fffff984 */ /* 0x000fe20000000800 */
[----:B------:R-:W-:Y:S01]  /*8540*/  @!PT LDS RZ, [RZ] ;  /* 0x00000000fffff984 */ /* 0x000fe20000000800 */
[----:B------:R1:W-:Y:S04]  /*8550*/  @P6 LDGSTS.E.BYPASS.LTC128B.128 [R216+0x2900], [R16.64], !P1 ;  /* 0x0290000010d86fae */ /* 0x0003e8000c901d48 */
[----:B------:R1:W-:Y:S04]  /*8560*/  @P3 LDGSTS.E.BYPASS.LTC128B.128 [R216+0x3100], [R14.64], !P1 ;  /* 0x031000000ed83fae */ /* 0x0003e8000c901d48 */
[----:B------:R1:W-:Y:S04]  /*8570*/  @P2 LDGSTS.E.BYPASS.LTC128B.128 [R216+0x3900], [R10.64], !P1 ;  /* 0x039000000ad82fae */ /* 0x0003e8000c901d48 */
[----:B------:R1:W-:Y:S01]  /*8580*/  @P0 LDGSTS.E.BYPASS.LTC128B.128 [R216+0x4100], [R8.64], !P1 ;  /* 0x0410000008d80fae */ /* 0x0003e2000c901d48 */
[----:B------:R-:W-:-:S13]  /*8590*/  ISETP.GE.AND P0, PT, R44, 0x41, PT ;  /* 0x000000412c00780c */ /* 0x000fda0003f06270 */
[----:B------:R-:W-:Y:S05]  /*85a0*/  @!P0 BRA `(.L_x_282) ;  /* 0x0000005000008947 */ /* 0x000fea0003800000 */
[----:B------:R-:W-:-:S04]  /*85b0*/  LEA R0, P0, R154, R4, 0x6 ;  /* 0x000000049a007211 */ /* 0x000fc800078030ff */
[----:B------:R-:W-:Y:S02]  /*85c0*/  LEA.HI.X R3, R154, R3, R155, 0x6, P0 ;  /* 0x000000039a037211 */ /* 0x000fe400000f349b */
[----:B------:R-:W-:-:S04]  /*85d0*/  LEA R2, P0, R0, c[0x0][0x1c8], 0x1 ;  /* 0x0000720000027a11 */ /* 0x000fc800078008ff */
[----:B------:R-:W-:-:S05]  /*85e0*/  LEA.HI.X R3, R0, c[0x0][0x1cc], R3, 0x1, P0 ;  /* 0x0000730000037a11 */ /* 0x000fca00000f0c03 */
[----:B------:R2:W-:Y:S04]  /*85f0*/  LDGSTS.E.BYPASS.LTC128B.128 [R216+0x4900], [R2.64], !P1 ;  /* 0x0490000002d87fae */ /* 0x0005e8000c901d48 */
.L_x_282:
[----:B------:R-:W-:Y:S05]  /*8600*/  BSYNC B0 ;  /* 0x0000000000007941 */ /* 0x000fea0003800000 */
.L_x_281:
[----:B------:R-:W-:Y:S01]  /*8610*/  ISETP.LT.AND P0, PT, RZ, c[0x0][0x27c], PT ;  /* 0x00009f00ff007a0c */ /* 0x000fe20003f01270 */
[----:B------:R-:W0:-:S12]  /*8620*/  LDGDEPBAR ;  /* 0x00000000000079af */ /* 0x000e180000000000 */
[----:B------:R-:W-:Y:S05]  /*8630*/  @P0 BRA `(.L_x_283) ;  /* 0x0000002000000947 */ /* 0x000fea0003800000 */
[----:B------:R-:W-:-:S04]  /*8640*/  DEPBAR.LE SB0, 0x1 ;  /* 0x000080400000791a */ /* 0x000fc80000000000 */
[----:B------:R-:W-:Y:S05]  /*8650*/  BRA `(.L_x_284) ;  /* 0x0000344000007947 */ /* 0x000fea0003800000 */
.L_x_283:
[----:B------:R-:W3:Y:S01]  /*8660*/  LDL R31, [R1+0x34] ;  /* 0x00003400011f7983 */ /* 0x000ee20000100800 */
[----:B-----5:R-:W-:Y:S01]  /*8670*/  SHF.R.S32.HI R0, RZ, 0x1f, R136 ;  /* 0x0000001fff007819 */ /* 0x020fe20000011488 */
[----:B------:R-:W-:Y:S01]  /*8680*/  ULDC.U8 UR4, c[0x0][0x298] ;  /* 0x0000a60000047ab9 */ /* 0x000fe20000000000 */
[----:B--2---:R-:W-:Y:S01]  /*8690*/  IMAD.WIDE.U32 R2, R136, c[0x0][0x280], RZ ;  /* 0x0000a00088027a25 */ /* 0x004fe200078e00ff */
[----:B-1----:R-:W1:Y:S01]  /*86a0*/  S2R R9, SR_TID.X ;  /* 0x0000000000097919 */ /* 0x002e620000002100 */
[----:B------:R-:W-:Y:S01]  /*86b0*/  ISETP.NE.AND P3, PT, RZ, UR4, PT ;  /* 0x00000004ff007c0c */ /* 0x000fe2000bf65270 */
[----:B------:R-:W-:Y:S01]  /*86c0*/  BSSY B2, `(.L_x_284) ;  /* 0x000033d000027945 */ /* 0x000fe20003800000 */
[C---:B------:R-:W-:Y:S02]  /*86d0*/  IMAD R6, R0.reuse, c[0x0][0x280], RZ ;  /* 0x0000a00000067a24 */ /* 0x040fe400078e02ff */
[----:B------:R-:W-:Y:S02]  /*86e0*/  IMAD R0, R0, c[0x0][0x290], RZ ;  /* 0x0000a40000007a24 */ /* 0x000fe400078e02ff */
[----:B------:R-:W-:Y:S01]  /*86f0*/  IMAD R8, R136, c[0x0][0x284], R6 ;  /* 0x0000a10088087a24 */ /* 0x000fe200078e0206 */
[----:B------:R-:W-:Y:S01]  /*8700*/  LEA R6, P2, R2, c[0x0][0x270], 0x1 ;  /* 0x00009c0002067a11 */ /* 0x000fe200078408ff */
[----:B------:R-:W-:-:S04]  /*8710*/  IMAD.WIDE.U32 R4, R136, c[0x0][0x290], RZ ;  /* 0x0000a40088047a25 */ /* 0x000fc800078e00ff */
[----:B------:R-:W-:Y:S01]  /*8720*/  IMAD R0, R136, c[0x0][0x294], R0 ;  /* 0x0000a50088007a24 */ /* 0x000fe200078e0200 */
[----:B------:R-:W-:Y:S01]  /*8730*/  LEA R7, P0, R4, c[0x0][0x288], 0x1 ;  /* 0x0000a20004077a11 */ /* 0x000fe200078008ff */
[----:B------:R-:W-:Y:S02]  /*8740*/  IMAD.IADD R3, R8, 0x1, R3 ;  /* 0x0000000108037824 */ /* 0x000fe400078e0203 */
[----:B------:R-:W-:-:S03]  /*8750*/  IMAD.IADD R5, R0, 0x1, R5 ;  /* 0x0000000100057824 */ /* 0x000fc600078e0205 */
[----:B------:R-:W-:Y:S02]  /*8760*/  LEA.HI.X R0, R2, c[0x0][0x274], R3, 0x1, P2 ;  /* 0x00009d0002007a11 */ /* 0x000fe400010f0c03 */
[----:B------:R-:W-:Y:S02]  /*8770*/  LEA.HI.X R2, R4, c[0x0][0x28c], R5, 0x1, P0 ;  /* 0x0000a30004027a11 */ /* 0x000fe400000f0c05 */
[----:B-1----:R-:W-:-:S04]  /*8780*/  SHF.R.S32.HI R30, RZ, 0x1f, R9 ;  /* 0x0000001fff1e7819 */ /* 0x002fc80000011409 */
[----:B------:R-:W-:-:S04]  /*8790*/  LEA.HI R30, R30, R9, RZ, 0x2 ;  /* 0x000000091e1e7211 */ /* 0x000fc800078f10ff */
[----:B------:R-:W-:-:S04]  /*87a0*/  SHF.R.S32.HI R30, RZ, 0x2, R30 ;  /* 0x00000002ff1e7819 */ /* 0x000fc8000001141e */
[----:B------:R-:W-:Y:S01]  /*87b0*/  IADD3 R46, R30, 0x60, RZ ;  /* 0x000000601e2e7810 */ /* 0x000fe20007ffe0ff */
[----:B---3--:R-:W-:Y:S01]  /*87c0*/  IMAD R3, R31, 0x80, R30 ;  /* 0x000000801f037824 */ /* 0x008fe200078e021e */
[----:B------:R-:W-:Y:S05]  /*87d0*/  @!P3 BRA `(.L_x_285) ;  /* 0x000019000000b947 */ /* 0x000fea0003800000 */
[----:B------:R-:W-:Y:S01]  /*87e0*/  ISETP.GE.AND P0, PT, R3, R13, PT ;  /* 0x0000000d0300720c */ /* 0x000fe20003f06270 */
[----:B------:R-:W1:Y:S01]  /*87f0*/  SHFL.IDX PT, R11, R0, RZ, 0x1c1f ;  /* 0x001c1fff000b7589 */ /* 0x000e6200000e0000 */
[----:B------:R-:W-:Y:S01]  /*8800*/  BSSY B0, `(.L_x_286) ;  /* 0x000001a000007945 */ /* 0x000fe20003800000 */
[----:B------:R-:W-:Y:S01]  /*8810*/  CS2R R4, SRZ ;  /* 0x0000000000047805 */ /* 0x000fe2000001ff00 */
[----:B------:R-:W-:Y:S01]  /*8820*/  CS2R R8, SRZ ;  /* 0x0000000000087805 */ /* 0x000fe2000001ff00 */
[----:B------:R-:W2:Y:S04]  /*8830*/  SHFL.IDX PT, R10, R6, RZ, 0x1c1f ;  /* 0x001c1fff060a7589 */ /* 0x000ea800000e0000 */
[----:B------:R3:W4:Y:S04]  /*8840*/  SHFL.IDX PT, R15, R2, RZ, 0x1c1f ;  /* 0x001c1fff020f7589 */ /* 0x00072800000e0000 */
[----:B------:R5:W1:Y:S01]  /*8850*/  SHFL.IDX PT, R14, R7, RZ, 0x1c1f ;  /* 0x001c1fff070e7589 */ /* 0x000a6200000e0000 */
[----:B---3--:R-:W-:Y:S01]  /*8860*/  CS2R R2, SRZ ;  /* 0x0000000000027805 */ /* 0x008fe2000001ff00 */
[----:B-----5:R-:W-:Y:S01]  /*8870*/  CS2R R6, SRZ ;  /* 0x0000000000067805 */ /* 0x020fe2000001ff00 */
[----:B------:R-:W-:Y:S05]  /*8880*/  @P0 BRA `(.L_x_287) ;  /* 0x0000011000000947 */ /* 0x000fea0003800000 */
[----:B-12-4-:R-:W-:Y:S01]  /*8890*/  ISETP.GE.AND P2, PT, R24, c[0x0][0x27c], PT ;  /* 0x00009f0018007a0c */ /* 0x016fe20003f46270 */
[C---:B------:R-:W-:Y:S01]  /*88a0*/  IMAD.SHL.U32 R0, R26.reuse, 0x2, RZ ;  /* 0x000000021a007824 */ /* 0x040fe200078e00ff */
[----:B------:R-:W-:-:S02]  /*88b0*/  ISETP.GE.AND P0, PT, R26, c[0x0][0x27c], PT ;  /* 0x00009f001a007a0c */ /* 0x000fc40003f06270 */
[----:B------:R-:W-:-:S04]  /*88c0*/  SHF.R.S32.HI R2, RZ, 0x1f, R26 ;  /* 0x0000001fff027819 */ /* 0x000fc8000001141a */
[----:B------:R-:W-:-:S05]  /*88d0*/  SHF.L.U64.HI R2, R26, 0x1, R2 ;  /* 0x000000011a027819 */ /* 0x000fca0000010202 */
[----:B------:R-:W-:Y:S02]  /*88e0*/  @!P2 IMAD.WIDE R4, R24, 0x2, R10 ;  /* 0x000000021804a825 */ /* 0x000fe400078e020a */
[-C--:B------:R-:W-:Y:S02]  /*88f0*/  @!P0 IADD3 R16, P4, R10, R0.reuse, RZ ;  /* 0x000000000a108210 */ /* 0x080fe40007f9e0ff */
[----:B------:R-:W-:Y:S01]  /*8900*/  @!P0 IADD3 R10, P3, R14, R0, RZ ;  /* 0x000000000e0a8210 */ /* 0x000fe20007f7e0ff */
[----:B------:R1:W5:Y:S01]  /*8910*/  @!P2 LD.E.64 R8, [R4.64] ;  /* 0x000000080408a980 */ /* 0x000362000c101b00 */
[----:B------:R-:W-:-:S04]  /*8920*/  @!P2 IMAD.WIDE R18, R24, 0x2, R14 ;  /* 0x000000021812a825 */ /* 0x000fc800078e020e */
[--C-:B------:R-:W-:Y:S01]  /*8930*/  @!P0 IMAD.X R17, R11, 0x1, R2.reuse, P4 ;  /* 0x000000010b118824 */ /* 0x100fe200020e0602 */
[----:B------:R2:W5:Y:S01]  /*8940*/  @!P2 LD.E.64 R6, [R18.64] ;  /* 0x000000081206a980 */ /* 0x000562000c101b00 */
[----:B------:R-:W-:Y:S02]  /*8950*/  @!P0 IMAD.X R11, R15, 0x1, R2, P3 ;  /* 0x000000010f0b8824 */ /* 0x000fe400018e0602 */
[----:B------:R-:W-:-:S06]  /*8960*/  CS2R R2, SRZ ;  /* 0x0000000000027805 */ /* 0x000fcc000001ff00 */
[----:B------:R2:W5:Y:S01]  /*8970*/  @!P0 LD.E.64 R2, [R10.64] ;  /* 0x000000080a028980 */ /* 0x000562000c101b00 */
[----:B-1----:R-:W-:-:S06]  /*8980*/  CS2R R4, SRZ ;  /* 0x0000000000047805 */ /* 0x002fcc000001ff00 */
[----:B------:R2:W5:Y:S02]  /*8990*/  @!P0 LD.E.64 R4, [R16.64] ;  /* 0x0000000810048980 */ /* 0x000564000c101b00 */
.L_x_287:
[----:B-12-4-:R-:W-:Y:S05]  /*89a0*/  BSYNC B0 ;  /* 0x0000000000007941 */ /* 0x016fea0003800000 */
.L_x_286:
[----:B------:R-:W-:Y:S01]  /*89b0*/  IMAD R0, R31, -0x80, R13 ;  /* 0xffffff801f007824 */ /* 0x000fe200078e020d */
[--C-:B-----5:R-:W-:Y:S01]  /*89c0*/  SHF.R.U64 R17, R8, 0x10, R9.reuse ;  /* 0x0000001008117819 */ /* 0x120fe20000001209 */
[----:B------:R-:W-:Y:S01]  /*89d0*/  IMAD.MOV.U32 R19, RZ, RZ, R8 ;  /* 0x000000ffff137224 */ /* 0x000fe200078e0008 */
[--C-:B------:R-:W-:Y:S01]  /*89e0*/  SHF.R.U32.HI R12, RZ, 0x10, R9.reuse ;  /* 0x00000010ff0c7819 */ /* 0x100fe20000011609 */
[----:B------:R-:W-:Y:S01]  /*89f0*/  IMAD.MOV.U32 R18, RZ, RZ, R9 ;  /* 0x000000ffff127224 */ /* 0x000fe200078e0009 */
[----:B------:R-:W-:Y:S01]  /*8a00*/  IMNMX R28, R0, 0x80, PT ;  /* 0x00000080001c7817 */ /* 0x000fe20003800200 */
[----:B------:R-:W-:Y:S01]  /*8a10*/  IMAD.MOV.U32 R16, RZ, RZ, R4 ;  /* 0x000000ffff107224 */ /* 0x000fe200078e0004 */
[--C-:B------:R-:W-:Y:S01]  /*8a20*/  SHF.R.U64 R14, R4, 0x10, R5.reuse ;  /* 0x00000010040e7819 */ /* 0x100fe20000001205 */
[----:B------:R-:W-:Y:S01]  /*8a30*/  IMAD.MOV.U32 R10, RZ, RZ, R6 ;  /* 0x000000ffff0a7224 */ /* 0x000fe200078e0006 */
[----:B------:R-:W-:Y:S01]  /*8a40*/  ISETP.GE.AND P0, PT, R30, R28, PT ;  /* 0x0000001c1e00720c */ /* 0x000fe20003f06270 */
[----:B------:R-:W-:Y:S01]  /*8a50*/  IMAD.MOV.U32 R15, RZ, RZ, R5 ;  /* 0x000000ffff0f7224 */ /* 0x000fe200078e0005 */
[--C-:B------:R-:W-:Y:S01]  /*8a60*/  SHF.R.U64 R8, R6, 0x10, R7.reuse ;  /* 0x0000001006087819 */ /* 0x100fe20000001207 */
[----:B------:R-:W-:Y:S01]  /*8a70*/  IMAD.MOV.U32 R9, RZ, RZ, R7 ;  /* 0x000000ffff097224 */ /* 0x000fe200078e0007 */
[----:B------:R-:W-:Y:S01]  /*8a80*/  SHF.R.U32.HI R11, RZ, 0x10, R5 ;  /* 0x00000010ff0b7819 */ /* 0x000fe20000011605 */
[----:B------:R-:W-:Y:S01]  /*8a90*/  IMAD.MOV.U32 R6, RZ, RZ, R2 ;  /* 0x000000ffff067224 */ /* 0x000fe200078e0002 */
[----:B------:R-:W-:-:S04]  /*8aa0*/  DEPBAR.LE SB0, 0x1 ;  /* 0x000080400000791a */ /* 0x000fc80000000000 */
[----:B------:R-:W-:Y:S01]  /*8ab0*/  IMAD.MOV.U32 R4, RZ, RZ, R3 ;  /* 0x000000ffff047224 */ /* 0x000fe200078e0003 */
[----:B------:R-:W-:Y:S01]  /*8ac0*/  SHF.R.U32.HI R5, RZ, 0x10, R7 ;  /* 0x00000010ff057819 */ /* 0x000fe20000011607 */
[----:B------:R-:W-:Y:S01]  /*8ad0*/  BSSY B1, `(.L_x_288) ;  /* 0x000005f000017945 */ /* 0x000fe20003800000 */
[--C-:B------:R-:W-:Y:S02]  /*8ae0*/  SHF.R.U64 R2, R2, 0x10, R3.reuse ;  /* 0x0000001002027819 */ /* 0x100fe40000001203 */
[----:B------:R-:W-:Y:S02]  /*8af0*/  SHF.R.U32.HI R0, RZ, 0x10, R3 ;  /* 0x00000010ff007819 */ /* 0x000fe40000011603 */
[----:B------:R-:W-:Y:S02]  /*8b00*/  PRMT R19, R19, 0x5410, R17 ;  /* 0x0000541013137816 */ /* 0x000fe40000000011 */
[----:B------:R-:W-:Y:S02]  /*8b10*/  PRMT R20, R18, 0x5410, R12 ;  /* 0x0000541012147816 */ /* 0x000fe4000000000c */
[----:B------:R-:W-:-:S02]  /*8b20*/  PRMT R22, R16, 0x5410, R14 ;  /* 0x0000541010167816 */ /* 0x000fc4000000000e */
[----:B------:R-:W-:Y:S02]  /*8b30*/  PRMT R27, R15, 0x5410, R11 ;  /* 0x000054100f1b7816 */ /* 0x000fe4000000000b */
[----:B------:R-:W-:Y:S02]  /*8b40*/  PRMT R17, R10, 0x5410, R8 ;  /* 0x000054100a117816 */ /* 0x000fe40000000008 */
[----:B------:R-:W-:Y:S02]  /*8b50*/  PRMT R18, R9, 0x5410, R5 ;  /* 0x0000541009127816 */ /* 0x000fe40000000005 */
[----:B------:R-:W-:Y:S02]  /*8b60*/  PRMT R21, R6, 0x5410, R2 ;  /* 0x0000541006157816 */ /* 0x000fe40000000002 */
[----:B------:R-:W-:Y:S01]  /*8b70*/  PRMT R23, R4, 0x5410, R0 ;  /* 0x0000541004177816 */ /* 0x000fe20000000000 */
[----:B------:R-:W-:Y:S06]  /*8b80*/  BAR.SYNC.DEFER_BLOCKING 0x0 ;  /* 0x0000000000007b1d */ /* 0x000fec0000010000 */
[----:B------:R-:W-:Y:S05]  /*8b90*/  @P0 BRA `(.L_x_289) ;  /* 0x0000052000000947 */ /* 0x000fea0003800000 */
[----:B------:R-:W-:Y:S01]  /*8ba0*/  ISETP.GE.AND P0, PT, R24, c[0x0][0x27c], PT ;  /* 0x00009f0018007a0c */ /* 0x000fe20003f06270 */
[----:B------:R-:W-:-:S12]  /*8bb0*/  BSSY B0, `(.L_x_290) ;  /* 0x0000028000007945 */ /* 0x000fd80003800000 */
[----:B------:R-:W-:Y:S05]  /*8bc0*/  @P0 BRA `(.L_x_291) ;  /* 0x0000026000000947 */ /* 0x000fea0003800000 */
[----:B------:R-:W1:Y:S01]  /*8bd0*/  LDS.128 R4, [R80+0x5000] ;  /* 0x0050000050047984 */ /* 0x000e620000000c00 */
[----:B------:R-:W-:Y:S01]  /*8be0*/  SHF.L.U32 R3, R19, 0x10, RZ ;  /* 0x0000001013037819 */ /* 0x000fe200000006ff */
[----:B------:R-:W-:Y:S01]  /*8bf0*/  IMAD.U32 R0, R17, 0x10000, RZ ;  /* 0x0001000011007824 */ /* 0x000fe200078e00ff */
[----:B------:R-:W-:Y:S02]  /*8c00*/  LOP3.LUT R2, R19, 0xffff0000, RZ, 0xc0, !PT ;  /* 0xffff000013027812 */ /* 0x000fe400078ec0ff */
[C---:B-1----:R-:W-:Y:S01]  /*8c10*/  SHF.L.U32 R9, R4.reuse, 0x10, RZ ;  /* 0x0000001004097819 */ /* 0x042fe200000006ff */
[----:B------:R-:W-:Y:S01]  /*8c20*/  IMAD.U32 R10, R7, 0x10000, RZ ;  /* 0x00010000070a7824 */ /* 0x000fe200078e00ff */
[----:B------:R-:W-:Y:S02]  /*8c30*/  LOP3.LUT R8, R4, 0xffff0000, RZ, 0xc0, !PT ;  /* 0xffff000004087812 */ /* 0x000fe400078ec0ff */
[C---:B------:R-:W-:Y:S02]  /*8c40*/  SHF.L.U32 R13, R5.reuse, 0x10, RZ ;  /* 0x00000010050d7819 */ /* 0x040fe400000006ff */
[----:B------:R-:W-:Y:S01]  /*8c50*/  LOP3.LUT R4, R5, 0xffff0000, RZ, 0xc0, !PT ;  /* 0xffff000005047812 */ /* 0x000fe200078ec0ff */
[CC--:B------:R-:W-:Y:S01]  /*8c60*/  FMUL.FTZ R15, R8.reuse, R0.reuse ;  /* 0x00000000080f7220 */ /* 0x0c0fe20000410000 */
[----:B------:R-:W-:Y:S01]  /*8c70*/  LOP3.LUT R5, R17, 0xffff0000, RZ, 0xc0, !PT ;  /* 0xffff000011057812 */ /* 0x000fe200078ec0ff */
[-C--:B------:R-:W-:Y:S01]  /*8c80*/  FMUL.FTZ R14, R8, R3.reuse ;  /* 0x00000003080e7220 */ /* 0x080fe20000410000 */
[C---:B------:R-:W-:Y:S01]  /*8c90*/  SHF.L.U32 R12, R6.reuse, 0x10, RZ ;  /* 0x00000010060c7819 */ /* 0x040fe200000006ff */
[----:B------:R-:W-:Y:S01]  /*8ca0*/  FFMA.FTZ R16, R9, R3, -R15 ;  /* 0x0000000309107223 */ /* 0x000fe2000001080f */
[----:B------:R-:W-:Y:S01]  /*8cb0*/  LOP3.LUT R11, R6, 0xffff0000, RZ, 0xc0, !PT ;  /* 0xffff0000060b7812 */ /* 0x000fe200078ec0ff */
[-C--:B------:R-:W-:Y:S01]  /*8cc0*/  FMUL.FTZ R8, R4, R5.reuse ;  /* 0x0000000504087220 */ /* 0x080fe20000410000 */
[----:B------:R-:W-:Y:S01]  /*8cd0*/  LOP3.LUT R6, R7, 0xffff0000, RZ, 0xc0, !PT ;  /* 0xffff000007067812 */ /* 0x000fe200078ec0ff */
[----:B------:R-:W-:Y:S01]  /*8ce0*/  FFMA.FTZ R15, R9, R0, R14 ;  /* 0x00000000090f7223 */ /* 0x000fe2000001000e */
[----:B------:R-:W-:Y:S01]  /*8cf0*/  LOP3.LUT R0, R18, 0xffff0000, RZ, 0xc0, !PT ;  /* 0xffff000012007812 */ /* 0x000fe200078ec0ff */
[-C--:B------:R-:W-:Y:S01]  /*8d00*/  FMUL.FTZ R7, R4, R2.reuse ;  /* 0x0000000204077220 */ /* 0x080fe20000410000 */
[----:B------:R-:W-:Y:S01]  /*8d10*/  SHF.L.U32 R4, R20, 0x10, RZ ;  /* 0x0000001014047819 */ /* 0x000fe200000006ff */
[C---:B------:R-:W-:Y:S01]  /*8d20*/  FFMA.FTZ R14, R13.reuse, R2, -R8 ;  /* 0x000000020d0e7223 */ /* 0x040fe20000010808 */
[----:B------:R-:W-:Y:S01]  /*8d30*/  SHF.L.U32 R2, R18, 0x10, RZ ;  /* 0x0000001012027819 */ /* 0x000fe200000006ff */
[----:B------:R-:W-:Y:S01]  /*8d40*/  FFMA.FTZ R9, R13, R5, R7 ;  /* 0x000000050d097223 */ /* 0x000fe20000010007 */
[----:B------:R-:W-:Y:S01]  /*8d50*/  LOP3.LUT R3, R20, 0xffff0000, RZ, 0xc0, !PT ;  /* 0xffff000014037812 */ /* 0x000fe200078ec0ff */
[----:B------:R-:W-:-:S02]  /*8d60*/  FMUL.FTZ R7, R6, R0 ;  /* 0x0000000006077220 */ /* 0x000fc40000410000 */
[C---:B------:R-:W-:Y:S02]  /*8d70*/  FMUL.FTZ R8, R11.reuse, R2 ;  /* 0x000000020b087220 */ /* 0x040fe40000410000 */
[-C--:B------:R-:W-:Y:S02]  /*8d80*/  FMUL.FTZ R5, R11, R4.reuse ;  /* 0x000000040b057220 */ /* 0x080fe40000410000 */
[-C--:B------:R-:W-:Y:S02]  /*8d90*/  FMUL.FTZ R6, R6, R3.reuse ;  /* 0x0000000306067220 */ /* 0x080fe40000410000 */
[C---:B------:R-:W-:Y:S01]  /*8da0*/  FFMA.FTZ R8, R12.reuse, R4, -R8 ;  /* 0x000000040c087223 */ /* 0x040fe20000010808 */
[----:B------:R-:W-:Y:S01]  /*8db0*/  F2FP.BF16.PACK_AB R4, R15, R16 ;  /* 0x000000100f04723e */ /* 0x000fe200000010ff */
[----:B------:R-:W-:Y:S01]  /*8dc0*/  FFMA.FTZ R2, R12, R2, R5 ;  /* 0x000000020c027223 */ /* 0x000fe20000010005 */
[----:B------:R-:W-:Y:S01]  /*8dd0*/  F2FP.BF16.PACK_AB R5, R9, R14 ;  /* 0x0000000e0905723e */ /* 0x000fe200000010ff */
[----:B------:R-:W-:-:S02]  /*8de0*/  FFMA.FTZ R3, R10, R3, -R7 ;  /* 0x000000030a037223 */ /* 0x000fc40000010807 */
[----:B------:R-:W-:Y:S01]  /*8df0*/  FFMA.FTZ R0, R10, R0, R6 ;  /* 0x000000000a007223 */ /* 0x000fe20000010006 */
[----:B------:R-:W-:-:S04]  /*8e00*/  F2FP.BF16.PACK_AB R6, R2, R8 ;  /* 0x000000080206723e */ /* 0x000fc800000010ff */
[----:B------:R-:W-:-:S05]  /*8e10*/  F2FP.BF16.PACK_AB R7, R0, R3 ;  /* 0x000000030007723e */ /* 0x000fca00000010ff */
[----:B------:R1:W-:Y:S02]  /*8e20*/  STS.128 [R80+0x5000], R4 ;  /* 0x0050000450007388 */ /* 0x0003e40000000c00 */
.L_x_291:
[----:B------:R-:W-:Y:S05]  /*8e30*/  BSYNC B0 ;  /* 0x0000000000007941 */ /* 0x000fea0003800000 */
.L_x_290:
[----:B------:R-:W-:-:S13]  /*8e40*/  ISETP.GE.AND P0, PT, R26, c[0x0][0x27c], PT ;  /* 0x00009f001a007a0c */ /* 0x000fda0003f06270 */
[----:B------:R-:W-:Y:S05]  /*8e50*/  @P0 BRA `(.L_x_289) ;  /* 0x0000026000000947 */ /* 0x000fea0003800000 */
[----:B-1----:R-:W1:Y:S01]  /*8e60*/  LDS.128 R4, [R81+0x5000] ;  /* 0x0050000051047984 */ /* 0x002e620000000c00 */
[C---:B------:R-:W-:Y:S01]  /*8e70*/  SHF.L.U32 R3, R22.reuse, 0x10, RZ ;  /* 0x0000001016037819 */ /* 0x040fe200000006ff */
        /* <DEDUP_REMOVED lines=13> */
[CC--:B------:R-:W-:Y:S01]  /*8f50*/  FMUL.FTZ R8, R4.reuse, R5.reuse ;  /* 0x0000000504087220 */ /* 0x0c0fe20000410000 */
[----:B------:R-:W-:Y:S01]  /*8f60*/  LOP3.LUT R6, R7, 0xffff0000, RZ, 0xc0, !PT ;  /* 0xffff000007067812 */ /* 0x000fe200078ec0ff */
[----:B------:R-:W-:Y:S01]  /*8f70*/  FFMA.FTZ R15, R9, R0, R14 ;  /* 0x00000000090f7223 */ /* 0x000fe2000001000e */
[----:B------:R-:W-:Y:S01]  /*8f80*/  LOP3.LUT R0, R23, 0xffff0000, RZ, 0xc0, !PT ;  /* 0xffff000017007812 */ /* 0x000fe200078ec0ff */
[-C--:B------:R-:W-:Y:S01]  /*8f90*/  FMUL.FTZ R7, R4, R2.reuse ;  /* 0x0000000204077220 */ /* 0x080fe20000410000 */
[----:B------:R-:W-:Y:S01]  /*8fa0*/  SHF.L.U32 R4, R27, 0x10, RZ ;  /* 0x000000101b047819 */ /* 0x000fe200000006ff */
[----:B------:R-:W-:Y:S01]  /*8fb0*/  FFMA.FTZ R14, R13, R2, -R8 ;  /* 0x000000020d0e7223 */ /* 0x000fe20000010808 */
        /* <DEDUP_REMOVED lines=16> */
.L_x_289:
[----:B------:R-:W-:Y:S05]  /*90c0*/  BSYNC B1 ;  /* 0x0000000000017941 */ /* 0x000fea0003800000 */
.L_x_288:
[----:B------:R-:W-:Y:S01]  /*90d0*/  ISETP.GE.AND P0, PT, R148, R28, PT ;  /* 0x0000001c9400720c */ /* 0x000fe20003f06270 */
[----:B------:R-:W-:-:S12]  /*90e0*/  BSSY B1, `(.L_x_292) ;  /* 0x0000054000017945 */ /* 0x000fd80003800000 */
[----:B------:R-:W-:Y:S05]  /*90f0*/  @P0 BRA `(.L_x_293) ;  /* 0x0000052000000947 */ /* 0x000fea0003800000 */
[----:B------:R-:W-:Y:S01]  /*9100*/  ISETP.GE.AND P0, PT, R24, c[0x0][0x27c], PT ;  /* 0x00009f0018007a0c */ /* 0x000fe20003f06270 */
[----:B------:R-:W-:-:S12]  /*9110*/  BSSY B0, `(.L_x_294) ;  /* 0x0000028000007945 */ /* 0x000fd80003800000 */
[----:B------:R-:W-:Y:S05]  /*9120*/  @P0 BRA `(.L_x_295) ;  /* 0x0000026000000947 */ /* 0x000fea0003800000 */
[----:B-1----:R-:W1:Y:S01]  /*9130*/  LDS.128 R4, [R80+0x6000] ;  /* 0x0060000050047984 */ /* 0x002e620000000c00 */
        /* <DEDUP_REMOVED lines=8> */
[-C--:B------:R-:W-:Y:S01]  /*91c0*/  FMUL.FTZ R15, R0, R8.reuse ;  /* 0x00000008000f7220 */ /* 0x080fe20000410000 */
[----:B------:R-:W-:Y:S01]  /*91d0*/  LOP3.LUT R5, R17, 0xffff0000, RZ, 0xc0, !PT ;  /* 0xffff000011057812 */ /* 0x000fe200078ec0ff */
[C---:B------:R-:W-:Y:S01]  /*91e0*/  FMUL.FTZ R14, R3.reuse, R8 ;  /* 0x00000008030e7220 */ /* 0x040fe20000410000 */
[C---:B------:R-:W-:Y:S01]  /*91f0*/  SHF.L.U32 R12, R6.reuse, 0x10, RZ ;  /* 0x00000010060c7819 */ /* 0x040fe200000006ff */
[-C--:B------:R-:W-:Y:S01]  /*9200*/  FFMA.FTZ R16, R3, R9.reuse, -R15 ;  /* 0x0000000903107223 */ /* 0x080fe2000001080f */
[----:B------:R-:W-:Y:S01]  /*9210*/  LOP3.LUT R11, R6, 0xffff0000, RZ, 0xc0, !PT ;  /* 0xffff0000060b7812 */ /* 0x000fe200078ec0ff */
[-C--:B------:R-:W-:Y:S01]  /*9220*/  FMUL.FTZ R8, R5, R4.reuse ;  /* 0x0000000405087220 */ /* 0x080fe20000410000 */
[----:B------:R-:W-:Y:S01]  /*9230*/  LOP3.LUT R6, R7, 0xffff0000, RZ, 0xc0, !PT ;  /* 0xffff000007067812 */ /* 0x000fe200078ec0ff */
[----:B------:R-:W-:Y:S01]  /*9240*/  FFMA.FTZ R15, R0, R9, R14 ;  /* 0x00000009000f7223 */ /* 0x000fe2000001000e */
[----:B------:R-:W-:Y:S01]  /*9250*/  LOP3.LUT R0, R18, 0xffff0000, RZ, 0xc0, !PT ;  /* 0xffff000012007812 */ /* 0x000fe200078ec0ff */
[----:B------:R-:W-:Y:S01]  /*9260*/  FMUL.FTZ R7, R2, R4 ;  /* 0x0000000402077220 */ /* 0x000fe20000410000 */
[----:B------:R-:W-:Y:S01]  /*9270*/  SHF.L.U32 R4, R20, 0x10, RZ ;  /* 0x0000001014047819 */ /* 0x000fe200000006ff */
[-C--:B------:R-:W-:Y:S01]  /*9280*/  FFMA.FTZ R14, R2, R13.reuse, -R8 ;  /* 0x0000000d020e7223 */ /* 0x080fe20000010808 */
[----:B------:R-:W-:Y:S01]  /*9290*/  SHF.L.U32 R2, R18, 0x10, RZ ;  /* 0x0000001012027819 */ /* 0x000fe200000006ff */
[----:B------:R-:W-:Y:S01]  /*92a0*/  FFMA.FTZ R9, R5, R13, R7 ;  /* 0x0000000d05097223 */ /* 0x000fe20000010007 */
[----:B------:R-:W-:Y:S01]  /*92b0*/  LOP3.LUT R3, R20, 0xffff0000, RZ, 0xc0, !PT ;  /* 0xffff000014037812 */ /* 0x000fe200078ec0ff */
[----:B------:R-:W-:-:S02]  /*92c0*/  FMUL.FTZ R7, R0, R6 ;  /* 0x0000000600077220 */ /* 0x000fc40000410000 */
[-C--:B------:R-:W-:Y:S02]  /*92d0*/  FMUL.FTZ R8, R2, R11.reuse ;  /* 0x0000000b02087220 */ /* 0x080fe40000410000 */
[C---:B------:R-:W-:Y:S02]  /*92e0*/  FMUL.FTZ R5, R4.reuse, R11 ;  /* 0x0000000b04057220 */ /* 0x040fe40000410000 */
[----:B------:R-:W-:Y:S02]  /*92f0*/  FMUL.FTZ R6, R3, R6 ;  /* 0x0000000603067220 */ /* 0x000fe40000410000 */
[----:B------:R-:W-:Y:S01]  /*9300*/  FFMA.FTZ R8, R4, R12, -R8 ;  /* 0x0000000c04087223 */ /* 0x000fe20000010808 */
        /* <DEDUP_REMOVED lines=8> */
.L_x_295:
[----:B------:R-:W-:Y:S05]  /*9390*/  BSYNC B0 ;  /* 0x0000000000007941 */ /* 0x000fea0003800000 */
.L_x_294:
        /* <DEDUP_REMOVED lines=21> */
[C---:B------:R-:W-:Y:S01]  /*94f0*/  FMUL.FTZ R7, R2.reuse, R4 ;  /* 0x0000000402077220 */ /* 0x040fe20000410000 */
        /* <DEDUP_REMOVED lines=18> */
.L_x_293:
[----:B------:R-:W-:Y:S05]  /*9620*/  BSYNC B1 ;  /* 0x0000000000017941 */ /* 0x000fea0003800000 */
.L_x_292:
        /* <DEDUP_REMOVED lines=44> */
.L_x_299:
[----:B------:R-:W-:Y:S05]  /*98f0*/  BSYNC B0 ;  /* 0x0000000000007941 */ /* 0x000fea0003800000 */
.L_x_298:
        /* <DEDUP_REMOVED lines=40> */
.L_x_297:
[----:B------:R-:W-:Y:S05]  /*9b80*/  BSYNC B1 ;  /* 0x0000000000017941 */ /* 0x000fea0003800000 */
.L_x_296:
[----:B------:R-:W-:-:S13]  /*9b90*/  ISETP.GE.AND P0, PT, R46, R28, PT ;  /* 0x0000001c2e00720c */ /* 0x000fda0003f06270 */
        /* <DEDUP_REMOVED lines=42> */
.L_x_302:
[----:B------:R-:W-:Y:S05]  /*9e40*/  BSYNC B0 ;  /* 0x0000000000007941 */ /* 0x000fea0003800000 */
.L_x_301:
        /* <DEDUP_REMOVED lines=31> */
[-C--:B------:R-:W-:Y:S01]  /*a040*/  FFMA.FTZ R8, R4, R11.reuse, -R8 ;  /* 0x0000000b04087223 */ /* 0x080fe20000010808 */
[----:B------:R-:W-:Y:S01]  /*a050*/  F2FP.BF16.PACK_AB R4, R15, R16 ;  /* 0x000000100f04723e */ /* 0x000fe200000010ff */
[----:B------:R-:W-:Y:S01]  /*a060*/  FFMA.FTZ R2, R2, R11, R5 ;  /* 0x0000000b02027223 */ /* 0x000fe20000010005 */
[----:B------:R-:W-:Y:S01]  /*a070*/  F2FP.BF16.PACK_AB R5, R9, R14 ;  /* 0x0000000e0905723e */ /* 0x000fe200000010ff */
[----:B------:R-:W-:-:S02]  /*a080*/  FFMA.FTZ R3, R3, R13, -R7 ;  /* 0x0000000d03037223 */ /* 0x000fc40000010807 */
[----:B------:R-:W-:Y:S01]  /*a090*/  FFMA.FTZ R0, R0, R13, R6 ;  /* 0x0000000d00007223 */ /* 0x000fe20000010006 */
[----:B------:R-:W-:-:S04]  /*a0a0*/  F2FP.BF16.PACK_AB R6, R2, R8 ;  /* 0x000000080206723e */ /* 0x000fc800000010ff */
[----:B------:R-:W-:-:S05]  /*a0b0*/  F2FP.BF16.PACK_AB R7, R0, R3 ;  /* 0x000000030007723e */ /* 0x000fca00000010ff */
[----:B------:R1:W-:Y:S01]  /*a0c0*/  STS.128 [R81+0x8000], R4 ;  /* 0x0080000451007388 */ /* 0x0003e20000000c00 */
[----:B------:R-:W-:Y:S05]  /*a0d0*/  BRA `(.L_x_300) ;  /* 0x000019b000007947 */ /* 0x000fea0003800000 */
.L_x_285:
[----:B------:R-:W-:Y:S01]  /*a0e0*/  ISETP.GE.AND P0, PT, R3, R13, PT ;  /* 0x0000000d0300720c */ /* 0x000fe20003f06270 */
[----:B------:R-:W1:Y:S01]  /*a0f0*/  SHFL.IDX PT, R15, R0, RZ, 0x1c1f ;  /* 0x001c1fff000f7589 */ /* 0x000e6200000e0000 */
[----:B------:R-:W-:Y:S01]  /*a100*/  BSSY B0, `(.L_x_303) ;  /* 0x0000014000007945 */ /* 0x000fe20003800000 */
[----:B------:R-:W-:Y:S01]  /*a110*/  CS2R R4, SRZ ;  /* 0x0000000000047805 */ /* 0x000fe2000001ff00 */
[----:B------:R-:W-:Y:S01]  /*a120*/  CS2R R10, SRZ ;  /* 0x00000000000a7805 */ /* 0x000fe2000001ff00 */
[----:B------:R-:W2:Y:S01]  /*a130*/  SHFL.IDX PT, R14, R6, RZ, 0x1c1f ;  /* 0x001c1fff060e7589 */ /* 0x000ea200000e0000 */
[----:B------:R-:W-:-:S03]  /*a140*/  CS2R R8, SRZ ;  /* 0x0000000000087805 */ /* 0x000fc6000001ff00 */
[----:B------:R-:W3:Y:S04]  /*a150*/  SHFL.IDX PT, R16, R2, RZ, 0x1c1f ;  /* 0x001c1fff02107589 */ /* 0x000ee800000e0000 */
[----:B------:R4:W1:Y:S02]  /*a160*/  SHFL.IDX PT, R12, R7, RZ, 0x1c1f ;  /* 0x001c1fff070c7589 */ /* 0x00086400000e0000 */
[----:B----4-:R-:W-:Y:S01]  /*a170*/  CS2R R6, SRZ ;  /* 0x0000000000067805 */ /* 0x010fe2000001ff00 */
[----:B------:R-:W-:Y:S05]  /*a180*/  @P0 BRA `(.L_x_304) ;  /* 0x000000b000000947 */ /* 0x000fea0003800000 */
[C---:B-123--:R-:W-:Y:S01]  /*a190*/  ISETP.GE.AND P0, PT, R28.reuse, c[0x0][0x27c], PT ;  /* 0x00009f001c007a0c */ /* 0x04efe20003f06270 */
[C---:B------:R-:W-:Y:S01]  /*a1a0*/  IMAD.SHL.U32 R2, R28.reuse, 0x2, RZ ;  /* 0x000000021c027824 */ /* 0x040fe200078e00ff */
[----:B------:R-:W-:Y:S01]  /*a1b0*/  SHF.L.U64.HI R0, R28, 0x1, R29 ;  /* 0x000000011c007819 */ /* 0x000fe2000001021d */
[----:B------:R-:W-:-:S03]  /*a1c0*/  CS2R R6, SRZ ;  /* 0x0000000000067805 */ /* 0x000fc6000001ff00 */
[-C--:B------:R-:W-:Y:S02]  /*a1d0*/  IADD3 R14, P3, R14, R2.reuse, RZ ;  /* 0x000000020e0e7210 */ /* 0x080fe40007f7e0ff */
[----:B------:R-:W-:-:S03]  /*a1e0*/  IADD3 R2, P2, R12, R2, RZ ;  /* 0x000000020c027210 */ /* 0x000fc60007f5e0ff */
[--C-:B------:R-:W-:Y:S02]  /*a1f0*/  IMAD.X R15, R15, 0x1, R0.reuse, P3 ;  /* 0x000000010f0f7824 */ /* 0x100fe400018e0600 */
[----:B------:R-:W-:Y:S01]  /*a200*/  IMAD.X R3, R16, 0x1, R0, P2 ;  /* 0x0000000110037824 */ /* 0x000fe200010e0600 */
[----:B------:R-:W-:Y:S05]  /*a210*/  @P0 BRA `(.L_x_304) ;  /* 0x0000002000000947 */ /* 0x000fea0003800000 */
[----:B------:R1:W5:Y:S04]  /*a220*/  LD.E.128 R8, [R14.64] ;  /* 0x000000080e087980 */ /* 0x000368000c101d00 */
[----:B------:R1:W5:Y:S02]  /*a230*/  LD.E.128 R4, [R2.64] ;  /* 0x0000000802047980 */ /* 0x000364000c101d00 */
.L_x_304:
[----:B-123--:R-:W-:Y:S05]  /*a240*/  BSYNC B0 ;  /* 0x0000000000007941 */ /* 0x00efea0003800000 */
.L_x_303:
[----:B------:R-:W-:Y:S01]  /*a250*/  IMAD R0, R31, -0x80, R13 ;  /* 0xffffff801f007824 */ /* 0x000fe200078e020d */
[----:B------:R-:W-:Y:S01]  /*a260*/  ISETP.GE.AND P0, PT, R28, c[0x0][0x27c], PT ;  /* 0x00009f001c007a0c */ /* 0x000fe20003f06270 */
[----:B-----5:R-:W-:Y:S01]  /*a270*/  IMAD.MOV.U32 R19, RZ, RZ, R8 ;  /* 0x000000ffff137224 */ /* 0x020fe200078e0008 */
[--C-:B------:R-:W-:Y:S01]  /*a280*/  SHF.R.U64 R17, R8, 0x10, R9.reuse ;  /* 0x0000001008117819 */ /* 0x100fe20000001209 */
[----:B------:R-:W-:Y:S01]  /*a290*/  IMAD.MOV.U32 R16, RZ, RZ, R10 ;  /* 0x000000ffff107224 */ /* 0x000fe200078e000a */
[----:B------:R-:W-:Y:S01]  /*a2a0*/  IMNMX R43, R0, 0x80, PT ;  /* 0x00000080002b7817 */ /* 0x000fe20003800200 */
[----:B------:R-:W-:Y:S01]  /*a2b0*/  IMAD.MOV.U32 R18, RZ, RZ, R9 ;  /* 0x000000ffff127224 */ /* 0x000fe200078e0009 */
[--C-:B------:R-:W-:Y:S01]  /*a2c0*/  SHF.R.U64 R14, R10, 0x10, R11.reuse ;  /* 0x000000100a0e7819 */ /* 0x100fe2000000120b */
[----:B------:R-:W-:Y:S01]  /*a2d0*/  IMAD.MOV.U32 R10, RZ, RZ, R4 ;  /* 0x000000ffff0a7224 */ /* 0x000fe200078e0004 */
[----:B------:R-:W-:Y:S01]  /*a2e0*/  ISETP.GE.OR P2, PT, R30, R43, P0 ;  /* 0x0000002b1e00720c */ /* 0x000fe20000746670 */
[----:B------:R-:W-:Y:S01]  /*a2f0*/  IMAD.MOV.U32 R15, RZ, RZ, R11 ;  /* 0x000000ffff0f7224 */ /* 0x000fe200078e000b */
[----:B------:R-:W-:Y:S01]  /*a300*/  SHF.R.U32.HI R12, RZ, 0x10, R9 ;  /* 0x00000010ff0c7819 */ /* 0x000fe20000011609 */
[--C-:B------:R-:W-:Y:S01]  /*a310*/  IMAD.MOV.U32 R9, RZ, RZ, R5.reuse ;  /* 0x000000ffff097224 */ /* 0x100fe200078e0005 */
[----:B------:R-:W-:Y:S01]  /*a320*/  SHF.R.U64 R8, R4, 0x10, R5 ;  /* 0x0000001004087819 */ /* 0x000fe20000001205 */
[----:B------:R-:W-:Y:S01]  /*a330*/  IMAD.MOV.U32 R3, RZ, RZ, R7 ;  /* 0x000000ffff037224 */ /* 0x000fe200078e0007 */
[----:B------:R-:W-:Y:S01]  /*a340*/  SHF.R.U32.HI R4, RZ, 0x10, R5 ;  /* 0x00000010ff047819 */ /* 0x000fe20000011605 */
[----:B------:R-:W-:Y:S01]  /*a350*/  IMAD.MOV.U32 R5, RZ, RZ, R6 ;  /* 0x000000ffff057224 */ /* 0x000fe200078e0006 */
[----:B------:R-:W-:Y:S01]  /*a360*/  SHF.R.U32.HI R11, RZ, 0x10, R11 ;  /* 0x00000010ff0b7819 */ /* 0x000fe2000001160b */
[----:B------:R-:W-:-:S04]  /*a370*/  DEPBAR.LE SB0, 0x1 ;  /* 0x000080400000791a */ /* 0x000fc80000000000 */
[--C-:B------:R-:W-:Y:S01]  /*a380*/  SHF.R.U64 R2, R6, 0x10, R7.reuse ;  /* 0x0000001006027819 */ /* 0x100fe20000001207 */
[----:B------:R-:W-:Y:S01]  /*a390*/  BSSY B0, `(.L_x_305) ;  /* 0x0000062000007945 */ /* 0x000fe20003800000 */
[----:B------:R-:W-:Y:S02]  /*a3a0*/  SHF.R.U32.HI R0, RZ, 0x10, R7 ;  /* 0x00000010ff007819 */ /* 0x000fe40000011607 */
[----:B------:R-:W-:Y:S02]  /*a3b0*/  PRMT R33, R19, 0x5410, R17 ;  /* 0x0000541013217816 */ /* 0x000fe40000000011 */
[----:B------:R-:W-:Y:S02]  /*a3c0*/  PRMT R37, R18, 0x5410, R12 ;  /* 0x0000541012257816 */ /* 0x000fe4000000000c */
[----:B------:R-:W-:Y:S02]  /*a3d0*/  PRMT R30, R16, 0x5410, R14 ;  /* 0x00005410101e7816 */ /* 0x000fe4000000000e */
[----:B------:R-:W-:-:S02]  /*a3e0*/  PRMT R36, R15, 0x5410, R11 ;  /* 0x000054100f247816 */ /* 0x000fc4000000000b */
[----:B------:R-:W-:Y:S02]  /*a3f0*/  PRMT R32, R10, 0x5410, R8 ;  /* 0x000054100a207816 */ /* 0x000fe40000000008 */
[----:B------:R-:W-:Y:S02]  /*a400*/  PRMT R34, R9, 0x5410, R4 ;  /* 0x0000541009227816 */ /* 0x000fe40000000004 */
[----:B------:R-:W-:Y:S02]  /*a410*/  PRMT R27, R5, 0x5410, R2 ;  /* 0x00005410051b7816 */ /* 0x000fe40000000002 */
[----:B------:R-:W-:Y:S01]  /*a420*/  PRMT R35, R3, 0x5410, R0 ;  /* 0x0000541003237816 */ /* 0x000fe20000000000 */
[----:B------:R-:W-:Y:S06]  /*a430*/  BAR.SYNC.DEFER_BLOCKING 0x0 ;  /* 0x0000000000007b1d */ /* 0x000fec0000010000 */
[----:B------:R-:W-:Y:S05]  /*a440*/  @P2 BRA `(.L_x_306) ;  /* 0x0000056000002947 */ /* 0x000fea0003800000 */
[----:B------:R-:W2:Y:S04]  /*a450*/  LDL R21, [R1+0x54] ;  /* 0x0000540001157983 */ /* 0x000ea80000100800 */
[----:B------:R-:W3:Y:S01]  /*a460*/  LDL R20, [R1+0x5c] ;  /* 0x00005c0001147983 */ /* 0x000ee20000100800 */
[----:B------:R-:W-:-:S02]  /*a470*/  IADD3 R2, R28, c[0x0][0x27c], RZ ;  /* 0x00009f001c027a10 */ /* 0x000fc40007ffe0ff */
[C---:B--2---:R-:W-:Y:S02]  /*a480*/  LOP3.LUT R0, R21.reuse, 0x38, R28, 0xf8, !PT ;  /* 0x0000003815007812 */ /* 0x044fe400078ef81c */
[----:B------:R-:W-:Y:S02]  /*a490*/  LOP3.LUT R2, R21, 0x38, R2, 0xf8, !PT ;  /* 0x0000003815027812 */ /* 0x000fe400078ef802 */
[----:B---3--:R-:W-:-:S04]  /*a4a0*/  LOP3.LUT R0, R153, R0, R20, 0xf6, !PT ;  /* 0x0000000099007212 */ /* 0x008fc800078ef614 */
[----:B------:R-:W-:Y:S02]  /*a4b0*/  LEA R31, R0, 0x5100, 0x1 ;  /* 0x00005100001f7811 */ /* 0x000fe400078e08ff */
[----:B------:R-:W-:-:S03]  /*a4c0*/  LOP3.LUT R0, R2, R20, RZ, 0x3c, !PT ;  /* 0x0000001402007212 */ /* 0x000fc600078e3cff */
[----:B------:R-:W1:Y:S01]  /*a4d0*/  LDS.128 R8, [R31] ;  /* 0x000000001f087984 */ /* 0x000e620000000c00 */
[----:B------:R-:W-:-:S05]  /*a4e0*/  IADD3 R0, R153, R0, RZ ;  /* 0x0000000099007210 */ /* 0x000fca0007ffe0ff */
[----:B------:R-:W-:Y:S02]  /*a4f0*/  IMAD.SHL.U32 R25, R0, 0x2, RZ ;  /* 0x0000000200197824 */ /* 0x000fe400078e00ff */
[----:B------:R-:W-:-:S03]  /*a500*/  IMAD.U32 R0, R33, 0x10000, RZ ;  /* 0x0001000021007824 */ /* 0x000fc600078e00ff */
[----:B------:R-:W2:Y:S01]  /*a510*/  LDS.128 R4, [R25+0x5100] ;  /* 0x0051000019047984 */ /* 0x000ea20000000c00 */
[C---:B-1----:R-:W-:Y:S01]  /*a520*/  SHF.L.U32 R12, R8.reuse, 0x10, RZ ;  /* 0x00000010080c7819 */ /* 0x042fe200000006ff */
[C---:B------:R-:W-:Y:S01]  /*a530*/  IMAD.U32 R18, R9.reuse, 0x10000, RZ ;  /* 0x0001000009127824 */ /* 0x040fe200078e00ff */
[----:B------:R-:W-:Y:S01]  /*a540*/  LOP3.LUT R23, R9, 0xffff0000, RZ, 0xc0, !PT ;  /* 0xffff000009177812 */ /* 0x000fe200078ec0ff */
[C---:B------:R-:W-:Y:S01]  /*a550*/  IMAD.U32 R21, R11.reuse, 0x10000, RZ ;  /* 0x000100000b157824 */ /* 0x040fe200078e00ff */
[----:B------:R-:W-:Y:S02]  /*a560*/  LOP3.LUT R14, R8, 0xffff0000, RZ, 0xc0, !PT ;  /* 0xffff0000080e7812 */ /* 0x000fe400078ec0ff */
[C---:B------:R-:W-:Y:S02]  /*a570*/  SHF.L.U32 R13, R10.reuse, 0x10, RZ ;  /* 0x000000100a0d7819 */ /* 0x040fe400000006ff */
[----:B------:R-:W-:Y:S02]  /*a580*/  LOP3.LUT R17, R10, 0xffff0000, RZ, 0xc0, !PT ;  /* 0xffff00000a117812 */ /* 0x000fe400078ec0ff */
[----:B------:R-:W-:Y:S01]  /*a590*/  LOP3.LUT R22, R11, 0xffff0000, RZ, 0xc0, !PT ;  /* 0xffff00000b167812 */ /* 0x000fe200078ec0ff */
[C---:B--2---:R-:W-:Y:S01]  /*a5a0*/  IMAD.U32 R16, R5.reuse, 0x10000, RZ ;  /* 0x0001000005107824 */ /* 0x044fe200078e00ff */
[----:B------:R-:W-:Y:S01]  /*a5b0*/  LOP3.LUT R20, R5, 0xffff0000, RZ, 0xc0, !PT ;  /* 0xffff000005147812 */ /* 0x000fe200078ec0ff */
[----:B------:R-:W-:Y:S01]  /*a5c0*/  IMAD.U32 R15, R7, 0x10000, RZ ;  /* 0x00010000070f7824 */ /* 0x000fe200078e00ff */
[----:B------:R-:W-:-:S02]  /*a5d0*/  SHF.L.U32 R2, R4, 0x10, RZ ;  /* 0x0000001004027819 */ /* 0x000fc400000006ff */
[----:B------:R-:W-:Y:S02]  /*a5e0*/  SHF.L.U32 R5, R32, 0x10, RZ ;  /* 0x0000001020057819 */ /* 0x000fe400000006ff */
[----:B------:R-:W-:Y:S02]  /*a5f0*/  LOP3.LUT R9, R4, 0xffff0000, RZ, 0xc0, !PT ;  /* 0xffff000004097812 */ /* 0x000fe400078ec0ff */
[----:B------:R-:W-:Y:S01]  /*a600*/  LOP3.LUT R4, R32, 0xffff0000, RZ, 0xc0, !PT ;  /* 0xffff000020047812 */ /* 0x000fe200078ec0ff */
[----:B------:R-:W-:Y:S01]  /*a610*/  FMUL.FTZ R3, R2, R5 ;  /* 0x0000000502037220 */ /* 0x000fe20000410000 */
[C---:B------:R-:W-:Y:S02]  /*a620*/  SHF.L.U32 R8, R6.reuse, 0x10, RZ ;  /* 0x0000001006087819 */ /* 0x040fe400000006ff */
[----:B------:R-:W-:Y:S01]  /*a630*/  LOP3.LUT R10, R6, 0xffff0000, RZ, 0xc0, !PT ;  /* 0xffff0000060a7812 */ /* 0x000fe200078ec0ff */
[-C--:B------:R-:W-:Y:S01]  /*a640*/  FFMA.FTZ R42, R12, R0.reuse, -R3 ;  /* 0x000000000c2a7223 */ /* 0x080fe20000010803 */
[----:B------:R-:W-:Y:S01]  /*a650*/  SHF.L.U32 R3, R27, 0x10, RZ ;  /* 0x000000101b037819 */ /* 0x000fe200000006ff */
[----:B------:R-:W-:Y:S01]  /*a660*/  FMUL.FTZ R6, R2, R0 ;  /* 0x0000000002067220 */ /* 0x000fe20000410000 */
[----:B------:R-:W-:Y:S01]  /*a670*/  LOP3.LUT R2, R33, 0xffff0000, RZ, 0xc0, !PT ;  /* 0xffff000021027812 */ /* 0x000fe200078ec0ff */
[----:B------:R-:W-:Y:S01]  /*a680*/  FMUL.FTZ R11, R9, R4 ;  /* 0x00000004090b7220 */ /* 0x000fe20000410000 */
[----:B------:R-:W-:Y:S01]  /*a690*/  LOP3.LUT R19, R7, 0xffff0000, RZ, 0xc0, !PT ;  /* 0xffff000007137812 */ /* 0x000fe200078ec0ff */
[----:B------:R-:W-:-:S02]  /*a6a0*/  IMAD.U32 R0, R30, 0x10000, RZ ;  /* 0x000100001e007824 */ /* 0x000fc400078e00ff */
[----:B------:R-:W-:Y:S01]  /*a6b0*/  FFMA.FTZ R41, R12, R5, R6 ;  /* 0x000000050c297223 */ /* 0x000fe20000010006 */
[----:B------:R-:W-:Y:S01]  /*a6c0*/  LOP3.LUT R6, R27, 0xffff0000, RZ, 0xc0, !PT ;  /* 0xffff00001b067812 */ /* 0x000fe200078ec0ff */
[-C--:B------:R-:W-:Y:S02]  /*a6d0*/  FMUL.FTZ R5, R8, R3.reuse ;  /* 0x0000000308057220 */ /* 0x080fe40000410000 */
[-C--:B------:R-:W-:Y:S02]  /*a6e0*/  FMUL.FTZ R7, R9, R2.reuse ;  /* 0x0000000209077220 */ /* 0x080fe40000410000 */
[----:B------:R-:W-:Y:S02]  /*a6f0*/  FFMA.FTZ R40, R14, R2, -R11 ;  /* 0x000000020e287223 */ /* 0x000fe4000001080b */
[-C--:B------:R-:W-:Y:S02]  /*a700*/  FMUL.FTZ R2, R8, R0.reuse ;  /* 0x0000000008027220 */ /* 0x080fe40000410000 */
[----:B------:R-:W-:Y:S01]  /*a710*/  FFMA.FTZ R38, R13, R0, -R5 ;  /* 0x000000000d267223 */ /* 0x000fe20000010805 */
[----:B------:R-:W-:Y:S01]  /*a720*/  LOP3.LUT R0, R30, 0xffff0000, RZ, 0xc0, !PT ;  /* 0xffff00001e007812 */ /* 0x000fe200078ec0ff */
[----:B------:R-:W-:Y:S01]  /*a730*/  FFMA.FTZ R39, R14, R4, R7 ;  /* 0x000000040e277223 */ /* 0x000fe20000010007 */
[----:B------:R-:W-:Y:S01]  /*a740*/  SHF.L.U32 R5, R35, 0x10, RZ ;  /* 0x0000001023057819 */ /* 0x000fe200000006ff */
[----:B------:R-:W-:Y:S01]  /*a750*/  FFMA.FTZ R26, R13, R3, R2 ;  /* 0x000000030d1a7223 */ /* 0x000fe20000010002 */
[----:B------:R-:W-:Y:S01]  /*a760*/  SHF.L.U32 R3, R37, 0x10, RZ ;  /* 0x0000001025037819 */ /* 0x000fe200000006ff */
[----:B------:R-:W-:-:S02]  /*a770*/  FMUL.FTZ R4, R10, R6 ;  /* 0x000000060a047220 */ /* 0x000fc40000410000 */
[----:B------:R-:W-:Y:S02]  /*a780*/  IMAD.U32 R2, R34, 0x10000, RZ ;  /* 0x0001000022027824 */ /* 0x000fe400078e00ff */
[-C--:B------:R-:W-:Y:S02]  /*a790*/  FMUL.FTZ R10, R10, R0.reuse ;  /* 0x000000000a0a7220 */ /* 0x080fe40000410000 */
[----:B------:R-:W-:Y:S01]  /*a7a0*/  FFMA.FTZ R24, R17, R0, -R4 ;  /* 0x0000000011187223 */ /* 0x000fe20000010804 */
[----:B------:R-:W-:Y:S01]  /*a7b0*/  SHF.L.U32 R0, R36, 0x10, RZ ;  /* 0x0000001024007819 */ /* 0x000fe200000006ff */
[C---:B------:R-:W-:Y:S02]  /*a7c0*/  FMUL.FTZ R7, R16.reuse, R3 ;  /* 0x0000000310077220 */ /* 0x040fe40000410000 */
[----:B------:R-:W-:Y:S02]  /*a7d0*/  FMUL.FTZ R4, R15, R5 ;  /* 0x000000050f047220 */ /* 0x000fe40000410000 */
[----:B------:R-:W-:-:S02]  /*a7e0*/  FMUL.FTZ R8, R16, R2 ;  /* 0x0000000210087220 */ /* 0x000fc40000410000 */
[----:B------:R-:W-:Y:S01]  /*a7f0*/  FFMA.FTZ R17, R17, R6, R10 ;  /* 0x0000000611117223 */ /* 0x000fe2000001000a */
[----:B------:R-:W-:Y:S01]  /*a800*/  F2FP.BF16.PACK_AB R10, R24, R38 ;  /* 0x00000026180a723e */ /* 0x000fe200000010ff */
[----:B------:R-:W-:Y:S01]  /*a810*/  FFMA.FTZ R13, R18, R2, R7 ;  /* 0x00000002120d7223 */ /* 0x000fe20000010007 */
[----:B------:R-:W-:Y:S01]  /*a820*/  LOP3.LUT R2, R34, 0xffff0000, RZ, 0xc0, !PT ;  /* 0xffff000022027812 */ /* 0x000fe200078ec0ff */
[-C--:B------:R-:W-:Y:S02]  /*a830*/  FMUL.FTZ R6, R15, R0.reuse ;  /* 0x000000000f067220 */ /* 0x080fe40000410000 */
[----:B------:R-:W-:Y:S01]  /*a840*/  FFMA.FTZ R11, R21, R0, -R4 ;  /* 0x00000000150b7223 */ /* 0x000fe20000010804 */
[----:B------:R-:W-:Y:S01]  /*a850*/  LOP3.LUT R0, R35, 0xffff0000, RZ, 0xc0, !PT ;  /* 0xffff000023007812 */ /* 0x000fe200078ec0ff */
[----:B------:R-:W-:Y:S01]  /*a860*/  FFMA.FTZ R14, R18, R3, -R8 ;  /* 0x00000003120e7223 */ /* 0x000fe20000010808 */
[----:B------:R-:W-:Y:S01]  /*a870*/  LOP3.LUT R4, R37, 0xffff0000, RZ, 0xc0, !PT ;  /* 0xffff000025047812 */ /* 0x000fe200078ec0ff */
[----:B------:R-:W-:Y:S01]  /*a880*/  FFMA.FTZ R12, R21, R5, R6 ;  /* 0x00000005150c7223 */ /* 0x000fe20000010006 */
[----:B------:R-:W-:Y:S01]  /*a890*/  LOP3.LUT R3, R36, 0xffff0000, RZ, 0xc0, !PT ;  /* 0xffff000024037812 */ /* 0x000fe200078ec0ff */
[----:B------:R-:W-:-:S02]  /*a8a0*/  FMUL.FTZ R8, R20, R2 ;  /* 0x0000000214087220 */ /* 0x000fc40000410000 */
[C---:B------:R-:W-:Y:S02]  /*a8b0*/  FMUL.FTZ R6, R19.reuse, R0 ;  /* 0x0000000013067220 */ /* 0x040fe40000410000 */
[-C--:B------:R-:W-:Y:S02]  /*a8c0*/  FMUL.FTZ R7, R20, R4.reuse ;  /* 0x0000000414077220 */ /* 0x080fe40000410000 */
[-C--:B------:R-:W-:Y:S02]  /*a8d0*/  FMUL.FTZ R5, R19, R3.reuse ;  /* 0x0000000313057220 */ /* 0x080fe40000410000 */
[----:B------:R-:W-:Y:S01]  /*a8e0*/  FFMA.FTZ R9, R23, R4, -R8 ;  /* 0x0000000417097223 */ /* 0x000fe20000010808 */
[----:B------:R-:W-:Y:S01]  /*a8f0*/  F2FP.BF16.PACK_AB R8, R40, R42 ;  /* 0x0000002a2808723e */ /* 0x000fe200000010ff */
[C---:B------:R-:W-:Y:S01]  /*a900*/  FFMA.FTZ R3, R22.reuse, R3, -R6 ;  /* 0x0000000316037223 */ /* 0x040fe20000010806 */
[----:B------:R-:W-:Y:S01]  /*a910*/  F2FP.BF16.PACK_AB R4, R39, R41 ;  /* 0x000000292704723e */ /* 0x000fe200000010ff */
[----:B------:R-:W-:Y:S01]  /*a920*/  FFMA.FTZ R2, R23, R2, R7 ;  /* 0x0000000217027223 */ /* 0x000fe20000010007 */
[----:B------:R-:W-:Y:S01]  /*a930*/  F2FP.BF16.PACK_AB R9, R9, R14 ;  /* 0x0000000e0909723e */ /* 0x000fe200000010ff */
[----:B------:R-:W-:Y:S01]  /*a940*/  FFMA.FTZ R0, R22, R0, R5 ;  /* 0x0000000016007223 */ /* 0x000fe20000010005 */
[----:B------:R-:W-:-:S02]  /*a950*/  F2FP.BF16.PACK_AB R11, R3, R11 ;  /* 0x0000000b030b723e */ /* 0x000fc400000010ff */
[----:B------:R-:W-:Y:S02]  /*a960*/  F2FP.BF16.PACK_AB R6, R17, R26 ;  /* 0x0000001a1106723e */ /* 0x000fe400000010ff */
[----:B------:R-:W-:Y:S01]  /*a970*/  F2FP.BF16.PACK_AB R5, R2, R13 ;  /* 0x0000000d0205723e */ /* 0x000fe200000010ff */
[----:B------:R1:W-:Y:S01]  /*a980*/  STS.128 [R31], R8 ;  /* 0x000000081f007388 */ /* 0x0003e20000000c00 */
[----:B------:R-:W-:-:S05]  /*a990*/  F2FP.BF16.PACK_AB R7, R0, R12 ;  /* 0x0000000c0007723e */ /* 0x000fca00000010ff */
[----:B------:R1:W-:Y:S02]  /*a9a0*/  STS.128 [R25+0x5100], R4 ;  /* 0x0051000419007388 */ /* 0x0003e40000000c00 */
.L_x_306:
[----:B------:R-:W-:Y:S05]  /*a9b0*/  BSYNC B0 ;  /* 0x0000000000007941 */ /* 0x000fea0003800000 */
.L_x_305:
[----:B------:R-:W-:Y:S01]  /*a9c0*/  ISETP.GE.OR P2, PT, R148, R43, P0 ;  /* 0x0000002b9400720c */ /* 0x000fe20000746670 */
[----:B------:R-:W-:-:S12]  /*a9d0*/  BSSY B0, `(.L_x_307) ;  /* 0x0000056000007945 */ /* 0x000fd80003800000 */
[----:B------:R-:W-:Y:S05]  /*a9e0*/  @P2 BRA `(.L_x_308) ;  /* 0x0000054000002947 */ /* 0x000fea0003800000 */
[----:B------:R-:W-:Y:S02]  /*a9f0*/  IADD3 R2, R28, c[0x0][0x27c], RZ ;  /* 0x00009f001c027a10 */ /* 0x000fe40007ffe0ff */
[C---:B------:R-:W-:Y:S02]  /*aa00*/  LOP3.LUT R0, R149.reuse, 0x38, R28, 0xf8, !PT ;  /* 0x0000003895007812 */ /* 0x040fe400078ef81c */
[----:B------:R-:W-:Y:S02]  /*aa10*/  LOP3.LUT R2, R149, 0x38, R2, 0xf8, !PT ;  /* 0x0000003895027812 */ /* 0x000fe400078ef802 */
[----:B------:R-:W-:Y:S02]  /*aa20*/  LOP3.LUT R0, R162, R0, R186, 0xf6, !PT ;  /* 0x00000000a2007212 */ /* 0x000fe400078ef6ba */
[----:B------:R-:W-:Y:S02]  /*aa30*/  LOP3.LUT R2, R2, R186, RZ, 0x3c, !PT ;  /* 0x000000ba02027212 */ /* 0x000fe400078e3cff */
[----:B-1----:R-:W-:Y:S01]  /*aa40*/  LEA R31, R0, 0x5100, 0x1 ;  /* 0x00005100001f7811 */ /* 0x002fe200078e08ff */
[----:B------:R-:W-:Y:S01]  /*aa50*/  IMAD.U32 R0, R33, 0x10000, RZ ;  /* 0x0001000021007824 */ /* 0x000fe200078e00ff */
[----:B------:R-:W-:-:S03]  /*aa60*/  IADD3 R2, R162, R2, RZ ;  /* 0x00000002a2027210 */ /* 0x000fc60007ffe0ff */
[----:B------:R-:W1:Y:S02]  /*aa70*/  LDS.128 R8, [R31] ;  /* 0x000000001f087984 */ /* 0x000e640000000c00 */
[----:B------:R-:W-:-:S05]  /*aa80*/  IMAD.SHL.U32 R26, R2, 0x2, RZ ;  /* 0x00000002021a7824 */ /* 0x000fca00078e00ff */
[----:B------:R-:W2:Y:S01]  /*aa90*/  LDS.128 R4, [R26+0x5100] ;  /* 0x005100001a047984 */ /* 0x000ea20000000c00 */
[C---:B-1----:R-:W-:Y:S01]  /*aaa0*/  SHF.L.U32 R12, R8.reuse, 0x10, RZ ;  /* 0x00000010080c7819 */ /* 0x042fe200000006ff */
[C---:B------:R-:W-:Y:S01]  /*aab0*/  IMAD.U32 R18, R9.reuse, 0x10000, RZ ;  /* 0x0001000009127824 */ /* 0x040fe200078e00ff */
[----:B------:R-:W-:Y:S01]  /*aac0*/  LOP3.LUT R23, R9, 0xffff0000, RZ, 0xc0, !PT ;  /* 0xffff000009177812 */ /* 0x000fe200078ec0ff */
[----:B------:R-:W-:Y:S01]  /*aad0*/  IMAD.U32 R21, R11, 0x10000, RZ ;  /* 0x000100000b157824 */ /* 0x000fe200078e00ff */
[----:B------:R-:W-:Y:S02]  /*aae0*/  LOP3.LUT R14, R8, 0xffff0000, RZ, 0xc0, !PT ;  /* 0xffff0000080e7812 */ /* 0x000fe400078ec0ff */
[----:B------:R-:W-:Y:S01]  /*aaf0*/  SHF.L.U32 R13, R10, 0x10, RZ ;  /* 0x000000100a0d7819 */ /* 0x000fe200000006ff */
        /* <DEDUP_REMOVED lines=8> */
[----:B------:R-:W-:Y:S02]  /*ab80*/  LOP3.LUT R17, R10, 0xffff0000, RZ, 0xc0, !PT ;  /* 0xffff00000a117812 */ /* 0x000fe400078ec0ff */
[----:B------:R-:W-:Y:S01]  /*ab90*/  SHF.L.U32 R8, R6, 0x10, RZ ;  /* 0x0000001006087819 */ /* 0x000fe200000006ff */
[----:B------:R-:W-:Y:S01]  /*aba0*/  FFMA.FTZ R42, R0, R12, -R3 ;  /* 0x0000000c002a7223 */ /* 0x000fe20000010803 */
[----:B------:R-:W-:Y:S01]  /*abb0*/  LOP3.LUT R10, R6, 0xffff0000, RZ, 0xc0, !PT ;  /* 0xffff0000060a7812 */ /* 0x000fe200078ec0ff */
[----:B------:R-:W-:Y:S01]  /*abc0*/  FMUL.FTZ R6, R0, R2 ;  /* 0x0000000200067220 */ /* 0x000fe20000410000 */
[----:B------:R-:W-:Y:S01]  /*abd0*/  SHF.L.U32 R3, R27, 0x10, RZ ;  /* 0x000000101b037819 */ /* 0x000fe200000006ff */
[----:B------:R-:W-:Y:S01]  /*abe0*/  IMAD.U32 R0, R30, 0x10000, RZ ;  /* 0x000100001e007824 */ /* 0x000fe200078e00ff */
[----:B------:R-:W-:Y:S01]  /*abf0*/  LOP3.LUT R22, R11, 0xffff0000, RZ, 0xc0, !PT ;  /* 0xffff00000b167812 */ /* 0x000fe200078ec0ff */
[-C--:B------:R-:W-:Y:S01]  /*ac00*/  FMUL.FTZ R11, R4, R9.reuse ;  /* 0x00000009040b7220 */ /* 0x080fe20000410000 */
[----:B------:R-:W-:Y:S01]  /*ac10*/  LOP3.LUT R2, R33, 0xffff0000, RZ, 0xc0, !PT ;  /* 0xffff000021027812 */ /* 0x000fe200078ec0ff */
[----:B------:R-:W-:Y:S01]  /*ac20*/  FFMA.FTZ R41, R5, R12, R6 ;  /* 0x0000000c05297223 */ /* 0x000fe20000010006 */
[----:B------:R-:W-:Y:S01]  /*ac30*/  LOP3.LUT R19, R7, 0xffff0000, RZ, 0xc0, !PT ;  /* 0xffff000007137812 */ /* 0x000fe200078ec0ff */
[----:B------:R-:W-:Y:S01]  /*ac40*/  FMUL.FTZ R5, R3, R8 ;  /* 0x0000000803057220 */ /* 0x000fe20000410000 */
[----:B------:R-:W-:Y:S01]  /*ac50*/  LOP3.LUT R6, R27, 0xffff0000, RZ, 0xc0, !PT ;  /* 0xffff00001b067812 */ /* 0x000fe200078ec0ff */
[----:B------:R-:W-:-:S02]  /*ac60*/  FMUL.FTZ R7, R2, R9 ;  /* 0x0000000902077220 */ /* 0x000fc40000410000 */
[----:B------:R-:W-:Y:S02]  /*ac70*/  FFMA.FTZ R40, R2, R14, -R11 ;  /* 0x0000000e02287223 */ /* 0x000fe4000001080b */
[C---:B------:R-:W-:Y:S02]  /*ac80*/  FMUL.FTZ R2, R0.reuse, R8 ;  /* 0x0000000800027220 */ /* 0x040fe40000410000 */
[-C--:B------:R-:W-:Y:S01]  /*ac90*/  FFMA.FTZ R38, R0, R13.reuse, -R5 ;  /* 0x0000000d00267223 */ /* 0x080fe20000010805 */
[----:B------:R-:W-:Y:S01]  /*aca0*/  LOP3.LUT R0, R30, 0xffff0000, RZ, 0xc0, !PT ;  /* 0xffff00001e007812 */ /* 0x000fe200078ec0ff */
[----:B------:R-:W-:Y:S01]  /*acb0*/  FFMA.FTZ R39, R4, R14, R7 ;  /* 0x0000000e04277223 */ /* 0x000fe20000010007 */
[----:B------:R-:W-:Y:S01]  /*acc0*/  SHF.L.U32 R5, R35, 0x10, RZ ;  /* 0x0000001023057819 */ /* 0x000fe200000006ff */
[----:B------:R-:W-:Y:S01]  /*acd0*/  FFMA.FTZ R25, R3, R13, R2 ;  /* 0x0000000d03197223 */ /* 0x000fe20000010002 */
[----:B------:R-:W-:Y:S01]  /*ace0*/  SHF.L.U32 R3, R37, 0x10, RZ ;  /* 0x0000001025037819 */ /* 0x000fe200000006ff */
[----:B------:R-:W-:-:S02]  /*acf0*/  FMUL.FTZ R4, R6, R10 ;  /* 0x0000000a06047220 */ /* 0x000fc40000410000 */
[----:B------:R-:W-:Y:S02]  /*ad00*/  IMAD.U32 R2, R34, 0x10000, RZ ;  /* 0x0001000022027824 */ /* 0x000fe400078e00ff */
[C---:B------:R-:W-:Y:S02]  /*ad10*/  FMUL.FTZ R10, R0.reuse, R10 ;  /* 0x0000000a000a7220 */ /* 0x040fe40000410000 */
[----:B------:R-:W-:Y:S01]  /*ad20*/  FFMA.FTZ R24, R0, R17, -R4 ;  /* 0x0000001100187223 */ /* 0x000fe20000010804 */
[----:B------:R-:W-:Y:S01]  /*ad30*/  SHF.L.U32 R0, R36, 0x10, RZ ;  /* 0x0000001024007819 */ /* 0x000fe200000006ff */
[-C--:B------:R-:W-:Y:S02]  /*ad40*/  FMUL.FTZ R7, R3, R16.reuse ;  /* 0x0000001003077220 */ /* 0x080fe40000410000 */
[----:B------:R-:W-:Y:S02]  /*ad50*/  FMUL.FTZ R4, R5, R15 ;  /* 0x0000000f05047220 */ /* 0x000fe40000410000 */
[----:B------:R-:W-:-:S02]  /*ad60*/  FMUL.FTZ R8, R2, R16 ;  /* 0x0000001002087220 */ /* 0x000fc40000410000 */
[----:B------:R-:W-:Y:S01]  /*ad70*/  FFMA.FTZ R14, R6, R17, R10 ;  /* 0x00000011060e7223 */ /* 0x000fe2000001000a */
[----:B------:R-:W-:Y:S01]  /*ad80*/  F2FP.BF16.PACK_AB R10, R24, R38 ;  /* 0x00000026180a723e */ /* 0x000fe200000010ff */
[-C--:B------:R-:W-:Y:S01]  /*ad90*/  FFMA.FTZ R13, R2, R18.reuse, R7 ;  /* 0x00000012020d7223 */ /* 0x080fe20000010007 */
[----:B------:R-:W-:Y:S01]  /*ada0*/  LOP3.LUT R2, R34, 0xffff0000, RZ, 0xc0, !PT ;  /* 0xffff000022027812 */ /* 0x000fe200078ec0ff */
[C---:B------:R-:W-:Y:S02]  /*adb0*/  FMUL.FTZ R6, R0.reuse, R15 ;  /* 0x0000000f00067220 */ /* 0x040fe40000410000 */
[-C--:B------:R-:W-:Y:S01]  /*adc0*/  FFMA.FTZ R11, R0, R21.reuse, -R4 ;  /* 0x00000015000b7223 */ /* 0x080fe20000010804 */
[----:B------:R-:W-:Y:S01]  /*add0*/  LOP3.LUT R0, R35, 0xffff0000, RZ, 0xc0, !PT ;  /* 0xffff000023007812 */ /* 0x000fe200078ec0ff */
[----:B------:R-:W-:Y:S01]  /*ade0*/  FFMA.FTZ R16, R3, R18, -R8 ;  /* 0x0000001203107223 */ /* 0x000fe20000010808 */
[----:B------:R-:W-:Y:S01]  /*adf0*/  LOP3.LUT R4, R37, 0xffff0000, RZ, 0xc0, !PT ;  /* 0xffff000025047812 */ /* 0x000fe200078ec0ff */
[----:B------:R-:W-:Y:S01]  /*ae00*/  FFMA.FTZ R12, R5, R21, R6 ;  /* 0x00000015050c7223 */ /* 0x000fe20000010006 */
[----:B------:R-:W-:Y:S01]  /*ae10*/  LOP3.LUT R3, R36, 0xffff0000, RZ, 0xc0, !PT ;  /* 0xffff000024037812 */ /* 0x000fe200078ec0ff */
[----:B------:R-:W-:-:S02]  /*ae20*/  FMUL.FTZ R8, R2, R20 ;  /* 0x0000001402087220 */ /* 0x000fc40000410000 */
[-C--:B------:R-:W-:Y:S02]  /*ae30*/  FMUL.FTZ R6, R0, R19.reuse ;  /* 0x0000001300067220 */ /* 0x080fe40000410000 */
[C---:B------:R-:W-:Y:S02]  /*ae40*/  FMUL.FTZ R7, R4.reuse, R20 ;  /* 0x0000001404077220 */ /* 0x040fe40000410000 */
[C---:B------:R-:W-:Y:S02]  /*ae50*/  FMUL.FTZ R5, R3.reuse, R19 ;  /* 0x0000001303057220 */ /* 0x040fe40000410000 */
[----:B------:R-:W-:Y:S01]  /*ae60*/  FFMA.FTZ R9, R4, R23, -R8 ;  /* 0x0000001704097223 */ /* 0x000fe20000010808 */
[----:B------:R-:W-:Y:S01]  /*ae70*/  F2FP.BF16.PACK_AB R8, R40, R42 ;  /* 0x0000002a2808723e */ /* 0x000fe200000010ff */
[----:B------:R-:W-:Y:S01]  /*ae80*/  FFMA.FTZ R3, R3, R22, -R6 ;  /* 0x0000001603037223 */ /* 0x000fe20000010806 */
        /* <DEDUP_REMOVED lines=10> */
.L_x_308:
[----:B------:R-:W-:Y:S05]  /*af30*/  BSYNC B0 ;  /* 0x0000000000007941 */ /* 0x000fea0003800000 */
.L_x_307:
        /* <DEDUP_REMOVED lines=87> */
.L_x_310:
[----:B------:R-:W-:Y:S05]  /*b4b0*/  BSYNC B0 ;  /* 0x0000000000007941 */ /* 0x000fea0003800000 */
.L_x_309:
[----:B------:R-:W-:-:S13]  /*b4c0*/  ISETP.GE.OR P0, PT, R46, R43, P0 ;  /* 0x0000002b2e00720c */ /* 0x000fda0000706670 */
[----:B------:R-:W-:Y:S05]  /*b4d0*/  @P0 BRA `(.L_x_300) ;  /* 0x000005b000000947 */ /* 0x000fea0003800000 */
[----:B------:R-:W-:Y:S01]  /*b4e0*/  SHF.R.S32.HI R2, RZ, 0x1f, R46 ;  /* 0x0000001fff027819 */ /* 0x000fe2000001142e */
[----:B------:R-:W-:Y:S01]  /*b4f0*/  IMAD.SHL.U32 R0, R46, 0x40, RZ ;  /* 0x000000402e007824 */ /* 0x000fe200078e00ff */
[----:B-1----:R-:W-:Y:S02]  /*b500*/  IADD3 R5, R28, c[0x0][0x27c], RZ ;  /* 0x00009f001c057a10 */ /* 0x002fe40007ffe0ff */
[----:B------:R-:W-:Y:S02]  /*b510*/  LEA.HI R2, R2, R46, RZ, 0x3 ;  /* 0x0000002e02027211 */ /* 0x000fe400078f18ff */
[----:B------:R-:W-:-:S03]  /*b520*/  LOP3.LUT R0, R0, 0x1c0, RZ, 0xc0, !PT ;  /* 0x000001c000007812 */ /* 0x000fc600078ec0ff */
[----:B------:R-:W-:Y:S01]  /*b530*/  IMAD.SHL.U32 R2, R2, 0x40, RZ ;  /* 0x0000004002027824 */ /* 0x000fe200078e00ff */
[----:B------:R-:W-:Y:S02]  /*b540*/  LOP3.LUT R4, R0, 0x38, R28, 0xf8, !PT ;  /* 0x0000003800047812 */ /* 0x000fe400078ef81c */
[----:B------:R-:W-:Y:S02]  /*b550*/  SHF.R.U32.HI R3, RZ, 0x3, R0 ;  /* 0x00000003ff037819 */ /* 0x000fe40000011600 */
[----:B------:R-:W-:Y:S02]  /*b560*/  LOP3.LUT R2, R2, 0xfffffe00, RZ, 0xc0, !PT ;  /* 0xfffffe0002027812 */ /* 0x000fe400078ec0ff */
[----:B------:R-:W-:Y:S02]  /*b570*/  LOP3.LUT R5, R0, 0x38, R5, 0xf8, !PT ;  /* 0x0000003800057812 */ /* 0x000fe400078ef805 */
[----:B------:R-:W-:Y:S02]  /*b580*/  LOP3.LUT R0, R2, R4, R3, 0xf6, !PT ;  /* 0x0000000402007212 */ /* 0x000fe400078ef603 */
[----:B------:R-:W-:-:S02]  /*b590*/  LOP3.LUT R3, R5, R3, RZ, 0x3c, !PT ;  /* 0x0000000305037212 */ /* 0x000fc400078e3cff */
[----:B------:R-:W-:Y:S02]  /*b5a0*/  LEA R28, R0, 0x5100, 0x1 ;  /* 0x00005100001c7811 */ /* 0x000fe400078e08ff */
[----:B------:R-:W-:Y:S02]  /*b5b0*/  IADD3 R3, R2, R3, RZ ;  /* 0x0000000302037210 */ /* 0x000fe40007ffe0ff */
[----:B------:R-:W-:Y:S01]  /*b5c0*/  SHF.L.U32 R2, R30, 0x10, RZ ;  /* 0x000000101e027819 */ /* 0x000fe200000006ff */
[----:B------:R-:W1:Y:S01]  /*b5d0*/  LDS.128 R8, [R28] ;  /* 0x000000001c087984 */ /* 0x000e620000000c00 */
[----:B------:R-:W-:Y:S01]  /*b5e0*/  LOP3.LUT R0, R27, 0xffff0000, RZ, 0xc0, !PT ;  /* 0xffff00001b007812 */ /* 0x000fe200078ec0ff */
[----:B------:R-:W-:-:S05]  /*b5f0*/  IMAD.SHL.U32 R25, R3, 0x2, RZ ;  /* 0x0000000203197824 */ /* 0x000fca00078e00ff */
[----:B------:R-:W2:Y:S01]  /*b600*/  LDS.128 R4, [R25+0x5100] ;  /* 0x0051000019047984 */ /* 0x000ea20000000c00 */
[C---:B-1----:R-:W-:Y:S01]  /*b610*/  SHF.L.U32 R13, R8.reuse, 0x10, RZ ;  /* 0x00000010080d7819 */ /* 0x042fe200000006ff */
[----:B------:R-:W-:Y:S01]  /*b620*/  IMAD.U32 R17, R9, 0x10000, RZ ;  /* 0x0001000009117824 */ /* 0x000fe200078e00ff */
[----:B------:R-:W-:Y:S01]  /*b630*/  LOP3.LUT R16, R8, 0xffff0000, RZ, 0xc0, !PT ;  /* 0xffff000008107812 */ /* 0x000fe200078ec0ff */
[----:B------:R-:W-:Y:S01]  /*b640*/  IMAD.U32 R20, R11, 0x10000, RZ ;  /* 0x000100000b147824 */ /* 0x000fe200078e00ff */
[----:B------:R-:W-:Y:S02]  /*b650*/  SHF.L.U32 R8, R27, 0x10, RZ ;  /* 0x000000101b087819 */ /* 0x000fe400000006ff */
[----:B------:R-:W-:Y:S01]  /*b660*/  LOP3.LUT R22, R9, 0xffff0000, RZ, 0xc0, !PT ;  /* 0xffff000009167812 */ /* 0x000fe200078ec0ff */
[----:B--2---:R-:W-:Y:S01]  /*b670*/  IMAD.U32 R3, R6, 0x10000, RZ ;  /* 0x0001000006037824 */ /* 0x004fe200078e00ff */
[----:B------:R-:W-:Y:S01]  /*b680*/  LOP3.LUT R21, R11, 0xffff0000, RZ, 0xc0, !PT ;  /* 0xffff00000b157812 */ /* 0x000fe200078ec0ff */
[----:B------:R-:W-:Y:S01]  /*b690*/  IMAD.U32 R15, R5, 0x10000, RZ ;  /* 0x00010000050f7824 */ /* 0x000fe200078e00ff */
[----:B------:R-:W-:Y:S01]  /*b6a0*/  SHF.L.U32 R12, R10, 0x10, RZ ;  /* 0x000000100a0c7819 */ /* 0x000fe200000006ff */
[----:B------:R-:W-:Y:S01]  /*b6b0*/  IMAD.U32 R14, R7, 0x10000, RZ ;  /* 0x00010000070e7824 */ /* 0x000fe200078e00ff */
[----:B------:R-:W-:-:S02]  /*b6c0*/  SHF.L.U32 R9, R4, 0x10, RZ ;  /* 0x0000001004097819 */ /* 0x000fc400000006ff */
[----:B------:R-:W-:Y:S01]  /*b6d0*/  LOP3.LUT R11, R4, 0xffff0000, RZ, 0xc0, !PT ;  /* 0xffff0000040b7812 */ /* 0x000fe200078ec0ff */
[-C--:B------:R-:W-:Y:S01]  /*b6e0*/  FMUL.FTZ R4, R8, R3.reuse ;  /* 0x0000000308047220 */ /* 0x080fe20000410000 */
[----:B------:R-:W-:Y:S01]  /*b6f0*/  LOP3.LUT R19, R5, 0xffff0000, RZ, 0xc0, !PT ;  /* 0xffff000005137812 */ /* 0x000fe200078ec0ff */
[----:B------:R-:W-:Y:S01]  /*b700*/  FMUL.FTZ R3, R2, R3 ;  /* 0x0000000302037220 */ /* 0x000fe20000410000 */
[----:B------:R-:W-:Y:S01]  /*b710*/  LOP3.LUT R5, R6, 0xffff0000, RZ, 0xc0, !PT ;  /* 0xffff000006057812 */ /* 0x000fe200078ec0ff */
[-C--:B------:R-:W-:Y:S01]  /*b720*/  FFMA.FTZ R31, R2, R12.reuse, -R4 ;  /* 0x0000000c021f7223 */ /* 0x080fe20000010804 */
[----:B------:R-:W-:Y:S02]  /*b730*/  LOP3.LUT R10, R10, 0xffff0000, RZ, 0xc0, !PT ;  /* 0xffff00000a0a7812 */ /* 0x000fe400078ec0ff */
[----:B------:R-:W-:Y:S01]  /*b740*/  LOP3.LUT R2, R30, 0xffff0000, RZ, 0xc0, !PT ;  /* 0xffff00001e027812 */ /* 0x000fe200078ec0ff */
[----:B------:R-:W-:Y:S01]  /*b750*/  FMUL.FTZ R6, R0, R5 ;  /* 0x0000000500067220 */ /* 0x000fe20000410000 */
[----:B------:R-:W-:Y:S01]  /*b760*/  SHF.L.U32 R4, R32, 0x10, RZ ;  /* 0x0000001020047819 */ /* 0x000fe200000006ff */
[----:B------:R-:W-:Y:S01]  /*b770*/  FFMA.FTZ R30, R8, R12, R3 ;  /* 0x0000000c081e7223 */ /* 0x000fe20000010003 */
[----:B------:R-:W-:Y:S01]  /*b780*/  LOP3.LUT R18, R7, 0xffff0000, RZ, 0xc0, !PT ;  /* 0xffff000007127812 */ /* 0x000fe200078ec0ff */
[----:B------:R-:W-:-:S02]  /*b790*/  IMAD.U32 R3, R33, 0x10000, RZ ;  /* 0x0001000021037824 */ /* 0x000fc400078e00ff */
[C---:B------:R-:W-:Y:S02]  /*b7a0*/  FMUL.FTZ R7, R2.reuse, R5 ;  /* 0x0000000502077220 */ /* 0x040fe40000410000 */
[-C--:B------:R-:W-:Y:S01]  /*b7b0*/  FFMA.FTZ R29, R2, R10.reuse, -R6 ;  /* 0x0000000a021d7223 */ /* 0x080fe20000010806 */
[----:B------:R-:W-:Y:S01]  /*b7c0*/  LOP3.LUT R6, R32, 0xffff0000, RZ, 0xc0, !PT ;  /* 0xffff000020067812 */ /* 0x000fe200078ec0ff */
[-C--:B------:R-:W-:Y:S02]  /*b7d0*/  FMUL.FTZ R5, R4, R9.reuse ;  /* 0x0000000904057220 */ /* 0x080fe40000410000 */
[----:B------:R-:W-:Y:S02]  /*b7e0*/  FMUL.FTZ R2, R3, R9 ;  /* 0x0000000903027220 */ /* 0x000fe40000410000 */
[----:B------:R-:W-:Y:S01]  /*b7f0*/  FFMA.FTZ R27, R0, R10, R7 ;  /* 0x0000000a001b7223 */ /* 0x000fe20000010007 */
[----:B------:R-:W-:Y:S01]  /*b800*/  LOP3.LUT R0, R33, 0xffff0000, RZ, 0xc0, !PT ;  /* 0xffff000021007812 */ /* 0x000fe200078ec0ff */
[-C--:B------:R-:W-:Y:S01]  /*b810*/  FFMA.FTZ R26, R3, R13.reuse, -R5 ;  /* 0x0000000d031a7223 */ /* 0x080fe20000010805 */
[----:B------:R-:W-:Y:S01]  /*b820*/  SHF.L.U32 R3, R37, 0x10, RZ ;  /* 0x0000001025037819 */ /* 0x000fe200000006ff */
[----:B------:R-:W-:Y:S01]  /*b830*/  FFMA.FTZ R24, R4, R13, R2 ;  /* 0x0000000d04187223 */ /* 0x000fe20000010002 */
[----:B------:R-:W-:Y:S01]  /*b840*/  SHF.L.U32 R5, R35, 0x10, RZ ;  /* 0x0000001023057819 */ /* 0x000fe200000006ff */
[----:B------:R-:W-:Y:S01]  /*b850*/  FMUL.FTZ R4, R6, R11 ;  /* 0x0000000b06047220 */ /* 0x000fe20000410000 */
[----:B------:R-:W-:Y:S01]  /*b860*/  F2FP.BF16.PACK_AB R10, R29, R31 ;  /* 0x0000001f1d0a723e */ /* 0x000fe200000010ff */
[----:B------:R-:W-:-:S02]  /*b870*/  IMAD.U32 R2, R34, 0x10000, RZ ;  /* 0x0001000022027824 */ /* 0x000fc400078e00ff */
[C---:B------:R-:W-:Y:S02]  /*b880*/  FMUL.FTZ R9, R0.reuse, R11 ;  /* 0x0000000b00097220 */ /* 0x040fe40000410000 */
[----:B------:R-:W-:Y:S02]  /*b890*/  FFMA.FTZ R23, R0, R16, -R4 ;  /* 0x0000001000177223 */ /* 0x000fe40000010804 */
[----:B------:R-:W-:Y:S02]  /*b8a0*/  IMAD.U32 R0, R36, 0x10000, RZ ;  /* 0x0001000024007824 */ /* 0x000fe400078e00ff */
[-C--:B------:R-:W-:Y:S02]  /*b8b0*/  FMUL.FTZ R7, R3, R15.reuse ;  /* 0x0000000f03077220 */ /* 0x080fe40000410000 */
[----:B------:R-:W-:Y:S02]  /*b8c0*/  FMUL.FTZ R4, R5, R14 ;  /* 0x0000000e05047220 */ /* 0x000fe40000410000 */
[----:B------:R-:W-:-:S02]  /*b8d0*/  FMUL.FTZ R8, R2, R15 ;  /* 0x0000000f02087220 */ /* 0x000fc40000410000 */
[----:B------:R-:W-:Y:S02]  /*b8e0*/  FFMA.FTZ R16, R6, R16, R9 ;  /* 0x0000001006107223 */ /* 0x000fe40000010009 */
        /* <DEDUP_REMOVED lines=26> */
.L_x_300:
[----:B------:R-:W-:Y:S05]  /*ba90*/  BSYNC B2 ;  /* 0x0000000000027941 */ /* 0x000fea0003800000 */
.L_x_284:
[----:B-1----:R-:W3:Y:S01]  /*baa0*/  LDL R6, [R1+0x2c] ;  /* 0x00002c0001067983 */ /* 0x002ee20000100800 */
[----:B------:R-:W-:-:S04]  /*bab0*/  DEPBAR.LE SB0, 0x0 ;  /* 0x000080000000791a */ /* 0x000fc80000000000 */
[----:B------:R-:W3:Y:S01]  /*bac0*/  LDL.64 R4, [R1+0x18] ;  /* 0x0000180001047983 */ /* 0x000ee20000100a00 */
[----:B------:R-:W-:Y:S01]  /*bad0*/  IMAD R0, R45, c[0x0][0x208], RZ ;  /* 0x000082002d007a24 */ /* 0x000fe200078e02ff */
[----:B------:R-:W-:Y:S01]  /*bae0*/  ISETP.GE.AND P0, PT, R134, c[0x0][0x1d4], PT ;  /* 0x0000750086007a0c */ /* 0x000fe20003f06270 */
[C---:B--2---:R-:W-:Y:S01]  /*baf0*/  IMAD.WIDE.U32 R2, R110.reuse, c[0x0][0x208], RZ ;  /* 0x000082006e027a25 */ /* 0x044fe200078e00ff */
[----:B------:R-:W-:Y:S03]  /*bb00*/  BAR.SYNC.DEFER_BLOCKING 0x0 ;  /* 0x0000000000007b1d */ /* 0x000fe60000010000 */
[----:B------:R-:W-:-:S03]  /*bb10*/  IMAD R0, R110, c[0x0][0x20c], R0 ;  /* 0x000083006e007a24 */ /* 0x000fc600078e0200 */
[----:B------:R-:W-:Y:S01]  /*bb20*/  UMOV UR6, 0x5 ;  /* 0x0000000500067882 */ /* 0x000fe20000000000 */
[----:B------:R-:W2:Y:S01]  /*bb30*/  LDL R247, [R1+0x28] ;  /* 0x0000280001f77983 */ /* 0x000ea20000100800 */
[----:B------:R-:W-:Y:S01]  /*bb40*/  IADD3 R0, R3, R0, RZ ;  /* 0x0000000003007210 */ /* 0x000fe20007ffe0ff */
[----:B------:R-:W-:Y:S02]  /*bb50*/  ULDC.64 UR4, c[0x0][0x208] ;  /* 0x0000820000047ab9 */ /* 0x000fe40000000a00 */
[----:B------:R-:W-:Y:S04]  /*bb60*/  LDSM.16.M88.4 R32, [R207] ;  /* 0x00000000cf20783b */ /* 0x000fe80000000200 */
[----:B------:R-:W1:Y:S01]  /*bb70*/  LDSM.16.M88.4 R48, [R200] ;  /* 0x00000000c830783b */ /* 0x000e620000000200 */
[----:B------:R-:W-:Y:S01]  /*bb80*/  IMAD R0, R0, 0x50, RZ ;  /* 0x0000005000007824 */ /* 0x000fe200078e02ff */
[C---:B------:R-:W-:Y:S01]  /*bb90*/  ISETP.LT.OR P3, PT, R44.reuse, 0x11, P0 ;  /* 0x000000112c00780c */ /* 0x040fe20000761670 */
[----:B------:R-:W-:Y:S01]  /*bba0*/  USHF.L.U64.HI UR5, UR4, UR6, UR5 ;  /* 0x0000000604057299 */ /* 0x000fe20008010205 */
[----:B------:R-:W4:Y:S01]  /*bbb0*/  LDSM.16.M88.4 R28, [R207+0x2000] ;  /* 0x00200000cf1c783b */ /* 0x000f220000000200 */
[----:B------:R-:W-:Y:S01]  /*bbc0*/  USHF.L.U32 UR4, UR4, 0x5, URZ ;  /* 0x0000000504047899 */ /* 0x000fe2000800063f */
[----:B------:R-:W-:-:S02]  /*bbd0*/  ISETP.LT.OR P4, PT, R44, 0x1, P0 ;  /* 0x000000012c00780c */ /* 0x000fc40000781670 */
[C---:B------:R-:W-:Y:S01]  /*bbe0*/  ISETP.LT.OR P6, PT, R44.reuse, 0x21, P0 ;  /* 0x000000212c00780c */ /* 0x040fe200007c1670 */
[----:B------:R-:W-:Y:S01]  /*bbf0*/  LDSM.16.M88.4 R24, [R210] ;  /* 0x00000000d218783b */ /* 0x000fe20000000200 */
[----:B------:R-:W-:-:S03]  /*bc00*/  ISETP.LT.OR P5, PT, R44, 0x31, P0 ;  /* 0x000000312c00780c */ /* 0x000fc600007a1670 */
[----:B------:R-:W-:Y:S04]  /*bc10*/  LDSM.16.M88.4 R68, [R200+0x800] ;  /* 0x00080000c844783b */ /* 0x000fe80000000200 */
[----:B------:R-:W-:Y:S04]  /*bc20*/  LDSM.16.M88.4 R84, [R200+0x1000] ;  /* 0x00100000c854783b */ /* 0x000fe80000000200 */
[----:B------:R-:W-:Y:S04]  /*bc30*/  LDSM.16.M88.4 R92, [R200+0x1800] ;  /* 0x00180000c85c783b */ /* 0x000fe80000000200 */
[----:B------:R-:W-:Y:S04]  /*bc40*/  LDSM.16.M88.4 R100, [R200+0x2000] ;  /* 0x00200000c864783b */ /* 0x000fe80000000200 */
[----:B------:R-:W-:Y:S04]  /*bc50*/  LDSM.16.M88.4 R20, [R210+0x2000] ;  /* 0x00200000d214783b */ /* 0x000fe80000000200 */
[----:B------:R-:W-:Y:S04]  /*bc60*/  LDSM.16.M88.4 R80, [R215] ;  /* 0x00000000d750783b */ /* 0x000fe80000000200 */
[----:B------:R-:W-:Y:S04]  /*bc70*/  LDSM.16.M88.4 R88, [R214] ;  /* 0x00000000d658783b */ /* 0x000fe80000000200 */
[----:B------:R-:W-:Y:S01]  /*bc80*/  LDSM.16.M88.4 R96, [R213] ;  /* 0x00000000d560783b */ /* 0x000fe20000000200 */
[-C--:B-1----:R-:W-:Y:S03]  /*bc90*/  HMMA.16816.F32.BF16 R12, R32, R48.reuse, RZ ;  /* 0x00000030200c723c */ /* 0x082fe600000418ff */
[----:B------:R-:W-:Y:S05]  /*bca0*/  LDSM.16.M88.4 R104, [R212] ;  /* 0x00000000d468783b */ /* 0x000fea0000000200 */
[----:B----4-:R-:W-:Y:S08]  /*bcb0*/  HMMA.16816.F32.BF16 R52, R28, R48, RZ ;  /* 0x000000301c34723c */ /* 0x010ff000000418ff */
[----:B------:R-:W-:Y:S01]  /*bcc0*/  HMMA.16816.F32.BF16 R64, R32, R50, RZ ;  /* 0x000000322040723c */ /* 0x000fe200000418ff */
[----:B---3--:R-:W-:-:S05]  /*bcd0*/  MOV R5, R6 ;  /* 0x0000000600057202 */ /* 0x008fca0000000f00 */
[----:B------:R-:W-:Y:S01]  /*bce0*/  IMAD.WIDE.U32 R2, R2, 0x50, R4 ;  /* 0x0000005002027825 */ /* 0x000fe200078e0004 */
[----:B------:R-:W-:Y:S02]  /*bcf0*/  P2R R4, PR, RZ, 0x8 ;  /* 0x00000008ff047803 */ /* 0x000fe40000000000 */
[----:B------:R-:W-:Y:S02]  /*bd00*/  ISETP.LT.OR P3, PT, R44, 0x41, P0 ;  /* 0x000000412c00780c */ /* 0x000fe40000761670 */
[----:B------:R-:W-:Y:S01]  /*bd10*/  LEA R8, P2, R2, c[0x0][0x1f8], 0x1 ;  /* 0x00007e0002087a11 */ /* 0x000fe200078408ff */
[----:B------:R-:W1:Y:S01]  /*bd20*/  LDSM.16.M88.4 R44, [R211] ;  /* 0x00000000d32c783b */ /* 0x000e620000000200 */
[----:B------:R-:W-:Y:S02]  /*bd30*/  IADD3 R0, R3, R0, RZ ;  /* 0x0000000003007210 */ /* 0x000fe40007ffe0ff */
[----:B------:R-:W-:Y:S02]  /*bd40*/  IADD3 R6, P0, R8, UR4, RZ ;  /* 0x0000000408067c10 */ /* 0x000fe4000ff1e0ff */
[----:B------:R-:W-:-:S02]  /*bd50*/  LEA.HI.X R9, R2, c[0x0][0x1fc], R0, 0x1, P2 ;  /* 0x00007f0002097a11 */ /* 0x000fc400010f0c00 */
[----:B------:R-:W-:Y:S02]  /*bd60*/  ISETP.NE.AND P2, PT, R4, RZ, PT ;  /* 0x000000ff0400720c */ /* 0x000fe40003f45270 */
[----:B------:R-:W-:Y:S01]  /*bd70*/  IADD3.X R7, R9, UR5, RZ, P0, !PT ;  /* 0x0000000509077c10 */ /* 0x000fe200087fe4ff */
[----:B------:R-:W-:Y:S01]  /*bd80*/  @!PT LDS RZ, [RZ] ;  /* 0x00000000fffff984 */ /* 0x000fe20000000800 */
[----:B------:R-:W-:Y:S01]  /*bd90*/  @!PT LDS RZ, [RZ] ;  /* 0x00000000fffff984 */ /* 0x000fe20000000800 */
[----:B------:R-:W-:Y:S01]  /*bda0*/  @!PT LDS RZ, [RZ] ;  /* 0x00000000fffff984 */ /* 0x000fe20000000800 */
[----:B------:R3:W-:Y:S01]  /*bdb0*/  LDGSTS.E.BYPASS.LTC128B.128 [R216+0x100], [R8.64], !P4 ;  /* 0x0010000008d87fae */ /* 0x0007e2000e101d48 */
[----:B------:R-:W-:-:S04]  /*bdc0*/  IADD3 R4, P0, R6, UR4, RZ ;  /* 0x0000000406047c10 */ /* 0x000fc8000ff1e0ff */
[----:B------:R-:W-:Y:S02]  /*bdd0*/  IADD3.X R5, R7, UR5, RZ, P0, !PT ;  /* 0x0000000507057c10 */ /* 0x000fe400087fe4ff */
[----:B------:R-:W-:-:S03]  /*bde0*/  IADD3 R2, P0, R4, UR4, RZ ;  /* 0x0000000404027c10 */ /* 0x000fc6000ff1e0ff */
[----:B------:R4:W-:Y:S01]  /*bdf0*/  LDGSTS.E.BYPASS.LTC128B.128 [R216+0x900], [R6.64], !P2 ;  /* 0x0090000006d87fae */ /* 0x0009e2000d101d48 */
[----:B------:R-:W-:-:S03]  /*be00*/  IADD3.X R3, R5, UR5, RZ, P0, !PT ;  /* 0x0000000505037c10 */ /* 0x000fc600087fe4ff */
[----:B------:R4:W-:Y:S04]  /*be10*/  LDGSTS.E.BYPASS.LTC128B.128 [R216+0x1100], [R4.64], !P6 ;  /* 0x0110000004d87fae */ /* 0x0009e8000f101d48 */
[----:B------:R1:W-:Y:S01]  /*be20*/  LDGSTS.E.BYPASS.LTC128B.128 [R216+0x1900], [R2.64], !P5 ;  /* 0x0190000002d87fae */ /* 0x0003e2000e901d48 */
[----:B---3--:R-:W-:-:S04]  /*be30*/  IADD3 R8, P0, R2, UR4, RZ ;  /* 0x0000000402087c10 */ /* 0x008fc8000ff1e0ff */
[----:B------:R-:W-:-:S05]  /*be40*/  IADD3.X R9, R3, UR5, RZ, P0, !PT ;  /* 0x0000000503097c10 */ /* 0x000fca00087fe4ff */
[----:B------:R3:W-:Y:S04]  /*be50*/  LDGSTS.E.BYPASS.LTC128B.128 [R216+0x2100], [R8.64], !P3 ;  /* 0x0210000008d87fae */ /* 0x0007e8000d901d48 */
[----:B------:R-:W-:Y:S04]  /*be60*/  LDSM.16.M88.4 R36, [R206] ;  /* 0x00000000ce24783b */ /* 0x000fe80000000200 */
[----:B------:R-:W2:Y:S01]  /*be70*/  LDSM.16.M88.4 R16, [R208] ;  /* 0x00000000d010783b */ /* 0x000ea20000000200 */
[-C--:B-1----:R-:W-:Y:S03]  /*be80*/  HMMA.16816.F32.BF16 R56, R24, R44.reuse, R12 ;  /* 0x0000002c1838723c */ /* 0x082fe6000004180c */
[----:B------:R-:W1:Y:S04]  /*be90*/  LDSM.16.M88.4 R12, [R208+0x2000] ;  /* 0x00200000d00c783b */ /* 0x000e680000000200 */
[----:B------:R-:W-:Y:S01]  /*bea0*/  LDSM.16.M88.4 R40, [R203] ;  /* 0x00000000cb28783b */ /* 0x000fe20000000200 */
[----:B------:R-:W-:Y:S03]  /*beb0*/  HMMA.16816.F32.BF16 R52, R20, R44, R52 ;  /* 0x0000002c1434723c */ /* 0x000fe60000041834 */
[----:B----4-:R-:W-:Y:S04]  /*bec0*/  LDSM.16.M88.4 R4, [R209+0x2000] ;  /* 0x00200000d104783b */ /* 0x010fe80000000200 */
[----:B------:R-:W0:Y:S04]  /*bed0*/  LDGDEPBAR ;  /* 0x00000000000079af */ /* 0x000e280000000000 */
[----:B---3--:R-:W3:Y:S05]  /*bee0*/  LDSM.16.M88.4 R8, [R209] ;  /* 0x00000000d108783b */ /* 0x008eea0000000200 */
[----:B--2---:R-:W-:Y:S08]  /*bef0*/  HMMA.16816.F32.BF16 R60, R16, R36, R56 ;  /* 0x00000024103c723c */ /* 0x004ff00000041838 */
[----:B------:R-:W-:Y:S08]  /*bf00*/  HMMA.16816.F32.BF16 R56, R28, R50, RZ ;  /* 0x000000321c38723c */ /* 0x000ff000000418ff */
[----:B-1----:R-:W-:Y:S08]  /*bf10*/  HMMA.16816.F32.BF16 R48, R12, R36, R52 ;  /* 0x000000240c30723c */ /* 0x002ff00000041834 */
        /* <DEDUP_REMOVED lines=32> */
[----:B-----5:R1:W1:Y:S03]  /*c120*/  MUFU.TANH R136, R0 ;  /* 0x0000000000887308 */ /* 0x0202660000002400 */
        /* <DEDUP_REMOVED lines=16> */
[----:B------:R-:W2:Y:S07]  /*c230*/  LDSM.16.M88.4 R40, [R206+0x1000] ;  /* 0x00100000ce28783b */ /* 0x000eae0000000200 */
        /* <DEDUP_REMOVED lines=26> */
[----:B--2---:R-:W-:Y:S01]  /*c3e0*/  HMMA.16816.F32.BF16 R56, R16, R40, R56 ;  /* 0x000000281038723c */ /* 0x004fe20000041838 */
[----:B------:R1:W2:Y:S07]  /*c3f0*/  MUFU.TANH R118, R0 ;  /* 0x0000000000767308 */ /* 0x0002ae0000002400 */
        /* <DEDUP_REMOVED lines=19> */
[----:B------:R1:W1:Y:S03]  /*c530*/  MUFU.TANH R112, R0 ;  /* 0x0000000000707308 */ /* 0x0002660000002400 */
[----:B------:R-:W-:Y:S08]  /*c540*/  HMMA.16816.F32.BF16 R72, R4, R44, R36 ;  /* 0x0000002c0448723c */ /* 0x000ff00000041824 */
[----:B------:R-:W-:Y:S01]  /*c550*/  HMMA.16816.F32.BF16 R36, R16, R42, R48 ;  /* 0x0000002a1024723c */ /* 0x000fe20000041830 */
[----:B------:R-:W2:Y:S01]  /*c560*/  LDSM.16.M88.4 R48, [R206+0x1800] ;  /* 0x00180000ce30783b */ /* 0x000ea20000000200 */
        /* <DEDUP_REMOVED lines=24> */
[----:B------:R-:W-:Y:S01]  /*c6f0*/  HMMA.16816.F32.BF16 R52, R16, R48, R56 ;  /* 0x000000301034723c */ /* 0x000fe20000041838 */
        /* <DEDUP_REMOVED lines=131> */
[-C--:B------:R-:W-:Y:S02]  /*cf30*/  IADD3 R6, P2, R8, R10.reuse, RZ ;  /* 0x0000000a08067210 */ /* 0x080fe40007f5e0ff */
        /* <DEDUP_REMOVED lines=16> */
.L_x_312:
[----:B--234-:R-:W-:Y:S05]  /*d040*/  BSYNC B0 ;  /* 0x0000000000007941 */ /* 0x01cfea0003800000 */
.L_x_311:
[----:B-1----:R-:W1:Y:S01]  /*d050*/  S2R R2, SR_TID.X ;  /* 0x0000000000027919 */ /* 0x002e620000002100 */
[----:B------:R-:W-:-:S03]  /*d060*/  LOP3.LUT R0, R189, 0xffffffe0, RZ, 0xc0, !PT ;  /* 0xffffffe0bd007812 */ /* 0x000fc600078ec0ff */
[----:B------:R-:W0:Y:S02]  /*d070*/  LDGDEPBAR ;  /* 0x00000000000079af */ /* 0x000e240000000000 */
[----:B-1----:R-:W-:-:S05]  /*d080*/  IMAD.IADD R0, R2, 0x1, -R0 ;  /* 0x0000000102007824 */ /* 0x002fca00078e0a00 */
[----:B------:R-:W-:-:S04]  /*d090*/  SHF.R.S32.HI R2, RZ, 0x1f, R0 ;  /* 0x0000001fff027819 */ /* 0x000fc80000011400 */
[----:B------:R-:W-:-:S04]  /*d0a0*/  LEA.HI R2, R2, R0, RZ, 0x2 ;  /* 0x0000000002027211 */ /* 0x000fc800078f10ff */
[----:B------:R-:W-:-:S05]  /*d0b0*/  LOP3.LUT R2, R2, 0x7ffffffc, RZ, 0xc0, !PT ;  /* 0x7ffffffc02027812 */ /* 0x000fca00078ec0ff */
[----:B------:R-:W-:-:S04]  /*d0c0*/  IMAD.IADD R0, R0, 0x1, -R2 ;  /* 0x0000000100007824 */ /* 0x000fc800078e0a02 */
[----:B------:R-:W-:-:S05]  /*d0d0*/  IMAD.SHL.U32 R0, R0, 0x2, RZ ;  /* 0x0000000200007824 */ /* 0x000fca00078e00ff */
[----:B------:R-:W-:-:S04]  /*d0e0*/  IADD3 R0, -R0, R172, R152 ;  /* 0x000000ac00007210 */ /* 0x000fc80007ffe198 */
[C---:B------:R-:W-:Y:S02]  /*d0f0*/  ISETP.GT.AND P3, PT, R0.reuse, RZ, PT ;  /* 0x000000ff0000720c */ /* 0x040fe40003f64270 */
[C---:B------:R-:W-:Y:S02]  /*d100*/  ISETP.GT.AND P2, PT, R0.reuse, 0x1, PT ;  /* 0x000000010000780c */ /* 0x040fe40003f44270 */
[----:B------:R-:W-:Y:S02]  /*d110*/  ISETP.GT.AND P0, PT, R0, 0x8, PT ;  /* 0x000000080000780c */ /* 0x000fe40003f04270 */
[----:B------:R-:W-:Y:S02]  /*d120*/  FSEL R9, R145, -INF , P3 ;  /* 0xff80000091097808 */ /* 0x000fe40001800000 */
[----:B------:R-:W-:Y:S02]  /*d130*/  FSEL R25, R144, -INF , P2 ;  /* 0xff80000090197808 */ /* 0x000fe40001000000 */
[----:B------:R-:W-:-:S02]  /*d140*/  FSEL R10, R141, -INF , P3 ;  /* 0xff8000008d0a7808 */ /* 0x000fc40001800000 */
[----:B------:R-:W-:Y:S02]  /*d150*/  FSEL R11, R140, -INF , P2 ;  /* 0xff8000008c0b7808 */ /* 0x000fe40001000000 */
[----:B------:R-:W-:Y:S02]  /*d160*/  ISETP.GT.AND P5, PT, R0, 0x9, PT ;  /* 0x000000090000780c */ /* 0x000fe40003fa4270 */
[----:B------:R-:W-:Y:S02]  /*d170*/  FSEL R26, R139, -INF , P0 ;  /* 0xff8000008b1a7808 */ /* 0x000fe40000000000 */
[----:B------:R-:W-:Y:S02]  /*d180*/  FMNMX.FTZ R2, R9, R25, !PT ;  /* 0x0000001909027209 */ /* 0x000fe40007810000 */
[----:B------:R-:W-:Y:S02]  /*d190*/  FSEL R20, R125, -INF , P0 ;  /* 0xff8000007d147808 */ /* 0x000fe40000000000 */
[----:B------:R-:W-:-:S02]  /*d1a0*/  FSEL R12, R131, -INF , P0 ;  /* 0xff800000830c7808 */ /* 0x000fc40000000000 */
        /* <DEDUP_REMOVED lines=8> */
[----:B------:R-:W-:Y:S02]  /*d230*/  FMNMX.FTZ R3, R12, R3, !PT ;  /* 0x000000030c037209 */ /* 0x000fe40007810000 */
[----:B------:R-:W-:Y:S02]  /*d240*/  ISETP.GT.AND P5, PT, R0, 0x11, PT ;  /* 0x000000110000780c */ /* 0x000fe40003fa4270 */
[----:B------:R-:W-:Y:S02]  /*d250*/  FSEL R93, R128, -INF , P0 ;  /* 0xff800000805d7808 */ /* 0x000fe40000000000 */
[----:B------:R-:W-:-:S02]  /*d260*/  FMNMX.FTZ R2, R27, R2, !PT ;  /* 0x000000021b027209 */ /* 0x000fc40007810000 */
[----:B------:R-:W-:Y:S02]  /*d270*/  FSEL R15, R136, -INF , P2 ;  /* 0xff800000880f7808 */ /* 0x000fe40001000000 */
[----:B------:R-:W-:Y:S02]  /*d280*/  FSEL R33, R142, -INF , P2 ;  /* 0xff8000008e217808 */ /* 0x000fe40001000000 */
[----:B------:R-:W-:Y:S02]  /*d290*/  FSEL R71, R114, -INF , P0 ;  /* 0xff80000072477808 */ /* 0x000fe40000000000 */
[----:B------:R-:W-:Y:S02]  /*d2a0*/  FSEL R36, R119, -INF , P0 ;  /* 0xff80000077247808 */ /* 0x000fe40000000000 */
[----:B------:R-:W-:Y:S02]  /*d2b0*/  FSEL R101, R124, -INF , P0 ;  /* 0xff8000007c657808 */ /* 0x000fe40000000000 */
[----:B------:R-:W-:-:S02]  /*d2c0*/  FMNMX.FTZ R3, R13, R3, !PT ;  /* 0x000000030d037209 */ /* 0x000fc40007810000 */
[C---:B------:R-:W-:Y:S02]  /*d2d0*/  ISETP.GT.AND P6, PT, R0.reuse, 0x18, PT ;  /* 0x000000180000780c */ /* 0x040fe40003fc4270 */
[C---:B------:R-:W-:Y:S02]  /*d2e0*/  ISETP.GT.AND P4, PT, R0.reuse, 0x19, PT ;  /* 0x000000190000780c */ /* 0x040fe40003f84270 */
[C---:B------:R-:W-:Y:S02]  /*d2f0*/  ISETP.GT.AND P2, PT, R0.reuse, 0x21, PT ;  /* 0x000000210000780c */ /* 0x040fe40003f44270 */
[----:B------:R-:W-:Y:S02]  /*d300*/  ISETP.GT.AND P0, PT, R0, 0x28, PT ;  /* 0x000000280000780c */ /* 0x000fe40003f04270 */
[----:B------:R-:W-:Y:S02]  /*d310*/  FSEL R94, R127, -INF , P5 ;  /* 0xff8000007f5e7808 */ /* 0x000fe40002800000 */
[----:B------:R-:W-:-:S02]  /*d320*/  FMNMX.FTZ R2, R93, R2, !PT ;  /* 0x000000025d027209 */ /* 0x000fc40007810000 */
[----:B------:R-:W-:Y:S02]  /*d330*/  FSEL R37, R118, -INF , P5 ;  /* 0xff80000076257808 */ /* 0x000fe40002800000 */
[----:B------:R-:W-:Y:S02]  /*d340*/  FSEL R102, R123, -INF , P5 ;  /* 0xff8000007b667808 */ /* 0x000fe40002800000 */
        /* <DEDUP_REMOVED lines=16> */
[----:B------:R-:W-:Y:S02]  /*d450*/  FMNMX.FTZ R2, R94, R2, !PT ;  /* 0x000000025e027209 */ /* 0x000fe40007810000 */
[C---:B------:R-:W-:Y:S02]  /*d460*/  ISETP.GT.AND P3, PT, R0.reuse, 0x20, PT ;  /* 0x000000200000780c */ /* 0x040fe40003f64270 */
[C---:B------:R-:W-:Y:S02]  /*d470*/  ISETP.GT.AND P4, PT, R0.reuse, 0x31, PT ;  /* 0x000000310000780c */ /* 0x040fe40003f84270 */
[C---:B------:R-:W-:Y:S02]  /*d480*/  ISETP.GT.AND P2, PT, R0.reuse, 0x29, PT ;  /* 0x000000290000780c */ /* 0x040fe40003f44270 */
[----:B------:R-:W-:Y:S02]  /*d490*/  ISETP.GT.AND P0, PT, R0, 0x30, PT ;  /* 0x000000300000780c */ /* 0x000fe40003f04270 */
[----:B------:R-:W-:-:S02]  /*d4a0*/  FSEL R38, R112, -INF , P6 ;  /* 0xff80000070267808 */ /* 0x000fc40003000000 */
[----:B------:R-:W-:Y:S02]  /*d4b0*/  FMNMX.FTZ R3, R37, R3, !PT ;  /* 0x0000000325037209 */ /* 0x000fe40007810000 */
[----:B------:R-:W-:Y:S02]  /*d4c0*/  FMNMX.FTZ R2, R95, R2, !PT ;  /* 0x000000025f027209 */ /* 0x000fe40007810000 */
        /* <DEDUP_REMOVED lines=46> */
[----:B------:R-:W-:Y:S02]  /*d7b0*/  FSEL R146, R52, -INF , P6 ;  /* 0xff80000034927808 */ /* 0x000fe40003000000 */
[----:B------:R-:W-:Y:S02]  /*d7c0*/  FMNMX.FTZ R0, R147, R0, !PT ;  /* 0x0000000093007209 */ /* 0x000fe40007810000 */
[----:B------:R-:W-:Y:S02]  /*d7d0*/  FSEL R152, R56, -INF , P5 ;  /* 0xff80000038987808 */ /* 0x000fe40002800000 */
[----:B------:R-:W-:Y:S02]  /*d7e0*/  FMNMX.FTZ R3, R135, R3, !PT ;  /* 0x0000000387037209 */ /* 0x000fe40007810000 */
[----:B------:R-:W-:Y:S02]  /*d7f0*/  FMNMX.FTZ R2, R92, R2, !PT ;  /* 0x000000025c027209 */ /* 0x000fe40007810000 */
[----:B------:R-:W-:-:S02]  /*d800*/  FSEL R145, R53, -INF , P5 ;  /* 0xff80000035917808 */ /* 0x000fc40002800000 */
[----:B------:R-:W-:Y:S02]  /*d810*/  FMNMX.FTZ R0, R146, R0, !PT ;  /* 0x0000000092007209 */ /* 0x000fe40007810000 */
[----:B------:R-:W-:Y:S02]  /*d820*/  FSEL R174, R31, -INF , P3 ;  /* 0xff8000001fae7808 */ /* 0x000fe40001800000 */
[----:B------:R-:W-:Y:S02]  /*d830*/  FMNMX.FTZ R3, R152, R3, !PT ;  /* 0x0000000398037209 */ /* 0x000fe40007810000 */
[----:B------:R-:W-:Y:S02]  /*d840*/  FMNMX.FTZ R2, R126, R2, !PT ;  /* 0x000000027e027209 */ /* 0x000fe40007810000 */
[----:B------:R-:W-:Y:S02]  /*d850*/  FSEL R196, R28, -INF , P3 ;  /* 0xff8000001cc47808 */ /* 0x000fe40001800000 */
[----:B------:R-:W-:-:S02]  /*d860*/  FMNMX.FTZ R0, R145, R0, !PT ;  /* 0x0000000091007209 */ /* 0x000fc40007810000 */
[----:B------:R-:W-:Y:S02]  /*d870*/  FSEL R177, R41, -INF , P2 ;  /* 0xff80000029b17808 */ /* 0x000fe40001000000 */
[----:B------:R-:W-:Y:S02]  /*d880*/  FMNMX.FTZ R3, R174, R3, !PT ;  /* 0x00000003ae037209 */ /* 0x000fe40007810000 */
[----:B------:R-:W-:Y:S02]  /*d890*/  FMNMX.FTZ R2, R127, R2, !PT ;  /* 0x000000027f027209 */ /* 0x000fe40007810000 */
[----:B------:R-:W-:Y:S02]  /*d8a0*/  FSEL R199, R21, -INF , P2 ;  /* 0xff80000015c77808 */ /* 0x000fe40001000000 */
[----:B------:R-:W-:Y:S02]  /*d8b0*/  FMNMX.FTZ R0, R196, R0, !PT ;  /* 0x00000000c4007209 */ /* 0x000fe40007810000 */
[----:B------:R-:W-:-:S02]  /*d8c0*/  FSEL R176, R18, -INF , P0 ;  /* 0xff80000012b07808 */ /* 0x000fc40000000000 */
[----:B------:R-:W-:Y:S02]  /*d8d0*/  FMNMX.FTZ R3, R177, R3, !PT ;  /* 0x00000003b1037209 */ /* 0x000fe40007810000 */
[----:B------:R-:W-:Y:S02]  /*d8e0*/  FMNMX.FTZ R2, R128, R2, !PT ;  /* 0x0000000280027209 */ /* 0x000fe40007810000 */
[----:B------:R-:W-:Y:S02]  /*d8f0*/  FSEL R194, R16, -INF , P0 ;  /* 0xff80000010c27808 */ /* 0x000fe40000000000 */
[----:B------:R-:W-:Y:S02]  /*d900*/  FMNMX.FTZ R0, R199, R0, !PT ;  /* 0x00000000c7007209 */ /* 0x000fe40007810000 */
[----:B------:R-:W-:Y:S02]  /*d910*/  FSEL R182, R19, -INF , P4 ;  /* 0xff80000013b67808 */ /* 0x000fe40002000000 */
[----:B------:R-:W-:-:S02]  /*d920*/  FMNMX.FTZ R3, R176, R3, !PT ;  /* 0x00000003b0037209 */ /* 0x000fc40007810000 */
[----:B------:R-:W-:Y:S02]  /*d930*/  FMNMX.FTZ R4, R129, R2, !PT ;  /* 0x0000000281047209 */ /* 0x000fe40007810000 */
[----:B------:R-:W-:Y:S02]  /*d940*/  FMNMX.FTZ R2, R194, R0, !PT ;  /* 0x00000000c2027209 */ /* 0x000fe40007810000 */
[----:B------:R-:W-:Y:S02]  /*d950*/  FMNMX.FTZ R0, R182, R3, !PT ;  /* 0x00000003b6007209 */ /* 0x000fe40007810000 */
[----:B------:R-:W-:Y:S02]  /*d960*/  FSEL R188, R17, -INF , P4 ;  /* 0xff80000011bc7808 */ /* 0x000fe40002000000 */
[----:B------:R-:W-:Y:S01]  /*d970*/  FMNMX.FTZ R4, R153, R4, !PT ;  /* 0x0000000499047209 */ /* 0x000fe20007810000 */
[----:B------:R-:W1:Y:S01]  /*d980*/  SHFL.BFLY PT, R6, R0, 0x2, 0x1f ;  /* 0x0c401f0000067f89 */ /* 0x000e6200000e0000 */
[----:B------:R-:W-:-:S02]  /*d990*/  FMNMX.FTZ R5, R32, R33, !PT ;  /* 0x0000002120057209 */ /* 0x000fc40007810000 */
[----:B------:R-:W-:Y:S01]  /*d9a0*/  FMNMX.FTZ R2, R188, R2, !PT ;  /* 0x00000002bc027209 */ /* 0x000fe20007810000 */
[----:B------:R-:W-:Y:S01]  /*d9b0*/  LDSM.16.MT88.4 R16, [R201] ;  /* 0x00000000c910783b */ /* 0x000fe20000004200 */
[----:B------:R-:W-:Y:S02]  /*d9c0*/  FMNMX.FTZ R3, R154, R4, !PT ;  /* 0x000000049a037209 */ /* 0x000fe40007810000 */
[----:B------:R-:W-:Y:S02]  /*d9d0*/  FMNMX.FTZ R4, R34, R5, !PT ;  /* 0x0000000522047209 */ /* 0x000fe40007810000 */
[----:B------:R-:W-:Y:S01]  /*d9e0*/  FSEL R151, R40, -INF , P6 ;  /* 0xff80000028977808 */ /* 0x000fe20003000000 */
[----:B------:R-:W2:Y:S01]  /*d9f0*/  SHFL.BFLY PT, R5, R2, 0x2, 0x1f ;  /* 0x0c401f0002057f89 */ /* 0x000ea200000e0000 */
[----:B------:R-:W-:Y:S02]  /*da00*/  FMNMX.FTZ R4, R35, R4, !PT ;  /* 0x0000000423047209 */ /* 0x000fe40007810000 */
[----:B------:R-:W-:-:S02]  /*da10*/  FSEL R139, R48, -INF , P5 ;  /* 0xff800000308b7808 */ /* 0x000fc40002800000 */
[----:B------:R-:W-:Y:S02]  /*da20*/  FMNMX.FTZ R3, R151, R3, !PT ;  /* 0x0000000397037209 */ /* 0x000fe40007810000 */
[----:B------:R-:W-:Y:S02]  /*da30*/  FMNMX.FTZ R4, R101, R4, !PT ;  /* 0x0000000465047209 */ /* 0x000fe40007810000 */
[----:B------:R-:W-:Y:S02]  /*da40*/  FSEL R187, R30, -INF , P3 ;  /* 0xff8000001ebb7808 */ /* 0x000fe40001800000 */
[----:B------:R-:W-:Y:S02]  /*da50*/  FMNMX.FTZ R3, R139, R3, !PT ;  /* 0x000000038b037209 */ /* 0x000fe40007810000 */
[----:B------:R-:W-:Y:S02]  /*da60*/  FMNMX.FTZ R4, R102, R4, !PT ;  /* 0x0000000466047209 */ /* 0x000fe40007810000 */
[----:B------:R-:W-:-:S02]  /*da70*/  FSEL R190, R29, -INF , P2 ;  /* 0xff8000001dbe7808 */ /* 0x000fc40001000000 */
[----:B------:R-:W-:Y:S01]  /*da80*/  FMNMX.FTZ R3, R187, R3, !PT ;  /* 0x00000003bb037209 */ /* 0x000fe20007810000 */
[----:B------:R-:W-:Y:S01]  /*da90*/  LDSM.16.MT88.4 R28, [R202] ;  /* 0x00000000ca1c783b */ /* 0x000fe20000004200 */
[----:B------:R-:W-:Y:S02]  /*daa0*/  FMNMX.FTZ R4, R103, R4, !PT ;  /* 0x0000000467047209 */ /* 0x000fe40007810000 */
[----:B------:R-:W-:Y:S02]  /*dab0*/  FSEL R197, R23, -INF , P0 ;  /* 0xff80000017c57808 */ /* 0x000fe40000000000 */
[----:B------:R-:W-:Y:S02]  /*dac0*/  FMNMX.FTZ R3, R190, R3, !PT ;  /* 0x00000003be037209 */ /* 0x000fe40007810000 */
[----:B------:R-:W-:Y:S02]  /*dad0*/  FMNMX.FTZ R4, R120, R4, !PT ;  /* 0x0000000478047209 */ /* 0x000fe40007810000 */
[----:B-1----:R-:W-:-:S02]  /*dae0*/  FMNMX.FTZ R0, R0, R6, !PT ;  /* 0x0000000600007209 */ /* 0x002fc40007810000 */
[----:B------:R-:W-:Y:S02]  /*daf0*/  FSEL R218, R22, -INF , P4 ;  /* 0xff80000016da7808 */ /* 0x000fe40002000000 */
[----:B------:R-:W-:Y:S01]  /*db00*/  FMNMX.FTZ R3, R197, R3, !PT ;  /* 0x00000003c5037209 */ /* 0x000fe20007810000 */
[----:B------:R-:W1:Y:S01]  /*db10*/  SHFL.BFLY PT, R6, R0, 0x1, 0x1f ;  /* 0x0c201f0000067f89 */ /* 0x000e6200000e0000 */
[----:B------:R-:W-:Y:S02]  /*db20*/  FMNMX.FTZ R4, R134, R4, !PT ;  /* 0x0000000486047209 */ /* 0x000fe40007810000 */
[----:B------:R-:W-:Y:S02]  /*db30*/  FMNMX.FTZ R3, R218, R3, !PT ;  /* 0x00000003da037209 */ /* 0x000fe40007810000 */
[----:B--2---:R-:W-:Y:S02]  /*db40*/  FMNMX.FTZ R2, R2, R5, !PT ;  /* 0x0000000502027209 */ /* 0x004fe40007810000 */
[----:B------:R-:W-:Y:S01]  /*db50*/  FMNMX.FTZ R4, R137, R4, !PT ;  /* 0x0000000489047209 */ /* 0x000fe20007810000 */
[----:B------:R-:W2:Y:S01]  /*db60*/  SHFL.BFLY PT, R5, R3, 0x2, 0x1f ;  /* 0x0c401f0003057f89 */ /* 0x000ea200000e0000 */
[----:B------:R-:W-:-:S02]  /*db70*/  FSEL R149, R58, -INF , P6 ;  /* 0xff8000003a957808 */ /* 0x000fc40003000000 */
[----:B------:R-:W-:Y:S01]  /*db80*/  FMNMX.FTZ R4, R138, R4, !PT ;  /* 0x000000048a047209 */ /* 0x000fe20007810000 */
[----:B------:R-:W3:Y:S01]  /*db90*/  SHFL.BFLY PT, R7, R2, 0x1, 0x1f ;  /* 0x0c201f0002077f89 */ /* 0x000ee200000e0000 */
[----:B------:R-:W-:Y:S02]  /*dba0*/  FSEL R150, R54, -INF , P5 ;  /* 0xff80000036967808 */ /* 0x000fe40002800000 */
[----:B------:R-:W-:Y:S02]  /*dbb0*/  FMNMX.FTZ R4, R144, R4, !PT ;  /* 0x0000000490047209 */ /* 0x000fe40007810000 */
[----:B------:R-:W-:Y:S02]  /*dbc0*/  FSEL R195, R45, -INF , P3 ;  /* 0xff8000002dc37808 */ /* 0x000fe40001800000 */
[----:B------:R-:W-:Y:S02]  /*dbd0*/  FMNMX.FTZ R4, R217, R4, !PT ;  /* 0x00000004d9047209 */ /* 0x000fe40007810000 */
[----:B------:R-:W-:-:S02]  /*dbe0*/  FSEL R189, R44, -INF , P2 ;  /* 0xff8000002cbd7808 */ /* 0x000fc40001000000 */
[----:B------:R-:W-:Y:S02]  /*dbf0*/  FMNMX.FTZ R4, R191, R4, !PT ;  /* 0x00000004bf047209 */ /* 0x000fe40007810000 */
[----:B-1----:R-:W-:Y:S02]  /*dc00*/  FMNMX.FTZ R70, R0, R6, !PT ;  /* 0x0000000600467209 */ /* 0x002fe40007810000 */
[----:B------:R-:W-:Y:S02]  /*dc10*/  FMNMX.FTZ R4, R149, R4, !PT ;  /* 0x0000000495047209 */ /* 0x000fe40007810000 */
[----:B------:R-:W-:Y:S02]  /*dc20*/  FSETP.NEU.FTZ.AND P2, PT, R70, -INF , PT ;  /* 0xff8000004600780b */ /* 0x000fe40003f5d000 */
[----:B------:R-:W-:Y:S02]  /*dc30*/  FMNMX.FTZ R0, R150, R4, !PT ;  /* 0x0000000496007209 */ /* 0x000fe40007810000 */
[----:B--2---:R-:W-:-:S02]  /*dc40*/  FMNMX.FTZ R5, R3, R5, !PT ;  /* 0x0000000503057209 */ /* 0x004fc40007810000 */
[----:B------:R-:W-:Y:S02]  /*dc50*/  FMNMX.FTZ R0, R195, R0, !PT ;  /* 0x00000000c3007209 */ /* 0x000fe40007810000 */
[----:B---3--:R-:W-:Y:S01]  /*dc60*/  FMNMX.FTZ R68, R2, R7, !PT ;  /* 0x0000000702447209 */ /* 0x008fe20007810000 */
[----:B------:R-:W-:Y:S01]  /*dc70*/  FMUL.FTZ R2, R70, c[0x0][0x2d0] ;  /* 0x0000b40046027a20 */ /* 0x000fe20000410000 */
[----:B------:R-:W-:Y:S01]  /*dc80*/  FSEL R219, R42, -INF , P0 ;  /* 0xff8000002adb7808 */ /* 0x000fe20000000000 */
[----:B------:R-:W1:Y:S01]  /*dc90*/  SHFL.BFLY PT, R8, R5, 0x1, 0x1f ;  /* 0x0c201f0005087f89 */ /* 0x000e6200000e0000 */
[----:B------:R-:W-:Y:S01]  /*dca0*/  FMNMX.FTZ R0, R189, R0, !PT ;  /* 0x00000000bd007209 */ /* 0x000fe20007810000 */
[----:B------:R-:W-:Y:S01]  /*dcb0*/  FMUL.FTZ R3, R68, c[0x0][0x2d0] ;  /* 0x0000b40044037a20 */ /* 0x000fe20000410000 */
[----:B------:R-:W-:Y:S02]  /*dcc0*/  FSEL R4, R2, RZ, P2 ;  /* 0x000000ff02047208 */ /* 0x000fe40001000000 */
[----:B------:R-:W-:-:S02]  /*dcd0*/  FSEL R220, R43, -INF , P4 ;  /* 0xff8000002bdc7808 */ /* 0x000fc40002000000 */
[----:B------:R-:W-:Y:S01]  /*dce0*/  FMNMX.FTZ R2, R219, R0, !PT ;  /* 0x00000000db027209 */ /* 0x000fe20007810000 */
[----:B------:R-:W-:Y:S01]  /*dcf0*/  FFMA.FTZ R0, R9, c[0x0][0x2d0], -R4 ;  /* 0x0000b40009007a23 */ /* 0x000fe20000010804 */
[----:B------:R-:W-:Y:S01]  /*dd00*/  FSETP.NEU.FTZ.AND P0, PT, R68, -INF , PT ;  /* 0xff8000004400780b */ /* 0x000fe20003f1d000 */
[----:B------:R-:W-:Y:S01]  /*dd10*/  LDSM.16.MT88.4 R40, [R204] ;  /* 0x00000000cc28783b */ /* 0x000fe20000004200 */
[----:B------:R-:W-:Y:S01]  /*dd20*/  FMNMX.FTZ R6, R220, R2, !PT ;  /* 0x00000002dc067209 */ /* 0x000fe20007810000 */
[----:B------:R2:W-:Y:S01]  /*dd30*/  MUFU.EX2 R239, R0 ;  /* 0x0000000000ef7308 */ /* 0x0005e20000000800 */
[----:B------:R-:W-:-:S03]  /*dd40*/  FSEL R3, R3, RZ, P0 ;  /* 0x000000ff03037208 */ /* 0x000fc60000000000 */
[----:B------:R-:W3:Y:S01]  /*dd50*/  SHFL.BFLY PT, R7, R6, 0x2, 0x1f ;  /* 0x0c401f0006077f89 */ /* 0x000ee200000e0000 */
[----:B-1----:R-:W-:Y:S01]  /*dd60*/  FMNMX.FTZ R2, R5, R8, !PT ;  /* 0x0000000805027209 */ /* 0x002fe20007810000 */
[--C-:B------:R-:W-:Y:S02]  /*dd70*/  FFMA.FTZ R5, R12, c[0x0][0x2d0], -R3.reuse ;  /* 0x0000b4000c057a23 */ /* 0x100fe40000010803 */
[----:B--2---:R-:W-:Y:S02]  /*dd80*/  FFMA.FTZ R0, R10, c[0x0][0x2d0], -R3 ;  /* 0x0000b4000a007a23 */ /* 0x004fe40000010803 */
[----:B------:R1:W-:Y:S01]  /*dd90*/  MUFU.EX2 R240, R5 ;  /* 0x0000000500f07308 */ /* 0x0003e20000000800 */
[----:B------:R-:W-:-:S07]  /*dda0*/  FSETP.NEU.FTZ.AND P0, PT, R2, -INF , PT ;  /* 0xff8000000200780b */ /* 0x000fce0003f1d000 */
[----:B------:R2:W-:Y:S01]  /*ddb0*/  MUFU.EX2 R238, R0 ;  /* 0x0000000000ee7308 */ /* 0x0005e20000000800 */
[----:B-1----:R-:W-:-:S07]  /*ddc0*/  FFMA.FTZ R5, R13, c[0x0][0x2d0], -R3 ;  /* 0x0000b4000d057a23 */ /* 0x002fce0000010803 */
[----:B------:R3:W1:Y:S01]  /*ddd0*/  MUFU.EX2 R241, R5 ;  /* 0x0000000500f17308 */ /* 0x0006620000000800 */
[----:B--2---:R-:W-:-:S07]  /*dde0*/  FFMA.FTZ R0, R11, c[0x0][0x2d0], -R3 ;  /* 0x0000b4000b007a23 */ /* 0x004fce0000010803 */
[----:B------:R2:W4:Y:S01]  /*ddf0*/  MUFU.EX2 R237, R0 ;  /* 0x0000000000ed7308 */ /* 0x0005220000000800 */
[----:B---3--:R-:W-:Y:S02]  /*de00*/  FMNMX.FTZ R5, R6, R7, !PT ;  /* 0x0000000706057209 */ /* 0x008fe40007810000 */
[----:B-1----:R-:W-:-:S03]  /*de10*/  F2FP.BF16.PACK_AB R10, R241, R240 ;  /* 0x000000f0f10a723e */ /* 0x002fc600000010ff */
[----:B------:R-:W1:Y:S01]  /*de20*/  SHFL.BFLY PT, R7, R5, 0x1, 0x1f ;  /* 0x0c201f0005077f89 */ /* 0x000e6200000e0000 */
[----:B--2---:R-:W-:Y:S01]  /*de30*/  FMUL.FTZ R0, R2, c[0x0][0x2d0] ;  /* 0x0000b40002007a20 */ /* 0x004fe20000410000 */
[----:B----4-:R-:W-:-:S04]  /*de40*/  F2FP.BF16.PACK_AB R8, R237, R238 ;  /* 0x000000eeed08723e */ /* 0x010fc800000010ff */
[----:B------:R-:W-:-:S05]  /*de50*/  FSEL R0, R0, RZ, P0 ;  /* 0x000000ff00007208 */ /* 0x000fca0000000000 */
[----:B------:R-:W-:-:S04]  /*de60*/  FFMA.FTZ R6, R14, c[0x0][0x2d0], -R0 ;  /* 0x0000b4000e067a23 */ /* 0x000fc80000010800 */
[----:B------:R2:W-:Y:S01]  /*de70*/  MUFU.EX2 R234, R6 ;  /* 0x0000000600ea7308 */ /* 0x0005e20000000800 */
[----:B-1----:R-:W-:Y:S01]  /*de80*/  FMNMX.FTZ R69, R5, R7, !PT ;  /* 0x0000000705457209 */ /* 0x002fe20007810000 */
[----:B------:R-:W-:-:S03]  /*de90*/  FFMA.FTZ R5, R26, c[0x0][0x2d0], -R4 ;  /* 0x0000b4001a057a23 */ /* 0x000fc60000010804 */
[----:B------:R-:W-:-:S03]  /*dea0*/  FSETP.NEU.FTZ.AND P0, PT, R69, -INF , PT ;  /* 0xff8000004500780b */ /* 0x000fc60003f1d000 */
[----:B------:R-:W-:Y:S01]  /*deb0*/  MUFU.EX2 R227, R5 ;  /* 0x0000000500e37308 */ /* 0x000fe20000000800 */
[----:B--2---:R-:W-:-:S07]  /*dec0*/  FFMA.FTZ R6, R15, c[0x0][0x2d0], -R0 ;  /* 0x0000b4000f067a23 */ /* 0x004fce0000010800 */
[----:B------:R1:W2:Y:S02]  /*ded0*/  MUFU.EX2 R233, R6 ;  /* 0x0000000600e97308 */ /* 0x0002a40000000800 */
[--C-:B-1----:R-:W-:Y:S01]  /*dee0*/  FFMA.FTZ R6, R20, c[0x0][0x2d0], -R0.reuse ;  /* 0x0000b40014067a23 */ /* 0x102fe20000010800 */
[----:B--2---:R-:W-:Y:S01]  /*def0*/  F2FP.BF16.PACK_AB R9, R233, R234 ;  /* 0x000000eae909723e */ /* 0x004fe200000010ff */
[----:B------:R-:W1:Y:S04]  /*df00*/  LDSM.16.MT88.4 R20, [R205] ;  /* 0x00000000cd14783b */ /* 0x000e680000004200 */
[----:B------:R2:W-:Y:S02]  /*df10*/  MUFU.EX2 R235, R6 ;  /* 0x0000000600eb7308 */ /* 0x0005e40000000800 */
[----:B--2---:R-:W-:-:S06]  /*df20*/  FFMA.FTZ R6, R24, c[0x0][0x2d0], -R0 ;  /* 0x0000b40018067a23 */ /* 0x004fcc0000010800 */
[----:B------:R2:W3:Y:S02]  /*df30*/  MUFU.EX2 R236, R6 ;  /* 0x0000000600ec7308 */ /* 0x0004e40000000800 */
[----:B--2---:R-:W-:Y:S01]  /*df40*/  FFMA.FTZ R6, R25, c[0x0][0x2d0], -R4 ;  /* 0x0000b40019067a23 */ /* 0x004fe20000010804 */
[----:B---3--:R-:W-:-:S05]  /*df50*/  F2FP.BF16.PACK_AB R11, R236, R235 ;  /* 0x000000ebec0b723e */ /* 0x008fca00000010ff */
[----:B------:R2:W3:Y:S02]  /*df60*/  MUFU.EX2 R228, R6 ;  /* 0x0000000600e47308 */ /* 0x0004e40000000800 */
[C---:B------:R-:W-:Y:S08]  /*df70*/  HMMA.16816.F32.BF16 R80, R8.reuse, R16, RZ ;  /* 0x000000100850723c */ /* 0x040ff000000418ff */
[----:B------:R-:W-:Y:S01]  /*df80*/  HMMA.16816.F32.BF16 R64, R8, R18, RZ ;  /* 0x000000120840723c */ /* 0x000fe200000418ff */
[----:B--2---:R-:W-:Y:S01]  /*df90*/  FMUL.FTZ R6, R69, c[0x0][0x2d0] ;  /* 0x0000b40045067a20 */ /* 0x004fe20000410000 */
[----:B---3--:R-:W-:-:S06]  /*dfa0*/  F2FP.BF16.PACK_AB R12, R228, R239 ;  /* 0x000000efe40c723e */ /* 0x008fcc00000010ff */
[C---:B-1----:R-:W-:Y:S01]  /*dfb0*/  HMMA.16816.F32.BF16 R76, R8.reuse, R20, RZ ;  /* 0x00000014084c723c */ /* 0x042fe200000418ff */
        /* <DEDUP_REMOVED lines=355> */
.L_x_314:
[----:B------:R-:W5:Y:S01]  /*f5f0*/  LDL R2, [R1+0x2c] ;  /* 0x00002c0001027983 */ /* 0x000f620000100800 */
[----:B------:R-:W-:Y:S04]  /*f600*/  DEPBAR.LE SB0, 0x0 ;  /* 0x000080000000791a */ /* 0x000fe80000000000 */
[----:B------:R-:W5:Y:S01]  /*f610*/  LDL.64 R172, [R1+0x18] ;  /* 0x0000180001ac7983 */ /* 0x000f620000100a00 */
[----:B------:R-:W-:Y:S01]  /*f620*/  WARPSYNC 0xffffffff ;  /* 0xffffffff00007948 */ /* 0x000fe20003800000 */
[----:B--2---:R-:W-:Y:S04]  /*f630*/  SHF.R.S32.HI R0, RZ, 0x1f, R217 ;  /* 0x0000001fff007819 */ /* 0x004fe800000114d9 */
[----:B------:R-:W-:Y:S01]  /*f640*/  BAR.SYNC.DEFER_BLOCKING 0x0 ;  /* 0x0000000000007b1d */ /* 0x000fe20000010000 */
[----:B------:R-:W-:Y:S04]  /*f650*/  IMAD R0, R0, c[0x0][0x208], RZ ;  /* 0x0000820000007a24 */ /* 0x000fe800078e02ff */
[C---:B------:R-:W-:Y:S03]  /*f660*/  IMAD R0, R217.reuse, c[0x0][0x20c], R0 ;  /* 0x00008300d9007a24 */ /* 0x040fe600078e0200 */
        /* <DEDUP_REMOVED lines=37> */
[----:B------:R-:W-:Y:S03]  /*f8c0*/  MOV R173, R2 ;  /* 0x0000000200ad7202 */ /* 0x000fe60000000f00 */
[----:B------:R-:W-:Y:S01]  /*f8d0*/  IMAD.WIDE.U32 R160, R217, c[0x0][0x208], RZ ;  /* 0x00008200d9a07a25 */ /* 0x000fe200078e00ff */
[-C--:B------:R-:W-:Y:S01]  /*f8e0*/  HMMA.16816.F32.BF16 R12, R164, R162.reuse, R12 ;  /* 0x000000a2a40c723c */ /* 0x080fe2000004180c */
[----:B------:R-:W-:Y:S03]  /*f8f0*/  MOV R2, c[0x0][0x208] ;  /* 0x0000820000027a02 */ /* 0x000fe60000000f00 */
[----:B------:R-:W-:Y:S01]  /*f900*/  IADD3 R0, R161, R0, RZ ;  /* 0x00000000a1007210 */ /* 0x000fe20007ffe0ff */
[----:B------:R-:W-:Y:S01]  /*f910*/  IMAD.WIDE.U32 R172, R160, 0x50, R172 ;  /* 0x00000050a0ac7825 */ /* 0x000fe200078e00ac */
[----:B------:R-:W-:Y:S02]  /*f920*/  SHF.L.U32 R87, R2, 0x5, RZ ;  /* 0x0000000502577819 */ /* 0x000fe400000006ff */
[C---:B------:R-:W-:Y:S01]  /*f930*/  HMMA.16816.F32.BF16 R16, R156.reuse, R162, R16 ;  /* 0x000000a29c10723c */ /* 0x040fe20000041810 */
[----:B------:R-:W3:Y:S03]  /*f940*/  LDSM.16.M88.4 R160, [R213] ;  /* 0x00000000d5a0783b */ /* 0x000ee60000000200 */
[----:B------:R-:W-:Y:S01]  /*f950*/  IMAD R0, R0, 0x50, RZ ;  /* 0x0000005000007824 */ /* 0x000fe200078e02ff */
[----:B------:R-:W-:Y:S03]  /*f960*/  LEA R180, P0, R172, c[0x0][0x1f8], 0x1 ;  /* 0x00007e00acb47a11 */ /* 0x000fe600078008ff */
[-C--:B------:R-:W-:Y:S04]  /*f970*/  HMMA.16816.F32.BF16 R20, R156, R168.reuse, R20 ;  /* 0x000000a89c14723c */ /* 0x080fe80000041814 */
[----:B------:R-:W-:Y:S02]  /*f980*/  IADD3 R0, R173, R0, RZ ;  /* 0x00000000ad007210 */ /* 0x000fe40007ffe0ff */
[-C--:B------:R-:W-:Y:S02]  /*f990*/  IADD3 R178, P2, R180, R87.reuse, RZ ;  /* 0x00000057b4b27210 */ /* 0x080fe40007f5e0ff */
[C---:B------:R-:W-:Y:S04]  /*f9a0*/  HMMA.16816.F32.BF16 R24, R164.reuse, R168, R24 ;  /* 0x000000a8a418723c */ /* 0x040fe80000041818 */
[----:B------:R-:W-:Y:S02]  /*f9b0*/  LEA.HI.X R181, R172, c[0x0][0x1fc], R0, 0x1, P0 ;  /* 0x00007f00acb57a11 */ /* 0x000fe400000f0c00 */
[----:B------:R-:W4:Y:S01]  /*f9c0*/  LDSM.16.M88.4 R172, [R212] ;  /* 0x00000000d4ac783b */ /* 0x000f220000000200 */
[----:B------:R-:W-:Y:S01]  /*f9d0*/  MOV R168, 0x5 ;  /* 0x0000000500a87802 */ /* 0x000fe20000000f00 */
[-C--:B------:R-:W-:Y:S04]  /*f9e0*/  HMMA.16816.F32.BF16 R28, R164, R170.reuse, R28 ;  /* 0x000000aaa41c723c */ /* 0x080fe8000004181c */
[----:B------:R-:W-:Y:S02]  /*f9f0*/  SHF.L.U64.HI R2, R2, R168, c[0x0][0x20c] ;  /* 0x0000830002027619 */ /* 0x000fe400000102a8 */
[----:B------:R-:W-:Y:S01]  /*fa00*/  @!PT LDS RZ, [RZ] ;  /* 0x00000000fffff984 */ /* 0x000fe20000000800 */
[----:B------:R-:W-:Y:S01]  /*fa10*/  @!PT LDS RZ, [RZ] ;  /* 0x00000000fffff984 */ /* 0x000fe20000000800 */
[----:B------:R-:W-:Y:S01]  /*fa20*/  @!PT LDS RZ, [RZ] ;  /* 0x00000000fffff984 */ /* 0x000fe20000000800 */
[----:B------:R5:W-:Y:S01]  /*fa30*/  LDGSTS.E.BYPASS.LTC128B.128 [R216+0x100], [R180.64], !P1 ;  /* 0x00100000b4d87fae */ /* 0x000be2000c901d48 */
[-C--:B------:R-:W-:Y:S01]  /*fa40*/  IADD3 R176, P0, R178, R87.reuse, RZ ;  /* 0x00000057b2b07210 */ /* 0x080fe20007f1e0ff */
[C---:B------:R-:W-:Y:S04]  /*fa50*/  HMMA.16816.F32.BF16 R32, R156.reuse, R170, R32 ;  /* 0x000000aa9c20723c */ /* 0x040fe80000041820 */
[-C--:B------:R-:W-:Y:S02]  /*fa60*/  IADD3.X R179, R181, R2.reuse, RZ, P2, !PT ;  /* 0x00000002b5b37210 */ /* 0x080fe400017fe4ff */
[-C--:B------:R-:W-:Y:S02]  /*fa70*/  IADD3 R168, P2, R176, R87.reuse, RZ ;  /* 0x00000057b0a87210 */ /* 0x080fe40007f5e0ff */
[-C--:B-1----:R-:W-:Y:S01]  /*fa80*/  HMMA.16816.F32.BF16 R36, R156, R152.reuse, R36 ;  /* 0x000000989c24723c */ /* 0x082fe20000041824 */
[----:B------:R1:W-:Y:S03]  /*fa90*/  LDGSTS.E.BYPASS.LTC128B.128 [R216+0x900], [R178.64], !P1 ;  /* 0x00900000b2d87fae */ /* 0x0003e6000c901d48 */
[-C--:B------:R-:W-:Y:S02]  /*faa0*/  IADD3.X R177, R179, R2.reuse, RZ, P0, !PT ;  /* 0x00000002b3b17210 */ /* 0x080fe400007fe4ff */
[----:B------:R-:W-:Y:S02]  /*fab0*/  IADD3 R170, P0, R168, R87, RZ ;  /* 0x00000057a8aa7210 */ /* 0x000fe40007f1e0ff */
[C---:B------:R-:W-:Y:S01]  /*fac0*/  HMMA.16816.F32.BF16 R40, R164.reuse, R152, R40 ;  /* 0x00000098a428723c */ /* 0x040fe20000041828 */
[----:B------:R1:W-:Y:S03]  /*fad0*/  LDGSTS.E.BYPASS.LTC128B.128 [R216+0x1100], [R176.64], !P1 ;  /* 0x01100000b0d87fae */ /* 0x0003e6000c901d48 */
[-C--:B------:R-:W-:Y:S04]  /*fae0*/  IADD3.X R169, R177, R2.reuse, RZ, P2, !PT ;  /* 0x00000002b1a97210 */ /* 0x080fe800017fe4ff */
[-C--:B------:R-:W-:Y:S01]  /*faf0*/  HMMA.16816.F32.BF16 R44, R164, R154.reuse, R44 ;  /* 0x0000009aa42c723c */ /* 0x080fe2000004182c */
[----:B------:R4:W-:Y:S03]  /*fb00*/  LDGSTS.E.BYPASS.LTC128B.128 [R216+0x1900], [R168.64], !P1 ;  /* 0x01900000a8d87fae */ /* 0x0009e6000c901d48 */
[----:B------:R-:W-:Y:S04]  /*fb10*/  IADD3.X R171, R169, R2, RZ, P0, !PT ;  /* 0x00000002a9ab7210 */ /* 0x000fe800007fe4ff */
[C---:B------:R-:W-:Y:S01]  /*fb20*/  HMMA.16816.F32.BF16 R48, R156.reuse, R154, R48 ;  /* 0x0000009a9c30723c */ /* 0x040fe20000041830 */
[----:B------:R4:W-:Y:S07]  /*fb30*/  LDGSTS.E.BYPASS.LTC128B.128 [R216+0x2100], [R170.64], !P1 ;  /* 0x02100000aad87fae */ /* 0x0009ee000c901d48 */
[-C--:B---3--:R-:W-:Y:S01]  /*fb40*/  HMMA.16816.F32.BF16 R52, R156, R160.reuse, R52 ;  /* 0x000000a09c34723c */ /* 0x088fe20000041834 */
[----:B-----5:R-:W-:Y:S07]  /*fb50*/  LDSM.16.M88.4 R180, [R208+0x2000] ;  /* 0x00200000d0b4783b */ /* 0x020fee0000000200 */
[C---:B------:R-:W-:Y:S01]  /*fb60*/  HMMA.16816.F32.BF16 R56, R164.reuse, R160, R56 ;  /* 0x000000a0a438723c */ /* 0x040fe20000041838 */
[----:B-1----:R-:W-:Y:S07]  /*fb70*/  LDSM.16.M88.4 R176, [R206] ;  /* 0x00000000ceb0783b */ /* 0x002fee0000000200 */
[-C--:B------:R-:W-:Y:S01]  /*fb80*/  HMMA.16816.F32.BF16 R60, R164, R162.reuse, R60 ;  /* 0x000000a2a43c723c */ /* 0x080fe2000004183c */
[----:B------:R-:W-:Y:S07]  /*fb90*/  LDSM.16.M88.4 R184, [R206+0x800] ;  /* 0x00080000ceb8783b */ /* 0x000fee0000000200 */
[C---:B------:R-:W-:Y:S01]  /*fba0*/  HMMA.16816.F32.BF16 R64, R156.reuse, R162, R64 ;  /* 0x000000a29c40723c */ /* 0x040fe20000041840 */
[----:B----4-:R-:W1:Y:S07]  /*fbb0*/  LDSM.16.M88.4 R168, [R208] ;  /* 0x00000000d0a8783b */ /* 0x010e6e0000000200 */
[-C--:B------:R-:W-:Y:S01]  /*fbc0*/  HMMA.16816.F32.BF16 R68, R156, R172.reuse, R68 ;  /* 0x000000ac9c44723c */ /* 0x080fe20000041844 */
[----:B------:R-:W3:Y:S02]  /*fbd0*/  LDSM.16.M88.4 R152, [R206+0x1000] ;  /* 0x00100000ce98783b */ /* 0x000ee40000000200 */
[C---:B--2---:R-:W-:Y:S02]  /*fbe0*/  ISETP.GT.AND P0, PT, R217.reuse, R222, PT ;  /* 0x000000ded900720c */ /* 0x044fe40003f04270 */
[----:B------:R-:W-:Y:S03]  /*fbf0*/  IADD3 R217, R217, -0x1, RZ ;  /* 0xffffffffd9d97810 */ /* 0x000fe60007ffe0ff */
[C---:B------:R-:W-:Y:S01]  /*fc00*/  HMMA.16816.F32.BF16 R72, R164.reuse, R172, R72 ;  /* 0x000000aca448723c */ /* 0x040fe20000041848 */
[----:B------:R-:W2:Y:S07]  /*fc10*/  LDSM.16.M88.4 R188, [R206+0x1800] ;  /* 0x00180000cebc783b */ /* 0x000eae0000000200 */
[-C--:B------:R-:W-:Y:S01]  /*fc20*/  HMMA.16816.F32.BF16 R76, R164, R174.reuse, R76 ;  /* 0x000000aea44c723c */ /* 0x080fe2000004184c */
[----:B------:R-:W4:Y:S07]  /*fc30*/  LDSM.16.M88.4 R192, [R206+0x2000] ;  /* 0x00200000cec0783b */ /* 0x000f2e0000000200 */
[----:B------:R-:W-:Y:S01]  /*fc40*/  HMMA.16816.F32.BF16 R80, R156, R174, R80 ;  /* 0x000000ae9c50723c */ /* 0x000fe20000041850 */
[----:B------:R-:W-:Y:S07]  /*fc50*/  LDSM.16.M88.4 R160, [R209] ;  /* 0x00000000d1a0783b */ /* 0x000fee0000000200 */
[-C--:B-1----:R-:W-:Y:S01]  /*fc60*/  HMMA.16816.F32.BF16 R4, R168, R176.reuse, R4 ;  /* 0x000000b0a804723c */ /* 0x082fe20000041804 */
[----:B------:R-:W1:Y:S07]  /*fc70*/  LDSM.16.M88.4 R196, [R203] ;  /* 0x00000000cbc4783b */ /* 0x000e6e0000000200 */
[C---:B------:R-:W-:Y:S01]  /*fc80*/  HMMA.16816.F32.BF16 R8, R180.reuse, R176, R8 ;  /* 0x000000b0b408723c */ /* 0x040fe20000041808 */
[----:B------:R-:W5:Y:S07]  /*fc90*/  LDSM.16.M88.4 R156, [R209+0x2000] ;  /* 0x00200000d19c783b */ /* 0x000f6e0000000200 */
[-C--:B------:R-:W-:Y:S01]  /*fca0*/  HMMA.16816.F32.BF16 R12, R180, R178.reuse, R12 ;  /* 0x000000b2b40c723c */ /* 0x080fe2000004180c */
[----:B------:R-:W0:Y:S07]  /*fcb0*/  LDGDEPBAR ;  /* 0x00000000000079af */ /* 0x000e2e0000000000 */
[C---:B------:R-:W-:Y:S08]  /*fcc0*/  HMMA.16816.F32.BF16 R16, R168.reuse, R178, R16 ;  /* 0x000000b2a810723c */ /* 0x040ff00000041810 */
        /* <DEDUP_REMOVED lines=8> */
[-C--:B--2---:R-:W-:Y:S08]  /*fd50*/  HMMA.16816.F32.BF16 R52, R168, R188.reuse, R52 ;  /* 0x000000bca834723c */ /* 0x084ff00000041834 */
[C---:B------:R-:W-:Y:S08]  /*fd60*/  HMMA.16816.F32.BF16 R56, R180.reuse, R188, R56 ;  /* 0x000000bcb438723c */ /* 0x040ff00000041838 */
[-C--:B------:R-:W-:Y:S08]  /*fd70*/  HMMA.16816.F32.BF16 R60, R180, R190.reuse, R60 ;  /* 0x000000beb43c723c */ /* 0x080ff0000004183c */
[C---:B------:R-:W-:Y:S08]  /*fd80*/  HMMA.16816.F32.BF16 R64, R168.reuse, R190, R64 ;  /* 0x000000bea840723c */ /* 0x040ff00000041840 */
[-C--:B----4-:R-:W-:Y:S08]  /*fd90*/  HMMA.16816.F32.BF16 R68, R168, R192.reuse, R68 ;  /* 0x000000c0a844723c */ /* 0x090ff00000041844 */
[C---:B------:R-:W-:Y:S08]  /*fda0*/  HMMA.16816.F32.BF16 R72, R180.reuse, R192, R72 ;  /* 0x000000c0b448723c */ /* 0x040ff00000041848 */
[-C--:B------:R-:W-:Y:S08]  /*fdb0*/  HMMA.16816.F32.BF16 R76, R180, R194.reuse, R76 ;  /* 0x000000c2b44c723c */ /* 0x080ff0000004184c */
[----:B------:R-:W-:Y:S08]  /*fdc0*/  HMMA.16816.F32.BF16 R80, R168, R194, R80 ;  /* 0x000000c2a850723c */ /* 0x000ff00000041850 */
[-C--:B-1----:R-:W-:Y:S08]  /*fdd0*/  HMMA.16816.F32.BF16 R4, R160, R196.reuse, R4 ;  /* 0x000000c4a004723c */ /* 0x082ff00000041804 */
[C---:B-----5:R-:W-:Y:S08]  /*fde0*/  HMMA.16816.F32.BF16 R8, R156.reuse, R196, R8 ;  /* 0x000000c49c08723c */ /* 0x060ff00000041808 */
        /* <DEDUP_REMOVED lines=11> */
[----:B------:R1:W-:Y:S02]  /*fea0*/  MUFU.TANH R169, R0 ;  /* 0x0000000000a97308 */ /* 0x0003e40000002400 */
[----:B-1----:R-:W-:Y:S02]  /*feb0*/  FMUL.FTZ R0, R7, c[0x0][0x320] ;  /* 0x0000c80007007a20 */ /* 0x002fe40000410000 */
[----:B------:R-:W1:Y:S06]  /*fec0*/  LDSM.16.M88.4 R4, [R203+0x800] ;  /* 0x00080000cb04783b */ /* 0x000e6c0000000200 */
[----:B------:R2:W-:Y:S02]  /*fed0*/  MUFU.TANH R167, R0 ;  /* 0x0000000000a77308 */ /* 0x0005e40000002400 */
[----:B--2---:R-:W-:Y:S08]  /*fee0*/  FMUL.FTZ R0, R8, c[0x0][0x320] ;  /* 0x0000c80008007a20 */ /* 0x004ff00000410000 */
[----:B------:R2:W3:Y:S01]  /*fef0*/  MUFU.TANH R173, R0 ;  /* 0x0000000000ad7308 */ /* 0x0004e20000002400 */
[-C--:B-1----:R-:W-:Y:S08]  /*ff00*/  HMMA.16816.F32.BF16 R20, R160, R4.reuse, R20 ;  /* 0x00000004a014723c */ /* 0x082ff00000041814 */
[C---:B------:R-:W-:Y:S04]  /*ff10*/  HMMA.16816.F32.BF16 R24, R156.reuse, R4, R24 ;  /* 0x000000049c18723c */ /* 0x040fe80000041818 */
[----:B--2---:R-:W-:Y:S02]  /*ff20*/  FMUL.FTZ R0, R9, c[0x0][0x320] ;  /* 0x0000c80009007a20 */ /* 0x004fe40000410000 */
[----:B------:R-:W1:Y:S02]  /*ff30*/  LDSM.16.M88.4 R8, [R203+0x1000] ;  /* 0x00100000cb08783b */ /* 0x000e640000000200 */
[-C--:B------:R-:W-:Y:S01]  /*ff40*/  HMMA.16816.F32.BF16 R28, R156, R6.reuse, R28 ;  /* 0x000000069c1c723c */ /* 0x080fe2000004181c */
[----:B------:R2:W4:Y:S07]  /*ff50*/  MUFU.TANH R168, R0 ;  /* 0x0000000000a87308 */ /* 0x00052e0000002400 */
[C---:B------:R-:W-:Y:S08]  /*ff60*/  HMMA.16816.F32.BF16 R32, R160.reuse, R6, R32 ;  /* 0x00000006a020723c */ /* 0x040ff00000041820 */
[----:B------:R-:W-:Y:S04]  /*ff70*/  FMUL.FTZ R4, R26, c[0x0][0x320] ;  /* 0x0000c8001a047a20 */ /* 0x000fe80000410000 */
[----:B------:R-:W-:Y:S01]  /*ff80*/  FMUL.FTZ R2, R27, c[0x0][0x320] ;  /* 0x0000c8001b027a20 */ /* 0x000fe20000410000 */
[----:B------:R5:W-:Y:S01]  /*ff90*/  MUFU.TANH R176, R4 ;  /* 0x0000000400b07308 */ /* 0x000be20000002400 */
[----:B--2---:R-:W-:Y:S09]  /*ffa0*/  FMUL.FTZ R0, R12, c[0x0][0x320] ;  /* 0x0000c8000c007a20 */ /* 0x004ff20000410000 */
[----:B------:R2:W2:Y:S10]  /*ffb0*/  MUFU.TANH R155, R0 ;  /* 0x00000000009b7308 */ /* 0x0004b40000002400 */
[----:B------:R3:W-:Y:S01]  /*ffc0*/  MUFU.TANH R178, R2 ;  /* 0x0000000200b27308 */ /* 0x0007e20000002400 */
[-C--:B-1----:R-:W-:Y:S01]  /*ffd0*/  HMMA.16816.F32.BF16 R36, R160, R8.reuse, R36 ;  /* 0x00000008a024723c */ /* 0x082fe20000041824 */
[----:B-----5:R-:W1:Y:S07]  /*ffe0*/  LDSM.16.M88.4 R4, [R203+0x1800] ;  /* 0x00180000cb04783b */ /* 0x020e6e0000000200 */
[C---:B------:R-:W-:Y:S04]  /*fff0*/  HMMA.16816.F32.BF16 R40, R156.reuse, R8, R40 ;  /* 0x000000089c28723c */ /* 0x040fe80000041828 */
[----:B--2---:R-:W-:Y:S04]  /*10000*/  FMUL.FTZ R0, R13, c[0x0][0x320] ;  /* 0x0000c8000d007a20 */ /* 0x004fe80000410000 */
[-C--:B------:R-:W-:Y:S01]  /*10010*/  HMMA.16816.F32.BF16 R44, R156, R10.reuse, R44 ;  /* 0x0000000a9c2c723c */ /* 0x080fe2000004182c */
[----:B------:R2:W5:Y:S07]  /*10020*/  MUFU.TANH R152, R0 ;  /* 0x0000000000987308 */ /* 0x00056e0000002400 */
[C---:B------:R-:W-:Y:S08]  /*10030*/  HMMA.16816.F32.BF16 R48, R160.reuse, R10, R48 ;  /* 0x0000000aa030723c */ /* 0x040ff00000041830 */
[----:B------:R-:W-:Y:S04]  /*10040*/  FMUL.FTZ R8, R41, c[0x0][0x320] ;  /* 0x0000c80029087a20 */ /* 0x000fe80000410000 */
[----:B------:R4:W-:Y:S01]  /*10050*/  MUFU.TANH R185, R8 ;  /* 0x0000000800b97308 */ /* 0x0009e20000002400 */
[----:B---3--:R-:W-:Y:S02]  /*10060*/  FMUL.FTZ R2, R42, c[0x0][0x320] ;  /* 0x0000c8002a027a20 */ /* 0x008fe40000410000 */
[----:B--2---:R-:W-:Y:S01]  /*10070*/  FMUL.FTZ R0, R14, c[0x0][0x320] ;  /* 0x0000c8000e007a20 */ /* 0x004fe20000410000 */
[-C--:B-1----:R-:W-:Y:S06]  /*10080*/  HMMA.16816.F32.BF16 R52, R160, R4.reuse, R52 ;  /* 0x00000004a034723c */ /* 0x082fec0000041834 */
[----:B------:R1:W-:Y:S02]  /*10090*/  MUFU.TANH R165, R0 ;  /* 0x0000000000a57308 */ /* 0x0003e40000002400 */
[C---:B------:R-:W-:Y:S08]  /*100a0*/  HMMA.16816.F32.BF16 R56, R156.reuse, R4, R56 ;  /* 0x000000049c38723c */ /* 0x040ff00000041838 */
[----:B------:R2:W-:Y:S01]  /*100b0*/  MUFU.TANH R186, R2 ;  /* 0x0000000200ba7308 */ /* 0x0005e20000002400 */
[-C--:B------:R-:W-:Y:S01]  /*100c0*/  HMMA.16816.F32.BF16 R60, R156, R6.reuse, R60 ;  /* 0x000000069c3c723c */ /* 0x080fe2000004183c */
[----:B----4-:R-:W3:Y:S01]  /*100d0*/  LDSM.16.M88.4 R8, [R203+0x2000] ;  /* 0x00200000cb08783b */ /* 0x010ee20000000200 */
[----:B------:R-:W-:Y:S06]  /*100e0*/  DEPBAR.LE SB0, 0x0 ;  /* 0x000080000000791a */ /* 0x000fec0000000000 */
[C---:B------:R-:W-:Y:S01]  /*100f0*/  HMMA.16816.F32.BF16 R64, R160.reuse, R6, R64 ;  /* 0x00000006a040723c */ /* 0x040fe20000041840 */
[----:B------:R-:W-:Y:S04]  /*10100*/  BAR.SYNC.DEFER_BLOCKING 0x0 ;  /* 0x0000000000007b1d */ /* 0x000fe80000010000 */
[----:B-1----:R-:W-:Y:S02]  /*10110*/  FMUL.FTZ R0, R15, c[0x0][0x320] ;  /* 0x0000c8000f007a20 */ /* 0x002fe40000410000 */
[----:B------:R-:W-:Y:S02]  /*10120*/  FMUL.FTZ R4, R56, c[0x0][0x320] ;  /* 0x0000c80038047a20 */ /* 0x000fe40000410000 */
[----:B------:R1:W-:Y:S03]  /*10130*/  MUFU.TANH R164, R0 ;  /* 0x0000000000a47308 */ /* 0x0003e60000002400 */
[----:B--2---:R-:W-:Y:S04]  /*10140*/  FMUL.FTZ R2, R57, c[0x0][0x320] ;  /* 0x0000c80039027a20 */ /* 0x004fe80000410000 */
[----:B------:R-:W-:Y:S03]  /*10150*/  FMUL.FTZ R7, R62, c[0x0][0x320] ;  /* 0x0000c8003e077a20 */ /* 0x000fe60000410000 */
[----:B------:R2:W-:Y:S10]  /*10160*/  MUFU.TANH R189, R4 ;  /* 0x0000000400bd7308 */ /* 0x0005f40000002400 */
[----:B------:R4:W-:Y:S01]  /*10170*/  MUFU.TANH R194, R2 ;  /* 0x0000000200c27308 */ /* 0x0009e20000002400 */
[----:B-1----:R-:W-:Y:S01]  /*10180*/  FMUL.FTZ R0, R16, c[0x0][0x320] ;  /* 0x0000c80010007a20 */ /* 0x002fe20000410000 */
[-C--:B---3--:R-:W-:Y:S08]  /*10190*/  HMMA.16816.F32.BF16 R68, R160, R8.reuse, R68 ;  /* 0x00000008a044723c */ /* 0x088ff00000041844 */
[----:B------:R1:W3:Y:S01]  /*101a0*/  MUFU.TANH R87, R0 ;  /* 0x0000000000577308 */ /* 0x0002e20000002400 */
[C---:B------:R-:W-:Y:S04]  /*101b0*/  HMMA.16816.F32.BF16 R72, R156.reuse, R8, R72 ;  /* 0x000000089c48723c */ /* 0x040fe80000041848 */
[----:B--2---:R-:W-:Y:S03]  /*101c0*/  FMNMX.FTZ R4, R173, R85, !PT ;  /* 0x00000055ad047209 */ /* 0x004fe60007810000 */
[----:B------:R-:W-:Y:S01]  /*101d0*/  FMUL.FTZ R8, R63, c[0x0][0x320] ;  /* 0x0000c8003f087a20 */ /* 0x000fe20000410000 */
[-C--:B------:R-:W-:Y:S01]  /*101e0*/  HMMA.16816.F32.BF16 R76, R156, R10.reuse, R76 ;  /* 0x0000000a9c4c723c */ /* 0x080fe2000004184c */
[----:B------:R-:W-:Y:S03]  /*101f0*/  MUFU.TANH R156, R7 ;  /* 0x00000007009c7308 */ /* 0x000fe60000002400 */
[----:B------:R-:W-:Y:S02]  /*10200*/  FMNMX.FTZ R4, R168, R4, !PT ;  /* 0x00000004a8047209 */ /* 0x000fe40007810000 */
[----:B----4-:R-:W-:Y:S02]  /*10210*/  FMNMX.FTZ R2, R166, R3, !PT ;  /* 0x00000003a6027209 */ /* 0x010fe40007810000 */
[----:B------:R-:W-:Y:S03]  /*10220*/  HMMA.16816.F32.BF16 R80, R160, R10, R80 ;  /* 0x0000000aa050723c */ /* 0x000fe60000041850 */
[----:B------:R-:W-:Y:S01]  /*10230*/  MUFU.TANH R157, R8 ;  /* 0x00000008009d7308 */ /* 0x000fe20000002400 */
[----:B------:R-:W-:Y:S01]  /*10240*/  FMNMX.FTZ R4, R155, R4, !PT ;  /* 0x000000049b047209 */ /* 0x000fe20007810000 */
[----:B-1----:R-:W-:Y:S01]  /*10250*/  FMUL.FTZ R0, R17, c[0x0][0x320] ;  /* 0x0000c80011007a20 */ /* 0x002fe20000410000 */
[----:B------:R-:W-:Y:S02]  /*10260*/  FMNMX.FTZ R2, R154, R2, !PT ;  /* 0x000000029a027209 */ /* 0x000fe40007810000 */
[----:B------:R-:W-:Y:S01]  /*10270*/  FMUL.FTZ R5, R73, c[0x0][0x320] ;  /* 0x0000c80049057a20 */ /* 0x000fe20000410000 */
[----:B-----5:R-:W-:Y:S03]  /*10280*/  FMNMX.FTZ R4, R152, R4, !PT ;  /* 0x0000000498047209 */ /* 0x020fe60007810000 */
[----:B---3--:R-:W-:Y:S01]  /*10290*/  FMNMX.FTZ R2, R87, R2, !PT ;  /* 0x0000000257027209 */ /* 0x008fe20007810000 */
[----:B------:R1:W2:Y:S03]  /*102a0*/  MUFU.TANH R14, R0 ;  /* 0x00000000000e7308 */ /* 0x0002a60000002400 */
[----:B------:R-:W-:Y:S07]  /*102b0*/  FMUL.FTZ R6, R76, c[0x0][0x320] ;  /* 0x0000c8004c067a20 */ /* 0x000fee0000410000 */
[----:B------:R3:W-:Y:S10]  /*102c0*/  MUFU.TANH R218, R5 ;  /* 0x0000000500da7308 */ /* 0x0007f40000002400 */
[----:B------:R4:W-:Y:S01]  /*102d0*/  MUFU.TANH R192, R6 ;  /* 0x0000000600c07308 */ /* 0x0009e20000002400 */
[----:B-1----:R-:W-:Y:S01]  /*102e0*/  FMUL.FTZ R0, R18, c[0x0][0x320] ;  /* 0x0000c80012007a20 */ /* 0x002fe20000410000 */
[----:B--2---:R-:W-:Y:S08]  /*102f0*/  FMNMX.FTZ R2, R14, R2, !PT ;  /* 0x000000020e027209 */ /* 0x004ff00007810000 */
[----:B------:R1:W-:Y:S01]  /*10300*/  MUFU.TANH R17, R0 ;  /* 0x0000000000117308 */ /* 0x0003e20000002400 */
[----:B---3--:R-:W-:Y:S09]  /*10310*/  FMUL.FTZ R5, R80, c[0x0][0x320] ;  /* 0x0000c80050057a20 */ /* 0x008ff20000410000 */
[----:B------:R2:W-:Y:S01]  /*10320*/  MUFU.TANH R195, R5 ;  /* 0x0000000500c37308 */ /* 0x0005e20000002400 */
[----:B----4-:R-:W-:Y:S09]  /*10330*/  FMUL.FTZ R6, R77, c[0x0][0x320] ;  /* 0x0000c8004d067a20 */ /* 0x010ff20000410000 */
[----:B------:R-:W-:Y:S01]  /*10340*/  MUFU.TANH R191, R6 ;  /* 0x0000000600bf7308 */ /* 0x000fe20000002400 */
[----:B-1----:R-:W-:Y:S09]  /*10350*/  FMUL.FTZ R0, R19, c[0x0][0x320] ;  /* 0x0000c80013007a20 */ /* 0x002ff20000410000 */
[----:B------:R1:W-:Y:S01]  /*10360*/  MUFU.TANH R16, R0 ;  /* 0x0000000000107308 */ /* 0x0003e20000002400 */
[----:B--2---:R-:W-:Y:S09]  /*10370*/  FMUL.FTZ R5, R81, c[0x0][0x320] ;  /* 0x0000c80051057a20 */ /* 0x004ff20000410000 */
[----:B------:R2:W-:Y:S01]  /*10380*/  MUFU.TANH R163, R5 ;  /* 0x0000000500a37308 */ /* 0x0005e20000002400 */
[----:B-1----:R-:W-:Y:S09]  /*10390*/  FMUL.FTZ R0, R20, c[0x0][0x320] ;  /* 0x0000c80014007a20 */ /* 0x002ff20000410000 */
[----:B------:R1:W3:Y:S01]  /*103a0*/  MUFU.TANH R19, R0 ;  /* 0x0000000000137308 */ /* 0x0002e20000002400 */
[----:B--2---:R-:W-:Y:S09]  /*103b0*/  FMUL.FTZ R5, R82, c[0x0][0x320] ;  /* 0x0000c80052057a20 */ /* 0x004ff20000410000 */
[----:B------:R2:W-:Y:S01]  /*103c0*/  MUFU.TANH R162, R5 ;  /* 0x0000000500a27308 */ /* 0x0005e20000002400 */
[----:B-1----:R-:W-:Y:S01]  /*103d0*/  FMUL.FTZ R0, R21, c[0x0][0x320] ;  /* 0x0000c80015007a20 */ /* 0x002fe20000410000 */
[----:B---3--:R-:W-:Y:S08]  /*103e0*/  FMNMX.FTZ R2, R19, R2, !PT ;  /* 0x0000000213027209 */ /* 0x008ff00007810000 */
[----:B------:R1:W3:Y:S01]  /*103f0*/  MUFU.TANH R20, R0 ;  /* 0x0000000000147308 */ /* 0x0002e20000002400 */
[----:B--2---:R-:W-:Y:S09]  /*10400*/  FMUL.FTZ R5, R83, c[0x0][0x320] ;  /* 0x0000c80053057a20 */ /* 0x004ff20000410000 */
[----:B------:R2:W-:Y:S01]  /*10410*/  MUFU.TANH R161, R5 ;  /* 0x0000000500a17308 */ /* 0x0005e20000002400 */
[----:B-1----:R-:W-:Y:S01]  /*10420*/  FMUL.FTZ R0, R22, c[0x0][0x320] ;  /* 0x0000c80016007a20 */ /* 0x002fe20000410000 */
[----:B---3--:R-:W-:Y:S08]  /*10430*/  FMNMX.FTZ R2, R20, R2, !PT ;  /* 0x0000000214027209 */ /* 0x008ff00007810000 */
[----:B------:R1:W-:Y:S01]  /*10440*/  MUFU.TANH R21, R0 ;  /* 0x0000000000157308 */ /* 0x0003e20000002400 */
[----:B--2---:R-:W-:Y:S04]  /*10450*/  FMNMX.FTZ R5, R171, R86, !PT ;  /* 0x00000056ab057209 */ /* 0x004fe80007810000 */
[----:B------:R-:W-:Y:S04]  /*10460*/  FMNMX.FTZ R5, R170, R5, !PT ;  /* 0x00000005aa057209 */ /* 0x000fe80007810000 */
[----:B------:R-:W-:Y:S01]  /*10470*/  FMNMX.FTZ R6, R165, R5, !PT ;  /* 0x00000005a5067209 */ /* 0x000fe20007810000 */
[----:B-1----:R-:W-:Y:S04]  /*10480*/  FMUL.FTZ R0, R23, c[0x0][0x320] ;  /* 0x0000c80017007a20 */ /* 0x002fe80000410000 */
        /* <DEDUP_REMOVED lines=104> */
[----:B------:R-:W-:Y:S05]  /*10b10*/  FMNMX.FTZ R2, R163, R2, !PT ;  /* 0x00000002a3027209 */ /* 0x000fea0007810000 */
[----:B------:R-:W2:Y:S01]  /*10b20*/  SHFL.BFLY PT, R9, R2, 0x2, 0x1f ;  /* 0x0c401f0002097f89 */ /* 0x000ea200000e0000 */
[----:B-1----:R-:W-:Y:S04]  /*10b30*/  FMUL.FTZ R0, R71, c[0x0][0x320] ;  /* 0x0000c80047007a20 */ /* 0x002fe80000410000 */
[----:B------:R1:W-:Y:S01]  /*10b40*/  MUFU.TANH R158, R0 ;  /* 0x00000000009e7308 */ /* 0x0003e20000002400 */
[----:B--2---:R-:W-:Y:S05]  /*10b50*/  FMNMX.FTZ R2, R2, R9, !PT ;  /* 0x0000000902027209 */ /* 0x004fea0007810000 */
[----:B------:R-:W2:Y:S01]  /*10b60*/  SHFL.BFLY PT, R9, R2, 0x1, 0x1f ;  /* 0x0c201f0002097f89 */ /* 0x000ea200000e0000 */
[----:B-1----:R-:W-:Y:S04]  /*10b70*/  FMUL.FTZ R0, R72, c[0x0][0x320] ;  /* 0x0000c80048007a20 */ /* 0x002fe80000410000 */
[----:B------:R1:W3:Y:S01]  /*10b80*/  MUFU.TANH R196, R0 ;  /* 0x0000000000c47308 */ /* 0x0002e20000002400 */
[----:B--2---:R-:W-:Y:S05]  /*10b90*/  FMNMX.FTZ R70, R2, R9, !PT ;  /* 0x0000000902467209 */ /* 0x004fea0007810000 */
[----:B------:R-:W-:Y:S04]  /*10ba0*/  FMUL.FTZ R153, R70, c[0x0][0x2d0] ;  /* 0x0000b40046997a20 */ /* 0x000fe80000410000 */
[----:B------:R-:W-:Y:S04]  /*10bb0*/  FFMA.FTZ R9, R12, c[0x0][0x2d0], -R153 ;  /* 0x0000b4000c097a23 */ /* 0x000fe80000010899 */
[----:B------:R-:W-:Y:S01]  /*10bc0*/  MUFU.EX2 R226, R9 ;  /* 0x0000000900e27308 */ /* 0x000fe20000000800 */
[----:B-1----:R-:W-:Y:S02]  /*10bd0*/  FMNMX.FTZ R0, R169, R84, !PT ;  /* 0x00000054a9007209 */ /* 0x002fe40007810000 */
[----:B---3--:R-:W-:Y:S02]  /*10be0*/  FMNMX.FTZ R5, R196, R4, !PT ;  /* 0x00000004c4057209 */ /* 0x008fe40007810000 */
[----:B------:R-:W-:Y:S02]  /*10bf0*/  FMNMX.FTZ R0, R167, R0, !PT ;  /* 0x00000000a7007209 */ /* 0x000fe40007810000 */
[----:B------:R-:W-:Y:S01]  /*10c00*/  FMNMX.FTZ R4, R164, R6, !PT ;  /* 0x00000006a4047209 */ /* 0x000fe20007810000 */
[----:B------:R-:W-:Y:S01]  /*10c10*/  FMUL.FTZ R6, R74, c[0x0][0x320] ;  /* 0x0000c8004a067a20 */ /* 0x000fe20000410000 */
[----:B------:R-:W-:Y:S02]  /*10c20*/  FMNMX.FTZ R0, R17, R0, !PT ;  /* 0x0000000011007209 */ /* 0x000fe40007810000 */
[----:B------:R-:W-:Y:S01]  /*10c30*/  FMNMX.FTZ R4, R176, R4, !PT ;  /* 0x00000004b0047209 */ /* 0x000fe20007810000 */
[----:B------:R1:W2:Y:S01]  /*10c40*/  MUFU.TANH R190, R6 ;  /* 0x0000000600be7308 */ /* 0x0002a20000002400 */
[----:B------:R-:W-:Y:S02]  /*10c50*/  FMNMX.FTZ R0, R16, R0, !PT ;  /* 0x0000000010007209 */ /* 0x000fe40007810000 */
        /* <DEDUP_REMOVED lines=10> */
[----:B------:R-:W-:Y:S01]  /*10d00*/  FMNMX.FTZ R5, R192, R5, !PT ;  /* 0x00000005c0057209 */ /* 0x000fe20007810000 */
[----:B-1----:R-:W-:Y:S01]  /*10d10*/  FMUL.FTZ R6, R75, c[0x0][0x320] ;  /* 0x0000c8004b067a20 */ /* 0x002fe20000410000 */
[----:B------:R-:W-:Y:S02]  /*10d20*/  FMNMX.FTZ R0, R183, R0, !PT ;  /* 0x00000000b7007209 */ /* 0x000fe40007810000 */
[----:B------:R-:W-:Y:S01]  /*10d30*/  FMNMX.FTZ R5, R191, R5, !PT ;  /* 0x00000005bf057209 */ /* 0x000fe20007810000 */
[----:B------:R1:W3:Y:S01]  /*10d40*/  MUFU.TANH R160, R6 ;  /* 0x0000000600a07308 */ /* 0x0002e20000002400 */
[----:B------:R-:W-:Y:S03]  /*10d50*/  FMNMX.FTZ R0, R180, R0, !PT ;  /* 0x00000000b4007209 */ /* 0x000fe60007810000 */
[----:B------:R-:W4:Y:S01]  /*10d60*/  SHFL.BFLY PT, R8, R5, 0x2, 0x1f ;  /* 0x0c401f0005087f89 */ /* 0x000f2200000e0000 */
[----:B------:R-:W-:Y:S04]  /*10d70*/  FMNMX.FTZ R0, R181, R0, !PT ;  /* 0x00000000b5007209 */ /* 0x000fe80007810000 */
[----:B------:R-:W-:Y:S04]  /*10d80*/  FMNMX.FTZ R0, R249, R0, !PT ;  /* 0x00000000f9007209 */ /* 0x000fe80007810000 */
[----:B------:R-:W-:Y:S04]  /*10d90*/  FMNMX.FTZ R0, R252, R0, !PT ;  /* 0x00000000fc007209 */ /* 0x000fe80007810000 */
[----:B------:R-:W-:Y:S04]  /*10da0*/  FMNMX.FTZ R0, R247, R0, !PT ;  /* 0x00000000f7007209 */ /* 0x000fe80007810000 */
[----:B------:R-:W-:Y:S02]  /*10db0*/  FMNMX.FTZ R0, R250, R0, !PT ;  /* 0x00000000fa007209 */ /* 0x000fe40007810000 */
[----:B-1----:R-:W-:Y:S02]  /*10dc0*/  FMNMX.FTZ R6, R188, R4, !PT ;  /* 0x00000004bc067209 */ /* 0x002fe40007810000 */
[----:B------:R-:W-:Y:S02]  /*10dd0*/  FMNMX.FTZ R0, R31, R0, !PT ;  /* 0x000000001f007209 */ /* 0x000fe40007810000 */
[----:B----4-:R-:W-:Y:S02]  /*10de0*/  FMNMX.FTZ R5, R5, R8, !PT ;  /* 0x0000000805057209 */ /* 0x010fe40007810000 */
[----:B------:R-:W-:Y:S03]  /*10df0*/  FMNMX.FTZ R0, R158, R0, !PT ;  /* 0x000000009e007209 */ /* 0x000fe60007810000 */
[----:B------:R-:W1:Y:S01]  /*10e00*/  SHFL.BFLY PT, R8, R5, 0x1, 0x1f ;  /* 0x0c201f0005087f89 */ /* 0x000e6200000e0000 */
[----:B------:R-:W-:Y:S04]  /*10e10*/  FMNMX.FTZ R0, R162, R0, !PT ;  /* 0x00000000a2007209 */ /* 0x000fe80007810000 */
[----:B------:R-:W-:Y:S05]  /*10e20*/  FMNMX.FTZ R0, R161, R0, !PT ;  /* 0x00000000a1007209 */ /* 0x000fea0007810000 */
[----:B------:R-:W4:Y:S01]  /*10e30*/  SHFL.BFLY PT, R7, R0, 0x2, 0x1f ;  /* 0x0c401f0000077f89 */ /* 0x000f2200000e0000 */
[----:B-1----:R-:W-:Y:S02]  /*10e40*/  FMNMX.FTZ R68, R5, R8, !PT ;  /* 0x0000000805447209 */ /* 0x002fe40007810000 */
[----:B------:R-:W-:Y:S03]  /*10e50*/  @P0 MOV R5, R219 ;  /* 0x000000db00050202 */ /* 0x000fe60000000f00 */
[----:B------:R-:W-:Y:S01]  /*10e60*/  FMUL.FTZ R159, R68, c[0x0][0x2d0] ;  /* 0x0000b400449f7a20 */ /* 0x000fe20000410000 */
[----:B----4-:R-:W-:Y:S01]  /*10e70*/  FMNMX.FTZ R4, R0, R7, !PT ;  /* 0x0000000700047209 */ /* 0x010fe20007810000 */
[----:B------:R-:W-:Y:S01]  /*10e80*/  FMUL.FTZ R7, R78, c[0x0][0x320] ;  /* 0x0000c8004e077a20 */ /* 0x000fe20000410000 */
[----:B------:R-:W-:Y:S03]  /*10e90*/  FMNMX.FTZ R0, R248, R6, !PT ;  /* 0x00000006f8007209 */ /* 0x000fe60007810000 */
[----:B------:R1:W4:Y:S01]  /*10ea0*/  MUFU.TANH R74, R7 ;  /* 0x00000007004a7308 */ /* 0x0003220000002400 */
[----:B------:R-:W-:Y:S04]  /*10eb0*/  FMNMX.FTZ R0, R251, R0, !PT ;  /* 0x00000000fb007209 */ /* 0x000fe80007810000 */
[----:B------:R-:W-:Y:S01]  /*10ec0*/  FMNMX.FTZ R6, R198, R0, !PT ;  /* 0x00000000c6067209 */ /* 0x000fe20007810000 */
[----:B------:R-:W-:Y:S03]  /*10ed0*/  FMUL.FTZ R0, R79, c[0x0][0x320] ;  /* 0x0000c8004f007a20 */ /* 0x000fe60000410000 */
[----:B------:R-:W-:Y:S01]  /*10ee0*/  FMNMX.FTZ R6, R32, R6, !PT ;  /* 0x0000000620067209 */ /* 0x000fe20007810000 */
[----:B------:R5:W2:Y:S01]  /*10ef0*/  MUFU.TANH R75, R0 ;  /* 0x00000000004b7308 */ /* 0x000aa20000002400 */
[----:B-1----:R-:W1:Y:S02]  /*10f00*/  SHFL.BFLY PT, R7, R4, 0x1, 0x1f ;  /* 0x0c201f0004077f89 */ /* 0x002e6400000e0000 */
[----:B-----5:R-:W-:Y:S04]  /*10f10*/  FMNMX.FTZ R0, R156, R6, !PT ;  /* 0x000000069c007209 */ /* 0x020fe80007810000 */
[----:B------:R-:W-:Y:S01]  /*10f20*/  FMNMX.FTZ R2, R157, R0, !PT ;  /* 0x000000009d027209 */ /* 0x000fe20007810000 */
[----:B------:R-:W-:Y:S03]  /*10f30*/  FADD.FTZ R0, -R70, R3 ;  /* 0x0000000346007221 */ /* 0x000fe60000010100 */
[----:B--2---:R-:W-:Y:S01]  /*10f40*/  FMNMX.FTZ R3, R190, R2, !PT ;  /* 0x00000002be037209 */ /* 0x004fe20007810000 */
[----:B------:R-:W-:Y:S03]  /*10f50*/  FMUL.FTZ R2, R0, c[0x0][0x2d0] ;  /* 0x0000b40000027a20 */ /* 0x000fe60000410000 */
[----:B---3--:R-:W-:Y:S01]  /*10f60*/  FMNMX.FTZ R0, R160, R3, !PT ;  /* 0x00000003a0007209 */ /* 0x008fe20007810000 */
[----:B------:R2:W3:Y:S01]  /*10f70*/  MUFU.EX2 R73, R2 ;  /* 0x0000000200497308 */ /* 0x0004e20000000800 */
[----:B-1----:R-:W-:Y:S01]  /*10f80*/  FMNMX.FTZ R69, R4, R7, !PT ;  /* 0x0000000704457209 */ /* 0x002fe20007810000 */
[--C-:B------:R-:W-:Y:S01]  /*10f90*/  FFMA.FTZ R4, R166, c[0x0][0x2d0], -R153.reuse ;  /* 0x0000b400a6047a23 */ /* 0x100fe20000010899 */
[----:B----4-:R-:W-:Y:S01]  /*10fa0*/  FMNMX.FTZ R0, R74, R0, !PT ;  /* 0x000000004a007209 */ /* 0x010fe20007810000 */
[----:B------:R-:W-:Y:S03]  /*10fb0*/  @P0 IMAD.WIDE.U32 R6, R217, c[0x0][0x1e0], RZ ;  /* 0x00007800d9060a25 */ /* 0x000fe600078e00ff */
[----:B------:R-:W-:Y:S03]  /*10fc0*/  FMNMX.FTZ R0, R75, R0, !PT ;  /* 0x000000004b007209 */ /* 0x000fe60007810000 */
[----:B------:R1:W-:Y:S02]  /*10fd0*/  MUFU.EX2 R238, R4 ;  /* 0x0000000400ee7308 */ /* 0x0003e40000000800 */
[----:B------:R-:W4:Y:S01]  /*10fe0*/  SHFL.BFLY PT, R3, R0, 0x2, 0x1f ;  /* 0x0c401f0000037f89 */ /* 0x000f2200000e0000 */
[----:B--2---:R-:W-:Y:S02]  /*10ff0*/  FADD.FTZ R2, -R69, R84 ;  /* 0x0000005445027221 */ /* 0x004fe40000010100 */
[C---:B---3--:R-:W-:Y:S02]  /*11000*/  FMUL.FTZ R33, R73.reuse, R117 ;  /* 0x0000007549217220 */ /* 0x048fe40000410000 */
[----:B------:R-:W-:Y:S02]  /*11010*/  FMUL.FTZ R2, R2, c[0x0][0x2d0] ;  /* 0x0000b40002027a20 */ /* 0x000fe40000410000 */
[C---:B------:R-:W-:Y:S02]  /*11020*/  FMUL.FTZ R48, R73.reuse, R132 ;  /* 0x0000008449307220 */ /* 0x040fe40000410000 */
[----:B------:R2:W3:Y:S01]  /*11030*/  MUFU.EX2 R72, R2 ;  /* 0x0000000200487308 */ /* 0x0004e20000000800 */
[----:B------:R-:W-:Y:S02]  /*11040*/  FMUL.FTZ R49, R73, R133 ;  /* 0x0000008549317220 */ /* 0x000fe40000410000 */
[--C-:B-1----:R-:W-:Y:S01]  /*11050*/  FFMA.FTZ R4, R19, c[0x0][0x2d0], -R153.reuse ;  /* 0x0000b40013047a23 */ /* 0x102fe20000010899 */
[----:B----4-:R-:W-:Y:S01]  /*11060*/  FMNMX.FTZ R0, R0, R3, !PT ;  /* 0x0000000300007209 */ /* 0x010fe20007810000 */
[----:B------:R-:W-:Y:S05]  /*11070*/  FFMA.FTZ R3, R14, c[0x0][0x2d0], -R153 ;  /* 0x0000b4000e037a23 */ /* 0x000fea0000010899 */
[----:B------:R-:W-:Y:S10]  /*11080*/  MUFU.EX2 R241, R3 ;  /* 0x0000000300f17308 */ /* 0x000ff40000000800 */
[----:B------:R1:W-:Y:S01]  /*11090*/  MUFU.EX2 R231, R4 ;  /* 0x0000000400e77308 */ /* 0x0003e20000000800 */
[----:B--2---:R-:W-:Y:S02]  /*110a0*/  FADD.FTZ R2, -R68, R85 ;  /* 0x0000005544027221 */ /* 0x004fe40000010100 */
[----:B---3--:R-:W-:Y:S01]  /*110b0*/  FMUL.FTZ R19, R72, R103 ;  /* 0x0000006748137220 */ /* 0x008fe20000410000 */
[----:B------:R-:W-:Y:S01]  /*110c0*/  MOV R103, R189 ;  /* 0x000000bd00677202 */ /* 0x000fe20000000f00 */
[----:B------:R-:W-:Y:S02]  /*110d0*/  FMUL.FTZ R2, R2, c[0x0][0x2d0] ;  /* 0x0000b40002027a20 */ /* 0x000fe40000410000 */
[C---:B------:R-:W-:Y:S03]  /*110e0*/  FMUL.FTZ R34, R72.reuse, R118 ;  /* 0x0000007648227220 */ /* 0x040fe60000410000 */
[----:B------:R2:W3:Y:S01]  /*110f0*/  MUFU.EX2 R71, R2 ;  /* 0x0000000200477308 */ /* 0x0004e20000000800 */
[C---:B------:R-:W-:Y:S02]  /*11100*/  FMUL.FTZ R35, R72.reuse, R119 ;  /* 0x0000007748237220 */ /* 0x040fe40000410000 */
[C---:B------:R-:W-:Y:S02]  /*11110*/  FMUL.FTZ R50, R72.reuse, R134 ;  /* 0x0000008648327220 */ /* 0x040fe40000410000 */
[----:B------:R-:W-:Y:S02]  /*11120*/  FMUL.FTZ R51, R72, R135 ;  /* 0x0000008748337220 */ /* 0x000fe40000410000 */
[--C-:B-1----:R-:W-:Y:S04]  /*11130*/  FFMA.FTZ R4, R20, c[0x0][0x2d0], -R153.reuse ;  /* 0x0000b40014047a23 */ /* 0x102fe80000010899 */
[----:B------:R1:W-:Y:S01]  /*11140*/  MUFU.EX2 R230, R4 ;  /* 0x0000000400e67308 */ /* 0x0003e20000000800 */
[----:B--2---:R-:W-:Y:S02]  /*11150*/  FFMA.FTZ R2, R154, c[0x0][0x2d0], -R153 ;  /* 0x0000b4009a027a23 */ /* 0x004fe40000010899 */
[----:B------:R-:W-:Y:S07]  /*11160*/  FMUL.FTZ R154, R69, c[0x0][0x2d0] ;  /* 0x0000b400459a7a20 */ /* 0x000fee0000410000 */
[----:B------:R2:W4:Y:S01]  /*11170*/  MUFU.EX2 R240, R2 ;  /* 0x0000000200f07308 */ /* 0x0005220000000800 */
[----:B---3--:R-:W-:Y:S02]  /*11180*/  FMUL.FTZ R41, R71, R125 ;  /* 0x0000007d47297220 */ /* 0x008fe40000410000 */
[----:B------:R-:W-:Y:S01]  /*11190*/  FFMA.FTZ R3, R169, c[0x0][0x2d0], -R154 ;  /* 0x0000b400a9037a23 */ /* 0x000fe2000001089a */
[----:B------:R-:W-:Y:S01]  /*111a0*/  MOV R169, R192 ;  /* 0x000000c000a97202 */ /* 0x000fe20000000f00 */
[C---:B------:R-:W-:Y:S02]  /*111b0*/  FMUL.FTZ R45, R71.reuse, R129 ;  /* 0x00000081472d7220 */ /* 0x040fe40000410000 */
[C---:B------:R-:W-:Y:S02]  /*111c0*/  FMUL.FTZ R57, R71.reuse, R141 ;  /* 0x0000008d47397220 */ /* 0x040fe40000410000 */
[C---:B------:R-:W-:Y:S01]  /*111d0*/  FMUL.FTZ R56, R71.reuse, R140 ;  /* 0x0000008c47387220 */ /* 0x040fe20000410000 */
[----:B------:R3:W-:Y:S01]  /*111e0*/  MUFU.EX2 R234, R3 ;  /* 0x0000000300ea7308 */ /* 0x0007e20000000800 */
[C---:B------:R-:W-:Y:S01]  /*111f0*/  FMUL.FTZ R60, R71.reuse, R144 ;  /* 0x00000090473c7220 */ /* 0x040fe20000410000 */
[----:B-1----:R-:W-:Y:S01]  /*11200*/  @P0 MOV R4, R220 ;  /* 0x000000dc00040202 */ /* 0x002fe20000000f00 */
[----:B------:R-:W-:Y:S04]  /*11210*/  FMUL.FTZ R61, R71, R145 ;  /* 0x00000091473d7220 */ /* 0x000fe80000410000 */
[----:B------:R-:W-:Y:S04]  /*11220*/  @P0 IMAD.WIDE.U32 R4, R6, 0x50, R4 ;  /* 0x0000005006040825 */ /* 0x000fe800078e0004 */
[--C-:B------:R-:W-:Y:S01]  /*11230*/  FFMA.FTZ R6, R13, c[0x0][0x2d0], -R153.reuse ;  /* 0x0000b4000d067a23 */ /* 0x100fe20000010899 */
[----:B------:R-:W-:Y:S01]  /*11240*/  @P0 LEA R10, P2, R4, c[0x0][0x1c8], 0x1 ;  /* 0x00007200040a0a11 */ /* 0x000fe200078408ff */
[----:B------:R-:W-:Y:S01]  /*11250*/  FMUL.FTZ R13, R71, R97 ;  /* 0x00000061470d7220 */ /* 0x000fe20000410000 */
[----:B------:R-:W-:Y:S01]  /*11260*/  MOV R97, R30 ;  /* 0x0000001e00617202 */ /* 0x000fe20000000f00 */
[----:B------:R-:W-:Y:S01]  /*11270*/  MUFU.EX2 R227, R6 ;  /* 0x0000000600e37308 */ /* 0x000fe20000000800 */
[----:B--2---:R-:W-:Y:S01]  /*11280*/  FFMA.FTZ R2, R87, c[0x0][0x2d0], -R153 ;  /* 0x0000b40057027a23 */ /* 0x004fe20000010899 */
[----:B----4-:R-:W-:Y:S01]  /*11290*/  F2FP.BF16.PACK_AB R76, R240, R238 ;  /* 0x000000eef04c723e */ /* 0x010fe200000010ff */
[--C-:B---3--:R-:W-:Y:S07]  /*112a0*/  FFMA.FTZ R3, R167, c[0x0][0x2d0], -R154.reuse ;  /* 0x0000b400a7037a23 */ /* 0x108fee000001089a */
[----:B------:R1:W2:Y:S10]  /*112b0*/  MUFU.EX2 R239, R2 ;  /* 0x0000000200ef7308 */ /* 0x0002b40000000800 */
[----:B------:R3:W4:Y:S01]  /*112c0*/  MUFU.EX2 R235, R3 ;  /* 0x0000000300eb7308 */ /* 0x0007220000000800 */
[----:B-1----:R-:W1:Y:S01]  /*112d0*/  SHFL.BFLY PT, R2, R0, 0x1, 0x1f ;  /* 0x0c201f0000027f89 */ /* 0x002e6200000e0000 */
[----:B--2---:R-:W-:Y:S01]  /*112e0*/  F2FP.BF16.PACK_AB R78, R241, R239 ;  /* 0x000000eff14e723e */ /* 0x004fe200000010ff */
[--C-:B---3--:R-:W-:Y:S01]  /*112f0*/  FFMA.FTZ R3, R17, c[0x0][0x2d0], -R154.reuse ;  /* 0x0000b40011037a23 */ /* 0x108fe2000001089a */
[----:B----4-:R-:W-:Y:S01]  /*11300*/  F2FP.BF16.PACK_AB R77, R235, R234 ;  /* 0x000000eaeb4d723e */ /* 0x010fe200000010ff */
[C---:B------:R-:W-:Y:S01]  /*11310*/  FMUL.FTZ R17, R73.reuse, R101 ;  /* 0x0000006549117220 */ /* 0x040fe20000410000 */
[----:B------:R-:W-:Y:S04]  /*11320*/  MOV R101, R198 ;  /* 0x000000c600657202 */ /* 0x000fe80000000f00 */
[----:B------:R2:W-:Y:S01]  /*11330*/  MUFU.EX2 R236, R3 ;  /* 0x0000000300ec7308 */ /* 0x0005e20000000800 */
[----:B-1----:R-:W-:Y:S01]  /*11340*/  FMNMX.FTZ R2, R0, R2, !PT ;  /* 0x0000000200027209 */ /* 0x002fe20007810000 */
[----:B------:R-:W-:Y:S02]  /*11350*/  FFMA.FTZ R0, R16, c[0x0][0x2d0], -R154 ;  /* 0x0000b40010007a23 */ /* 0x000fe4000001089a */
[----:B------:R-:W-:Y:S01]  /*11360*/  FMUL.FTZ R16, R73, R100 ;  /* 0x0000006449107220 */ /* 0x000fe20000410000 */
[----:B------:R-:W-:Y:S05]  /*11370*/  MOV R100, R193 ;  /* 0x000000c100647202 */ /* 0x000fea0000000f00 */
[----:B------:R1:W3:Y:S01]  /*11380*/  MUFU.EX2 R237, R0 ;  /* 0x0000000000ed7308 */ /* 0x0002e20000000800 */
[--C-:B--2---:R-:W-:Y:S09]  /*11390*/  FFMA.FTZ R3, R173, c[0x0][0x2d0], -R159.reuse ;  /* 0x0000b400ad037a23 */ /* 0x104ff2000001089f */
[----:B------:R2:W-:Y:S01]  /*113a0*/  MUFU.EX2 R228, R3 ;  /* 0x0000000300e47308 */ /* 0x0005e20000000800 */
[----:B-1----:R-:W-:Y:S01]  /*113b0*/  FADD.FTZ R0, -R2, R86 ;  /* 0x0000005602007221 */ /* 0x002fe20000010100 */
[----:B---3--:R-:W-:Y:S03]  /*113c0*/  F2FP.BF16.PACK_AB R79, R237, R236 ;  /* 0x000000eced4f723e */ /* 0x008fe600000010ff */
[----:B------:R-:W-:Y:S06]  /*113d0*/  FMUL.FTZ R0, R0, c[0x0][0x2d0] ;  /* 0x0000b40000007a20 */ /* 0x000fec0000410000 */
[----:B------:R-:W1:Y:S01]  /*113e0*/  MUFU.EX2 R0, R0 ;  /* 0x0000000000007308 */ /* 0x000e620000000800 */
[--C-:B--2---:R-:W-:Y:S09]  /*113f0*/  FFMA.FTZ R3, R168, c[0x0][0x2d0], -R159.reuse ;  /* 0x0000b400a8037a23 */ /* 0x104ff2000001089f */
[----:B------:R2:W3:Y:S01]  /*11400*/  MUFU.EX2 R229, R3 ;  /* 0x0000000300e57308 */ /* 0x0004e20000000800 */
[C---:B-1----:R-:W-:Y:S01]  /*11410*/  FMUL.FTZ R14, R0.reuse, R98 ;  /* 0x00000062000e7220 */ /* 0x042fe20000410000 */
[----:B------:R-:W-:Y:S01]  /*11420*/  MOV R98, R199 ;  /* 0x000000c700627202 */ /* 0x000fe20000000f00 */
[C---:B------:R-:W-:Y:S02]  /*11430*/  FMUL.FTZ R30, R0.reuse, R114 ;  /* 0x00000072001e7220 */ /* 0x040fe40000410000 */
[C---:B------:R-:W-:Y:S02]  /*11440*/  FMUL.FTZ R42, R0.reuse, R126 ;  /* 0x0000007e002a7220 */ /* 0x040fe40000410000 */
[C---:B------:R-:W-:Y:S02]  /*11450*/  FMUL.FTZ R43, R0.reuse, R127 ;  /* 0x0000007f002b7220 */ /* 0x040fe40000410000 */
[C---:B------:R-:W-:Y:S02]  /*11460*/  FMUL.FTZ R46, R0.reuse, R130 ;  /* 0x00000082002e7220 */ /* 0x040fe40000410000 */
[--C-:B--2---:R-:W-:Y:S01]  /*11470*/  FFMA.FTZ R3, R155, c[0x0][0x2d0], -R159.reuse ;  /* 0x0000b4009b037a23 */ /* 0x104fe2000001089f */
[----:B---3--:R-:W-:Y:S01]  /*11480*/  F2FP.BF16.PACK_AB R64, R229, R228 ;  /* 0x000000e4e540723e */ /* 0x008fe200000010ff */
[C---:B------:R-:W-:Y:S01]  /*11490*/  FMUL.FTZ R47, R0.reuse, R131 ;  /* 0x00000083002f7220 */ /* 0x040fe20000410000 */
[----:B------:R-:W-:Y:S01]  /*114a0*/  MOV R155, R190 ;  /* 0x000000be009b7202 */ /* 0x000fe20000000f00 */
[----:B------:R1:W-:Y:S01]  /*114b0*/  MUFU.EX2 R232, R3 ;  /* 0x0000000300e87308 */ /* 0x0003e20000000800 */
[C---:B------:R-:W-:Y:S02]  /*114c0*/  FMUL.FTZ R59, R0.reuse, R143 ;  /* 0x0000008f003b7220 */ /* 0x040fe40000410000 */
[C---:B------:R-:W-:Y:S02]  /*114d0*/  FMUL.FTZ R58, R0.reuse, R142 ;  /* 0x0000008e003a7220 */ /* 0x040fe40000410000 */
[C---:B------:R-:W-:Y:S02]  /*114e0*/  FMUL.FTZ R62, R0.reuse, R146 ;  /* 0x00000092003e7220 */ /* 0x040fe40000410000 */
[----:B------:R-:W-:Y:S02]  /*114f0*/  FMUL.FTZ R63, R0, R147 ;  /* 0x00000093003f7220 */ /* 0x000fe40000410000 */
[----:B-1----:R-:W-:Y:S02]  /*11500*/  FFMA.FTZ R3, R152, c[0x0][0x2d0], -R159 ;  /* 0x0000b40098037a23 */ /* 0x002fe4000001089f */
[----:B------:R-:W-:Y:S02]  /*11510*/  FMUL.FTZ R152, R2, c[0x0][0x2d0] ;  /* 0x0000b40002987a20 */ /* 0x000fe40000410000 */
[----:B------:R1:W2:Y:S02]  /*11520*/  MUFU.EX2 R233, R3 ;  /* 0x0000000300e97308 */ /* 0x0002a40000000800 */
[--C-:B-1----:R-:W-:Y:S01]  /*11530*/  FFMA.FTZ R3, R171, c[0x0][0x2d0], -R152.reuse ;  /* 0x0000b400ab037a23 */ /* 0x102fe20000010898 */
[----:B--2---:R-:W-:Y:S02]  /*11540*/  F2FP.BF16.PACK_AB R66, R233, R232 ;  /* 0x000000e8e942723e */ /* 0x004fe400000010ff */
[----:B------:R-:W-:Y:S05]  /*11550*/  MOV R171, R218 ;  /* 0x000000da00ab7202 */ /* 0x000fea0000000f00 */
[----:B------:R1:W-:Y:S02]  /*11560*/  MUFU.EX2 R173, R3 ;  /* 0x0000000300ad7308 */ /* 0x0003e40000000800 */
[--C-:B-1----:R-:W-:Y:S01]  /*11570*/  FFMA.FTZ R3, R170, c[0x0][0x2d0], -R152.reuse ;  /* 0x0000b400aa037a23 */ /* 0x102fe20000010898 */
[----:B------:R-:W-:Y:S07]  /*11580*/  MOV R170, R191 ;  /* 0x000000bf00aa7202 */ /* 0x000fee0000000f00 */
[----:B------:R1:W2:Y:S02]  /*11590*/  MUFU.EX2 R174, R3 ;  /* 0x0000000300ae7308 */ /* 0x0002a40000000800 */
[--C-:B-1----:R-:W-:Y:S01]  /*115a0*/  FFMA.FTZ R3, R165, c[0x0][0x2d0], -R152.reuse ;  /* 0x0000b400a5037a23 */ /* 0x102fe20000010898 */
[----:B--2---:R-:W-:Y:S07]  /*115b0*/  F2FP.BF16.PACK_AB R65, R174, R173 ;  /* 0x000000adae41723e */ /* 0x004fee00000010ff */
[----:B------:R1:W-:Y:S02]  /*115c0*/  MUFU.EX2 R175, R3 ;  /* 0x0000000300af7308 */ /* 0x0003e40000000800 */
[----:B-1----:R-:W-:Y:S01]  /*115d0*/  FFMA.FTZ R3, R164, c[0x0][0x2d0], -R152 ;  /* 0x0000b400a4037a23 */ /* 0x002fe20000010898 */
[----:B------:R-:W-:Y:S07]  /*115e0*/  MOV R164, R195 ;  /* 0x000000c300a47202 */ /* 0x000fee0000000f00 */
        /* <DEDUP_REMOVED lines=17> */
[-C--:B------:R-:W-:Y:S02]  /*11700*/  @P0 IADD3 R4, P3, R6, R3.reuse, RZ ;  /* 0x0000000306040210 */ /* 0x080fe40007f7e0ff */
[-C--:B------:R-:W-:Y:S01]  /*11710*/  @P0 IADD3.X R9, R11, R12.reuse, RZ, P4, !PT ;  /* 0x0000000c0b090210 */ /* 0x080fe200027fe4ff */
[----:B------:R2:W-:Y:S03]  /*11720*/  MUFU.EX2 R225, R5 ;  /* 0x0000000500e17308 */ /* 0x0005e60000000800 */
[-C--:B------:R-:W-:Y:S01]  /*11730*/  @P0 IADD3.X R7, R9, R12.reuse, RZ, P2, !PT ;  /* 0x0000000c09070210 */ /* 0x080fe200017fe4ff */
[----:B------:R3:W-:Y:S08]  /*11740*/  @P0 LDGSTS.E.BYPASS.LTC128B.128 [R216+0x3100], [R8.64], !P1 ;  /* 0x0310000008d80fae */ /* 0x0007f0000c901d48 */
[----:B------:R4:W-:Y:S01]  /*11750*/  @P0 LDGSTS.E.BYPASS.LTC128B.128 [R216+0x3900], [R6.64], !P1 ;  /* 0x0390000006d80fae */ /* 0x0009e2000c901d48 */
[----:B-1----:R-:W-:Y:S01]  /*11760*/  @P0 IADD3 R10, P2, R4, R3, RZ ;  /* 0x00000003040a0210 */ /* 0x002fe20007f5e0ff */
[--C-:B------:R-:W-:Y:S02]  /*11770*/  FFMA.FTZ R3, R15, c[0x0][0x2d0], -R154.reuse ;  /* 0x0000b4000f037a23 */ /* 0x100fe4000001089a */
[----:B------:R-:W-:Y:S01]  /*11780*/  FMUL.FTZ R15, R0, R99 ;  /* 0x00000063000f7220 */ /* 0x000fe20000410000 */
[----:B------:R-:W-:Y:S01]  /*11790*/  MOV R99, R197 ;  /* 0x000000c500637202 */ /* 0x000fe20000000f00 */
[----:B------:R1:W-:Y:S01]  /*117a0*/  MUFU.EX2 R222, R3 ;  /* 0x0000000300de7308 */ /* 0x0003e20000000800 */
[--C-:B------:R-:W-:Y:S01]  /*117b0*/  FFMA.FTZ R11, R22, c[0x0][0x2d0], -R154.reuse ;  /* 0x0000b400160b7a23 */ /* 0x100fe2000001089a */
[----:B--2---:R-:W-:Y:S01]  /*117c0*/  @P0 IADD3.X R5, R7, R12, RZ, P3, !PT ;  /* 0x0000000c07050210 */ /* 0x004fe20001ffe4ff */
[C---:B---3--:R-:W-:Y:S04]  /*117d0*/  FMUL.FTZ R8, R71.reuse, R88 ;  /* 0x0000005847087220 */ /* 0x048fe80000410000 */
[----:B------:R2:W-:Y:S01]  /*117e0*/  @P0 LDGSTS.E.BYPASS.LTC128B.128 [R216+0x4100], [R4.64], !P1 ;  /* 0x0410000004d80fae */ /* 0x0005e2000c901d48 */
[----:B------:R-:W-:Y:S02]  /*117f0*/  FMUL.FTZ R9, R71, R89 ;  /* 0x0000005947097220 */ /* 0x000fe40000410000 */
[----:B------:R3:W-:Y:S01]  /*11800*/  MUFU.EX2 R224, R11 ;  /* 0x0000000b00e07308 */ /* 0x0007e20000000800 */
[C---:B----4-:R-:W-:Y:S02]  /*11810*/  FMUL.FTZ R6, R72.reuse, R94 ;  /* 0x0000005e48067220 */ /* 0x050fe40000410000 */
[----:B------:R-:W-:Y:S02]  /*11820*/  FMUL.FTZ R7, R72, R95 ;  /* 0x0000005f48077220 */ /* 0x000fe40000410000 */
[----:B-1----:R-:W-:Y:S02]  /*11830*/  FFMA.FTZ R3, R18, c[0x0][0x2d0], -R154 ;  /* 0x0000b40012037a23 */ /* 0x002fe4000001089a */
[----:B------:R-:W-:Y:S01]  /*11840*/  FMUL.FTZ R18, R72, R102 ;  /* 0x0000006648127220 */ /* 0x000fe20000410000 */
[----:B------:R-:W-:Y:S02]  /*11850*/  MOV R102, R194 ;  /* 0x000000c200667202 */ /* 0x000fe40000000f00 */
[----:B------:R1:W-:Y:S01]  /*11860*/  MUFU.EX2 R223, R3 ;  /* 0x0000000300df7308 */ /* 0x0003e20000000800 */
[----:B---3--:R-:W-:Y:S01]  /*11870*/  @P0 IADD3.X R11, R5, R12, RZ, P2, !PT ;  /* 0x0000000c050b0210 */ /* 0x008fe200017fe4ff */
[C---:B--2---:R-:W-:Y:S02]  /*11880*/  FMUL.FTZ R4, R73.reuse, R92 ;  /* 0x0000005c49047220 */ /* 0x044fe40000410000 */
[----:B------:R-:W-:Y:S02]  /*11890*/  FMUL.FTZ R5, R73, R93 ;  /* 0x0000005d49057220 */ /* 0x000fe40000410000 */
[----:B------:R2:W-:Y:S01]  /*118a0*/  @P0 LDGSTS.E.BYPASS.LTC128B.128 [R216+0x4900], [R10.64], !P1 ;  /* 0x049000000ad80fae */ /* 0x0005e2000c901d48 */
[----:B------:R-:W-:Y:S01]  /*118b0*/  FMUL.FTZ R12, R71, R96 ;  /* 0x00000060470c7220 */ /* 0x000fe20000410000 */
[----:B------:R-:W-:Y:S01]  /*118c0*/  MOV R96, R32 ;  /* 0x0000002000607202 */ /* 0x000fe20000000f00 */
[----:B------:R-:W-:Y:S05]  /*118d0*/  FMUL.FTZ R32, R73, R116 ;  /* 0x0000007449207220 */ /* 0x000fea0000410000 */
[----:B------:R-:W3:Y:S01]  /*118e0*/  LDSM.16.MT88.4 R20, [R201] ;  /* 0x00000000c914783b */ /* 0x000ee20000004200 */
[--C-:B-1----:R-:W-:Y:S01]  /*118f0*/  FFMA.FTZ R3, R172, c[0x0][0x2d0], -R159.reuse ;  /* 0x0000b400ac037a23 */ /* 0x102fe2000001089f */
[----:B------:R-:W-:Y:S01]  /*11900*/  MOV R172, R31 ;  /* 0x0000001f00ac7202 */ /* 0x000fe20000000f00 */
[C---:B------:R-:W-:Y:S05]  /*11910*/  FMUL.FTZ R31, R0.reuse, R115 ;  /* 0x00000073001f7220 */ /* 0x040fea0000410000 */
[----:B------:R-:W1:Y:S01]  /*11920*/  LDSM.16.MT88.4 R36, [R205] ;  /* 0x00000000cd24783b */ /* 0x000e620000004200 */
[----:B------:R4:W-:Y:S07]  /*11930*/  MUFU.EX2 R218, R3 ;  /* 0x0000000300da7308 */ /* 0x0009ee0000000800 */
[----:B------:R-:W5:Y:S01]  /*11940*/  LDSM.16.MT88.4 R52, [R202] ;  /* 0x00000000ca34783b */ /* 0x000f620000004200 */
[C---:B--2---:R-:W-:Y:S02]  /*11950*/  FMUL.FTZ R10, R0.reuse, R90 ;  /* 0x0000005a000a7220 */ /* 0x044fe40000410000 */
[----:B------:R-:W-:Y:S05]  /*11960*/  FMUL.FTZ R11, R0, R91 ;  /* 0x0000005b000b7220 */ /* 0x000fea0000410000 */
[----:B------:R-:W2:Y:S08]  /*11970*/  LDSM.16.MT88.4 R80, [R204] ;  /* 0x00000000cc50783b */ /* 0x000eb00000004200 */
[----:B------:R-:W1:Y:S01]  /*11980*/  LDSM.16.MT88.4 R84, [R201+0x800] ;  /* 0x00080000c954783b */ /* 0x000e620000004200 */
[--C-:B----4-:R-:W-:Y:S02]  /*11990*/  FFMA.FTZ R3, R25, c[0x0][0x2d0], -R159.reuse ;  /* 0x0000b40019037a23 */ /* 0x110fe4000001089f */
[----:B------:R-:W-:Y:S02]  /*119a0*/  FMUL.FTZ R25, R71, R109 ;  /* 0x0000006d47197220 */ /* 0x000fe40000410000 */
[----:B------:R4:W1:Y:S01]  /*119b0*/  MUFU.EX2 R219, R3 ;  /* 0x0000000300db7308 */ /* 0x0008620000000800 */
[-C--:B---3--:R-:W-:Y:S02]  /*119c0*/  HMMA.16816.F32.BF16 R4, R76, R20.reuse, R4 ;  /* 0x000000144c04723c */ /* 0x088fe40000041804 */
[----:B------:R-:W3:Y:S06]  /*119d0*/  LDSM.16.MT88.4 R88, [R205+0x800] ;  /* 0x00080000cd58783b */ /* 0x000eec0000004200 */
[C---:B------:R-:W-:Y:S02]  /*119e0*/  HMMA.16816.F32.BF16 R8, R64.reuse, R20, R8 ;  /* 0x000000144008723c */ /* 0x040fe40000041808 */
[----:B------:R-:W2:Y:S05]  /*119f0*/  LDSM.16.MT88.4 R92, [R202+0x800] ;  /* 0x00080000ca5c783b */ /* 0x000eaa0000004200 */
[C---:B------:R-:W-:Y:S01]  /*11a00*/  FMUL.FTZ R20, R73.reuse, R104 ;  /* 0x0000006849147220 */ /* 0x040fe20000410000 */
[-C--:B------:R-:W-:Y:S02]  /*11a10*/  HMMA.16816.F32.BF16 R12, R64, R22.reuse, R12 ;  /* 0x00000016400c723c */ /* 0x080fe4000004180c */
[----:B------:R-:W3:Y:S02]  /*11a20*/  LDL.LU R115, [R1] ;  /* 0x0000000001737983 */ /* 0x000ee40000300800 */
[----:B------:R-:W-:Y:S02]  /*11a30*/  FMUL.FTZ R21, R73, R105 ;  /* 0x0000006949157220 */ /* 0x000fe40000410000 */
[----:B------:R-:W3:Y:S01]  /*11a40*/  LDL.LU R114, [R1+0x4] ;  /* 0x0000040001727983 */ /* 0x000ee20000300800 */
[--C-:B----4-:R-:W-:Y:S01]  /*11a50*/  FFMA.FTZ R3, R24, c[0x0][0x2d0], -R159.reuse ;  /* 0x0000b40018037a23 */ /* 0x110fe2000001089f */
[C---:B------:R-:W-:Y:S02]  /*11a60*/  HMMA.16816.F32.BF16 R16, R76.reuse, R22, R16 ;  /* 0x000000164c10723c */ /* 0x040fe40000041810 */
[----:B------:R-:W-:Y:S01]  /*11a70*/  LDSM.16.MT88.4 R116, [R205+0x2000] ;  /* 0x00200000cd74783b */ /* 0x000fe20000004200 */
[----:B------:R4:W-:Y:S01]  /*11a80*/  MUFU.EX2 R221, R3 ;  /* 0x0000000300dd7308 */ /* 0x0009e20000000800 */
[----:B------:R-:W-:Y:S03]  /*11a90*/  FMUL.FTZ R24, R71, R108 ;  /* 0x0000006c47187220 */ /* 0x000fe60000410000 */
[C---:B------:R-:W-:Y:S02]  /*11aa0*/  FMUL.FTZ R22, R72.reuse, R106 ;  /* 0x0000006a48167220 */ /* 0x040fe40000410000 */
[----:B------:R-:W-:Y:S01]  /*11ab0*/  FMUL.FTZ R23, R72, R107 ;  /* 0x0000006b48177220 */ /* 0x000fe20000410000 */
[----:B------:R-:W-:Y:S06]  /*11ac0*/  LDSM.16.MT88.4 R132, [R202+0x2000] ;  /* 0x00200000ca84783b */ /* 0x000fec0000004200 */
[-C--:B-1----:R-:W-:Y:S02]  /*11ad0*/  HMMA.16816.F32.BF16 R20, R76, R36.reuse, R20 ;  /* 0x000000244c14723c */ /* 0x082fe40000041814 */
[----:B------:R-:W0:Y:S01]  /*11ae0*/  LDGDEPBAR ;  /* 0x00000000000079af */ /* 0x000e220000000000 */
[----:B----4-:R-:W-:Y:S02]  /*11af0*/  FFMA.FTZ R3, R26, c[0x0][0x2d0], -R159 ;  /* 0x0000b4001a037a23 */ /* 0x010fe4000001089f */
[----:B------:R-:W-:Y:S02]  /*11b00*/  FMUL.FTZ R26, R0, R110 ;  /* 0x0000006e001a7220 */ /* 0x000fe40000410000 */
[----:B------:R1:W-:Y:S02]  /*11b10*/  MUFU.EX2 R220, R3 ;  /* 0x0000000300dc7308 */ /* 0x0003e40000000800 */
[--C-:B-1----:R-:W-:Y:S03]  /*11b20*/  FFMA.FTZ R3, R176, c[0x0][0x2d0], -R152.reuse ;  /* 0x0000b400b0037a23 */ /* 0x102fe60000010898 */
[----:B------:R-:W-:Y:S05]  /*11b30*/  MOV R176, R196 ;  /* 0x000000c400b07202 */ /* 0x000fea0000000f00 */
[----:B------:R1:W-:Y:S02]  /*11b40*/  MUFU.EX2 R168, R3 ;  /* 0x0000000300a87308 */ /* 0x0003e40000000800 */
[--C-:B-1----:R-:W-:Y:S08]  /*11b50*/  FFMA.FTZ R3, R178, c[0x0][0x2d0], -R152.reuse ;  /* 0x0000b400b2037a23 */ /* 0x102ff00000010898 */
[----:B------:R1:W4:Y:S02]  /*11b60*/  MUFU.EX2 R167, R3 ;  /* 0x0000000300a77308 */ /* 0x0003240000000800 */
[--C-:B-1----:R-:W-:Y:S02]  /*11b70*/  FFMA.FTZ R3, R27, c[0x0][0x2d0], -R152.reuse ;  /* 0x0000b4001b037a23 */ /* 0x102fe40000010898 */
[----:B------:R-:W-:Y:S06]  /*11b80*/  FMUL.FTZ R27, R0, R111 ;  /* 0x0000006f001b7220 */ /* 0x000fec0000410000 */
[----:B------:R1:W-:Y:S01]  /*11b90*/  MUFU.EX2 R166, R3 ;  /* 0x0000000300a67308 */ /* 0x0003e20000000800 */
[C---:B------:R-:W-:Y:S07]  /*11ba0*/  HMMA.16816.F32.BF16 R24, R64.reuse, R36, R24 ;  /* 0x000000244018723c */ /* 0x040fee0000041818 */
[C---:B------:R-:W-:Y:S02]  /*11bb0*/  FMUL.FTZ R36, R73.reuse, R120 ;  /* 0x0000007849247220 */ /* 0x040fe40000410000 */
[----:B------:R-:W-:Y:S03]  /*11bc0*/  FMUL.FTZ R37, R73, R121 ;  /* 0x0000007949257220 */ /* 0x000fe60000410000 */
[----:B-1----:R-:W-:Y:S02]  /*11bd0*/  FFMA.FTZ R3, R29, c[0x0][0x2d0], -R152 ;  /* 0x0000b4001d037a23 */ /* 0x002fe40000010898 */
[C---:B------:R-:W-:Y:S02]  /*11be0*/  FMUL.FTZ R29, R71.reuse, R113 ;  /* 0x00000071471d7220 */ /* 0x040fe40000410000 */
[----:B------:R1:W1:Y:S01]  /*11bf0*/  MUFU.EX2 R165, R3 ;  /* 0x0000000300a57308 */ /* 0x0002620000000800 */
[----:B------:R-:W3:Y:S01]  /*11c00*/  LDL.LU R113, [R1+0x8] ;  /* 0x0000080001717983 */ /* 0x000ee20000300800 */
[--C-:B-1----:R-:W-:Y:S02]  /*11c10*/  FFMA.FTZ R3, R28, c[0x0][0x2d0], -R153.reuse ;  /* 0x0000b4001c037a23 */ /* 0x102fe40000010899 */
[----:B------:R-:W-:Y:S06]  /*11c20*/  FMUL.FTZ R28, R71, R112 ;  /* 0x00000070471c7220 */ /* 0x000fec0000410000 */
[----:B------:R1:W-:Y:S01]  /*11c30*/  MUFU.EX2 R199, R3 ;  /* 0x0000000300c77308 */ /* 0x0003e20000000800 */
[----:B------:R-:W3:Y:S01]  /*11c40*/  LDL.LU R112, [R1+0xc] ;  /* 0x00000c0001707983 */ /* 0x000ee20000300800 */
[-C--:B------:R-:W-:Y:S08]  /*11c50*/  HMMA.16816.F32.BF16 R28, R64, R38.reuse, R28 ;  /* 0x00000026401c723c */ /* 0x080ff0000004181c */
[C---:B------:R-:W-:Y:S07]  /*11c60*/  HMMA.16816.F32.BF16 R32, R76.reuse, R38, R32 ;  /* 0x000000264c20723c */ /* 0x040fee0000041820 */
[C---:B------:R-:W-:Y:S02]  /*11c70*/  FMUL.FTZ R38, R72.reuse, R122 ;  /* 0x0000007a48267220 */ /* 0x040fe40000410000 */
[----:B------:R-:W-:Y:S03]  /*11c80*/  FMUL.FTZ R39, R72, R123 ;  /* 0x0000007b48277220 */ /* 0x000fe60000410000 */
[--C-:B-1----:R-:W-:Y:S04]  /*11c90*/  FFMA.FTZ R3, R179, c[0x0][0x2d0], -R153.reuse ;  /* 0x0000b400b3037a23 */ /* 0x102fe80000010899 */
[-C--:B-----5:R-:W-:Y:S01]  /*11ca0*/  HMMA.16816.F32.BF16 R36, R76, R52.reuse, R36 ;  /* 0x000000344c24723c */ /* 0x0a0fe20000041824 */
[----:B------:R1:W-:Y:S02]  /*11cb0*/  MUFU.EX2 R198, R3 ;  /* 0x0000000300c67308 */ /* 0x0003e40000000800 */
[--C-:B-1----:R-:W-:Y:S02]  /*11cc0*/  FFMA.FTZ R3, R40, c[0x0][0x2d0], -R153.reuse ;  /* 0x0000b40028037a23 */ /* 0x102fe40000010899 */
[----:B------:R-:W-:Y:S06]  /*11cd0*/  FMUL.FTZ R40, R71, R124 ;  /* 0x0000007c47287220 */ /* 0x000fec0000410000 */
[----:B------:R1:W-:Y:S01]  /*11ce0*/  MUFU.EX2 R197, R3 ;  /* 0x0000000300c57308 */ /* 0x0003e20000000800 */
[C---:B------:R-:W-:Y:S07]  /*11cf0*/  HMMA.16816.F32.BF16 R40, R64.reuse, R52, R40 ;  /* 0x000000344028723c */ /* 0x040fee0000041828 */
[C---:B------:R-:W-:Y:S02]  /*11d00*/  FMUL.FTZ R53, R73.reuse, R137 ;  /* 0x0000008949357220 */ /* 0x040fe40000410000 */
[----:B------:R-:W-:Y:S03]  /*11d10*/  FMUL.FTZ R52, R73, R136 ;  /* 0x0000008849347220 */ /* 0x000fe60000410000 */
[--C-:B-1----:R-:W-:Y:S02]  /*11d20*/  FFMA.FTZ R3, R44, c[0x0][0x2d0], -R153.reuse ;  /* 0x0000b4002c037a23 */ /* 0x102fe40000010899 */
[----:B------:R-:W-:Y:S02]  /*11d30*/  FMUL.FTZ R44, R71, R128 ;  /* 0x00000080472c7220 */ /* 0x000fe40000410000 */
[----:B------:R1:W-:Y:S05]  /*11d40*/  MUFU.EX2 R196, R3 ;  /* 0x0000000300c47308 */ /* 0x0003ea0000000800 */
[-C--:B------:R-:W-:Y:S08]  /*11d50*/  HMMA.16816.F32.BF16 R44, R64, R54.reuse, R44 ;  /* 0x00000036402c723c */ /* 0x080ff0000004182c */
[C---:B------:R-:W-:Y:S07]  /*11d60*/  HMMA.16816.F32.BF16 R48, R76.reuse, R54, R48 ;  /* 0x000000364c30723c */ /* 0x040fee0000041830 */
[C---:B------:R-:W-:Y:S02]  /*11d70*/  FMUL.FTZ R54, R72.reuse, R138 ;  /* 0x0000008a48367220 */ /* 0x040fe40000410000 */
[----:B------:R-:W-:Y:S03]  /*11d80*/  FMUL.FTZ R55, R72, R139 ;  /* 0x0000008b48377220 */ /* 0x000fe60000410000 */
[--C-:B-1----:R-:W-:Y:S04]  /*11d90*/  FFMA.FTZ R3, R182, c[0x0][0x2d0], -R154.reuse ;  /* 0x0000b400b6037a23 */ /* 0x102fe8000001089a */
[-C--:B--2---:R-:W-:Y:S01]  /*11da0*/  HMMA.16816.F32.BF16 R52, R76, R80.reuse, R52 ;  /* 0x000000504c34723c */ /* 0x084fe20000041834 */
[----:B------:R1:W-:Y:S07]  /*11db0*/  MUFU.EX2 R195, R3 ;  /* 0x0000000300c37308 */ /* 0x0003ee0000000800 */
[C---:B------:R-:W-:Y:S07]  /*11dc0*/  HMMA.16816.F32.BF16 R56, R64.reuse, R80, R56 ;  /* 0x000000504038723c */ /* 0x040fee0000041838 */
[----:B------:R-:W-:Y:S01]  /*11dd0*/  F2FP.BF16.PACK_AB R80, R219, R218 ;  /* 0x000000dadb50723e */ /* 0x000fe200000010ff */
[-C--:B------:R-:W-:Y:S04]  /*11de0*/  HMMA.16816.F32.BF16 R60, R64, R82.reuse, R60 ;  /* 0x00000052403c723c */ /* 0x080fe8000004183c */
[----:B----4-:R-:W-:Y:S03]  /*11df0*/  F2FP.BF16.PACK_AB R81, R167, R168 ;  /* 0x000000a8a751723e */ /* 0x010fe600000010ff */
        /* <DEDUP_REMOVED lines=13> */
[----:B------:R1:W-:Y:S01]  /*11ed0*/  MUFU.EX2 R193, R3 ;  /* 0x0000000300c17308 */ /* 0x0003e20000000800 */
[----:B------:R-:W-:Y:S03]  /*11ee0*/  F2FP.BF16.PACK_AB R83, R165, R166 ;  /* 0x000000a6a553723e */ /* 0x000fe600000010ff */
[-C--:B------:R-:W-:Y:S08]  /*11ef0*/  HMMA.16816.F32.BF16 R4, R76, R84.reuse, R4 ;  /* 0x000000544c04723c */ /* 0x080ff00000041804 */
[C---:B------:R-:W-:Y:S08]  /*11f00*/  HMMA.16816.F32.BF16 R8, R80.reuse, R84, R8 ;  /* 0x000000545008723c */ /* 0x040ff00000041808 */
[-C--:B------:R-:W-:Y:S04]  /*11f10*/  HMMA.16816.F32.BF16 R12, R80, R86.reuse, R12 ;  /* 0x00000056500c723c */ /* 0x080fe8000004180c */
[----:B-1----:R-:W-:Y:S04]  /*11f20*/  FFMA.FTZ R3, R181, c[0x0][0x2d0], -R154 ;  /* 0x0000b400b5037a23 */ /* 0x002fe8000001089a */
[C---:B------:R-:W-:Y:S01]  /*11f30*/  HMMA.16816.F32.BF16 R16, R76.reuse, R86, R16 ;  /* 0x000000564c10723c */ /* 0x040fe20000041810 */
[----:B------:R1:W-:Y:S01]  /*11f40*/  MUFU.EX2 R192, R3 ;  /* 0x0000000300c07308 */ /* 0x0003e20000000800 */
[----:B------:R-:W2:Y:S06]  /*11f50*/  LDSM.16.MT88.4 R84, [R204+0x800] ;  /* 0x00080000cc54783b */ /* 0x000eac0000004200 */
[-C--:B---3--:R-:W-:Y:S08]  /*11f60*/  HMMA.16816.F32.BF16 R20, R76, R88.reuse, R20 ;  /* 0x000000584c14723c */ /* 0x088ff00000041814 */
[C---:B------:R-:W-:Y:S07]  /*11f70*/  HMMA.16816.F32.BF16 R24, R80.reuse, R88, R24 ;  /* 0x000000585018723c */ /* 0x040fee0000041818 */
[----:B------:R-:W-:Y:S01]  /*11f80*/  FFMA.FTZ R88, R243, c[0x0][0x2d0], -R153 ;  /* 0x0000b400f3587a23 */ /* 0x000fe20000010899 */
[-C--:B------:R-:W-:Y:S04]  /*11f90*/  HMMA.16816.F32.BF16 R28, R80, R90.reuse, R28 ;  /* 0x0000005a501c723c */ /* 0x080fe8000004181c */
[--C-:B-1----:R-:W-:Y:S04]  /*11fa0*/  FFMA.FTZ R3, R184, c[0x0][0x2d0], -R159.reuse ;  /* 0x0000b400b8037a23 */ /* 0x102fe8000001089f */
[C---:B------:R-:W-:Y:S01]  /*11fb0*/  HMMA.16816.F32.BF16 R32, R76.reuse, R90, R32 ;  /* 0x0000005a4c20723c */ /* 0x040fe20000041820 */
[----:B------:R1:W-:Y:S07]  /*11fc0*/  MUFU.EX2 R191, R3 ;  /* 0x0000000300bf7308 */ /* 0x0003ee0000000800 */
[-C--:B------:R-:W-:Y:S08]  /*11fd0*/  HMMA.16816.F32.BF16 R36, R76, R92.reuse, R36 ;  /* 0x0000005c4c24723c */ /* 0x080ff00000041824 */
[C---:B------:R-:W-:Y:S08]  /*11fe0*/  HMMA.16816.F32.BF16 R40, R80.reuse, R92, R40 ;  /* 0x0000005c5028723c */ /* 0x040ff00000041828 */
[-C--:B------:R-:W-:Y:S04]  /*11ff0*/  HMMA.16816.F32.BF16 R44, R80, R94.reuse, R44 ;  /* 0x0000005e502c723c */ /* 0x080fe8000004182c */
[----:B-1----:R-:W-:Y:S04]  /*12000*/  FFMA.FTZ R3, R185, c[0x0][0x2d0], -R159 ;  /* 0x0000b400b9037a23 */ /* 0x002fe8000001089f */
[C---:B------:R-:W-:Y:S01]  /*12010*/  HMMA.16816.F32.BF16 R48, R76.reuse, R94, R48 ;  /* 0x0000005e4c30723c */ /* 0x040fe20000041830 */
[----:B------:R1:W3:Y:S01]  /*12020*/  MUFU.EX2 R190, R3 ;  /* 0x0000000300be7308 */ /* 0x0002e20000000800 */
[----:B------:R-:W-:Y:S06]  /*12030*/  LDSM.16.MT88.4 R92, [R202+0x1000] ;  /* 0x00100000ca5c783b */ /* 0x000fec0000004200 */
[-C--:B--2---:R-:W-:Y:S08]  /*12040*/  HMMA.16816.F32.BF16 R52, R76, R84.reuse, R52 ;  /* 0x000000544c34723c */ /* 0x084ff00000041834 */
[C---:B------:R-:W-:Y:S08]  /*12050*/  HMMA.16816.F32.BF16 R56, R80.reuse, R84, R56 ;  /* 0x000000545038723c */ /* 0x040ff00000041838 */
[-C--:B------:R-:W-:Y:S04]  /*12060*/  HMMA.16816.F32.BF16 R60, R80, R86.reuse, R60 ;  /* 0x00000056503c723c */ /* 0x080fe8000004183c */
[----:B-1----:R-:W-:Y:S03]  /*12070*/  FFMA.FTZ R3, R186, c[0x0][0x2d0], -R152 ;  /* 0x0000b400ba037a23 */ /* 0x002fe60000010898 */
[----:B---3--:R-:W-:Y:S01]  /*12080*/  F2FP.BF16.PACK_AB R80, R190, R191 ;  /* 0x000000bfbe50723e */ /* 0x008fe200000010ff */
[----:B------:R-:W-:Y:S01]  /*12090*/  HMMA.16816.F32.BF16 R64, R76, R86, R64 ;  /* 0x000000564c40723c */ /* 0x000fe20000041840 */
[----:B------:R1:W-:Y:S01]  /*120a0*/  MUFU.EX2 R138, R3 ;  /* 0x00000003008a7308 */ /* 0x0003e20000000800 */
[----:B------:R-:W-:Y:S02]  /*120b0*/  LDSM.16.MT88.4 R84, [R205+0x1000] ;  /* 0x00100000cd54783b */ /* 0x000fe40000004200 */
[----:B------:R-:W-:Y:S03]  /*120c0*/  FFMA.FTZ R0, R0, R112, R173 ;  /* 0x0000007000007223 */ /* 0x000fe600000100ad */
[----:B------:R-:W-:Y:S02]  /*120d0*/  F2FP.BF16.PACK_AB R76, R198, R199 ;  /* 0x000000c7c64c723e */ /* 0x000fe400000010ff */
[----:B------:R-:W-:Y:S03]  /*120e0*/  F2FP.BF16.PACK_AB R78, R196, R197 ;  /* 0x000000c5c44e723e */ /* 0x000fe600000010ff */
[----:B------:R-:W-:Y:S01]  /*120f0*/  F2FP.BF16.PACK_AB R77, R194, R195 ;  /* 0x000000c3c24d723e */ /* 0x000fe200000010ff */
[----:B------:R-:W-:Y:S01]  /*12100*/  FADD.FTZ R0, R174, R0 ;  /* 0x00000000ae007221 */ /* 0x000fe20000010000 */
[----:B------:R-:W-:Y:S01]  /*12110*/  F2FP.BF16.PACK_AB R79, R192, R193 ;  /* 0x000000c1c04f723e */ /* 0x000fe200000010ff */
[--C-:B-1----:R-:W-:Y:S02]  /*12120*/  FFMA.FTZ R3, R188, c[0x0][0x2d0], -R152.reuse ;  /* 0x0000b400bc037a23 */ /* 0x102fe40000010898 */
[----:B------:R1:W-:Y:S10]  /*12130*/  MUFU.EX2 R188, R88 ;  /* 0x0000005800bc7308 */ /* 0x0003f40000000800 */
[----:B------:R2:W3:Y:S01]  /*12140*/  MUFU.EX2 R137, R3 ;  /* 0x0000000300897308 */ /* 0x0004e20000000800 */
[----:B-1----:R-:W1:Y:S01]  /*12150*/  LDSM.16.MT88.4 R88, [R201+0x1000] ;  /* 0x00100000c958783b */ /* 0x002e620000004200 */
[--C-:B--2---:R-:W-:Y:S01]  /*12160*/  FFMA.FTZ R3, R187, c[0x0][0x2d0], -R159.reuse ;  /* 0x0000b400bb037a23 */ /* 0x104fe2000001089f */
[----:B---3--:R-:W-:Y:S07]  /*12170*/  F2FP.BF16.PACK_AB R81, R137, R138 ;  /* 0x0000008a8951723e */ /* 0x008fee00000010ff */
[----:B------:R2:W-:Y:S02]  /*12180*/  MUFU.EX2 R189, R3 ;  /* 0x0000000300bd7308 */ /* 0x0005e40000000800 */
[----:B--2---:R-:W-:Y:S01]  /*12190*/  FFMA.FTZ R3, R245, c[0x0][0x2d0], -R159 ;  /* 0x0000b400f5037a23 */ /* 0x004fe2000001089f */
[-C--:B-1----:R-:W-:Y:S07]  /*121a0*/  HMMA.16816.F32.BF16 R4, R76, R88.reuse, R4 ;  /* 0x000000584c04723c */ /* 0x082fee0000041804 */
[----:B------:R1:W2:Y:S02]  /*121b0*/  MUFU.EX2 R139, R3 ;  /* 0x00000003008b7308 */ /* 0x0002a40000000800 */
[--C-:B-1----:R-:W-:Y:S03]  /*121c0*/  FFMA.FTZ R3, R248, c[0x0][0x2d0], -R152.reuse ;  /* 0x0000b400f8037a23 */ /* 0x102fe60000010898 */
[----:B--2---:R-:W-:Y:S05]  /*121d0*/  F2FP.BF16.PACK_AB R82, R139, R189 ;  /* 0x000000bd8b52723e */ /* 0x004fea00000010ff */
[----:B------:R1:W-:Y:S02]  /*121e0*/  MUFU.EX2 R136, R3 ;  /* 0x0000000300887308 */ /* 0x0003e40000000800 */
[----:B-1----:R-:W-:Y:S08]  /*121f0*/  FFMA.FTZ R3, R251, c[0x0][0x2d0], -R152 ;  /* 0x0000b400fb037a23 */ /* 0x002ff00000010898 */
[----:B------:R1:W2:Y:S02]  /*12200*/  MUFU.EX2 R141, R3 ;  /* 0x00000003008d7308 */ /* 0x0002a40000000800 */
[--C-:B-1----:R-:W-:Y:S01]  /*12210*/  FFMA.FTZ R3, R246, c[0x0][0x2d0], -R153.reuse ;  /* 0x0000b400f6037a23 */ /* 0x102fe20000010899 */
[----:B--2---:R-:W-:Y:S07]  /*12220*/  F2FP.BF16.PACK_AB R83, R141, R136 ;  /* 0x000000888d53723e */ /* 0x004fee00000010ff */
[----:B------:R1:W2:Y:S01]  /*12230*/  MUFU.EX2 R187, R3 ;  /* 0x0000000300bb7308 */ /* 0x0002a20000000800 */
[C---:B------:R-:W-:Y:S08]  /*12240*/  HMMA.16816.F32.BF16 R8, R80.reuse, R88, R8 ;  /* 0x000000585008723c */ /* 0x040ff00000041808 */
[-C--:B------:R-:W-:Y:S08]  /*12250*/  HMMA.16816.F32.BF16 R12, R80, R90.reuse, R12 ;  /* 0x0000005a500c723c */ /* 0x080ff0000004180c */
[C---:B------:R-:W-:Y:S01]  /*12260*/  HMMA.16816.F32.BF16 R16, R76.reuse, R90, R16 ;  /* 0x0000005a4c10723c */ /* 0x040fe20000041810 */
[----:B------:R-:W3:Y:S03]  /*12270*/  LDSM.16.MT88.4 R88, [R204+0x1000] ;  /* 0x00100000cc58783b */ /* 0x000ee60000004200 */
[--C-:B-1----:R-:W-:Y:S04]  /*12280*/  FFMA.FTZ R3, R249, c[0x0][0x2d0], -R154.reuse ;  /* 0x0000b400f9037a23 */ /* 0x102fe8000001089a */
[-C--:B------:R-:W-:Y:S01]  /*12290*/  HMMA.16816.F32.BF16 R20, R76, R84.reuse, R20 ;  /* 0x000000544c14723c */ /* 0x080fe20000041814 */
[----:B------:R1:W-:Y:S07]  /*122a0*/  MUFU.EX2 R186, R3 ;  /* 0x0000000300ba7308 */ /* 0x0003ee0000000800 */
[C---:B------:R-:W-:Y:S07]  /*122b0*/  HMMA.16816.F32.BF16 R24, R80.reuse, R84, R24 ;  /* 0x000000545018723c */ /* 0x040fee0000041818 */
[--C-:B------:R-:W-:Y:S01]  /*122c0*/  FFMA.FTZ R84, R98, c[0x0][0x2d0], -R153.reuse ;  /* 0x0000b40062547a23 */ /* 0x100fe20000010899 */
[-C--:B------:R-:W-:Y:S04]  /*122d0*/  HMMA.16816.F32.BF16 R28, R80, R86.reuse, R28 ;  /* 0x00000056501c723c */ /* 0x080fe8000004181c */
[----:B------:R-:W-:Y:S04]  /*122e0*/  MOV R98, R171 ;  /* 0x000000ab00627202 */ /* 0x000fe80000000f00 */
[C---:B------:R-:W-:Y:S04]  /*122f0*/  HMMA.16816.F32.BF16 R32, R76.reuse, R86, R32 ;  /* 0x000000564c20723c */ /* 0x040fe80000041820 */
[--C-:B-1----:R-:W-:Y:S04]  /*12300*/  FFMA.FTZ R3, R252, c[0x0][0x2d0], -R154.reuse ;  /* 0x0000b400fc037a23 */ /* 0x102fe8000001089a */
[-C--:B------:R-:W-:Y:S01]  /*12310*/  HMMA.16816.F32.BF16 R36, R76, R92.reuse, R36 ;  /* 0x0000005c4c24723c */ /* 0x080fe20000041824 */
[----:B------:R1:W4:Y:S07]  /*12320*/  MUFU.EX2 R143, R3 ;  /* 0x00000003008f7308 */ /* 0x00032e0000000800 */
[C---:B------:R-:W-:Y:S08]  /*12330*/  HMMA.16816.F32.BF16 R40, R80.reuse, R92, R40 ;  /* 0x0000005c5028723c */ /* 0x040ff00000041828 */
[-C--:B------:R-:W-:Y:S08]  /*12340*/  HMMA.16816.F32.BF16 R44, R80, R94.reuse, R44 ;  /* 0x0000005e502c723c */ /* 0x080ff0000004182c */
[C---:B------:R-:W-:Y:S01]  /*12350*/  HMMA.16816.F32.BF16 R48, R76.reuse, R94, R48 ;  /* 0x0000005e4c30723c */ /* 0x040fe20000041830 */
[----:B------:R-:W-:Y:S03]  /*12360*/  LDSM.16.MT88.4 R92, [R202+0x1800] ;  /* 0x00180000ca5c783b */ /* 0x000fe60000004200 */
[--C-:B-1----:R-:W-:Y:S04]  /*12370*/  FFMA.FTZ R3, R242, c[0x0][0x2d0], -R153.reuse ;  /* 0x0000b400f2037a23 */ /* 0x102fe80000010899 */
[-C--:B---3--:R-:W-:Y:S01]  /*12380*/  HMMA.16816.F32.BF16 R52, R76, R88.reuse, R52 ;  /* 0x000000584c34723c */ /* 0x088fe20000041834 */
[----:B------:R1:W-:Y:S07]  /*12390*/  MUFU.EX2 R185, R3 ;  /* 0x0000000300b97308 */ /* 0x0003ee0000000800 */
[C---:B------:R-:W-:Y:S08]  /*123a0*/  HMMA.16816.F32.BF16 R56, R80.reuse, R88, R56 ;  /* 0x000000585038723c */ /* 0x040ff00000041838 */
[-C--:B------:R-:W-:Y:S08]  /*123b0*/  HMMA.16816.F32.BF16 R60, R80, R90.reuse, R60 ;  /* 0x0000005a503c723c */ /* 0x080ff0000004183c */
[----:B------:R-:W-:Y:S01]  /*123c0*/  HMMA.16816.F32.BF16 R64, R76, R90, R64 ;  /* 0x0000005a4c40723c */ /* 0x000fe20000041840 */
[----:B------:R-:W-:Y:S03]  /*123d0*/  LDSM.16.MT88.4 R88, [R205+0x1800] ;  /* 0x00180000cd58783b */ /* 0x000fe60000004200 */
[----:B-1----:R-:W-:Y:S03]  /*123e0*/  FFMA.FTZ R3, R244, c[0x0][0x2d0], -R153 ;  /* 0x0000b400f4037a23 */ /* 0x002fe60000010899 */
[----:B--2---:R-:W-:Y:S01]  /*123f0*/  F2FP.BF16.PACK_AB R76, R187, R188 ;  /* 0x000000bcbb4c723e */ /* 0x004fe200000010ff */
[----:B------:R1:W2:Y:S01]  /*12400*/  MUFU.EX2 R184, R3 ;  /* 0x0000000300b87308 */ /* 0x0002a20000000800 */
[----:B----4-:R-:W-:Y:S03]  /*12410*/  F2FP.BF16.PACK_AB R77, R143, R186 ;  /* 0x000000ba8f4d723e */ /* 0x010fe600000010ff */
[--C-:B-1----:R-:W-:Y:S01]  /*12420*/  FFMA.FTZ R3, R247, c[0x0][0x2d0], -R154.reuse ;  /* 0x0000b400f7037a23 */ /* 0x102fe2000001089a */
[----:B--2---:R-:W-:Y:S05]  /*12430*/  F2FP.BF16.PACK_AB R78, R184, R185 ;  /* 0x000000b9b84e723e */ /* 0x004fea00000010ff */
[----:B------:R1:W-:Y:S02]  /*12440*/  MUFU.EX2 R182, R3 ;  /* 0x0000000300b67308 */ /* 0x0003e40000000800 */
[----:B-1----:R-:W-:Y:S08]  /*12450*/  FFMA.FTZ R3, R250, c[0x0][0x2d0], -R154 ;  /* 0x0000b400fa037a23 */ /* 0x002ff0000001089a */
[----:B------:R1:W2:Y:S02]  /*12460*/  MUFU.EX2 R183, R3 ;  /* 0x0000000300b77308 */ /* 0x0002a40000000800 */
[--C-:B-1----:R-:W-:Y:S01]  /*12470*/  FFMA.FTZ R3, R103, c[0x0][0x2d0], -R159.reuse ;  /* 0x0000b40067037a23 */ /* 0x102fe2000001089f */
[----:B--2---:R-:W-:Y:S07]  /*12480*/  F2FP.BF16.PACK_AB R79, R183, R182 ;  /* 0x000000b6b74f723e */ /* 0x004fee00000010ff */
[----:B------:R1:W-:Y:S02]  /*12490*/  MUFU.EX2 R142, R3 ;  /* 0x00000003008e7308 */ /* 0x0003e40000000800 */
[--C-:B-1----:R-:W-:Y:S08]  /*124a0*/  FFMA.FTZ R3, R102, c[0x0][0x2d0], -R159.reuse ;  /* 0x0000b40066037a23 */ /* 0x102ff0000001089f */
[----:B------:R1:W2:Y:S02]  /*124b0*/  MUFU.EX2 R181, R3 ;  /* 0x0000000300b57308 */ /* 0x0002a40000000800 */
[--C-:B-1----:R-:W-:Y:S01]  /*124c0*/  FFMA.FTZ R3, R101, c[0x0][0x2d0], -R152.reuse ;  /* 0x0000b40065037a23 */ /* 0x102fe20000010898 */
[----:B--2---:R-:W-:Y:S07]  /*124d0*/  F2FP.BF16.PACK_AB R80, R181, R142 ;  /* 0x0000008eb550723e */ /* 0x004fee00000010ff */
[----:B------:R1:W-:Y:S02]  /*124e0*/  MUFU.EX2 R140, R3 ;  /* 0x00000003008c7308 */ /* 0x0003e40000000800 */
[--C-:B-1----:R-:W-:Y:S01]  /*124f0*/  FFMA.FTZ R3, R96, c[0x0][0x2d0], -R152.reuse ;  /* 0x0000b40060037a23 */ /* 0x102fe20000010898 */
[----:B------:R-:W-:Y:S07]  /*12500*/  MOV R96, R158 ;  /* 0x0000009e00607202 */ /* 0x000fee0000000f00 */
[----:B------:R1:W2:Y:S02]  /*12510*/  MUFU.EX2 R158, R3 ;  /* 0x00000003009e7308 */ /* 0x0002a40000000800 */
[--C-:B-1----:R-:W-:Y:S01]  /*12520*/  FFMA.FTZ R3, R100, c[0x0][0x2d0], -R159.reuse ;  /* 0x0000b40064037a23 */ /* 0x102fe2000001089f */
[----:B--2---:R-:W-:Y:S01]  /*12530*/  F2FP.BF16.PACK_AB R81, R158, R140 ;  /* 0x0000008c9e51723e */ /* 0x004fe200000010ff */
[----:B------:R-:W-:Y:S06]  /*12540*/  LDSM.16.MT88.4 R100, [R201+0x2000] ;  /* 0x00200000c964783b */ /* 0x000fec0000004200 */
[----:B------:R1:W-:Y:S02]  /*12550*/  MUFU.EX2 R179, R3 ;  /* 0x0000000300b37308 */ /* 0x0003e40000000800 */
[----:B-1----:R-:W-:Y:S01]  /*12560*/  FFMA.FTZ R3, R99, c[0x0][0x2d0], -R159 ;  /* 0x0000b40063037a23 */ /* 0x002fe2000001089f */
[----:B------:R-:W-:Y:S07]  /*12570*/  MOV R99, R176 ;  /* 0x000000b000637202 */ /* 0x000fee0000000f00 */
        /* <DEDUP_REMOVED lines=10> */
[----:B------:R-:W-:Y:S02]  /*12620*/  MOV R97, R169 ;  /* 0x000000a900617202 */ /* 0x000fe40000000f00 */
[----:B--2---:R-:W-:Y:S03]  /*12630*/  F2FP.BF16.PACK_AB R83, R157, R156 ;  /* 0x0000009c9d53723e */ /* 0x004fe600000010ff */
[----:B------:R1:W2:Y:S04]  /*12640*/  MUFU.EX2 R178, R3 ;  /* 0x0000000300b27308 */ /* 0x0002a80000000800 */
[C---:B------:R-:W-:Y:S08]  /*12650*/  HMMA.16816.F32.BF16 R8, R80.reuse, R84, R8 ;  /* 0x000000545008723c */ /* 0x040ff00000041808 */
[-C--:B------:R-:W-:Y:S08]  /*12660*/  HMMA.16816.F32.BF16 R12, R80, R86.reuse, R12 ;  /* 0x00000056500c723c */ /* 0x080ff0000004180c */
[C---:B------:R-:W-:Y:S01]  /*12670*/  HMMA.16816.F32.BF16 R16, R76.reuse, R86, R16 ;  /* 0x000000564c10723c */ /* 0x040fe20000041810 */
[----:B------:R-:W3:Y:S03]  /*12680*/  LDSM.16.MT88.4 R84, [R204+0x1800] ;  /* 0x00180000cc54783b */ /* 0x000ee60000004200 */
[--C-:B-1----:R-:W-:Y:S01]  /*12690*/  FFMA.FTZ R3, R172, c[0x0][0x2d0], -R154.reuse ;  /* 0x0000b400ac037a23 */ /* 0x102fe2000001089a */
[----:B--2---:R-:W-:Y:S03]  /*126a0*/  F2FP.BF16.PACK_AB R148, R178, R176 ;  /* 0x000000b0b294723e */ /* 0x004fe600000010ff */
[-C--:B------:R-:W-:Y:S01]  /*126b0*/  HMMA.16816.F32.BF16 R20, R76, R88.reuse, R20 ;  /* 0x000000584c14723c */ /* 0x080fe20000041814 */
[----:B------:R1:W-:Y:S07]  /*126c0*/  MUFU.EX2 R172, R3 ;  /* 0x0000000300ac7308 */ /* 0x0003ee0000000800 */
[C---:B------:R-:W-:Y:S08]  /*126d0*/  HMMA.16816.F32.BF16 R24, R80.reuse, R88, R24 ;  /* 0x000000585018723c */ /* 0x040ff00000041818 */
[-C--:B------:R-:W-:Y:S08]  /*126e0*/  HMMA.16816.F32.BF16 R28, R80, R90.reuse, R28 ;  /* 0x0000005a501c723c */ /* 0x080ff0000004181c */
[C---:B------:R-:W-:Y:S04]  /*126f0*/  HMMA.16816.F32.BF16 R32, R76.reuse, R90, R32 ;  /* 0x0000005a4c20723c */ /* 0x040fe80000041820 */
[--C-:B-1----:R-:W-:Y:S01]  /*12700*/  FFMA.FTZ R3, R96, c[0x0][0x2d0], -R154.reuse ;  /* 0x0000b40060037a23 */ /* 0x102fe2000001089a */
[----:B------:R-:W-:Y:S03]  /*12710*/  MOV R96, R170 ;  /* 0x000000aa00607202 */ /* 0x000fe60000000f00 */
[-C--:B------:R-:W-:Y:S01]  /*12720*/  HMMA.16816.F32.BF16 R36, R76, R92.reuse, R36 ;  /* 0x0000005c4c24723c */ /* 0x080fe20000041824 */
[----:B------:R1:W2:Y:S07]  /*12730*/  MUFU.EX2 R171, R3 ;  /* 0x0000000300ab7308 */ /* 0x0002ae0000000800 */
[C---:B------:R-:W-:Y:S08]  /*12740*/  HMMA.16816.F32.BF16 R40, R80.reuse, R92, R40 ;  /* 0x0000005c5028723c */ /* 0x040ff00000041828 */
[-C--:B------:R-:W-:Y:S08]  /*12750*/  HMMA.16816.F32.BF16 R44, R80, R94.reuse, R44 ;  /* 0x0000005e502c723c */ /* 0x080ff0000004182c */
[C---:B------:R-:W-:Y:S04]  /*12760*/  HMMA.16816.F32.BF16 R48, R76.reuse, R94, R48 ;  /* 0x0000005e4c30723c */ /* 0x040fe80000041830 */
[--C-:B-1----:R-:W-:Y:S01]  /*12770*/  FFMA.FTZ R3, R164, c[0x0][0x2d0], -R153.reuse ;  /* 0x0000b400a4037a23 */ /* 0x102fe20000010899 */
[----:B--2---:R-:W-:Y:S03]  /*12780*/  F2FP.BF16.PACK_AB R149, R171, R172 ;  /* 0x000000acab95723e */ /* 0x004fe600000010ff */
[----:B------:R1:W-:Y:S01]  /*12790*/  MUFU.EX2 R170, R3 ;  /* 0x0000000300aa7308 */ /* 0x0003e20000000800 */
[-C--:B---3--:R-:W-:Y:S08]  /*127a0*/  HMMA.16816.F32.BF16 R52, R76, R84.reuse, R52 ;  /* 0x000000544c34723c */ /* 0x088ff00000041834 */
[C---:B------:R-:W-:Y:S07]  /*127b0*/  HMMA.16816.F32.BF16 R56, R80.reuse, R84, R56 ;  /* 0x000000545038723c */ /* 0x040fee0000041838 */
[----:B------:R-:W-:Y:S01]  /*127c0*/  MOV R84, R69 ;  /* 0x0000004500547202 */ /* 0x000fe20000000f00 */
[-C--:B------:R-:W-:Y:S04]  /*127d0*/  HMMA.16816.F32.BF16 R60, R80, R86.reuse, R60 ;  /* 0x00000056503c723c */ /* 0x080fe8000004183c */
[----:B------:R-:W-:Y:S01]  /*127e0*/  MOV R85, R68 ;  /* 0x0000004400557202 */ /* 0x000fe20000000f00 */
[----:B-1----:R-:W-:Y:S03]  /*127f0*/  FFMA.FTZ R3, R163, c[0x0][0x2d0], -R153 ;  /* 0x0000b400a3037a23 */ /* 0x002fe60000010899 */
[----:B------:R-:W-:Y:S01]  /*12800*/  HMMA.16816.F32.BF16 R64, R76, R86, R64 ;  /* 0x000000564c40723c */ /* 0x000fe20000041840 */
[----:B------:R1:W2:Y:S06]  /*12810*/  MUFU.EX2 R169, R3 ;  /* 0x0000000300a97308 */ /* 0x0002ac0000000800 */
[----:B------:R-:W-:Y:S01]  /*12820*/  MOV R86, R2 ;  /* 0x0000000200567202 */ /* 0x000fe20000000f00 */
[--C-:B-1----:R-:W-:Y:S01]  /*12830*/  FFMA.FTZ R3, R162, c[0x0][0x2d0], -R154.reuse ;  /* 0x0000b400a2037a23 */ /* 0x102fe2000001089a */
[----:B--2---:R-:W-:Y:S03]  /*12840*/  F2FP.BF16.PACK_AB R150, R169, R170 ;  /* 0x000000aaa996723e */ /* 0x004fe600000010ff */
[----:B------:R1:W-:Y:S02]  /*12850*/  MUFU.EX2 R164, R3 ;  /* 0x0000000300a47308 */ /* 0x0003e40000000800 */
[----:B-1----:R-:W-:Y:S08]  /*12860*/  FFMA.FTZ R3, R161, c[0x0][0x2d0], -R154 ;  /* 0x0000b400a1037a23 */ /* 0x002ff0000001089a */
[----:B------:R1:W2:Y:S02]  /*12870*/  MUFU.EX2 R163, R3 ;  /* 0x0000000300a37308 */ /* 0x0002a40000000800 */
[----:B-1----:R-:W-:Y:S01]  /*12880*/  FFMA.FTZ R3, R99, c[0x0][0x2d0], -R159 ;  /* 0x0000b40063037a23 */ /* 0x002fe2000001089f */
[----:B--2---:R-:W-:Y:S07]  /*12890*/  F2FP.BF16.PACK_AB R151, R163, R164 ;  /* 0x000000a4a397723e */ /* 0x004fee00000010ff */
[----:B------:R1:W-:Y:S01]  /*128a0*/  MUFU.EX2 R162, R3 ;  /* 0x0000000300a27308 */ /* 0x0003e20000000800 */
[-C--:B------:R-:W-:Y:S07]  /*128b0*/  HMMA.16816.F32.BF16 R92, R148, R100.reuse, R4 ;  /* 0x00000064945c723c */ /* 0x080fee0000041804 */
[----:B------:R-:W-:Y:S02]  /*128c0*/  FFMA.FTZ R5, R72, R114, R234 ;  /* 0x0000007248057223 */ /* 0x000fe400000100ea */
[----:B------:R-:W-:Y:S03]  /*128d0*/  FFMA.FTZ R4, R71, R113, R228 ;  /* 0x0000007147047223 */ /* 0x000fe600000100e4 */
[----:B------:R-:W-:Y:S02]  /*128e0*/  FADD.FTZ R5, R235, R5 ;  /* 0x00000005eb057221 */ /* 0x000fe40000010000 */
[----:B------:R-:W-:Y:S02]  /*128f0*/  FADD.FTZ R4, R229, R4 ;  /* 0x00000004e5047221 */ /* 0x000fe40000010000 */
[--C-:B-1----:R-:W-:Y:S04]  /*12900*/  FFMA.FTZ R3, R98, c[0x0][0x2d0], -R159.reuse ;  /* 0x0000b40062037a23 */ /* 0x102fe8000001089f */
        /* <DEDUP_REMOVED lines=12> */
[----:B--2---:R-:W-:Y:S01]  /*129d0*/  F2FP.BF16.PACK_AB R146, R159, R160 ;  /* 0x000000a09f92723e */ /* 0x004fe200000010ff */
[----:B------:R-:W-:Y:S06]  /*129e0*/  FFMA.FTZ R152, R75, c[0x0][0x2d0], -R152 ;  /* 0x0000b4004b987a23 */ /* 0x000fec0000010898 */
[----:B------:R1:W-:Y:S10]  /*129f0*/  MUFU.EX2 R153, R3 ;  /* 0x0000000300997308 */ /* 0x0003f40000000800 */
[----:B------:R-:W2:Y:S01]  /*12a00*/  MUFU.EX2 R74, R152 ;  /* 0x00000098004a7308 */ /* 0x000ea20000000800 */
[----:B-1----:R-:W-:Y:S04]  /*12a10*/  FFMA.FTZ R3, R73, R115, R238 ;  /* 0x0000007349037223 */ /* 0x002fe800000100ee */
[----:B------:R-:W-:Y:S04]  /*12a20*/  FADD.FTZ R3, R240, R3 ;  /* 0x00000003f0037221 */ /* 0x000fe80000010000 */
[----:B------:R-:W-:Y:S01]  /*12a30*/  FADD.FTZ R3, R239, R3 ;  /* 0x00000003ef037221 */ /* 0x000fe20000010000 */
[----:B--2---:R-:W-:Y:S07]  /*12a40*/  F2FP.BF16.PACK_AB R147, R74, R153 ;  /* 0x000000994a93723e */ /* 0x004fee00000010ff */
[C---:B------:R-:W-:Y:S07]  /*12a50*/  HMMA.16816.F32.BF16 R88, R144.reuse, R100, R8 ;  /* 0x000000649058723c */ /* 0x040fee0000041808 */
[----:B------:R-:W-:Y:S01]  /*12a60*/  FADD.FTZ R9, R236, R5 ;  /* 0x00000005ec097221 */ /* 0x000fe20000010000 */
[-C--:B------:R-:W-:Y:S04]  /*12a70*/  HMMA.16816.F32.BF16 R96, R144, R102.reuse, R12 ;  /* 0x000000669060723c */ /* 0x080fe8000004180c */
[----:B------:R-:W-:Y:S02]  /*12a80*/  FADD.FTZ R11, R232, R4 ;  /* 0x00000004e80b7221 */ /* 0x000fe40000010000 */
[----:B------:R-:W-:Y:S01]  /*12a90*/  FADD.FTZ R10, R175, R0 ;  /* 0x00000000af0a7221 */ /* 0x000fe20000010000 */
[----:B------:R-:W1:Y:S01]  /*12aa0*/  LDSM.16.MT88.4 R4, [R204+0x2000] ;  /* 0x00200000cc04783b */ /* 0x000e620000004200 */
        /* <DEDUP_REMOVED lines=77> */
[----:B------:R-:W-:Y:S01]  /*12f80*/  STL [R1], R5 ;  /* 0x0000000501007387 */ /* 0x000fe20000100800 */
        /* <DEDUP_REMOVED lines=9> */
.L_x_313:
[----:B------:R-:W-:Y:S05]  /*13020*/  BRA.DIV ~URZ, `(.L_x_315) ;  /* 0x00004d827f007947 */ /* 0x000fea000b800000 */
[----:B------:R-:W3:Y:S04]  /*13030*/  LDL.LU R11, [R1] ;  /* 0x00000000010b7983 */ /* 0x000ee80000300800 */
[----:B------:R-:W4:Y:S04]  /*13040*/  LDL.LU R8, [R1+0x4] ;  /* 0x0000040001087983 */ /* 0x000f280000300800 */
[----:B-1----:R-:W5:Y:S04]  /*13050*/  LDL.LU R4, [R1+0x8] ;  /* 0x0000080001047983 */ /* 0x002f680000300800 */
[----:B--2---:R-:W2:Y:S04]  /*13060*/  LDL.LU R10, [R1+0xc] ;  /* 0x00000c00010a7983 */ /* 0x004ea80000300800 */
[----:B---3--:R-:W1:Y:S04]  /*13070*/  SHFL.BFLY PT, R3, R11, 0x2, 0x1f ;  /* 0x0c401f000b037f89 */ /* 0x008e6800000e0000 */
[----:B----4-:R-:W3:Y:S04]  /*13080*/  SHFL.BFLY PT, R0, R8, 0x2, 0x1f ;  /* 0x0c401f0008007f89 */ /* 0x010ee800000e0000 */
[----:B-----5:R-:W4:Y:S04]  /*13090*/  SHFL.BFLY PT, R6, R4, 0x2, 0x1f ;  /* 0x0c401f0004067f89 */ /* 0x020f2800000e0000 */
[----:B--2---:R-:W2:Y:S01]  /*130a0*/  SHFL.BFLY PT, R7, R10, 0x2, 0x1f ;  /* 0x0c401f000a077f89 */ /* 0x004ea200000e0000 */
[----:B-1----:R-:W-:-:S02]  /*130b0*/  FADD.FTZ R3, R3, R11 ;  /* 0x0000000b03037221 */ /* 0x002fc40000010000 */
[----:B---3--:R-:W-:Y:S02]  /*130c0*/  FADD.FTZ R0, R0, R8 ;  /* 0x0000000800007221 */ /* 0x008fe40000010000 */
[----:B----4-:R-:W-:-:S03]  /*130d0*/  FADD.FTZ R6, R6, R4 ;  /* 0x0000000406067221 */ /* 0x010fc60000010000 */
[----:B------:R-:W1:Y:S01]  /*130e0*/  SHFL.BFLY PT, R5, R0, 0x1, 0x1f ;  /* 0x0c201f0000057f89 */ /* 0x000e6200000e0000 */
[----:B--2---:R-:W-:-:S03]  /*130f0*/  FADD.FTZ R7, R7, R10 ;  /* 0x0000000a07077221 */ /* 0x004fc60000010000 */
[----:B------:R-:W2:Y:S04]  /*13100*/  SHFL.BFLY PT, R4, R3, 0x1, 0x1f ;  /* 0x0c201f0003047f89 */ /* 0x000ea800000e0000 */
[----:B------:R-:W3:Y:S04]  /*13110*/  SHFL.BFLY PT, R8, R6, 0x1, 0x1f ;  /* 0x0c201f0006087f89 */ /* 0x000ee800000e0000 */
[----:B------:R4:W4:Y:S01]  /*13120*/  SHFL.BFLY PT, R9, R7, 0x1, 0x1f ;  /* 0x0c201f0007097f89 */ /* 0x00092200000e0000 */
[----:B-1----:R-:W-:Y:S02]  /*13130*/  FADD.FTZ R5, R0, R5 ;  /* 0x0000000500057221 */ /* 0x002fe40000010000 */
[----:B--2---:R-:W-:-:S02]  /*13140*/  FADD.FTZ R3, R3, R4 ;  /* 0x0000000403037221 */ /* 0x004fc40000010000 */
[----:B---3--:R-:W-:-:S03]  /*13150*/  FADD.FTZ R6, R6, R8 ;  /* 0x0000000806067221 */ /* 0x008fc60000010000 */
.L_x_397:
[----:B------:R-:W-:Y:S01]  /*13160*/  FSETP.NE.FTZ.AND P3, PT, R3, RZ, PT ;  /* 0x000000ff0300720b */ /* 0x000fe20003f75000 */
[----:B----4-:R-:W-:Y:S01]  /*13170*/  FADD.FTZ R7, R9, R7 ;  /* 0x0000000709077221 */ /* 0x010fe20000010000 */
[----:B------:R-:W-:Y:S02]  /*13180*/  MOV R0, RZ ;  /* 0x000000ff00007202 */ /* 0x000fe40000000f00 */
[----:B------:R-:W-:Y:S02]  /*13190*/  FSETP.NE.FTZ.AND P1, PT, R6, RZ, PT ;  /* 0x000000ff0600720b */ /* 0x000fe40003f35000 */
[----:B------:R-:W-:Y:S02]  /*131a0*/  FSETP.NE.FTZ.AND P2, PT, R5, RZ, PT ;  /* 0x000000ff0500720b */ /* 0x000fe40003f55000 */
[----:B------:R-:W-:Y:S02]  /*131b0*/  MOV R4, RZ ;  /* 0x000000ff00047202 */ /* 0x000fe40000000f00 */
[----:B------:R-:W-:-:S02]  /*131c0*/  FSETP.NE.FTZ.AND P0, PT, R7, RZ, PT ;  /* 0x000000ff0700720b */ /* 0x000fc40003f15000 */
[----:B------:R-:W-:Y:S01]  /*131d0*/  MOV R32, 0xff800000 ;  /* 0xff80000000207802 */ /* 0x000fe20000000f00 */
[----:B------:R-:W1:Y:S01]  /*131e0*/  @P3 MUFU.RCP R0, R3 ;  /* 0x0000000300003308 */ /* 0x000e620000001000 */
[----:B------:R-:W-:Y:S02]  /*131f0*/  MOV R31, 0xff800000 ;  /* 0xff800000001f7802 */ /* 0x000fe40000000f00 */
[----:B------:R-:W-:Y:S02]  /*13200*/  MOV R30, 0xff800000 ;  /* 0xff800000001e7802 */ /* 0x000fe40000000f00 */
[----:B------:R-:W-:-:S03]  /*13210*/  MOV R27, 0xff800000 ;  /* 0xff800000001b7802 */ /* 0x000fc60000000f00 */
[----:B------:R2:W-:Y:S01]  /*13220*/  @P3 MUFU.LG2 R10, R3 ;  /* 0x00000003000a3308 */ /* 0x0005e20000000c00 */
[----:B-1----:R-:W-:-:S07]  /*13230*/  FMUL.FTZ R74, R0, R92 ;  /* 0x0000005c004a7220 */ /* 0x002fce0000410000 */
[----:B------:R-:W1:Y:S01]  /*13240*/  @P2 MUFU.RCP R4, R5 ;  /* 0x0000000500042308 */ /* 0x000e620000001000 */
[C---:B------:R-:W-:Y:S02]  /*13250*/  FMUL.FTZ R75, R0.reuse, R93 ;  /* 0x0000005d004b7220 */ /* 0x040fe40000410000 */
[C---:B------:R-:W-:Y:S02]  /*13260*/  FMUL.FTZ R76, R0.reuse, R100 ;  /* 0x00000064004c7220 */ /* 0x040fe40000410000 */
[C---:B------:R-:W-:Y:S01]  /*13270*/  FMUL.FTZ R77, R0.reuse, R101 ;  /* 0x00000065004d7220 */ /* 0x040fe20000410000 */
[----:B--2---:R-:W-:Y:S01]  /*13280*/  MOV R3, RZ ;  /* 0x000000ff00037202 */ /* 0x004fe20000000f00 */
[C---:B------:R-:W-:Y:S01]  /*13290*/  FMUL.FTZ R78, R0.reuse, R104 ;  /* 0x00000068004e7220 */ /* 0x040fe20000410000 */
[----:B------:R2:W-:Y:S01]  /*132a0*/  @P2 MUFU.LG2 R9, R5 ;  /* 0x0000000500092308 */ /* 0x0005e20000000c00 */
[C---:B------:R-:W-:Y:S02]  /*132b0*/  FMUL.FTZ R79, R0.reuse, R105 ;  /* 0x00000069004f7220 */ /* 0x040fe40000410000 */
[----:B------:R-:W-:-:S02]  /*132c0*/  FMUL.FTZ R82, R0, R116 ;  /* 0x0000007400527220 */ /* 0x000fc40000410000 */
[C---:B------:R-:W-:Y:S02]  /*132d0*/  FMUL.FTZ R83, R0.reuse, R117 ;  /* 0x0000007500537220 */ /* 0x040fe40000410000 */
[C---:B------:R-:W-:Y:S01]  /*132e0*/  FMUL.FTZ R66, R0.reuse, R120 ;  /* 0x0000007800427220 */ /* 0x040fe20000410000 */
[----:B------:R-:W3:Y:S01]  /*132f0*/  @P1 MUFU.RCP R3, R6 ;  /* 0x0000000600031308 */ /* 0x000ee20000001000 */
[C---:B------:R-:W-:Y:S02]  /*13300*/  FMUL.FTZ R67, R0.reuse, R121 ;  /* 0x0000007900437220 */ /* 0x040fe40000410000 */
[C---:B------:R-:W-:Y:S02]  /*13310*/  FMUL.FTZ R86, R0.reuse, R132 ;  /* 0x0000008400567220 */ /* 0x040fe40000410000 */
[C---:B------:R-:W-:Y:S02]  /*13320*/  FMUL.FTZ R87, R0.reuse, R133 ;  /* 0x0000008500577220 */ /* 0x040fe40000410000 */
[C---:B------:R-:W-:Y:S01]  /*13330*/  FMUL.FTZ R84, R0.reuse, R136 ;  /* 0x0000008800547220 */ /* 0x040fe20000410000 */
[----:B--2---:R-:W-:Y:S01]  /*13340*/  @P2 MOV R5, 0x3f317218 ;  /* 0x3f31721800052802 */ /* 0x004fe20000000f00 */
[----:B------:R-:W-:-:S02]  /*13350*/  FMUL.FTZ R85, R0, R137 ;  /* 0x0000008900557220 */ /* 0x000fc40000410000 */
[C---:B------:R-:W-:Y:S02]  /*13360*/  FMUL.FTZ R64, R0.reuse, R148 ;  /* 0x0000009400407220 */ /* 0x040fe40000410000 */
[----:B------:R-:W-:Y:S02]  /*13370*/  FMUL.FTZ R65, R0, R149 ;  /* 0x0000009500417220 */ /* 0x000fe40000410000 */
[----:B------:R2:W4:Y:S01]  /*13380*/  @P1 MUFU.LG2 R0, R6 ;  /* 0x0000000600001308 */ /* 0x0005220000000c00 */
[C---:B-1----:R-:W-:Y:S02]  /*13390*/  FMUL.FTZ R100, R4.reuse, R106 ;  /* 0x0000006a04647220 */ /* 0x042fe40000410000 */
[----:B------:R-:W-:Y:S02]  /*133a0*/  FMUL.FTZ R101, R4, R107 ;  /* 0x0000006b04657220 */ /* 0x000fe40000410000 */
[C---:B---3--:R-:W-:Y:S02]  /*133b0*/  FMUL.FTZ R52, R3.reuse, R88 ;  /* 0x0000005803347220 */ /* 0x048fe40000410000 */
[----:B------:R-:W-:-:S02]  /*133c0*/  FMUL.FTZ R53, R3, R89 ;  /* 0x0000005903357220 */ /* 0x000fc40000410000 */
[C---:B------:R-:W-:Y:S02]  /*133d0*/  FMUL.FTZ R40, R3.reuse, R96 ;  /* 0x0000006003287220 */ /* 0x040fe40000410000 */
[C---:B------:R-:W-:Y:S02]  /*133e0*/  FMUL.FTZ R41, R3.reuse, R97 ;  /* 0x0000006103297220 */ /* 0x040fe40000410000 */
[C---:B------:R-:W-:Y:S02]  /*133f0*/  FMUL.FTZ R42, R3.reuse, R108 ;  /* 0x0000006c032a7220 */ /* 0x040fe40000410000 */
[C---:B------:R-:W-:Y:S01]  /*13400*/  FMUL.FTZ R43, R3.reuse, R109 ;  /* 0x0000006d032b7220 */ /* 0x040fe20000410000 */
[----:B--2---:R-:W-:Y:S01]  /*13410*/  @P3 MOV R6, 0x3f317218 ;  /* 0x3f31721800063802 */ /* 0x004fe20000000f00 */
[----:B----4-:R-:W-:Y:S01]  /*13420*/  @P1 FMUL.FTZ R8, R0, 0.69314718246459960938 ;  /* 0x3f31721800081820 */ /* 0x010fe20000410000 */
[----:B------:R-:W-:Y:S01]  /*13430*/  MOV R0, RZ ;  /* 0x000000ff00007202 */ /* 0x000fe20000000f00 */
[----:B------:R-:W-:-:S02]  /*13440*/  FMUL.FTZ R44, R3, R112 ;  /* 0x00000070032c7220 */ /* 0x000fc40000410000 */
[C---:B------:R-:W-:Y:S02]  /*13450*/  FMUL.FTZ R45, R3.reuse, R113 ;  /* 0x00000071032d7220 */ /* 0x040fe40000410000 */
[C---:B------:R-:W-:Y:S01]  /*13460*/  FMUL.FTZ R58, R3.reuse, R124 ;  /* 0x0000007c033a7220 */ /* 0x040fe20000410000 */
[----:B------:R-:W-:Y:S01]  /*13470*/  @P0 MUFU.RCP R0, R7 ;  /* 0x0000000700000308 */ /* 0x000fe20000001000 */
[C---:B------:R-:W-:Y:S02]  /*13480*/  FMUL.FTZ R59, R3.reuse, R125 ;  /* 0x0000007d033b7220 */ /* 0x040fe40000410000 */
[C---:B------:R-:W-:Y:S02]  /*13490*/  FMUL.FTZ R54, R3.reuse, R128 ;  /* 0x0000008003367220 */ /* 0x040fe40000410000 */
[C---:B------:R-:W-:Y:S02]  /*134a0*/  FMUL.FTZ R55, R3.reuse, R129 ;  /* 0x0000008103377220 */ /* 0x040fe40000410000 */
[----:B------:R-:W-:-:S02]  /*134b0*/  FMUL.FTZ R46, R3, R140 ;  /* 0x0000008c032e7220 */ /* 0x000fc40000410000 */
[C---:B------:R-:W-:Y:S02]  /*134c0*/  FMUL.FTZ R47, R3.reuse, R141 ;  /* 0x0000008d032f7220 */ /* 0x040fe40000410000 */
[C---:B------:R-:W-:Y:S02]  /*134d0*/  FMUL.FTZ R34, R3.reuse, R144 ;  /* 0x0000009003227220 */ /* 0x040fe40000410000 */
[----:B------:R-:W-:Y:S02]  /*134e0*/  FMUL.FTZ R35, R3, R145 ;  /* 0x0000009103237220 */ /* 0x000fe40000410000 */
[C---:B------:R-:W-:Y:S01]  /*134f0*/  FMUL.FTZ R94, R4.reuse, R94 ;  /* 0x0000005e045e7220 */ /* 0x040fe20000410000 */
[----:B------:R-:W1:Y:S01]  /*13500*/  @P0 MUFU.LG2 R3, R7 ;  /* 0x0000000700030308 */ /* 0x000e620000000c00 */
        /* <DEDUP_REMOVED lines=12> */
[----:B------:R-:W-:Y:S01]  /*135d0*/  FMUL.FTZ R73, R4, R151 ;  /* 0x0000009704497220 */ /* 0x000fe20000410000 */
[----:B------:R-:W-:Y:S01]  /*135e0*/  @P1 MOV R4, 0x3f317218 ;  /* 0x3f31721800041802 */ /* 0x000fe20000000f00 */
[----:B------:R-:W-:-:S02]  /*135f0*/  @P2 FMUL.FTZ R9, R9, 0.69314718246459960938 ;  /* 0x3f31721809092820 */ /* 0x000fc40000410000 */
[----:B------:R-:W-:Y:S02]  /*13600*/  @P2 FMUL.FTZ R5, R5, c[0x0][0x2d0] ;  /* 0x0000b40005052a20 */ /* 0x000fe40000410000 */
[----:B------:R-:W-:Y:S02]  /*13610*/  @P1 FMUL.FTZ R4, R4, c[0x0][0x2d0] ;  /* 0x0000b40004041a20 */ /* 0x000fe40000410000 */
[----:B------:R-:W-:Y:S02]  /*13620*/  @P3 FMUL.FTZ R10, R10, 0.69314718246459960938 ;  /* 0x3f3172180a0a3820 */ /* 0x000fe40000410000 */
[----:B------:R-:W-:Y:S01]  /*13630*/  @P1 FFMA.FTZ R32, R4, R68, R8 ;  /* 0x0000004404201223 */ /* 0x000fe20000010008 */
[----:B------:R-:W-:Y:S01]  /*13640*/  @P0 MOV R4, 0x3f317218 ;  /* 0x3f31721800040802 */ /* 0x000fe20000000f00 */
[----:B------:R-:W-:Y:S02]  /*13650*/  @P3 FMUL.FTZ R6, R6, c[0x0][0x2d0] ;  /* 0x0000b40006063a20 */ /* 0x000fe40000410000 */
[----:B------:R-:W-:Y:S01]  /*13660*/  @P2 FFMA.FTZ R31, R5, R69, R9 ;  /* 0x00000045051f2223 */ /* 0x000fe20000010009 */
[----:B------:R-:W-:Y:S01]  /*13670*/  MOV R5, 0x1 ;  /* 0x0000000100057802 */ /* 0x000fe20000000f00 */
[----:B-1----:R-:W-:-:S02]  /*13680*/  @P0 FMUL.FTZ R3, R3, 0.69314718246459960938 ;  /* 0x3f31721803030820 */ /* 0x002fc40000410000 */
[----:B------:R-:W-:Y:S02]  /*13690*/  @P0 FMUL.FTZ R4, R4, c[0x0][0x2d0] ;  /* 0x0000b40004040a20 */ /* 0x000fe40000410000 */
[----:B------:R-:W-:Y:S02]  /*136a0*/  @P3 FFMA.FTZ R30, R6, R70, R10 ;  /* 0x00000046061e3223 */ /* 0x000fe4000001000a */
        /* <DEDUP_REMOVED lines=18> */
.L_x_254:
[----:B------:R2:W5:Y:S01]  /*137d0*/  LDL R6, [R1+0x30] ;  /* 0x0000300001067983 */ /* 0x0005620000100800 */
[----:B------:R-:W-:Y:S03]  /*137e0*/  BSSY B0, `(.L_x_316) ;  /* 0x0000012000007945 */ /* 0x000fe60003800000 */
[----:B------:R-:W3:Y:S02]  /*137f0*/  S2R R17, SR_TID.X ;  /* 0x0000000000117919 */ /* 0x000ee40000002100 */
[----:B---3--:R-:W-:-:S13]  /*13800*/  LOP3.LUT P0, RZ, R17, 0x7f, RZ, 0xc0, !PT ;  /* 0x0000007f11ff7812 */ /* 0x008fda000780c0ff */
[----:B------:R-:W-:Y:S05]  /*13810*/  @P0 BRA `(.L_x_317) ;  /* 0x000000e000000947 */ /* 0x000fea0003800000 */
[----:B--2---:R-:W2:Y:S01]  /*13820*/  S2R R4, SR_LANEID ;  /* 0x0000000000047919 */ /* 0x004ea20000000000 */
[----:B------:R-:W-:Y:S01]  /*13830*/  VOTEU.ANY UR4, UPT, PT ;  /* 0x0000000000047886 */ /* 0x000fe200038e0100 */
[----:B------:R-:W-:Y:S01]  /*13840*/  IMAD.MOV.U32 R5, RZ, RZ, c[0x0][0x564] ;  /* 0x00015900ff057624 */ /* 0x000fe200078e00ff */
[----:B-1----:R-:W2:Y:S08]  /*13850*/  FLO.U32 R3, UR4 ;  /* 0x0000000400037d00 */ /* 0x002eb000080e0000 */
        /* <DEDUP_REMOVED lines=10> */
.L_x_317:
[----:B--2---:R-:W-:Y:S05]  /*13900*/  BSYNC B0 ;  /* 0x0000000000007941 */ /* 0x004fea0003800000 */
.L_x_316:
[----:B------:R-:W2:Y:S01]  /*13910*/  LDL R18, [R1+0x10] ;  /* 0x0000100001127983 */ /* 0x000ea20000100800 */
[----:B------:R-:W-:Y:S01]  /*13920*/  SHF.R.S32.HI R14, RZ, 0x1f, R17 ;  /* 0x0000001fff0e7819 */ /* 0x000fe20000011411 */
[----:B------:R-:W-:Y:S01]  /*13930*/  BSSY B1, `(.L_x_318) ;  /* 0x00002d9000017945 */ /* 0x000fe20003800000 */
[----:B------:R-:W-:Y:S01]  /*13940*/  PRMT R0, R0, 0x9910, RZ ;  /* 0x0000991000007816 */ /* 0x000fe200000000ff */
[----:B-----5:R-:W-:Y:S01]  /*13950*/  IMAD.MOV.U32 R49, RZ, RZ, R6 ;  /* 0x000000ffff317224 */ /* 0x020fe200078e0006 */
[----:B-1----:R-:W-:Y:S02]  /*13960*/  LEA.HI R3, R14, R17, RZ, 0x3 ;  /* 0x000000110e037211 */ /* 0x002fe400078f18ff */
[----:B------:R-:W-:Y:S02]  /*13970*/  ISETP.NE.AND P0, PT, R0, RZ, PT ;  /* 0x000000ff0000720c */ /* 0x000fe40003f05270 */
[----:B------:R-:W-:Y:S02]  /*13980*/  LOP3.LUT R2, R3, 0xfffffff8, RZ, 0xc0, !PT ;  /* 0xfffffff803027812 */ /* 0x000fe400078ec0ff */
[----:B------:R-:W-:-:S03]  /*13990*/  SHF.R.S32.HI R48, RZ, 0x3, R3 ;  /* 0x00000003ff307819 */ /* 0x000fc60000011403 */
[----:B------:R-:W-:-:S04]  /*139a0*/  IMAD.IADD R2, R17, 0x1, -R2 ;  /* 0x0000000111027824 */ /* 0x000fc800078e0a02 */
[C---:B------:R-:W-:Y:S02]  /*139b0*/  IMAD.SHL.U32 R0, R2.reuse, 0x8, RZ ;  /* 0x0000000802007824 */ /* 0x040fe400078e00ff */
[----:B------:R-:W-:-:S03]  /*139c0*/  IMAD R28, R2, 0x10, R48 ;  /* 0x00000010021c7824 */ /* 0x000fc600078e0230 */
[----:B------:R-:W-:Y:S02]  /*139d0*/  SHF.R.S32.HI R80, RZ, 0x1f, R0 ;  /* 0x0000001fff507819 */ /* 0x000fe40000011400 */
[----:B--2---:R-:W-:Y:S01]  /*139e0*/  SHF.R.S32.HI R11, RZ, 0x1f, R18 ;  /* 0x0000001fff0b7819 */ /* 0x004fe20000011412 */
[----:B------:R-:W-:Y:S05]  /*139f0*/  @!P0 BRA `(.L_x_319) ;  /* 0x0000215000008947 */ /* 0x000fea0003800000 */
[----:B------:R-:W2:Y:S04]  /*13a00*/  LDL R7, [R1+0x50] ;  /* 0x0000500001077983 */ /* 0x000ea80000100800 */
[----:B------:R-:W3:Y:S04]  /*13a10*/  LDL R15, [R1+0x58] ;  /* 0x00005800010f7983 */ /* 0x000ee80000100800 */
[----:B------:R-:W4:Y:S04]  /*13a20*/  LDL R13, [R1+0x60] ;  /* 0x00006000010d7983 */ /* 0x000f280000100800 */
[----:B------:R-:W3:Y:S04]  /*13a30*/  LDL R12, [R1+0x64] ;  /* 0x00006400010c7983 */ /* 0x000ee80000100800 */
[----:B------:R-:W1:Y:S01]  /*13a40*/  S2R R4, SR_TID.X ;  /* 0x0000000000047919 */ /* 0x000e620000002100 */
[----:B------:R-:W-:Y:S01]  /*13a50*/  LEA.HI R10, R14, R17, RZ, 0x2 ;  /* 0x000000110e0a7211 */ /* 0x000fe200078f10ff */
[----:B------:R-:W-:Y:S01]  /*13a60*/  WARPSYNC 0xffffffff ;  /* 0xffffffff00007948 */ /* 0x000fe20003800000 */
[----:B-1----:R-:W-:-:S04]  /*13a70*/  SHF.R.S32.HI R5, RZ, 0x1f, R4 ;  /* 0x0000001fff057819 */ /* 0x002fc80000011404 */
[----:B------:R-:W-:Y:S02]  /*13a80*/  LEA.HI R5, R5, R4, RZ, 0x2 ;  /* 0x0000000405057211 */ /* 0x000fe400078f10ff */
[----:B------:R-:W-:Y:S02]  /*13a90*/  SHF.R.S32.HI R4, RZ, 0x1f, R10 ;  /* 0x0000001fff047819 */ /* 0x000fe4000001140a */
[----:B------:R-:W-:-:S04]  /*13aa0*/  SHF.R.S32.HI R5, RZ, 0x2, R5 ;  /* 0x00000002ff057819 */ /* 0x000fc80000011405 */
[----:B------:R-:W-:-:S04]  /*13ab0*/  LEA.HI R4, R4, R5, RZ, 0x3 ;  /* 0x0000000504047211 */ /* 0x000fc800078f18ff */
[----:B------:R-:W-:-:S05]  /*13ac0*/  LOP3.LUT R4, R4, 0xfffffff8, RZ, 0xc0, !PT ;  /* 0xfffffff804047812 */ /* 0x000fca00078ec0ff */
[----:B------:R-:W-:Y:S02]  /*13ad0*/  IMAD.IADD R4, R5, 0x1, -R4 ;  /* 0x0000000105047824 */ /* 0x000fe400078e0a04 */
[----:B------:R-:W-:-:S03]  /*13ae0*/  IMAD.MOV.U32 R9, RZ, RZ, -0x10 ;  /* 0xfffffff0ff097424 */ /* 0x000fc600078e00ff */
[----:B------:R-:W-:Y:S01]  /*13af0*/  LOP3.LUT R2, R4, 0x1, RZ, 0xc0, !PT ;  /* 0x0000000104027812 */ /* 0x000fe200078ec0ff */
[----:B------:R-:W-:Y:S03]  /*13b00*/  BAR.SYNC.DEFER_BLOCKING 0x1, 0x80 ;  /* 0x0042000000007b1d */ /* 0x000fe60000010000 */
[----:B------:R-:W-:Y:S02]  /*13b10*/  ISETP.NE.U32.AND P0, PT, R2, 0x1, PT ;  /* 0x000000010200780c */ /* 0x000fe40003f05070 */
[----:B------:R-:W-:Y:S02]  /*13b20*/  F2FP.BF16.PACK_AB R3, R75, R74 ;  /* 0x0000004a4b03723e */ /* 0x000fe400000010ff */
[----:B------:R-:W-:Y:S02]  /*13b30*/  SEL R9, R9, 0x10, !P0 ;  /* 0x0000001009097807 */ /* 0x000fe40004000000 */
[----:B------:R-:W-:-:S02]  /*13b40*/  F2FP.BF16.PACK_AB R6, R95, R94 ;  /* 0x0000005e5f06723e */ /* 0x000fc400000010ff */
[----:B------:R-:W-:Y:S01]  /*13b50*/  F2FP.BF16.PACK_AB R5, R77, R76 ;  /* 0x0000004c4d05723e */ /* 0x000fe200000010ff */
[----:B------:R-:W-:Y:S01]  /*13b60*/  IMAD.MOV.U32 R8, RZ, RZ, 0x20 ;  /* 0x00000020ff087424 */ /* 0x000fe200078e00ff */
[----:B------:R-:W-:Y:S02]  /*13b70*/  LOP3.LUT P0, RZ, R4, 0x2, RZ, 0xc0, !PT ;  /* 0x0000000204ff7812 */ /* 0x000fe4000780c0ff */
[----:B------:R-:W-:Y:S02]  /*13b80*/  F2FP.BF16.PACK_AB R4, R39, R38 ;  /* 0x000000262704723e */ /* 0x000fe400000010ff */
[----:B------:R-:W-:Y:S02]  /*13b90*/  SEL R8, R8, 0xffffffe0, !P0 ;  /* 0xffffffe008087807 */ /* 0x000fe40004000000 */
[----:B------:R-:W-:-:S04]  /*13ba0*/  ISETP.NE.U32.AND P2, PT, RZ, c[0x0][0x500], PT ;  /* 0x00014000ff007a0c */ /* 0x000fc80003f45070 */
[----:B------:R-:W-:Y:S01]  /*13bb0*/  ISETP.NE.AND.EX P2, PT, RZ, c[0x0][0x504], PT, P2 ;  /* 0x00014100ff007a0c */ /* 0x000fe20003f45320 */
[----:B--2---:R-:W-:Y:S01]  /*13bc0*/  IMAD.IADD R2, R7, 0x1, R9 ;  /* 0x0000000107027824 */ /* 0x004fe200078e0209 */
[----:B------:R1:W-:Y:S04]  /*13bd0*/  STS [R7], R3 ;  /* 0x0000000307007388 */ /* 0x0003e80000000800 */
[----:B------:R-:W-:Y:S04]  /*13be0*/  STS [R7+0x400], R6 ;  /* 0x0004000607007388 */ /* 0x000fe80000000800 */
[----:B------:R2:W-:Y:S01]  /*13bf0*/  STS [R2], R5 ;  /* 0x0000000502007388 */ /* 0x0005e20000000800 */
[----:B-1----:R-:W-:-:S05]  /*13c00*/  F2FP.BF16.PACK_AB R3, R103, R102 ;  /* 0x000000666703723e */ /* 0x002fca00000010ff */
[----:B------:R1:W-:Y:S01]  /*13c10*/  STS [R2+0x400], R3 ;  /* 0x0004000302007388 */ /* 0x0003e20000000800 */
[----:B--2---:R-:W-:-:S05]  /*13c20*/  F2FP.BF16.PACK_AB R5, R53, R52 ;  /* 0x000000343505723e */ /* 0x004fca00000010ff */
[----:B------:R2:W-:Y:S01]  /*13c30*/  STS [R7+0x2000], R5 ;  /* 0x0020000507007388 */ /* 0x0005e20000000800 */
[----:B------:R-:W-:-:S03]  /*13c40*/  F2FP.BF16.PACK_AB R6, R101, R100 ;  /* 0x000000646506723e */ /* 0x000fc600000010ff */
[----:B------:R3:W-:Y:S01]  /*13c50*/  STS [R7+0x2400], R4 ;  /* 0x0024000407007388 */ /* 0x0007e20000000800 */
[----:B-1----:R-:W-:-:S05]  /*13c60*/  F2FP.BF16.PACK_AB R3, R41, R40 ;  /* 0x000000282903723e */ /* 0x002fca00000010ff */
[----:B------:R1:W-:Y:S01]  /*13c70*/  STS [R2+0x2000], R3 ;  /* 0x0020000302007388 */ /* 0x0003e20000000800 */
[----:B--2---:R-:W-:Y:S02]  /*13c80*/  F2FP.BF16.PACK_AB R5, R71, R70 ;  /* 0x000000464705723e */ /* 0x004fe400000010ff */
[----:B---3--:R-:W-:-:S03]  /*13c90*/  F2FP.BF16.PACK_AB R4, R79, R78 ;  /* 0x0000004e4f04723e */ /* 0x008fc600000010ff */
[----:B------:R2:W-:Y:S01]  /*13ca0*/  STS [R2+0x2400], R5 ;  /* 0x0024000502007388 */ /* 0x0005e20000000800 */
[----:B-1----:R-:W-:Y:S01]  /*13cb0*/  IMAD.IADD R3, R7, 0x1, R8 ;  /* 0x0000000107037824 */ /* 0x002fe200078e0208 */
[----:B------:R-:W-:-:S04]  /*13cc0*/  F2FP.BF16.PACK_AB R7, R43, R42 ;  /* 0x0000002a2b07723e */ /* 0x000fc800000010ff */
[----:B------:R1:W-:Y:S01]  /*13cd0*/  STS [R3], R4 ;  /* 0x0000000403007388 */ /* 0x0003e20000000800 */
[----:B--2---:R-:W-:Y:S01]  /*13ce0*/  F2FP.BF16.PACK_AB R5, R83, R82 ;  /* 0x000000525305723e */ /* 0x004fe200000010ff */
[----:B------:R-:W-:Y:S02]  /*13cf0*/  IMAD.IADD R2, R2, 0x1, R8 ;  /* 0x0000000102027824 */ /* 0x000fe400078e0208 */
[----:B------:R2:W-:Y:S04]  /*13d00*/  STS [R3+0x400], R6 ;  /* 0x0004000603007388 */ /* 0x0005e80000000800 */
[----:B------:R3:W-:Y:S01]  /*13d10*/  STS [R2], R5 ;  /* 0x0000000502007388 */ /* 0x0007e20000000800 */
[----:B-1----:R-:W-:Y:S02]  /*13d20*/  F2FP.BF16.PACK_AB R4, R105, R104 ;  /* 0x000000686904723e */ /* 0x002fe400000010ff */
[----:B--2---:R-:W-:-:S03]  /*13d30*/  F2FP.BF16.PACK_AB R6, R69, R68 ;  /* 0x000000444506723e */ /* 0x004fc600000010ff */
[----:B------:R1:W-:Y:S01]  /*13d40*/  STS [R2+0x400], R4 ;  /* 0x0004000402007388 */ /* 0x0003e20000000800 */
[----:B---3--:R-:W-:-:S03]  /*13d50*/  F2FP.BF16.PACK_AB R5, R45, R44 ;  /* 0x0000002c2d05723e */ /* 0x008fc600000010ff */
[----:B------:R-:W-:Y:S04]  /*13d60*/  STS [R3+0x2000], R7 ;  /* 0x0020000703007388 */ /* 0x000fe80000000800 */
[----:B------:R2:W-:Y:S04]  /*13d70*/  STS [R3+0x2400], R6 ;  /* 0x0024000603007388 */ /* 0x0005e80000000800 */
[----:B------:R3:W-:Y:S01]  /*13d80*/  STS [R2+0x2000], R5 ;  /* 0x0020000502007388 */ /* 0x0007e20000000800 */
[----:B-1----:R-:W-:Y:S02]  /*13d90*/  F2FP.BF16.PACK_AB R4, R63, R62 ;  /* 0x0000003e3f04723e */ /* 0x002fe400000010ff */
[----:B--2---:R-:W-:-:S03]  /*13da0*/  F2FP.BF16.PACK_AB R3, R67, R66 ;  /* 0x000000424303723e */ /* 0x004fc600000010ff */
[----:B------:R1:W-:Y:S01]  /*13db0*/  STS [R2+0x2400], R4 ;  /* 0x0024000402007388 */ /* 0x0003e20000000800 */
[----:B------:R-:W-:-:S03]  /*13dc0*/  F2FP.BF16.PACK_AB R7, R87, R86 ;  /* 0x000000565707723e */ /* 0x000fc600000010ff */
[----:B------:R2:W-:Y:S01]  /*13dd0*/  STS [R15], R3 ;  /* 0x000000030f007388 */ /* 0x0005e20000000800 */
[----:B------:R-:W-:Y:S02]  /*13de0*/  F2FP.BF16.PACK_AB R6, R59, R58 ;  /* 0x0000003a3b06723e */ /* 0x000fe400000010ff */
[----:B---3--:R-:W-:Y:S02]  /*13df0*/  F2FP.BF16.PACK_AB R5, R61, R60 ;  /* 0x0000003c3d05723e */ /* 0x008fe400000010ff */
[----:B-1----:R-:W-:Y:S01]  /*13e00*/  F2FP.BF16.PACK_AB R4, R117, R116 ;  /* 0x000000747504723e */ /* 0x002fe200000010ff */
[----:B------:R-:W-:Y:S02]  /*13e10*/  IMAD.IADD R2, R9, 0x1, R15 ;  /* 0x0000000109027824 */ /* 0x000fe400078e020f */
[----:B------:R-:W3:Y:S01]  /*13e20*/  LDL.LU R9, [R1+0x48] ;  /* 0x0000480001097983 */ /* 0x000ee20000300800 */
[----:B--2---:R-:W-:-:S03]  /*13e30*/  F2FP.BF16.PACK_AB R3, R107, R106 ;  /* 0x0000006a6b03723e */ /* 0x004fc600000010ff */
[----:B------:R1:W-:Y:S04]  /*13e40*/  STS [R15+0x400], R4 ;  /* 0x000400040f007388 */ /* 0x0003e80000000800 */
[----:B------:R2:W-:Y:S04]  /*13e50*/  STS [R2+0x400], R3 ;  /* 0x0004000302007388 */ /* 0x0005e80000000800 */
[----:B------:R-:W-:Y:S04]  /*13e60*/  STS [R2], R7 ;  /* 0x0000000702007388 */ /* 0x000fe80000000800 */
[----:B------:R4:W-:Y:S04]  /*13e70*/  STS [R15+0x2000], R6 ;  /* 0x002000060f007388 */ /* 0x0009e80000000800 */
[----:B------:R4:W-:Y:S01]  /*13e80*/  STS [R15+0x2400], R5 ;  /* 0x002400050f007388 */ /* 0x0009e20000000800 */
[----:B-1----:R-:W-:-:S02]  /*13e90*/  F2FP.BF16.PACK_AB R4, R55, R54 ;  /* 0x000000363704723e */ /* 0x002fc400000010ff */
[----:B--2---:R-:W-:-:S03]  /*13ea0*/  F2FP.BF16.PACK_AB R3, R57, R56 ;  /* 0x000000383903723e */ /* 0x004fc600000010ff */
[----:B------:R1:W-:Y:S04]  /*13eb0*/  STS [R2+0x2000], R4 ;  /* 0x0020000402007388 */ /* 0x0003e80000000800 */
[----:B------:R2:W-:Y:S01]  /*13ec0*/  STS [R2+0x2400], R3 ;  /* 0x0024000302007388 */ /* 0x0005e20000000800 */
[----:B----4-:R-:W-:Y:S01]  /*13ed0*/  IMAD.IADD R6, R8, 0x1, R2 ;  /* 0x0000000108067824 */ /* 0x010fe200078e0202 */
[----:B------:R-:W-:Y:S02]  /*13ee0*/  F2FP.BF16.PACK_AB R5, R35, R34 ;  /* 0x000000222305723e */ /* 0x000fe400000010ff */
[----:B-1----:R-:W-:Y:S02]  /*13ef0*/  F2FP.BF16.PACK_AB R4, R85, R84 ;  /* 0x000000545504723e */ /* 0x002fe400000010ff */
[----:B--2---:R-:W-:-:S02]  /*13f00*/  F2FP.BF16.PACK_AB R3, R93, R92 ;  /* 0x0000005c5d03723e */ /* 0x004fc400000010ff */
[----:B------:R-:W-:Y:S01]  /*13f10*/  F2FP.BF16.PACK_AB R2, R65, R64 ;  /* 0x000000404102723e */ /* 0x000fe200000010ff */
[----:B------:R1:W-:Y:S04]  /*13f20*/  STS [R13], R4 ;  /* 0x000000040d007388 */ /* 0x0003e80000000800 */
[----:B------:R2:W-:Y:S04]  /*13f30*/  STS [R13+0x400], R3 ;  /* 0x000400030d007388 */ /* 0x0005e80000000800 */
[----:B------:R4:W-:Y:S01]  /*13f40*/  STS [R6], R2 ;  /* 0x0000000206007388 */ /* 0x0009e20000000800 */
[----:B-1----:R-:W-:-:S02]  /*13f50*/  F2FP.BF16.PACK_AB R4, R73, R72 ;  /* 0x000000484904723e */ /* 0x002fc400000010ff */
[----:B--2---:R-:W-:-:S03]  /*13f60*/  F2FP.BF16.PACK_AB R3, R47, R46 ;  /* 0x0000002e2f03723e */ /* 0x004fc600000010ff */
[----:B------:R-:W-:Y:S01]  /*13f70*/  STS [R12+0x400], R4 ;  /* 0x000400040c007388 */ /* 0x000fe20000000800 */
[----:B----4-:R-:W-:-:S03]  /*13f80*/  F2FP.BF16.PACK_AB R2, R51, R50 ;  /* 0x000000323302723e */ /* 0x010fc600000010ff */
[----:B------:R-:W-:Y:S04]  /*13f90*/  STS [R13+0x2000], R3 ;  /* 0x002000030d007388 */ /* 0x000fe80000000800 */
[----:B------:R1:W-:Y:S04]  /*13fa0*/  STS [R13+0x2400], R2 ;  /* 0x002400020d007388 */ /* 0x0003e80000000800 */
[----:B------:R2:W-:Y:S01]  /*13fb0*/  STS [R6+0x2000], R5 ;  /* 0x0020000506007388 */ /* 0x0005e20000000800 */
[----:B-1----:R-:W-:-:S05]  /*13fc0*/  F2FP.BF16.PACK_AB R2, R37, R36 ;  /* 0x000000242502723e */ /* 0x002fca00000010ff */
[----:B------:R1:W-:Y:S01]  /*13fd0*/  STS [R12+0x2400], R2 ;  /* 0x002400020c007388 */ /* 0x0003e20000000800 */
[----:B--2---:R-:W-:Y:S02]  /*13fe0*/  IMAD.MOV.U32 R6, RZ, RZ, 0x4 ;  /* 0x00000004ff067424 */ /* 0x004fe400078e00ff */
[----:B------:R-:W-:Y:S02]  /*13ff0*/  IMAD.MOV.U32 R3, RZ, RZ, RZ ;  /* 0x000000ffff037224 */ /* 0x000fe400078e00ff */
[----:B------:R-:W-:Y:S01]  /*14000*/  IMAD.WIDE R6, R18, R6, c[0x0][0x500] ;  /* 0x0001400012067625 */ /* 0x000fe200078e0206 */
[----:B------:R-:W-:Y:S06]  /*14010*/  BAR.SYNC.DEFER_BLOCKING 0x1, 0x80 ;  /* 0x0042000000007b1d */ /* 0x000fec0000010000 */
[----:B------:R1:W5:Y:S01]  /*14020*/  @P2 LDG.E R3, [R6.64] ;  /* 0x0000000806032981 */ /* 0x000362000c1e1900 */
[----:B------:R-:W-:-:S04]  /*14030*/  ISETP.NE.U32.AND P0, PT, RZ, c[0x0][0x508], PT ;  /* 0x00014200ff007a0c */ /* 0x000fc80003f05070 */
[----:B------:R-:W-:Y:S01]  /*14040*/  ISETP.NE.AND.EX P1, PT, RZ, c[0x0][0x50c], PT, P0 ;  /* 0x00014300ff007a0c */ /* 0x000fe20003f25300 */
[----:B------:R-:W-:-:S12]  /*14050*/  IMAD.MOV.U32 R15, RZ, RZ, c[0x0][0x388] ;  /* 0x0000e200ff0f7624 */ /* 0x000fd800078e00ff */
[----:B------:R-:W-:-:S04]  /*14060*/  @P1 LEA R4, P0, R18, c[0x0][0x508], 0x2 ;  /* 0x0001420012041a11 */ /* 0x000fc800078010ff */
[----:B------:R-:W-:-:S05]  /*14070*/  @P1 LEA.HI.X R5, R18, c[0x0][0x50c], R11, 0x2, P0 ;  /* 0x0001430012051a11 */ /* 0x000fca00000f140b */
[----:B------:R2:W5:Y:S01]  /*14080*/  @P1 LDG.E R15, [R4.64] ;  /* 0x00000008040f1981 */ /* 0x000562000c1e1900 */
[----:B---3--:R-:W-:-:S04]  /*14090*/  ISETP.NE.AND P0, PT, R9, RZ, PT ;  /* 0x000000ff0900720c */ /* 0x008fc80003f05270 */
[----:B--2---:R-:W-:Y:S01]  /*140a0*/  SEL R4, R9, c[0x0][0x3d4], P0 ;  /* 0x0000f50009047a07 */ /* 0x004fe20000000000 */
[----:B------:R-:W-:Y:S05]  /*140b0*/  @P1 BRA `(.L_x_320) ;  /* 0x0000004000001947 */ /* 0x000fea0003800000 */
[----:B-1----:R-:W-:Y:S05]  /*140c0*/  @!P2 BRA `(.L_x_320) ;  /* 0x000000300000a947 */ /* 0x002fea0003800000 */
[----:B------:R1:W2:Y:S04]  /*140d0*/  LDG.E R2, [R6.64] ;  /* 0x0000000806027981 */ /* 0x0002a8000c1e1900 */
[----:B-1----:R-:W2:Y:S02]  /*140e0*/  LDG.E R6, [R6.64+0x4] ;  /* 0x0000040806067981 */ /* 0x002ea4000c1e1900 */
[----:B--2--5:R-:W-:Y:S02]  /*140f0*/  IADD3 R15, -R2, R6, RZ ;  /* 0x00000006020f7210 */ /* 0x024fe40007ffe1ff */
.L_x_320:
[----:B-1----:R-:W2:Y:S04]  /*14100*/  LDL R29, [R1+0x40] ;  /* 0x00004000011d7983 */ /* 0x002ea80000100800 */
[----:B------:R-:W3:Y:S04]  /*14110*/  LDL R81, [R1+0x34] ;  /* 0x0000340001517983 */ /* 0x000ee80000100800 */
[----:B------:R-:W4:Y:S01]  /*14120*/  LDL R16, [R1+0x4c] ;  /* 0x00004c0001107983 */ /* 0x000f220000100800 */
[----:B------:R-:W-:Y:S01]  /*14130*/  IMAD.MOV.U32 R9, RZ, RZ, 0x368 ;  /* 0x00000368ff097424 */ /* 0x000fe200078e00ff */
[----:B------:R-:W-:-:S04]  /*14140*/  ISETP.GT.AND P2, PT, R4, 0x1, PT ;  /* 0x000000010400780c */ /* 0x000fc80003f44270 */
[----:B------:R-:W-:-:S04]  /*14150*/  SEL R9, R9, 0x328, P2 ;  /* 0x0000032809097807 */ /* 0x000fc80001000000 */
[----:B------:R-:W2:Y:S01]  /*14160*/  LDC.64 R22, c[0x0][R9+0x168] ;  /* 0x00005a0009167b82 */ /* 0x000ea20000000a00 */
[----:B------:R-:W-:-:S04]  /*14170*/  LEA.HI R8, R14, R17, RZ, 0x5 ;  /* 0x000000110e087211 */ /* 0x000fc800078f28ff */
[--C-:B------:R-:W-:Y:S02]  /*14180*/  SHF.R.S32.HI R5, RZ, 0x5, R8.reuse ;  /* 0x00000005ff057819 */ /* 0x100fe40000011408 */
[----:B------:R-:W-:-:S04]  /*14190*/  SHF.R.S32.HI R6, RZ, 0x1f, R8 ;  /* 0x0000001fff067819 */ /* 0x000fc80000011408 */
[----:B------:R-:W-:-:S04]  /*141a0*/  LEA.HI R6, R6, R5, RZ, 0x2 ;  /* 0x0000000506067211 */ /* 0x000fc800078f10ff */
[----:B------:R-:W-:Y:S02]  /*141b0*/  LOP3.LUT R6, R6, 0xffffffc, RZ, 0xc0, !PT ;  /* 0x0ffffffc06067812 */ /* 0x000fe400078ec0ff */
[----:B------:R-:W-:-:S03]  /*141c0*/  ISETP.NE.U32.AND P0, PT, RZ, c[0x0][0x500], PT ;  /* 0x00014000ff007a0c */ /* 0x000fc60003f05070 */
[----:B------:R-:W-:Y:S02]  /*141d0*/  IMAD.IADD R6, R5, 0x1, -R6 ;  /* 0x0000000105067824 */ /* 0x000fe400078e0a06 */
[----:B------:R-:W-:Y:S01]  /*141e0*/  IMAD.MOV.U32 R5, RZ, RZ, c[0x0][0x4e8] ;  /* 0x00013a00ff057624 */ /* 0x000fe200078e00ff */
[----:B------:R-:W-:Y:S02]  /*141f0*/  ISETP.NE.AND.EX P0, PT, RZ, c[0x0][0x504], PT, P0 ;  /* 0x00014100ff007a0c */ /* 0x000fe40003f05300 */
[----:B------:R-:W-:Y:S02]  /*14200*/  LOP3.LUT R4, R10, 0xfffffffc, RZ, 0xc0, !PT ;  /* 0xfffffffc0a047812 */ /* 0x000fe400078ec0ff */
[----:B------:R-:W-:Y:S02]  /*14210*/  ISETP.NE.AND P5, PT, R5, 0x1, PT ;  /* 0x000000010500780c */ /* 0x000fe40003fa5270 */
[----:B------:R-:W-:Y:S01]  /*14220*/  SEL R5, R11, RZ, !P0 ;  /* 0x000000ff0b057207 */ /* 0x000fe20004000000 */
[----:B------:R-:W1:Y:S01]  /*14230*/  LDC.64 R12, c[0x0][R9+0x170] ;  /* 0x00005c00090c7b82 */ /* 0x000e620000000a00 */
[----:B------:R-:W-:Y:S01]  /*14240*/  LOP3.LUT R8, R8, 0xffffffe0, RZ, 0xc0, !PT ;  /* 0xffffffe008087812 */ /* 0x000fe200078ec0ff */
[----:B------:R-:W-:-:S06]  /*14250*/  IMAD.IADD R4, R17, 0x1, -R4 ;  /* 0x0000000111047824 */ /* 0x000fcc00078e0a04 */
[----:B------:R1:W1:Y:S01]  /*14260*/  LDC.64 R24, c[0x0][R9+0x178] ;  /* 0x00005e0009187b82 */ /* 0x0002620000000a00 */
[----:B------:R-:W-:Y:S01]  /*14270*/  IMAD.IADD R19, R17, 0x1, -R8 ;  /* 0x0000000111137824 */ /* 0x000fe200078e0a08 */
[----:B------:R-:W-:-:S04]  /*14280*/  LEA.HI R2, R4, R4, RZ, 0x1 ;  /* 0x0000000404027211 */ /* 0x000fc800078f08ff */
[----:B------:R-:W-:Y:S02]  /*14290*/  SHF.R.S32.HI R26, RZ, 0x1f, R19 ;  /* 0x0000001fff1a7819 */ /* 0x000fe40000011413 */
[----:B------:R1:W1:Y:S01]  /*142a0*/  LDC.64 R20, c[0x0][R9+0x160] ;  /* 0x0000580009147b82 */ /* 0x0002620000000a00 */
[C---:B------:R-:W-:Y:S01]  /*142b0*/  LOP3.LUT R7, R2.reuse, 0x1ffffffe, RZ, 0xc0, !PT ;  /* 0x1ffffffe02077812 */ /* 0x040fe200078ec0ff */
[----:B------:R-:W-:Y:S01]  /*142c0*/  IMAD.SHL.U32 R2, R2, 0x20, RZ ;  /* 0x0000002002027824 */ /* 0x000fe200078e00ff */
[----:B------:R-:W-:-:S03]  /*142d0*/  LEA.HI R26, R26, R19, RZ, 0x2 ;  /* 0x000000131a1a7211 */ /* 0x000fc600078f10ff */
[----:B------:R-:W-:Y:S01]  /*142e0*/  IMAD.IADD R7, R4, 0x1, -R7 ;  /* 0x0000000104077824 */ /* 0x000fe200078e0a07 */
[----:B------:R-:W-:Y:S02]  /*142f0*/  LOP3.LUT R2, R2, 0xffffffc0, RZ, 0xc0, !PT ;  /* 0xffffffc002027812 */ /* 0x000fe400078ec0ff */
[----:B------:R-:W-:-:S03]  /*14300*/  SHF.R.S32.HI R4, RZ, 0x2, R26 ;  /* 0x00000002ff047819 */ /* 0x000fc6000001141a */
[----:B------:R-:W-:Y:S02]  /*14310*/  IMAD R7, R7, 0x8, R2 ;  /* 0x0000000807077824 */ /* 0x000fe400078e0202 */
[----:B------:R-:W-:Y:S01]  /*14320*/  IMAD R17, R6, 0x10, R4 ;  /* 0x0000001006117824 */ /* 0x000fe200078e0204 */
[----:B------:R-:W-:-:S03]  /*14330*/  SEL R2, R18, RZ, !P0 ;  /* 0x000000ff12027207 */ /* 0x000fc60004000000 */
[----:B------:R-:W-:Y:S02]  /*14340*/  IMAD.IADD R7, R17, 0x1, R7 ;  /* 0x0000000111077824 */ /* 0x000fe400078e0207 */
[----:B--2---:R-:W-:Y:S02]  /*14350*/  IMAD.WIDE.U32 R10, R22, R29, RZ ;  /* 0x0000001d160a7225 */ /* 0x004fe400078e00ff */
[----:B------:R-:W2:Y:S02]  /*14360*/  LDL.LU R22, [R1+0x44] ;  /* 0x0000440001167983 */ /* 0x000ea40000300800 */
[----:B-1----:R-:W-:Y:S02]  /*14370*/  IMAD R4, R13, R2, RZ ;  /* 0x000000020d047224 */ /* 0x002fe400078e02ff */
[----:B---3--:R-:W-:Y:S02]  /*14380*/  IMAD R7, R81, 0x80, R7 ;  /* 0x0000008051077824 */ /* 0x008fe400078e0207 */
[----:B------:R-:W-:-:S02]  /*14390*/  IMAD R6, R12, R5, R4 ;  /* 0x000000050c067224 */ /* 0x000fc400078e0204 */
[----:B------:R-:W-:-:S04]  /*143a0*/  @P5 IMAD.HI.U32 R5, R7, c[0x0][0x4ec], RZ ;  /* 0x00013b0007055a27 */ /* 0x000fc800078e00ff */
[----:B------:R-:W-:-:S04]  /*143b0*/  IMAD.WIDE.U32 R8, R12, R2, RZ ;  /* 0x000000020c087225 */ /* 0x000fc800078e00ff */
[----:B------:R-:W-:Y:S01]  /*143c0*/  IMAD.MOV.U32 R4, RZ, RZ, R7 ;  /* 0x000000ffff047224 */ /* 0x000fe200078e0007 */
[----:B------:R-:W-:Y:S01]  /*143d0*/  @P5 SHF.R.U32.HI R4, RZ, c[0x0][0x4f0], R5 ;  /* 0x00013c00ff045a19 */ /* 0x000fe20000011605 */
[----:B------:R-:W-:Y:S01]  /*143e0*/  IMAD R12, R23, R29, RZ ;  /* 0x0000001d170c7224 */ /* 0x000fe200078e02ff */
[----:B----4-:R-:W-:Y:S01]  /*143f0*/  SEL R5, R16, RZ, P2 ;  /* 0x000000ff10057207 */ /* 0x010fe20001000000 */
[----:B------:R-:W-:Y:S01]  /*14400*/  IMAD.IADD R13, R9, 0x1, R6 ;  /* 0x00000001090d7824 */ /* 0x000fe200078e0206 */
[--C-:B-----5:R-:W-:Y:S01]  /*14410*/  IADD3 R14, P1, P0, R8, R10, R3.reuse ;  /* 0x0000000a080e7210 */ /* 0x120fe2000783e003 */
[----:B------:R-:W-:Y:S01]  /*14420*/  IMAD.IADD R10, R11, 0x1, R12 ;  /* 0x000000010b0a7824 */ /* 0x000fe200078e020c */
[----:B------:R-:W-:Y:S01]  /*14430*/  SHF.R.S32.HI R16, RZ, 0x1f, R3 ;  /* 0x0000001fff107819 */ /* 0x000fe20000011403 */
[-C--:B------:R-:W-:Y:S02]  /*14440*/  IMAD R6, R25, R5.reuse, RZ ;  /* 0x0000000519067224 */ /* 0x080fe400078e02ff */
[----:B------:R-:W-:Y:S01]  /*14450*/  IMAD.WIDE.U32 R8, R24, R5, RZ ;  /* 0x0000000518087225 */ /* 0x000fe200078e00ff */
[----:B------:R-:W-:-:S02]  /*14460*/  IADD3.X R11, R13, R10, R16, P1, P0 ;  /* 0x0000000a0d0b7210 */ /* 0x000fc40000fe0410 */
[--C-:B------:R-:W-:Y:S01]  /*14470*/  SHF.R.S32.HI R5, RZ, 0x1f, R4.reuse ;  /* 0x0000001fff057819 */ /* 0x100fe20000011404 */
[----:B------:R-:W-:Y:S01]  /*14480*/  IMAD.MOV R10, RZ, RZ, -R4 ;  /* 0x000000ffff0a7224 */ /* 0x000fe200078e0a04 */
[----:B------:R-:W-:Y:S01]  /*14490*/  IADD3 R8, P1, P0, R4, R14, R8 ;  /* 0x0000000e04087210 */ /* 0x000fe2000783e008 */
[----:B------:R-:W-:Y:S02]  /*144a0*/  IMAD.IADD R6, R9, 0x1, R6 ;  /* 0x0000000109067824 */ /* 0x000fe400078e0206 */
[----:B------:R-:W-:-:S03]  /*144b0*/  IMAD R4, R10, c[0x0][0x4e8], R7 ;  /* 0x00013a000a047a24 */ /* 0x000fc600078e0207 */
[----:B------:R-:W-:Y:S01]  /*144c0*/  IADD3.X R9, R5, R11, R6, P1, P0 ;  /* 0x0000000b05097210 */ /* 0x000fe20000fe0406 */
[----:B------:R-:W-:Y:S01]  /*144d0*/  IMAD R6, R21, R4, RZ ;  /* 0x0000000415067224 */ /* 0x000fe200078e02ff */
[----:B------:R-:W-:-:S03]  /*144e0*/  SHF.R.S32.HI R10, RZ, 0x1f, R4 ;  /* 0x0000001fff0a7819 */ /* 0x000fc60000011404 */
[----:B------:R-:W-:-:S04]  /*144f0*/  IMAD.WIDE.U32 R4, R20, R4, R8 ;  /* 0x0000000414047225 */ /* 0x000fc800078e0008 */
[----:B------:R-:W-:Y:S02]  /*14500*/  IMAD.MOV.U32 R8, RZ, RZ, c[0x0][0x4a8] ;  /* 0x00012a00ff087624 */ /* 0x000fe400078e00ff */
[----:B------:R-:W-:Y:S02]  /*14510*/  IMAD R6, R20, R10, R6 ;  /* 0x0000000a14067224 */ /* 0x000fe400078e0206 */
[----:B------:R-:W-:Y:S01]  /*14520*/  IMAD.MOV.U32 R9, RZ, RZ, c[0x0][0x4ac] ;  /* 0x00012b00ff097624 */ /* 0x000fe200078e00ff */
[----:B------:R-:W-:Y:S01]  /*14530*/  SEL R8, R8, c[0x0][0x450], P2 ;  /* 0x0001140008087a07 */ /* 0x000fe20001000000 */
[----:B------:R-:W-:-:S03]  /*14540*/  IMAD.IADD R5, R5, 0x1, R6 ;  /* 0x0000000105057824 */ /* 0x000fc600078e0206 */
[----:B------:R-:W-:Y:S02]  /*14550*/  SEL R9, R9, c[0x0][0x454], P2 ;  /* 0x0001150009097a07 */ /* 0x000fe40001000000 */
[----:B------:R-:W-:-:S04]  /*14560*/  LEA R6, P0, R4, R8, 0x2 ;  /* 0x0000000804067211 */ /* 0x000fc800078010ff */
[----:B------:R-:W-:Y:S01]  /*14570*/  LEA.HI.X R5, R4, R9, R5, 0x2, P0 ;  /* 0x0000000904057211 */ /* 0x000fe200000f1405 */
[----:B------:R-:W-:Y:S01]  /*14580*/  IMAD R4, R15, c[0x0][0x4e8], RZ ;  /* 0x00013a000f047a24 */ /* 0x000fe200078e02ff */
[----:B------:R-:W-:Y:S04]  /*14590*/  SHFL.IDX PT, R14, R6, RZ, 0x1c1f ;  /* 0x001c1fff060e7589 */ /* 0x000fe800000e0000 */
[----:B------:R-:W1:Y:S04]  /*145a0*/  SHFL.IDX PT, R15, R5, RZ, 0x1c1f ;  /* 0x001c1fff050f7589 */ /* 0x000e6800000e0000 */
[----:B------:R-:W-:Y:S04]  /*145b0*/  SHFL.IDX PT, R12, R6, 0x1, 0x1c1f ;  /* 0x003c1f00060c7f89 */ /* 0x000fe800000e0000 */
[----:B------:R-:W3:Y:S04]  /*145c0*/  SHFL.IDX PT, R13, R5, 0x1, 0x1c1f ;  /* 0x003c1f00050d7f89 */ /* 0x000ee800000e0000 */
[----:B------:R-:W-:Y:S04]  /*145d0*/  SHFL.IDX PT, R11, R5, 0x2, 0x1c1f ;  /* 0x005c1f00050b7f89 */ /* 0x000fe800000e0000 */
[----:B------:R4:W-:Y:S01]  /*145e0*/  SHFL.IDX PT, R9, R5, 0x3, 0x1c1f ;  /* 0x007c1f0005097f89 */ /* 0x0009e200000e0000 */
[----:B------:R-:W-:-:S03]  /*145f0*/  LOP3.LUT P0, RZ, R19, 0x3, RZ, 0xc0, !PT ;  /* 0x0000000313ff7812 */ /* 0x000fc6000780c0ff */
[----:B------:R-:W1:Y:S01]  /*14600*/  SHFL.IDX PT, R10, R6, 0x2, 0x1c1f ;  /* 0x005c1f00060a7f89 */ /* 0x000e6200000e0000 */
[----:B----4-:R-:W-:-:S05]  /*14610*/  IMAD R5, R81, 0x80, R17 ;  /* 0x0000008051057824 */ /* 0x010fca00078e0211 */
[C---:B------:R-:W-:Y:S02]  /*14620*/  IADD3 R18, R5.reuse, 0x8, RZ ;  /* 0x0000000805127810 */ /* 0x040fe40007ffe0ff */
[CC--:B------:R-:W-:Y:S02]  /*14630*/  ISETP.GE.OR P4, PT, R5.reuse, R4.reuse, P0 ;  /* 0x000000040500720c */ /* 0x0c0fe40000786670 */
[----:B------:R-:W-:Y:S02]  /*14640*/  IADD3 R17, R5, 0x40, RZ ;  /* 0x0000004005117810 */ /* 0x000fe40007ffe0ff */
[-C--:B------:R-:W-:Y:S02]  /*14650*/  ISETP.GE.OR P3, PT, R18, R4.reuse, P0 ;  /* 0x000000041200720c */ /* 0x080fe40000766670 */
[CC--:B------:R-:W-:Y:S01]  /*14660*/  ISETP.GE.OR P1, PT, R17.reuse, R4.reuse, P0 ;  /* 0x000000041100720c */ /* 0x0c0fe20000726670 */
[----:B------:R4:W4:Y:S06]  /*14670*/  SHFL.IDX PT, R8, R6, 0x3, 0x1c1f ;  /* 0x007c1f0006087f89 */ /* 0x00092c00000e0000 */
[----:B-1----:R1:W-:Y:S04]  /*14680*/  @!P4 ST.E [R14.64], R30 ;  /* 0x0000001e0e00c985 */ /* 0x0023e8000c101908 */
[----:B---3--:R1:W-:Y:S01]  /*14690*/  @!P3 ST.E [R12.64], R31 ;  /* 0x0000001f0c00b985 */ /* 0x0083e2000c101908 */
[----:B------:R-:W-:-:S03]  /*146a0*/  ISETP.GE.AND P3, PT, R17, R4, PT ;  /* 0x000000041100720c */ /* 0x000fc60003f66270 */
[----:B------:R1:W-:Y:S01]  /*146b0*/  @!P1 ST.E [R10.64], R32 ;  /* 0x000000200a009985 */ /* 0x0003e2000c101908 */
[----:B----4-:R-:W-:-:S04]  /*146c0*/  IADD3 R6, R5, 0x48, RZ ;  /* 0x0000004805067810 */ /* 0x010fc80007ffe0ff */
[CC--:B------:R-:W-:Y:S02]  /*146d0*/  ISETP.GE.AND P1, PT, R6.reuse, R4.reuse, PT ;  /* 0x000000040600720c */ /* 0x0c0fe40003f26270 */
[-C--:B------:R-:W-:Y:S02]  /*146e0*/  ISETP.GE.OR P0, PT, R6, R4.reuse, P0 ;  /* 0x000000040600720c */ /* 0x080fe40000706670 */
[----:B------:R-:W-:-:S11]  /*146f0*/  ISETP.GE.AND P6, PT, R18, R4, PT ;  /* 0x000000041200720c */ /* 0x000fd60003fc6270 */
[----:B------:R1:W-:Y:S01]  /*14700*/  @!P0 ST.E [R8.64], R27 ;  /* 0x0000001b08008985 */ /* 0x0003e2000c101908 */
[----:B------:R-:W-:Y:S02]  /*14710*/  ISETP.GE.AND P0, PT, R5, R4, PT ;  /* 0x000000040500720c */ /* 0x000fe40003f06270 */
[----:B--2---:R-:W-:-:S04]  /*14720*/  LOP3.LUT R22, R22, 0xfffffffd, RZ, 0xc0, !PT ;  /* 0xfffffffd16167812 */ /* 0x004fc800078ec0ff */
[----:B------:R-:W-:-:S04]  /*14730*/  LOP3.LUT R22, R22, 0xfffffffe, RZ, 0xc0, !PT ;  /* 0xfffffffe16167812 */ /* 0x000fc800078ec0ff */
[----:B------:R-:W-:-:S04]  /*14740*/  @P3 LOP3.LUT R22, R22, 0x1, RZ, 0xfc, !PT ;  /* 0x0000000116163812 */ /* 0x000fc800078efcff */
[----:B------:R-:W-:-:S05]  /*14750*/  @P1 LOP3.LUT R22, R22, 0x2, RZ, 0xfc, !PT ;  /* 0x0000000216161812 */ /* 0x000fca00078efcff */
[----:B------:R1:W-:Y:S01]  /*14760*/  STL [R1+0x44], R22 ;  /* 0x0000441601007387 */ /* 0x0003e20000100800 */
[----:B------:R-:W-:Y:S05]  /*14770*/  @P2 BRA `(.L_x_321) ;  /* 0x000006c000002947 */ /* 0x000fea0003800000 */
[----:B------:R-:W-:Y:S01]  /*14780*/  IMAD R16, R16, c[0x0][0x3a0], RZ ;  /* 0x0000e80010107a24 */ /* 0x000fe200078e02ff */
[----:B------:R-:W-:Y:S01]  /*14790*/  LEA R5, R81, R28, 0x7 ;  /* 0x0000001c51057211 */ /* 0x000fe200078e38ff */
[C---:B------:R-:W-:Y:S01]  /*147a0*/  IMAD.WIDE.U32 R6, R3.reuse, c[0x0][0x3a0], RZ ;  /* 0x0000e80003067a25 */ /* 0x040fe200078e00ff */
[----:B-1----:R-:W-:Y:S01]  /*147b0*/  SHF.R.S32.HI R8, RZ, 0x1f, R2 ;  /* 0x0000001fff087819 */ /* 0x002fe20000011402 */
[----:B------:R1:W2:Y:S02]  /*147c0*/  LDS.128 R20, [R216+0x880] ;  /* 0x00088000d8147984 */ /* 0x0002a40000000c00 */
[----:B------:R-:W-:Y:S02]  /*147d0*/  IMAD R3, R3, c[0x0][0x3a4], R16 ;  /* 0x0000e90003037a24 */ /* 0x000fe400078e0210 */
[----:B------:R-:W-:Y:S01]  /*147e0*/  @P5 IMAD.HI.U32 R9, R5, c[0x0][0x4ec], RZ ;  /* 0x00013b0005095a27 */ /* 0x000fe200078e00ff */
[----:B------:R1:W3:Y:S02]  /*147f0*/  LDS.128 R16, [R216+0x80] ;  /* 0x00008000d8107984 */ /* 0x0002e40000000c00 */
[----:B------:R-:W-:Y:S01]  /*14800*/  IADD3 R7, R7, R3, RZ ;  /* 0x0000000307077210 */ /* 0x000fe20007ffe0ff */
[----:B------:R-:W-:Y:S01]  /*14810*/  IMAD R8, R8, c[0x0][0x3f0], RZ ;  /* 0x0000fc0008087a24 */ /* 0x000fe200078e02ff */
[----:B------:R1:W4:Y:S01]  /*14820*/  LDS.128 R24, [R216+0x1080] ;  /* 0x00108000d8187984 */ /* 0x0003220000000c00 */
[----:B------:R-:W-:-:S02]  /*14830*/  MOV R3, R5 ;  /* 0x0000000500037202 */ /* 0x000fc40000000f00 */
[C---:B------:R-:W-:Y:S01]  /*14840*/  IMAD.WIDE.U32 R6, R29.reuse, c[0x0][0x3e8], R6 ;  /* 0x0000fa001d067a25 */ /* 0x040fe200078e0006 */
[----:B------:R1:W1:Y:S01]  /*14850*/  LDS.128 R32, [R216+0x2080] ;  /* 0x00208000d8207984 */ /* 0x0002620000000c00 */
[----:B------:R-:W-:Y:S02]  /*14860*/  @P5 SHF.R.U32.HI R3, RZ, c[0x0][0x4f0], R9 ;  /* 0x00013c00ff035a19 */ /* 0x000fe40000011609 */
[----:B------:R-:W-:Y:S01]  /*14870*/  IMAD R7, R29, c[0x0][0x3ec], R7 ;  /* 0x0000fb001d077a24 */ /* 0x000fe200078e0207 */
[----:B------:R1:W1:Y:S01]  /*14880*/  LDS.128 R36, [R216+0x2880] ;  /* 0x00288000d8247984 */ /* 0x0002620000000c00 */
[C---:B------:R-:W-:Y:S01]  /*14890*/  IMAD R9, R2.reuse, c[0x0][0x3f4], R8 ;  /* 0x0000fd0002097a24 */ /* 0x040fe200078e0208 */
[----:B------:R-:W-:Y:S01]  /*148a0*/  SHF.R.S32.HI R8, RZ, 0x1f, R3 ;  /* 0x0000001fff087819 */ /* 0x000fe20000011403 */
[----:B------:R-:W-:Y:S01]  /*148b0*/  IMAD.WIDE.U32 R6, R2, c[0x0][0x3f0], R6 ;  /* 0x0000fc0002067a25 */ /* 0x000fe200078e0006 */
[----:B------:R1:W1:Y:S01]  /*148c0*/  LDS.128 R28, [R216+0x1880] ;  /* 0x00188000d81c7984 */ /* 0x0002620000000c00 */
[----:B------:R-:W-:-:S02]  /*148d0*/  IADD3 R2, -R3, RZ, RZ ;  /* 0x000000ff03027210 */ /* 0x000fc40007ffe1ff */
[----:B------:R-:W-:Y:S01]  /*148e0*/  IMAD R8, R8, c[0x0][0x3e0], RZ ;  /* 0x0000f80008087a24 */ /* 0x000fe200078e02ff */
[----:B------:R1:W1:Y:S01]  /*148f0*/  LDS.128 R40, [R216+0x3080] ;  /* 0x00308000d8287984 */ /* 0x0002620000000c00 */
[----:B------:R-:W-:Y:S01]  /*14900*/  IADD3 R7, R7, R9, RZ ;  /* 0x0000000907077210 */ /* 0x000fe20007ffe0ff */
[----:B------:R-:W-:Y:S02]  /*14910*/  IMAD R5, R2, c[0x0][0x4e8], R5 ;  /* 0x00013a0002057a24 */ /* 0x000fe400078e0205 */
[----:B------:R1:W1:Y:S01]  /*14920*/  LDS.128 R44, [R216+0x3880] ;  /* 0x00388000d82c7984 */ /* 0x0002620000000c00 */
        /* <DEDUP_REMOVED lines=9> */
[----:B------:R-:W-:Y:S02]  /*149c0*/  LEA R5, R81, R48, 0x7 ;  /* 0x0000003051057211 */ /* 0x000fe400078e38ff */
[----:B------:R-:W-:Y:S01]  /*149d0*/  LEA.HI.X R6, R2, c[0x0][0x384], R3, 0x1, P0 ;  /* 0x0000e10002067a11 */ /* 0x000fe200000f0c03 */
[----:B------:R-:W-:Y:S05]  /*149e0*/  BRA.DIV ~URZ, `(.L_x_322) ;  /* 0x000036b27f007947 */ /* 0x000fea000b800000 */
[----:B--234-:R2:W3:Y:S02]  /*149f0*/  SHFL.IDX PT, R8, R6, RZ, 0x181f ;  /* 0x00181fff06087589 */ /* 0x01c4e400000e0000 */
.L_x_398:
[----:B------:R-:W-:Y:S05]  /*14a00*/  BRA.DIV ~URZ, `(.L_x_323) ;  /* 0x000037027f007947 */ /* 0x000fea000b800000 */
[----:B------:R4:W2:Y:S02]  /*14a10*/  SHFL.IDX PT, R2, R7, RZ, 0x181f ;  /* 0x00181fff07027589 */ /* 0x0008a400000e0000 */
.L_x_399:
[----:B------:R-:W-:-:S04]  /*14a20*/  ISETP.GE.AND P2, PT, R0, c[0x0][0x3c8], PT ;  /* 0x0000f20000007a0c */ /* 0x000fc80003f46270 */
[----:B------:R-:W-:-:S13]  /*14a30*/  ISETP.GE.OR P0, PT, R5, R4, P2 ;  /* 0x000000040500720c */ /* 0x000fda0001706670 */
[----:B--2---:R-:W-:-:S04]  /*14a40*/  @!P0 LEA R2, P1, R0, R2, 0x1 ;  /* 0x0000000200028211 */ /* 0x004fc800078208ff */
[----:B---3--:R-:W-:-:S05]  /*14a50*/  @!P0 LEA.HI.X R3, R0, R8, R80, 0x1, P1 ;  /* 0x0000000800038211 */ /* 0x008fca00008f0c50 */
[----:B------:R2:W-:Y:S01]  /*14a60*/  @!P0 ST.E.128 [R2.64], R16 ;  /* 0x0000001002008985 */ /* 0x0005e2000c101d08 */
[----:B------:R-:W-:Y:S05]  /*14a70*/  BRA.DIV ~URZ, `(.L_x_324) ;  /* 0x000037027f007947 */ /* 0x000fea000b800000 */
[----:B------:R3:W2:Y:S04]  /*14a80*/  SHFL.IDX PT, R8, R6, 0x1, 0x181f ;  /* 0x00381f0006087f89 */ /* 0x0006a800000e0000 */
[----:B--2---:R3:W2:Y:S02]  /*14a90*/  SHFL.IDX PT, R2, R7, 0x1, 0x181f ;  /* 0x00381f0007027f89 */ /* 0x0046a400000e0000 */
.L_x_400:
[----:B------:R-:W-:-:S04]  /*14aa0*/  IADD3 R3, R5, 0x10, RZ ;  /* 0x0000001005037810 */ /* 0x000fc80007ffe0ff */
[----:B------:R-:W-:-:S13]  /*14ab0*/  ISETP.GE.OR P0, PT, R3, R4, P2 ;  /* 0x000000040300720c */ /* 0x000fda0001706670 */
[----:B--2---:R-:W-:-:S04]  /*14ac0*/  @!P0 LEA R2, P1, R0, R2, 0x1 ;  /* 0x0000000200028211 */ /* 0x004fc800078208ff */
[----:B------:R-:W-:-:S05]  /*14ad0*/  @!P0 LEA.HI.X R3, R0, R8, R80, 0x1, P1 ;  /* 0x0000000800038211 */ /* 0x000fca00008f0c50 */
[----:B------:R2:W-:Y:S01]  /*14ae0*/  @!P0 ST.E.128 [R2.64], R20 ;  /* 0x0000001402008985 */ /* 0x0005e2000c101d08 */
[----:B------:R-:W-:Y:S05]  /*14af0*/  BRA.DIV ~URZ, `(.L_x_325) ;  /* 0x000037527f007947 */ /* 0x000fea000b800000 */
[----:B------:R2:W3:Y:S02]  /*14b00*/  SHFL.IDX PT, R8, R6, 0x2, 0x181f ;  /* 0x00581f0006087f89 */ /* 0x0004e400000e0000 */
.L_x_401:
[----:B------:R-:W-:Y:S05]  /*14b10*/  BRA.DIV ~URZ, `(.L_x_326) ;  /* 0x000037a27f007947 */ /* 0x000fea000b800000 */
[----:B--2---:R2:W4:Y:S02]  /*14b20*/  SHFL.IDX PT, R2, R7, 0x2, 0x181f ;  /* 0x00581f0007027f89 */ /* 0x00452400000e0000 */
.L_x_402:
[----:B------:R-:W-:-:S04]  /*14b30*/  IADD3 R3, R5, 0x20, RZ ;  /* 0x0000002005037810 */ /* 0x000fc80007ffe0ff */
[----:B------:R-:W-:-:S13]  /*14b40*/  ISETP.GE.OR P0, PT, R3, R4, P2 ;  /* 0x000000040300720c */ /* 0x000fda0001706670 */
[----:B----4-:R-:W-:-:S04]  /*14b50*/  @!P0 LEA R2, P1, R0, R2, 0x1 ;  /* 0x0000000200028211 */ /* 0x010fc800078208ff */
[----:B---3--:R-:W-:-:S05]  /*14b60*/  @!P0 LEA.HI.X R3, R0, R8, R80, 0x1, P1 ;  /* 0x0000000800038211 */ /* 0x008fca00008f0c50 */
[----:B------:R3:W-:Y:S01]  /*14b70*/  @!P0 ST.E.128 [R2.64], R24 ;  /* 0x0000001802008985 */ /* 0x0007e2000c101d08 */
[----:B------:R-:W-:Y:S05]  /*14b80*/  BRA.DIV ~URZ, `(.L_x_327) ;  /* 0x000037a27f007947 */ /* 0x000fea000b800000 */
[----:B------:R4:W2:Y:S04]  /*14b90*/  SHFL.IDX PT, R8, R6, 0x3, 0x181f ;  /* 0x00781f0006087f89 */ /* 0x0008a800000e0000 */
[----:B---3--:R4:W3:Y:S02]  /*14ba0*/  SHFL.IDX PT, R2, R7, 0x3, 0x181f ;  /* 0x00781f0007027f89 */ /* 0x0088e400000e0000 */
.L_x_403:
[----:B------:R-:W-:-:S04]  /*14bb0*/  IADD3 R3, R5, 0x30, RZ ;  /* 0x0000003005037810 */ /* 0x000fc80007ffe0ff */
[----:B------:R-:W-:-:S13]  /*14bc0*/  ISETP.GE.OR P0, PT, R3, R4, P2 ;  /* 0x000000040300720c */ /* 0x000fda0001706670 */
[----:B---3--:R-:W-:-:S04]  /*14bd0*/  @!P0 LEA R2, P1, R0, R2, 0x1 ;  /* 0x0000000200028211 */ /* 0x008fc800078208ff */
[----:B--2---:R-:W-:-:S05]  /*14be0*/  @!P0 LEA.HI.X R3, R0, R8, R80, 0x1, P1 ;  /* 0x0000000800038211 */ /* 0x004fca00008f0c50 */
[----:B-1----:R1:W-:Y:S01]  /*14bf0*/  @!P0 ST.E.128 [R2.64], R28 ;  /* 0x0000001c02008985 */ /* 0x0023e2000c101d08 */
[----:B------:R-:W-:Y:S05]  /*14c00*/  BRA.DIV ~URZ, `(.L_x_328) ;  /* 0x000037f27f007947 */ /* 0x000fea000b800000 */
[----:B------:R2:W3:Y:S02]  /*14c10*/  SHFL.IDX PT, R8, R6, 0x4, 0x181f ;  /* 0x00981f0006087f89 */ /* 0x0004e400000e0000 */
.L_x_404:
[----:B------:R-:W-:Y:S05]  /*14c20*/  BRA.DIV ~URZ, `(.L_x_329) ;  /* 0x000038427f007947 */ /* 0x000fea000b800000 */
[----:B-1----:R1:W2:Y:S02]  /*14c30*/  SHFL.IDX PT, R2, R7, 0x4, 0x181f ;  /* 0x00981f0007027f89 */ /* 0x0022a400000e0000 */
.L_x_405:
[----:B------:R-:W-:-:S04]  /*14c40*/  IADD3 R3, R5, 0x40, RZ ;  /* 0x0000004005037810 */ /* 0x000fc80007ffe0ff */
[----:B------:R-:W-:-:S13]  /*14c50*/  ISETP.GE.OR P0, PT, R3, R4, P2 ;  /* 0x000000040300720c */ /* 0x000fda0001706670 */
[----:B--2---:R-:W-:-:S04]  /*14c60*/  @!P0 LEA R2, P1, R0, R2, 0x1 ;  /* 0x0000000200028211 */ /* 0x004fc800078208ff */
[----:B---3--:R-:W-:-:S05]  /*14c70*/  @!P0 LEA.HI.X R3, R0, R8, R80, 0x1, P1 ;  /* 0x0000000800038211 */ /* 0x008fca00008f0c50 */
[----:B------:R2:W-:Y:S01]  /*14c80*/  @!P0 ST.E.128 [R2.64], R32 ;  /* 0x0000002002008985 */ /* 0x0005e2000c101d08 */
[----:B------:R-:W-:Y:S05]  /*14c90*/  BRA.DIV ~URZ, `(.L_x_330) ;  /* 0x000038427f007947 */ /* 0x000fea000b800000 */
[----:B------:R3:W1:Y:S04]  /*14ca0*/  SHFL.IDX PT, R8, R6, 0x5, 0x181f ;  /* 0x00b81f0006087f89 */ /* 0x00066800000e0000 */
[----:B--2---:R3:W2:Y:S02]  /*14cb0*/  SHFL.IDX PT, R2, R7, 0x5, 0x181f ;  /* 0x00b81f0007027f89 */ /* 0x0046a400000e0000 */
.L_x_406:
[----:B------:R-:W-:-:S04]  /*14cc0*/  IADD3 R3, R5, 0x50, RZ ;  /* 0x0000005005037810 */ /* 0x000fc80007ffe0ff */
[----:B------:R-:W-:-:S13]  /*14cd0*/  ISETP.GE.OR P0, PT, R3, R4, P2 ;  /* 0x000000040300720c */ /* 0x000fda0001706670 */
[----:B--2---:R-:W-:-:S04]  /*14ce0*/  @!P0 LEA R2, P1, R0, R2, 0x1 ;  /* 0x0000000200028211 */ /* 0x004fc800078208ff */
[----:B-1----:R-:W-:-:S05]  /*14cf0*/  @!P0 LEA.HI.X R3, R0, R8, R80, 0x1, P1 ;  /* 0x0000000800038211 */ /* 0x002fca00008f0c50 */
[----:B------:R1:W-:Y:S01]  /*14d00*/  @!P0 ST.E.128 [R2.64], R36 ;  /* 0x0000002402008985 */ /* 0x0003e2000c101d08 */
[----:B------:R-:W-:Y:S05]  /*14d10*/  BRA.DIV ~URZ, `(.L_x_331) ;  /* 0x000038927f007947 */ /* 0x000fea000b800000 */
[----:B------:R2:W1:Y:S02]  /*14d20*/  SHFL.IDX PT, R8, R6, 0x6, 0x181f ;  /* 0x00d81f0006087f89 */ /* 0x00046400000e0000 */
.L_x_407:
[----:B------:R-:W-:Y:S05]  /*14d30*/  BRA.DIV ~URZ, `(.L_x_332) ;  /* 0x000038e27f007947 */ /* 0x000fea000b800000 */
[----:B-1----:R1:W2:Y:S02]  /*14d40*/  SHFL.IDX PT, R2, R7, 0x6, 0x181f ;  /* 0x00d81f0007027f89 */ /* 0x0022a400000e0000 */
.L_x_408:
[----:B------:R-:W-:-:S04]  /*14d50*/  IADD3 R3, R5, 0x60, RZ ;  /* 0x0000006005037810 */ /* 0x000fc80007ffe0ff */
[----:B------:R-:W-:-:S13]  /*14d60*/  ISETP.GE.OR P0, PT, R3, R4, P2 ;  /* 0x000000040300720c */ /* 0x000fda0001706670 */
[----:B--2---:R-:W-:-:S04]  /*14d70*/  @!P0 LEA R2, P1, R0, R2, 0x1 ;  /* 0x0000000200028211 */ /* 0x004fc800078208ff */
[----:B------:R-:W-:-:S05]  /*14d80*/  @!P0 LEA.HI.X R3, R0, R8, R80, 0x1, P1 ;  /* 0x0000000800038211 */ /* 0x000fca00008f0c50 */
[----:B------:R2:W-:Y:S01]  /*14d90*/  @!P0 ST.E.128 [R2.64], R40 ;  /* 0x0000002802008985 */ /* 0x0005e2000c101d08 */
[----:B------:R-:W-:Y:S05]  /*14da0*/  BRA.DIV ~URZ, `(.L_x_333) ;  /* 0x000038e27f007947 */ /* 0x000fea000b800000 */
[----:B---34-:R-:W3:Y:S04]  /*14db0*/  SHFL.IDX PT, R6, R6, 0x7, 0x181f ;  /* 0x00f81f0006067f89 */ /* 0x018ee800000e0000 */
[----:B--2---:R2:W4:Y:S02]  /*14dc0*/  SHFL.IDX PT, R3, R7, 0x7, 0x181f ;  /* 0x00f81f0007037f89 */ /* 0x00452400000e0000 */
.L_x_409:
[----:B------:R-:W-:-:S04]  /*14dd0*/  IADD3 R2, R5, 0x70, RZ ;  /* 0x0000007005027810 */ /* 0x000fc80007ffe0ff */
[----:B------:R-:W-:-:S13]  /*14de0*/  ISETP.GE.OR P0, PT, R2, R4, P2 ;  /* 0x000000040200720c */ /* 0x000fda0001706670 */
[----:B------:R-:W-:Y:S05]  /*14df0*/  @P0 BRA `(.L_x_334) ;  /* 0x000018c000000947 */ /* 0x000fea0003800000 */
[----:B----4-:R-:W-:-:S04]  /*14e00*/  LEA R2, P0, R0, R3, 0x1 ;  /* 0x0000000300027211 */ /* 0x010fc800078008ff */
[----:B---3--:R-:W-:-:S05]  /*14e10*/  LEA.HI.X R3, R0, R6, R80, 0x1, P0 ;  /* 0x0000000600037211 */ /* 0x008fca00000f0c50 */
[----:B------:R3:W-:Y:S01]  /*14e20*/  ST.E.128 [R2.64], R44 ;  /* 0x0000002c02007985 */ /* 0x0007e2000c101d08 */
[----:B------:R-:W-:Y:S05]  /*14e30*/  BRA `(.L_x_334) ;  /* 0x0000188000007947 */ /* 0x000fea0003800000 */
.L_x_321:
        /* <DEDUP_REMOVED lines=34> */
.L_x_410:
[----:B------:R-:W-:Y:S05]  /*15060*/  BRA.DIV ~URZ, `(.L_x_336) ;  /* 0x000037627f007947 */ /* 0x000fea000b800000 */
[----:B------:R3:W4:Y:S02]  /*15070*/  SHFL.IDX PT, R2, R21, RZ, 0x1c1f ;  /* 0x001c1fff15027589 */ /* 0x00072400000e0000 */
.L_x_411:
[----:B------:R-:W-:Y:S01]  /*15080*/  LOP3.LUT R0, R26, 0x7ffffffc, RZ, 0xc0, !PT ;  /* 0x7ffffffc1a007812 */ /* 0x000fe200078ec0ff */
[----:B------:R-:W-:Y:S04]  /*15090*/  BSSY B0, `(.L_x_337) ;  /* 0x0000032000007945 */ /* 0x000fe80003800000 */
[----:B------:R-:W-:-:S04]  /*150a0*/  IMAD.IADD R0, R19, 0x1, -R0 ;  /* 0x0000000113007824 */ /* 0x000fc800078e0a00 */
[----:B------:R-:W-:-:S05]  /*150b0*/  IMAD.SHL.U32 R0, R0, 0x2, RZ ;  /* 0x0000000200007824 */ /* 0x000fca00078e00ff */
[C---:B------:R-:W-:Y:S02]  /*150c0*/  IADD3 R10, R0.reuse, 0x30, RZ ;  /* 0x00000030000a7810 */ /* 0x040fe40007ffe0ff */
[C---:B------:R-:W-:Y:S02]  /*150d0*/  IADD3 R9, R0.reuse, 0x8, RZ ;  /* 0x0000000800097810 */ /* 0x040fe40007ffe0ff */
[C---:B------:R-:W-:Y:S02]  /*150e0*/  IADD3 R8, R0.reuse, 0x10, RZ ;  /* 0x0000001000087810 */ /* 0x040fe40007ffe0ff */
[C---:B------:R-:W-:Y:S02]  /*150f0*/  IADD3 R7, R0.reuse, 0x20, RZ ;  /* 0x0000002000077810 */ /* 0x040fe40007ffe0ff */
[C---:B------:R-:W-:Y:S02]  /*15100*/  IADD3 R6, R0.reuse, 0x28, RZ ;  /* 0x0000002800067810 */ /* 0x040fe40007ffe0ff */
[----:B------:R-:W-:-:S02]  /*15110*/  IADD3 R5, R0, 0x38, RZ ;  /* 0x0000003800057810 */ /* 0x000fc40007ffe0ff */
[----:B------:R-:W-:Y:S02]  /*15120*/  IADD3 R4, R0, 0x18, RZ ;  /* 0x0000001800047810 */ /* 0x000fe40007ffe0ff */
[----:B------:R-:W-:Y:S02]  /*15130*/  SHF.R.S32.HI R24, RZ, 0x1f, R8 ;  /* 0x0000001fff187819 */ /* 0x000fe40000011408 */
[----:B------:R-:W-:Y:S02]  /*15140*/  SHF.R.S32.HI R26, RZ, 0x1f, R6 ;  /* 0x0000001fff1a7819 */ /* 0x000fe40000011406 */
[----:B------:R-:W-:Y:S02]  /*15150*/  SHF.R.S32.HI R27, RZ, 0x1f, R10 ;  /* 0x0000001fff1b7819 */ /* 0x000fe4000001140a */
[----:B------:R-:W-:Y:S02]  /*15160*/  SHF.R.S32.HI R25, RZ, 0x1f, R7 ;  /* 0x0000001fff197819 */ /* 0x000fe40000011407 */
[----:B------:R-:W-:-:S02]  /*15170*/  SHF.R.S32.HI R22, RZ, 0x1f, R9 ;  /* 0x0000001fff167819 */ /* 0x000fc40000011409 */
[----:B------:R-:W-:Y:S02]  /*15180*/  SHF.R.S32.HI R23, RZ, 0x1f, R4 ;  /* 0x0000001fff177819 */ /* 0x000fe40000011404 */
[----:B------:R-:W-:Y:S01]  /*15190*/  SHF.R.S32.HI R28, RZ, 0x1f, R5 ;  /* 0x0000001fff1c7819 */ /* 0x000fe20000011405 */
[----:B------:R-:W-:Y:S05]  /*151a0*/  @P0 BRA `(.L_x_338) ;  /* 0x0000020000000947 */ /* 0x000fea0003800000 */
[----:B------:R-:W-:Y:S02]  /*151b0*/  ISETP.GE.AND P0, PT, R0, c[0x0][0x3c8], PT ;  /* 0x0000f20000007a0c */ /* 0x000fe40003f06270 */
[----:B------:R-:W-:Y:S02]  /*151c0*/  ISETP.GE.AND P1, PT, R9, c[0x0][0x3c8], PT ;  /* 0x0000f20009007a0c */ /* 0x000fe40003f26270 */
[----:B------:R-:W-:Y:S02]  /*151d0*/  ISETP.GE.AND P2, PT, R8, c[0x0][0x3c8], PT ;  /* 0x0000f20008007a0c */ /* 0x000fe40003f46270 */
[----:B------:R-:W-:Y:S02]  /*151e0*/  ISETP.GE.AND P5, PT, R4, c[0x0][0x3c8], PT ;  /* 0x0000f20004007a0c */ /* 0x000fe40003fa6270 */
[----:B------:R-:W-:-:S05]  /*151f0*/  ISETP.GE.AND P4, PT, R7, c[0x0][0x3c8], PT ;  /* 0x0000f20007007a0c */ /* 0x000fca0003f86270 */
[----:B--2---:R-:W-:Y:S02]  /*15200*/  @!P0 IMAD.MOV.U32 R3, RZ, RZ, R13 ;  /* 0x000000ffff038224 */ /* 0x004fe400078e000d */
[CC--:B----4-:R-:W-:Y:S02]  /*15210*/  @!P1 LEA R14, P3, R9.reuse, R2.reuse, 0x2 ;  /* 0x00000002090e9211 */ /* 0x0d0fe400078610ff */
[----:B------:R-:W-:Y:S02]  /*15220*/  @!P0 IMAD.WIDE R16, R0, 0x4, R2 ;  /* 0x0000000400108825 */ /* 0x000fe400078e0202 */
[----:B------:R-:W-:Y:S02]  /*15230*/  @!P1 LEA.HI.X R15, R9, R13, R22, 0x2, P3 ;  /* 0x0000000d090f9211 */ /* 0x000fe400018f1416 */
[----:B------:R-:W-:Y:S01]  /*15240*/  ISETP.GE.AND P3, PT, R6, c[0x0][0x3c8], PT ;  /* 0x0000f20006007a0c */ /* 0x000fe20003f66270 */
[----:B------:R2:W-:Y:S01]  /*15250*/  @!P0 ST.E.64 [R16.64], R74 ;  /* 0x0000004a10008985 */ /* 0x0005e2000c101b08 */
[----:B------:R-:W-:-:S03]  /*15260*/  @!P2 LEA R18, P0, R8, R2, 0x2 ;  /* 0x000000020812a211 */ /* 0x000fc600078010ff */
[----:B------:R4:W-:Y:S01]  /*15270*/  @!P1 ST.E.64 [R14.64], R76 ;  /* 0x0000004c0e009985 */ /* 0x0009e2000c101b08 */
[----:B------:R-:W-:Y:S02]  /*15280*/  @!P2 LEA.HI.X R19, R8, R13, R24, 0x2, P0 ;  /* 0x0000000d0813a211 */ /* 0x000fe400000f1418 */
[----:B------:R-:W-:-:S03]  /*15290*/  ISETP.GE.AND P1, PT, R5, c[0x0][0x3c8], PT ;  /* 0x0000f20005007a0c */ /* 0x000fc60003f26270 */
[----:B------:R-:W-:Y:S01]  /*152a0*/  @!P2 ST.E.64 [R18.64], R78 ;  /* 0x0000004e1200a985 */ /* 0x000fe2000c101b08 */
[----:B------:R-:W-:Y:S02]  /*152b0*/  ISETP.GE.AND P2, PT, R10, c[0x0][0x3c8], PT ;  /* 0x0000f2000a007a0c */ /* 0x000fe40003f46270 */
[----:B--2---:R-:W-:-:S04]  /*152c0*/  @!P5 LEA R16, P0, R4, R2, 0x2 ;  /* 0x000000020410d211 */ /* 0x004fc800078010ff */
[----:B------:R-:W-:Y:S02]  /*152d0*/  @!P5 LEA.HI.X R17, R4, R13, R23, 0x2, P0 ;  /* 0x0000000d0411d211 */ /* 0x000fe400000f1417 */
[----:B----4-:R-:W-:-:S03]  /*152e0*/  @!P4 LEA R14, P0, R7, R2, 0x2 ;  /* 0x00000002070ec211 */ /* 0x010fc600078010ff */
[----:B------:R2:W-:Y:S01]  /*152f0*/  @!P5 ST.E.64 [R16.64], R82 ;  /* 0x000000521000d985 */ /* 0x0005e2000c101b08 */
[----:B------:R-:W-:-:S05]  /*15300*/  @!P4 LEA.HI.X R15, R7, R13, R25, 0x2, P0 ;  /* 0x0000000d070fc211 */ /* 0x000fca00000f1419 */
        /* <DEDUP_REMOVED lines=10> */
.L_x_338:
[----:B------:R-:W-:Y:S05]  /*153b0*/  BSYNC B0 ;  /* 0x0000000000007941 */ /* 0x000fea0003800000 */
.L_x_337:
[----:B------:R-:W-:Y:S05]  /*153c0*/  BRA.DIV ~URZ, `(.L_x_339) ;  /* 0x000034727f007947 */ /* 0x000fea000b800000 */
[----:B--2---:R2:W1:Y:S04]  /*153d0*/  SHFL.IDX PT, R13, R20, 0x1, 0x1c1f ;  /* 0x003c1f00140d7f89 */ /* 0x00446800000e0000 */
[----:B----4-:R2:W4:Y:S02]  /*153e0*/  SHFL.IDX PT, R2, R21, 0x1, 0x1c1f ;  /* 0x003c1f0015027f89 */ /* 0x01052400000e0000 */
.L_x_412:
[----:B------:R-:W-:Y:S01]  /*153f0*/  BSSY B0, `(.L_x_340) ;  /* 0x0000022000007945 */ /* 0x000fe20003800000 */
[----:B------:R-:W-:Y:S05]  /*15400*/  @P6 BRA `(.L_x_341) ;  /* 0x0000020000006947 */ /* 0x000fea0003800000 */
[----:B------:R-:W-:Y:S02]  /*15410*/  ISETP.GE.AND P1, PT, R0, c[0x0][0x3c8], PT ;  /* 0x0000f20000007a0c */ /* 0x000fe40003f26270 */
[----:B------:R-:W-:Y:S02]  /*15420*/  ISETP.GE.AND P0, PT, R9, c[0x0][0x3c8], PT ;  /* 0x0000f20009007a0c */ /* 0x000fe40003f06270 */
[----:B------:R-:W-:Y:S02]  /*15430*/  ISETP.GE.AND P2, PT, R8, c[0x0][0x3c8], PT ;  /* 0x0000f20008007a0c */ /* 0x000fe40003f46270 */
[----:B------:R-:W-:-:S02]  /*15440*/  ISETP.GE.AND P4, PT, R4, c[0x0][0x3c8], PT ;  /* 0x0000f20004007a0c */ /* 0x000fc40003f86270 */
[----:B------:R-:W-:-:S05]  /*15450*/  ISETP.GE.AND P5, PT, R7, c[0x0][0x3c8], PT ;  /* 0x0000f20007007a0c */ /* 0x000fca0003fa6270 */
[----:B-1----:R-:W-:Y:S02]  /*15460*/  @!P1 IMAD.MOV.U32 R3, RZ, RZ, R13 ;  /* 0x000000ffff039224 */ /* 0x002fe400078e000d */
[CC--:B----4-:R-:W-:Y:S02]  /*15470*/  @!P0 LEA R14, P3, R9.reuse, R2.reuse, 0x2 ;  /* 0x00000002090e8211 */ /* 0x0d0fe400078610ff */
[----:B------:R-:W-:Y:S02]  /*15480*/  @!P1 IMAD.WIDE R16, R0, 0x4, R2 ;  /* 0x0000000400109825 */ /* 0x000fe400078e0202 */
[----:B------:R-:W-:Y:S02]  /*15490*/  @!P0 LEA.HI.X R15, R9, R13, R22, 0x2, P3 ;  /* 0x0000000d090f8211 */ /* 0x000fe400018f1416 */
[----:B------:R-:W-:Y:S01]  /*154a0*/  ISETP.GE.AND P3, PT, R6, c[0x0][0x3c8], PT ;  /* 0x0000f20006007a0c */ /* 0x000fe20003f66270 */
[----:B------:R1:W-:Y:S04]  /*154b0*/  @!P1 ST.E.64 [R16.64], R94 ;  /* 0x0000005e10009985 */ /* 0x0003e8000c101b08 */
[----:B------:R4:W-:Y:S01]  /*154c0*/  @!P0 ST.E.64 [R14.64], R102 ;  /* 0x000000660e008985 */ /* 0x0009e2000c101b08 */
[----:B-1----:R-:W-:-:S04]  /*154d0*/  @!P2 LEA R16, P1, R8, R2, 0x2 ;  /* 0x000000020810a211 */ /* 0x002fc800078210ff */
[-C--:B------:R-:W-:Y:S02]  /*154e0*/  @!P2 LEA.HI.X R17, R8, R13.reuse, R24, 0x2, P1 ;  /* 0x0000000d0811a211 */ /* 0x080fe400008f1418 */
[-C--:B----4-:R-:W-:Y:S02]  /*154f0*/  @!P4 LEA R14, P0, R4, R2.reuse, 0x2 ;  /* 0x00000002040ec211 */ /* 0x090fe400078010ff */
[----:B------:R-:W-:Y:S01]  /*15500*/  ISETP.GE.AND P1, PT, R5, c[0x0][0x3c8], PT ;  /* 0x0000f20005007a0c */ /* 0x000fe20003f26270 */
[----:B------:R1:W-:Y:S01]  /*15510*/  @!P2 ST.E.64 [R16.64], R100 ;  /* 0x000000641000a985 */ /* 0x0003e2000c101b08 */
[----:B------:R-:W-:Y:S02]  /*15520*/  ISETP.GE.AND P2, PT, R10, c[0x0][0x3c8], PT ;  /* 0x0000f2000a007a0c */ /* 0x000fe40003f46270 */
[----:B------:R-:W-:Y:S02]  /*15530*/  @!P4 LEA.HI.X R15, R4, R13, R23, 0x2, P0 ;  /* 0x0000000d040fc211 */ /* 0x000fe400000f1417 */
[----:B------:R-:W-:-:S03]  /*15540*/  @!P5 LEA R18, P0, R7, R2, 0x2 ;  /* 0x000000020712d211 */ /* 0x000fc600078010ff */
[----:B------:R4:W-:Y:S01]  /*15550*/  @!P4 ST.E.64 [R14.64], R104 ;  /* 0x000000680e00c985 */ /* 0x0009e2000c101b08 */
        /* <DEDUP_REMOVED lines=11> */
.L_x_341:
[----:B------:R-:W-:Y:S05]  /*15610*/  BSYNC B0 ;  /* 0x0000000000007941 */ /* 0x000fea0003800000 */
.L_x_340:
[----:B------:R-:W-:Y:S05]  /*15620*/  BRA.DIV ~URZ, `(.L_x_342) ;  /* 0x000032e27f007947 */ /* 0x000fea000b800000 */
[----:B-1----:R1:W2:Y:S02]  /*15630*/  SHFL.IDX PT, R13, R20, 0x2, 0x1c1f ;  /* 0x005c1f00140d7f89 */ /* 0x0022a400000e0000 */
.L_x_413:
[----:B------:R-:W-:Y:S05]  /*15640*/  BRA.DIV ~URZ, `(.L_x_343) ;  /* 0x000033327f007947 */ /* 0x000fea000b800000 */
[----:B--2-4-:R2:W4:Y:S02]  /*15650*/  SHFL.IDX PT, R2, R21, 0x2, 0x1c1f ;  /* 0x005c1f0015027f89 */ /* 0x01452400000e0000 */
.L_x_414:
[----:B------:R-:W5:Y:S01]  /*15660*/  LDL R3, [R1+0x44] ;  /* 0x0000440001037983 */ /* 0x000f620000100800 */
[----:B------:R-:W-:Y:S01]  /*15670*/  BSSY B0, `(.L_x_344) ;  /* 0x0000023000007945 */ /* 0x000fe20003800000 */
[----:B-----5:R-:W-:-:S13]  /*15680*/  LOP3.LUT P0, RZ, R3, 0x1, RZ, 0xc0, !PT ;  /* 0x0000000103ff7812 */ /* 0x020fda000780c0ff */
[----:B------:R-:W-:Y:S05]  /*15690*/  @P0 BRA `(.L_x_345) ;  /* 0x0000020000000947 */ /* 0x000fea0003800000 */
[----:B------:R-:W-:Y:S02]  /*156a0*/  ISETP.GE.AND P1, PT, R0, c[0x0][0x3c8], PT ;  /* 0x0000f20000007a0c */ /* 0x000fe40003f26270 */
[----:B------:R-:W-:Y:S02]  /*156b0*/  ISETP.GE.AND P0, PT, R9, c[0x0][0x3c8], PT ;  /* 0x0000f20009007a0c */ /* 0x000fe40003f06270 */
[----:B------:R-:W-:Y:S02]  /*156c0*/  ISETP.GE.AND P4, PT, R8, c[0x0][0x3c8], PT ;  /* 0x0000f20008007a0c */ /* 0x000fe40003f86270 */
[----:B------:R-:W-:Y:S02]  /*156d0*/  ISETP.GE.AND P5, PT, R4, c[0x0][0x3c8], PT ;  /* 0x0000f20004007a0c */ /* 0x000fe40003fa6270 */
[----:B------:R-:W-:-:S05]  /*156e0*/  ISETP.GE.AND P3, PT, R7, c[0x0][0x3c8], PT ;  /* 0x0000f20007007a0c */ /* 0x000fca0003f66270 */
[----:B------:R-:W-:Y:S02]  /*156f0*/  @!P1 IMAD.MOV.U32 R3, RZ, RZ, R13 ;  /* 0x000000ffff039224 */ /* 0x000fe400078e000d */
[CC--:B----4-:R-:W-:Y:S02]  /*15700*/  @!P0 LEA R14, P2, R9.reuse, R2.reuse, 0x2 ;  /* 0x00000002090e8211 */ /* 0x0d0fe400078410ff */
[----:B------:R-:W-:Y:S01]  /*15710*/  @!P1 IMAD.WIDE R18, R0, 0x4, R2 ;  /* 0x0000000400129825 */ /* 0x000fe200078e0202 */
[----:B------:R-:W-:Y:S02]  /*15720*/  @!P4 LEA R16, P6, R8, R2, 0x2 ;  /* 0x000000020810c211 */ /* 0x000fe400078c10ff */
[----:B------:R-:W-:Y:S02]  /*15730*/  @!P0 LEA.HI.X R15, R9, R13, R22, 0x2, P2 ;  /* 0x0000000d090f8211 */ /* 0x000fe400010f1416 */
[----:B------:R-:W-:Y:S01]  /*15740*/  ISETP.GE.AND P2, PT, R6, c[0x0][0x3c8], PT ;  /* 0x0000f20006007a0c */ /* 0x000fe20003f46270 */
[----:B------:R-:W-:Y:S01]  /*15750*/  @!P1 ST.E.64 [R18.64], R52 ;  /* 0x0000003412009985 */ /* 0x000fe2000c101b08 */
[----:B------:R-:W-:-:S02]  /*15760*/  ISETP.GE.AND P1, PT, R10, c[0x0][0x3c8], PT ;  /* 0x0000f2000a007a0c */ /* 0x000fc40003f26270 */
[----:B------:R-:W-:Y:S01]  /*15770*/  @!P4 LEA.HI.X R17, R8, R13, R24, 0x2, P6 ;  /* 0x0000000d0811c211 */ /* 0x000fe200030f1418 */
[----:B------:R4:W-:Y:S01]  /*15780*/  @!P0 ST.E.64 [R14.64], R40 ;  /* 0x000000280e008985 */ /* 0x0009e2000c101b08 */
[----:B------:R-:W-:-:S03]  /*15790*/  ISETP.GE.AND P0, PT, R5, c[0x0][0x3c8], PT ;  /* 0x0000f20005007a0c */ /* 0x000fc60003f06270 */
[----:B------:R5:W-:Y:S01]  /*157a0*/  @!P4 ST.E.64 [R16.64], R42 ;  /* 0x0000002a1000c985 */ /* 0x000be2000c101b08 */
[----:B----4-:R-:W-:-:S04]  /*157b0*/  @!P5 LEA R14, P6, R4, R2, 0x2 ;  /* 0x00000002040ed211 */ /* 0x010fc800078c10ff */
[-C--:B------:R-:W-:Y:S02]  /*157c0*/  @!P5 LEA.HI.X R15, R4, R13.reuse, R23, 0x2, P6 ;  /* 0x0000000d040fd211 */ /* 0x080fe400030f1417 */
[CC--:B-----5:R-:W-:Y:S02]  /*157d0*/  @!P2 LEA R16, P4, R6.reuse, R2.reuse, 0x2 ;  /* 0x000000020610a211 */ /* 0x0e0fe400078810ff */
[C---:B------:R-:W-:Y:S01]  /*157e0*/  @!P3 LEA R18, P6, R7.reuse, R2, 0x2 ;  /* 0x000000020712b211 */ /* 0x040fe200078c10ff */
[----:B------:R4:W-:Y:S01]  /*157f0*/  @!P5 ST.E.64 [R14.64], R44 ;  /* 0x0000002c0e00d985 */ /* 0x0009e2000c101b08 */
[-C--:B------:R-:W-:Y:S02]  /*15800*/  @!P2 LEA.HI.X R17, R6, R13.reuse, R26, 0x2, P4 ;  /* 0x0000000d0611a211 */ /* 0x080fe400020f141a */
[----:B------:R-:W-:-:S05]  /*15810*/  @!P3 LEA.HI.X R19, R7, R13, R25, 0x2, P6 ;  /* 0x0000000d0713b211 */ /* 0x000fca00030f1419 */
[----:B------:R1:W-:Y:S04]  /*15820*/  @!P3 ST.E.64 [R18.64], R58 ;  /* 0x0000003a1200b985 */ /* 0x0003e8000c101b08 */
[----:B------:R1:W-:Y:S01]  /*15830*/  @!P2 ST.E.64 [R16.64], R54 ;  /* 0x000000361000a985 */ /* 0x0003e2000c101b08 */
[CC--:B----4-:R-:W-:Y:S02]  /*15840*/  @!P1 LEA R14, P5, R10.reuse, R2.reuse, 0x2 ;  /* 0x000000020a0e9211 */ /* 0x0d0fe400078a10ff */
[C---:B------:R-:W-:Y:S02]  /*15850*/  @!P0 LEA R2, P4, R5.reuse, R2, 0x2 ;  /* 0x0000000205028211 */ /* 0x040fe400078810ff */
[-C--:B------:R-:W-:Y:S02]  /*15860*/  @!P1 LEA.HI.X R15, R10, R13.reuse, R27, 0x2, P5 ;  /* 0x0000000d0a0f9211 */ /* 0x080fe400028f141b */
[----:B------:R-:W-:-:S03]  /*15870*/  @!P0 LEA.HI.X R3, R5, R13, R28, 0x2, P4 ;  /* 0x0000000d05038211 */ /* 0x000fc600020f141c */
[----:B------:R1:W-:Y:S04]  /*15880*/  @!P1 ST.E.64 [R14.64], R46 ;  /* 0x0000002e0e009985 */ /* 0x0003e8000c101b08 */
[----:B------:R1:W-:Y:S02]  /*15890*/  @!P0 ST.E.64 [R2.64], R34 ;  /* 0x0000002202008985 */ /* 0x0003e4000c101b08 */
.L_x_345:
[----:B------:R-:W-:Y:S05]  /*158a0*/  BSYNC B0 ;  /* 0x0000000000007941 */ /* 0x000fea0003800000 */
.L_x_344:
[----:B------:R-:W-:Y:S05]  /*158b0*/  BRA.DIV ~URZ, `(.L_x_346) ;  /* 0x000031327f007947 */ /* 0x000fea000b800000 */
[----:B------:R1:W2:Y:S04]  /*158c0*/  SHFL.IDX PT, R13, R20, 0x3, 0x1c1f ;  /* 0x007c1f00140d7f89 */ /* 0x0002a800000e0000 */
[----:B-1--4-:R1:W4:Y:S02]  /*158d0*/  SHFL.IDX PT, R2, R21, 0x3, 0x1c1f ;  /* 0x007c1f0015027f89 */ /* 0x01232400000e0000 */
.L_x_415:
[----:B------:R-:W5:Y:S02]  /*158e0*/  LDL R3, [R1+0x44] ;  /* 0x0000440001037983 */ /* 0x000f640000100800 */
[----:B-----5:R-:W-:-:S13]  /*158f0*/  LOP3.LUT P0, RZ, R3, 0x2, RZ, 0xc0, !PT ;  /* 0x0000000203ff7812 */ /* 0x020fda000780c0ff */
[----:B------:R-:W-:Y:S05]  /*15900*/  @P0 BRA `(.L_x_334) ;  /* 0x00000db000000947 */ /* 0x000fea0003800000 */
[----:B------:R-:W-:Y:S02]  /*15910*/  ISETP.GE.AND P4, PT, R8, c[0x0][0x3c8], PT ;  /* 0x0000f20008007a0c */ /* 0x000fe40003f86270 */
[----:B------:R-:W-:Y:S02]  /*15920*/  ISETP.GE.AND P0, PT, R0, c[0x0][0x3c8], PT ;  /* 0x0000f20000007a0c */ /* 0x000fe40003f06270 */
[----:B------:R-:W-:Y:S02]  /*15930*/  ISETP.GE.AND P5, PT, R9, c[0x0][0x3c8], PT ;  /* 0x0000f20009007a0c */ /* 0x000fe40003fa6270 */
[----:B------:R-:W-:Y:S02]  /*15940*/  ISETP.GE.AND P3, PT, R4, c[0x0][0x3c8], PT ;  /* 0x0000f20004007a0c */ /* 0x000fe40003f66270 */
[----:B------:R-:W-:Y:S02]  /*15950*/  ISETP.GE.AND P2, PT, R7, c[0x0][0x3c8], PT ;  /* 0x0000f20007007a0c */ /* 0x000fe40003f46270 */
[----:B------:R-:W-:-:S03]  /*15960*/  ISETP.GE.AND P1, PT, R6, c[0x0][0x3c8], PT ;  /* 0x0000f20006007a0c */ /* 0x000fc60003f26270 */
[----:B----4-:R-:W-:Y:S02]  /*15970*/  @!P4 LEA R18, P6, R8, R2, 0x2 ;  /* 0x000000020812c211 */ /* 0x010fe400078c10ff */
[----:B--2---:R-:W-:-:S04]  /*15980*/  @!P0 IMAD.MOV.U32 R3, RZ, RZ, R13 ;  /* 0x000000ffff038224 */ /* 0x004fc800078e000d */
[----:B------:R-:W-:-:S05]  /*15990*/  @!P0 IMAD.WIDE R14, R0, 0x4, R2 ;  /* 0x00000004000e8825 */ /* 0x000fca00078e0202 */
[----:B------:R2:W-:Y:S01]  /*159a0*/  @!P0 ST.E.64 [R14.64], R38 ;  /* 0x000000260e008985 */ /* 0x0005e2000c101b08 */
[CC--:B------:R-:W-:Y:S02]  /*159b0*/  @!P5 LEA R20, P0, R9.reuse, R2.reuse, 0x2 ;  /* 0x000000020914d211 */ /* 0x0c0fe400078010ff */
[----:B------:R-:W-:Y:S02]  /*159c0*/  P2R R0, PR, RZ, 0x40 ;  /* 0x00000040ff007803 */ /* 0x000fe40000000000 */
[-C--:B-1-3--:R-:W-:Y:S02]  /*159d0*/  @!P5 LEA.HI.X R21, R9, R13.reuse, R22, 0x2, P0 ;  /* 0x0000000d0915d211 */ /* 0x08afe400000f1416 */
[----:B------:R-:W-:Y:S02]  /*159e0*/  ISETP.NE.AND P0, PT, R0, RZ, PT ;  /* 0x000000ff0000720c */ /* 0x000fe40003f05270 */
[----:B------:R-:W-:Y:S01]  /*159f0*/  @!P3 LEA R16, P6, R4, R2, 0x2 ;  /* 0x000000020410b211 */ /* 0x000fe200078c10ff */
[----:B------:R1:W-:Y:S01]  /*15a00*/  @!P5 ST.E.64 [R20.64], R70 ;  /* 0x000000461400d985 */ /* 0x0003e2000c101b08 */
[----:B------:R-:W-:-:S02]  /*15a10*/  @!P4 LEA.HI.X R19, R8, R13, R24, 0x2, P0 ;  /* 0x0000000d0813c211 */ /* 0x000fc400000f1418 */
[----:B------:R-:W-:Y:S02]  /*15a20*/  ISETP.GE.AND P0, PT, R10, c[0x0][0x3c8], PT ;  /* 0x0000f2000a007a0c */ /* 0x000fe40003f06270 */
[----:B------:R-:W-:Y:S01]  /*15a30*/  @!P3 LEA.HI.X R17, R4, R13, R23, 0x2, P6 ;  /* 0x0000000d0411b211 */ /* 0x000fe200030f1417 */
[----:B------:R1:W-:Y:S04]  /*15a40*/  @!P4 ST.E.64 [R18.64], R68 ;  /* 0x000000441200c985 */ /* 0x0003e8000c101b08 */
[----:B------:R1:W-:Y:S01]  /*15a50*/  @!P3 ST.E.64 [R16.64], R62 ;  /* 0x0000003e1000b985 */ /* 0x0003e2000c101b08 */
[----:B--2---:R-:W-:-:S04]  /*15a60*/  @!P2 LEA R14, P6, R7, R2, 0x2 ;  /* 0x00000002070ea211 */ /* 0x004fc800078c10ff */
        /* <DEDUP_REMOVED lines=14> */
.L_x_319:
[----:B------:R-:W2:Y:S04]  /*15b50*/  LDL.LU R3, [R1+0x48] ;  /* 0x0000480001037983 */ /* 0x000ea80000300800 */
[----:B------:R-:W3:Y:S01]  /*15b60*/  LDL R8, [R1+0x10] ;  /* 0x0000100001087983 */ /* 0x000ee20000100800 */
        /* <DEDUP_REMOVED lines=16> */
[----:B------:R2:W3:Y:S04]  /*15c70*/  LDG.E R3, [R6.64] ;  /* 0x0000000806037981 */ /* 0x0004e8000c1e1900 */
[----:B-12---:R-:W3:Y:S02]  /*15c80*/  LDG.E R6, [R6.64+0x4] ;  /* 0x0000040806067981 */ /* 0x006ee4000c1e1900 */
[----:B---3-5:R-:W-:Y:S02]  /*15c90*/  IADD3 R20, -R3, R6, RZ ;  /* 0x0000000603147210 */ /* 0x028fe40007ffe1ff */
.L_x_347:
        /* <DEDUP_REMOVED lines=23> */
[----:B------:R-:W-:Y:S01]  /*15e10*/  ISETP.NE.AND P0, PT, R3, 0x1, PT ;  /* 0x000000010300780c */ /* 0x000fe20003f05270 */
[----:B------:R-:W-:Y:S01]  /*15e20*/  IMAD R9, R8, R21, R9 ;  /* 0x0000001508097224 */ /* 0x000fe200078e0209 */
[----:B------:R-:W-:-:S11]  /*15e30*/  MOV R3, R11 ;  /* 0x0000000b00037202 */ /* 0x000fd60000000f00 */
[----:B------:R-:W-:-:S05]  /*15e40*/  @P0 IMAD.HI.U32 R17, R11, c[0x0][0x4ec], RZ ;  /* 0x00013b000b110a27 */ /* 0x000fca00078e00ff */
[----:B------:R-:W-:Y:S01]  /*15e50*/  @P0 SHF.R.U32.HI R3, RZ, c[0x0][0x4f0], R17 ;  /* 0x00013c00ff030a19 */ /* 0x000fe20000011611 */
[-C--:B--2---:R-:W-:Y:S02]  /*15e60*/  IMAD R16, R7, R4.reuse, RZ ;  /* 0x0000000407107224 */ /* 0x084fe400078e02ff */
[----:B------:R-:W-:-:S04]  /*15e70*/  IMAD.WIDE.U32 R6, R6, R4, RZ ;  /* 0x0000000406067225 */ /* 0x000fc800078e00ff */
[----:B------:R-:W-:Y:S01]  /*15e80*/  IMAD.WIDE.U32 R4, R8, R10, RZ ;  /* 0x0000000a08047225 */ /* 0x000fe200078e00ff */
[----:B---3--:R-:W-:-:S03]  /*15e90*/  SEL R8, R22, RZ, P2 ;  /* 0x000000ff16087207 */ /* 0x008fc60001000000 */
[----:B------:R-:W-:Y:S01]  /*15ea0*/  IMAD.IADD R16, R7, 0x1, R16 ;  /* 0x0000000107107824 */ /* 0x000fe200078e0210 */
[----:B------:R-:W-:Y:S01]  /*15eb0*/  IADD3 R17, P1, P0, R4, R6, R2 ;  /* 0x0000000604117210 */ /* 0x000fe2000783e002 */
[----:B------:R-:W-:Y:S01]  /*15ec0*/  IMAD.MOV R4, RZ, RZ, -R3 ;  /* 0x000000ffff047224 */ /* 0x000fe200078e0a03 */
[----:B------:R-:W-:Y:S01]  /*15ed0*/  IADD3 R5, R5, R9, RZ ;  /* 0x0000000905057210 */ /* 0x000fe20007ffe0ff */
[-C--:B-----5:R-:W-:Y:S02]  /*15ee0*/  IMAD R9, R15, R8.reuse, RZ ;  /* 0x000000080f097224 */ /* 0x0a0fe400078e02ff */
[----:B------:R-:W-:-:S04]  /*15ef0*/  IMAD.WIDE.U32 R6, R14, R8, RZ ;  /* 0x000000080e067225 */ /* 0x000fc800078e00ff */
[----:B------:R-:W-:Y:S01]  /*15f00*/  IMAD R4, R4, c[0x0][0x4e8], R11 ;  /* 0x00013a0004047a24 */ /* 0x000fe200078e020b */
[----:B------:R-:W-:Y:S02]  /*15f10*/  IADD3.X R11, R5, R16, R18, P1, P0 ;  /* 0x00000010050b7210 */ /* 0x000fe40000fe0412 */
[----:B------:R-:W-:Y:S01]  /*15f20*/  IADD3 R7, R7, R9, RZ ;  /* 0x0000000907077210 */ /* 0x000fe20007ffe0ff */
[----:B------:R-:W-:Y:S01]  /*15f30*/  IMAD.MOV.U32 R9, RZ, RZ, c[0x0][0x4a8] ;  /* 0x00012a00ff097624 */ /* 0x000fe200078e00ff */
[----:B------:R-:W-:Y:S02]  /*15f40*/  IADD3 R6, P1, P0, R3, R17, R6 ;  /* 0x0000001103067210 */ /* 0x000fe4000783e006 */
[----:B------:R-:W-:Y:S01]  /*15f50*/  SHF.R.S32.HI R5, RZ, 0x1f, R3 ;  /* 0x0000001fff057819 */ /* 0x000fe20000011403 */
[----:B------:R-:W-:Y:S01]  /*15f60*/  IMAD R3, R13, R4, RZ ;  /* 0x000000040d037224 */ /* 0x000fe200078e02ff */
[----:B------:R-:W-:Y:S02]  /*15f70*/  SHF.R.S32.HI R8, RZ, 0x1f, R4 ;  /* 0x0000001fff087819 */ /* 0x000fe40000011404 */
[----:B------:R-:W-:-:S03]  /*15f80*/  IADD3.X R7, R5, R11, R7, P1, P0 ;  /* 0x0000000b05077210 */ /* 0x000fc60000fe0407 */
        /* <DEDUP_REMOVED lines=10> */
.L_x_349:
[----:B------:R-:W-:Y:S05]  /*16030*/  BSYNC B0 ;  /* 0x0000000000007941 */ /* 0x000fea0003800000 */
.L_x_348:
[----:B------:R-:W-:-:S13]  /*16040*/  ISETP.GT.AND P0, PT, R19, 0x1, PT ;  /* 0x000000011300780c */ /* 0x000fda0003f04270 */
[----:B------:R-:W-:Y:S05]  /*16050*/  @P0 BRA `(.L_x_334) ;  /* 0x0000066000000947 */ /* 0x000fea0003800000 */
[----:B------:R-:W2:Y:S04]  /*16060*/  LDL.LU R8, [R1+0x40] ;  /* 0x0000400001087983 */ /* 0x000ea80000300800 */
[----:B------:R-:W3:Y:S01]  /*16070*/  LDL.LU R9, [R1+0x34] ;  /* 0x0000340001097983 */ /* 0x000ee20000300800 */
[----:B------:R-:W-:Y:S01]  /*16080*/  MOV R4, c[0x0][0x4e8] ;  /* 0x00013a0000047a02 */ /* 0x000fe20000000f00 */
[----:B-1----:R-:W-:Y:S01]  /*16090*/  IMAD R3, R18, c[0x0][0x3a0], RZ ;  /* 0x0000e80012037a24 */ /* 0x002fe200078e02ff */
[----:B------:R-:W-:Y:S01]  /*160a0*/  ISETP.GE.AND P2, PT, R0, c[0x0][0x3c8], PT ;  /* 0x0000f20000007a0c */ /* 0x000fe20003f46270 */
[----:B------:R-:W-:Y:S01]  /*160b0*/  IMAD R6, R21, c[0x0][0x3f0], RZ ;  /* 0x0000fc0015067a24 */ /* 0x000fe200078e02ff */
[----:B------:R-:W-:Y:S01]  /*160c0*/  ISETP.NE.AND P0, PT, R4, 0x1, PT ;  /* 0x000000010400780c */ /* 0x000fe20003f05270 */
[----:B------:R-:W-:-:S04]  /*160d0*/  IMAD.WIDE.U32 R4, R2, c[0x0][0x3a0], RZ ;  /* 0x0000e80002047a25 */ /* 0x000fc800078e00ff */
[----:B------:R-:W-:-:S05]  /*160e0*/  IMAD R2, R2, c[0x0][0x3a4], R3 ;  /* 0x0000e90002027a24 */ /* 0x000fca00078e0203 */
[----:B------:R-:W-:-:S05]  /*160f0*/  IADD3 R5, R5, R2, RZ ;  /* 0x0000000205057210 */ /* 0x000fca0007ffe0ff */
[----:B--2---:R-:W-:Y:S01]  /*16100*/  IMAD.WIDE.U32 R4, R8, c[0x0][0x3e8], R4 ;  /* 0x0000fa0008047a25 */ /* 0x004fe200078e0004 */
[----:B---3--:R-:W-:-:S03]  /*16110*/  LEA R3, R9, R28, 0x7 ;  /* 0x0000001c09037211 */ /* 0x008fc600078e38ff */
[----:B------:R-:W-:Y:S02]  /*16120*/  IMAD R5, R8, c[0x0][0x3ec], R5 ;  /* 0x0000fb0008057a24 */ /* 0x000fe400078e0205 */
[----:B------:R-:W-:Y:S01]  /*16130*/  IMAD R8, R10, c[0x0][0x3f4], R6 ;  /* 0x0000fd000a087a24 */ /* 0x000fe200078e0206 */
[----:B------:R-:W-:Y:S01]  /*16140*/  MOV R2, R3 ;  /* 0x0000000300027202 */ /* 0x000fe20000000f00 */
[----:B------:R-:W-:-:S04]  /*16150*/  @P0 IMAD.HI.U32 R7, R3, c[0x0][0x4ec], RZ ;  /* 0x00013b0003070a27 */ /* 0x000fc800078e00ff */
[----:B------:R-:W-:Y:S01]  /*16160*/  IMAD.WIDE.U32 R4, R10, c[0x0][0x3f0], R4 ;  /* 0x0000fc000a047a25 */ /* 0x000fe200078e0004 */
[----:B------:R-:W-:-:S04]  /*16170*/  @P0 SHF.R.U32.HI R2, RZ, c[0x0][0x4f0], R7 ;  /* 0x00013c00ff020a19 */ /* 0x000fc80000011607 */
        /* <DEDUP_REMOVED lines=17> */
[----:B------:R1:W2:Y:S02]  /*16290*/  SHFL.IDX PT, R8, R6, RZ, 0x181f ;  /* 0x00181fff06087589 */ /* 0x0002a400000e0000 */
.L_x_416:
[----:B------:R-:W-:Y:S05]  /*162a0*/  BRA.DIV ~URZ, `(.L_x_351) ;  /* 0x000028827f007947 */ /* 0x000fea000b800000 */
[----:B------:R3:W4:Y:S02]  /*162b0*/  SHFL.IDX PT, R2, R7, RZ, 0x181f ;  /* 0x00181fff07027589 */ /* 0x00072400000e0000 */
.L_x_417:
[----:B------:R-:W-:-:S05]  /*162c0*/  IMAD R5, R20, c[0x0][0x4e8], RZ ;  /* 0x00013a0014057a24 */ /* 0x000fca00078e02ff */
[----:B------:R-:W-:-:S13]  /*162d0*/  ISETP.GE.OR P0, PT, R4, R5, P2 ;  /* 0x000000050400720c */ /* 0x000fda0001706670 */
[----:B----4-:R-:W-:-:S04]  /*162e0*/  @!P0 LEA R2, P1, R0, R2, 0x1 ;  /* 0x0000000200028211 */ /* 0x010fc800078208ff */
[----:B--2---:R-:W-:-:S05]  /*162f0*/  @!P0 LEA.HI.X R3, R0, R8, R80, 0x1, P1 ;  /* 0x0000000800038211 */ /* 0x004fca00008f0c50 */
[----:B------:R2:W-:Y:S01]  /*16300*/  @!P0 ST.E.128 [R2.64], RZ ;  /* 0x000000ff02008985 */ /* 0x0005e2000c101d08 */
[----:B------:R-:W-:Y:S05]  /*16310*/  BRA.DIV ~URZ, `(.L_x_352) ;  /* 0x000028827f007947 */ /* 0x000fea000b800000 */
[----:B------:R4:W1:Y:S04]  /*16320*/  SHFL.IDX PT, R8, R6, 0x1, 0x181f ;  /* 0x00381f0006087f89 */ /* 0x00086800000e0000 */
[----:B--2---:R4:W2:Y:S02]  /*16330*/  SHFL.IDX PT, R2, R7, 0x1, 0x181f ;  /* 0x00381f0007027f89 */ /* 0x0048a400000e0000 */
.L_x_418:
[----:B------:R-:W-:-:S04]  /*16340*/  IADD3 R3, R4, 0x10, RZ ;  /* 0x0000001004037810 */ /* 0x000fc80007ffe0ff */
[----:B------:R-:W-:-:S13]  /*16350*/  ISETP.GE.OR P0, PT, R3, R5, P2 ;  /* 0x000000050300720c */ /* 0x000fda0001706670 */
[----:B--2---:R-:W-:-:S04]  /*16360*/  @!P0 LEA R2, P1, R0, R2, 0x1 ;  /* 0x0000000200028211 */ /* 0x004fc800078208ff */
[----:B-1----:R-:W-:-:S05]  /*16370*/  @!P0 LEA.HI.X R3, R0, R8, R80, 0x1, P1 ;  /* 0x0000000800038211 */ /* 0x002fca00008f0c50 */
[----:B------:R1:W-:Y:S01]  /*16380*/  @!P0 ST.E.128 [R2.64], RZ ;  /* 0x000000ff02008985 */ /* 0x0003e2000c101d08 */
[----:B------:R-:W-:Y:S05]  /*16390*/  BRA.DIV ~URZ, `(.L_x_353) ;  /* 0x000028d27f007947 */ /* 0x000fea000b800000 */
[----:B------:R2:W1:Y:S02]  /*163a0*/  SHFL.IDX PT, R8, R6, 0x2, 0x181f ;  /* 0x00581f0006087f89 */ /* 0x00046400000e0000 */
.L_x_419:
[----:B------:R-:W-:Y:S05]  /*163b0*/  BRA.DIV ~URZ, `(.L_x_354) ;  /* 0x000029227f007947 */ /* 0x000fea000b800000 */
[----:B-1----:R1:W2:Y:S02]  /*163c0*/  SHFL.IDX PT, R2, R7, 0x2, 0x181f ;  /* 0x00581f0007027f89 */ /* 0x0022a400000e0000 */
.L_x_420:
[----:B------:R-:W-:-:S04]  /*163d0*/  IADD3 R3, R4, 0x20, RZ ;  /* 0x0000002004037810 */ /* 0x000fc80007ffe0ff */
[----:B------:R-:W-:-:S13]  /*163e0*/  ISETP.GE.OR P0, PT, R3, R5, P2 ;  /* 0x000000050300720c */ /* 0x000fda0001706670 */
[----:B--2---:R-:W-:-:S04]  /*163f0*/  @!P0 LEA R2, P1, R0, R2, 0x1 ;  /* 0x0000000200028211 */ /* 0x004fc800078208ff */
[----:B------:R-:W-:-:S05]  /*16400*/  @!P0 LEA.HI.X R3, R0, R8, R80, 0x1, P1 ;  /* 0x0000000800038211 */ /* 0x000fca00008f0c50 */
[----:B------:R2:W-:Y:S01]  /*16410*/  @!P0 ST.E.128 [R2.64], RZ ;  /* 0x000000ff02008985 */ /* 0x0005e2000c101d08 */
[----:B------:R-:W-:Y:S05]  /*16420*/  BRA.DIV ~URZ, `(.L_x_355) ;  /* 0x000029227f007947 */ /* 0x000fea000b800000 */
[----:B------:R1:W2:Y:S04]  /*16430*/  SHFL.IDX PT, R8, R6, 0x3, 0x181f ;  /* 0x00781f0006087f89 */ /* 0x0002a800000e0000 */
[----:B--2---:R1:W2:Y:S02]  /*16440*/  SHFL.IDX PT, R2, R7, 0x3, 0x181f ;  /* 0x00781f0007027f89 */ /* 0x0042a400000e0000 */
.L_x_421:
[----:B------:R-:W-:-:S04]  /*16450*/  IADD3 R3, R4, 0x30, RZ ;  /* 0x0000003004037810 */ /* 0x000fc80007ffe0ff */
[----:B------:R-:W-:-:S13]  /*16460*/  ISETP.GE.OR P0, PT, R3, R5, P2 ;  /* 0x000000050300720c */ /* 0x000fda0001706670 */
[----:B--2---:R-:W-:-:S04]  /*16470*/  @!P0 LEA R2, P1, R0, R2, 0x1 ;  /* 0x0000000200028211 */ /* 0x004fc800078208ff */
[----:B------:R-:W-:-:S05]  /*16480*/  @!P0 LEA.HI.X R3, R0, R8, R80, 0x1, P1 ;  /* 0x0000000800038211 */ /* 0x000fca00008f0c50 */
[----:B------:R2:W-:Y:S01]  /*16490*/  @!P0 ST.E.128 [R2.64], RZ ;  /* 0x000000ff02008985 */ /* 0x0005e2000c101d08 */
[----:B------:R-:W-:Y:S05]  /*164a0*/  BRA.DIV ~URZ, `(.L_x_356) ;  /* 0x000029727f007947 */ /* 0x000fea000b800000 */
[----:B------:R1:W2:Y:S02]  /*164b0*/  SHFL.IDX PT, R8, R6, 0x4, 0x181f ;  /* 0x00981f0006087f89 */ /* 0x0002a400000e0000 */
.L_x_422:
[----:B------:R-:W-:Y:S05]  /*164c0*/  BRA.DIV ~URZ, `(.L_x_357) ;  /* 0x000029c27f007947 */ /* 0x000fea000b800000 */
[----:B--2---:R2:W1:Y:S02]  /*164d0*/  SHFL.IDX PT, R2, R7, 0x4, 0x181f ;  /* 0x00981f0007027f89 */ /* 0x00446400000e0000 */
.L_x_423:
[----:B------:R-:W-:-:S04]  /*164e0*/  IADD3 R3, R4, 0x40, RZ ;  /* 0x0000004004037810 */ /* 0x000fc80007ffe0ff */
[----:B------:R-:W-:-:S13]  /*164f0*/  ISETP.GE.OR P0, PT, R3, R5, P2 ;  /* 0x000000050300720c */ /* 0x000fda0001706670 */
[----:B-1----:R-:W-:-:S04]  /*16500*/  @!P0 LEA R2, P1, R0, R2, 0x1 ;  /* 0x0000000200028211 */ /* 0x002fc800078208ff */
[----:B------:R-:W-:-:S05]  /*16510*/  @!P0 LEA.HI.X R3, R0, R8, R80, 0x1, P1 ;  /* 0x0000000800038211 */ /* 0x000fca00008f0c50 */
[----:B------:R1:W-:Y:S01]  /*16520*/  @!P0 ST.E.128 [R2.64], RZ ;  /* 0x000000ff02008985 */ /* 0x0003e2000c101d08 */
[----:B------:R-:W-:Y:S05]  /*16530*/  BRA.DIV ~URZ, `(.L_x_358) ;  /* 0x000029c27f007947 */ /* 0x000fea000b800000 */
[----:B------:R1:W2:Y:S04]  /*16540*/  SHFL.IDX PT, R8, R6, 0x5, 0x181f ;  /* 0x00b81f0006087f89 */ /* 0x0002a800000e0000 */
[----:B-1----:R1:W3:Y:S02]  /*16550*/  SHFL.IDX PT, R2, R7, 0x5, 0x181f ;  /* 0x00b81f0007027f89 */ /* 0x0022e400000e0000 */
.L_x_424:
[----:B------:R-:W-:-:S04]  /*16560*/  IADD3 R3, R4, 0x50, RZ ;  /* 0x0000005004037810 */ /* 0x000fc80007ffe0ff */
[----:B------:R-:W-:-:S13]  /*16570*/  ISETP.GE.OR P0, PT, R3, R5, P2 ;  /* 0x000000050300720c */ /* 0x000fda0001706670 */
[----:B---3--:R-:W-:-:S04]  /*16580*/  @!P0 LEA R2, P1, R0, R2, 0x1 ;  /* 0x0000000200028211 */ /* 0x008fc800078208ff */
[----:B--2---:R-:W-:-:S05]  /*16590*/  @!P0 LEA.HI.X R3, R0, R8, R80, 0x1, P1 ;  /* 0x0000000800038211 */ /* 0x004fca00008f0c50 */
[----:B------:R2:W-:Y:S01]  /*165a0*/  @!P0 ST.E.128 [R2.64], RZ ;  /* 0x000000ff02008985 */ /* 0x0005e2000c101d08 */
[----:B------:R-:W-:Y:S05]  /*165b0*/  BRA.DIV ~URZ, `(.L_x_359) ;  /* 0x00002a127f007947 */ /* 0x000fea000b800000 */
[----:B------:R3:W1:Y:S02]  /*165c0*/  SHFL.IDX PT, R8, R6, 0x6, 0x181f ;  /* 0x00d81f0006087f89 */ /* 0x00066400000e0000 */
.L_x_425:
[----:B------:R-:W-:Y:S05]  /*165d0*/  BRA.DIV ~URZ, `(.L_x_360) ;  /* 0x00002a627f007947 */ /* 0x000fea000b800000 */
[----:B--2---:R2:W3:Y:S02]  /*165e0*/  SHFL.IDX PT, R2, R7, 0x6, 0x181f ;  /* 0x00d81f0007027f89 */ /* 0x0044e400000e0000 */
.L_x_426:
[----:B------:R-:W-:-:S04]  /*165f0*/  IADD3 R3, R4, 0x60, RZ ;  /* 0x0000006004037810 */ /* 0x000fc80007ffe0ff */
[----:B------:R-:W-:-:S13]  /*16600*/  ISETP.GE.OR P0, PT, R3, R5, P2 ;  /* 0x000000050300720c */ /* 0x000fda0001706670 */
[----:B---3--:R-:W-:-:S04]  /*16610*/  @!P0 LEA R2, P1, R0, R2, 0x1 ;  /* 0x0000000200028211 */ /* 0x008fc800078208ff */
[----:B-1----:R-:W-:-:S05]  /*16620*/  @!P0 LEA.HI.X R3, R0, R8, R80, 0x1, P1 ;  /* 0x0000000800038211 */ /* 0x002fca00008f0c50 */
[----:B------:R1:W-:Y:S01]  /*16630*/  @!P0 ST.E.128 [R2.64], RZ ;  /* 0x000000ff02008985 */ /* 0x0003e2000c101d08 */
[----:B------:R-:W-:Y:S05]  /*16640*/  BRA.DIV ~URZ, `(.L_x_361) ;  /* 0x00002a627f007947 */ /* 0x000fea000b800000 */
[----:B----4-:R-:W3:Y:S04]  /*16650*/  SHFL.IDX PT, R6, R6, 0x7, 0x181f ;  /* 0x00f81f0006067f89 */ /* 0x010ee800000e0000 */
[----:B-1----:R1:W4:Y:S02]  /*16660*/  SHFL.IDX PT, R2, R7, 0x7, 0x181f ;  /* 0x00f81f0007027f89 */ /* 0x00232400000e0000 */
.L_x_427:
[----:B------:R-:W-:-:S04]  /*16670*/  IADD3 R4, R4, 0x70, RZ ;  /* 0x0000007004047810 */ /* 0x000fc80007ffe0ff */
[----:B------:R-:W-:-:S13]  /*16680*/  ISETP.GE.OR P0, PT, R4, R5, P2 ;  /* 0x000000050400720c */ /* 0x000fda0001706670 */
[----:B----4-:R-:W-:-:S04]  /*16690*/  @!P0 LEA R2, P1, R0, R2, 0x1 ;  /* 0x0000000200028211 */ /* 0x010fc800078208ff */
[----:B---3--:R-:W-:-:S05]  /*166a0*/  @!P0 LEA.HI.X R3, R0, R6, R80, 0x1, P1 ;  /* 0x0000000600038211 */ /* 0x008fca00008f0c50 */
[----:B------:R3:W-:Y:S04]  /*166b0*/  @!P0 ST.E.128 [R2.64], RZ ;  /* 0x000000ff02008985 */ /* 0x0007e8000c101d08 */
.L_x_334:
[----:B------:R-:W-:Y:S05]  /*166c0*/  BSYNC B1 ;  /* 0x0000000000017941 */ /* 0x000fea0003800000 */
.L_x_318:
        /* <DEDUP_REMOVED lines=15> */
.L_x_428:
[----:B------:R-:W-:Y:S05]  /*167c0*/  BRA.DIV ~URZ, `(.L_x_364) ;  /* 0x00002a227f007947 */ /* 0x000fea000b800000 */
[----:B------:R3:W1:Y:S02]  /*167d0*/  SHFL.IDX PT, R8, R49, 0x1, 0x1f ;  /* 0x00201f0031087f89 */ /* 0x00066400000e0000 */
.L_x_429:
        /* <DEDUP_REMOVED lines=19> */
.L_x_430:
        /* <DEDUP_REMOVED lines=16> */
.L_x_431:
[----:B----4-:R-:W-:Y:S01]  /*16a10*/  IMAD R0, R0, c[0x0][0x538], RZ ;  /* 0x00014e0000007a24 */ /* 0x010fe200078e02ff */
[----:B------:R-:W-:Y:S04]  /*16a20*/  BSSY B1, `(.L_x_367) ;  /* 0x0000084000017945 */ /* 0x000fe80003800000 */
[----:B-1----:R-:W-:-:S04]  /*16a30*/  IADD3 R8, R0, R8, RZ ;  /* 0x0000000800087210 */ /* 0x002fc80007ffe0ff */
[----:B--2---:R-:W-:-:S13]  /*16a40*/  ISETP.GT.AND P0, PT, R8, R9, PT ;  /* 0x000000090800720c */ /* 0x004fda0003f04270 */
[----:B------:R-:W-:Y:S05]  /*16a50*/  @P0 BRA `(.L_x_368) ;  /* 0x0000025000000947 */ /* 0x000fea0003800000 */
.L_x_372:
        /* <DEDUP_REMOVED lines=17> */
.L_x_432:
        /* <DEDUP_REMOVED lines=16> */
.L_x_433:
[----:B--2---:R-:W-:-:S05]  /*16c70*/  IMAD R0, R0, c[0x0][0x538], RZ ;  /* 0x00014e0000007a24 */ /* 0x004fca00078e02ff */
[----:B------:R-:W-:-:S04]  /*16c80*/  IADD3 R8, R0, R8, RZ ;  /* 0x0000000800087210 */ /* 0x000fc80007ffe0ff */
[----:B------:R-:W-:-:S13]  /*16c90*/  ISETP.GT.AND P0, PT, R8, R9, PT ;  /* 0x000000090800720c */ /* 0x000fda0003f04270 */
[----:B-1----:R-:W-:Y:S05]  /*16ca0*/  @!P0 BRA `(.L_x_372) ;  /* 0xfffffdb000008947 */ /* 0x002fea000383ffff */
.L_x_368:
[----:B------:R-:W-:-:S05]  /*16cb0*/  IADD3 R10, -R0, R8, RZ ;  /* 0x00000008000a7210 */ /* 0x000fca0007ffe1ff */
[----:B------:R-:W-:-:S05]  /*16cc0*/  IMAD R0, R4, c[0x0][0x538], R10 ;  /* 0x00014e0004007a24 */ /* 0x000fca00078e020a */
[----:B------:R-:W-:Y:S01]  /*16cd0*/  ISETP.GT.AND P0, PT, R0, R9, PT ;  /* 0x000000090000720c */ /* 0x000fe20003f04270 */
[----:B------:R-:W-:-:S12]  /*16ce0*/  BRA.DIV ~URZ, `(.L_x_373) ;  /* 0x000029627f007947 */ /* 0x000fd8000b800000 */
[----:B------:R-:W-:-:S04]  /*16cf0*/  VOTE.ANY R0, PT, !P0 ;  /* 0x0000000000007806 */ /* 0x000fc800040e0100 */
.L_x_434:
[----:B------:R1:W2:Y:S01]  /*16d00*/  POPC R13, R0 ;  /* 0x00000000000d7309 */ /* 0x0002a20000000000 */
[----:B------:R-:W-:Y:S05]  /*16d10*/  BRA.DIV ~URZ, `(.L_x_374) ;  /* 0x000029727f007947 */ /* 0x000fea000b800000 */
[----:B--2---:R2:W4:Y:S04]  /*16d20*/  SHFL.IDX PT, R8, R6, R13, 0x1f ;  /* 0x00001f0d06087589 */ /* 0x00452800000e0000 */
[----:B------:R2:W1:Y:S02]  /*16d30*/  SHFL.IDX PT, R7, R7, R13, 0x1f ;  /* 0x00001f0d07077589 */ /* 0x00046400000e0000 */
.L_x_435:
[----:B------:R-:W-:Y:S01]  /*16d40*/  ISETP.NE.AND P0, PT, R0, RZ, PT ;  /* 0x000000ff0000720c */ /* 0x000fe20003f05270 */
[----:B------:R-:W-:-:S12]  /*16d50*/  BSSY B0, `(.L_x_375) ;  /* 0x0000005000007945 */ /* 0x000fd80003800000 */
[----:B------:R-:W-:Y:S05]  /*16d60*/  @!P0 BRA `(.L_x_376) ;  /* 0x0000003000008947 */ /* 0x000fea0003800000 */
[----:B------:R-:W-:Y:S01]  /*16d70*/  IADD3 R11, R13, -0x1, RZ ;  /* 0xffffffff0d0b7810 */ /* 0x000fe20007ffe0ff */
[----:B------:R-:W-:Y:S05]  /*16d80*/  BRA.DIV ~URZ, `(.L_x_377) ;  /* 0x000029d27f007947 */ /* 0x000fea000b800000 */
[----:B------:R2:W3:Y:S02]  /*16d90*/  SHFL.IDX PT, R14, R4, R11, 0x1f ;  /* 0x00001f0b040e7589 */ /* 0x0004e400000e0000 */
.L_x_376:
[----:B------:R-:W-:Y:S05]  /*16da0*/  BSYNC B0 ;  /* 0x0000000000007941 */ /* 0x000fea0003800000 */
.L_x_375:
        /* <DEDUP_REMOVED lines=70> */
.L_x_369:
[----:B------:R-:W-:Y:S01]  /*17210*/  MOV R0, c[0x0][0x53c] ;  /* 0x00014f0000007a02 */ /* 0x000fe20000000f00 */
[----:B------:R1:W-:Y:S04]  /*17220*/  STL [R1+0x30], R9 ;  /* 0x0000300901007387 */ /* 0x0003e80000100800 */
[----:B------:R1:W-:Y:S04]  /*17230*/  STL [R1+0x34], RZ ;  /* 0x000034ff01007387 */ /* 0x0003e80000100800 */
[----:B------:R1:W-:Y:S04]  /*17240*/  STL [R1+0x38], RZ ;  /* 0x000038ff01007387 */ /* 0x0003e80000100800 */
[----:B------:R1:W-:Y:S02]  /*17250*/  STL [R1+0x3c], R0 ;  /* 0x00003c0001007387 */ /* 0x0003e40000100800 */
.L_x_378:
[----:B------:R-:W-:Y:S05]  /*17260*/  BSYNC B1 ;  /* 0x0000000000017941 */ /* 0x000fea0003800000 */
.L_x_367:
        /* <DEDUP_REMOVED lines=9> */
.L_x_362:
[----:B-1----:R-:W3:Y:S02]  /*17300*/  LDL R0, [R1+0x3c] ;  /* 0x00003c0001007983 */ /* 0x002ee40000100800 */
[----:B---3--:R-:W-:-:S13]  /*17310*/  ISETP.GE.AND P0, PT, R0, c[0x0][0x53c], PT ;  /* 0x00014f0000007a0c */ /* 0x008fda0003f06270 */
[----:B--2-4-:R-:W-:Y:S01]  /*17320*/  @P0 CALL.REL.NOINC `(.L_x_379) ;  /* 0x0000001000000944 */ /* 0x014fe20003c00000 */
[----:B------:R-:W-:Y:S05]  /*17330*/  BRA `(.L_x_380) ;  /* 0xfffe9f6000007947 */ /* 0x000fea000383ffff */
.L_x_379:
[----:B------:R-:W-:Y:S05]  /*17340*/  EXIT ;  /* 0x000000000000794d */ /* 0x000fea0003800000 */
.L_x_202:
[----:B------:R-:W-:Y:S01]  /*17350*/  IMAD.MOV.U32 R0, RZ, RZ, R5 ;  /* 0x000000ffff007224 */ /* 0x000fe200078e0005 */
[----:B------:R-:W-:Y:S02]  /*17360*/  MOV R2, 0x1 ;  /* 0x0000000100027802 */ /* 0x000fe40000000f00 */
[----:B------:R-:W-:Y:S02]  /*17370*/  MOV R3, 0x17390 ;  /* 0x0001739000037802 */ /* 0x000fe40000000f00 */
[----:B------:R-:W-:Y:S05]  /*17380*/  CALL.REL.NOINC `($__internal_6_$__cuda_sm70_shflsync_up_p) ;  /* 0x000024d000007944 */ /* 0x000fea0003c00000 */
[----:B------:R-:W-:Y:S01]  /*17390*/  MOV R0, R4 ;  /* 0x0000000400007202 */ /* 0x000fe20000000f00 */
[----:B------:R-:W-:Y:S05]  /*173a0*/  BRA `(.L_x_381) ;  /* 0xfffe90c000007947 */ /* 0x000fea000383ffff */
.L_x_203:
[----:B------:R-:W-:Y:S01]  /*173b0*/  IMAD.MOV.U32 R0, RZ, RZ, R5 ;  /* 0x000000ffff007224 */ /* 0x000fe200078e0005 */
[----:B------:R-:W-:Y:S02]  /*173c0*/  MOV R2, 0x2 ;  /* 0x0000000200027802 */ /* 0x000fe40000000f00 */
[----:B------:R-:W-:Y:S02]  /*173d0*/  MOV R3, 0x173f0 ;  /* 0x000173f000037802 */ /* 0x000fe40000000f00 */
[----:B------:R-:W-:Y:S05]  /*173e0*/  CALL.REL.NOINC `($__internal_6_$__cuda_sm70_shflsync_up_p) ;  /* 0x0000247000007944 */ /* 0x000fea0003c00000 */
[----:B------:R-:W-:Y:S01]  /*173f0*/  SEL R0, R4, RZ, P4 ;  /* 0x000000ff04007207 */ /* 0x000fe20002000000 */
[----:B------:R-:W-:Y:S01]  /*17400*/  IMAD.MOV.U32 R2, RZ, RZ, 0x4 ;  /* 0x00000004ff027424 */ /* 0x000fe200078e00ff */
[----:B------:R-:W-:-:S03]  /*17410*/  MOV R3, 0x17440 ;  /* 0x0001744000037802 */ /* 0x000fc60000000f00 */
[----:B------:R-:W-:Y:S02]  /*17420*/  IMAD.IADD R0, R5, 0x1, R0 ;  /* 0x0000000105007824 */ /* 0x000fe400078e0200 */
        /* <DEDUP_REMOVED lines=13> */
[----:B------:R-:W-:Y:S02]  /*17500*/  MOV R3, 0x1f ;  /* 0x0000001f00037802 */ /* 0x000fe40000000f00 */
[----:B------:R-:W-:Y:S01]  /*17510*/  MOV R2, 0x17550 ;  /* 0x0001755000027802 */ /* 0x000fe20000000f00 */
[----:B------:R-:W-:-:S04]  /*17520*/  IMAD.IADD R4, R0, 0x1, R4 ;  /* 0x0000000100047824 */ /* 0x000fc800078e0204 */
[----:B------:R-:W-:Y:S02]  /*17530*/  IMAD.MOV.U32 R12, RZ, RZ, R4 ;  /* 0x000000ffff0c7224 */ /* 0x000fe400078e0004 */
[----:B------:R-:W-:Y:S05]  /*17540*/  CALL.REL.NOINC `($__internal_5_$__cuda_sm70_shflsync_idx_p) ;  /* 0x000022c000007944 */ /* 0x000fea0003c00000 */
[----:B------:R-:W-:Y:S01]  /*17550*/  MOV R0, R11 ;  /* 0x0000000b00007202 */ /* 0x000fe20000000f00 */
[----:B------:R-:W-:Y:S05]  /*17560*/  BRA `(.L_x_382) ;  /* 0xfffe900000007947 */ /* 0x000fea000383ffff */
.L_x_205:
[----:B------:R-:W-:Y:S02]  /*17570*/  SEL R0, RZ, 0x1, P0 ;  /* 0x00000001ff007807 */ /* 0x000fe40000000000 */
[----:B------:R-:W-:Y:S02]  /*17580*/  MOV R2, 0x175a0 ;  /* 0x000175a000027802 */ /* 0x000fe40000000f00 */
[----:B------:R-:W-:Y:S05]  /*17590*/  CALL.REL.NOINC `($__internal_7_$__cuda_sm70_votesync_ballot) ;  /* 0x0000233000007944 */ /* 0x000fea0003c00000 */
[----:B------:R-:W-:Y:S05]  /*175a0*/  BRA `(.L_x_383) ;  /* 0xfffe905000007947 */ /* 0x000fea000383ffff */
.L_x_206:
[----:B------:R-:W-:Y:S01]  /*175b0*/  IMAD.MOV.U32 R12, RZ, RZ, R8 ;  /* 0x000000ffff0c7224 */ /* 0x000fe200078e0008 */
[----:B--2---:R-:W-:Y:S01]  /*175c0*/  MOV R11, R15 ;  /* 0x0000000f000b7202 */ /* 0x004fe20000000f00 */
[----:B------:R-:W-:Y:S01]  /*175d0*/  IMAD.MOV.U32 R3, RZ, RZ, 0x1f ;  /* 0x0000001fff037424 */ /* 0x000fe200078e00ff */
[----:B------:R-:W-:Y:S02]  /*175e0*/  MOV R2, 0x17600 ;  /* 0x0001760000027802 */ /* 0x000fe40000000f00 */
[----:B-1----:R-:W-:Y:S05]  /*175f0*/  CALL.REL.NOINC `($__internal_5_$__cuda_sm70_shflsync_idx_p) ;  /* 0x0000221000007944 */ /* 0x002fea0003c00000 */
[----:B------:R-:W-:Y:S01]  /*17600*/  IMAD.MOV.U32 R13, RZ, RZ, R11 ;  /* 0x000000ffff0d7224 */ /* 0x000fe200078e000b */
[----:B------:R-:W-:Y:S01]  /*17610*/  MOV R12, R7 ;  /* 0x00000007000c7202 */ /* 0x000fe20000000f00 */
[----:B------:R-:W-:Y:S01]  /*17620*/  IMAD.MOV.U32 R6, RZ, RZ, RZ ;  /* 0x000000ffff067224 */ /* 0x000fe200078e00ff */
[----:B------:R-:W-:Y:S01]  /*17630*/  MOV R11, R15 ;  /* 0x0000000f000b7202 */ /* 0x000fe20000000f00 */
[----:B------:R-:W-:Y:S01]  /*17640*/  IMAD.MOV.U32 R3, RZ, RZ, 0x1f ;  /* 0x0000001fff037424 */ /* 0x000fe200078e00ff */
[----:B------:R-:W-:-:S02]  /*17650*/  MOV R2, 0x17670 ;  /* 0x0001767000027802 */ /* 0x000fc40000000f00 */
[----:B------:R-:W-:Y:S05]  /*17660*/  CALL.REL.NOINC `($__internal_5_$__cuda_sm70_shflsync_idx_p) ;  /* 0x000021a000007944 */ /* 0x000fea0003c00000 */
[----:B------:R-:W-:Y:S01]  /*17670*/  MOV R10, R11 ;  /* 0x0000000b000a7202 */ /* 0x000fe20000000f00 */
[----:B------:R-:W-:Y:S05]  /*17680*/  BRA `(.L_x_384) ;  /* 0xfffe8fc000007947 */ /* 0x000fea000383ffff */
.L_x_209:
[----:B------:R-:W-:Y:S01]  /*17690*/  IMAD.MOV.U32 R12, RZ, RZ, R4 ;  /* 0x000000ffff0c7224 */ /* 0x000fe200078e0004 */
[----:B------:R-:W-:-:S02]  /*176a0*/  MOV R3, 0x1f ;  /* 0x0000001f00037802 */ /* 0x000fc40000000f00 */
[----:B------:R-:W-:Y:S02]  /*176b0*/  MOV R2, 0x176d0 ;  /* 0x000176d000027802 */ /* 0x000fe40000000f00 */
[----:B-1234-:R-:W-:Y:S05]  /*176c0*/  CALL.REL.NOINC `($__internal_5_$__cuda_sm70_shflsync_idx_p) ;  /* 0x0000214000007944 */ /* 0x01efea0003c00000 */
[----:B------:R-:W-:Y:S01]  /*176d0*/  MOV R6, R11 ;  /* 0x0000000b00067202 */ /* 0x000fe20000000f00 */
[----:B------:R-:W-:Y:S05]  /*176e0*/  BRA `(.L_x_208) ;  /* 0xfffe8fc000007947 */ /* 0x000fea000383ffff */
.L_x_255:
[----:B-1----:R-:W-:Y:S01]  /*176f0*/  IMAD.MOV.U32 R12, RZ, RZ, R4 ;  /* 0x000000ffff0c7224 */ /* 0x002fe200078e0004 */
[----:B------:R-:W-:Y:S01]  /*17700*/  MOV R11, RZ ;  /* 0x000000ff000b7202 */ /* 0x000fe20000000f00 */
[----:B------:R-:W-:Y:S01]  /*17710*/  IMAD.MOV.U32 R3, RZ, RZ, 0x181f ;  /* 0x0000181fff037424 */ /* 0x000fe200078e00ff */
[----:B------:R-:W-:Y:S02]  /*17720*/  MOV R2, 0x17740 ;  /* 0x0001774000027802 */ /* 0x000fe40000000f00 */
[----:B-----5:R-:W-:Y:S05]  /*17730*/  CALL.REL.NOINC `($__internal_5_$__cuda_sm70_shflsync_idx_p) ;  /* 0x000020d000007944 */ /* 0x020fea0003c00000 */
[----:B------:R-:W-:Y:S01]  /*17740*/  MOV R6, R11 ;  /* 0x0000000b00067202 */ /* 0x000fe20000000f00 */
[----:B------:R-:W-:Y:S05]  /*17750*/  BRA `(.L_x_385) ;  /* 0xffff042000007947 */ /* 0x000fea000383ffff */
.L_x_256:
[----:B-1----:R-:W-:Y:S01]  /*17760*/  IMAD.MOV.U32 R12, RZ, RZ, R5 ;  /* 0x000000ffff0c7224 */ /* 0x002fe200078e0005 */
[----:B------:R-:W-:Y:S01]  /*17770*/  MOV R11, RZ ;  /* 0x000000ff000b7202 */ /* 0x000fe20000000f00 */
[----:B------:R-:W-:Y:S01]  /*17780*/  IMAD.MOV.U32 R3, RZ, RZ, 0x181f ;  /* 0x0000181fff037424 */ /* 0x000fe200078e00ff */
[----:B------:R-:W-:Y:S02]  /*17790*/  MOV R2, 0x177b0 ;  /* 0x000177b000027802 */ /* 0x000fe40000000f00 */
[----:B--23-5:R-:W-:Y:S05]  /*177a0*/  CALL.REL.NOINC `($__internal_5_$__cuda_sm70_shflsync_idx_p) ;  /* 0x0000206000007944 */ /* 0x02cfea0003c00000 */
[----:B------:R-:W-:Y:S01]  /*177b0*/  MOV R2, R11 ;  /* 0x0000000b00027202 */ /* 0x000fe20000000f00 */
[----:B------:R-:W-:Y:S05]  /*177c0*/  BRA `(.L_x_386) ;  /* 0xffff03d000007947 */ /* 0x000fea000383ffff */
.L_x_259:
[----:B------:R-:W-:Y:S01]  /*177d0*/  IMAD.MOV.U32 R12, RZ, RZ, R4 ;  /* 0x000000ffff0c7224 */ /* 0x000fe200078e0004 */
[----:B------:R-:W-:Y:S01]  /*177e0*/  MOV R11, 0x1 ;  /* 0x00000001000b7802 */ /* 0x000fe20000000f00 */
[----:B---3--:R-:W-:Y:S01]  /*177f0*/  IMAD.MOV.U32 R3, RZ, RZ, 0x181f ;  /* 0x0000181fff037424 */ /* 0x008fe200078e00ff */
[----:B----4-:R-:W-:-:S02]  /*17800*/  MOV R2, 0x17820 ;  /* 0x0001782000027802 */ /* 0x010fc40000000f00 */
[----:B-12--5:R-:W-:Y:S05]  /*17810*/  CALL.REL.NOINC `($__internal_5_$__cuda_sm70_shflsync_idx_p) ;  /* 0x00001ff000007944 */ /* 0x026fea0003c00000 */
[----:B------:R-:W-:Y:S01]  /*17820*/  IMAD.MOV.U32 R6, RZ, RZ, R11 ;  /* 0x000000ffff067224 */ /* 0x000fe200078e000b */
[----:B------:R-:W-:Y:S01]  /*17830*/  MOV R11, 0x1 ;  /* 0x00000001000b7802 */ /* 0x000fe20000000f00 */
[----:B------:R-:W-:Y:S01]  /*17840*/  IMAD.MOV.U32 R12, RZ, RZ, R5 ;  /* 0x000000ffff0c7224 */ /* 0x000fe200078e0005 */
[----:B------:R-:W-:-:S02]  /*17850*/  MOV R3, 0x181f ;  /* 0x0000181f00037802 */ /* 0x000fc40000000f00 */
[----:B------:R-:W-:Y:S02]  /*17860*/  MOV R2, 0x17880 ;  /* 0x0001788000027802 */ /* 0x000fe40000000f00 */
[----:B------:R-:W-:Y:S05]  /*17870*/  CALL.REL.NOINC `($__internal_5_$__cuda_sm70_shflsync_idx_p) ;  /* 0x00001f9000007944 */ /* 0x000fea0003c00000 */
[----:B------:R-:W-:Y:S01]  /*17880*/  MOV R2, R11 ;  /* 0x0000000b00027202 */ /* 0x000fe20000000f00 */
[----:B------:R-:W-:Y:S05]  /*17890*/  BRA `(.L_x_387) ;  /* 0xffff03e000007947 */ /* 0x000fea000383ffff */
.L_x_262:
[----:B------:R-:W-:Y:S01]  /*178a0*/  IMAD.MOV.U32 R12, RZ, RZ, R4 ;  /* 0x000000ffff0c7224 */ /* 0x000fe200078e0004 */
[----:B------:R-:W-:Y:S01]  /*178b0*/  MOV R11, 0x2 ;  /* 0x00000002000b7802 */ /* 0x000fe20000000f00 */
[----:B-1----:R-:W-:Y:S01]  /*178c0*/  IMAD.MOV.U32 R3, RZ, RZ, 0x181f ;  /* 0x0000181fff037424 */ /* 0x002fe200078e00ff */
[----:B----4-:R-:W-:Y:S02]  /*178d0*/  MOV R2, 0x178f0 ;  /* 0x000178f000027802 */ /* 0x010fe40000000f00 */
[----:B--23-5:R-:W-:Y:S05]  /*178e0*/  CALL.REL.NOINC `($__internal_5_$__cuda_sm70_shflsync_idx_p) ;  /* 0x00001f2000007944 */ /* 0x02cfea0003c00000 */
[----:B------:R-:W-:Y:S01]  /*178f0*/  MOV R6, R11 ;  /* 0x0000000b00067202 */ /* 0x000fe20000000f00 */
[----:B------:R-:W-:Y:S05]  /*17900*/  BRA `(.L_x_388) ;  /* 0xffff044000007947 */ /* 0x000fea000383ffff */
.L_x_263:
[----:B------:R-:W-:Y:S01]  /*17910*/  IMAD.MOV.U32 R12, RZ, RZ, R5 ;  /* 0x000000ffff0c7224 */ /* 0x000fe200078e0005 */
[----:B------:R-:W-:Y:S01]  /*17920*/  MOV R11, 0x2 ;  /* 0x00000002000b7802 */ /* 0x000fe20000000f00 */
[----:B------:R-:W-:Y:S01]  /*17930*/  IMAD.MOV.U32 R3, RZ, RZ, 0x181f ;  /* 0x0000181fff037424 */ /* 0x000fe200078e00ff */
[----:B----4-:R-:W-:Y:S02]  /*17940*/  MOV R2, 0x17960 ;  /* 0x0001796000027802 */ /* 0x010fe40000000f00 */
[----:B-123-5:R-:W-:Y:S05]  /*17950*/  CALL.REL.NOINC `($__internal_5_$__cuda_sm70_shflsync_idx_p) ;  /* 0x00001eb000007944 */ /* 0x02efea0003c00000 */
[----:B------:R-:W-:Y:S01]  /*17960*/  MOV R2, R11 ;  /* 0x0000000b00027202 */ /* 0x000fe20000000f00 */
[----:B------:R-:W-:Y:S05]  /*17970*/  BRA `(.L_x_389) ;  /* 0xffff03f000007947 */ /* 0x000fea000383ffff */
.L_x_266:
[----:B------:R-:W-:Y:S01]  /*17980*/  IMAD.MOV.U32 R12, RZ, RZ, R4 ;  /* 0x000000ffff0c7224 */ /* 0x000fe200078e0004 */
[----:B------:R-:W-:Y:S01]  /*17990*/  MOV R11, 0x3 ;  /* 0x00000003000b7802 */ /* 0x000fe20000000f00 */
[----:B-1----:R-:W-:Y:S01]  /*179a0*/  IMAD.MOV.U32 R3, RZ, RZ, 0x181f ;  /* 0x0000181fff037424 */ /* 0x002fe200078e00ff */
[----:B------:R-:W-:-:S02]  /*179b0*/  MOV R2, 0x179d0 ;  /* 0x000179d000027802 */ /* 0x000fc40000000f00 */
[----:B--2345:R-:W-:Y:S05]  /*179c0*/  CALL.REL.NOINC `($__internal_5_$__cuda_sm70_shflsync_idx_p) ;  /* 0x00001e4000007944 */ /* 0x03cfea0003c00000 */
        /* <DEDUP_REMOVED lines=8> */
.L_x_269:
[----:B------:R-:W-:Y:S01]  /*17a50*/  IMAD.MOV.U32 R12, RZ, RZ, R4 ;  /* 0x000000ffff0c7224 */ /* 0x000fe200078e0004 */
[----:B------:R-:W-:Y:S01]  /*17a60*/  MOV R11, 0x4 ;  /* 0x00000004000b7802 */ /* 0x000fe20000000f00 */
[----:B-1----:R-:W-:Y:S01]  /*17a70*/  IMAD.MOV.U32 R3, RZ, RZ, 0x181f ;  /* 0x0000181fff037424 */ /* 0x002fe200078e00ff */
[----:B------:R-:W-:Y:S02]  /*17a80*/  MOV R2, 0x17aa0 ;  /* 0x00017aa000027802 */ /* 0x000fe40000000f00 */
[----:B--2345:R-:W-:Y:S05]  /*17a90*/  CALL.REL.NOINC `($__internal_5_$__cuda_sm70_shflsync_idx_p) ;  /* 0x00001d7000007944 */ /* 0x03cfea0003c00000 */
[----:B------:R-:W-:Y:S01]  /*17aa0*/  MOV R6, R11 ;  /* 0x0000000b00067202 */ /* 0x000fe20000000f00 */
[----:B------:R-:W-:Y:S05]  /*17ab0*/  BRA `(.L_x_391) ;  /* 0xffff046000007947 */ /* 0x000fea000383ffff */
.L_x_270:
[----:B------:R-:W-:Y:S01]  /*17ac0*/  IMAD.MOV.U32 R12, RZ, RZ, R5 ;  /* 0x000000ffff0c7224 */ /* 0x000fe200078e0005 */
[----:B------:R-:W-:Y:S01]  /*17ad0*/  MOV R11, 0x4 ;  /* 0x00000004000b7802 */ /* 0x000fe20000000f00 */
[----:B-1----:R-:W-:Y:S01]  /*17ae0*/  IMAD.MOV.U32 R3, RZ, RZ, 0x181f ;  /* 0x0000181fff037424 */ /* 0x002fe200078e00ff */
[----:B------:R-:W-:Y:S02]  /*17af0*/  MOV R2, 0x17b10 ;  /* 0x00017b1000027802 */ /* 0x000fe40000000f00 */
[----:B--2345:R-:W-:Y:S05]  /*17b00*/  CALL.REL.NOINC `($__internal_5_$__cuda_sm70_shflsync_idx_p) ;  /* 0x00001d0000007944 */ /* 0x03cfea0003c00000 */
[----:B------:R-:W-:Y:S01]  /*17b10*/  MOV R2, R11 ;  /* 0x0000000b00027202 */ /* 0x000fe20000000f00 */
[----:B------:R-:W-:Y:S05]  /*17b20*/  BRA `(.L_x_392) ;  /* 0xffff041000007947 */ /* 0x000fea000383ffff */
.L_x_273:
[----:B------:R-:W-:Y:S01]  /*17b30*/  IMAD.MOV.U32 R12, RZ, RZ, R4 ;  /* 0x000000ffff0c7224 */ /* 0x000fe200078e0004 */
[----:B------:R-:W-:Y:S01]  /*17b40*/  MOV R11, 0x5 ;  /* 0x00000005000b7802 */ /* 0x000fe20000000f00 */
[----:B--2---:R-:W-:Y:S01]  /*17b50*/  IMAD.MOV.U32 R3, RZ, RZ, 0x181f ;  /* 0x0000181fff037424 */ /* 0x004fe200078e00ff */
[----:B---3--:R-:W-:-:S02]  /*17b60*/  MOV R2, 0x17b80 ;  /* 0x00017b8000027802 */ /* 0x008fc40000000f00 */
        /* <DEDUP_REMOVED lines=9> */
.L_x_276:
[----:B------:R-:W-:Y:S01]  /*17c00*/  IMAD.MOV.U32 R12, RZ, RZ, R4 ;  /* 0x000000ffff0c7224 */ /* 0x000fe200078e0004 */
[----:B------:R-:W-:Y:S01]  /*17c10*/  MOV R11, 0x6 ;  /* 0x00000006000b7802 */ /* 0x000fe20000000f00 */
[----:B-1----:R-:W-:Y:S01]  /*17c20*/  IMAD.MOV.U32 R3, RZ, RZ, 0x181f ;  /* 0x0000181fff037424 */ /* 0x002fe200078e00ff */
[----:B---3--:R-:W-:Y:S02]  /*17c30*/  MOV R2, 0x17c50 ;  /* 0x00017c5000027802 */ /* 0x008fe40000000f00 */
[----:B--2-45:R-:W-:Y:S05]  /*17c40*/  CALL.REL.NOINC `($__internal_5_$__cuda_sm70_shflsync_idx_p) ;  /* 0x00001bc000007944 */ /* 0x034fea0003c00000 */
[----:B------:R-:W-:Y:S01]  /*17c50*/  MOV R6, R11 ;  /* 0x0000000b00067202 */ /* 0x000fe20000000f00 */
[----:B------:R-:W-:Y:S05]  /*17c60*/  BRA `(.L_x_394) ;  /* 0xffff048000007947 */ /* 0x000fea000383ffff */
.L_x_277:
[----:B------:R-:W-:Y:S01]  /*17c70*/  IMAD.MOV.U32 R12, RZ, RZ, R5 ;  /* 0x000000ffff0c7224 */ /* 0x000fe200078e0005 */
[----:B------:R-:W-:Y:S01]  /*17c80*/  MOV R11, 0x6 ;  /* 0x00000006000b7802 */ /* 0x000fe20000000f00 */
[----:B------:R-:W-:Y:S01]  /*17c90*/  IMAD.MOV.U32 R3, RZ, RZ, 0x181f ;  /* 0x0000181fff037424 */ /* 0x000fe200078e00ff */
[----:B---3--:R-:W-:Y:S02]  /*17ca0*/  MOV R2, 0x17cc0 ;  /* 0x00017cc000027802 */ /* 0x008fe40000000f00 */
[----:B-12-45:R-:W-:Y:S05]  /*17cb0*/  CALL.REL.NOINC `($__internal_5_$__cuda_sm70_shflsync_idx_p) ;  /* 0x00001b5000007944 */ /* 0x036fea0003c00000 */
[----:B------:R-:W-:Y:S01]  /*17cc0*/  MOV R2, R11 ;  /* 0x0000000b00027202 */ /* 0x000fe20000000f00 */
[----:B------:R-:W-:Y:S05]  /*17cd0*/  BRA `(.L_x_395) ;  /* 0xffff043000007947 */ /* 0x000fea000383ffff */
.L_x_280:
        /* <DEDUP_REMOVED lines=13> */
.L_x_315:
[----:B--2---:R2:W5:Y:S01]  /*17db0*/  LDL R0, [R1] ;  /* 0x0000000001007983 */ /* 0x0045620000100800 */
[----:B------:R-:W-:Y:S01]  /*17dc0*/  IMAD.MOV.U32 R8, RZ, RZ, 0x2 ;  /* 0x00000002ff087424 */ /* 0x000fe200078e00ff */
[----:B------:R-:W-:Y:S01]  /*17dd0*/  MOV R11, 0x1f ;  /* 0x0000001f000b7802 */ /* 0x000fe20000000f00 */
[----:B------:R-:W-:Y:S01]  /*17de0*/  IMAD.MOV.U32 R10, RZ, RZ, -0x1 ;  /* 0xffffffffff0a7424 */ /* 0x000fe200078e00ff */
[----:B-1----:R-:W-:Y:S02]  /*17df0*/  MOV R4, 0x17e10 ;  /* 0x00017e1000047802 */ /* 0x002fe40000000f00 */
[----:B--2--5:R-:W-:Y:S05]  /*17e00*/  CALL.REL.NOINC `($__internal_4_$__cuda_sm70_shflsync_bfly_p) ;  /* 0x000019b000007944 */ /* 0x024fea0003c00000 */
[----:B------:R-:W2:Y:S01]  /*17e10*/  LDL.LU R3, [R1] ;  /* 0x0000000001037983 */ /* 0x000ea20000300800 */
[----:B------:R-:W-:Y:S02]  /*17e20*/  MOV R8, 0x1 ;  /* 0x0000000100087802 */ /* 0x000fe40000000f00 */
[----:B------:R-:W-:Y:S01]  /*17e30*/  MOV R4, 0x17e70 ;  /* 0x00017e7000047802 */ /* 0x000fe20000000f00 */
[----:B--2---:R-:W-:-:S05]  /*17e40*/  FADD.FTZ R3, R3, R0 ;  /* 0x0000000003037221 */ /* 0x004fca0000010000 */
[----:B------:R-:W-:Y:S02]  /*17e50*/  MOV R0, R3 ;  /* 0x0000000300007202 */ /* 0x000fe40000000f00 */
[----:B------:R-:W-:Y:S05]  /*17e60*/  CALL.REL.NOINC `($__internal_4_$__cuda_sm70_shflsync_bfly_p) ;  /* 0x0000195000007944 */ /* 0x000fea0003c00000 */
[----:B------:R-:W-:Y:S02]  /*17e70*/  FADD.FTZ R3, R3, R0 ;  /* 0x0000000003037221 */ /* 0x000fe40000010000 */
[----:B------:R1:W5:Y:S01]  /*17e80*/  LDL R0, [R1+0x4] ;  /* 0x0000040001007983 */ /* 0x0003620000100800 */
[----:B------:R-:W-:Y:S02]  /*17e90*/  MOV R8, 0x2 ;  /* 0x0000000200087802 */ /* 0x000fe40000000f00 */
[----:B------:R-:W-:Y:S02]  /*17ea0*/  MOV R4, 0x17ec0 ;  /* 0x00017ec000047802 */ /* 0x000fe40000000f00 */
[----:B-1---5:R-:W-:Y:S05]  /*17eb0*/  CALL.REL.NOINC `($__internal_4_$__cuda_sm70_shflsync_bfly_p) ;  /* 0x0000190000007944 */ /* 0x022fea0003c00000 */
[----:B------:R-:W2:Y:S01]  /*17ec0*/  LDL.LU R4, [R1+0x4] ;  /* 0x0000040001047983 */ /* 0x000ea20000300800 */
[----:B------:R-:W-:Y:S01]  /*17ed0*/  MOV R8, 0x1 ;  /* 0x0000000100087802 */ /* 0x000fe20000000f00 */
[----:B--2---:R-:W-:Y:S01]  /*17ee0*/  FADD.FTZ R5, R4, R0 ;  /* 0x0000000004057221 */ /* 0x004fe20000010000 */
[----:B------:R-:W-:-:S04]  /*17ef0*/  MOV R4, 0x17f20 ;  /* 0x00017f2000047802 */ /* 0x000fc80000000f00 */
        /* <DEDUP_REMOVED lines=24> */
[----:B------:R-:W-:Y:S01]  /*18080*/  MOV R9, R0 ;  /* 0x0000000000097202 */ /* 0x000fe20000000f00 */
[----:B------:R-:W-:Y:S05]  /*18090*/  BRA `(.L_x_397) ;  /* 0xffffb0c000007947 */ /* 0x000fea000383ffff */
.L_x_322:
[----:B--234-:R-:W-:Y:S01]  /*180a0*/  IMAD.MOV.U32 R12, RZ, RZ, R6 ;  /* 0x000000ffff0c7224 */ /* 0x01cfe200078e0006 */
[----:B------:R-:W-:Y:S01]  /*180b0*/  MOV R11, RZ ;  /* 0x000000ff000b7202 */ /* 0x000fe20000000f00 */
[----:B------:R-:W-:Y:S01]  /*180c0*/  IMAD.MOV.U32 R3, RZ, RZ, 0x181f ;  /* 0x0000181fff037424 */ /* 0x000fe200078e00ff */
[----:B------:R-:W-:Y:S02]  /*180d0*/  MOV R2, 0x180f0 ;  /* 0x000180f000027802 */ /* 0x000fe40000000f00 */
[----:B-1----:R-:W-:Y:S05]  /*180e0*/  CALL.REL.NOINC `($__internal_5_$__cuda_sm70_shflsync_idx_p) ;  /* 0x0000172000007944 */ /* 0x002fea0003c00000 */
[----:B------:R-:W-:Y:S01]  /*180f0*/  MOV R8, R11 ;  /* 0x0000000b00087202 */ /* 0x000fe20000000f00 */
[----:B------:R-:W-:Y:S05]  /*18100*/  BRA `(.L_x_398) ;  /* 0xffffc8f000007947 */ /* 0x000fea000383ffff */
.L_x_323:
[----:B------:R-:W-:Y:S01]  /*18110*/  IMAD.MOV.U32 R12, RZ, RZ, R7 ;  /* 0x000000ffff0c7224 */ /* 0x000fe200078e0007 */
[----:B------:R-:W-:Y:S01]  /*18120*/  MOV R11, RZ ;  /* 0x000000ff000b7202 */ /* 0x000fe20000000f00 */
[----:B------:R-:W-:Y:S01]  /*18130*/  IMAD.MOV.U32 R3, RZ, RZ, 0x181f ;  /* 0x0000181fff037424 */ /* 0x000fe200078e00ff */
[----:B------:R-:W-:Y:S02]  /*18140*/  MOV R2, 0x18160 ;  /* 0x0001816000027802 */ /* 0x000fe40000000f00 */
[----:B-123--:R-:W-:Y:S05]  /*18150*/  CALL.REL.NOINC `($__internal_5_$__cuda_sm70_shflsync_idx_p) ;  /* 0x000016b000007944 */ /* 0x00efea0003c00000 */
[----:B------:R-:W-:Y:S01]  /*18160*/  MOV R2, R11 ;  /* 0x0000000b00027202 */ /* 0x000fe20000000f00 */
[----:B------:R-:W-:Y:S05]  /*18170*/  BRA `(.L_x_399) ;  /* 0xffffc8a000007947 */ /* 0x000fea000383ffff */
.L_x_324:
[----:B------:R-:W-:Y:S01]  /*18180*/  IMAD.MOV.U32 R12, RZ, RZ, R6 ;  /* 0x000000ffff0c7224 */ /* 0x000fe200078e0006 */
[----:B------:R-:W-:Y:S01]  /*18190*/  MOV R11, 0x1 ;  /* 0x00000001000b7802 */ /* 0x000fe20000000f00 */
[----:B--2---:R-:W-:Y:S01]  /*181a0*/  IMAD.MOV.U32 R3, RZ, RZ, 0x181f ;  /* 0x0000181fff037424 */ /* 0x004fe200078e00ff */
[----:B------:R-:W-:-:S02]  /*181b0*/  MOV R2, 0x181d0 ;  /* 0x000181d000027802 */ /* 0x000fc40000000f00 */
[----:B-1--4-:R-:W-:Y:S05]  /*181c0*/  CALL.REL.NOINC `($__internal_5_$__cuda_sm70_shflsync_idx_p) ;  /* 0x0000164000007944 */ /* 0x012fea0003c00000 */
        /* <DEDUP_REMOVED lines=8> */
.L_x_325:
[----:B------:R-:W-:Y:S01]  /*18250*/  IMAD.MOV.U32 R12, RZ, RZ, R6 ;  /* 0x000000ffff0c7224 */ /* 0x000fe200078e0006 */
[----:B------:R-:W-:Y:S01]  /*18260*/  MOV R11, 0x2 ;  /* 0x00000002000b7802 */ /* 0x000fe20000000f00 */
[----:B--2---:R-:W-:Y:S01]  /*18270*/  IMAD.MOV.U32 R3, RZ, RZ, 0x181f ;  /* 0x0000181fff037424 */ /* 0x004fe200078e00ff */
[----:B------:R-:W-:Y:S02]  /*18280*/  MOV R2, 0x182a0 ;  /* 0x000182a000027802 */ /* 0x000fe40000000f00 */
[----:B-1-34-:R-:W-:Y:S05]  /*18290*/  CALL.REL.NOINC `($__internal_5_$__cuda_sm70_shflsync_idx_p) ;  /* 0x0000157000007944 */ /* 0x01afea0003c00000 */
[----:B------:R-:W-:Y:S01]  /*182a0*/  MOV R8, R11 ;  /* 0x0000000b00087202 */ /* 0x000fe20000000f00 */
[----:B------:R-:W-:Y:S05]  /*182b0*/  BRA `(.L_x_401) ;  /* 0xffffc85000007947 */ /* 0x000fea000383ffff */
.L_x_326:
[----:B------:R-:W-:Y:S01]  /*182c0*/  IMAD.MOV.U32 R12, RZ, RZ, R7 ;  /* 0x000000ffff0c7224 */ /* 0x000fe200078e0007 */
[----:B------:R-:W-:Y:S01]  /*182d0*/  MOV R11, 0x2 ;  /* 0x00000002000b7802 */ /* 0x000fe20000000f00 */
[----:B--2---:R-:W-:Y:S01]  /*182e0*/  IMAD.MOV.U32 R3, RZ, RZ, 0x181f ;  /* 0x0000181fff037424 */ /* 0x004fe200078e00ff */
[----:B------:R-:W-:Y:S02]  /*182f0*/  MOV R2, 0x18310 ;  /* 0x0001831000027802 */ /* 0x000fe40000000f00 */
[----:B-1-34-:R-:W-:Y:S05]  /*18300*/  CALL.REL.NOINC `($__internal_5_$__cuda_sm70_shflsync_idx_p) ;  /* 0x0000150000007944 */ /* 0x01afea0003c00000 */
[----:B------:R-:W-:Y:S01]  /*18310*/  MOV R2, R11 ;  /* 0x0000000b00027202 */ /* 0x000fe20000000f00 */
[----:B------:R-:W-:Y:S05]  /*18320*/  BRA `(.L_x_402) ;  /* 0xffffc80000007947 */ /* 0x000fea000383ffff */
.L_x_327:
[----:B------:R-:W-:Y:S01]  /*18330*/  IMAD.MOV.U32 R12, RZ, RZ, R6 ;  /* 0x000000ffff0c7224 */ /* 0x000fe200078e0006 */
[----:B------:R-:W-:Y:S01]  /*18340*/  MOV R11, 0x3 ;  /* 0x00000003000b7802 */ /* 0x000fe20000000f00 */
[----:B---3--:R-:W-:Y:S01]  /*18350*/  IMAD.MOV.U32 R3, RZ, RZ, 0x181f ;  /* 0x0000181fff037424 */ /* 0x008fe200078e00ff */
[----:B------:R-:W-:-:S02]  /*18360*/  MOV R2, 0x18380 ;  /* 0x0001838000027802 */ /* 0x000fc40000000f00 */
[----:B-12---:R-:W-:Y:S05]  /*18370*/  CALL.REL.NOINC `($__internal_5_$__cuda_sm70_shflsync_idx_p) ;  /* 0x0000149000007944 */ /* 0x006fea0003c00000 */
        /* <DEDUP_REMOVED lines=8> */
.L_x_328:
[----:B------:R-:W-:Y:S01]  /*18400*/  IMAD.MOV.U32 R12, RZ, RZ, R6 ;  /* 0x000000ffff0c7224 */ /* 0x000fe200078e0006 */
[----:B------:R-:W-:Y:S01]  /*18410*/  MOV R11, 0x4 ;  /* 0x00000004000b7802 */ /* 0x000fe20000000f00 */
[----:B-1----:R-:W-:Y:S01]  /*18420*/  IMAD.MOV.U32 R3, RZ, RZ, 0x181f ;  /* 0x0000181fff037424 */ /* 0x002fe200078e00ff */
[----:B------:R-:W-:Y:S02]  /*18430*/  MOV R2, 0x18450 ;  /* 0x0001845000027802 */ /* 0x000fe40000000f00 */
[----:B----4-:R-:W-:Y:S05]  /*18440*/  CALL.REL.NOINC `($__internal_5_$__cuda_sm70_shflsync_idx_p) ;  /* 0x000013c000007944 */ /* 0x010fea0003c00000 */
[----:B------:R-:W-:Y:S01]  /*18450*/  MOV R8, R11 ;  /* 0x0000000b00087202 */ /* 0x000fe20000000f00 */
[----:B------:R-:W-:Y:S05]  /*18460*/  BRA `(.L_x_404) ;  /* 0xffffc7b000007947 */ /* 0x000fea000383ffff */
.L_x_329:
[----:B------:R-:W-:Y:S01]  /*18470*/  IMAD.MOV.U32 R12, RZ, RZ, R7 ;  /* 0x000000ffff0c7224 */ /* 0x000fe200078e0007 */
[----:B------:R-:W-:Y:S01]  /*18480*/  MOV R11, 0x4 ;  /* 0x00000004000b7802 */ /* 0x000fe20000000f00 */
[----:B-1----:R-:W-:Y:S01]  /*18490*/  IMAD.MOV.U32 R3, RZ, RZ, 0x181f ;  /* 0x0000181fff037424 */ /* 0x002fe200078e00ff */
[----:B------:R-:W-:Y:S02]  /*184a0*/  MOV R2, 0x184c0 ;  /* 0x000184c000027802 */ /* 0x000fe40000000f00 */
[----:B--234-:R-:W-:Y:S05]  /*184b0*/  CALL.REL.NOINC `($__internal_5_$__cuda_sm70_shflsync_idx_p) ;  /* 0x0000135000007944 */ /* 0x01cfea0003c00000 */
[----:B------:R-:W-:Y:S01]  /*184c0*/  MOV R2, R11 ;  /* 0x0000000b00027202 */ /* 0x000fe20000000f00 */
[----:B------:R-:W-:Y:S05]  /*184d0*/  BRA `(.L_x_405) ;  /* 0xffffc76000007947 */ /* 0x000fea000383ffff */
.L_x_330:
        /* <DEDUP_REMOVED lines=13> */
.L_x_331:
[----:B------:R-:W-:Y:S01]  /*185b0*/  IMAD.MOV.U32 R12, RZ, RZ, R6 ;  /* 0x000000ffff0c7224 */ /* 0x000fe200078e0006 */
[----:B------:R-:W-:Y:S01]  /*185c0*/  MOV R11, 0x6 ;  /* 0x00000006000b7802 */ /* 0x000fe20000000f00 */
[----:B-1----:R-:W-:Y:S01]  /*185d0*/  IMAD.MOV.U32 R3, RZ, RZ, 0x181f ;  /* 0x0000181fff037424 */ /* 0x002fe200078e00ff */
[----:B------:R-:W-:Y:S02]  /*185e0*/  MOV R2, 0x18600 ;  /* 0x0001860000027802 */ /* 0x000fe40000000f00 */
[----:B---34-:R-:W-:Y:S05]  /*185f0*/  CALL.REL.NOINC `($__internal_5_$__cuda_sm70_shflsync_idx_p) ;  /* 0x0000121000007944 */ /* 0x018fea0003c00000 */
[----:B------:R-:W-:Y:S01]  /*18600*/  MOV R8, R11 ;  /* 0x0000000b00087202 */ /* 0x000fe20000000f00 */
[----:B------:R-:W-:Y:S05]  /*18610*/  BRA `(.L_x_407) ;  /* 0xffffc71000007947 */ /* 0x000fea000383ffff */
.L_x_332:
[----:B------:R-:W-:Y:S01]  /*18620*/  IMAD.MOV.U32 R12, RZ, RZ, R7 ;  /* 0x000000ffff0c7224 */ /* 0x000fe200078e0007 */
[----:B------:R-:W-:Y:S01]  /*18630*/  MOV R11, 0x6 ;  /* 0x00000006000b7802 */ /* 0x000fe20000000f00 */
[----:B-1----:R-:W-:Y:S01]  /*18640*/  IMAD.MOV.U32 R3, RZ, RZ, 0x181f ;  /* 0x0000181fff037424 */ /* 0x002fe200078e00ff */
[----:B------:R-:W-:Y:S02]  /*18650*/  MOV R2, 0x18670 ;  /* 0x0001867000027802 */ /* 0x000fe40000000f00 */
[----:B--234-:R-:W-:Y:S05]  /*18660*/  CALL.REL.NOINC `($__internal_5_$__cuda_sm70_shflsync_idx_p) ;  /* 0x000011a000007944 */ /* 0x01cfea0003c00000 */
[----:B------:R-:W-:Y:S01]  /*18670*/  MOV R2, R11 ;  /* 0x0000000b00027202 */ /* 0x000fe20000000f00 */
[----:B------:R-:W-:Y:S05]  /*18680*/  BRA `(.L_x_408) ;  /* 0xffffc6c000007947 */ /* 0x000fea000383ffff */
.L_x_333:
[----:B------:R-:W-:Y:S01]  /*18690*/  IMAD.MOV.U32 R12, RZ, RZ, R6 ;  /* 0x000000ffff0c7224 */ /* 0x000fe200078e0006 */
[----:B------:R-:W-:Y:S01]  /*186a0*/  MOV R11, 0x7 ;  /* 0x00000007000b7802 */ /* 0x000fe20000000f00 */
[----:B--2---:R-:W-:Y:S01]  /*186b0*/  IMAD.MOV.U32 R3, RZ, RZ, 0x181f ;  /* 0x0000181fff037424 */ /* 0x004fe200078e00ff */
[----:B------:R-:W-:-:S02]  /*186c0*/  MOV R2, 0x186e0 ;  /* 0x000186e000027802 */ /* 0x000fc40000000f00 */
[----:B-1-34-:R-:W-:Y:S05]  /*186d0*/  CALL.REL.NOINC `($__internal_5_$__cuda_sm70_shflsync_idx_p) ;  /* 0x0000113000007944 */ /* 0x01afea0003c00000 */
        /* <DEDUP_REMOVED lines=8> */
.L_x_335:
[----:B------:R-:W-:Y:S01]  /*18760*/  IMAD.MOV.U32 R12, RZ, RZ, R20 ;  /* 0x000000ffff0c7224 */ /* 0x000fe200078e0014 */
[----:B------:R-:W-:Y:S01]  /*18770*/  MOV R11, RZ ;  /* 0x000000ff000b7202 */ /* 0x000fe20000000f00 */
[----:B------:R-:W-:Y:S01]  /*18780*/  IMAD.MOV.U32 R3, RZ, RZ, 0x1c1f ;  /* 0x00001c1fff037424 */ /* 0x000fe200078e00ff */
[----:B------:R-:W-:Y:S02]  /*18790*/  MOV R2, 0x187b0 ;  /* 0x000187b000027802 */ /* 0x000fe40000000f00 */
[----:B------:R-:W-:Y:S05]  /*187a0*/  CALL.REL.NOINC `($__internal_5_$__cuda_sm70_shflsync_idx_p) ;  /* 0x0000106000007944 */ /* 0x000fea0003c00000 */
[----:B------:R-:W-:Y:S01]  /*187b0*/  MOV R13, R11 ;  /* 0x0000000b000d7202 */ /* 0x000fe20000000f00 */
[----:B------:R-:W-:Y:S05]  /*187c0*/  BRA `(.L_x_410) ;  /* 0xffffc89000007947 */ /* 0x000fea000383ffff */
.L_x_336:
[----:B------:R-:W-:Y:S01]  /*187d0*/  IMAD.MOV.U32 R12, RZ, RZ, R21 ;  /* 0x000000ffff0c7224 */ /* 0x000fe200078e0015 */
[----:B------:R-:W-:Y:S01]  /*187e0*/  MOV R11, RZ ;  /* 0x000000ff000b7202 */ /* 0x000fe20000000f00 */
[----:B------:R-:W-:Y:S01]  /*187f0*/  IMAD.MOV.U32 R3, RZ, RZ, 0x1c1f ;  /* 0x00001c1fff037424 */ /* 0x000fe200078e00ff */
[----:B------:R-:W-:Y:S02]  /*18800*/  MOV R2, 0x18820 ;  /* 0x0001882000027802 */ /* 0x000fe40000000f00 */
[----:B-12---:R-:W-:Y:S05]  /*18810*/  CALL.REL.NOINC `($__internal_5_$__cuda_sm70_shflsync_idx_p) ;  /* 0x00000ff000007944 */ /* 0x006fea0003c00000 */
[----:B------:R-:W-:Y:S01]  /*18820*/  MOV R2, R11 ;  /* 0x0000000b00027202 */ /* 0x000fe20000000f00 */
[----:B------:R-:W-:Y:S05]  /*18830*/  BRA `(.L_x_411) ;  /* 0xffffc84000007947 */ /* 0x000fea000383ffff */
.L_x_339:
[----:B------:R-:W-:Y:S01]  /*18840*/  IMAD.MOV.U32 R12, RZ, RZ, R20 ;  /* 0x000000ffff0c7224 */ /* 0x000fe200078e0014 */
[----:B------:R-:W-:Y:S01]  /*18850*/  MOV R11, 0x1 ;  /* 0x00000001000b7802 */ /* 0x000fe20000000f00 */
[----:B--2---:R-:W-:Y:S01]  /*18860*/  IMAD.MOV.U32 R3, RZ, RZ, 0x1c1f ;  /* 0x00001c1fff037424 */ /* 0x004fe200078e00ff */
[----:B----4-:R-:W-:-:S02]  /*18870*/  MOV R2, 0x18890 ;  /* 0x0001889000027802 */ /* 0x010fc40000000f00 */
[----:B-1-3--:R-:W-:Y:S05]  /*18880*/  CALL.REL.NOINC `($__internal_5_$__cuda_sm70_shflsync_idx_p) ;  /* 0x00000f8000007944 */ /* 0x00afea0003c00000 */
        /* <DEDUP_REMOVED lines=8> */
.L_x_342:
[----:B------:R-:W-:Y:S01]  /*18910*/  IMAD.MOV.U32 R12, RZ, RZ, R20 ;  /* 0x000000ffff0c7224 */ /* 0x000fe200078e0014 */
[----:B------:R-:W-:Y:S01]  /*18920*/  MOV R11, 0x2 ;  /* 0x00000002000b7802 */ /* 0x000fe20000000f00 */
[----:B--2---:R-:W-:Y:S01]  /*18930*/  IMAD.MOV.U32 R3, RZ, RZ, 0x1c1f ;  /* 0x00001c1fff037424 */ /* 0x004fe200078e00ff */
[----:B----4-:R-:W-:Y:S02]  /*18940*/  MOV R2, 0x18960 ;  /* 0x0001896000027802 */ /* 0x010fe40000000f00 */
[----:B-1-3--:R-:W-:Y:S05]  /*18950*/  CALL.REL.NOINC `($__internal_5_$__cuda_sm70_shflsync_idx_p) ;  /* 0x00000eb000007944 */ /* 0x00afea0003c00000 */
[----:B------:R-:W-:Y:S01]  /*18960*/  MOV R13, R11 ;  /* 0x0000000b000d7202 */ /* 0x000fe20000000f00 */
[----:B------:R-:W-:Y:S05]  /*18970*/  BRA `(.L_x_413) ;  /* 0xffffccc000007947 */ /* 0x000fea000383ffff */
.L_x_343:
[----:B------:R-:W-:Y:S01]  /*18980*/  IMAD.MOV.U32 R12, RZ, RZ, R21 ;  /* 0x000000ffff0c7224 */ /* 0x000fe200078e0015 */
[----:B------:R-:W-:Y:S01]  /*18990*/  MOV R11, 0x2 ;  /* 0x00000002000b7802 */ /* 0x000fe20000000f00 */
[----:B--2---:R-:W-:Y:S01]  /*189a0*/  IMAD.MOV.U32 R3, RZ, RZ, 0x1c1f ;  /* 0x00001c1fff037424 */ /* 0x004fe200078e00ff */
[----:B----4-:R-:W-:Y:S02]  /*189b0*/  MOV R2, 0x189d0 ;  /* 0x000189d000027802 */ /* 0x010fe40000000f00 */
[----:B-1-3--:R-:W-:Y:S05]  /*189c0*/  CALL.REL.NOINC `($__internal_5_$__cuda_sm70_shflsync_idx_p) ;  /* 0x00000e4000007944 */ /* 0x00afea0003c00000 */
[----:B------:R-:W-:Y:S01]  /*189d0*/  MOV R2, R11 ;  /* 0x0000000b00027202 */ /* 0x000fe20000000f00 */
[----:B------:R-:W-:Y:S05]  /*189e0*/  BRA `(.L_x_414) ;  /* 0xffffcc7000007947 */ /* 0x000fea000383ffff */
.L_x_346:
[----:B------:R-:W-:Y:S01]  /*189f0*/  IMAD.MOV.U32 R12, RZ, RZ, R20 ;  /* 0x000000ffff0c7224 */ /* 0x000fe200078e0014 */
[----:B------:R-:W-:Y:S01]  /*18a00*/  MOV R11, 0x3 ;  /* 0x00000003000b7802 */ /* 0x000fe20000000f00 */
[----:B-1----:R-:W-:Y:S01]  /*18a10*/  IMAD.MOV.U32 R3, RZ, RZ, 0x1c1f ;  /* 0x00001c1fff037424 */ /* 0x002fe200078e00ff */
[----:B----4-:R-:W-:-:S02]  /*18a20*/  MOV R2, 0x18a40 ;  /* 0x00018a4000027802 */ /* 0x010fc40000000f00 */
[----:B--23--:R-:W-:Y:S05]  /*18a30*/  CALL.REL.NOINC `($__internal_5_$__cuda_sm70_shflsync_idx_p) ;  /* 0x00000dd000007944 */ /* 0x00cfea0003c00000 */
        /* <DEDUP_REMOVED lines=8> */
.L_x_350:
[----:B------:R-:W-:Y:S01]  /*18ac0*/  IMAD.MOV.U32 R12, RZ, RZ, R6 ;  /* 0x000000ffff0c7224 */ /* 0x000fe200078e0006 */
[----:B------:R-:W-:Y:S01]  /*18ad0*/  MOV R11, RZ ;  /* 0x000000ff000b7202 */ /* 0x000fe20000000f00 */
[----:B------:R-:W-:Y:S01]  /*18ae0*/  IMAD.MOV.U32 R3, RZ, RZ, 0x181f ;  /* 0x0000181fff037424 */ /* 0x000fe200078e00ff */
[----:B------:R-:W-:Y:S02]  /*18af0*/  MOV R2, 0x18b10 ;  /* 0x00018b1000027802 */ /* 0x000fe40000000f00 */
[----:B------:R-:W-:Y:S05]  /*18b00*/  CALL.REL.NOINC `($__internal_5_$__cuda_sm70_shflsync_idx_p) ;  /* 0x00000d0000007944 */ /* 0x000fea0003c00000 */
[----:B------:R-:W-:Y:S01]  /*18b10*/  MOV R8, R11 ;  /* 0x0000000b00087202 */ /* 0x000fe20000000f00 */
[----:B------:R-:W-:Y:S05]  /*18b20*/  BRA `(.L_x_416) ;  /* 0xffffd77000007947 */ /* 0x000fea000383ffff */
.L_x_351:
[----:B------:R-:W-:Y:S01]  /*18b30*/  IMAD.MOV.U32 R12, RZ, RZ, R7 ;  /* 0x000000ffff0c7224 */ /* 0x000fe200078e0007 */
[----:B------:R-:W-:Y:S01]  /*18b40*/  MOV R11, RZ ;  /* 0x000000ff000b7202 */ /* 0x000fe20000000f00 */
[----:B------:R-:W-:Y:S01]  /*18b50*/  IMAD.MOV.U32 R3, RZ, RZ, 0x181f ;  /* 0x0000181fff037424 */ /* 0x000fe200078e00ff */
[----:B------:R-:W-:Y:S02]  /*18b60*/  MOV R2, 0x18b80 ;  /* 0x00018b8000027802 */ /* 0x000fe40000000f00 */
[----:B-12---:R-:W-:Y:S05]  /*18b70*/  CALL.REL.NOINC `($__internal_5_$__cuda_sm70_shflsync_idx_p) ;  /* 0x00000c9000007944 */ /* 0x006fea0003c00000 */
[----:B------:R-:W-:Y:S01]  /*18b80*/  MOV R2, R11 ;  /* 0x0000000b00027202 */ /* 0x000fe20000000f00 */
[----:B------:R-:W-:Y:S05]  /*18b90*/  BRA `(.L_x_417) ;  /* 0xffffd72000007947 */ /* 0x000fea000383ffff */
.L_x_352:
[----:B------:R-:W-:Y:S01]  /*18ba0*/  IMAD.MOV.U32 R12, RZ, RZ, R6 ;  /* 0x000000ffff0c7224 */ /* 0x000fe200078e0006 */
[----:B------:R-:W-:Y:S01]  /*18bb0*/  MOV R11, 0x1 ;  /* 0x00000001000b7802 */ /* 0x000fe20000000f00 */
[----:B--2---:R-:W-:Y:S01]  /*18bc0*/  IMAD.MOV.U32 R3, RZ, RZ, 0x181f ;  /* 0x0000181fff037424 */ /* 0x004fe200078e00ff */
[----:B------:R-:W-:-:S02]  /*18bd0*/  MOV R2, 0x18bf0 ;  /* 0x00018bf000027802 */ /* 0x000fc40000000f00 */
        /* <DEDUP_REMOVED lines=9> */
.L_x_353:
[----:B------:R-:W-:Y:S01]  /*18c70*/  IMAD.MOV.U32 R12, RZ, RZ, R6 ;  /* 0x000000ffff0c7224 */ /* 0x000fe200078e0006 */
[----:B------:R-:W-:Y:S01]  /*18c80*/  MOV R11, 0x2 ;  /* 0x00000002000b7802 */ /* 0x000fe20000000f00 */
[----:B-1----:R-:W-:Y:S01]  /*18c90*/  IMAD.MOV.U32 R3, RZ, RZ, 0x181f ;  /* 0x0000181fff037424 */ /* 0x002fe200078e00ff */
[----:B------:R-:W-:Y:S02]  /*18ca0*/  MOV R2, 0x18cc0 ;  /* 0x00018cc000027802 */ /* 0x000fe40000000f00 */
[----:B---34-:R-:W-:Y:S05]  /*18cb0*/  CALL.REL.NOINC `($__internal_5_$__cuda_sm70_shflsync_idx_p) ;  /* 0x00000b5000007944 */ /* 0x018fea0003c00000 */
[----:B------:R-:W-:Y:S01]  /*18cc0*/  MOV R8, R11 ;  /* 0x0000000b00087202 */ /* 0x000fe20000000f00 */
[----:B------:R-:W-:Y:S05]  /*18cd0*/  BRA `(.L_x_419) ;  /* 0xffffd6d000007947 */ /* 0x000fea000383ffff */
.L_x_354:
[----:B------:R-:W-:Y:S01]  /*18ce0*/  IMAD.MOV.U32 R12, RZ, RZ, R7 ;  /* 0x000000ffff0c7224 */ /* 0x000fe200078e0007 */
[----:B------:R-:W-:Y:S01]  /*18cf0*/  MOV R11, 0x2 ;  /* 0x00000002000b7802 */ /* 0x000fe20000000f00 */
[----:B-1----:R-:W-:Y:S01]  /*18d00*/  IMAD.MOV.U32 R3, RZ, RZ, 0x181f ;  /* 0x0000181fff037424 */ /* 0x002fe200078e00ff */
[----:B------:R-:W-:Y:S02]  /*18d10*/  MOV R2, 0x18d30 ;  /* 0x00018d3000027802 */ /* 0x000fe40000000f00 */
[----:B--234-:R-:W-:Y:S05]  /*18d20*/  CALL.REL.NOINC `($__internal_5_$__cuda_sm70_shflsync_idx_p) ;  /* 0x00000ae000007944 */ /* 0x01cfea0003c00000 */
[----:B------:R-:W-:Y:S01]  /*18d30*/  MOV R2, R11 ;  /* 0x0000000b00027202 */ /* 0x000fe20000000f00 */
[----:B------:R-:W-:Y:S05]  /*18d40*/  BRA `(.L_x_420) ;  /* 0xffffd68000007947 */ /* 0x000fea000383ffff */
.L_x_355:
        /* <DEDUP_REMOVED lines=13> */
.L_x_356:
[----:B------:R-:W-:Y:S01]  /*18e20*/  IMAD.MOV.U32 R12, RZ, RZ, R6 ;  /* 0x000000ffff0c7224 */ /* 0x000fe200078e0006 */
[----:B------:R-:W-:Y:S01]  /*18e30*/  MOV R11, 0x4 ;  /* 0x00000004000b7802 */ /* 0x000fe20000000f00 */
[----:B--2---:R-:W-:Y:S01]  /*18e40*/  IMAD.MOV.U32 R3, RZ, RZ, 0x181f ;  /* 0x0000181fff037424 */ /* 0x004fe200078e00ff */
[----:B------:R-:W-:Y:S02]  /*18e50*/  MOV R2, 0x18e70 ;  /* 0x00018e7000027802 */ /* 0x000fe40000000f00 */
[----:B-1-34-:R-:W-:Y:S05]  /*18e60*/  CALL.REL.NOINC `($__internal_5_$__cuda_sm70_shflsync_idx_p) ;  /* 0x000009a000007944 */ /* 0x01afea0003c00000 */
[----:B------:R-:W-:Y:S01]  /*18e70*/  MOV R8, R11 ;  /* 0x0000000b00087202 */ /* 0x000fe20000000f00 */
[----:B------:R-:W-:Y:S05]  /*18e80*/  BRA `(.L_x_422) ;  /* 0xffffd63000007947 */ /* 0x000fea000383ffff */
.L_x_357:
[----:B------:R-:W-:Y:S01]  /*18e90*/  IMAD.MOV.U32 R12, RZ, RZ, R7 ;  /* 0x000000ffff0c7224 */ /* 0x000fe200078e0007 */
[----:B------:R-:W-:Y:S01]  /*18ea0*/  MOV R11, 0x4 ;  /* 0x00000004000b7802 */ /* 0x000fe20000000f00 */
[----:B--2---:R-:W-:Y:S01]  /*18eb0*/  IMAD.MOV.U32 R3, RZ, RZ, 0x181f ;  /* 0x0000181fff037424 */ /* 0x004fe200078e00ff */
[----:B------:R-:W-:Y:S02]  /*18ec0*/  MOV R2, 0x18ee0 ;  /* 0x00018ee000027802 */ /* 0x000fe40000000f00 */
[----:B-1-34-:R-:W-:Y:S05]  /*18ed0*/  CALL.REL.NOINC `($__internal_5_$__cuda_sm70_shflsync_idx_p) ;  /* 0x0000093000007944 */ /* 0x01afea0003c00000 */
[----:B------:R-:W-:Y:S01]  /*18ee0*/  MOV R2, R11 ;  /* 0x0000000b00027202 */ /* 0x000fe20000000f00 */
[----:B------:R-:W-:Y:S05]  /*18ef0*/  BRA `(.L_x_423) ;  /* 0xffffd5e000007947 */ /* 0x000fea000383ffff */
.L_x_358:
[----:B------:R-:W-:Y:S01]  /*18f00*/  IMAD.MOV.U32 R12, RZ, RZ, R6 ;  /* 0x000000ffff0c7224 */ /* 0x000fe200078e0006 */
[----:B------:R-:W-:Y:S01]  /*18f10*/  MOV R11, 0x5 ;  /* 0x00000005000b7802 */ /* 0x000fe20000000f00 */
[----:B-1----:R-:W-:Y:S01]  /*18f20*/  IMAD.MOV.U32 R3, RZ, RZ, 0x181f ;  /* 0x0000181fff037424 */ /* 0x002fe200078e00ff */
[----:B------:R-:W-:-:S02]  /*18f30*/  MOV R2, 0x18f50 ;  /* 0x00018f5000027802 */ /* 0x000fc40000000f00 */
[----:B--234-:R-:W-:Y:S05]  /*18f40*/  CALL.REL.NOINC `($__internal_5_$__cuda_sm70_shflsync_idx_p) ;  /* 0x000008c000007944 */ /* 0x01cfea0003c00000 */
        /* <DEDUP_REMOVED lines=8> */
.L_x_359:
[----:B------:R-:W-:Y:S01]  /*18fd0*/  IMAD.MOV.U32 R12, RZ, RZ, R6 ;  /* 0x000000ffff0c7224 */ /* 0x000fe200078e0006 */
[----:B------:R-:W-:Y:S01]  /*18fe0*/  MOV R11, 0x6 ;  /* 0x00000006000b7802 */ /* 0x000fe20000000f00 */
[----:B--2---:R-:W-:Y:S01]  /*18ff0*/  IMAD.MOV.U32 R3, RZ, RZ, 0x181f ;  /* 0x0000181fff037424 */ /* 0x004fe200078e00ff */
[----:B------:R-:W-:Y:S02]  /*19000*/  MOV R2, 0x19020 ;  /* 0x0001902000027802 */ /* 0x000fe40000000f00 */
[----:B-1--4-:R-:W-:Y:S05]  /*19010*/  CALL.REL.NOINC `($__internal_5_$__cuda_sm70_shflsync_idx_p) ;  /* 0x000007f000007944 */ /* 0x012fea0003c00000 */
[----:B------:R-:W-:Y:S01]  /*19020*/  MOV R8, R11 ;  /* 0x0000000b00087202 */ /* 0x000fe20000000f00 */
[----:B------:R-:W-:Y:S05]  /*19030*/  BRA `(.L_x_425) ;  /* 0xffffd59000007947 */ /* 0x000fea000383ffff */
.L_x_360:
[----:B------:R-:W-:Y:S01]  /*19040*/  IMAD.MOV.U32 R12, RZ, RZ, R7 ;  /* 0x000000ffff0c7224 */ /* 0x000fe200078e0007 */
[----:B------:R-:W-:Y:S01]  /*19050*/  MOV R11, 0x6 ;  /* 0x00000006000b7802 */ /* 0x000fe20000000f00 */
[----:B--2---:R-:W-:Y:S01]  /*19060*/  IMAD.MOV.U32 R3, RZ, RZ, 0x181f ;  /* 0x0000181fff037424 */ /* 0x004fe200078e00ff */
[----:B------:R-:W-:Y:S02]  /*19070*/  MOV R2, 0x19090 ;  /* 0x0001909000027802 */ /* 0x000fe40000000f00 */
[----:B-1-34-:R-:W-:Y:S05]  /*19080*/  CALL.REL.NOINC `($__internal_5_$__cuda_sm70_shflsync_idx_p) ;  /* 0x0000078000007944 */ /* 0x01afea0003c00000 */
[----:B------:R-:W-:Y:S01]  /*19090*/  MOV R2, R11 ;  /* 0x0000000b00027202 */ /* 0x000fe20000000f00 */
[----:B------:R-:W-:Y:S05]  /*190a0*/  BRA `(.L_x_426) ;  /* 0xffffd54000007947 */ /* 0x000fea000383ffff */
.L_x_361:
[----:B------:R-:W-:Y:S01]  /*190b0*/  IMAD.MOV.U32 R12, RZ, RZ, R6 ;  /* 0x000000ffff0c7224 */ /* 0x000fe200078e0006 */
[----:B------:R-:W-:Y:S01]  /*190c0*/  MOV R11, 0x7 ;  /* 0x00000007000b7802 */ /* 0x000fe20000000f00 */
[----:B-1----:R-:W-:Y:S01]  /*190d0*/  IMAD.MOV.U32 R3, RZ, RZ, 0x181f ;  /* 0x0000181fff037424 */ /* 0x002fe200078e00ff */
[----:B------:R-:W-:-:S02]  /*190e0*/  MOV R2, 0x19100 ;  /* 0x0001910000027802 */ /* 0x000fc40000000f00 */
[----:B--2-4-:R-:W-:Y:S05]  /*190f0*/  CALL.REL.NOINC `($__internal_5_$__cuda_sm70_shflsync_idx_p) ;  /* 0x0000071000007944 */ /* 0x014fea0003c00000 */
        /* <DEDUP_REMOVED lines=8> */
.L_x_363:
[----:B------:R-:W-:Y:S01]  /*19180*/  IMAD.MOV.U32 R12, RZ, RZ, R49 ;  /* 0x000000ffff0c7224 */ /* 0x000fe200078e0031 */
[----:B------:R-:W-:Y:S01]  /*19190*/  MOV R11, RZ ;  /* 0x000000ff000b7202 */ /* 0x000fe20000000f00 */
[----:B----4-:R-:W-:Y:S01]  /*191a0*/  IMAD.MOV.U32 R3, RZ, RZ, 0x1f ;  /* 0x0000001fff037424 */ /* 0x010fe200078e00ff */
[----:B------:R-:W-:Y:S02]  /*191b0*/  MOV R2, 0x191d0 ;  /* 0x000191d000027802 */ /* 0x000fe40000000f00 */
[----:B------:R-:W-:Y:S05]  /*191c0*/  CALL.REL.NOINC `($__internal_5_$__cuda_sm70_shflsync_idx_p) ;  /* 0x0000064000007944 */ /* 0x000fea0003c00000 */
[----:B------:R-:W-:Y:S01]  /*191d0*/  MOV R9, R11 ;  /* 0x0000000b00097202 */ /* 0x000fe20000000f00 */
[----:B------:R-:W-:Y:S05]  /*191e0*/  BRA `(.L_x_428) ;  /* 0xffffd5d000007947 */ /* 0x000fea000383ffff */
.L_x_364:
[----:B------:R-:W-:Y:S01]  /*191f0*/  IMAD.MOV.U32 R12, RZ, RZ, R49 ;  /* 0x000000ffff0c7224 */ /* 0x000fe200078e0031 */
[----:B------:R-:W-:Y:S01]  /*19200*/  MOV R11, 0x1 ;  /* 0x00000001000b7802 */ /* 0x000fe20000000f00 */
[----:B----4-:R-:W-:Y:S01]  /*19210*/  IMAD.MOV.U32 R3, RZ, RZ, 0x1f ;  /* 0x0000001fff037424 */ /* 0x010fe200078e00ff */
[----:B------:R-:W-:Y:S02]  /*19220*/  MOV R2, 0x19240 ;  /* 0x0001924000027802 */ /* 0x000fe40000000f00 */
[----:B-12---:R-:W-:Y:S05]  /*19230*/  CALL.REL.NOINC `($__internal_5_$__cuda_sm70_shflsync_idx_p) ;  /* 0x000005d000007944 */ /* 0x006fea0003c00000 */
[----:B------:R-:W-:Y:S01]  /*19240*/  MOV R8, R11 ;  /* 0x0000000b00087202 */ /* 0x000fe20000000f00 */
[----:B------:R-:W-:Y:S05]  /*19250*/  BRA `(.L_x_429) ;  /* 0xffffd58000007947 */ /* 0x000fea000383ffff */
.L_x_365:
[----:B------:R-:W-:Y:S02]  /*19260*/  MOV R2, 0x1 ;  /* 0x0000000100027802 */ /* 0x000fe40000000f00 */
[----:B------:R-:W-:-:S02]  /*19270*/  MOV R3, 0x19290 ;  /* 0x0001929000037802 */ /* 0x000fc40000000f00 */
[----:B-123--:R-:W-:Y:S05]  /*19280*/  CALL.REL.NOINC `($__internal_6_$__cuda_sm70_shflsync_up_p) ;  /* 0x000005d000007944 */ /* 0x00efea0003c00000 */
[----:B------:R-:W-:Y:S05]  /*19290*/  BRA `(.L_x_430) ;  /* 0xffffd67000007947 */ /* 0x000fea000383ffff */
.L_x_366:
[----:B------:R-:W-:Y:S02]  /*192a0*/  MOV R2, 0x2 ;  /* 0x0000000200027802 */ /* 0x000fe40000000f00 */
[----:B------:R-:W-:-:S02]  /*192b0*/  MOV R3, 0x192d0 ;  /* 0x000192d000037802 */ /* 0x000fc40000000f00 */
[----:B-12---:R-:W-:Y:S05]  /*192c0*/  CALL.REL.NOINC `($__internal_6_$__cuda_sm70_shflsync_up_p) ;  /* 0x0000059000007944 */ /* 0x006fea0003c00000 */
        /* <DEDUP_REMOVED lines=24> */
.L_x_370:
[----:B------:R-:W-:Y:S02]  /*19450*/  MOV R2, 0x1 ;  /* 0x0000000100027802 */ /* 0x000fe40000000f00 */
[----:B------:R-:W-:Y:S02]  /*19460*/  MOV R3, 0x19480 ;  /* 0x0001948000037802 */ /* 0x000fe40000000f00 */
[----:B------:R-:W-:Y:S05]  /*19470*/  CALL.REL.NOINC `($__internal_6_$__cuda_sm70_shflsync_up_p) ;  /* 0x000003e000007944 */ /* 0x000fea0003c00000 */
[----:B------:R-:W-:Y:S01]  /*19480*/  MOV R2, R4 ;  /* 0x0000000400027202 */ /* 0x000fe20000000f00 */
[----:B------:R-:W-:Y:S05]  /*19490*/  BRA `(.L_x_432) ;  /* 0xffffd6d000007947 */ /* 0x000fea000383ffff */
.L_x_371:
        /* <DEDUP_REMOVED lines=27> */
.L_x_373:
[----:B------:R-:W-:Y:S02]  /*19650*/  SEL R0, RZ, 0x1, P0 ;  /* 0x00000001ff007807 */ /* 0x000fe40000000000 */
[----:B------:R-:W-:Y:S02]  /*19660*/  MOV R2, 0x19680 ;  /* 0x0001968000027802 */ /* 0x000fe40000000f00 */
[----:B---3--:R-:W-:Y:S05]  /*19670*/  CALL.REL.NOINC `($__internal_7_$__cuda_sm70_votesync_ballot) ;  /* 0x0000025000007944 */ /* 0x008fea0003c00000 */
[----:B------:R-:W-:Y:S05]  /*19680*/  BRA `(.L_x_434) ;  /* 0xffffd67000007947 */ /* 0x000fea000383ffff */
.L_x_374:
[----:B------:R-:W-:Y:S01]  /*19690*/  IMAD.MOV.U32 R12, RZ, RZ, R6 ;  /* 0x000000ffff0c7224 */ /* 0x000fe200078e0006 */
[----:B--2---:R-:W-:Y:S01]  /*196a0*/  MOV R11, R13 ;  /* 0x0000000d000b7202 */ /* 0x004fe20000000f00 */
[----:B------:R-:W-:Y:S01]  /*196b0*/  IMAD.MOV.U32 R3, RZ, RZ, 0x1f ;  /* 0x0000001fff037424 */ /* 0x000fe200078e00ff */
[----:B------:R-:W-:Y:S02]  /*196c0*/  MOV R2, 0x196e0 ;  /* 0x000196e000027802 */ /* 0x000fe40000000f00 */
[----:B-1-3--:R-:W-:Y:S05]  /*196d0*/  CALL.REL.NOINC `($__internal_5_$__cuda_sm70_shflsync_idx_p) ;  /* 0x0000013000007944 */ /* 0x00afea0003c00000 */
[----:B------:R-:W-:Y:S01]  /*196e0*/  IMAD.MOV.U32 R8, RZ, RZ, R11 ;  /* 0x000000ffff087224 */ /* 0x000fe200078e000b */
[----:B------:R-:W-:Y:S01]  /*196f0*/  MOV R11, R13 ;  /* 0x0000000d000b7202 */ /* 0x000fe20000000f00 */
[----:B------:R-:W-:Y:S01]  /*19700*/  IMAD.MOV.U32 R12, RZ, RZ, R7 ;  /* 0x000000ffff0c7224 */ /* 0x000fe200078e0007 */
[----:B------:R-:W-:Y:S02]  /*19710*/  MOV R3, 0x1f ;  /* 0x0000001f00037802 */ /* 0x000fe40000000f00 */
[----:B------:R-:W-:-:S02]  /*19720*/  MOV R2, 0x19740 ;  /* 0x0001974000027802 */ /* 0x000fc40000000f00 */
[----:B------:R-:W-:Y:S05]  /*19730*/  CALL.REL.NOINC `($__internal_5_$__cuda_sm70_shflsync_idx_p) ;  /* 0x000000d000007944 */ /* 0x000fea0003c00000 */
[----:B------:R-:W-:Y:S01]  /*19740*/  MOV R7, R11 ;  /* 0x0000000b00077202 */ /* 0x000fe20000000f00 */
[----:B------:R-:W-:Y:S05]  /*19750*/  BRA `(.L_x_435) ;  /* 0xffffd5e000007947 */ /* 0x000fea000383ffff */
.L_x_377:
[----:B------:R-:W-:Y:S01]  /*19760*/  IMAD.MOV.U32 R12, RZ, RZ, R4 ;  /* 0x000000ffff0c7224 */ /* 0x000fe200078e0004 */
[----:B------:R-:W-:-:S02]  /*19770*/  MOV R3, 0x1f ;  /* 0x0000001f00037802 */ /* 0x000fc40000000f00 */
[----:B------:R-:W-:Y:S02]  /*19780*/  MOV R2, 0x197a0 ;  /* 0x000197a000027802 */ /* 0x000fe40000000f00 */
[----:B-1234-:R-:W-:Y:S05]  /*19790*/  CALL.REL.NOINC `($__internal_5_$__cuda_sm70_shflsync_idx_p) ;  /* 0x0000007000007944 */ /* 0x01efea0003c00000 */
[----:B------:R-:W-:Y:S01]  /*197a0*/  MOV R14, R11 ;  /* 0x0000000b000e7202 */ /* 0x000fe20000000f00 */
[----:B------:R-:W-:Y:S05]  /*197b0*/  BRA `(.L_x_376) ;  /* 0xffffd5e000007947 */ /* 0x000fea000383ffff */
        .weak           $__internal_4_$__cuda_sm70_shflsync_bfly_p
        .type           $__internal_4_$__cuda_sm70_shflsync_bfly_p,@function
        .size           $__internal_4_$__cuda_sm70_shflsync_bfly_p,($__internal_5_$__cuda_sm70_shflsync_idx_p - $__internal_4_$__cuda_sm70_shflsync_bfly_p)
$__internal_4_$__cuda_sm70_shflsync_bfly_p:
[----:B------:R-:W-:Y:S04]  /*197c0*/  WARPSYNC R10 ;  /* 0x0000000a00007348 */ /* 0x000fe80003800000 */
[----:B------:R1:W2:Y:S01]  /*197d0*/  SHFL.BFLY PT, R0, R0, R8, R11 ;  /* 0x0c00000800007389 */ /* 0x0002a200000e000b */
[----:B------:R-:W-:Y:S02]  /*197e0*/  MOV R9, 0x0 ;  /* 0x0000000000097802 */ /* 0x000fe40000000f00 */
[----:B-1----:R-:W-:-:S04]  /*197f0*/  MOV R8, R4 ;  /* 0x0000000400087202 */ /* 0x002fc80000000f00 */
[----:B--2---:R-:W-:Y:S05]  /*19800*/  RET.REL.NODEC R8 `(_ZN7cutlass13device_kernelIN5flash19enable_sm80_to_sm89INS1_16FlashAttnFwdSm80INS1_25CollectiveMainloopFwdSm80ILi4ELi1ELb0EN4cute5tupleIJNS5_1CILi128EEENS7_ILi80EEENS7_ILi64EEEEEELi64ENS_10bfloat16_tEfNS_4arch4Sm80ELb0ELb0ELb1ELb1ELb0ELb1ELb1ELb1EEENS1_21CollectiveEpilogueFwdINS6_IJS8_SA_S9_EEENS6_IJNS7_ILi1EEESI_SI_EEESC_SE_Li128ELb1ELb1ELb1ELb0EEENS1_36VarlenDynamicPersistentTileSchedulerILi128ELi80ELi128ELi128ELb1ELb1ELb0ELb0ELb1ELb1EEEEEEEEEvNT_6ParamsE) ;  /* 0xfffe67f008007950 */ /* 0x004fea0003c3ffff */
        .weak           $__internal_5_$__cuda_sm70_shflsync_idx_p
        .type           $__internal_5_$__cuda_sm70_shflsync_idx_p,@function
        .size           $__internal_5_$__cuda_sm70_shflsync_idx_p,($__internal_6_$__cuda_sm70_shflsync_up_p - $__internal_5_$__cuda_sm70_shflsync_idx_p)
$__internal_5_$__cuda_sm70_shflsync_idx_p:
[----:B------:R-:W-:-:S04]  /*19810*/  MOV R48, 0xffffffff ;  /* 0xffffffff00307802 */ /* 0x000fc80000000f00 */
[----:B------:R-:W-:Y:S04]  /*19820*/  WARPSYNC R48 ;  /* 0x0000003000007348 */ /* 0x000fe80003800000 */
[----:B------:R1:W2:Y:S02]  /*19830*/  SHFL.IDX PT, R11, R12, R11, R3 ;  /* 0x0000000b0c0b7389 */ /* 0x0002a400000e0003 */
[----:B-1----:R-:W-:-:S04]  /*19840*/  MOV R3, 0x0 ;  /* 0x0000000000037802 */ /* 0x002fc80000000f00 */
[----:B--2---:R-:W-:Y:S05]  /*19850*/  RET.REL.NODEC R2 `(_ZN7cutlass13device_kernelIN5flash19enable_sm80_to_sm89INS1_16FlashAttnFwdSm80INS1_25CollectiveMainloopFwdSm80ILi4ELi1ELb0EN4cute5tupleIJNS5_1CILi128EEENS7_ILi80EEENS7_ILi64EEEEEELi64ENS_10bfloat16_tEfNS_4arch4Sm80ELb0ELb0ELb1ELb1ELb0ELb1ELb1ELb1EEENS1_21CollectiveEpilogueFwdINS6_IJS8_SA_S9_EEENS6_IJNS7_ILi1EEESI_SI_EEESC_SE_Li128ELb1ELb1ELb1ELb0EEENS1_36VarlenDynamicPersistentTileSchedulerILi128ELi80ELi128ELi128ELb1ELb1ELb0ELb0ELb1ELb1EEEEEEEEEvNT_6ParamsE) ;  /* 0xfffe67a002007950 */ /* 0x004fea0003c3ffff */
        .weak           $__internal_6_$__cuda_sm70_shflsync_up_p
        .type           $__internal_6_$__cuda_sm70_shflsync_up_p,@function
        .size           $__internal_6_$__cuda_sm70_shflsync_up_p,($__internal_7_$__cuda_sm70_votesync_ballot - $__internal_6_$__cuda_sm70_shflsync_up_p)
$__internal_6_$__cuda_sm70_shflsync_up_p:
[----:B------:R-:W-:Y:S02]  /*19860*/  IMAD.MOV.U32 R4, RZ, RZ, RZ ;  /* 0x000000ffff047224 */ /* 0x000fe400078e00ff */
[----:B------:R-:W-:-:S04]  /*19870*/  IMAD.MOV.U32 R10, RZ, RZ, -0x1 ;  /* 0xffffffffff0a7424 */ /* 0x000fc800078e00ff */
[----:B------:R-:W-:Y:S04]  /*19880*/  WARPSYNC R10 ;  /* 0x0000000a00007348 */ /* 0x000fe80003800000 */
[----:B------:R1:W2:Y:S02]  /*19890*/  SHFL.UP PT, R4, R0, R2, R4 ;  /* 0x0400000200047389 */ /* 0x0002a400000e0004 */
[----:B-1----:R-:W-:Y:S02]  /*198a0*/  MOV R2, R3 ;  /* 0x0000000300027202 */ /* 0x002fe40000000f00 */
[----:B------:R-:W-:-:S04]  /*198b0*/  MOV R3, 0x0 ;  /* 0x0000000000037802 */ /* 0x000fc80000000f00 */
[----:B--2---:R-:W-:Y:S05]  /*198c0*/  RET.REL.NODEC R2 `(_ZN7cutlass13device_kernelIN5flash19enable_sm80_to_sm89INS1_16FlashAttnFwdSm80INS1_25CollectiveMainloopFwdSm80ILi4ELi1ELb0EN4cute5tupleIJNS5_1CILi128EEENS7_ILi80EEENS7_ILi64EEEEEELi64ENS_10bfloat16_tEfNS_4arch4Sm80ELb0ELb0ELb1ELb1ELb0ELb1ELb1ELb1EEENS1_21CollectiveEpilogueFwdINS6_IJS8_SA_S9_EEENS6_IJNS7_ILi1EEESI_SI_EEESC_SE_Li128ELb1ELb1ELb1ELb0EEENS1_36VarlenDynamicPersistentTileSchedulerILi128ELi80ELi128ELi128ELb1ELb1ELb0ELb0ELb1ELb1EEEEEEEEEvNT_6ParamsE) ;  /* 0xfffe673002007950 */ /* 0x004fea0003c3ffff */
        .weak           $__internal_7_$__cuda_sm70_votesync_ballot
        .type           $__internal_7_$__cuda_sm70_votesync_ballot,@function
        .size           $__internal_7_$__cuda_sm70_votesync_ballot,(.L_x_3234 - $__internal_7_$__cuda_sm70_votesync_ballot)
$__internal_7_$__cuda_sm70_votesync_ballot:
[----:B------:R-:W-:Y:S01]  /*198d0*/  ISETP.NE.U32.AND P0, PT, R0, 0x1, PT ;  /* 0x000000010000780c */ /* 0x000fe20003f05070 */
[----:B------:R-:W-:-:S04]  /*198e0*/  IMAD.MOV.U32 R3, RZ, RZ, -0x1 ;  /* 0xffffffffff037424 */ /* 0x000fc800078e00ff */
[----:B------:R-:W-:Y:S08]  /*198f0*/  WARPSYNC R3 ;  /* 0x0000000300007348 */ /* 0x000ff00003800000 */
[----:B------:R-:W-:-:S04]  /*19900*/  VOTE.ANY R0, PT, !P0 ;  /* 0x0000000000007806 */ /* 0x000fc800040e0100 */
[----:B------:R-:W-:Y:S01]  /*19910*/  LOP3.LUT R0, R0, R3, RZ, 0xc0, !PT ;  /* 0x0000000300007212 */ /* 0x000fe200078ec0ff */
[----:B------:R-:W-:-:S04]  /*19920*/  IMAD.MOV.U32 R3, RZ, RZ, 0x0 ;  /* 0x00000000ff037424 */ /* 0x000fc800078e00ff */
[----:B------:R-:W-:Y:S05]  /*19930*/  RET.REL.NODEC R2 `(_ZN7cutlass13device_kernelIN5flash19enable_sm80_to_sm89INS1_16FlashAttnFwdSm80INS1_25CollectiveMainloopFwdSm80ILi4ELi1ELb0EN4cute5tupleIJNS5_1CILi128EEENS7_ILi80EEENS7_ILi64EEEEEELi64ENS_10bfloat16_tEfNS_4arch4Sm80ELb0ELb0ELb1ELb1ELb0ELb1ELb1ELb1EEENS1_21CollectiveEpilogueFwdINS6_IJS8_SA_S9_EEENS6_IJNS7_ILi1EEESI_SI_EEESC_SE_Li128ELb1ELb1ELb1ELb0EEENS1_36VarlenDynamicPersistentTileSchedulerILi128ELi80ELi128ELi128ELb1ELb1ELb0ELb0ELb1ELb1EEEEEEEEEvNT_6ParamsE) ;  /* 0xfffe66c002007950 */ /* 0x000fea0003c3ffff */
.L_x_436:
        /* <DEDUP_REMOVED lines=12> */
.L_x_3234:


//--------------------- .text._ZN7cutlass13device_kernelIN5flash19enable_sm80_to_sm89INS1_16FlashAttnFwdSm80INS1_25CollectiveMainloopFwdSm80ILi4ELi1ELb0EN4cute5tupleIJNS5_1CILi128EEENS7_ILi96EEENS7_ILi64EEEEEELi64ENS_10bfloat16_tEfNS_4arch4Sm80ELb0ELb1ELb1ELb0ELb0ELb0ELb1ELb1EEENS1_21CollectiveEpilogueFwdINS6_IJS8_SA_S9_EEENS6_IJNS7_ILi1EEESI_SI_EEESC_SE_Li128ELb0ELb1ELb1ELb0EEENS1_19SingleTileSchedulerILb0ELb1ELb1ELi128EEEEEEEEEvNT_6ParamsE --------------------------
	.section	.text._ZN7cutlass13device_kernelIN5flash19enable_sm80_to_sm89INS1_16FlashAttnFwdSm80INS1_25CollectiveMainloopFwdSm80ILi4ELi1ELb0EN4cute5tupleIJNS5_1CILi128EEENS7_ILi96EEENS7_ILi64EEEEEELi64ENS_10bfloat16_tEfNS_4arch4Sm80ELb0ELb1ELb1ELb0ELb0ELb0ELb1ELb1EEENS1_21CollectiveEpilogueFwdINS6_IJS8_SA_S9_EEENS6_IJNS7_ILi1EEESI_SI_EEESC_SE_Li128ELb0ELb1ELb1ELb0EEENS1_19SingleTileSchedulerILb0ELb1ELb1ELi128EEEEEEEEEvNT_6ParamsE,"ax",@progbits
	.sectioninfo	@"SHI_REGISTERS=255"
	.align	128
.text._ZN7cutlass13device_kernelIN5flash19enable_sm80_to_sm89INS1_16FlashAttnFwdSm80INS1_25CollectiveMainloopFwdSm80ILi4ELi1ELb0EN4cute5tupleIJNS5_1CILi128EEENS7_ILi96EEENS7_ILi64EEEEEELi64ENS_10bfloat16_tEfNS_4arch4Sm80ELb0ELb1ELb1ELb0ELb0ELb0ELb1ELb1EEENS1_21CollectiveEpilogueFwdINS6_IJS8_SA_S9_EEENS6_IJNS7_ILi1EEESI_SI_EEESC_SE_Li128ELb0ELb1ELb1ELb0EEENS1_19SingleTileSchedulerILb0ELb1ELb1ELi128EEEEEEEEEvNT_6ParamsE:
        .type           _ZN7cutlass13device_kernelIN5flash19enable_sm80_to_sm89INS1_16FlashAttnFwdSm80INS1_25CollectiveMainloopFwdSm80ILi4ELi1ELb0EN4cute5tupleIJNS5_1CILi128EEENS7_ILi96EEENS7_ILi64EEEEEELi64ENS_10bfloat16_tEfNS_4arch4Sm80ELb0ELb1ELb1ELb0ELb0ELb0ELb1ELb1EEENS1_21CollectiveEpilogueFwdINS6_IJS8_SA_S9_EEENS6_IJNS7_ILi1EEESI_SI_EEESC_SE_Li128ELb0ELb1ELb1ELb0EEENS1_19SingleTileSchedulerILb0ELb1ELb1ELi128EEEEEEEEEvNT_6ParamsE,@function
        .size           _ZN7cutlass13device_kernelIN5flash19enable_sm80_to_sm89INS1_16FlashAttnFwdSm80INS1_25CollectiveMainloopFwdSm80ILi4ELi1ELb0EN4cute5tupleIJNS5_1CILi128EEENS7_ILi96EEENS7_ILi64EEEEEELi64ENS_10bfloat16_tEfNS_4arch4Sm80ELb0ELb1ELb1ELb0ELb0ELb0ELb1ELb1EEENS1_21CollectiveEpilogueFwdINS6_IJS8_SA_S9_EEENS6_IJNS7_ILi1EEESI_SI_EEESC_SE_Li128ELb0ELb1ELb1ELb0EEENS1_19SingleTileSchedulerILb0ELb1ELb1ELi128EEEEEEEEEvNT_6ParamsE,(.L_x_3239 - _ZN7cutlass13device_kernelIN5flash19enable_sm80_to_sm89INS1_16FlashAttnFwdSm80INS1_25CollectiveMainloopFwdSm80ILi4ELi1ELb0EN4cute5tupleIJNS5_1CILi128EEENS7_ILi96EEENS7_ILi64EEEEEELi64ENS_10bfloat16_tEfNS_4arch4Sm80ELb0ELb1ELb1ELb0ELb0ELb0ELb1ELb1EEENS1_21CollectiveEpilogueFwdINS6_IJS8_SA_S9_EEENS6_IJNS7_ILi1EEESI_SI_EEESC_SE_Li128ELb0ELb1ELb1ELb0EEENS1_19SingleTileSchedulerILb0ELb1ELb1ELi128EEEEEEEEEvNT_6ParamsE)
        .other          _ZN7cutlass13device_kernelIN5flash19enable_sm80_to_sm89INS1_16FlashAttnFwdSm80INS1_25CollectiveMainloopFwdSm80ILi4ELi1ELb0EN4cute5tupleIJNS5_1CILi128EEENS7_ILi96EEENS7_ILi64EEEEEELi64ENS_10bfloat16_tEfNS_4arch4Sm80ELb0ELb1ELb1ELb0ELb0ELb0ELb1ELb1EEENS1_21CollectiveEpilogueFwdINS6_IJS8_SA_S9_EEENS6_IJNS7_ILi1EEESI_SI_EEESC_SE_Li128ELb0ELb1ELb1ELb0EEENS1_19SingleTileSchedulerILb0ELb1ELb1ELi128EEEEEEEEEvNT_6ParamsE,@"STO_CUDA_ENTRY STV_DEFAULT"
_ZN7cutlass13device_kernelIN5flash19enable_sm80_to_sm89INS1_16FlashAttnFwdSm80INS1_25CollectiveMainloopFwdSm80ILi4ELi1ELb0EN4cute5tupleIJNS5_1CILi128EEENS7_ILi96EEENS7_ILi64EEEEEELi64ENS_10bfloat16_tEfNS_4arch4Sm80ELb0ELb1ELb1ELb0ELb0ELb0ELb1ELb1EEENS1_21CollectiveEpilogueFwdINS6_IJS8_SA_S9_EEENS6_IJNS7_ILi1EEESI_SI_EEESC_SE_Li128ELb0ELb1ELb1ELb0EEENS1_19SingleTileSchedulerILb0ELb1ELb1ELi128EEEEEEEEEvNT_6ParamsE:
[----:B------:R-:W-:Y:S02]  /*0000*/  MOV R1, c[0x0][0x28] ;  /* 0x00000a0000017a02 */ /* 0x000fe40000000f00 */
[----:B------:R-:W1:Y:S01]  /*0010*/  S2R R210, SR_TID.X ;  /* 0x0000000000d27919 */ /* 0x000e620000002100 */
[----:B------:R-:W2:Y:S01]  /*0020*/  S2UR UR6, SR_CTAID.Y ;  /* 0x00000000000679c3 */ /* 0x000ea20000002600 */
[----:B------:R-:W-:Y:S02]  /*0030*/  IADD3 R1, R1, -0x78, RZ ;  /* 0xffffff8801017810 */ /* 0x000fe40007ffe0ff */
[----:B------:R-:W3:Y:S01]  /*0040*/  S2R R19, SR_CTAID.Z ;  /* 0x0000000000137919 */ /* 0x000ee20000002700 */
[----:B-1----:R-:W-:-:S06]  /*0050*/  SHF.R.U32.HI R0, RZ, 0x5, R210 ;  /* 0x00000005ff007819 */ /* 0x002fcc00000116d2 */
[----:B------:R-:W1:Y:S02]  /*0060*/  SHFL.IDX PT, R0, R0, RZ, 0x1f ;  /* 0x00001fff00007589 */ /* 0x000e6400000e0000 */
[----:B-1----:R-:W-:-:S13]  /*0070*/  ISETP.NE.AND P0, PT, R0, RZ, PT ;  /* 0x000000ff0000720c */ /* 0x002fda0003f05270 */
[----:B--2---:R-:W-:Y:S05]  /*0080*/  @!P0 BRA `(.L_x_437) ;  /* 0x0000009000008947 */ /* 0x004fea0003800000 */
[----:B---3--:R-:W-:Y:S01]  /*0090*/  MOV R0, c[0x0][0x550] ;  /* 0x0001540000007a02 */ /* 0x008fe20000000f00 */
[----:B------:R-:W-:-:S03]  /*00a0*/  UMOV UR11, UR6 ;  /* 0x00000006000b7c82 */ /* 0x000fc60008000000 */
[----:B------:R-:W-:-:S13]  /*00b0*/  ISETP.NE.AND P0, PT, R0, 0x1, PT ;  /* 0x000000010000780c */ /* 0x000fda0003f05270 */
[----:B------:R-:W-:Y:S05]  /*00c0*/  @!P0 BRA `(.L_x_438) ;  /* 0x000000b000008947 */ /* 0x000fea0003800000 */
[----:B------:R-:W-:Y:S02]  /*00d0*/  ULDC UR4, c[0x0][0x554] ;  /* 0x0001550000047ab9 */ /* 0x000fe40000000800 */
[----:B------:R-:W-:Y:S02]  /*00e0*/  UIMAD.WIDE.U32 UR4, UR6, UR4, URZ ;  /* 0x00000004060472a5 */ /* 0x000fe4000f8e003f */
[----:B------:R-:W-:Y:S02]  /*00f0*/  ULDC UR11, c[0x0][0x558] ;  /* 0x00015600000b7ab9 */ /* 0x000fe40000000800 */
[----:B------:R-:W-:Y:S01]  /*0100*/  USHF.R.U32.HI UR11, URZ, UR11, UR5 ;  /* 0x0000000b3f0b7299 */ /* 0x000fe20008011605 */
[----:B------:R-:W-:Y:S05]  /*0110*/  BRA `(.L_x_438) ;  /* 0x0000006000007947 */ /* 0x000fea0003800000 */
.L_x_437:
[----:B---3--:R-:W-:Y:S02]  /*0120*/  ULDC.64 UR4, c[0x0][0x550] ;  /* 0x0001540000047ab9 */ /* 0x008fe40000000a00 */
[----:B------:R-:W-:Y:S02]  /*0130*/  UISETP.NE.AND UP0, UPT, UR4, 0x1, UPT ;  /* 0x000000010400788c */ /* 0x000fe4000bf05270 */
[----:B------:R-:W-:-:S02]  /*0140*/  UIMAD.WIDE.U32 UR8, UR6, UR5, URZ ;  /* 0x00000005060872a5 */ /* 0x000fc4000f8e003f */
[----:B------:R-:W-:Y:S02]  /*0150*/  ULDC UR4, c[0x0][0x558] ;  /* 0x0001560000047ab9 */ /* 0x000fe40000000800 */
[----:B------:R-:W-:-:S05]  /*0160*/  UMOV UR11, UR6 ;  /* 0x00000006000b7c82 */ /* 0x000fca0008000000 */
[----:B------:R-:W-:-:S03]  /*0170*/  @UP0 USHF.R.U32.HI UR11, URZ, UR4, UR9 ;  /* 0x000000043f0b0299 */ /* 0x000fc60008011609 */
.L_x_438:
[----:B------:R-:W-:Y:S01]  /*0180*/  ISETP.GE.AND P0, PT, R19, RZ, PT ;  /* 0x000000ff1300720c */ /* 0x000fe20003f06270 */
[----:B------:R-:W-:Y:S02]  /*0190*/  UIADD3 UR4, -UR11, URZ, URZ ;  /* 0x0000003f0b047290 */ /* 0x000fe4000fffe13f */
[----:B------:R-:W-:Y:S02]  /*01a0*/  ULDC UR10, c[0x0][0x550] ;  /* 0x00015400000a7ab9 */ /* 0x000fe40000000800 */
[----:B------:R-:W-:-:S08]  /*01b0*/  UIMAD UR10, UR4, UR10, UR6 ;  /* 0x0000000a040a72a4 */ /* 0x000fd0000f8e0206 */
[----:B------:R-:W-:Y:S05]  /*01c0*/  @!P0 EXIT ;  /* 0x000000000000894d */ /* 0x000fea0003800000 */
[----:B------:R-:W1:Y:S01]  /*01d0*/  S2UR UR7, SR_CTAID.X ;  /* 0x00000000000779c3 */ /* 0x000e620000002500 */
[----:B------:R-:W-:Y:S02]  /*01e0*/  ULDC UR4, c[0x0][0x2c4] ;  /* 0x0000b10000047ab9 */ /* 0x000fe40000000800 */
[----:B------:R-:W-:Y:S02]  /*01f0*/  UISETP.NE.AND UP2, UPT, UR4, 0x1, UPT ;  /* 0x000000010400788c */ /* 0x000fe4000bf45270 */
[----:B------:R-:W-:Y:S02]  /*0200*/  UMOV UR6, 0x1 ;  /* 0x0000000100067882 */ /* 0x000fe40000000000 */
[----:B------:R-:W-:Y:S02]  /*0210*/  ULDC.64 UR4, c[0x0][0x328] ;  /* 0x0000ca0000047ab9 */ /* 0x000fe40000000a00 */
[----:B------:R-:W-:Y:S02]  /*0220*/  UISETP.LE.AND UP1, UPT, UR6, UR5, UPT ;  /* 0x000000050600728c */ /* 0x000fe4000bf23270 */
[----:B------:R-:W-:-:S02]  /*0230*/  ULDC.64 UR8, c[0x0][0x2c8] ;  /* 0x0000b20000087ab9 */ /* 0x000fc40000000a00 */
[----:B------:R-:W-:Y:S02]  /*0240*/  ULDC UR12, c[0x0][0x168] ;  /* 0x00005a00000c7ab9 */ /* 0x000fe40000000800 */
[----:B------:R-:W-:Y:S01]  /*0250*/  PLOP3.LUT P0, PT, PT, PT, UP1, 0x40, 0x0 ;  /* 0x000000000000781c */ /* 0x000fe20003f0e818 */
[----:B------:R-:W-:Y:S02]  /*0260*/  UIADD3 UR12, UR6, -UR12, URZ ;  /* 0x8000000c060c7290 */ /* 0x000fe4000fffe03f */
[----:B------:R-:W-:Y:S02]  /*0270*/  ULDC UR5, c[0x0][0x1d0] ;  /* 0x0000740000057ab9 */ /* 0x000fe40000000800 */
[----:B-1----:R-:W-:-:S04]  /*0280*/  USHF.L.U32 UR7, UR7, 0x7, URZ ;  /* 0x0000000707077899 */ /* 0x002fc8000800063f */
[----:B------:R-:W-:-:S04]  /*0290*/  @UP2 UIADD3 UR14, UR7, 0x7f, URZ ;  /* 0x0000007f070e2890 */ /* 0x000fc8000fffe03f */
[----:B------:R-:W-:Y:S02]  /*02a0*/  UIMAD.WIDE.U32 UR14, UR14, UR8, URZ ;  /* 0x000000080e0e72a5 */ /* 0x000fe4000f8e003f */
[----:B------:R-:W-:Y:S02]  /*02b0*/  UIADD3 UR8, UR7, 0x7f, URZ ;  /* 0x0000007f07087890 */ /* 0x000fe4000fffe03f */
[----:B------:R-:W-:-:S04]  /*02c0*/  @UP2 USHF.R.U32.HI UR8, URZ, UR9, UR15 ;  /* 0x000000093f082299 */ /* 0x000fc8000801160f */
[----:B------:R-:W-:-:S04]  /*02d0*/  UIADD3 UR5, UR8, UR5, UR12 ;  /* 0x0000000508057290 */ /* 0x000fc8000fffe00c */
[----:B------:R-:W-:Y:S01]  /*02e0*/  UIADD3 UR8, UR5, UR4, URZ ;  /* 0x0000000405087290 */ /* 0x000fe2000fffe03f */
[----:B------:R-:W-:Y:S05]  /*02f0*/  @P0 BRA `(.L_x_439) ;  /* 0x0000014000000947 */ /* 0x000fea0003800000 */
[----:B------:R-:W-:Y:S01]  /*0300*/  ISETP.LT.AND P0, PT, RZ, UR5, PT ;  /* 0x00000005ff007c0c */ /* 0x000fe2000bf01270 */
[----:B------:R-:W-:-:S12]  /*0310*/  UIADD3 UR9, UR5, -0x1, URZ ;  /* 0xffffffff05097890 */ /* 0x000fd8000fffe03f */
[----:B------:R-:W-:Y:S05]  /*0320*/  @P0 BRA `(.L_x_440) ;  /* 0x0000008000000947 */ /* 0x000fea0003800000 */
[----:B------:R-:W-:Y:S02]  /*0330*/  ULDC UR4, c[0x0][0x32c] ;  /* 0x0000cb0000047ab9 */ /* 0x000fe40000000800 */
[----:B------:R-:W-:Y:S02]  /*0340*/  UISETP.NE.AND UP0, UPT, UR6, UR4, UPT ;  /* 0x000000040600728c */ /* 0x000fe4000bf05270 */
[----:B------:R-:W-:-:S03]  /*0350*/  UIADD3 UR9, -UR5, URZ, URZ ;  /* 0x0000003f05097290 */ /* 0x000fc6000fffe13f */
[----:B------:R-:W-:Y:S02]  /*0360*/  ULDC.64 UR4, c[0x0][0x330] ;  /* 0x0000cc0000047ab9 */ /* 0x000fe40000000a00 */
[----:B------:R-:W-:-:S04]  /*0370*/  UIMAD.WIDE.U32 UR12, UR9, UR4, URZ ;  /* 0x00000004090c72a5 */ /* 0x000fc8000f8e003f */
[----:B------:R-:W-:-:S04]  /*0380*/  @UP0 USHF.R.U32.HI UR9, URZ, UR5, UR13 ;  /* 0x000000053f090299 */ /* 0x000fc8000801160d */
[----:B------:R-:W-:Y:S01]  /*0390*/  ULOP3.LUT UR9, URZ, UR9, URZ, 0x33, !UPT ;  /* 0x000000093f097292 */ /* 0x000fe2000f8e333f */
[----:B------:R-:W-:Y:S05]  /*03a0*/  BRA `(.L_x_441) ;  /* 0x0000005000007947 */ /* 0x000fea0003800000 */
.L_x_440:
[----:B------:R-:W-:Y:S02]  /*03b0*/  ULDC UR4, c[0x0][0x32c] ;  /* 0x0000cb0000047ab9 */ /* 0x000fe40000000800 */
[----:B------:R-:W-:-:S03]  /*03c0*/  UISETP.NE.AND UP0, UPT, UR6, UR4, UPT ;  /* 0x000000040600728c */ /* 0x000fc6000bf05270 */
[----:B------:R-:W-:Y:S02]  /*03d0*/  ULDC.64 UR4, c[0x0][0x330] ;  /* 0x0000cc0000047ab9 */ /* 0x000fe40000000a00 */
[----:B------:R-:W-:-:S06]  /*03e0*/  UIMAD.WIDE.U32 UR12, UR9, UR4, URZ ;  /* 0x00000004090c72a5 */ /* 0x000fcc000f8e003f */
[----:B------:R-:W-:Y:S02]  /*03f0*/  @UP0 USHF.R.U32.HI UR9, URZ, UR5, UR13 ;  /* 0x000000053f090299 */ /* 0x000fe4000801160d */
.L_x_441:
[----:B------:R-:W-:Y:S02]  /*0400*/  ULDC UR4, c[0x0][0x32c] ;  /* 0x0000cb0000047ab9 */ /* 0x000fe40000000800 */
[----:B------:R-:W-:-:S04]  /*0410*/  UIMAD UR4, UR9, UR4, UR4 ;  /* 0x00000004090472a4 */ /* 0x000fc8000f8e0204 */
[----:B------:R-:W-:-:S04]  /*0420*/  UISETP.LT.AND UP0, UPT, UR8, UR4, UPT ;  /* 0x000000040800728c */ /* 0x000fc8000bf01270 */
[----:B------:R-:W-:-:S03]  /*0430*/  USEL UR8, UR8, UR4, UP0 ;  /* 0x0000000408087287 */ /* 0x000fc60008000000 */
.L_x_439:
[----:B------:R-:W-:Y:S01]  /*0440*/  ULDC.64 UR4, c[0x0][0x2c8] ;  /* 0x0000b20000047ab9 */ /* 0x000fe20000000a00 */
[----:B------:R-:W-:Y:S01]  /*0450*/  PLOP3.LUT P0, PT, PT, PT, UP1, 0x40, 0x0 ;  /* 0x000000000000781c */ /* 0x000fe20003f0e818 */
[----:B------:R-:W-:Y:S02]  /*0460*/  UIMAD.WIDE.U32 UR14, UR7, UR4, URZ ;  /* 0x00000004070e72a5 */ /* 0x000fe4000f8e003f */
[----:B------:R-:W-:Y:S02]  /*0470*/  UMOV UR12, 0x5f ;  /* 0x0000005f000c7882 */ /* 0x000fe40000000000 */
[----:B------:R-:W-:Y:S02]  /*0480*/  ULDC UR6, c[0x0][0x1d0] ;  /* 0x0000740000067ab9 */ /* 0x000fe40000000800 */
[----:B------:R-:W-:Y:S02]  /*0490*/  UIADD3 UR8, UR8, 0x5f, URZ ;  /* 0x0000005f08087890 */ /* 0x000fe4000fffe03f */
[----:B------:R-:W-:-:S02]  /*04a0*/  UIADD3 UR12, UR12, UR6, URZ ;  /* 0x000000060c0c7290 */ /* 0x000fc4000fffe03f */
[----:B------:R-:W-:Y:S02]  /*04b0*/  UIMAD.WIDE UR8, UR8, 0x2aaaaaab, URZ ;  /* 0x2aaaaaab080878a5 */ /* 0x000fe4000f8e023f */
[----:B------:R-:W-:Y:S02]  /*04c0*/  UIMAD.WIDE UR12, UR12, 0x2aaaaaab, URZ ;  /* 0x2aaaaaab0c0c78a5 */ /* 0x000fe4000f8e023f */
[----:B------:R-:W-:Y:S02]  /*04d0*/  ULDC UR14, c[0x0][0x168] ;  /* 0x00005a00000e7ab9 */ /* 0x000fe40000000800 */
[----:B------:R-:W-:Y:S02]  /*04e0*/  UMOV UR4, UR7 ;  /* 0x0000000700047c82 */ /* 0x000fe40008000000 */
[----:B------:R-:W-:Y:S02]  /*04f0*/  @UP2 USHF.R.U32.HI UR4, URZ, UR5, UR15 ;  /* 0x000000053f042299 */ /* 0x000fe4000801160f */
[----:B------:R-:W-:-:S02]  /*0500*/  UIADD3 UR6, UR6, -UR14, URZ ;  /* 0x8000000e06067290 */ /* 0x000fc4000fffe03f */
[----:B------:R-:W-:Y:S02]  /*0510*/  USHF.R.U32.HI UR8, URZ, 0x1f, UR9 ;  /* 0x0000001f3f087899 */ /* 0x000fe40008011609 */
[----:B------:R-:W-:Y:S02]  /*0520*/  USHF.R.U32.HI UR12, URZ, 0x1f, UR13 ;  /* 0x0000001f3f0c7899 */ /* 0x000fe4000801160d */
[----:B------:R-:W-:Y:S02]  /*0530*/  UIADD3 UR4, UR6, UR4, URZ ;  /* 0x0000000406047290 */ /* 0x000fe4000fffe03f */
[----:B------:R-:W-:Y:S02]  /*0540*/  ULDC UR5, c[0x0][0x324] ;  /* 0x0000c90000057ab9 */ /* 0x000fe40000000800 */
[----:B------:R-:W-:Y:S02]  /*0550*/  ULEA.HI.SX32 UR8, UR9, UR8, 0x1c ;  /* 0x0000000809087291 */ /* 0x000fe4000f8fe23f */
[----:B------:R-:W-:-:S02]  /*0560*/  ULEA.HI.SX32 UR12, UR13, UR12, 0x1c ;  /* 0x0000000c0d0c7291 */ /* 0x000fc4000f8fe23f */
[----:B------:R-:W-:Y:S02]  /*0570*/  UIADD3 UR5, UR4, -UR5, URZ ;  /* 0x8000000504057290 */ /* 0x000fe4000fffe03f */
[----:B------:R-:W-:-:S04]  /*0580*/  UISETP.LT.AND UP0, UPT, UR12, UR8, UPT ;  /* 0x000000080c00728c */ /* 0x000fc8000bf01270 */
[----:B------:R-:W-:Y:S01]  /*0590*/  USEL UR8, UR12, UR8, UP0 ;  /* 0x000000080c087287 */ /* 0x000fe20008000000 */
[----:B------:R-:W-:Y:S01]  /*05a0*/  MOV R3, UR5 ;  /* 0x0000000500037c02 */ /* 0x000fe20008000f00 */
[----:B------:R-:W-:Y:S05]  /*05b0*/  @P0 BRA `(.L_x_442) ;  /* 0x0000010000000947 */ /* 0x000fea0003800000 */
[----:B------:R-:W-:-:S04]  /*05c0*/  MOV R0, UR4 ;  /* 0x0000000400007c02 */ /* 0x000fc80008000f00 */
[----:B------:R-:W-:-:S13]  /*05d0*/  ISETP.GT.AND P0, PT, R0, -0x1, PT ;  /* 0xffffffff0000780c */ /* 0x000fda0003f04270 */
[----:B------:R-:W-:Y:S05]  /*05e0*/  @P0 BRA `(.L_x_443) ;  /* 0x0000007000000947 */ /* 0x000fea0003800000 */
[----:B------:R-:W-:Y:S01]  /*05f0*/  IMAD.MOV.U32 R2, RZ, RZ, c[0x0][0x32c] ;  /* 0x0000cb00ff027624 */ /* 0x000fe200078e00ff */
[----:B------:R-:W-:-:S04]  /*0600*/  LOP3.LUT R0, RZ, R0, RZ, 0x33, !PT ;  /* 0x00000000ff007212 */ /* 0x000fc800078e33ff */
[----:B------:R-:W-:-:S13]  /*0610*/  ISETP.NE.AND P0, PT, R2, 0x1, PT ;  /* 0x000000010200780c */ /* 0x000fda0003f05270 */
[----:B------:R-:W-:-:S05]  /*0620*/  @P0 IMAD.HI.U32 R2, R0, c[0x0][0x330], RZ ;  /* 0x0000cc0000020a27 */ /* 0x000fca00078e00ff */
[----:B------:R-:W-:-:S04]  /*0630*/  @P0 SHF.R.U32.HI R0, RZ, c[0x0][0x334], R2 ;  /* 0x0000cd00ff000a19 */ /* 0x000fc80000011602 */
[----:B------:R-:W-:Y:S01]  /*0640*/  LOP3.LUT R0, RZ, R0, RZ, 0x33, !PT ;  /* 0x00000000ff007212 */ /* 0x000fe200078e33ff */
[----:B------:R-:W-:Y:S05]  /*0650*/  BRA `(.L_x_444) ;  /* 0x0000004000007947 */ /* 0x000fea0003800000 */
.L_x_443:
[----:B------:R-:W-:-:S04]  /*0660*/  MOV R2, c[0x0][0x32c] ;  /* 0x0000cb0000027a02 */ /* 0x000fc80000000f00 */
[----:B------:R-:W-:-:S13]  /*0670*/  ISETP.NE.AND P0, PT, R2, 0x1, PT ;  /* 0x000000010200780c */ /* 0x000fda0003f05270 */
[----:B------:R-:W-:-:S05]  /*0680*/  @P0 IMAD.HI.U32 R2, R0, c[0x0][0x330], RZ ;  /* 0x0000cc0000020a27 */ /* 0x000fca00078e00ff */
[----:B------:R-:W-:-:S05]  /*0690*/  @P0 SHF.R.U32.HI R0, RZ, c[0x0][0x334], R2 ;  /* 0x0000cd00ff000a19 */ /* 0x000fca0000011602 */
.L_x_444:
[----:B------:R-:W-:-:S05]  /*06a0*/  IMAD R0, R0, c[0x0][0x32c], RZ ;  /* 0x0000cb0000007a24 */ /* 0x000fca00078e02ff */
[----:B------:R-:W-:-:S05]  /*06b0*/  IMNMX R3, R3, R0, !PT ;  /* 0x0000000003037217 */ /* 0x000fca0007800200 */
.L_x_442:
[----:B------:R-:W-:Y:S01]  /*06c0*/  IMAD.HI R0, R3, 0x2aaaaaab, RZ ;  /* 0x2aaaaaab03007827 */ /* 0x000fe200078e02ff */
[----:B------:R-:W-:Y:S02]  /*06d0*/  USHF.R.U32.HI UR5, URZ, 0x10, UR10 ;  /* 0x000000103f057899 */ /* 0x000fe4000801160a */
[----:B------:R-:W-:Y:S02]  /*06e0*/  ULDC UR4, c[0x0][0x338] ;  /* 0x0000ce0000047ab9 */ /* 0x000fe40000000800 */
[----:B------:R-:W-:Y:S01]  /*06f0*/  SHF.R.U32.HI R2, RZ, 0x1f, R0 ;  /* 0x0000001fff027819 */ /* 0x000fe20000011600 */
[----:B------:R-:W-:-:S03]  /*0700*/  UISETP.NE.AND UP0, UPT, UR5, URZ, UPT ;  /* 0x0000003f0500728c */ /* 0x000fc6000bf05270 */
[----:B------:R-:W-:Y:S01]  /*0710*/  LEA.HI.SX32 R0, R0, R2, 0x1c ;  /* 0x0000000200007211 */ /* 0x000fe200078fe2ff */
[----:B------:R-:W-:-:S03]  /*0720*/  USEL UR4, UR5, UR4, UP0 ;  /* 0x0000000405047287 */ /* 0x000fc60008000000 */
[----:B------:R-:W-:Y:S01]  /*0730*/  IMNMX R9, RZ, R0, !PT ;  /* 0x00000000ff097217 */ /* 0x000fe20007800200 */
[----:B------:R-:W-:-:S03]  /*0740*/  IMAD.MOV.U32 R0, RZ, RZ, RZ ;  /* 0x000000ffff007224 */ /* 0x000fc600078e00ff */
[----:B------:R-:W-:-:S13]  /*0750*/  ISETP.LT.AND P0, PT, R9, UR8, PT ;  /* 0x0000000809007c0c */ /* 0x000fda000bf01270 */
[----:B------:R-:W-:Y:S05]  /*0760*/  @!P0 BRA `(.L_x_445) ;  /* 0x000001f000008947 */ /* 0x000fea0003800000 */
[----:B------:R-:W-:Y:S01]  /*0770*/  IMAD.U32 R5, RZ, RZ, UR4 ;  /* 0x00000004ff057e24 */ /* 0x000fe2000f8e00ff */
[----:B------:R-:W-:-:S04]  /*0780*/  UIADD3 UR5, UR4, -0x1, UR8 ;  /* 0xffffffff04057890 */ /* 0x000fc8000fffe008 */
[----:B------:R-:W-:Y:S02]  /*0790*/  IABS R0, R5 ;  /* 0x0000000500007213 */ /* 0x000fe40000000000 */
[----:B------:R-:W-:-:S03]  /*07a0*/  IADD3 R8, -R9, UR5, RZ ;  /* 0x0000000509087c10 */ /* 0x000fc6000fffe1ff */
[----:B------:R-:W-:Y:S01]  /*07b0*/  IMAD.MOV.U32 R4, RZ, RZ, R0 ;  /* 0x000000ffff047224 */ /* 0x000fe200078e0000 */
[----:B------:R-:W-:-:S03]  /*07c0*/  IABS R7, R8 ;  /* 0x0000000800077213 */ /* 0x000fc60000000000 */
[----:B------:R-:W1:Y:S08]  /*07d0*/  I2F.RP R2, R4 ;  /* 0x0000000400027306 */ /* 0x000e700000209400 */
[----:B-1----:R-:W1:Y:S02]  /*07e0*/  MUFU.RCP R2, R2 ;  /* 0x0000000200027308 */ /* 0x002e640000001000 */
[----:B-1----:R-:W-:-:S06]  /*07f0*/  IADD3 R2, R2, 0xffffffe, RZ ;  /* 0x0ffffffe02027810 */ /* 0x002fcc0007ffe0ff */
[----:B------:R-:W1:Y:S02]  /*0800*/  F2I.FTZ.U32.TRUNC.NTZ R3, R2 ;  /* 0x0000000200037305 */ /* 0x000e64000021f000 */
[----:B-1----:R-:W-:-:S04]  /*0810*/  IMAD.MOV R0, RZ, RZ, -R3 ;  /* 0x000000ffff007224 */ /* 0x002fc800078e0a03 */
[----:B------:R-:W-:Y:S01]  /*0820*/  IMAD.MOV.U32 R2, RZ, RZ, R0 ;  /* 0x000000ffff027224 */ /* 0x000fe200078e0000 */
[----:B------:R-:W-:-:S03]  /*0830*/  IABS R0, R5 ;  /* 0x0000000500007213 */ /* 0x000fc60000000000 */
[----:B------:R-:W-:Y:S01]  /*0840*/  IMAD R5, R2, R4, RZ ;  /* 0x0000000402057224 */ /* 0x000fe200078e02ff */
[----:B------:R-:W-:Y:S01]  /*0850*/  MOV R2, RZ ;  /* 0x000000ff00027202 */ /* 0x000fe20000000f00 */
[----:B------:R-:W-:-:S04]  /*0860*/  IMAD.MOV R6, RZ, RZ, -R0 ;  /* 0x000000ffff067224 */ /* 0x000fc800078e0a00 */
[----:B------:R-:W-:-:S04]  /*0870*/  IMAD.HI.U32 R0, R3, R5, R2 ;  /* 0x0000000503007227 */ /* 0x000fc800078e0002 */
[----:B------:R-:W-:Y:S02]  /*0880*/  IMAD.MOV.U32 R2, RZ, RZ, R7 ;  /* 0x000000ffff027224 */ /* 0x000fe400078e0007 */
[----:B------:R-:W-:Y:S02]  /*0890*/  IMAD.MOV.U32 R3, RZ, RZ, R6 ;  /* 0x000000ffff037224 */ /* 0x000fe400078e0006 */
[----:B------:R-:W-:-:S04]  /*08a0*/  IMAD.HI.U32 R0, R0, R2, RZ ;  /* 0x0000000200007227 */ /* 0x000fc800078e00ff */
[----:B------:R-:W-:-:S05]  /*08b0*/  IMAD R2, R0, R3, R2 ;  /* 0x0000000300027224 */ /* 0x000fca00078e0202 */
[----:B------:R-:W-:-:S13]  /*08c0*/  ISETP.GT.U32.AND P0, PT, R4, R2, PT ;  /* 0x000000020400720c */ /* 0x000fda0003f04070 */
[-C--:B------:R-:W-:Y:S02]  /*08d0*/  @!P0 IADD3 R2, R2, -R4.reuse, RZ ;  /* 0x8000000402028210 */ /* 0x080fe40007ffe0ff */
[----:B------:R-:W-:Y:S02]  /*08e0*/  @!P0 IADD3 R0, R0, 0x1, RZ ;  /* 0x0000000100008810 */ /* 0x000fe40007ffe0ff */
[----:B------:R-:W-:Y:S02]  /*08f0*/  ISETP.GE.U32.AND P2, PT, R2, R4, PT ;  /* 0x000000040200720c */ /* 0x000fe40003f46070 */
[----:B------:R-:W-:Y:S02]  /*0900*/  LOP3.LUT R2, R8, UR4, RZ, 0x3c, !PT ;  /* 0x0000000408027c12 */ /* 0x000fe4000f8e3cff */
[----:B------:R-:W-:Y:S02]  /*0910*/  ISETP.NE.AND P0, PT, RZ, UR4, PT ;  /* 0x00000004ff007c0c */ /* 0x000fe4000bf05270 */
[----:B------:R-:W-:-:S07]  /*0920*/  ISETP.GE.AND P1, PT, R2, RZ, PT ;  /* 0x000000ff0200720c */ /* 0x000fce0003f26270 */
[----:B------:R-:W-:-:S06]  /*0930*/  @P2 IADD3 R0, R0, 0x1, RZ ;  /* 0x0000000100002810 */ /* 0x000fcc0007ffe0ff */
[----:B------:R-:W-:Y:S01]  /*0940*/  @!P1 IMAD.MOV R0, RZ, RZ, -R0 ;  /* 0x000000ffff009224 */ /* 0x000fe200078e0a00 */
[----:B------:R-:W-:Y:S02]  /*0950*/  @!P0 LOP3.LUT R0, RZ, UR4, RZ, 0x33, !PT ;  /* 0x00000004ff008c12 */ /* 0x000fe4000f8e33ff */
.L_x_445:
[----:B------:R-:W-:Y:S01]  /*0960*/  ULOP3.LUT UR10, UR10, 0xffff, URZ, 0xc0, !UPT ;  /* 0x0000ffff0a0a7892 */ /* 0x000fe2000f8ec03f */
[----:B------:R-:W-:Y:S01]  /*0970*/  PLOP3.LUT P4, PT, PT, PT, PT, 0x80, 0x0 ;  /* 0x000000000000781c */ /* 0x000fe20003f8f070 */
[----:B------:R-:W-:Y:S01]  /*0980*/  ULDC.64 UR12, c[0x0][0x118] ;  /* 0x00004600000c7ab9 */ /* 0x000fe20000000a00 */
[----:B------:R-:W-:Y:S01]  /*0990*/  CS2R R22, SRZ ;  /* 0x0000000000167805 */ /* 0x000fe2000001ff00 */
[----:B------:R-:W-:Y:S01]  /*09a0*/  CS2R R20, SRZ ;  /* 0x0000000000147805 */ /* 0x000fe2000001ff00 */
[----:B------:R-:W-:Y:S01]  /*09b0*/  CS2R R162, SRZ ;  /* 0x0000000000a27805 */ /* 0x000fe2000001ff00 */
[----:B------:R-:W-:Y:S01]  /*09c0*/  IMAD R220, R0, UR10, R9 ;  /* 0x0000000a00dc7c24 */ /* 0x000fe2000f8e0209 */
[----:B------:R-:W-:Y:S01]  /*09d0*/  CS2R R160, SRZ ;  /* 0x0000000000a07805 */ /* 0x000fe2000001ff00 */
[----:B------:R-:W-:Y:S01]  /*09e0*/  CS2R R166, SRZ ;  /* 0x0000000000a67805 */ /* 0x000fe2000001ff00 */
[----:B------:R-:W-:Y:S01]  /*09f0*/  CS2R R164, SRZ ;  /* 0x0000000000a47805 */ /* 0x000fe2000001ff00 */
[----:B------:R-:W-:Y:S01]  /*0a00*/  IMAD.IADD R0, R220, 0x1, R0 ;  /* 0x00000001dc007824 */ /* 0x000fe200078e0200 */
[----:B------:R1:W-:Y:S01]  /*0a10*/  STL [R1], R220 ;  /* 0x000000dc01007387 */ /* 0x0003e20000100800 */
[----:B------:R-:W-:Y:S01]  /*0a20*/  CS2R R158, SRZ ;  /* 0x00000000009e7805 */ /* 0x000fe2000001ff00 */
[----:B------:R-:W-:Y:S01]  /*0a30*/  CS2R R156, SRZ ;  /* 0x00000000009c7805 */ /* 0x000fe2000001ff00 */
[----:B------:R-:W-:Y:S01]  /*0a40*/  CS2R R154, SRZ ;  /* 0x00000000009a7805 */ /* 0x000fe2000001ff00 */
[----:B------:R-:W-:Y:S01]  /*0a50*/  IMNMX R225, R0, UR8, PT ;  /* 0x0000000800e17c17 */ /* 0x000fe2000b800200 */
        /* <DEDUP_REMOVED lines=27> */
[----:B-1----:R-:W-:Y:S02]  /*0c10*/  ISETP.NE.U32.AND P0, PT, RZ, c[0x0][0x340], PT ;  /* 0x0000d000ff007a0c */ /* 0x002fe40003f05070 */
[----:B------:R-:W-:Y:S01]  /*0c20*/  SHF.R.S32.HI R209, RZ, 0x1f, R210 ;  /* 0x0000001fffd17819 */ /* 0x000fe200000114d2 */
[----:B------:R-:W-:Y:S01]  /*0c30*/  USHF.R.S32.HI UR8, URZ, 0x1f, UR11 ;  /* 0x0000001f3f087899 */ /* 0x000fe2000801140b */
[----:B------:R-:W-:Y:S01]  /*0c40*/  ISETP.NE.AND.EX P2, PT, RZ, c[0x0][0x344], PT, P0 ;  /* 0x0000d100ff007a0c */ /* 0x000fe20003f45300 */
[----:B------:R-:W-:-:S12]  /*0c50*/  ULDC.64 UR4, c[0x0][0x1b8] ;  /* 0x00006e0000047ab9 */ /* 0x000fd80000000a00 */
[----:B------:R-:W-:-:S04]  /*0c60*/  @P2 IMAD.MOV.U32 R2, RZ, RZ, 0x4 ;  /* 0x00000004ff022424 */ /* 0x000fc800078e00ff */
[----:B------:R-:W-:-:S05]  /*0c70*/  @P2 IMAD.WIDE R2, R19, R2, c[0x0][0x340] ;  /* 0x0000d00013022625 */ /* 0x000fca00078e0202 */
[----:B------:R1:W2:Y:S01]  /*0c80*/  @P2 LDG.E R13, [R2.64] ;  /* 0x0000000c020d2981 */ /* 0x0002a2000c1e1900 */
[----:B------:R-:W-:Y:S01]  /*0c90*/  PLOP3.LUT P1, PT, PT, PT, UP2, 0x80, 0x0 ;  /* 0x000000000000781c */ /* 0x000fe20003f2f028 */
[----:B------:R-:W-:Y:S01]  /*0ca0*/  UIMAD UR9, UR8, UR4, URZ ;  /* 0x00000004080972a4 */ /* 0x000fe2000f8e023f */
[----:B------:R-:W-:Y:S01]  /*0cb0*/  PLOP3.LUT P0, PT, PT, PT, UP2, 0x80, 0x0 ;  /* 0x000000000000781c */ /* 0x000fe20003f0f028 */
[----:B------:R-:W-:Y:S01]  /*0cc0*/  UIMAD.WIDE.U32 UR14, UR11, UR4, URZ ;  /* 0x000000040b0e72a5 */ /* 0x000fe2000f8e003f */
[----:B------:R-:W-:Y:S01]  /*0cd0*/  SHF.R.S32.HI R14, RZ, 0x1f, R19 ;  /* 0x0000001fff0e7819 */ /* 0x000fe20000011413 */
[----:B------:R-:W-:Y:S01]  /*0ce0*/  UIMAD UR4, UR11, UR5, UR9 ;  /* 0x000000050b0472a4 */ /* 0x000fe2000f8e0209 */
[----:B------:R-:W-:Y:S01]  /*0cf0*/  LEA.HI R20, R209, R210, RZ, 0x4 ;  /* 0x000000d2d1147211 */ /* 0x000fe200078f20ff */
[----:B------:R-:W-:Y:S01]  /*0d00*/  IMAD.MOV.U32 R23, RZ, RZ, 0x20 ;  /* 0x00000020ff177424 */ /* 0x000fe200078e00ff */
[----:B------:R-:W-:Y:S01]  /*0d10*/  BSSY B0, `(.L_x_447) ;  /* 0x0000067000007945 */ /* 0x000fe20003800000 */
[----:B------:R-:W-:Y:S01]  /*0d20*/  UIADD3 UR4, UR15, UR4, URZ ;  /* 0x000000040f047290 */ /* 0x000fe2000fffe03f */
[----:B------:R-:W-:-:S04]  /*0d30*/  IMAD R10, R14, c[0x0][0x1c0], RZ ;  /* 0x000070000e0a7a24 */ /* 0x000fc800078e02ff */
[----:B------:R-:W-:Y:S01]  /*0d40*/  IMAD R10, R19, c[0x0][0x1c4], R10 ;  /* 0x00007100130a7a24 */ /* 0x000fe200078e020a */
[----:B-1----:R-:W-:Y:S01]  /*0d50*/  LEA.HI R2, R209, R210, RZ, 0x3 ;  /* 0x000000d2d1027211 */ /* 0x002fe200078f18ff */
[----:B------:R-:W-:Y:S02]  /*0d60*/  IMAD.U32 R3, RZ, RZ, UR15 ;  /* 0x0000000fff037e24 */ /* 0x000fe4000f8e00ff */
[----:B------:R-:W-:Y:S01]  /*0d70*/  IMAD.U32 R3, RZ, RZ, UR4 ;  /* 0x00000004ff037e24 */ /* 0x000fe2000f8e00ff */
[----:B------:R-:W-:Y:S01]  /*0d80*/  LOP3.LUT R0, R2, 0xfffffff8, RZ, 0xc0, !PT ;  /* 0xfffffff802007812 */ /* 0x000fe200078ec0ff */
[----:B------:R-:W-:Y:S01]  /*0d90*/  ULDC.64 UR4, c[0x0][0x1e8] ;  /* 0x00007a0000047ab9 */ /* 0x000fe20000000a00 */
[----:B------:R-:W-:Y:S01]  /*0da0*/  SHF.R.S32.HI R18, RZ, 0x3, R2 ;  /* 0x00000003ff127819 */ /* 0x000fe20000011402 */
[----:B------:R-:W-:Y:S01]  /*0db0*/  UIMAD UR4, UR8, UR4, URZ ;  /* 0x00000004080472a4 */ /* 0x000fe2000f8e023f */
[----:B------:R-:W-:Y:S01]  /*0dc0*/  MOV R2, UR14 ;  /* 0x0000000e00027c02 */ /* 0x000fe20008000f00 */
[----:B------:R-:W-:Y:S01]  /*0dd0*/  IMAD.IADD R25, R210, 0x1, -R0 ;  /* 0x00000001d2197824 */ /* 0x000fe200078e0a00 */
[----:B------:R-:W-:Y:S01]  /*0de0*/  SHF.R.S32.HI R4, RZ, 0x1f, R18 ;  /* 0x0000001fff047819 */ /* 0x000fe20000011412 */
[----:B------:R-:W-:-:S02]  /*0df0*/  UIMAD UR9, UR11, UR5, UR4 ;  /* 0x000000050b0972a4 */ /* 0x000fc4000f8e0204 */
[C---:B------:R-:W-:Y:S01]  /*0e00*/  IMAD R0, R25.reuse, 0x10, R18 ;  /* 0x0000001019007824 */ /* 0x040fe200078e0212 */
[----:B------:R-:W-:Y:S01]  /*0e10*/  ULDC.64 UR4, c[0x0][0x210] ;  /* 0x0000840000047ab9 */ /* 0x000fe20000000a00 */
[----:B------:R-:W-:Y:S01]  /*0e20*/  IMAD.SHL.U32 R16, R25, 0x8, RZ ;  /* 0x0000000819107824 */ /* 0x000fe200078e00ff */
[----:B------:R-:W-:Y:S01]  /*0e30*/  UIMAD UR4, UR8, UR4, URZ ;  /* 0x00000004080472a4 */ /* 0x000fe2000f8e023f */
[----:B------:R-:W-:Y:S01]  /*0e40*/  IMAD.WIDE.U32 R2, R19, c[0x0][0x1c0], R2 ;  /* 0x0000700013027a25 */ /* 0x000fe200078e0002 */
[----:B------:R-:W-:Y:S02]  /*0e50*/  IADD3 R9, R0, UR7, RZ ;  /* 0x0000000700097c10 */ /* 0x000fe4000fffe0ff */
[----:B------:R-:W-:Y:S01]  /*0e60*/  SHF.R.S32.HI R17, RZ, 0x1f, R16 ;  /* 0x0000001fff117819 */ /* 0x000fe20000011410 */
[----:B------:R-:W-:Y:S01]  /*0e70*/  IMAD.IADD R3, R3, 0x1, R10 ;  /* 0x0000000103037824 */ /* 0x000fe200078e020a */
[----:B------:R-:W-:Y:S01]  /*0e80*/  MOV R8, R9 ;  /* 0x0000000900087202 */ /* 0x000fe20000000f00 */
[----:B------:R-:W-:Y:S01]  /*0e90*/  @P1 IMAD.HI.U32 R0, R9, c[0x0][0x2c8], RZ ;  /* 0x0000b20009001a27 */ /* 0x000fe200078e00ff */
[----:B------:R-:W-:Y:S01]  /*0ea0*/  UIMAD UR4, UR11, UR5, UR4 ;  /* 0x000000050b0472a4 */ /* 0x000fe2000f8e0204 */
[----:B------:R-:W-:-:S02]  /*0eb0*/  ISETP.GE.AND P3, PT, R16, c[0x0][0x198], PT ;  /* 0x0000660010007a0c */ /* 0x000fc40003f66270 */
[----:B------:R-:W-:Y:S01]  /*0ec0*/  IMAD.WIDE.U32 R6, R18, c[0x0][0x1e0], R16 ;  /* 0x0000780012067a25 */ /* 0x000fe200078e0010 */
[----:B------:R-:W-:Y:S01]  /*0ed0*/  @P0 SHF.R.U32.HI R8, RZ, c[0x0][0x2cc], R0 ;  /* 0x0000b300ff080a19 */ /* 0x000fe20000011600 */
[----:B------:R-:W-:Y:S02]  /*0ee0*/  ULDC UR5, c[0x0][0x2c4] ;  /* 0x0000b10000057ab9 */ /* 0x000fe40000000800 */
[----:B------:R-:W-:Y:S01]  /*0ef0*/  IMAD R0, R4, c[0x0][0x1e0], RZ ;  /* 0x0000780004007a24 */ /* 0x000fe200078e02ff */
[----:B------:R-:W-:Y:S01]  /*0f00*/  IADD3 R11, -R8, RZ, RZ ;  /* 0x000000ff080b7210 */ /* 0x000fe20007ffe1ff */
[----:B------:R-:W-:Y:S02]  /*0f10*/  IMAD R4, R4, c[0x0][0x208], RZ ;  /* 0x0000820004047a24 */ /* 0x000fe400078e02ff */
[C---:B------:R-:W-:Y:S02]  /*0f20*/  IMAD R12, R18.reuse, c[0x0][0x1e4], R0 ;  /* 0x00007900120c7a24 */ /* 0x040fe400078e0200 */
[----:B------:R-:W-:-:S02]  /*0f30*/  IMAD R0, R18, c[0x0][0x20c], R4 ;  /* 0x0000830012007a24 */ /* 0x000fc400078e0204 */
[----:B------:R-:W-:-:S04]  /*0f40*/  IMAD.WIDE.U32 R4, R18, c[0x0][0x208], R16 ;  /* 0x0000820012047a25 */ /* 0x000fc800078e0010 */
[----:B------:R-:W-:Y:S01]  /*0f50*/  IMAD.IADD R5, R5, 0x1, R0 ;  /* 0x0000000105057824 */ /* 0x000fe200078e0200 */
[----:B------:R-:W-:Y:S01]  /*0f60*/  SHF.R.S32.HI R0, RZ, 0x1f, R8 ;  /* 0x0000001fff007819 */ /* 0x000fe20000011408 */
[----:B------:R-:W-:Y:S01]  /*0f70*/  IMAD R11, R11, c[0x0][0x2c4], R9 ;  /* 0x0000b1000b0b7a24 */ /* 0x000fe200078e0209 */
[----:B------:R-:W-:Y:S01]  /*0f80*/  MOV R9, UR11 ;  /* 0x0000000b00097c02 */ /* 0x000fe20008000f00 */
[----:B------:R-:W-:Y:S02]  /*0f90*/  IMAD.IADD R7, R7, 0x1, R12 ;  /* 0x0000000107077824 */ /* 0x000fe400078e020c */
[----:B------:R-:W-:Y:S02]  /*0fa0*/  IMAD R0, R0, c[0x0][0x1b0], RZ ;  /* 0x00006c0000007a24 */ /* 0x000fe400078e02ff */
[----:B------:R-:W-:-:S04]  /*0fb0*/  IMAD.WIDE.U32 R2, R8, c[0x0][0x1b0], R2 ;  /* 0x00006c0008027a25 */ /* 0x000fc800078e0002 */
[----:B------:R-:W-:-:S04]  /*0fc0*/  IMAD.WIDE.U32 R6, R9, c[0x0][0x1e8], R6 ;  /* 0x00007a0009067a25 */ /* 0x000fc800078e0006 */
[----:B------:R-:W-:Y:S01]  /*0fd0*/  IMAD R8, R8, c[0x0][0x1b4], R0 ;  /* 0x00006d0008087a24 */ /* 0x000fe200078e0200 */
[----:B------:R-:W-:Y:S01]  /*0fe0*/  LOP3.LUT R0, R20, 0xfffffff0, RZ, 0xc0, !PT ;  /* 0xfffffff014007812 */ /* 0x000fe200078ec0ff */
[----:B------:R-:W-:Y:S01]  /*0ff0*/  IMAD.SHL.U32 R9, R18, 0x40, RZ ;  /* 0x0000004012097824 */ /* 0x000fe200078e00ff */
[----:B------:R-:W-:Y:S01]  /*1000*/  IADD3 R7, R7, UR9, RZ ;  /* 0x0000000907077c10 */ /* 0x000fe2000fffe0ff */
[----:B------:R-:W-:Y:S01]  /*1010*/  IMAD.IADD R3, R3, 0x1, R8 ;  /* 0x0000000103037824 */ /* 0x000fe200078e0208 */
[----:B------:R-:W-:Y:S01]  /*1020*/  IADD3 R0, -R0, R210, RZ ;  /* 0x000000d200007210 */ /* 0x000fe20007ffe1ff */
[----:B------:R-:W-:Y:S01]  /*1030*/  IMAD.U32 R10, RZ, RZ, UR11 ;  /* 0x0000000bff0a7e24 */ /* 0x000fe2000f8e00ff */
[----:B------:R-:W-:Y:S01]  /*1040*/  LOP3.LUT R8, R9, 0x1c0, RZ, 0xc0, !PT ;  /* 0x000001c009087812 */ /* 0x000fe200078ec0ff */
[----:B------:R-:W-:Y:S01]  /*1050*/  IMAD.WIDE.U32 R2, R11, c[0x0][0x1a8], R2 ;  /* 0x00006a000b027a25 */ /* 0x000fe200078e0002 */
[----:B------:R-:W-:Y:S02]  /*1060*/  SHF.R.S32.HI R9, RZ, 0x1f, R11 ;  /* 0x0000001fff097819 */ /* 0x000fe4000001140b */
[----:B------:R-:W-:Y:S01]  /*1070*/  LOP3.LUT R12, R8, 0x38, R16, 0xf8, !PT ;  /* 0x00000038080c7812 */ /* 0x000fe200078ef810 */
[----:B------:R-:W-:Y:S01]  /*1080*/  IMAD.WIDE.U32 R4, R10, c[0x0][0x210], R4 ;  /* 0x000084000a047a25 */ /* 0x000fe200078e0004 */
[----:B------:R-:W-:-:S03]  /*1090*/  SHF.R.S32.HI R10, RZ, 0x1f, R0 ;  /* 0x0000001fff0a7819 */ /* 0x000fc60000011400 */
[----:B------:R-:W-:Y:S01]  /*10a0*/  IMAD R9, R9, c[0x0][0x1a8], RZ ;  /* 0x00006a0009097a24 */ /* 0x000fe200078e02ff */
[----:B------:R-:W-:Y:S02]  /*10b0*/  LEA.HI R22, R10, R0, RZ, 0x3 ;  /* 0x000000000a167211 */ /* 0x000fe400078f18ff */
[----:B------:R-:W-:Y:S01]  /*10c0*/  SHF.R.U32.HI R10, RZ, 0x3, R8 ;  /* 0x00000003ff0a7819 */ /* 0x000fe20000011608 */
[----:B------:R-:W-:Y:S01]  /*10d0*/  IMAD R9, R11, c[0x0][0x1ac], R9 ;  /* 0x00006b000b097a24 */ /* 0x000fe200078e0209 */
[----:B------:R-:W-:Y:S02]  /*10e0*/  LOP3.LUT R8, R22, 0xfffffff8, RZ, 0xc0, !PT ;  /* 0xfffffff816087812 */ /* 0x000fe400078ec0ff */
[----:B------:R-:W-:Y:S02]  /*10f0*/  LOP3.LUT R15, R12, R10, RZ, 0x3c, !PT ;  /* 0x0000000a0c0f7212 */ /* 0x000fe400078e3cff */
[----:B------:R-:W-:Y:S01]  /*1100*/  IADD3 R10, R3, R9, RZ ;  /* 0x00000009030a7210 */ /* 0x000fe20007ffe0ff */
[----:B------:R-:W-:Y:S01]  /*1110*/  IMAD.IADD R21, R0, 0x1, -R8 ;  /* 0x0000000100157824 */ /* 0x000fe200078e0a08 */
[----:B------:R-:W-:-:S02]  /*1120*/  LEA R11, P0, R2, c[0x0][0x160], 0x1 ;  /* 0x00005800020b7a11 */ /* 0x000fc400078008ff */
[----:B------:R-:W-:Y:S01]  /*1130*/  IADD3 R5, R5, UR4, RZ ;  /* 0x0000000405057c10 */ /* 0x000fe2000fffe0ff */
[----:B------:R-:W-:Y:S01]  /*1140*/  ULDC UR4, c[0x0][0x168] ;  /* 0x00005a0000047ab9 */ /* 0x000fe20000000800 */
[----:B------:R-:W-:Y:S01]  /*1150*/  LEA.HI.X R10, R2, c[0x0][0x164], R10, 0x1, P0 ;  /* 0x00005900020a7a11 */ /* 0x000fe200000f0c0a */
[----:B------:R-:W-:Y:S01]  /*1160*/  UIMAD UR4, UR5, UR4, URZ ;  /* 0x00000004050472a4 */ /* 0x000fe2000f8e023f */
[----:B------:R-:W-:Y:S02]  /*1170*/  IADD3 R9, R18, UR7, RZ ;  /* 0x0000000712097c10 */ /* 0x000fe4000fffe0ff */
[----:B------:R-:W-:-:S03]  /*1180*/  LEA.HI R12, R209, R210, RZ, 0x6 ;  /* 0x000000d2d10c7211 */ /* 0x000fc600078f30ff */
[----:B------:R-:W-:Y:S02]  /*1190*/  ISETP.GE.AND P0, PT, R9, UR4, PT ;  /* 0x0000000409007c0c */ /* 0x000fe4000bf06270 */
[----:B------:R-:W-:Y:S02]  /*11a0*/  SHF.L.U32 R12, R12, 0x3, RZ ;  /* 0x000000030c0c7819 */ /* 0x000fe400000006ff */
[--C-:B--2---:R-:W-:Y:S01]  /*11b0*/  @P2 SHF.R.S32.HI R3, RZ, 0x1f, R13.reuse ;  /* 0x0000001fff032819 */ /* 0x104fe2000001140d */
[----:B------:R-:W-:Y:S01]  /*11c0*/  @P2 IMAD.MOV.U32 R2, RZ, RZ, R13 ;  /* 0x000000ffff022224 */ /* 0x000fe200078e000d */
[----:B------:R-:W-:Y:S01]  /*11d0*/  @!P2 MOV R3, R14 ;  /* 0x0000000e0003a202 */ /* 0x000fe20000000f00 */
[----:B------:R-:W-:Y:S01]  /*11e0*/  @!P2 IMAD.MOV.U32 R2, RZ, RZ, R19 ;  /* 0x000000ffff02a224 */ /* 0x000fe200078e0013 */
[----:B------:R-:W-:Y:S01]  /*11f0*/  R2P PR, R21, 0x6 ;  /* 0x0000000615007804 */ /* 0x000fe20000000000 */
[----:B------:R-:W-:Y:S01]  /*1200*/  IMAD.MOV.U32 R19, RZ, RZ, 0x10 ;  /* 0x00000010ff137424 */ /* 0x000fe200078e00ff */
[----:B------:R1:W2:Y:S01]  /*1210*/  SHFL.IDX PT, R13, R11, RZ, 0x181f ;  /* 0x00181fff0b0d7589 */ /* 0x0002a200000e0000 */
[----:B------:R-:W-:-:S02]  /*1220*/  IMAD R0, R3, c[0x0][0x218], RZ ;  /* 0x0000860003007a24 */ /* 0x000fc400078e02ff */
[----:B------:R-:W-:Y:S01]  /*1230*/  IMAD R8, R3, c[0x0][0x1f0], RZ ;  /* 0x00007c0003087a24 */ /* 0x000fe200078e02ff */
[----:B------:R1:W3:Y:S01]  /*1240*/  SHFL.IDX PT, R14, R10, RZ, 0x181f ;  /* 0x00181fff0a0e7589 */ /* 0x0002e200000e0000 */
[C---:B------:R-:W-:Y:S02]  /*1250*/  IMAD R0, R2.reuse, c[0x0][0x21c], R0 ;  /* 0x0000870002007a24 */ /* 0x040fe400078e0200 */
[C---:B------:R-:W-:Y:S01]  /*1260*/  IMAD.WIDE.U32 R74, R2.reuse, c[0x0][0x218], R4 ;  /* 0x00008600024a7a25 */ /* 0x040fe200078e0004 */
[----:B------:R-:W-:Y:S02]  /*1270*/  LOP3.LUT R5, R15, 0xfffffe00, R12, 0xf8, !PT ;  /* 0xfffffe000f057812 */ /* 0x000fe400078ef80c */
[----:B------:R-:W-:Y:S01]  /*1280*/  SEL R4, R23, 0xffffffe0, !P2 ;  /* 0xffffffe017047807 */ /* 0x000fe20005000000 */
[C---:B------:R-:W-:Y:S01]  /*1290*/  IMAD R8, R2.reuse, c[0x0][0x1f4], R8 ;  /* 0x00007d0002087a24 */ /* 0x040fe200078e0208 */
[----:B------:R-:W-:Y:S01]  /*12a0*/  IADD3 R29, R75, R0, RZ ;  /* 0x000000004b1d7210 */ /* 0x000fe20007ffe0ff */
[----:B------:R-:W-:Y:S01]  /*12b0*/  IMAD.WIDE.U32 R30, R2, c[0x0][0x1f0], R6 ;  /* 0x00007c00021e7a25 */ /* 0x000fe200078e0006 */
[----:B------:R-:W-:-:S03]  /*12c0*/  SEL R2, R19, 0xfffffff0, !P1 ;  /* 0xfffffff013027807 */ /* 0x000fc60004800000 */
[----:B------:R-:W-:Y:S01]  /*12d0*/  IMAD.IADD R27, R31, 0x1, R8 ;  /* 0x000000011f1b7824 */ /* 0x000fe200078e0208 */
[----:B------:R1:W-:Y:S04]  /*12e0*/  STL.64 [R1+0x38], R30 ;  /* 0x0000381e01007387 */ /* 0x0003e80000100a00 */
[----:B------:R1:W-:Y:S04]  /*12f0*/  STL.64 [R1+0x48], R74 ;  /* 0x0000484a01007387 */ /* 0x0003e80000100a00 */
[----:B------:R1:W-:Y:S04]  /*1300*/  STL [R1+0x44], R29 ;  /* 0x0000441d01007387 */ /* 0x0003e80000100800 */
[----:B------:R1:W-:Y:S01]  /*1310*/  STL [R1+0x34], R27 ;  /* 0x0000341b01007387 */ /* 0x0003e20000100800 */
[----:B------:R-:W-:Y:S05]  /*1320*/  @P0 BRA `(.L_x_448) ;  /* 0x0000005000000947 */ /* 0x000fea0003800000 */
[----:B--23--:R-:W-:Y:S01]  /*1330*/  LEA R6, P0, R16, R13, 0x1 ;  /* 0x0000000d10067211 */ /* 0x00cfe200078008ff */
[----:B------:R-:W-:-:S03]  /*1340*/  IMAD.SHL.U32 R0, R5, 0x2, RZ ;  /* 0x0000000205007824 */ /* 0x000fc600078e00ff */
[----:B------:R-:W-:-:S05]  /*1350*/  LEA.HI.X R7, R16, R14, R17, 0x1, P0 ;  /* 0x0000000e10077211 */ /* 0x000fca00000f0c11 */
[----:B------:R-:W-:Y:S01]  /*1360*/  @!PT LDS RZ, [RZ] ;  /* 0x00000000fffff984 */ /* 0x000fe20000000800 */
[----:B------:R2:W-:Y:S04]  /*1370*/  LDGSTS.E.BYPASS.LTC128B.128 [R0+0x6100], [R6.64], !P3 ;  /* 0x0610000006007fae */ /* 0x0005e8000d901d4c */
.L_x_448:
[----:B--23--:R-:W-:Y:S05]  /*1380*/  BSYNC B0 ;  /* 0x0000000000007941 */ /* 0x00cfea0003800000 */
.L_x_447:
[----:B------:R-:W-:Y:S01]  /*1390*/  IADD3 R0, R9, 0x10, RZ ;  /* 0x0000001009007810 */ /* 0x000fe20007ffe0ff */
[----:B------:R2:W3:Y:S01]  /*13a0*/  SHFL.IDX PT, R3, R10, 0x1, 0x181f ;  /* 0x00381f000a037f89 */ /* 0x0004e200000e0000 */
[----:B------:R-:W-:Y:S02]  /*13b0*/  BSSY B0, `(.L_x_449) ;  /* 0x0000009000007945 */ /* 0x000fe40003800000 */
[----:B------:R-:W-:Y:S01]  /*13c0*/  ISETP.GE.AND P0, PT, R0, UR4, PT ;  /* 0x0000000400007c0c */ /* 0x000fe2000bf06270 */
[----:B------:R2:W4:-:S12]  /*13d0*/  SHFL.IDX PT, R6, R11, 0x1, 0x181f ;  /* 0x00381f000b067f89 */ /* 0x00051800000e0000 */
[----:B------:R-:W-:Y:S05]  /*13e0*/  @P0 BRA `(.L_x_450) ;  /* 0x0000005000000947 */ /* 0x000fea0003800000 */
[----:B----4-:R-:W-:Y:S01]  /*13f0*/  LEA R6, P0, R16, R6, 0x1 ;  /* 0x0000000610067211 */ /* 0x010fe200078008ff */
[----:B------:R-:W-:-:S03]  /*1400*/  IMAD.SHL.U32 R0, R5, 0x2, RZ ;  /* 0x0000000205007824 */ /* 0x000fc600078e00ff */
[----:B---3--:R-:W-:-:S05]  /*1410*/  LEA.HI.X R7, R16, R3, R17, 0x1, P0 ;  /* 0x0000000310077211 */ /* 0x008fca00000f0c11 */
[----:B------:R-:W-:Y:S01]  /*1420*/  @!PT LDS RZ, [RZ] ;  /* 0x00000000fffff984 */ /* 0x000fe20000000800 */
[----:B------:R3:W-:Y:S04]  /*1430*/  LDGSTS.E.BYPASS.LTC128B.128 [R0+0x6900], [R6.64], !P3 ;  /* 0x0690000006007fae */ /* 0x0007e8000d901d4c */
.L_x_450:
[----:B------:R-:W-:Y:S05]  /*1440*/  BSYNC B0 ;  /* 0x0000000000007941 */ /* 0x000fea0003800000 */
.L_x_449:
[----:B---3--:R-:W-:Y:S01]  /*1450*/  IADD3 R0, R9, 0x20, RZ ;  /* 0x0000002009007810 */ /* 0x008fe20007ffe0ff */
[----:B------:R3:W1:Y:S01]  /*1460*/  SHFL.IDX PT, R3, R10, 0x2, 0x181f ;  /* 0x00581f000a037f89 */ /* 0x00066200000e0000 */
[----:B------:R-:W-:Y:S02]  /*1470*/  BSSY B0, `(.L_x_451) ;  /* 0x0000009000007945 */ /* 0x000fe40003800000 */
[----:B------:R-:W-:Y:S01]  /*1480*/  ISETP.GE.AND P0, PT, R0, UR4, PT ;  /* 0x0000000400007c0c */ /* 0x000fe2000bf06270 */
[----:B----4-:R3:W4:-:S12]  /*1490*/  SHFL.IDX PT, R6, R11, 0x2, 0x181f ;  /* 0x00581f000b067f89 */ /* 0x01071800000e0000 */
[----:B------:R-:W-:Y:S05]  /*14a0*/  @P0 BRA `(.L_x_452) ;  /* 0x0000005000000947 */ /* 0x000fea0003800000 */
[----:B----4-:R-:W-:Y:S01]  /*14b0*/  LEA R6, P0, R16, R6, 0x1 ;  /* 0x0000000610067211 */ /* 0x010fe200078008ff */
[----:B------:R-:W-:-:S03]  /*14c0*/  IMAD.SHL.U32 R0, R5, 0x2, RZ ;  /* 0x0000000205007824 */ /* 0x000fc600078e00ff */
[----:B-1----:R-:W-:-:S05]  /*14d0*/  LEA.HI.X R7, R16, R3, R17, 0x1, P0 ;  /* 0x0000000310077211 */ /* 0x002fca00000f0c11 */
[----:B------:R-:W-:Y:S01]  /*14e0*/  @!PT LDS RZ, [RZ] ;  /* 0x00000000fffff984 */ /* 0x000fe20000000800 */
[----:B------:R1:W-:Y:S04]  /*14f0*/  LDGSTS.E.BYPASS.LTC128B.128 [R0+0x7100], [R6.64], !P3 ;  /* 0x0710000006007fae */ /* 0x0003e8000d901d4c */
.L_x_452:
[----:B------:R-:W-:Y:S05]  /*1500*/  BSYNC B0 ;  /* 0x0000000000007941 */ /* 0x000fea0003800000 */
.L_x_451:
[----:B-1----:R-:W-:Y:S01]  /*1510*/  IADD3 R0, R9, 0x30, RZ ;  /* 0x0000003009007810 */ /* 0x002fe20007ffe0ff */
[----:B------:R1:W2:Y:S01]  /*1520*/  SHFL.IDX PT, R3, R10, 0x3, 0x181f ;  /* 0x00781f000a037f89 */ /* 0x0002a200000e0000 */
[----:B------:R-:W-:Y:S02]  /*1530*/  BSSY B0, `(.L_x_453) ;  /* 0x0000009000007945 */ /* 0x000fe40003800000 */
[----:B------:R-:W-:Y:S01]  /*1540*/  ISETP.GE.AND P0, PT, R0, UR4, PT ;  /* 0x0000000400007c0c */ /* 0x000fe2000bf06270 */
[----:B----4-:R1:W4:-:S12]  /*1550*/  SHFL.IDX PT, R6, R11, 0x3, 0x181f ;  /* 0x00781f000b067f89 */ /* 0x01031800000e0000 */
[----:B------:R-:W-:Y:S05]  /*1560*/  @P0 BRA `(.L_x_454) ;  /* 0x0000005000000947 */ /* 0x000fea0003800000 */
[----:B----4-:R-:W-:Y:S01]  /*1570*/  LEA R6, P0, R16, R6, 0x1 ;  /* 0x0000000610067211 */ /* 0x010fe200078008ff */
[----:B------:R-:W-:-:S03]  /*1580*/  IMAD.SHL.U32 R0, R5, 0x2, RZ ;  /* 0x0000000205007824 */ /* 0x000fc600078e00ff */
[----:B--2---:R-:W-:-:S05]  /*1590*/  LEA.HI.X R7, R16, R3, R17, 0x1, P0 ;  /* 0x0000000310077211 */ /* 0x004fca00000f0c11 */
[----:B------:R-:W-:Y:S01]  /*15a0*/  @!PT LDS RZ, [RZ] ;  /* 0x00000000fffff984 */ /* 0x000fe20000000800 */
[----:B------:R2:W-:Y:S04]  /*15b0*/  LDGSTS.E.BYPASS.LTC128B.128 [R0+0x7900], [R6.64], !P3 ;  /* 0x0790000006007fae */ /* 0x0005e8000d901d4c */
.L_x_454:
[----:B------:R-:W-:Y:S05]  /*15c0*/  BSYNC B0 ;  /* 0x0000000000007941 */ /* 0x000fea0003800000 */
.L_x_453:
[----:B--2---:R-:W-:Y:S01]  /*15d0*/  IADD3 R0, R9, 0x40, RZ ;  /* 0x0000004009007810 */ /* 0x004fe20007ffe0ff */
        /* <DEDUP_REMOVED lines=10> */
.L_x_456:
[----:B------:R-:W-:Y:S05]  /*1680*/  BSYNC B0 ;  /* 0x0000000000007941 */ /* 0x000fea0003800000 */
.L_x_455:
        /* <DEDUP_REMOVED lines=11> */
.L_x_458:
[----:B------:R-:W-:Y:S05]  /*1740*/  BSYNC B0 ;  /* 0x0000000000007941 */ /* 0x000fea0003800000 */
.L_x_457:
        /* <DEDUP_REMOVED lines=11> */
.L_x_460:
[----:B------:R-:W-:Y:S05]  /*1800*/  BSYNC B0 ;  /* 0x0000000000007941 */ /* 0x000fea0003800000 */
.L_x_459:
[----:B-1--4-:R-:W1:Y:S01]  /*1810*/  SHFL.IDX PT, R6, R11, 0x7, 0x181f ;  /* 0x00f81f000b067f89 */ /* 0x012e6200000e0000 */
[----:B------:R-:W-:Y:S01]  /*1820*/  IADD3 R0, R9, 0x70, RZ ;  /* 0x0000007009007810 */ /* 0x000fe20007ffe0ff */
[----:B------:R-:W-:Y:S01]  /*1830*/  IMAD.SHL.U32 R227, R5, 0x2, RZ ;  /* 0x0000000205e37824 */ /* 0x000fe200078e00ff */
[C---:B------:R-:W-:Y:S01]  /*1840*/  IADD3 R204, R225.reuse, -0x1, RZ ;  /* 0xffffffffe1cc7810 */ /* 0x040fe20007ffe0ff */
[----:B------:R-:W4:Y:S01]  /*1850*/  SHFL.IDX PT, R3, R10, 0x7, 0x181f ;  /* 0x00f81f000a037f89 */ /* 0x000f2200000e0000 */
[----:B------:R-:W-:Y:S01]  /*1860*/  ISETP.GE.AND P0, PT, R0, UR4, PT ;  /* 0x0000000400007c0c */ /* 0x000fe2000bf06270 */
[----:B------:R-:W-:Y:S01]  /*1870*/  IMAD.MOV.U32 R0, RZ, RZ, 0x60 ;  /* 0x00000060ff007424 */ /* 0x000fe200078e00ff */
[----:B------:R-:W-:Y:S01]  /*1880*/  ISETP.GE.AND P6, PT, R16, c[0x0][0x1d4], PT ;  /* 0x0000750010007a0c */ /* 0x000fe20003fc6270 */
[----:B------:R-:W-:Y:S01]  /*1890*/  IMAD.MOV.U32 R230, RZ, RZ, R26 ;  /* 0x000000ffffe67224 */ /* 0x000fe200078e001a */
[----:B------:R-:W-:Y:S01]  /*18a0*/  SHF.R.S32.HI R26, RZ, 0x1f, R204 ;  /* 0x0000001fff1a7819 */ /* 0x000fe200000114cc */
[----:B------:R-:W-:Y:S01]  /*18b0*/  IMAD R24, R225, -0x60, R0 ;  /* 0xffffffa0e1187824 */ /* 0x000fe200078e0200 */
[----:B------:R-:W-:Y:S01]  /*18c0*/  LEA.HI R206, R209, R210, RZ, 0x5 ;  /* 0x000000d2d1ce7211 */ /* 0x000fe200078f28ff */
[C---:B------:R-:W-:Y:S01]  /*18d0*/  IMAD R8, R0.reuse, c[0x0][0x1e4], RZ ;  /* 0x0000790000087a24 */ /* 0x040fe200078e02ff */
[----:B------:R-:W-:Y:S01]  /*18e0*/  ULDC.64 UR4, c[0x0][0x208] ;  /* 0x0000820000047ab9 */ /* 0x000fe20000000a00 */
[----:B------:R-:W-:Y:S01]  /*18f0*/  IMAD.WIDE.U32 R228, R0, c[0x0][0x1e0], RZ ;  /* 0x0000780000e47a25 */ /* 0x000fe200078e00ff */
[----:B------:R-:W-:Y:S01]  /*1900*/  IADD3 R19, R24, c[0x0][0x1d0], -R18 ;  /* 0x0000740018137a10 */ /* 0x000fe20007ffe812 */
[----:B------:R-:W-:Y:S01]  /*1910*/  USHF.L.U32 UR9, UR4, 0x5, URZ ;  /* 0x0000000504097899 */ /* 0x000fe2000800063f */
[----:B------:R-:W-:Y:S01]  /*1920*/  SHF.R.S32.HI R205, RZ, 0x5, R206 ;  /* 0x00000005ffcd7819 */ /* 0x000fe200000114ce */
[----:B------:R-:W-:Y:S01]  /*1930*/  IMAD.IADD R207, R229, 0x1, R8 ;  /* 0x00000001e5cf7824 */ /* 0x000fe200078e0208 */
[----:B------:R-:W-:Y:S01]  /*1940*/  ISETP.GE.AND P4, PT, R19, 0x11, PT ;  /* 0x000000111300780c */ /* 0x000fe20003f86270 */
[----:B------:R-:W-:Y:S01]  /*1950*/  IMAD.MOV.U32 R231, RZ, RZ, R27 ;  /* 0x000000ffffe77224 */ /* 0x000fe200078e001b */
[----:B------:R-:W-:Y:S01]  /*1960*/  UMOV UR8, 0x5 ;  /* 0x0000000500087882 */ /* 0x000fe20000000000 */
[----:B------:R-:W-:Y:S01]  /*1970*/  IMAD R0, R207, R204, RZ ;  /* 0x000000cccf007224 */ /* 0x000fe200078e02ff */
[----:B------:R-:W-:Y:S01]  /*1980*/  USHF.L.U64.HI UR8, UR4, UR8, UR5 ;  /* 0x0000000804087299 */ /* 0x000fe20008010205 */
[----:B-1----:R-:W-:Y:S01]  /*1990*/  @!P0 LEA R6, P1, R16, R6, 0x1 ;  /* 0x0000000610068211 */ /* 0x002fe200078208ff */
[----:B------:R-:W-:-:S02]  /*19a0*/  IMAD.MOV.U32 R211, RZ, RZ, c[0x0][0x1e0] ;  /* 0x00007800ffd37624 */ /* 0x000fc400078e00ff */
[----:B------:R-:W-:Y:S01]  /*19b0*/  IMAD.MOV.U32 R230, RZ, RZ, R30 ;  /* 0x000000ffffe67224 */ /* 0x000fe200078e001e */
[----:B----4-:R-:W-:Y:S01]  /*19c0*/  @!P0 LEA.HI.X R7, R16, R3, R17, 0x1, P1 ;  /* 0x0000000310078211 */ /* 0x010fe200008f0c11 */
[----:B------:R-:W-:Y:S01]  /*19d0*/  IMAD R0, R26, R228, R0 ;  /* 0x000000e41a007224 */ /* 0x000fe200078e0200 */
[----:B------:R-:W-:Y:S01]  /*19e0*/  SHF.R.S32.HI R17, RZ, 0x4, R20 ;  /* 0x00000004ff117819 */ /* 0x000fe20000011414 */
[----:B------:R-:W-:Y:S01]  /*19f0*/  IMAD.WIDE.U32 R8, R211, 0x20, RZ ;  /* 0x00000020d3087825 */ /* 0x000fe200078e00ff */
[----:B------:R-:W-:Y:S02]  /*1a00*/  STL.64 [R1+0x30], R230 ;  /* 0x000030e601007387 */ /* 0x000fe40000100a00 */
[----:B------:R-:W-:Y:S01]  /*1a10*/  LEA.HI R20, R20, R17, RZ, 0x1 ;  /* 0x0000001114147211 */ /* 0x000fe200078f08ff */
[----:B------:R-:W-:Y:S01]  /*1a20*/  IMAD.MOV.U32 R212, RZ, RZ, c[0x0][0x1e4] ;  /* 0x00007900ffd47624 */ /* 0x000fe200078e00ff */
[----:B------:R-:W-:Y:S01]  /*1a30*/  @!PT LDS RZ, [RZ] ;  /* 0x00000000fffff984 */ /* 0x000fe20000000800 */
[----:B------:R1:W-:Y:S01]  /*1a40*/  @!P0 LDGSTS.E.BYPASS.LTC128B.128 [R227+0x9900], [R6.64], !P3 ;  /* 0x0990000006e38fae */ /* 0x0003e2000d901d4c */
[C---:B------:R-:W-:Y:S01]  /*1a50*/  ISETP.GE.AND P3, PT, R19.reuse, 0x21, PT ;  /* 0x000000211300780c */ /* 0x040fe20003f66270 */
[----:B------:R-:W-:Y:S01]  /*1a60*/  IMAD.MOV.U32 R72, RZ, RZ, R28 ;  /* 0x000000ffff487224 */ /* 0x000fe200078e001c */
[----:B------:R-:W-:Y:S01]  /*1a70*/  ISETP.GE.AND P0, PT, R19, 0x1, PT ;  /* 0x000000011300780c */ /* 0x000fe20003f06270 */
[----:B------:R-:W0:Y:S01]  /*1a80*/  LDGDEPBAR ;  /* 0x00000000000079af */ /* 0x000e220000000000 */
[----:B--23--:R-:W-:-:S02]  /*1a90*/  IMAD.SHL.U32 R11, R212, 0x20, RZ ;  /* 0x00000020d40b7824 */ /* 0x00cfc400078e00ff */
[----:B------:R-:W-:Y:S02]  /*1aa0*/  IMAD.MOV.U32 R73, RZ, RZ, R29 ;  /* 0x000000ffff497224 */ /* 0x000fe400078e001d */
[----:B------:R-:W-:-:S05]  /*1ab0*/  IMAD.MOV.U32 R72, RZ, RZ, R74 ;  /* 0x000000ffff487224 */ /* 0x000fca00078e004a */
[----:B------:R-:W-:Y:S01]  /*1ac0*/  STL.64 [R1+0x40], R72 ;  /* 0x0000404801007387 */ /* 0x000fe20000100a00 */
[----:B-1----:R-:W-:-:S04]  /*1ad0*/  IMAD.WIDE.U32 R6, R204, R228, R230 ;  /* 0x000000e4cc067225 */ /* 0x002fc800078e00e6 */
[----:B------:R-:W-:Y:S01]  /*1ae0*/  IMAD.IADD R7, R7, 0x1, R0 ;  /* 0x0000000107077824 */ /* 0x000fe200078e0200 */
[----:B------:R-:W-:Y:S01]  /*1af0*/  BAR.SYNC.DEFER_BLOCKING 0x0 ;  /* 0x0000000000007b1d */ /* 0x000fe20000010000 */
[C---:B------:R-:W-:Y:S02]  /*1b00*/  @P3 IADD3 R0, P1, R6.reuse, R8, RZ ;  /* 0x0000000806003210 */ /* 0x040fe40007f3e0ff */
[----:B------:R-:W-:Y:S02]  /*1b10*/  @P0 LEA R8, P5, R6, c[0x0][0x1c8], 0x1 ;  /* 0x0000720006080a11 */ /* 0x000fe400078a08ff */
[----:B------:R-:W-:-:S04]  /*1b20*/  @P4 LEA R3, P2, R211, R6, 0x4 ;  /* 0x00000006d3034211 */ /* 0x000fc800078420ff */
[----:B------:R-:W-:-:S07]  /*1b30*/  @P4 LEA.HI.X R10, R211, R7, R212, 0x4, P2 ;  /* 0x00000007d30a4211 */ /* 0x000fce00010f24d4 */
[----:B------:R-:W-:Y:S02]  /*1b40*/  P2R R5, PR, RZ, 0x20 ;  /* 0x00000020ff057803 */ /* 0x000fe40000000000 */
[----:B------:R-:W-:Y:S02]  /*1b50*/  @P4 LEA R12, P5, R3, c[0x0][0x1c8], 0x1 ;  /* 0x00007200030c4a11 */ /* 0x000fe400078a08ff */
[----:B------:R-:W-:Y:S02]  /*1b60*/  ISETP.NE.AND P2, PT, R5, RZ, PT ;  /* 0x000000ff0500720c */ /* 0x000fe40003f45270 */
[----:B------:R-:W-:Y:S02]  /*1b70*/  @P3 IADD3.X R5, R7, R9, R11, P1, !PT ;  /* 0x0000000907053210 */ /* 0x000fe40000ffe40b */
[----:B------:R-:W-:Y:S02]  /*1b80*/  ISETP.GE.AND P1, PT, R19, 0x41, PT ;  /* 0x000000411300780c */ /* 0x000fe40003f26270 */
[----:B------:R-:W-:-:S02]  /*1b90*/  @P0 LEA.HI.X R9, R6, c[0x0][0x1cc], R7, 0x1, P2 ;  /* 0x0000730006090a11 */ /* 0x000fc400010f0c07 */
[----:B------:R-:W-:Y:S02]  /*1ba0*/  ISETP.GE.AND P2, PT, R19, 0x31, PT ;  /* 0x000000311300780c */ /* 0x000fe40003f46270 */
[----:B------:R-:W-:Y:S01]  /*1bb0*/  @P4 LEA.HI.X R13, R3, c[0x0][0x1cc], R10, 0x1, P5 ;  /* 0x00007300030d4a11 */ /* 0x000fe200028f0c0a */
[----:B------:R-:W-:Y:S01]  /*1bc0*/  @!PT LDS RZ, [RZ] ;  /* 0x00000000fffff984 */ /* 0x000fe20000000800 */
[----:B------:R-:W-:Y:S01]  /*1bd0*/  @!PT LDS RZ, [RZ] ;  /* 0x00000000fffff984 */ /* 0x000fe20000000800 */
[----:B------:R-:W-:Y:S01]  /*1be0*/  @!PT LDS RZ, [RZ] ;  /* 0x00000000fffff984 */ /* 0x000fe20000000800 */
[----:B------:R1:W-:Y:S01]  /*1bf0*/  @P0 LDGSTS.E.BYPASS.LTC128B.128 [R227+0x3100], [R8.64], !P6 ;  /* 0x0310000008e30fae */ /* 0x0003e2000f101d4c */
[C---:B------:R-:W-:Y:S02]  /*1c00*/  @P3 LEA R14, P5, R0.reuse, c[0x0][0x1c8], 0x1 ;  /* 0x00007200000e3a11 */ /* 0x040fe400078a08ff */
[----:B------:R-:W-:Y:S01]  /*1c10*/  ISETP.GE.AND P0, PT, R19, 0x51, PT ;  /* 0x000000511300780c */ /* 0x000fe20003f06270 */
[----:B------:R2:W-:Y:S01]  /*1c20*/  @P4 LDGSTS.E.BYPASS.LTC128B.128 [R227+0x3900], [R12.64], !P6 ;  /* 0x039000000ce34fae */ /* 0x0005e2000f101d4c */
[----:B------:R-:W-:Y:S02]  /*1c30*/  @P3 LEA.HI.X R15, R0, c[0x0][0x1cc], R5, 0x1, P5 ;  /* 0x00007300000f3a11 */ /* 0x000fe400028f0c05 */
[----:B------:R-:W-:-:S03]  /*1c40*/  @P1 LEA R0, P5, R211, R6, 0x6 ;  /* 0x00000006d3001211 */ /* 0x000fc600078a30ff */
[----:B------:R-:W-:Y:S01]  /*1c50*/  @P2 IMAD R3, R212, 0x30, RZ ;  /* 0x00000030d4032824 */ /* 0x000fe200078e02ff */
[----:B------:R3:W-:Y:S01]  /*1c60*/  @P3 LDGSTS.E.BYPASS.LTC128B.128 [R227+0x4100], [R14.64], !P6 ;  /* 0x041000000ee33fae */ /* 0x0007e2000f101d4c */
[----:B------:R-:W-:-:S04]  /*1c70*/  @P2 IMAD.WIDE.U32 R10, R211, 0x30, R6 ;  /* 0x00000030d30a2825 */ /* 0x000fc800078e0006 */
[----:B------:R-:W-:Y:S02]  /*1c80*/  @P2 IMAD.IADD R3, R11, 0x1, R3 ;  /* 0x000000010b032824 */ /* 0x000fe400078e0203 */
[----:B------:R-:W-:Y:S02]  /*1c90*/  @P0 IMAD R11, R212, 0x50, RZ ;  /* 0x00000050d40b0824 */ /* 0x000fe400078e02ff */
[----:B------:R-:W-:Y:S01]  /*1ca0*/  P2R R5, PR, RZ, 0x20 ;  /* 0x00000020ff057803 */ /* 0x000fe20000000000 */
[----:B-1----:R-:W-:Y:S02]  /*1cb0*/  @P0 IMAD.MOV.U32 R8, RZ, RZ, R6 ;  /* 0x000000ffff080224 */ /* 0x002fe400078e0006 */
[----:B------:R-:W-:Y:S01]  /*1cc0*/  @P0 IMAD.MOV.U32 R9, RZ, RZ, R7 ;  /* 0x000000ffff090224 */ /* 0x000fe200078e0007 */
[----:B--2---:R-:W-:-:S03]  /*1cd0*/  @P2 LEA R12, P4, R10, c[0x0][0x1c8], 0x1 ;  /* 0x000072000a0c2a11 */ /* 0x004fc600078808ff */
[----:B------:R-:W-:Y:S01]  /*1ce0*/  @P0 IMAD.WIDE.U32 R8, R211, 0x50, R8 ;  /* 0x00000050d3080825 */ /* 0x000fe200078e0008 */
[----:B------:R-:W-:Y:S02]  /*1cf0*/  @P2 LEA.HI.X R13, R10, c[0x0][0x1cc], R3, 0x1, P4 ;  /* 0x000073000a0d2a11 */ /* 0x000fe400020f0c03 */
[----:B------:R-:W-:Y:S01]  /*1d00*/  ISETP.NE.AND P4, PT, R5, RZ, PT ;  /* 0x000000ff0500720c */ /* 0x000fe20003f85270 */
[----:B------:R-:W-:Y:S01]  /*1d10*/  @P0 IMAD.IADD R3, R9, 0x1, R11 ;  /* 0x0000000109030824 */ /* 0x000fe200078e020b */
[----:B------:R-:W-:Y:S01]  /*1d20*/  @P1 LEA R10, P5, R0, c[0x0][0x1c8], 0x1 ;  /* 0x00007200000a1a11 */ /* 0x000fe200078a08ff */
[----:B------:R3:W-:Y:S01]  /*1d30*/  @P2 LDGSTS.E.BYPASS.LTC128B.128 [R227+0x4900], [R12.64], !P6 ;  /* 0x049000000ce32fae */ /* 0x0007e2000f101d4c */
[----:B------:R-:W-:Y:S02]  /*1d40*/  @P1 LEA.HI.X R7, R211, R7, R212, 0x6, P4 ;  /* 0x00000007d3071211 */ /* 0x000fe400020f34d4 */
[----:B------:R-:W-:Y:S02]  /*1d50*/  @P0 LEA R6, P4, R8, c[0x0][0x1c8], 0x1 ;  /* 0x0000720008060a11 */ /* 0x000fe400078808ff */
[----:B------:R-:W-:Y:S01]  /*1d60*/  @P1 LEA.HI.X R11, R0, c[0x0][0x1cc], R7, 0x1, P5 ;  /* 0x00007300000b1a11 */ /* 0x000fe200028f0c07 */
[----:B------:R-:W-:Y:S01]  /*1d70*/  IMAD.SHL.U32 R0, R25, 0x40, RZ ;  /* 0x0000004019007824 */ /* 0x000fe200078e00ff */
[----:B------:R-:W-:Y:S01]  /*1d80*/  @P0 LEA.HI.X R7, R8, c[0x0][0x1cc], R3, 0x1, P4 ;  /* 0x0000730008070a11 */ /* 0x000fe200020f0c03 */
[----:B------:R-:W-:Y:S01]  /*1d90*/  IMAD.SHL.U32 R3, R21, 0x40, RZ ;  /* 0x0000004015037824 */ /* 0x000fe200078e00ff */
[----:B------:R-:W-:Y:S01]  /*1da0*/  LOP3.LUT R5, R20, 0xfffffffe, RZ, 0xc0, !PT ;  /* 0xfffffffe14057812 */ /* 0x000fe200078ec0ff */
[----:B------:R1:W-:Y:S01]  /*1db0*/  @P1 LDGSTS.E.BYPASS.LTC128B.128 [R227+0x5100], [R10.64], !P6 ;  /* 0x051000000ae31fae */ /* 0x0003e2000f101d4c */
[----:B------:R-:W-:-:S02]  /*1dc0*/  LOP3.LUT R0, R0, 0x1c0, RZ, 0xc0, !PT ;  /* 0x000001c000007812 */ /* 0x000fc400078ec0ff */
[----:B------:R-:W-:Y:S01]  /*1dd0*/  LOP3.LUT R3, R3, 0x1c0, RZ, 0xc0, !PT ;  /* 0x000001c003037812 */ /* 0x000fe200078ec0ff */
[----:B------:R2:W-:Y:S01]  /*1de0*/  @P0 LDGSTS.E.BYPASS.LTC128B.128 [R227+0x5900], [R6.64], !P6 ;  /* 0x0590000006e30fae */ /* 0x0005e2000f101d4c */
[----:B------:R-:W-:Y:S01]  /*1df0*/  IMAD.IADD R9, R17, 0x1, -R5 ;  /* 0x0000000111097824 */ /* 0x000fe200078e0a05 */
[----:B------:R-:W-:Y:S01]  /*1e00*/  LOP3.LUT P0, RZ, R25, 0x2, RZ, 0xc0, !PT ;  /* 0x0000000219ff7812 */ /* 0x000fe2000780c0ff */
[----:B------:R-:W-:Y:S01]  /*1e10*/  IMAD.SHL.U32 R5, R22, 0x40, RZ ;  /* 0x0000004016057824 */ /* 0x000fe200078e00ff */
[----:B------:R-:W0:Y:S01]  /*1e20*/  LDGDEPBAR ;  /* 0x00000000000079af */ /* 0x000e220000000000 */
[----:B------:R-:W-:-:S03]  /*1e30*/  ISETP.GE.AND P1, PT, R16, c[0x0][0x1d4], PT ;  /* 0x0000750010007a0c */ /* 0x000fc60003f26270 */
[----:B------:R-:W-:Y:S02]  /*1e40*/  LOP3.LUT R27, R5, 0xfffffe00, RZ, 0xc0, !PT ;  /* 0xfffffe00051b7812 */ /* 0x000fe400078ec0ff */
[C---:B------:R-:W-:Y:S02]  /*1e50*/  ISETP.LT.OR P3, PT, R19.reuse, 0x1, P1 ;  /* 0x000000011300780c */ /* 0x040fe40000f61670 */
[C---:B------:R-:W-:Y:S02]  /*1e60*/  ISETP.LT.OR P5, PT, R19.reuse, 0x11, P1 ;  /* 0x000000111300780c */ /* 0x040fe40000fa1670 */
[----:B------:R-:W-:Y:S01]  /*1e70*/  ISETP.LT.OR P4, PT, R19, 0x21, P1 ;  /* 0x000000211300780c */ /* 0x000fe20000f81670 */
[----:B--2---:R-:W-:Y:S01]  /*1e80*/  IMAD.SHL.U32 R7, R18, 0x8, RZ ;  /* 0x0000000812077824 */ /* 0x004fe200078e00ff */
[----:B------:R-:W-:-:S04]  /*1e90*/  DEPBAR.LE SB0, 0x1 ;  /* 0x000080400000791a */ /* 0x000fc80000000000 */
[----:B------:R-:W-:-:S04]  /*1ea0*/  DEPBAR.LE SB0, 0x0 ;  /* 0x000080000000791a */ /* 0x000fc80000000000 */
[----:B------:R-:W-:Y:S01]  /*1eb0*/  IMAD.SHL.U32 R6, R9, 0x8, RZ ;  /* 0x0000000809067824 */ /* 0x000fe200078e00ff */
[----:B------:R-:W-:Y:S02]  /*1ec0*/  LOP3.LUT R7, R0, 0x8, R7, 0xf8, !PT ;  /* 0x0000000800077812 */ /* 0x000fe400078ef807 */
[----:B------:R-:W-:Y:S02]  /*1ed0*/  SHF.R.U32.HI R0, RZ, 0x3, R0 ;  /* 0x00000003ff007819 */ /* 0x000fe40000011600 */
[----:B------:R-:W-:Y:S02]  /*1ee0*/  LOP3.LUT R5, R3, 0x8, R6, 0xf8, !PT ;  /* 0x0000000803057812 */ /* 0x000fe400078ef806 */
[----:B------:R-:W-:Y:S02]  /*1ef0*/  SHF.R.U32.HI R3, RZ, 0x3, R3 ;  /* 0x00000003ff037819 */ /* 0x000fe40000011603 */
[----:B------:R-:W-:Y:S01]  /*1f00*/  LOP3.LUT R0, R7, R0, RZ, 0x3c, !PT ;  /* 0x0000000007007212 */ /* 0x000fe200078e3cff */
[----:B------:R-:W-:Y:S01]  /*1f10*/  IMAD.WIDE.U32 R6, R204, c[0x0][0x208], RZ ;  /* 0x00008200cc067a25 */ /* 0x000fe200078e00ff */
[----:B------:R-:W-:-:S03]  /*1f20*/  LOP3.LUT R5, R5, R3, RZ, 0x3c, !PT ;  /* 0x0000000305057212 */ /* 0x000fc600078e3cff */
[----:B------:R-:W-:Y:S02]  /*1f30*/  IMAD R3, R205, 0x400, R27 ;  /* 0x00000400cd037824 */ /* 0x000fe400078e021b */
[----:B------:R-:W-:Y:S02]  /*1f40*/  IMAD R0, R9, 0x200, R0 ;  /* 0x0000020009007824 */ /* 0x000fe400078e0200 */
[----:B------:R-:W-:Y:S02]  /*1f50*/  IMAD.IADD R3, R5, 0x1, R3 ;  /* 0x0000000105037824 */ /* 0x000fe400078e0203 */
[----:B------:R-:W-:Y:S01]  /*1f60*/  IMAD.SHL.U32 R208, R0, 0x2, RZ ;  /* 0x0000000200d07824 */ /* 0x000fe200078e00ff */
[----:B------:R-:W-:Y:S01]  /*1f70*/  BAR.SYNC.DEFER_BLOCKING 0x0 ;  /* 0x0000000000007b1d */ /* 0x000fe20000010000 */
[----:B------:R-:W-:-:S03]  /*1f80*/  IMAD.SHL.U32 R215, R3, 0x2, RZ ;  /* 0x0000000203d77824 */ /* 0x000fc600078e00ff */
[----:B------:R-:W-:Y:S01]  /*1f90*/  IADD3 R0, R208, 0x3100, RZ ;  /* 0x00003100d0007810 */ /* 0x000fe20007ffe0ff */
[--C-:B------:R-:W-:Y:S01]  /*1fa0*/  IMAD R218, R2, 0x2, R215.reuse ;  /* 0x0000000202da7824 */ /* 0x100fe200078e02d7 */
[----:B------:R-:W-:Y:S01]  /*1fb0*/  IADD3 R219, R208, 0x3120, RZ ;  /* 0x00003120d0db7810 */ /* 0x000fe20007ffe0ff */
[----:B------:R-:W-:Y:S01]  /*1fc0*/  IMAD R216, R4, 0x2, R215 ;  /* 0x0000000204d87824 */ /* 0x000fe200078e02d7 */
[----:B------:R-:W-:Y:S01]  /*1fd0*/  @P0 IADD3 R219, R0, -0x20, RZ ;  /* 0xffffffe000db0810 */ /* 0x000fe20007ffe0ff */
[----:B------:R-:W-:Y:S02]  /*1fe0*/  IMAD R0, R26, c[0x0][0x208], RZ ;  /* 0x000082001a007a24 */ /* 0x000fe400078e02ff */
[----:B------:R-:W-:Y:S01]  /*1ff0*/  IMAD R217, R2, 0x2, R216 ;  /* 0x0000000202d97824 */ /* 0x000fe200078e02d8 */
[C---:B------:R-:W-:Y:S01]  /*2000*/  IADD3 R224, R219.reuse, 0x800, RZ ;  /* 0x00000800dbe07810 */ /* 0x040fe20007ffe0ff */
[----:B------:R-:W-:Y:S01]  /*2010*/  IMAD R0, R204, c[0x0][0x20c], R0 ;  /* 0x00008300cc007a24 */ /* 0x000fe200078e0200 */
[----:B------:R-:W-:-:S02]  /*2020*/  IADD3 R223, R219, 0x1000, RZ ;  /* 0x00001000dbdf7810 */ /* 0x000fc40007ffe0ff */
[----:B------:R-:W-:Y:S01]  /*2030*/  IADD3 R222, R219, 0x1800, RZ ;  /* 0x00001800dbde7810 */ /* 0x000fe20007ffe0ff */
[----:B------:R-:W-:Y:S01]  /*2040*/  IMAD.IADD R0, R7, 0x1, R0 ;  /* 0x0000000107007824 */ /* 0x000fe200078e0200 */
[----:B------:R-:W-:-:S03]  /*2050*/  IADD3 R221, R219, 0x2000, RZ ;  /* 0x00002000dbdd7810 */ /* 0x000fc60007ffe0ff */
[----:B------:R-:W-:Y:S01]  /*2060*/  IMAD R0, R0, 0x60, RZ ;  /* 0x0000006000007824 */ /* 0x000fe200078e02ff */
[----:B------:R-:W-:Y:S04]  /*2070*/  LDSM.16.M88.4 R28, [R208+0x3100] ;  /* 0x00310000d01c783b */ /* 0x000fe80000000200 */
[----:B---3--:R-:W2:Y:S04]  /*2080*/  LDSM.16.M88.4 R12, [R215+0x6100] ;  /* 0x00610000d70c783b */ /* 0x008ea80000000200 */
[----:B-1----:R-:W1:Y:S04]  /*2090*/  LDSM.16.M88.4 R8, [R215+0x8100] ;  /* 0x00810000d708783b */ /* 0x002e680000000200 */
[----:B------:R-:W3:Y:S04]  /*20a0*/  LDSM.16.M88.4 R20, [R208+0x3900] ;  /* 0x00390000d014783b */ /* 0x000ee80000000200 */
[----:B------:R-:W4:Y:S04]  /*20b0*/  LDSM.16.M88.4 R32, [R208+0x4100] ;  /* 0x00410000d020783b */ /* 0x000f280000000200 */
[----:B------:R-:W5:Y:S04]  /*20c0*/  LDSM.16.M88.4 R36, [R208+0x4900] ;  /* 0x00490000d024783b */ /* 0x000f680000000200 */
[----:B------:R-:W3:Y:S04]  /*20d0*/  LDSM.16.M88.4 R40, [R208+0x5100] ;  /* 0x00510000d028783b */ /* 0x000ee80000000200 */
[----:B------:R-:W-:Y:S04]  /*20e0*/  LDSM.16.M88.4 R68, [R219] ;  /* 0x00000000db44783b */ /* 0x000fe80000000200 */
[----:B------:R-:W-:Y:S04]  /*20f0*/  LDSM.16.M88.4 R48, [R219+0x800] ;  /* 0x00080000db30783b */ /* 0x000fe80000000200 */
[----:B------:R-:W-:Y:S01]  /*2100*/  LDSM.16.M88.4 R44, [R219+0x1000] ;  /* 0x00100000db2c783b */ /* 0x000fe20000000200 */
[-C--:B--2---:R-:W-:Y:S08]  /*2110*/  HMMA.16816.F32.BF16 R176, R12, R28.reuse, RZ ;  /* 0x0000001c0cb0723c */ /* 0x084ff000000418ff */
[C---:B-1----:R-:W-:Y:S08]  /*2120*/  HMMA.16816.F32.BF16 R52, R8.reuse, R28, RZ ;  /* 0x0000001c0834723c */ /* 0x042ff000000418ff */
[-C--:B------:R-:W-:Y:S08]  /*2130*/  HMMA.16816.F32.BF16 R92, R8, R30.reuse, RZ ;  /* 0x0000001e085c723c */ /* 0x080ff000000418ff */
[C---:B------:R-:W-:Y:S01]  /*2140*/  HMMA.16816.F32.BF16 R156, R12.reuse, R30, RZ ;  /* 0x0000001e0c9c723c */ /* 0x040fe200000418ff */
[----:B------:R-:W1:Y:S07]  /*2150*/  LDSM.16.M88.4 R28, [R208+0x5900] ;  /* 0x00590000d01c783b */ /* 0x000e6e0000000200 */
[-C--:B---3--:R-:W-:Y:S08]  /*2160*/  HMMA.16816.F32.BF16 R144, R12, R20.reuse, RZ ;  /* 0x000000140c90723c */ /* 0x088ff000000418ff */
[C---:B------:R-:W-:Y:S08]  /*2170*/  HMMA.16816.F32.BF16 R56, R8.reuse, R20, RZ ;  /* 0x000000140838723c */ /* 0x040ff000000418ff */
[-C--:B------:R-:W-:Y:S08]  /*2180*/  HMMA.16816.F32.BF16 R100, R8, R22.reuse, RZ ;  /* 0x000000160864723c */ /* 0x080ff000000418ff */
[----:B------:R-:W-:Y:S01]  /*2190*/  HMMA.16816.F32.BF16 R152, R12, R22, RZ ;  /* 0x000000160c98723c */ /* 0x000fe200000418ff */
[----:B------:R-:W2:Y:S07]  /*21a0*/  LDSM.16.M88.4 R20, [R218+0x8100] ;  /* 0x00810000da14783b */ /* 0x000eae0000000200 */
[C---:B----4-:R-:W-:Y:S08]  /*21b0*/  HMMA.16816.F32.BF16 R76, R8.reuse, R32, RZ ;  /* 0x00000020084c723c */ /* 0x050ff000000418ff */
[C---:B------:R-:W-:Y:S08]  /*21c0*/  HMMA.16816.F32.BF16 R96, R8.reuse, R34, RZ ;  /* 0x000000220860723c */ /* 0x040ff000000418ff */
[C---:B-----5:R-:W-:Y:S08]  /*21d0*/  HMMA.16816.F32.BF16 R60, R8.reuse, R36, RZ ;  /* 0x00000024083c723c */ /* 0x060ff000000418ff */
[C---:B------:R-:W-:Y:S08]  /*21e0*/  HMMA.16816.F32.BF16 R128, R8.reuse, R38, RZ ;  /* 0x000000260880723c */ /* 0x040ff000000418ff */
[C---:B------:R-:W-:Y:S08]  /*21f0*/  HMMA.16816.F32.BF16 R64, R8.reuse, R40, RZ ;  /* 0x000000280840723c */ /* 0x040ff000000418ff */
[C---:B------:R-:W-:Y:S08]  /*2200*/  HMMA.16816.F32.BF16 R116, R8.reuse, R42, RZ ;  /* 0x0000002a0874723c */ /* 0x040ff000000418ff */
[C---:B-1----:R-:W-:Y:S08]  /*2210*/  HMMA.16816.F32.BF16 R80, R8.reuse, R28, RZ ;  /* 0x0000001c0850723c */ /* 0x042ff000000418ff */
[----:B------:R-:W-:Y:S07]  /*2220*/  HMMA.16816.F32.BF16 R112, R8, R30, RZ ;  /* 0x0000001e0870723c */ /* 0x000fee00000418ff */
[----:B------:R-:W-:Y:S01]  /*2230*/  IMAD.WIDE.U32 R8, R6, 0x60, R72 ;  /* 0x0000006006087825 */ /* 0x000fe200078e0048 */
[----:B------:R-:W-:Y:S03]  /*2240*/  HMMA.16816.F32.BF16 R140, R12, R32, RZ ;  /* 0x000000200c8c723c */ /* 0x000fe600000418ff */
[----:B------:R-:W-:-:S05]  /*2250*/  IMAD.IADD R0, R9, 0x1, R0 ;  /* 0x0000000109007824 */ /* 0x000fca00078e0200 */
[C---:B------:R-:W-:Y:S01]  /*2260*/  HMMA.16816.F32.BF16 R148, R12.reuse, R34, RZ ;  /* 0x000000220c94723c */ /* 0x040fe200000418ff */
[----:B------:R-:W1:Y:S07]  /*2270*/  LDSM.16.M88.4 R32, [R219+0x2800] ;  /* 0x00280000db20783b */ /* 0x000e6e0000000200 */
[C---:B------:R-:W-:Y:S08]  /*2280*/  HMMA.16816.F32.BF16 R132, R12.reuse, R36, RZ ;  /* 0x000000240c84723c */ /* 0x040ff000000418ff */
[C---:B------:R-:W-:Y:S01]  /*2290*/  HMMA.16816.F32.BF16 R160, R12.reuse, R38, RZ ;  /* 0x000000260ca0723c */ /* 0x040fe200000418ff */
[----:B------:R-:W-:Y:S07]  /*22a0*/  LDSM.16.M88.4 R36, [R219+0x2000] ;  /* 0x00200000db24783b */ /* 0x000fee0000000200 */
[C---:B------:R-:W-:Y:S08]  /*22b0*/  HMMA.16816.F32.BF16 R124, R12.reuse, R40, RZ ;  /* 0x000000280c7c723c */ /* 0x040ff000000418ff */
[C---:B------:R-:W-:Y:S01]  /*22c0*/  HMMA.16816.F32.BF16 R172, R12.reuse, R42, RZ ;  /* 0x0000002a0cac723c */ /* 0x040fe200000418ff */
[----:B------:R-:W3:Y:S07]  /*22d0*/  LDSM.16.M88.4 R40, [R219+0x1800] ;  /* 0x00180000db28783b */ /* 0x000eee0000000200 */
[C---:B------:R-:W-:Y:S08]  /*22e0*/  HMMA.16816.F32.BF16 R120, R12.reuse, R28, RZ ;  /* 0x0000001c0c78723c */ /* 0x040ff000000418ff */
[----:B------:R-:W-:Y:S07]  /*22f0*/  HMMA.16816.F32.BF16 R108, R12, R30, RZ ;  /* 0x0000001e0c6c723c */ /* 0x000fee00000418ff */
[----:B------:R-:W-:Y:S01]  /*2300*/  LEA R12, P0, R8, c[0x0][0x1f8], 0x1 ;  /* 0x00007e00080c7a11 */ /* 0x000fe200078008ff */
[----:B--2---:R-:W-:Y:S03]  /*2310*/  HMMA.16816.F32.BF16 R104, R20, R68, R52 ;  /* 0x000000441468723c */ /* 0x004fe60000041834 */
[----:B------:R-:W-:-:S02]  /*2320*/  IADD3 R6, P2, R12, UR9, RZ ;  /* 0x000000090c067c10 */ /* 0x000fc4000ff5e0ff */
[----:B------:R-:W-:Y:S01]  /*2330*/  LEA.HI.X R13, R8, c[0x0][0x1fc], R0, 0x1, P0 ;  /* 0x00007f00080d7a11 */ /* 0x000fe200000f0c00 */
[----:B------:R-:W-:Y:S01]  /*2340*/  IMAD.MOV.U32 R0, RZ, RZ, 0x40 ;  /* 0x00000040ff007424 */ /* 0x000fe200078e00ff */
[----:B------:R-:W-:Y:S01]  /*2350*/  IADD3 R16, P0, R6, UR9, RZ ;  /* 0x0000000906107c10 */ /* 0x000fe2000ff1e0ff */
[----:B------:R-:W2:Y:S01]  /*2360*/  LDSM.16.M88.4 R8, [R218+0x6100] ;  /* 0x00610000da08783b */ /* 0x000ea20000000200 */
[----:B------:R-:W-:Y:S01]  /*2370*/  IADD3.X R7, R13, UR8, RZ, P2, !PT ;  /* 0x000000080d077c10 */ /* 0x000fe200097fe4ff */
[C---:B------:R-:W-:Y:S01]  /*2380*/  HMMA.16816.F32.BF16 R88, R20.reuse, R48, R56 ;  /* 0x000000301458723c */ /* 0x040fe20000041838 */
[----:B------:R-:W-:Y:S01]  /*2390*/  ISETP.LT.OR P2, PT, R19, 0x41, P1 ;  /* 0x000000411300780c */ /* 0x000fe20000f41670 */
[----:B------:R-:W-:Y:S01]  /*23a0*/  @!PT LDS RZ, [RZ] ;  /* 0x00000000fffff984 */ /* 0x000fe20000000800 */
[----:B------:R-:W-:Y:S01]  /*23b0*/  @!PT LDS RZ, [RZ] ;  /* 0x00000000fffff984 */ /* 0x000fe20000000800 */
[----:B------:R-:W-:Y:S01]  /*23c0*/  @!PT LDS RZ, [RZ] ;  /* 0x00000000fffff984 */ /* 0x000fe20000000800 */
[----:B------:R4:W-:Y:S01]  /*23d0*/  LDGSTS.E.BYPASS.LTC128B.128 [R227+0x100], [R12.64], !P3 ;  /* 0x001000000ce37fae */ /* 0x0009e2000d901d4c */
[----:B------:R-:W-:Y:S02]  /*23e0*/  IADD3.X R17, R7, UR8, RZ, P0, !PT ;  /* 0x0000000807117c10 */ /* 0x000fe400087fe4ff */
[----:B------:R-:W-:Y:S01]  /*23f0*/  IADD3 R14, P0, R16, UR9, RZ ;  /* 0x00000009100e7c10 */ /* 0x000fe2000ff1e0ff */
[----:B------:R5:W-:Y:S01]  /*2400*/  LDGSTS.E.BYPASS.LTC128B.128 [R227+0x900], [R6.64], !P5 ;  /* 0x0090000006e37fae */ /* 0x000be2000e901d4c */
[----:B------:R-:W-:Y:S01]  /*2410*/  ISETP.LT.OR P3, PT, R19, 0x31, P1 ;  /* 0x000000311300780c */ /* 0x000fe20000f61670 */
[----:B-1----:R-:W-:Y:S01]  /*2420*/  HMMA.16816.F32.BF16 R80, R20, R32, R80 ;  /* 0x000000201450723c */ /* 0x002fe20000041850 */
[----:B------:R-:W-:Y:S01]  /*2430*/  IADD3.X R15, R17, UR8, RZ, P0, !PT ;  /* 0x00000008110f7c10 */ /* 0x000fe200087fe4ff */
[----:B------:R3:W-:Y:S01]  /*2440*/  LDGSTS.E.BYPASS.LTC128B.128 [R227+0x1100], [R16.64], !P4 ;  /* 0x0110000010e37fae */ /* 0x0007e2000e101d4c */
[----:B------:R-:W-:-:S02]  /*2450*/  ISETP.LT.OR P1, PT, R19, 0x51, P1 ;  /* 0x000000511300780c */ /* 0x000fc40000f21670 */
[----:B------:R-:W-:-:S03]  /*2460*/  LOP3.LUT P5, RZ, R25, 0x4, RZ, 0xc0, !PT ;  /* 0x0000000419ff7812 */ /* 0x000fc600078ac0ff */
[----:B------:R-:W-:Y:S01]  /*2470*/  HMMA.16816.F32.BF16 R76, R20, R44, R76 ;  /* 0x0000002c144c723c */ /* 0x000fe2000004184c */
[----:B------:R-:W-:-:S03]  /*2480*/  SEL R0, R0, 0xffffffc0, !P5 ;  /* 0xffffffc000007807 */ /* 0x000fc60006800000 */
[----:B------:R1:W-:Y:S02]  /*2490*/  LDGSTS.E.BYPASS.LTC128B.128 [R227+0x1900], [R14.64], !P3 ;  /* 0x019000000ee37fae */ /* 0x0003e4000d901d4c */
[----:B------:R-:W-:Y:S02]  /*24a0*/  IMAD.IADD R214, R208, 0x1, R0 ;  /* 0x00000001d0d67824 */ /* 0x000fe400078e0200 */
[----:B------:R-:W-:Y:S01]  /*24b0*/  HMMA.16816.F32.BF16 R92, R20, R70, R92 ;  /* 0x00000046145c723c */ /* 0x000fe2000004185c */
[----:B------:R-:W-:Y:S01]  /*24c0*/  IMAD.IADD R213, R0, 0x1, R219 ;  /* 0x0000000100d57824 */ /* 0x000fe200078e02db */
[----:B------:R-:W-:-:S06]  /*24d0*/  LOP3.LUT R0, R5, R27, RZ, 0xfc, !PT ;  /* 0x0000001b05007212 */ /* 0x000fcc00078efcff */
[----:B------:R-:W-:Y:S01]  /*24e0*/  HMMA.16816.F32.BF16 R96, R20, R46, R96 ;  /* 0x0000002e1460723c */ /* 0x000fe20000041860 */
[----:B-----5:R-:W-:-:S04]  /*24f0*/  IADD3 R6, P0, R14, UR9, RZ ;  /* 0x000000090e067c10 */ /* 0x020fc8000ff1e0ff */
[----:B------:R-:W-:Y:S02]  /*2500*/  IADD3.X R7, R15, UR8, RZ, P0, !PT ;  /* 0x000000080f077c10 */ /* 0x000fe400087fe4ff */
[----:B----4-:R-:W-:Y:S01]  /*2510*/  IADD3 R12, P0, R6, UR9, RZ ;  /* 0x00000009060c7c10 */ /* 0x010fe2000ff1e0ff */
[----:B---3--:R-:W-:Y:S02]  /*2520*/  HMMA.16816.F32.BF16 R16, R20, R40, R60 ;  /* 0x000000281410723c */ /* 0x008fe4000004183c */
[----:B------:R3:W-:Y:S01]  /*2530*/  LDGSTS.E.BYPASS.LTC128B.128 [R227+0x2100], [R6.64], !P2 ;  /* 0x0210000006e37fae */ /* 0x0007e2000d101d4c */
[----:B------:R-:W-:Y:S02]  /*2540*/  IADD3.X R13, R7, UR8, RZ, P0, !PT ;  /* 0x00000008070d7c10 */ /* 0x000fe400087fe4ff */
[----:B------:R-:W-:Y:S02]  /*2550*/  ISETP.GT.AND P0, PT, R204, R220, PT ;  /* 0x000000dccc00720c */ /* 0x000fe40003f04270 */
[----:B------:R-:W-:Y:S01]  /*2560*/  IADD3 R220, R219, 0x2800, RZ ;  /* 0x00002800dbdc7810 */ /* 0x000fe20007ffe0ff */
[----:B------:R1:W-:Y:S01]  /*2570*/  LDGSTS.E.BYPASS.LTC128B.128 [R227+0x2900], [R12.64], !P1 ;  /* 0x029000000ce37fae */ /* 0x0003e2000c901d4c */
[C---:B--2---:R-:W-:Y:S03]  /*2580*/  HMMA.16816.F32.BF16 R180, R8.reuse, R48, R144 ;  /* 0x0000003008b4723c */ /* 0x044fe60000041890 */
[----:B------:R-:W-:Y:S04]  /*2590*/  LDSM.16.M88.4 R28, [R216+0x8100] ;  /* 0x00810000d81c783b */ /* 0x000fe80000000200 */
[----:B------:R-:W2:Y:S01]  /*25a0*/  LDSM.16.M88.4 R52, [R214+0x4900] ;  /* 0x00490000d634783b */ /* 0x000ea20000000200 */
[C---:B------:R-:W-:Y:S03]  /*25b0*/  HMMA.16816.F32.BF16 R184, R8.reuse, R44, R140 ;  /* 0x0000002c08b8723c */ /* 0x040fe6000004188c */
[----:B------:R-:W4:Y:S04]  /*25c0*/  LDSM.16.M88.4 R72, [R214+0x5100] ;  /* 0x00510000d648783b */ /* 0x000f280000000200 */
[----:B------:R-:W5:Y:S01]  /*25d0*/  LDSM.16.M88.4 R84, [R214+0x5900] ;  /* 0x00590000d654783b */ /* 0x000f620000000200 */
[C---:B------:R-:W-:Y:S03]  /*25e0*/  HMMA.16816.F32.BF16 R176, R8.reuse, R68, R176 ;  /* 0x0000004408b0723c */ /* 0x040fe600000418b0 */
[----:B------:R-:W3:Y:S04]  /*25f0*/  LDSM.16.M88.4 R60, [R214+0x3900] ;  /* 0x00390000d63c783b */ /* 0x000ee80000000200 */
[----:B------:R-:W3:Y:S01]  /*2600*/  LDSM.16.M88.4 R56, [R214+0x4100] ;  /* 0x00410000d638783b */ /* 0x000ee20000000200 */
[----:B------:R-:W-:Y:S03]  /*2610*/  HMMA.16816.F32.BF16 R140, R8, R50, R152 ;  /* 0x00000032088c723c */ /* 0x000fe60000041898 */
[----:B------:R-:W0:Y:S05]  /*2620*/  LDGDEPBAR ;  /* 0x00000000000079af */ /* 0x000e2a0000000000 */
[C---:B-1----:R-:W-:Y:S01]  /*2630*/  HMMA.16816.F32.BF16 R12, R20.reuse, R36, R64 ;  /* 0x00000024140c723c */ /* 0x042fe20000041840 */
[----:B------:R-:W1:Y:S07]  /*2640*/  LDSM.16.M88.4 R64, [R214+0x3100] ;  /* 0x00310000d640783b */ /* 0x000e6e0000000200 */
[----:B------:R-:W-:Y:S01]  /*2650*/  HMMA.16816.F32.BF16 R100, R20, R50, R100 ;  /* 0x000000321464723c */ /* 0x000fe20000041864 */
[----:B------:R-:W-:Y:S07]  /*2660*/  LDSM.16.M88.4 R48, [R213] ;  /* 0x00000000d530783b */ /* 0x000fee0000000200 */
[----:B--2---:R-:W-:Y:S01]  /*2670*/  HMMA.16816.F32.BF16 R144, R28, R52, R16 ;  /* 0x000000341c90723c */ /* 0x004fe20000041810 */
[----:B------:R-:W2:Y:S07]  /*2680*/  LDSM.16.M88.4 R16, [R216+0x6100] ;  /* 0x00610000d810783b */ /* 0x000eae0000000200 */
[----:B------:R-:W-:Y:S08]  /*2690*/  HMMA.16816.F32.BF16 R68, R8, R70, R156 ;  /* 0x000000460844723c */ /* 0x000ff0000004189c */
[C---:B------:R-:W-:Y:S08]  /*26a0*/  HMMA.16816.F32.BF16 R128, R20.reuse, R42, R128 ;  /* 0x0000002a1480723c */ /* 0x040ff00000041880 */
[C---:B------:R-:W-:Y:S08]  /*26b0*/  HMMA.16816.F32.BF16 R188, R20.reuse, R38, R116 ;  /* 0x0000002614bc723c */ /* 0x040ff00000041874 */
[----:B------:R-:W-:Y:S01]  /*26c0*/  HMMA.16816.F32.BF16 R136, R20, R34, R112 ;  /* 0x000000221488723c */ /* 0x000fe20000041870 */
[----:B------:R-:W-:Y:S07]  /*26d0*/  LDSM.16.M88.4 R20, [R213+0x2800] ;  /* 0x00280000d514783b */ /* 0x000fee0000000200 */
[C---:B------:R-:W-:Y:S08]  /*26e0*/  HMMA.16816.F32.BF16 R192, R8.reuse, R40, R132 ;  /* 0x0000002808c0723c */ /* 0x040ff00000041884 */
[C---:B------:R-:W-:Y:S01]  /*26f0*/  HMMA.16816.F32.BF16 R148, R8.reuse, R46, R148 ;  /* 0x0000002e0894723c */ /* 0x040fe20000041894 */
[----:B------:R-:W-:Y:S07]  /*2700*/  LDSM.16.M88.4 R44, [R213+0x800] ;  /* 0x00080000d52c783b */ /* 0x000fee0000000200 */
[C---:B------:R-:W-:Y:S01]  /*2710*/  HMMA.16816.F32.BF16 R160, R8.reuse, R42, R160 ;  /* 0x0000002a08a0723c */ /* 0x040fe200000418a0 */
[----:B------:R-:W-:Y:S07]  /*2720*/  LDSM.16.M88.4 R40, [R213+0x1000] ;  /* 0x00100000d528783b */ /* 0x000fee0000000200 */
[C---:B------:R-:W-:Y:S08]  /*2730*/  HMMA.16816.F32.BF16 R196, R8.reuse, R36, R124 ;  /* 0x0000002408c4723c */ /* 0x040ff0000004187c */
[C---:B------:R-:W-:Y:S08]  /*2740*/  HMMA.16816.F32.BF16 R200, R8.reuse, R32, R120 ;  /* 0x0000002008c8723c */ /* 0x040ff00000041878 */
[C---:B------:R-:W-:Y:S01]  /*2750*/  HMMA.16816.F32.BF16 R172, R8.reuse, R38, R172 ;  /* 0x0000002608ac723c */ /* 0x040fe200000418ac */
[----:B------:R-:W-:Y:S07]  /*2760*/  LDSM.16.M88.4 R36, [R213+0x1800] ;  /* 0x00180000d524783b */ /* 0x000fee0000000200 */
[----:B------:R-:W-:Y:S01]  /*2770*/  HMMA.16816.F32.BF16 R168, R8, R34, R108 ;  /* 0x0000002208a8723c */ /* 0x000fe2000004186c */
[----:B------:R-:W-:Y:S04]  /*2780*/  LDSM.16.M88.4 R8, [R217+0x8100] ;  /* 0x00810000d908783b */ /* 0x000fe80000000200 */
[----:B------:R-:W-:Y:S03]  /*2790*/  LDSM.16.M88.4 R32, [R213+0x2000] ;  /* 0x00200000d520783b */ /* 0x000fe60000000200 */
[----:B----4-:R-:W-:Y:S01]  /*27a0*/  HMMA.16816.F32.BF16 R132, R28, R72, R12 ;  /* 0x000000481c84723c */ /* 0x010fe2000004180c */
[----:B------:R-:W4:Y:S01]  /*27b0*/  LDSM.16.M88.4 R12, [R217+0x6100] ;  /* 0x00610000d90c783b */ /* 0x000f220000000200 */
[----:B------:R-:W-:-:S06]  /*27c0*/  DEPBAR.LE SB0, 0x0 ;  /* 0x000080000000791a */ /* 0x000fcc0000000000 */
[C---:B-----5:R-:W-:Y:S08]  /*27d0*/  HMMA.16816.F32.BF16 R124, R28.reuse, R84, R80 ;  /* 0x000000541c7c723c */ /* 0x060ff00000041850 */
[C---:B---3--:R-:W-:Y:S08]  /*27e0*/  HMMA.16816.F32.BF16 R156, R28.reuse, R60, R88 ;  /* 0x0000003c1c9c723c */ /* 0x048ff00000041858 */
[C---:B------:R-:W-:Y:S08]  /*27f0*/  HMMA.16816.F32.BF16 R152, R28.reuse, R56, R76 ;  /* 0x000000381c98723c */ /* 0x040ff0000004184c */
[C---:B-1----:R-:W-:Y:S08]  /*2800*/  HMMA.16816.F32.BF16 R120, R28.reuse, R66, R92 ;  /* 0x000000421c78723c */ /* 0x042ff0000004185c */
[----:B------:R-:W-:Y:S08]  /*2810*/  HMMA.16816.F32.BF16 R112, R28, R58, R96 ;  /* 0x0000003a1c70723c */ /* 0x000ff00000041860 */
[----:B--2---:R-:W-:Y:S08]  /*2820*/  HMMA.16816.F32.BF16 R80, R16, R62, R140 ;  /* 0x0000003e1050723c */ /* 0x004ff0000004188c */
[C---:B------:R-:W-:Y:S08]  /*2830*/  HMMA.16816.F32.BF16 R164, R28.reuse, R64, R104 ;  /* 0x000000401ca4723c */ /* 0x040ff00000041868 */
[----:B------:R-:W-:Y:S08]  /*2840*/  HMMA.16816.F32.BF16 R116, R28, R62, R100 ;  /* 0x0000003e1c74723c */ /* 0x000ff00000041864 */
[C---:B------:R-:W-:Y:S08]  /*2850*/  HMMA.16816.F32.BF16 R96, R16.reuse, R64, R176 ;  /* 0x000000401060723c */ /* 0x040ff000000418b0 */
[C---:B------:R-:W-:Y:S08]  /*2860*/  HMMA.16816.F32.BF16 R92, R16.reuse, R66, R68 ;  /* 0x00000042105c723c */ /* 0x040ff00000041844 */
[C---:B------:R-:W-:Y:S08]  /*2870*/  HMMA.16816.F32.BF16 R88, R16.reuse, R60, R180 ;  /* 0x0000003c1058723c */ /* 0x040ff000000418b4 */
[----:B------:R-:W-:Y:S08]  /*2880*/  HMMA.16816.F32.BF16 R76, R16, R56, R184 ;  /* 0x00000038104c723c */ /* 0x000ff000000418b8 */
[C---:B------:R-:W-:Y:S08]  /*2890*/  HMMA.16816.F32.BF16 R108, R28.reuse, R54, R128 ;  /* 0x000000361c6c723c */ /* 0x040ff00000041880 */
[C---:B------:R-:W-:Y:S08]  /*28a0*/  HMMA.16816.F32.BF16 R104, R28.reuse, R74, R188 ;  /* 0x0000004a1c68723c */ /* 0x040ff000000418bc */
[----:B------:R-:W-:Y:S08]  /*28b0*/  HMMA.16816.F32.BF16 R100, R28, R86, R136 ;  /* 0x000000561c64723c */ /* 0x000ff00000041888 */
[C---:B------:R-:W-:Y:S08]  /*28c0*/  HMMA.16816.F32.BF16 R68, R16.reuse, R58, R148 ;  /* 0x0000003a1044723c */ /* 0x040ff00000041894 */
[C---:B------:R-:W-:Y:S08]  /*28d0*/  HMMA.16816.F32.BF16 R64, R16.reuse, R52, R192 ;  /* 0x000000341040723c */ /* 0x040ff000000418c0 */
[C---:B------:R-:W-:Y:S08]  /*28e0*/  HMMA.16816.F32.BF16 R60, R16.reuse, R54, R160 ;  /* 0x00000036103c723c */ /* 0x040ff000000418a0 */
[C---:B------:R-:W-:Y:S08]  /*28f0*/  HMMA.16816.F32.BF16 R56, R16.reuse, R72, R196 ;  /* 0x000000481038723c */ /* 0x040ff000000418c4 */
[C---:B------:R-:W-:Y:S08]  /*2900*/  HMMA.16816.F32.BF16 R52, R16.reuse, R74, R172 ;  /* 0x0000004a1034723c */ /* 0x040ff000000418ac */
[C---:B------:R-:W-:Y:S08]  /*2910*/  HMMA.16816.F32.BF16 R28, R16.reuse, R84, R200 ;  /* 0x00000054101c723c */ /* 0x040ff000000418c8 */
[----:B------:R-:W-:Y:S08]  /*2920*/  HMMA.16816.F32.BF16 R16, R16, R86, R168 ;  /* 0x000000561010723c */ /* 0x000ff000000418a8 */
[----:B----4-:R-:W-:Y:S08]  /*2930*/  HMMA.16816.F32.BF16 R84, R12, R46, R80 ;  /* 0x0000002e0c54723c */ /* 0x010ff00000041850 */
[----:B------:R-:W-:Y:S08]  /*2940*/  HMMA.16816.F32.BF16 R160, R8, R50, R120 ;  /* 0x0000003208a0723c */ /* 0x000ff00000041878 */
[----:B------:R-:W-:Y:S08]  /*2950*/  HMMA.16816.F32.BF16 R80, R12, R40, R76 ;  /* 0x000000280c50723c */ /* 0x000ff0000004184c */
[C---:B------:R-:W-:Y:S08]  /*2960*/  HMMA.16816.F32.BF16 R136, R8.reuse, R46, R116 ;  /* 0x0000002e0888723c */ /* 0x040ff00000041874 */
[----:B------:R-:W-:Y:S08]  /*2970*/  HMMA.16816.F32.BF16 R120, R8, R22, R100 ;  /* 0x000000160878723c */ /* 0x000ff00000041864 */
[-C--:B------:R-:W-:Y:S08]  /*2980*/  HMMA.16816.F32.BF16 R76, R12, R42.reuse, R68 ;  /* 0x0000002a0c4c723c */ /* 0x080ff00000041844 */
[----:B------:R-:W-:Y:S08]  /*2990*/  HMMA.16816.F32.BF16 R116, R8, R42, R112 ;  /* 0x0000002a0874723c */ /* 0x000ff00000041870 */
        /* <DEDUP_REMOVED lines=16> */
[----:B------:R-:W-:Y:S01]  /*2aa0*/  HMMA.16816.F32.BF16 R56, R12, R22, R16 ;  /* 0x000000160c38723c */ /* 0x000fe20000041810 */
[----:B------:R-:W-:Y:S06]  /*2ab0*/  BAR.SYNC.DEFER_BLOCKING 0x0 ;  /* 0x0000000000007b1d */ /* 0x000fec0000010000 */
[----:B------:R-:W-:Y:S05]  /*2ac0*/  @!P0 BRA `(.L_x_461) ;  /* 0x000001d000008947 */ /* 0x000fea0003800000 */
[----:B------:R-:W-:Y:S01]  /*2ad0*/  IADD3 R3, R225, -0x2, RZ ;  /* 0xfffffffee1037810 */ /* 0x000fe20007ffe0ff */
        /* <DEDUP_REMOVED lines=25> */
[----:B-1----:R-:W-:-:S05]  /*2c70*/  IADD3 R14, P0, R6, R16, RZ ;  /* 0x00000010060e7210 */ /* 0x002fca0007f1e0ff */
[----:B------:R-:W-:-:S05]  /*2c80*/  IMAD.X R15, R7, 0x1, R5, P0 ;  /* 0x00000001070f7824 */ /* 0x000fca00000e0605 */
[----:B------:R2:W-:Y:S03]  /*2c90*/  LDGSTS.E.BYPASS.LTC128B.128 [R227+0x5900], [R14.64], !P6 ;  /* 0x059000000ee37fae */ /* 0x0005e6000f101d4c */
.L_x_461:
[----:B------:R-:W-:Y:S01]  /*2ca0*/  FMUL.FTZ R3, R65, c[0x0][0x320] ;  /* 0x0000c80041037a20 */ /* 0x000fe20000410000 */
[----:B--2---:R-:W-:Y:S01]  /*2cb0*/  SHF.R.S32.HI R7, RZ, 0x1f, R205 ;  /* 0x0000001fff077819 */ /* 0x004fe200000114cd */
[----:B------:R-:W-:Y:S01]  /*2cc0*/  FMUL.FTZ R5, R61, c[0x0][0x320] ;  /* 0x0000c8003d057a20 */ /* 0x000fe20000410000 */
[----:B------:R-:W-:Y:S01]  /*2cd0*/  LEA.HI R6, R209, R210, RZ, 0x2 ;  /* 0x000000d2d1067211 */ /* 0x000fe200078f10ff */
[----:B------:R1:W2:Y:S01]  /*2ce0*/  MUFU.TANH R32, R3 ;  /* 0x0000000300207308 */ /* 0x0002a20000002400 */
[----:B------:R-:W-:Y:S01]  /*2cf0*/  PLOP3.LUT P1, PT, PT, PT, UP2, 0x80, 0x0 ;  /* 0x000000000000781c */ /* 0x000fe20003f2f028 */
[----:B------:R-:W-:Y:S01]  /*2d00*/  FMUL.FTZ R10, R69, c[0x0][0x320] ;  /* 0x0000c800450a7a20 */ /* 0x000fe20000410000 */
[----:B------:R-:W-:Y:S01]  /*2d10*/  LOP3.LUT R6, R6, 0xfffffffc, RZ, 0xc0, !PT ;  /* 0xfffffffc06067812 */ /* 0x000fe200078ec0ff */
[----:B------:R-:W-:Y:S01]  /*2d20*/  ULDC UR10, c[0x0][0x324] ;  /* 0x0000c900000a7ab9 */ /* 0x000fe20000000800 */
[----:B------:R-:W-:Y:S01]  /*2d30*/  PLOP3.LUT P0, PT, PT, PT, UP2, 0x80, 0x0 ;  /* 0x000000000000781c */ /* 0x000fe20003f0f028 */
[----:B------:R-:W-:Y:S01]  /*2d40*/  ULOP3.LUT UR10, URZ, UR10, URZ, 0x33, !UPT ;  /* 0x0000000a3f0a7292 */ /* 0x000fe2000f8e333f */
[----:B------:R-:W0:Y:S01]  /*2d50*/  LDGDEPBAR ;  /* 0x00000000000079af */ /* 0x000e220000000000 */
[----:B------:R3:W4:Y:S01]  /*2d60*/  MUFU.TANH R16, R5 ;  /* 0x0000000500107308 */ /* 0x0007220000002400 */
[----:B------:R-:W-:-:S02]  /*2d70*/  IMAD.IADD R6, R210, 0x1, -R6 ;  /* 0x00000001d2067824 */ /* 0x000fc400078e0a06 */
[----:B-1----:R-:W-:-:S05]  /*2d80*/  FMUL.FTZ R3, R96, c[0x0][0x320] ;  /* 0x0000c80060037a20 */ /* 0x002fca0000410000 */
[----:B------:R1:W1:Y:S01]  /*2d90*/  MUFU.TANH R14, R10 ;  /* 0x0000000a000e7308 */ /* 0x0002620000002400 */
[----:B---3--:R-:W-:-:S07]  /*2da0*/  LEA.HI R5, R7, R205, RZ, 0x2 ;  /* 0x000000cd07057211 */ /* 0x008fce00078f10ff */
[----:B------:R3:W2:Y:S01]  /*2db0*/  MUFU.TANH R37, R3 ;  /* 0x0000000300257308 */ /* 0x0006a20000002400 */
[----:B------:R-:W-:Y:S01]  /*2dc0*/  FMUL.FTZ R7, R68, c[0x0][0x320] ;  /* 0x0000c80044077a20 */ /* 0x000fe20000410000 */
[----:B------:R-:W-:-:S04]  /*2dd0*/  LOP3.LUT R5, R5, 0xffffffc, RZ, 0xc0, !PT ;  /* 0x0ffffffc05057812 */ /* 0x000fc800078ec0ff */
[----:B------:R-:W-:Y:S02]  /*2de0*/  IADD3 R8, -R5, R205, RZ ;  /* 0x000000cd05087210 */ /* 0x000fe40007ffe1ff */
[----:B------:R-:W2:Y:S01]  /*2df0*/  MUFU.TANH R15, R7 ;  /* 0x00000007000f7308 */ /* 0x000ea20000002400 */
[----:B------:R-:W-:Y:S01]  /*2e00*/  LEA.HI R5, R6, R6, RZ, 0x1 ;  /* 0x0000000606057211 */ /* 0x000fe200078f08ff */
[----:B-1----:R-:W-:Y:S02]  /*2e10*/  FMUL.FTZ R10, R72, c[0x0][0x320] ;  /* 0x0000c800480a7a20 */ /* 0x002fe40000410000 */
[----:B---3--:R-:W-:-:S04]  /*2e20*/  FMUL.FTZ R3, R97, c[0x0][0x320] ;  /* 0x0000c80061037a20 */ /* 0x008fc80000410000 */
[----:B------:R-:W1:Y:S08]  /*2e30*/  MUFU.TANH R13, R10 ;  /* 0x0000000a000d7308 */ /* 0x000e700000002400 */
[----:B------:R3:W1:Y:S02]  /*2e40*/  MUFU.TANH R31, R3 ;  /* 0x00000003001f7308 */ /* 0x0006640000002400 */
[----:B---3--:R-:W-:-:S06]  /*2e50*/  FMUL.FTZ R3, R92, c[0x0][0x320] ;  /* 0x0000c8005c037a20 */ /* 0x008fcc0000410000 */
        /* <DEDUP_REMOVED lines=23> */
[----:B---3--:R-:W-:-:S04]  /*2fd0*/  LOP3.LUT R3, R206, 0xffffffe0, RZ, 0xc0, !PT ;  /* 0xffffffe0ce037812 */ /* 0x008fc800078ec0ff */
[----:B------:R-:W-:-:S04]  /*2fe0*/  IADD3 R3, -R3, R210, RZ ;  /* 0x000000d203037210 */ /* 0x000fc80007ffe1ff */
[----:B------:R-:W-:-:S04]  /*2ff0*/  SHF.R.S32.HI R9, RZ, 0x1f, R3 ;  /* 0x0000001fff097819 */ /* 0x000fc80000011403 */
[----:B------:R-:W-:-:S04]  /*3000*/  LEA.HI R9, R9, R3, RZ, 0x2 ;  /* 0x0000000309097211 */ /* 0x000fc800078f10ff */
[----:B------:R-:W-:-:S05]  /*3010*/  LEA.HI.SX32 R7, R9, UR7, 0x1e ;  /* 0x0000000709077c11 */ /* 0x000fca000f8ff2ff */
[----:B------:R-:W-:Y:S01]  /*3020*/  IMAD R11, R8, 0x10, R7 ;  /* 0x00000010080b7824 */ /* 0x000fe200078e0207 */
[C---:B------:R-:W-:Y:S02]  /*3030*/  SHF.L.U32 R7, R5.reuse, 0x5, RZ ;  /* 0x0000000505077819 */ /* 0x040fe400000006ff */
[----:B------:R-:W-:Y:S02]  /*3040*/  LOP3.LUT R8, R5, 0x1ffffffe, RZ, 0xc0, !PT ;  /* 0x1ffffffe05087812 */ /* 0x000fe400078ec0ff */
[----:B------:R-:W-:Y:S02]  /*3050*/  LOP3.LUT R5, R7, 0xffffffc0, RZ, 0xc0, !PT ;  /* 0xffffffc007057812 */ /* 0x000fe400078ec0ff */
[----:B------:R-:W-:Y:S01]  /*3060*/  IADD3.X R7, R24, c[0x0][0x1d0], RZ, PT, !PT ;  /* 0x0000740018077a10 */ /* 0x000fe20003ffe4ff */
[----:B------:R-:W-:Y:S01]  /*3070*/  IMAD.IADD R6, R6, 0x1, -R8 ;  /* 0x0000000106067824 */ /* 0x000fe200078e0a08 */
[----:B------:R-:W-:Y:S01]  /*3080*/  IADD3 R5, R5, R11, RZ ;  /* 0x0000000b05057210 */ /* 0x000fe20007ffe0ff */
[----:B------:R-:W-:-:S04]  /*3090*/  FMUL.FTZ R8, R56, c[0x0][0x320] ;  /* 0x0000c80038087a20 */ /* 0x000fc80000410000 */
[----:B------:R-:W-:Y:S02]  /*30a0*/  IMAD R25, R6, 0x8, R5 ;  /* 0x0000000806197824 */ /* 0x000fe400078e0205 */
[----:B------:R-:W-:Y:S02]  /*30b0*/  FMUL.FTZ R5, R73, c[0x0][0x320] ;  /* 0x0000c80049057a20 */ /* 0x000fe40000410000 */
[----:B------:R-:W-:Y:S01]  /*30c0*/  @P1 IMAD.HI.U32 R6, R25, c[0x0][0x2c8], RZ ;  /* 0x0000b20019061a27 */ /* 0x000fe200078e00ff */
[----:B------:R3:W-:Y:S01]  /*30d0*/  STL [R1+0x28], R25 ;  /* 0x0000281901007387 */ /* 0x0007e20000100800 */
[----:B------:R5:W1:Y:S02]  /*30e0*/  MUFU.TANH R12, R5 ;  /* 0x00000005000c7308 */ /* 0x000a640000002400 */
[----:B-----5:R-:W-:-:S06]  /*30f0*/  FMUL.FTZ R5, R88, c[0x0][0x320] ;  /* 0x0000c80058057a20 */ /* 0x020fcc0000410000 */
[----:B------:R5:W1:Y:S01]  /*3100*/  MUFU.TANH R11, R5 ;  /* 0x00000005000b7308 */ /* 0x000a620000002400 */
[----:B---3--:R-:W-:Y:S02]  /*3110*/  @P0 SHF.R.U32.HI R25, RZ, c[0x0][0x2cc], R6 ;  /* 0x0000b300ff190a19 */ /* 0x008fe40000011606 */
[----:B------:R-:W-:-:S03]  /*3120*/  PLOP3.LUT P0, PT, PT, PT, UP1, 0x40, 0x0 ;  /* 0x000000000000781c */ /* 0x000fc60003f0e818 */
[----:B------:R-:W3:Y:S01]  /*3130*/  SHFL.IDX PT, R6, R25, RZ, 0x1c1f ;  /* 0x001c1fff19067589 */ /* 0x000ee200000e0000 */
[----:B-----5:R-:W-:-:S04]  /*3140*/  FMUL.FTZ R5, R89, c[0x0][0x320] ;  /* 0x0000c80059057a20 */ /* 0x020fc80000410000 */
[----:B------:R5:W1:Y:S02]  /*3150*/  MUFU.TANH R10, R5 ;  /* 0x00000005000a7308 */ /* 0x000a640000002400 */
[----:B-----5:R-:W-:-:S06]  /*3160*/  LOP3.LUT R5, R9, 0x7ffffffc, RZ, 0xc0, !PT ;  /* 0x7ffffffc09057812 */ /* 0x020fcc00078ec0ff */
[----:B------:R-:W1:Y:S01]  /*3170*/  MUFU.TANH R9, R8 ;  /* 0x0000000800097308 */ /* 0x000e620000002400 */
[----:B------:R-:W-:Y:S01]  /*3180*/  IADD3 R3, R3, -R5, RZ ;  /* 0x8000000503037210 */ /* 0x000fe20007ffe0ff */
[----:B------:R-:W-:-:S03]  /*3190*/  FMUL.FTZ R5, R57, c[0x0][0x320] ;  /* 0x0000c80039057a20 */ /* 0x000fc60000410000 */
[----:B------:R-:W-:-:S03]  /*31a0*/  SHF.L.U32 R36, R3, 0x1, RZ ;  /* 0x0000000103247819 */ /* 0x000fc600000006ff */
[----:B------:R5:W1:Y:S01]  /*31b0*/  MUFU.TANH R8, R5 ;  /* 0x0000000500087308 */ /* 0x000a620000002400 */
[----:B------:R-:W-:Y:S01]  /*31c0*/  IADD3 R3, R7, -c[0x0][0x168], -R36 ;  /* 0x80005a0007037a10 */ /* 0x000fe20007ffe824 */
[----:B------:R1:W-:Y:S01]  /*31d0*/  STL [R1+0x20], R36 ;  /* 0x0000202401007387 */ /* 0x0003e20000100800 */
[----:B------:R-:W-:Y:S02]  /*31e0*/  IADD3 R34, -R36, c[0x0][0x1d0], R24 ;  /* 0x0000740024227a10 */ /* 0x000fe40007ffe118 */
[C---:B------:R-:W-:Y:S02]  /*31f0*/  IADD3 R33, R3.reuse, c[0x0][0x328], RZ ;  /* 0x0000ca0003217a10 */ /* 0x040fe40007ffe0ff */
[----:B------:R-:W-:-:S04]  /*3200*/  IADD3 R35, R3, UR10, RZ ;  /* 0x0000000a03237c10 */ /* 0x000fc8000fffe0ff */
[----:B---3--:R-:W-:Y:S01]  /*3210*/  IADD3 R3, R35, R6, RZ ;  /* 0x0000000623037210 */ /* 0x008fe20007ffe0ff */
[----:B-----5:R-:W-:-:S05]  /*3220*/  IMAD.IADD R5, R33, 0x1, R6 ;  /* 0x0000000121057824 */ /* 0x020fca00078e0206 */
[----:B------:R-:W-:Y:S02]  /*3230*/  IMNMX R5, R5, R34, PT ;  /* 0x0000002205057217 */ /* 0x000fe40003800200 */
[----:B-1----:R-:W-:Y:S01]  /*3240*/  IADD3 R36, R24, -R36, RZ ;  /* 0x8000002418247210 */ /* 0x002fe20007ffe0ff */
[----:B------:R-:W-:Y:S05]  /*3250*/  @P0 BRA `(.L_x_462) ;  /* 0x0000015000000947 */ /* 0x000fea0003800000 */
[----:B--2-4-:R-:W-:Y:S01]  /*3260*/  IADD3 R6, R6, c[0x0][0x1d0], RZ ;  /* 0x0000740006067a10 */ /* 0x014fe20007ffe0ff */
[----:B------:R-:W-:Y:S03]  /*3270*/  BSSY B0, `(.L_x_463) ;  /* 0x000000f000007945 */ /* 0x000fe60003800000 */
[----:B------:R-:W-:-:S04]  /*3280*/  IADD3 R6, R6, -c[0x0][0x168], RZ ;  /* 0x80005a0006067a10 */ /* 0x000fc80007ffe0ff */
        /* <DEDUP_REMOVED lines=9> */
.L_x_464:
[----:B------:R-:W-:-:S04]  /*3320*/  MOV R7, c[0x0][0x32c] ;  /* 0x0000cb0000077a02 */ /* 0x000fc80000000f00 */
[----:B------:R-:W-:-:S13]  /*3330*/  ISETP.NE.AND P0, PT, R7, 0x1, PT ;  /* 0x000000010700780c */ /* 0x000fda0003f05270 */
[----:B------:R-:W-:-:S05]  /*3340*/  @P0 IMAD.HI.U32 R7, R6, c[0x0][0x330], RZ ;  /* 0x0000cc0006070a27 */ /* 0x000fca00078e00ff */
[----:B------:R-:W-:Y:S02]  /*3350*/  @P0 SHF.R.U32.HI R6, RZ, c[0x0][0x334], R7 ;  /* 0x0000cd00ff060a19 */ /* 0x000fe40000011607 */
.L_x_465:
[----:B------:R-:W-:Y:S05]  /*3360*/  BSYNC B0 ;  /* 0x0000000000007941 */ /* 0x000fea0003800000 */
.L_x_463:
[----:B------:R-:W-:-:S05]  /*3370*/  IMAD R6, R6, c[0x0][0x32c], R36 ;  /* 0x0000cb0006067a24 */ /* 0x000fca00078e0224 */
[----:B------:R-:W-:Y:S02]  /*3380*/  IADD3 R7, R6, c[0x0][0x32c], RZ ;  /* 0x0000cb0006077a10 */ /* 0x000fe40007ffe0ff */
[----:B------:R-:W-:Y:S02]  /*3390*/  IMNMX R3, R3, R6, !PT ;  /* 0x0000000603037217 */ /* 0x000fe40007800200 */
[----:B------:R-:W-:Y:S02]  /*33a0*/  IMNMX R5, R5, R7, PT ;  /* 0x0000000705057217 */ /* 0x000fe40003800200 */
.L_x_462:
[C---:B--2-4-:R-:W-:Y:S01]  /*33b0*/  ISETP.GE.AND P0, PT, R24.reuse, 0x9, PT ;  /* 0x000000091800780c */ /* 0x054fe20003f06270 */
[----:B------:R-:W1:Y:S01]  /*33c0*/  SHFL.IDX PT, R6, R25, 0x1, 0x1c1f ;  /* 0x003c1f0019067f89 */ /* 0x000e6200000e0000 */
[----:B------:R-:W-:Y:S02]  /*33d0*/  ISETP.GE.AND P1, PT, R24, 0x2, PT ;  /* 0x000000021800780c */ /* 0x000fe40003f26270 */
[----:B------:R-:W-:Y:S02]  /*33e0*/  P2R R54, PR, RZ, 0x1 ;  /* 0x00000001ff367803 */ /* 0x000fe40000000000 */
[----:B------:R-:W-:-:S02]  /*33f0*/  ISETP.GT.AND P0, PT, R3, 0x8, !P0 ;  /* 0x000000080300780c */ /* 0x000fc40004704270 */
[----:B------:R-:W-:Y:S02]  /*3400*/  P2R R55, PR, RZ, 0x2 ;  /* 0x00000002ff377803 */ /* 0x000fe40000000000 */
[----:B------:R-:W-:Y:S02]  /*3410*/  ISETP.LT.OR P0, PT, R5, 0x9, P0 ;  /* 0x000000090500780c */ /* 0x000fe40000701670 */
[----:B------:R-:W-:Y:S02]  /*3420*/  ISETP.GT.AND P1, PT, R3, 0x1, !P1 ;  /* 0x000000010300780c */ /* 0x000fe40004f24270 */
[----:B------:R-:W-:Y:S02]  /*3430*/  ISETP.GE.AND P2, PT, R24, 0x11, PT ;  /* 0x000000111800780c */ /* 0x000fe40003f46270 */
[----:B------:R-:W-:Y:S02]  /*3440*/  FSEL R73, R30, -INF , !P0 ;  /* 0xff8000001e497808 */ /* 0x000fe40004000000 */
[----:B------:R-:W-:-:S02]  /*3450*/  ISETP.LT.OR P1, PT, R5, 0x2, P1 ;  /* 0x000000020500780c */ /* 0x000fc40000f21670 */
[----:B------:R-:W-:Y:S02]  /*3460*/  ISETP.GT.AND P0, PT, R3, 0x10, !P2 ;  /* 0x000000100300780c */ /* 0x000fe40005704270 */
[----:B------:R-:W-:Y:S02]  /*3470*/  ISETP.GE.AND P3, PT, R24, 0xa, PT ;  /* 0x0000000a1800780c */ /* 0x000fe40003f66270 */
[----:B------:R-:W-:Y:S02]  /*3480*/  FSEL R64, R31, -INF , !P1 ;  /* 0xff8000001f407808 */ /* 0x000fe40004800000 */
[----:B------:R-:W-:Y:S02]  /*3490*/  P2R R52, PR, RZ, 0x4 ;  /* 0x00000004ff347803 */ /* 0x000fe40000000000 */
[----:B------:R-:W-:Y:S02]  /*34a0*/  ISETP.LT.OR P0, PT, R5, 0x11, P0 ;  /* 0x000000110500780c */ /* 0x000fe40000701670 */
[----:B------:R-:W-:-:S02]  /*34b0*/  ISETP.GT.AND P1, PT, R3, 0x9, !P3 ;  /* 0x000000090300780c */ /* 0x000fc40005f24270 */
[----:B------:R-:W-:Y:S02]  /*34c0*/  ISETP.GE.AND P2, PT, R24, 0x12, PT ;  /* 0x000000121800780c */ /* 0x000fe40003f46270 */
[----:B------:R-:W-:Y:S02]  /*34d0*/  FSEL R77, R28, -INF , !P0 ;  /* 0xff8000001c4d7808 */ /* 0x000fe40004000000 */
[----:B------:R-:W-:Y:S02]  /*34e0*/  ISETP.LT.OR P1, PT, R5, 0xa, P1 ;  /* 0x0000000a0500780c */ /* 0x000fe40000f21670 */
[----:B------:R-:W-:Y:S02]  /*34f0*/  ISETP.GT.AND P0, PT, R3, 0x11, !P2 ;  /* 0x000000110300780c */ /* 0x000fe40005704270 */
[----:B------:R-:W-:Y:S02]  /*3500*/  FSEL R76, R29, -INF , !P1 ;  /* 0xff8000001d4c7808 */ /* 0x000fe40004800000 */
[----:B------:R-:W-:-:S02]  /*3510*/  ISETP.LT.OR P0, PT, R5, 0x12, P0 ;  /* 0x000000120500780c */ /* 0x000fc40000701670 */
[C---:B------:R-:W-:Y:S02]  /*3520*/  ISETP.GE.AND P1, PT, R24.reuse, 0x19, PT ;  /* 0x000000191800780c */ /* 0x040fe40003f26270 */
[----:B------:R-:W-:Y:S02]  /*3530*/  FSEL R81, R27, -INF , !P0 ;  /* 0xff8000001b517808 */ /* 0x000fe40004000000 */
[----:B------:R-:W-:Y:S02]  /*3540*/  ISETP.GT.AND P0, PT, R3, 0x18, !P1 ;  /* 0x000000180300780c */ /* 0x000fe40004f04270 */
[----:B------:R-:W-:Y:S02]  /*3550*/  P2R R50, PR, RZ, 0x2 ;  /* 0x00000002ff327803 */ /* 0x000fe40000000000 */
[----:B------:R-:W-:Y:S02]  /*3560*/  ISETP.LT.OR P0, PT, R5, 0x19, P0 ;  /* 0x000000190500780c */ /* 0x000fe40000701670 */
[----:B------:R-:W-:-:S02]  /*3570*/  ISETP.GE.AND P1, PT, R24, 0x1a, PT ;  /* 0x0000001a1800780c */ /* 0x000fc40003f26270 */
[----:B------:R-:W-:Y:S02]  /*3580*/  FSEL R84, R26, -INF , !P0 ;  /* 0xff8000001a547808 */ /* 0x000fe40004000000 */
[----:B------:R-:W-:Y:S02]  /*3590*/  ISETP.GT.AND P0, PT, R3, 0x19, !P1 ;  /* 0x000000190300780c */ /* 0x000fe40004f04270 */
[----:B------:R-:W-:Y:S02]  /*35a0*/  P2R R49, PR, RZ, 0x2 ;  /* 0x00000002ff317803 */ /* 0x000fe40000000000 */
[----:B------:R-:W-:Y:S02]  /*35b0*/  ISETP.LT.OR P0, PT, R5, 0x1a, P0 ;  /* 0x0000001a0500780c */ /* 0x000fe40000701670 */
[----:B------:R-:W-:Y:S02]  /*35c0*/  ISETP.GE.AND P1, PT, R24, 0x21, PT ;  /* 0x000000211800780c */ /* 0x000fe40003f26270 */
[----:B------:R-:W-:-:S02]  /*35d0*/  FSEL R85, R23, -INF , !P0 ;  /* 0xff80000017557808 */ /* 0x000fc40004000000 */
[----:B------:R-:W-:Y:S02]  /*35e0*/  ISETP.GT.AND P0, PT, R3, 0x20, !P1 ;  /* 0x000000200300780c */ /* 0x000fe40004f04270 */
[----:B------:R-:W-:Y:S02]  /*35f0*/  P2R R48, PR, RZ, 0x2 ;  /* 0x00000002ff307803 */ /* 0x000fe40000000000 */
[----:B------:R-:W-:Y:S02]  /*3600*/  ISETP.LT.OR P0, PT, R5, 0x21, P0 ;  /* 0x000000210500780c */ /* 0x000fe40000701670 */
[----:B------:R-:W-:Y:S02]  /*3610*/  ISETP.GE.AND P1, PT, R24, 0x22, PT ;  /* 0x000000221800780c */ /* 0x000fe40003f26270 */
[----:B------:R-:W-:Y:S02]  /*3620*/  FSEL R97, R22, -INF , !P0 ;  /* 0xff80000016617808 */ /* 0x000fe40004000000 */
[----:B------:R-:W-:-:S02]  /*3630*/  ISETP.GT.AND P0, PT, R3, 0x21, !P1 ;  /* 0x000000210300780c */ /* 0x000fc40004f04270 */
[----:B------:R-:W-:Y:S02]  /*3640*/  P2R R47, PR, RZ, 0x2 ;  /* 0x00000002ff2f7803 */ /* 0x000fe40000000000 */
[----:B------:R-:W-:Y:S02]  /*3650*/  ISETP.LT.OR P0, PT, R5, 0x22, P0 ;  /* 0x000000220500780c */ /* 0x000fe40000701670 */
[----:B------:R-:W-:Y:S02]  /*3660*/  ISETP.GE.AND P1, PT, R24, 0x29, PT ;  /* 0x000000291800780c */ /* 0x000fe40003f26270 */
[----:B------:R-:W-:Y:S02]  /*3670*/  FSEL R100, R21, -INF , !P0 ;  /* 0xff80000015647808 */ /* 0x000fe40004000000 */
[----:B------:R-:W-:Y:S02]  /*3680*/  ISETP.GT.AND P0, PT, R3, 0x28, !P1 ;  /* 0x000000280300780c */ /* 0x000fe40004f04270 */
[----:B------:R-:W-:-:S02]  /*3690*/  P2R R46, PR, RZ, 0x2 ;  /* 0x00000002ff2e7803 */ /* 0x000fc40000000000 */
[----:B------:R-:W-:Y:S02]  /*36a0*/  ISETP.LT.OR P0, PT, R5, 0x29, P0 ;  /* 0x000000290500780c */ /* 0x000fe40000701670 */
[----:B------:R-:W-:Y:S02]  /*36b0*/  ISETP.GE.AND P1, PT, R24, 0x2a, PT ;  /* 0x0000002a1800780c */ /* 0x000fe40003f26270 */
[----:B------:R-:W-:Y:S02]  /*36c0*/  FSEL R101, R20, -INF , !P0 ;  /* 0xff80000014657808 */ /* 0x000fe40004000000 */
[----:B------:R-:W-:Y:S02]  /*36d0*/  ISETP.GT.AND P0, PT, R3, 0x29, !P1 ;  /* 0x000000290300780c */ /* 0x000fe40004f04270 */
[----:B------:R-:W-:Y:S02]  /*36e0*/  P2R R45, PR, RZ, 0x2 ;  /* 0x00000002ff2d7803 */ /* 0x000fe40000000000 */
        /* <DEDUP_REMOVED lines=14> */
[----:B------:R-:W-:Y:S02]  /*37d0*/  ISETP.GE.AND P5, PT, R24, 0x3a, PT ;  /* 0x0000003a1800780c */ /* 0x000fe40003fa6270 */
[----:B------:R-:W-:Y:S02]  /*37e0*/  ISETP.LT.OR P0, PT, R5, 0x39, P0 ;  /* 0x000000390500780c */ /* 0x000fe40000701670 */
[----:B------:R-:W-:Y:S02]  /*37f0*/  P2R R53, PR, RZ, 0x8 ;  /* 0x00000008ff357803 */ /* 0x000fe40000000000 */
[----:B------:R-:W-:Y:S02]  /*3800*/  FSEL R170, R17, -INF , !P0 ;  /* 0xff80000011aa7808 */ /* 0x000fe40004000000 */
[----:B------:R-:W-:-:S02]  /*3810*/  ISETP.GT.AND P0, PT, R3, 0x39, !P5 ;  /* 0x000000390300780c */ /* 0x000fc40006f04270 */
[----:B------:R-:W-:Y:S02]  /*3820*/  ISETP.GE.AND P3, PT, R24, 0x41, PT ;  /* 0x000000411800780c */ /* 0x000fe40003f66270 */
[----:B------:R-:W-:Y:S02]  /*3830*/  ISETP.LT.OR P0, PT, R5, 0x3a, P0 ;  /* 0x0000003a0500780c */ /* 0x000fe40000701670 */
[----:B------:R-:W-:Y:S02]  /*3840*/  P2R R51, PR, RZ, 0x4 ;  /* 0x00000004ff337803 */ /* 0x000fe40000000000 */
[----:B------:R-:W-:Y:S02]  /*3850*/  FSEL R171, R16, -INF , !P0 ;  /* 0xff80000010ab7808 */ /* 0x000fe40004000000 */
[----:B------:R-:W-:Y:S02]  /*3860*/  ISETP.GT.AND P0, PT, R3, 0x40, !P3 ;  /* 0x000000400300780c */ /* 0x000fe40005f04270 */
[----:B------:R-:W-:-:S02]  /*3870*/  ISETP.GE.AND P2, PT, R24, 0x42, PT ;  /* 0x000000421800780c */ /* 0x000fc40003f46270 */
[----:B------:R-:W-:Y:S02]  /*3880*/  ISETP.LT.OR P0, PT, R5, 0x41, P0 ;  /* 0x000000410500780c */ /* 0x000fe40000701670 */
[----:B------:R-:W-:Y:S02]  /*3890*/  P2R R42, PR, RZ, 0x2 ;  /* 0x00000002ff2a7803 */ /* 0x000fe40000000000 */
[----:B------:R-:W-:Y:S02]  /*38a0*/  FSEL R172, R15, -INF , !P0 ;  /* 0xff8000000fac7808 */ /* 0x000fe40004000000 */
[----:B------:R-:W-:Y:S02]  /*38b0*/  ISETP.GT.AND P0, PT, R3, 0x41, !P2 ;  /* 0x000000410300780c */ /* 0x000fe40005704270 */
[----:B------:R-:W-:Y:S02]  /*38c0*/  ISETP.GE.AND P1, PT, R24, 0x49, PT ;  /* 0x000000491800780c */ /* 0x000fe40003f26270 */
[----:B------:R-:W-:-:S02]  /*38d0*/  ISETP.LT.OR P0, PT, R5, 0x42, P0 ;  /* 0x000000420500780c */ /* 0x000fc40000701670 */
[----:B------:R-:W-:Y:S02]  /*38e0*/  P2R R41, PR, RZ, 0x2 ;  /* 0x00000002ff297803 */ /* 0x000fe40000000000 */
[----:B------:R-:W-:Y:S02]  /*38f0*/  FSEL R191, R14, -INF , !P0 ;  /* 0xff8000000ebf7808 */ /* 0x000fe40004000000 */
[----:B------:R-:W-:Y:S02]  /*3900*/  ISETP.GT.AND P0, PT, R3, 0x48, !P1 ;  /* 0x000000480300780c */ /* 0x000fe40004f04270 */
[----:B------:R-:W-:Y:S02]  /*3910*/  ISETP.GE.AND P1, PT, R24, 0x4a, PT ;  /* 0x0000004a1800780c */ /* 0x000fe40003f26270 */
[----:B------:R-:W-:Y:S02]  /*3920*/  ISETP.LT.OR P0, PT, R5, 0x49, P0 ;  /* 0x000000490500780c */ /* 0x000fe40000701670 */
[----:B------:R-:W-:-:S02]  /*3930*/  P2R R40, PR, RZ, 0x2 ;  /* 0x00000002ff287803 */ /* 0x000fc40000000000 */
[----:B------:R-:W-:Y:S02]  /*3940*/  FSEL R192, R13, -INF , !P0 ;  /* 0xff8000000dc07808 */ /* 0x000fe40004000000 */
[----:B------:R-:W-:Y:S02]  /*3950*/  ISETP.GT.AND P0, PT, R3, 0x49, !P1 ;  /* 0x000000490300780c */ /* 0x000fe40004f04270 */
[----:B------:R-:W-:Y:S02]  /*3960*/  ISETP.GE.AND P1, PT, R24, 0x51, PT ;  /* 0x000000511800780c */ /* 0x000fe40003f26270 */
[----:B------:R-:W-:Y:S02]  /*3970*/  ISETP.LT.OR P0, PT, R5, 0x4a, P0 ;  /* 0x0000004a0500780c */ /* 0x000fe40000701670 */
[----:B------:R-:W-:Y:S02]  /*3980*/  P2R R39, PR, RZ, 0x2 ;  /* 0x00000002ff277803 */ /* 0x000fe40000000000 */
[----:B------:R-:W-:-:S02]  /*3990*/  FSEL R193, R12, -INF , !P0 ;  /* 0xff8000000cc17808 */ /* 0x000fc40004000000 */
[----:B------:R-:W-:Y:S02]  /*39a0*/  ISETP.GT.AND P0, PT, R3, 0x50, !P1 ;  /* 0x000000500300780c */ /* 0x000fe40004f04270 */
[C---:B------:R-:W-:Y:S02]  /*39b0*/  ISETP.GE.AND P1, PT, R24.reuse, 0x52, PT ;  /* 0x000000521800780c */ /* 0x040fe40003f26270 */
        /* <DEDUP_REMOVED lines=8> */
[----:B------:R-:W-:-:S04]  /*3a40*/  ISETP.GT.AND P0, PT, R3, 0x58, !P4 ;  /* 0x000000580300780c */ /* 0x000fc80006704270 */
[----:B------:R-:W-:-:S04]  /*3a50*/  ISETP.LT.OR P0, PT, R5, 0x59, P0 ;  /* 0x000000590500780c */ /* 0x000fc80000701670 */
[----:B------:R-:W-:Y:S02]  /*3a60*/  FSEL R200, R9, -INF , !P0 ;  /* 0xff80000009c87808 */ /* 0x000fe40004000000 */
[----:B------:R-:W-:-:S04]  /*3a70*/  ISETP.GT.AND P0, PT, R3, RZ, !P1 ;  /* 0x000000ff0300720c */ /* 0x000fc80004f04270 */
[----:B------:R-:W-:-:S04]  /*3a80*/  ISETP.LT.OR P0, PT, R5, 0x1, P0 ;  /* 0x000000010500780c */ /* 0x000fc80000701670 */
[----:B------:R-:W-:Y:S02]  /*3a90*/  FSEL R61, R37, -INF , !P0 ;  /* 0xff800000253d7808 */ /* 0x000fe40004000000 */
[----:B------:R-:W-:-:S04]  /*3aa0*/  ISETP.GE.AND P0, PT, R24, 0x5a, PT ;  /* 0x0000005a1800780c */ /* 0x000fc80003f06270 */
[----:B------:R-:W-:Y:S02]  /*3ab0*/  P2R R37, PR, RZ, 0x1 ;  /* 0x00000001ff257803 */ /* 0x000fe40000000000 */
[----:B------:R-:W-:Y:S01]  /*3ac0*/  ISETP.GT.AND P0, PT, R3, 0x59, !P0 ;  /* 0x000000590300780c */ /* 0x000fe20004704270 */
[----:B------:R-:W-:-:S03]  /*3ad0*/  FMUL.FTZ R3, R63, c[0x0][0x320] ;  /* 0x0000c8003f037a20 */ /* 0x000fc60000410000 */
[----:B------:R-:W-:Y:S01]  /*3ae0*/  ISETP.LT.OR P0, PT, R5, 0x5a, P0 ;  /* 0x0000005a0500780c */ /* 0x000fe20000701670 */
[----:B------:R2:W3:Y:S01]  /*3af0*/  MUFU.TANH R32, R3 ;  /* 0x0000000300207308 */ /* 0x0004e20000002400 */
[----:B------:R-:W-:Y:S02]  /*3b00*/  FMUL.FTZ R5, R103, c[0x0][0x320] ;  /* 0x0000c80067057a20 */ /* 0x000fe40000410000 */
[----:B------:R-:W-:Y:S02]  /*3b10*/  FSEL R202, R8, -INF , !P0 ;  /* 0xff80000008ca7808 */ /* 0x000fe40004000000 */
[----:B------:R-:W-:-:S03]  /*3b20*/  PLOP3.LUT P0, PT, PT, PT, UP1, 0x40, 0x0 ;  /* 0x000000000000781c */ /* 0x000fc60003f0e818 */
[----:B------:R1:W4:Y:S01]  /*3b30*/  MUFU.TANH R12, R5 ;  /* 0x00000005000c7308 */ /* 0x0003220000002400 */
[----:B--2---:R-:W-:-:S07]  /*3b40*/  FMUL.FTZ R3, R86, c[0x0][0x320] ;  /* 0x0000c80056037a20 */ /* 0x004fce0000410000 */
[----:B------:R2:W2:Y:S01]  /*3b50*/  MUFU.TANH R31, R3 ;  /* 0x00000003001f7308 */ /* 0x0004a20000002400 */
[----:B-1----:R-:W-:-:S05]  /*3b60*/  IMAD.IADD R5, R33, 0x1, R6 ;  /* 0x0000000121057824 */ /* 0x002fca00078e0206 */
[----:B------:R-:W-:Y:S01]  /*3b70*/  IMNMX R5, R5, R34, PT ;  /* 0x0000002205057217 */ /* 0x000fe20003800200 */
[----:B--2---:R-:W-:-:S04]  /*3b80*/  FMUL.FTZ R3, R87, c[0x0][0x320] ;  /* 0x0000c80057037a20 */ /* 0x004fc80000410000 */
[----:B------:R1:W2:Y:S02]  /*3b90*/  MUFU.TANH R30, R3 ;  /* 0x00000003001e7308 */ /* 0x0002a40000002400 */
        /* <DEDUP_REMOVED lines=40> */
[----:B-1----:R-:W-:Y:S01]  /*3e20*/  IMAD.IADD R3, R35, 0x1, R6 ;  /* 0x0000000123037824 */ /* 0x002fe200078e0206 */
[----:B------:R-:W-:Y:S05]  /*3e30*/  @P0 BRA `(.L_x_466) ;  /* 0x0000015000000947 */ /* 0x000fea0003800000 */
[----:B--234-:R-:W-:Y:S01]  /*3e40*/  IADD3 R6, R6, c[0x0][0x1d0], RZ ;  /* 0x0000740006067a10 */ /* 0x01cfe20007ffe0ff */
        /* <DEDUP_REMOVED lines=11> */
.L_x_468:
[----:B------:R-:W-:-:S04]  /*3f00*/  MOV R7, c[0x0][0x32c] ;  /* 0x0000cb0000077a02 */ /* 0x000fc80000000f00 */
[----:B------:R-:W-:-:S13]  /*3f10*/  ISETP.NE.AND P0, PT, R7, 0x1, PT ;  /* 0x000000010700780c */ /* 0x000fda0003f05270 */
[----:B------:R-:W-:-:S05]  /*3f20*/  @P0 IMAD.HI.U32 R7, R6, c[0x0][0x330], RZ ;  /* 0x0000cc0006070a27 */ /* 0x000fca00078e00ff */
[----:B------:R-:W-:Y:S02]  /*3f30*/  @P0 SHF.R.U32.HI R6, RZ, c[0x0][0x334], R7 ;  /* 0x0000cd00ff060a19 */ /* 0x000fe40000011607 */
.L_x_469:
[----:B------:R-:W-:Y:S05]  /*3f40*/  BSYNC B0 ;  /* 0x0000000000007941 */ /* 0x000fea0003800000 */
.L_x_467:
[----:B------:R-:W-:-:S05]  /*3f50*/  IMAD R6, R6, c[0x0][0x32c], R36 ;  /* 0x0000cb0006067a24 */ /* 0x000fca00078e0224 */
[----:B------:R-:W-:Y:S02]  /*3f60*/  IADD3 R7, R6, c[0x0][0x32c], RZ ;  /* 0x0000cb0006077a10 */ /* 0x000fe40007ffe0ff */
[----:B------:R-:W-:Y:S02]  /*3f70*/  IMNMX R3, R3, R6, !PT ;  /* 0x0000000603037217 */ /* 0x000fe40007800200 */
[----:B------:R-:W-:Y:S02]  /*3f80*/  IMNMX R5, R5, R7, PT ;  /* 0x0000000705057217 */ /* 0x000fe40003800200 */
.L_x_466:
[----:B--234-:R-:W-:Y:S01]  /*3f90*/  ISETP.NE.AND P0, PT, R55, RZ, PT ;  /* 0x000000ff3700720c */ /* 0x01cfe20003f05270 */
[----:B------:R-:W1:Y:S03]  /*3fa0*/  SHFL.IDX PT, R6, R25, 0x2, 0x1c1f ;  /* 0x005c1f0019067f89 */ /* 0x000e6600000e0000 */
[----:B------:R-:W-:-:S04]  /*3fb0*/  ISETP.GT.AND P0, PT, R3, 0x1, !P0 ;  /* 0x000000010300780c */ /* 0x000fc80004704270 */
[----:B------:R-:W-:-:S04]  /*3fc0*/  ISETP.LT.OR P0, PT, R5, 0x2, P0 ;  /* 0x000000020500780c */ /* 0x000fc80000701670 */
[----:B------:R-:W-:Y:S02]  /*3fd0*/  FSEL R57, R28, -INF , !P0 ;  /* 0xff8000001c397808 */ /* 0x000fe40004000000 */
[----:B------:R-:W-:-:S04]  /*3fe0*/  ISETP.NE.AND P0, PT, R54, RZ, PT ;  /* 0x000000ff3600720c */ /* 0x000fc80003f05270 */
        /* <DEDUP_REMOVED lines=79> */
[----:B------:R-:W-:-:S04]  /*44e0*/  ISETP.GT.AND P0, PT, R3, RZ, !P1 ;  /* 0x000000ff0300720c */ /* 0x000fc80004f04270 */
[----:B------:R-:W-:-:S04]  /*44f0*/  ISETP.LT.OR P0, PT, R5, 0x1, P0 ;  /* 0x000000010500780c */ /* 0x000fc80000701670 */
[----:B------:R-:W-:Y:S02]  /*4500*/  FSEL R56, R29, -INF , !P0 ;  /* 0xff8000001d387808 */ /* 0x000fe40004000000 */
[----:B------:R-:W-:-:S04]  /*4510*/  ISETP.NE.AND P0, PT, R37, RZ, PT ;  /* 0x000000ff2500720c */ /* 0x000fc80003f05270 */
        /* <DEDUP_REMOVED lines=68> */
.L_x_472:
[----:B------:R-:W-:-:S04]  /*4960*/  MOV R7, c[0x0][0x32c] ;  /* 0x0000cb0000077a02 */ /* 0x000fc80000000f00 */
[----:B------:R-:W-:-:S13]  /*4970*/  ISETP.NE.AND P0, PT, R7, 0x1, PT ;  /* 0x000000010700780c */ /* 0x000fda0003f05270 */
[----:B------:R-:W-:-:S05]  /*4980*/  @P0 IMAD.HI.U32 R7, R6, c[0x0][0x330], RZ ;  /* 0x0000cc0006070a27 */ /* 0x000fca00078e00ff */
[----:B------:R-:W-:Y:S02]  /*4990*/  @P0 SHF.R.U32.HI R6, RZ, c[0x0][0x334], R7 ;  /* 0x0000cd00ff060a19 */ /* 0x000fe40000011607 */
.L_x_473:
[----:B------:R-:W-:Y:S05]  /*49a0*/  BSYNC B0 ;  /* 0x0000000000007941 */ /* 0x000fea0003800000 */
.L_x_471:
[----:B------:R-:W-:-:S05]  /*49b0*/  IMAD R6, R6, c[0x0][0x32c], R36 ;  /* 0x0000cb0006067a24 */ /* 0x000fca00078e0224 */
[----:B------:R-:W-:Y:S02]  /*49c0*/  IADD3 R7, R6, c[0x0][0x32c], RZ ;  /* 0x0000cb0006077a10 */ /* 0x000fe40007ffe0ff */
[----:B------:R-:W-:Y:S02]  /*49d0*/  IMNMX R3, R3, R6, !PT ;  /* 0x0000000603037217 */ /* 0x000fe40007800200 */
[----:B------:R-:W-:Y:S02]  /*49e0*/  IMNMX R5, R5, R7, PT ;  /* 0x0000000705057217 */ /* 0x000fe40003800200 */
.L_x_470:
        /* <DEDUP_REMOVED lines=93> */
[----:B-1----:R-:W-:Y:S02]  /*4fc0*/  IMAD.IADD R5, R33, 0x1, R6 ;  /* 0x0000000121057824 */ /* 0x002fe400078e0206 */
[----:B------:R-:W-:Y:S02]  /*4fd0*/  FSEL R201, R8, -INF , !P0 ;  /* 0xff80000008c97808 */ /* 0x000fe40004000000 */
[----:B------:R-:W-:Y:S02]  /*4fe0*/  PLOP3.LUT P0, PT, PT, PT, UP1, 0x40, 0x0 ;  /* 0x000000000000781c */ /* 0x000fe40003f0e818 */
[----:B------:R-:W-:Y:S01]  /*4ff0*/  IMNMX R5, R5, R34, PT ;  /* 0x0000002205057217 */ /* 0x000fe20003800200 */
[----:B--2---:R-:W-:-:S04]  /*5000*/  FMUL.FTZ R3, R119, c[0x0][0x320] ;  /* 0x0000c80077037a20 */ /* 0x004fc80000410000 */
[----:B------:R1:W2:Y:S02]  /*5010*/  MUFU.TANH R24, R3 ;  /* 0x0000000300187308 */ /* 0x0002a40000002400 */
[----:B-1----:R-:W-:-:S06]  /*5020*/  FMUL.FTZ R3, R138, c[0x0][0x320] ;  /* 0x0000c8008a037a20 */ /* 0x002fcc0000410000 */
[----:B------:R1:W4:Y:S02]  /*5030*/  MUFU.TANH R23, R3 ;  /* 0x0000000300177308 */ /* 0x0003240000002400 */
        /* <DEDUP_REMOVED lines=56> */
.L_x_476:
[----:B------:R-:W-:-:S04]  /*53c0*/  MOV R7, c[0x0][0x32c] ;  /* 0x0000cb0000077a02 */ /* 0x000fc80000000f00 */
[----:B------:R-:W-:-:S13]  /*53d0*/  ISETP.NE.AND P0, PT, R7, 0x1, PT ;  /* 0x000000010700780c */ /* 0x000fda0003f05270 */
[----:B------:R-:W-:-:S05]  /*53e0*/  @P0 IMAD.HI.U32 R7, R6, c[0x0][0x330], RZ ;  /* 0x0000cc0006070a27 */ /* 0x000fca00078e00ff */
[----:B------:R-:W-:Y:S02]  /*53f0*/  @P0 SHF.R.U32.HI R6, RZ, c[0x0][0x334], R7 ;  /* 0x0000cd00ff060a19 */ /* 0x000fe40000011607 */
.L_x_477:
[----:B------:R-:W-:Y:S05]  /*5400*/  BSYNC B0 ;  /* 0x0000000000007941 */ /* 0x000fea0003800000 */
.L_x_475:
[----:B------:R-:W-:-:S05]  /*5410*/  IMAD R6, R6, c[0x0][0x32c], R36 ;  /* 0x0000cb0006067a24 */ /* 0x000fca00078e0224 */
[----:B------:R-:W-:Y:S02]  /*5420*/  IADD3 R7, R6, c[0x0][0x32c], RZ ;  /* 0x0000cb0006077a10 */ /* 0x000fe40007ffe0ff */
[----:B------:R-:W-:Y:S02]  /*5430*/  IMNMX R3, R3, R6, !PT ;  /* 0x0000000603037217 */ /* 0x000fe40007800200 */
[----:B------:R-:W-:Y:S02]  /*5440*/  IMNMX R5, R5, R7, PT ;  /* 0x0000000705057217 */ /* 0x000fe40003800200 */
.L_x_474:
[----:B--234-:R-:W-:Y:S01]  /*5450*/  ISETP.NE.AND P0, PT, R55, RZ, PT ;  /* 0x000000ff3700720c */ /* 0x01cfe20003f05270 */
[----:B------:R-:W-:Y:S01]  /*5460*/  IMAD.SHL.U32 R209, R0, 0x2, RZ ;  /* 0x0000000200d17824 */ /* 0x000fe200078e00ff */
[----:B------:R-:W-:Y:S01]  /*5470*/  P2R R25, PR, RZ, 0x40 ;  /* 0x00000040ff197803 */ /* 0x000fe20000000000 */
[----:B------:R-:W-:Y:S01]  /*5480*/  ULDC.64 UR4, c[0x0][0x2c8] ;  /* 0x0000b20000047ab9 */ /* 0x000fe20000000a00 */
[----:B------:R-:W-:Y:S01]  /*5490*/  ISETP.GT.AND P0, PT, R3, 0x1, !P0 ;  /* 0x000000010300780c */ /* 0x000fe20004704270 */
[--C-:B------:R-:W-:Y:S01]  /*54a0*/  IMAD R210, R4, 0x2, R209.reuse ;  /* 0x0000000204d27824 */ /* 0x100fe200078e02d1 */
[----:B------:R-:W-:Y:S01]  /*54b0*/  ISETP.NE.AND P6, PT, R53, RZ, PT ;  /* 0x000000ff3500720c */ /* 0x000fe20003fc5270 */
[C---:B------:R-:W-:Y:S01]  /*54c0*/  IMAD R212, R2.reuse, 0x2, R209 ;  /* 0x0000000202d47824 */ /* 0x040fe200078e02d1 */
[----:B------:R-:W-:Y:S01]  /*54d0*/  ISETP.LT.OR P0, PT, R5, 0x2, P0 ;  /* 0x000000020500780c */ /* 0x000fe20000701670 */
[----:B------:R-:W-:Y:S01]  /*54e0*/  IMAD R211, R2, 0x2, R210 ;  /* 0x0000000202d37824 */ /* 0x000fe200078e02d2 */
[----:B------:R-:W-:Y:S01]  /*54f0*/  FMNMX.FTZ R72, R61, R64, !PT ;  /* 0x000000403d487209 */ /* 0x000fe20007810000 */
[----:B------:R-:W-:Y:S01]  /*5500*/  LDSM.16.MT88.4 R88, [R209+0x900] ;  /* 0x00090000d158783b */ /* 0x000fe20000004200 */
[----:B------:R-:W-:Y:S01]  /*5510*/  FSEL R69, R15, -INF , !P0 ;  /* 0xff8000000f457808 */ /* 0x000fe20004000000 */
[----:B------:R-:W-:Y:S01]  /*5520*/  UIMAD.WIDE.U32 UR14, UR7, UR4, URZ ;  /* 0x00000004070e72a5 */ /* 0x000fe2000f8e003f */
[----:B------:R-:W-:Y:S01]  /*5530*/  ISETP.NE.AND P0, PT, R54, RZ, PT ;  /* 0x000000ff3600720c */ /* 0x000fe20003f05270 */
[----:B------:R-:W-:Y:S01]  /*5540*/  LDSM.16.MT88.4 R108, [R209+0x1100] ;  /* 0x00110000d16c783b */ /* 0x000fe20000004200 */
[----:B------:R-:W-:Y:S01]  /*5550*/  FMNMX.FTZ R72, R73, R72, !PT ;  /* 0x0000004849487209 */ /* 0x000fe20007810000 */
[----:B------:R-:W-:Y:S01]  /*5560*/  @UP2 USHF.R.U32.HI UR7, URZ, UR5, UR15 ;  /* 0x000000053f072299 */ /* 0x000fe2000801160f */
[----:B------:R-:W-:-:S02]  /*5570*/  ISETP.GT.AND P0, PT, R3, 0x8, !P0 ;  /* 0x000000080300780c */ /* 0x000fc40004704270 */
[----:B------:R-:W-:Y:S01]  /*5580*/  FMNMX.FTZ R72, R76, R72, !PT ;  /* 0x000000484c487209 */ /* 0x000fe20007810000 */
[----:B------:R-:W-:Y:S01]  /*5590*/  UIADD3 UR4, UR6, UR7, URZ ;  /* 0x0000000706047290 */ /* 0x000fe2000fffe03f */
[----:B------:R-:W-:Y:S02]  /*55a0*/  ISETP.LT.OR P0, PT, R5, 0x9, P0 ;  /* 0x000000090500780c */ /* 0x000fe40000701670 */
[----:B------:R-:W-:Y:S01]  /*55b0*/  FMNMX.FTZ R72, R77, R72, !PT ;  /* 0x000000484d487209 */ /* 0x000fe20007810000 */
[----:B------:R-:W-:Y:S01]  /*55c0*/  ULDC UR7, c[0x0][0x328] ;  /* 0x0000ca0000077ab9 */ /* 0x000fe20000000800 */
[----:B------:R-:W-:Y:S01]  /*55d0*/  FSEL R74, R26, -INF , !P0 ;  /* 0xff8000001a4a7808 */ /* 0x000fe20004000000 */
[----:B------:R-:W-:Y:S01]  /*55e0*/  UIADD3 UR7, UR4, UR7, URZ ;  /* 0x0000000704077290 */ /* 0x000fe2000fffe03f */
[----:B------:R-:W-:Y:S02]  /*55f0*/  ISETP.GT.AND P0, PT, R3, 0x9, !P6 ;  /* 0x000000090300780c */ /* 0x000fe40007704270 */
[----:B------:R-:W-:-:S02]  /*5600*/  FMNMX.FTZ R72, R81, R72, !PT ;  /* 0x0000004851487209 */ /* 0x000fc40007810000 */
[----:B------:R-:W-:Y:S02]  /*5610*/  ISETP.LT.OR P0, PT, R5, 0xa, P0 ;  /* 0x0000000a0500780c */ /* 0x000fe40000701670 */
[----:B------:R-:W-:Y:S02]  /*5620*/  FMNMX.FTZ R72, R84, R72, !PT ;  /* 0x0000004854487209 */ /* 0x000fe40007810000 */
[----:B------:R-:W-:Y:S02]  /*5630*/  FSEL R75, R18, -INF , !P0 ;  /* 0xff800000124b7808 */ /* 0x000fe40004000000 */
[----:B------:R-:W-:Y:S02]  /*5640*/  ISETP.NE.AND P0, PT, R52, RZ, PT ;  /* 0x000000ff3400720c */ /* 0x000fe40003f05270 */
[----:B------:R-:W-:Y:S01]  /*5650*/  FMNMX.FTZ R72, R85, R72, !PT ;  /* 0x0000004855487209 */ /* 0x000fe20007810000 */
[----:B------:R-:W-:Y:S01]  /*5660*/  LDSM.16.MT88.4 R52, [R209+0x100] ;  /* 0x00010000d134783b */ /* 0x000fe20000004200 */
[----:B------:R-:W-:-:S02]  /*5670*/  ISETP.GT.AND P0, PT, R3, 0x10, !P0 ;  /* 0x000000100300780c */ /* 0x000fc40004704270 */
[----:B------:R-:W-:Y:S02]  /*5680*/  FMNMX.FTZ R72, R97, R72, !PT ;  /* 0x0000004861487209 */ /* 0x000fe40007810000 */
[----:B------:R-:W-:Y:S02]  /*5690*/  ISETP.LT.OR P0, PT, R5, 0x11, P0 ;  /* 0x000000110500780c */ /* 0x000fe40000701670 */
[----:B------:R-:W-:Y:S02]  /*56a0*/  FMNMX.FTZ R72, R100, R72, !PT ;  /* 0x0000004864487209 */ /* 0x000fe40007810000 */
[----:B------:R-:W-:Y:S02]  /*56b0*/  FSEL R112, R13, -INF , !P0 ;  /* 0xff8000000d707808 */ /* 0x000fe40004000000 */
[----:B------:R-:W-:Y:S02]  /*56c0*/  ISETP.NE.AND P0, PT, R51, RZ, PT ;  /* 0x000000ff3300720c */ /* 0x000fe40003f05270 */
[----:B------:R-:W-:-:S02]  /*56d0*/  FMNMX.FTZ R72, R101, R72, !PT ;  /* 0x0000004865487209 */ /* 0x000fc40007810000 */
[----:B------:R-:W-:Y:S02]  /*56e0*/  ISETP.GT.AND P0, PT, R3, 0x11, !P0 ;  /* 0x000000110300780c */ /* 0x000fe40004704270 */
[----:B------:R-:W-:Y:S02]  /*56f0*/  FMNMX.FTZ R72, R107, R72, !PT ;  /* 0x000000486b487209 */ /* 0x000fe40007810000 */
[----:B------:R-:W-:Y:S02]  /*5700*/  ISETP.LT.OR P0, PT, R5, 0x12, P0 ;  /* 0x000000120500780c */ /* 0x000fe40000701670 */
[----:B------:R-:W-:Y:S02]  /*5710*/  FMNMX.FTZ R72, R166, R72, !PT ;  /* 0x00000048a6487209 */ /* 0x000fe40007810000 */
[----:B------:R-:W-:Y:S02]  /*5720*/  FSEL R113, R8, -INF , !P0 ;  /* 0xff80000008717808 */ /* 0x000fe40004000000 */
[----:B------:R-:W-:-:S02]  /*5730*/  ISETP.NE.AND P0, PT, R50, RZ, PT ;  /* 0x000000ff3200720c */ /* 0x000fc40003f05270 */
[----:B------:R-:W-:Y:S02]  /*5740*/  FMNMX.FTZ R72, R167, R72, !PT ;  /* 0x00000048a7487209 */ /* 0x000fe40007810000 */
[----:B------:R-:W-:Y:S02]  /*5750*/  ISETP.GT.AND P0, PT, R3, 0x18, !P0 ;  /* 0x000000180300780c */ /* 0x000fe40004704270 */
[----:B------:R-:W-:Y:S02]  /*5760*/  FMNMX.FTZ R72, R170, R72, !PT ;  /* 0x00000048aa487209 */ /* 0x000fe40007810000 */
[----:B------:R-:W-:Y:S02]  /*5770*/  ISETP.LT.OR P0, PT, R5, 0x19, P0 ;  /* 0x000000190500780c */ /* 0x000fe40000701670 */
[----:B------:R-:W-:Y:S02]  /*5780*/  FMNMX.FTZ R71, R56, R57, !PT ;  /* 0x0000003938477209 */ /* 0x000fe40007810000 */
[----:B------:R-:W-:-:S02]  /*5790*/  FSEL R114, R23, -INF , !P0 ;  /* 0xff80000017727808 */ /* 0x000fc40004000000 */
[----:B------:R-:W-:Y:S02]  /*57a0*/  ISETP.NE.AND P0, PT, R49, RZ, PT ;  /* 0x000000ff3100720c */ /* 0x000fe40003f05270 */
[----:B------:R-:W-:Y:S02]  /*57b0*/  FMNMX.FTZ R72, R171, R72, !PT ;  /* 0x00000048ab487209 */ /* 0x000fe40007810000 */
[----:B------:R-:W-:Y:S02]  /*57c0*/  ISETP.GT.AND P0, PT, R3, 0x19, !P0 ;  /* 0x000000190300780c */ /* 0x000fe40004704270 */
[----:B------:R-:W-:Y:S02]  /*57d0*/  FMNMX.FTZ R71, R58, R71, !PT ;  /* 0x000000473a477209 */ /* 0x000fe40007810000 */
[----:B------:R-:W-:Y:S02]  /*57e0*/  ISETP.LT.OR P0, PT, R5, 0x1a, P0 ;  /* 0x0000001a0500780c */ /* 0x000fe40000701670 */
[----:B------:R-:W-:-:S02]  /*57f0*/  FMNMX.FTZ R72, R172, R72, !PT ;  /* 0x00000048ac487209 */ /* 0x000fc40007810000 */
[----:B------:R-:W-:Y:S02]  /*5800*/  FSEL R115, R22, -INF , !P0 ;  /* 0xff80000016737808 */ /* 0x000fe40004000000 */
[----:B------:R-:W-:Y:S02]  /*5810*/  ISETP.NE.AND P0, PT, R48, RZ, PT ;  /* 0x000000ff3000720c */ /* 0x000fe40003f05270 */
[----:B------:R-:W-:Y:S02]  /*5820*/  FMNMX.FTZ R71, R60, R71, !PT ;  /* 0x000000473c477209 */ /* 0x000fe40007810000 */
[----:B------:R-:W-:Y:S02]  /*5830*/  ISETP.GT.AND P0, PT, R3, 0x20, !P0 ;  /* 0x000000200300780c */ /* 0x000fe40004704270 */
[----:B------:R-:W-:Y:S02]  /*5840*/  FMNMX.FTZ R72, R191, R72, !PT ;  /* 0x00000048bf487209 */ /* 0x000fe40007810000 */
[----:B------:R-:W-:-:S02]  /*5850*/  FMNMX.FTZ R71, R65, R71, !PT ;  /* 0x0000004741477209 */ /* 0x000fc40007810000 */
[----:B------:R-:W-:Y:S02]  /*5860*/  ISETP.LT.OR P0, PT, R5, 0x21, P0 ;  /* 0x000000210500780c */ /* 0x000fe40000701670 */
[----:B------:R-:W-:Y:S02]  /*5870*/  FMNMX.FTZ R72, R192, R72, !PT ;  /* 0x00000048c0487209 */ /* 0x000fe40007810000 */
[----:B------:R-:W-:Y:S02]  /*5880*/  FMNMX.FTZ R71, R66, R71, !PT ;  /* 0x0000004742477209 */ /* 0x000fe40007810000 */
[----:B------:R-:W-:Y:S02]  /*5890*/  FSEL R140, R17, -INF , !P0 ;  /* 0xff800000118c7808 */ /* 0x000fe40004000000 */
[----:B------:R-:W-:Y:S02]  /*58a0*/  ISETP.NE.AND P0, PT, R47, RZ, PT ;  /* 0x000000ff2f00720c */ /* 0x000fe40003f05270 */
[----:B------:R-:W-:-:S02]  /*58b0*/  FMNMX.FTZ R72, R193, R72, !PT ;  /* 0x00000048c1487209 */ /* 0x000fc40007810000 */
[----:B------:R-:W-:Y:S02]  /*58c0*/  FMNMX.FTZ R71, R67, R71, !PT ;  /* 0x0000004743477209 */ /* 0x000fe40007810000 */
[----:B------:R-:W-:Y:S02]  /*58d0*/  ISETP.GT.AND P0, PT, R3, 0x21, !P0 ;  /* 0x000000210300780c */ /* 0x000fe40004704270 */
[----:B------:R-:W-:Y:S02]  /*58e0*/  FMNMX.FTZ R72, R194, R72, !PT ;  /* 0x00000048c2487209 */ /* 0x000fe40007810000 */
[----:B------:R-:W-:Y:S02]  /*58f0*/  FMNMX.FTZ R71, R70, R71, !PT ;  /* 0x0000004746477209 */ /* 0x000fe40007810000 */
[----:B------:R-:W-:Y:S02]  /*5900*/  ISETP.LT.OR P0, PT, R5, 0x22, P0 ;  /* 0x000000220500780c */ /* 0x000fe40000701670 */
[----:B------:R-:W-:-:S02]  /*5910*/  FMNMX.FTZ R72, R195, R72, !PT ;  /* 0x00000048c3487209 */ /* 0x000fc40007810000 */
[----:B------:R-:W-:Y:S02]  /*5920*/  FMNMX.FTZ R71, R92, R71, !PT ;  /* 0x000000475c477209 */ /* 0x000fe40007810000 */
[----:B------:R-:W-:Y:S02]  /*5930*/  FSEL R141, R16, -INF , !P0 ;  /* 0xff800000108d7808 */ /* 0x000fe40004000000 */
[----:B------:R-:W-:Y:S02]  /*5940*/  FMNMX.FTZ R72, R200, R72, !PT ;  /* 0x00000048c8487209 */ /* 0x000fe40007810000 */
[----:B------:R-:W-:Y:S02]  /*5950*/  ISETP.NE.AND P0, PT, R46, RZ, PT ;  /* 0x000000ff2e00720c */ /* 0x000fe40003f05270 */
[----:B------:R-:W-:Y:S02]  /*5960*/  FMNMX.FTZ R71, R93, R71, !PT ;  /* 0x000000475d477209 */ /* 0x000fe40007810000 */
[----:B------:R-:W-:-:S02]  /*5970*/  FMNMX.FTZ R72, R202, R72, !PT ;  /* 0x00000048ca487209 */ /* 0x000fc40007810000 */
[----:B------:R-:W-:Y:S02]  /*5980*/  ISETP.GT.AND P0, PT, R3, 0x28, !P0 ;  /* 0x000000280300780c */ /* 0x000fe40004704270 */
[----:B------:R-:W-:Y:S01]  /*5990*/  FMNMX.FTZ R71, R94, R71, !PT ;  /* 0x000000475e477209 */ /* 0x000fe20007810000 */
[----:B------:R-:W1:Y:S01]  /*59a0*/  SHFL.BFLY PT, R6, R72, 0x2, 0x1f ;  /* 0x0c401f0048067f89 */ /* 0x000e6200000e0000 */
        /* <DEDUP_REMOVED lines=10> */
[----:B------:R-:W-:Y:S02]  /*5a50*/  FMNMX.FTZ R71, R159, R71, !PT ;  /* 0x000000479f477209 */ /* 0x000fe40007810000 */
[----:B------:R-:W-:Y:S02]  /*5a60*/  ISETP.NE.AND P0, PT, R44, RZ, PT ;  /* 0x000000ff2c00720c */ /* 0x000fe40003f05270 */
[----:B------:R-:W-:Y:S02]  /*5a70*/  FMNMX.FTZ R71, R176, R71, !PT ;  /* 0x00000047b0477209 */ /* 0x000fe40007810000 */
[----:B------:R-:W-:Y:S02]  /*5a80*/  ISETP.GT.AND P0, PT, R3, 0x30, !P0 ;  /* 0x000000300300780c */ /* 0x000fe40004704270 */
[----:B-1----:R-:W-:Y:S02]  /*5a90*/  FMNMX.FTZ R72, R72, R6, !PT ;  /* 0x0000000648487209 */ /* 0x002fe40007810000 */
[----:B------:R-:W-:-:S02]  /*5aa0*/  FMNMX.FTZ R71, R181, R71, !PT ;  /* 0x00000047b5477209 */ /* 0x000fc40007810000 */
[----:B------:R-:W-:Y:S01]  /*5ab0*/  ISETP.LT.OR P0, PT, R5, 0x31, P0 ;  /* 0x000000310500780c */ /* 0x000fe20000701670 */
[----:B------:R-:W1:Y:S01]  /*5ac0*/  SHFL.BFLY PT, R6, R72, 0x1, 0x1f ;  /* 0x0c201f0048067f89 */ /* 0x000e6200000e0000 */
[----:B------:R-:W-:Y:S02]  /*5ad0*/  FMNMX.FTZ R71, R180, R71, !PT ;  /* 0x00000047b4477209 */ /* 0x000fe40007810000 */
[----:B------:R-:W-:Y:S02]  /*5ae0*/  FSEL R164, R14, -INF , !P0 ;  /* 0xff8000000ea47808 */ /* 0x000fe40004000000 */
[----:B------:R-:W-:Y:S02]  /*5af0*/  ISETP.NE.AND P0, PT, R43, RZ, PT ;  /* 0x000000ff2b00720c */ /* 0x000fe40003f05270 */
[----:B------:R-:W-:Y:S02]  /*5b00*/  FMNMX.FTZ R71, R182, R71, !PT ;  /* 0x00000047b6477209 */ /* 0x000fe40007810000 */
[----:B------:R-:W-:-:S02]  /*5b10*/  ISETP.GT.AND P0, PT, R3, 0x31, !P0 ;  /* 0x000000310300780c */ /* 0x000fc40004704270 */
[----:B------:R-:W-:Y:S02]  /*5b20*/  FMNMX.FTZ R71, R183, R71, !PT ;  /* 0x00000047b7477209 */ /* 0x000fe40007810000 */
[----:B------:R-:W-:Y:S02]  /*5b30*/  ISETP.LT.OR P0, PT, R5, 0x32, P0 ;  /* 0x000000320500780c */ /* 0x000fe40000701670 */
[----:B------:R-:W-:Y:S02]  /*5b40*/  ISETP.NE.AND P6, PT, R42, RZ, PT ;  /* 0x000000ff2a00720c */ /* 0x000fe40003fc5270 */
[----:B------:R-:W-:Y:S02]  /*5b50*/  FMNMX.FTZ R71, R188, R71, !PT ;  /* 0x00000047bc477209 */ /* 0x000fe40007810000 */
[----:B------:R-:W-:Y:S02]  /*5b60*/  FSEL R165, R12, -INF , !P0 ;  /* 0xff8000000ca57808 */ /* 0x000fe40004000000 */
[----:B------:R-:W-:-:S02]  /*5b70*/  ISETP.GT.AND P0, PT, R3, 0x38, !P6 ;  /* 0x000000380300780c */ /* 0x000fc40007704270 */
[----:B------:R-:W-:Y:S02]  /*5b80*/  FMNMX.FTZ R71, R189, R71, !PT ;  /* 0x00000047bd477209 */ /* 0x000fe40007810000 */
[----:B------:R-:W-:Y:S02]  /*5b90*/  ISETP.LT.OR P0, PT, R5, 0x39, P0 ;  /* 0x000000390500780c */ /* 0x000fe40000701670 */
[----:B------:R-:W-:Y:S02]  /*5ba0*/  FMNMX.FTZ R71, R190, R71, !PT ;  /* 0x00000047be477209 */ /* 0x000fe40007810000 */
[----:B------:R-:W-:Y:S02]  /*5bb0*/  FSEL R168, R20, -INF , !P0 ;  /* 0xff80000014a87808 */ /* 0x000fe40004000000 */
[----:B------:R-:W-:Y:S02]  /*5bc0*/  ISETP.GT.AND P0, PT, R3, 0x39, !P5 ;  /* 0x000000390300780c */ /* 0x000fe40006f04270 */
[----:B-1----:R-:W-:-:S02]  /*5bd0*/  FMNMX.FTZ R72, R72, R6, !PT ;  /* 0x0000000648487209 */ /* 0x002fc40007810000 */
[----:B------:R-:W1:Y:S01]  /*5be0*/  SHFL.BFLY PT, R6, R71, 0x2, 0x1f ;  /* 0x0c401f0047067f89 */ /* 0x000e6200000e0000 */
[----:B------:R-:W-:Y:S02]  /*5bf0*/  ISETP.LT.OR P0, PT, R5, 0x3a, P0 ;  /* 0x0000003a0500780c */ /* 0x000fe40000701670 */
[----:B------:R-:W-:Y:S01]  /*5c00*/  FMUL.FTZ R7, R72, c[0x0][0x2d0] ;  /* 0x0000b40048077a20 */ /* 0x000fe20000410000 */
[----:B------:R-:W-:Y:S02]  /*5c10*/  ISETP.NE.AND P5, PT, R38, RZ, PT ;  /* 0x000000ff2600720c */ /* 0x000fe40003fa5270 */
[----:B------:R-:W-:Y:S02]  /*5c20*/  FSEL R169, R19, -INF , !P0 ;  /* 0xff80000013a97808 */ /* 0x000fe40004000000 */
[----:B------:R-:W-:Y:S02]  /*5c30*/  ISETP.GT.AND P0, PT, R3, 0x40, !P3 ;  /* 0x000000400300780c */ /* 0x000fe40005f04270 */
[----:B------:R-:W-:-:S02]  /*5c40*/  ISETP.NE.AND P6, PT, R37, RZ, PT ;  /* 0x000000ff2500720c */ /* 0x000fc40003fc5270 */
[----:B------:R-:W-:Y:S02]  /*5c50*/  ISETP.LT.OR P0, PT, R5, 0x41, P0 ;  /* 0x000000410500780c */ /* 0x000fe40000701670 */
[----:B------:R-:W-:Y:S02]  /*5c60*/  ISETP.NE.AND P3, PT, R41, RZ, PT ;  /* 0x000000ff2900720c */ /* 0x000fe40003f65270 */
[----:B------:R-:W-:Y:S02]  /*5c70*/  FSEL R178, R11, -INF , !P0 ;  /* 0xff8000000bb27808 */ /* 0x000fe40004000000 */
[----:B------:R-:W-:Y:S02]  /*5c80*/  ISETP.GT.AND P0, PT, R3, 0x41, !P2 ;  /* 0x000000410300780c */ /* 0x000fe40005704270 */
[----:B------:R-:W-:Y:S02]  /*5c90*/  ISETP.NE.AND P2, PT, R40, RZ, PT ;  /* 0x000000ff2800720c */ /* 0x000fe40003f45270 */
[----:B------:R-:W-:-:S02]  /*5ca0*/  ISETP.LT.OR P0, PT, R5, 0x42, P0 ;  /* 0x000000420500780c */ /* 0x000fc40000701670 */
[----:B-1----:R-:W-:Y:S02]  /*5cb0*/  FMNMX.FTZ R71, R71, R6, !PT ;  /* 0x0000000647477209 */ /* 0x002fe40007810000 */
[----:B------:R-:W-:Y:S02]  /*5cc0*/  FSEL R177, R10, -INF , !P0 ;  /* 0xff8000000ab17808 */ /* 0x000fe40004000000 */
[----:B------:R-:W-:Y:S01]  /*5cd0*/  ISETP.GT.AND P0, PT, R3, RZ, !P1 ;  /* 0x000000ff0300720c */ /* 0x000fe20004f04270 */
[----:B------:R-:W1:Y:S01]  /*5ce0*/  SHFL.BFLY PT, R6, R71, 0x1, 0x1f ;  /* 0x0c201f0047067f89 */ /* 0x000e6200000e0000 */
[----:B------:R-:W-:Y:S02]  /*5cf0*/  ISETP.NE.AND P1, PT, R39, RZ, PT ;  /* 0x000000ff2700720c */ /* 0x000fe40003f25270 */
[----:B------:R-:W-:Y:S02]  /*5d00*/  ISETP.LT.OR P0, PT, R5, 0x1, P0 ;  /* 0x000000010500780c */ /* 0x000fe40000701670 */
[----:B------:R-:W-:-:S02]  /*5d10*/  ISETP.GT.AND P3, PT, R3, 0x48, !P3 ;  /* 0x000000480300780c */ /* 0x000fc40005f64270 */
[----:B------:R-:W-:Y:S02]  /*5d20*/  FSEL R68, R21, -INF , !P0 ;  /* 0xff80000015447808 */ /* 0x000fe40004000000 */
[----:B------:R-:W-:Y:S02]  /*5d30*/  FSETP.NEU.FTZ.AND P0, PT, R72, -INF , PT ;  /* 0xff8000004800780b */ /* 0x000fe40003f1d000 */
[----:B------:R-:W-:Y:S02]  /*5d40*/  ISETP.GT.AND P2, PT, R3, 0x49, !P2 ;  /* 0x000000490300780c */ /* 0x000fe40005744270 */
[----:B------:R-:W-:Y:S02]  /*5d50*/  FSEL R7, R7, RZ, P0 ;  /* 0x000000ff07077208 */ /* 0x000fe40000000000 */
[C---:B------:R-:W-:Y:S02]  /*5d60*/  ISETP.GT.AND P1, PT, R3.reuse, 0x50, !P1 ;  /* 0x000000500300780c */ /* 0x040fe40004f24270 */
[----:B------:R-:W-:Y:S01]  /*5d70*/  ISETP.GT.AND P4, PT, R3, 0x58, !P4 ;  /* 0x000000580300780c */ /* 0x000fe20006784270 */
[--C-:B------:R-:W-:Y:S01]  /*5d80*/  FFMA.FTZ R8, R61, c[0x0][0x2d0], -R7.reuse ;  /* 0x0000b4003d087a23 */ /* 0x100fe20000010807 */
[----:B------:R-:W-:Y:S01]  /*5d90*/  IADD3 R225, R225, -0x2, RZ ;  /* 0xfffffffee1e17810 */ /* 0x000fe20007ffe0ff */
[----:B------:R-:W-:-:S02]  /*5da0*/  FFMA.FTZ R9, R73, c[0x0][0x2d0], -R7 ;  /* 0x0000b40049097a23 */ /* 0x000fc40000010807 */
[----:B------:R2:W-:Y:S01]  /*5db0*/  MUFU.EX2 R120, R8 ;  /* 0x0000000800787308 */ /* 0x0005e20000000800 */
[----:B-1----:R-:W-:-:S04]  /*5dc0*/  FMNMX.FTZ R71, R71, R6, !PT ;  /* 0x0000000647477209 */ /* 0x002fc80007810000 */
[C---:B------:R-:W-:Y:S01]  /*5dd0*/  FSETP.NEU.FTZ.AND P0, PT, R71.reuse, -INF , PT ;  /* 0xff8000004700780b */ /* 0x040fe20003f1d000 */
[----:B------:R-:W-:Y:S02]  /*5de0*/  FMUL.FTZ R6, R71, c[0x0][0x2d0] ;  /* 0x0000b40047067a20 */ /* 0x000fe40000410000 */
[----:B------:R1:W-:Y:S03]  /*5df0*/  MUFU.EX2 R119, R9 ;  /* 0x0000000900777308 */ /* 0x0003e60000000800 */
[----:B------:R-:W-:Y:S02]  /*5e00*/  FSEL R6, R6, RZ, P0 ;  /* 0x000000ff06067208 */ /* 0x000fe40000000000 */
[C---:B------:R-:W-:Y:S01]  /*5e10*/  ISETP.GT.AND P0, PT, R3.reuse, 0x51, !P5 ;  /* 0x000000510300780c */ /* 0x040fe20006f04270 */
[--C-:B--2---:R-:W-:Y:S01]  /*5e20*/  FFMA.FTZ R8, R64, c[0x0][0x2d0], -R7.reuse ;  /* 0x0000b40040087a23 */ /* 0x104fe20000010807 */
[----:B------:R-:W-:Y:S01]  /*5e30*/  ISETP.GT.AND P5, PT, R3, 0x59, !P6 ;  /* 0x000000590300780c */ /* 0x000fe200077a4270 */
[----:B------:R-:W-:Y:S01]  /*5e40*/  FFMA.FTZ R4, R60, c[0x0][0x2d0], -R6 ;  /* 0x0000b4003c047a23 */ /* 0x000fe20000010806 */
[C---:B------:R-:W-:Y:S01]  /*5e50*/  ISETP.LT.OR P6, PT, R5.reuse, 0x49, P3 ;  /* 0x000000490500780c */ /* 0x040fe20001fc1670 */
[----:B------:R2:W-:Y:S01]  /*5e60*/  MUFU.EX2 R246, R8 ;  /* 0x0000000800f67308 */ /* 0x0005e20000000800 */
[----:B------:R-:W-:Y:S01]  /*5e70*/  ISETP.LT.OR P3, PT, R5, 0x51, P1 ;  /* 0x000000510500780c */ /* 0x000fe20000f61670 */
[----:B------:R-:W3:Y:S01]  /*5e80*/  LDSM.16.MT88.4 R60, [R210+0x100] ;  /* 0x00010000d23c783b */ /* 0x000ee20000004200 */
[----:B------:R-:W-:Y:S01]  /*5e90*/  FSEL R158, R27, -INF , !P6 ;  /* 0xff8000001b9e7808 */ /* 0x000fe20007000000 */
[----:B-1----:R-:W-:Y:S01]  /*5ea0*/  FFMA.FTZ R9, R76, c[0x0][0x2d0], -R7 ;  /* 0x0000b4004c097a23 */ /* 0x002fe20000010807 */
[----:B------:R-:W-:-:S02]  /*5eb0*/  FSEL R160, R80, -INF , !P3 ;  /* 0xff80000050a07808 */ /* 0x000fc40005800000 */
[----:B------:R-:W-:Y:S01]  /*5ec0*/  ISETP.LT.OR P1, PT, R5, 0x59, P4 ;  /* 0x000000590500780c */ /* 0x000fe20002721670 */
[----:B------:R-:W-:Y:S01]  /*5ed0*/  MUFU.EX2 R235, R4 ;  /* 0x0000000400eb7308 */ /* 0x000fe20000000800 */
[----:B------:R-:W-:Y:S02]  /*5ee0*/  ISETP.NE.AND P6, PT, R25, RZ, PT ;  /* 0x000000ff1900720c */ /* 0x000fe40003fc5270 */
[----:B------:R-:W-:Y:S02]  /*5ef0*/  FSEL R162, R87, -INF , !P1 ;  /* 0xff80000057a27808 */ /* 0x000fe40004800000 */
[----:B--2---:R-:W-:-:S03]  /*5f00*/  FMNMX.FTZ R8, R104, R105, !PT ;  /* 0x0000006968087209 */ /* 0x004fc60007810000 */
[----:B------:R1:W2:Y:S01]  /*5f10*/  MUFU.EX2 R247, R9 ;  /* 0x0000000900f77308 */ /* 0x0002a20000000800 */
[----:B------:R-:W-:-:S04]  /*5f20*/  FMNMX.FTZ R8, R106, R8, !PT ;  /* 0x000000086a087209 */ /* 0x000fc80007810000 */
[----:B------:R-:W-:-:S04]  /*5f30*/  FMNMX.FTZ R8, R116, R8, !PT ;  /* 0x0000000874087209 */ /* 0x000fc80007810000 */
[----:B------:R-:W-:Y:S02]  /*5f40*/  FMNMX.FTZ R3, R124, R8, !PT ;  /* 0x000000087c037209 */ /* 0x000fe40007810000 */
[----:B------:R-:W-:Y:S02]  /*5f50*/  FMNMX.FTZ R8, R68, R69, !PT ;  /* 0x0000004544087209 */ /* 0x000fe40007810000 */
[----:B------:R-:W-:Y:S01]  /*5f60*/  FMNMX.FTZ R0, R125, R3, !PT ;  /* 0x000000037d007209 */ /* 0x000fe20007810000 */
[----:B------:R-:W-:Y:S01]  /*5f70*/  FFMA.FTZ R3, R56, c[0x0][0x2d0], -R6 ;  /* 0x0000b40038037a23 */ /* 0x000fe20000010806 */
[----:B------:R-:W-:Y:S02]  /*5f80*/  FMNMX.FTZ R8, R74, R8, !PT ;  /* 0x000000084a087209 */ /* 0x000fe40007810000 */
[----:B------:R-:W-:Y:S01]  /*5f90*/  FMNMX.FTZ R0, R128, R0, !PT ;  /* 0x0000000080007209 */ /* 0x000fe20007810000 */
[----:B------:R4:W-:Y:S01]  /*5fa0*/  MUFU.EX2 R230, R3 ;  /* 0x0000000300e67308 */ /* 0x0009e20000000800 */
[----:B------:R-:W-:-:S02]  /*5fb0*/  FMNMX.FTZ R8, R75, R8, !PT ;  /* 0x000000084b087209 */ /* 0x000fc40007810000 */
[----:B------:R-:W-:Y:S02]  /*5fc0*/  FMNMX.FTZ R0, R129, R0, !PT ;  /* 0x0000000081007209 */ /* 0x000fe40007810000 */
[----:B-1----:R-:W-:Y:S02]  /*5fd0*/  P2R R9, PR, RZ, 0x20 ;  /* 0x00000020ff097803 */ /* 0x002fe40000000000 */
[----:B------:R-:W-:Y:S02]  /*5fe0*/  FMNMX.FTZ R0, R145, R0, !PT ;  /* 0x0000000091007209 */ /* 0x000fe40007810000 */
[----:B------:R-:W-:Y:S02]  /*5ff0*/  ISETP.LT.OR P5, PT, R5, 0x4a, P2 ;  /* 0x0000004a0500780c */ /* 0x000fe400017a1670 */
[----:B------:R-:W-:Y:S02]  /*6000*/  FMNMX.FTZ R0, R144, R0, !PT ;  /* 0x0000000090007209 */ /* 0x000fe40007810000 */
[----:B------:R-:W-:-:S02]  /*6010*/  FSEL R157, R82, -INF , !P5 ;  /* 0xff800000529d7808 */ /* 0x000fc40006800000 */
[----:B------:R-:W-:Y:S01]  /*6020*/  FMNMX.FTZ R0, R146, R0, !PT ;  /* 0x0000000092007209 */ /* 0x000fe20007810000 */
[----:B----4-:R-:W-:Y:S01]  /*6030*/  FFMA.FTZ R3, R57, c[0x0][0x2d0], -R6 ;  /* 0x0000b40039037a23 */ /* 0x010fe20000010806 */
[----:B------:R-:W-:Y:S02]  /*6040*/  ISETP.LT.OR P2, PT, R5, 0x52, P0 ;  /* 0x000000520500780c */ /* 0x000fe40000741670 */
[----:B------:R-:W-:Y:S01]  /*6050*/  FMNMX.FTZ R0, R147, R0, !PT ;  /* 0x0000000093007209 */ /* 0x000fe20007810000 */
[----:B------:R1:W4:Y:S01]  /*6060*/  MUFU.EX2 R233, R3 ;  /* 0x0000000300e97308 */ /* 0x0003220000000800 */
[----:B------:R-:W-:Y:S02]  /*6070*/  ISETP.NE.AND P0, PT, R9, RZ, PT ;  /* 0x000000ff0900720c */ /* 0x000fe40003f05270 */
[----:B------:R-:W-:Y:S02]  /*6080*/  FMNMX.FTZ R0, R173, R0, !PT ;  /* 0x00000000ad007209 */ /* 0x000fe40007810000 */
[----:B------:R-:W-:-:S02]  /*6090*/  FSEL R161, R83, -INF , !P2 ;  /* 0xff80000053a17808 */ /* 0x000fc40005000000 */
[----:B------:R-:W-:Y:S02]  /*60a0*/  FMNMX.FTZ R0, R174, R0, !PT ;  /* 0x00000000ae007209 */ /* 0x000fe40007810000 */
[----:B------:R-:W-:Y:S02]  /*60b0*/  ISETP.LT.OR P0, PT, R5, 0x5a, P0 ;  /* 0x0000005a0500780c */ /* 0x000fe40000701670 */
[----:B------:R-:W-:Y:S02]  /*60c0*/  FMNMX.FTZ R0, R175, R0, !PT ;  /* 0x00000000af007209 */ /* 0x000fe40007810000 */
[----:B------:R-:W-:Y:S02]  /*60d0*/  FSEL R163, R86, -INF , !P0 ;  /* 0xff80000056a37808 */ /* 0x000fe40004000000 */
[----:B--2---:R-:W-:Y:S02]  /*60e0*/  F2FP.BF16.PACK_AB R10, R247, R119 ;  /* 0x00000077f70a723e */ /* 0x004fe400000010ff */
[----:B-1----:R-:W-:Y:S01]  /*60f0*/  FMNMX.FTZ R3, R112, R8, !PT ;  /* 0x0000000870037209 */ /* 0x002fe20007810000 */
[----:B------:R-:W-:Y:S01]  /*6100*/  FFMA.FTZ R8, R58, c[0x0][0x2d0], -R6 ;  /* 0x0000b4003a087a23 */ /* 0x000fe20000010806 */
[----:B----4-:R-:W-:Y:S01]  /*6110*/  F2FP.BF16.PACK_AB R9, R233, R230 ;  /* 0x000000e6e909723e */ /* 0x010fe200000010ff */
[----:B------:R-:W1:Y:S01]  /*6120*/  LDSM.16.MT88.4 R56, [R212+0x100] ;  /* 0x00010000d438783b */ /* 0x000e620000004200 */
[----:B------:R-:W-:Y:S01]  /*6130*/  FMNMX.FTZ R3, R113, R3, !PT ;  /* 0x0000000371037209 */ /* 0x000fe20007810000 */
[----:B------:R2:W4:Y:S03]  /*6140*/  MUFU.EX2 R117, R8 ;  /* 0x0000000800757308 */ /* 0x0005260000000800 */
[----:B------:R-:W-:-:S04]  /*6150*/  FMNMX.FTZ R3, R114, R3, !PT ;  /* 0x0000000372037209 */ /* 0x000fc80007810000 */
[----:B------:R-:W-:Y:S01]  /*6160*/  FMNMX.FTZ R2, R115, R3, !PT ;  /* 0x0000000373027209 */ /* 0x000fe20007810000 */
[----:B------:R-:W-:Y:S02]  /*6170*/  FFMA.FTZ R3, R77, c[0x0][0x2d0], -R7 ;  /* 0x0000b4004d037a23 */ /* 0x000fe40000010807 */
[----:B------:R-:W5:Y:S01]  /*6180*/  LDSM.16.MT88.4 R76, [R211+0x100] ;  /* 0x00010000d34c783b */ /* 0x000f620000004200 */
[----:B------:R-:W-:Y:S01]  /*6190*/  FMNMX.FTZ R2, R140, R2, !PT ;  /* 0x000000028c027209 */ /* 0x000fe20007810000 */
[----:B------:R3:W-:Y:S03]  /*61a0*/  MUFU.EX2 R207, R3 ;  /* 0x0000000300cf7308 */ /* 0x0007e60000000800 */
[----:B------:R-:W-:Y:S02]  /*61b0*/  FMNMX.FTZ R2, R141, R2, !PT ;  /* 0x000000028d027209 */ /* 0x000fe40007810000 */
[----:B--2---:R-:W-:-:S02]  /*61c0*/  F2FP.BF16.PACK_AB R8, R246, R120 ;  /* 0x00000078f608723e */ /* 0x004fc400000010ff */
[----:B----4-:R-:W-:-:S07]  /*61d0*/  F2FP.BF16.PACK_AB R11, R235, R117 ;  /* 0x00000075eb0b723e */ /* 0x010fce00000010ff */
[C---:B------:R-:W-:Y:S01]  /*61e0*/  HMMA.16816.F32.BF16 R32, R8.reuse, R52, RZ ;  /* 0x000000340820723c */ /* 0x040fe200000418ff */
[----:B---3--:R-:W-:Y:S02]  /*61f0*/  FMNMX.FTZ R3, R142, R2, !PT ;  /* 0x000000028e037209 */ /* 0x008fe40007810000 */
[----:B------:R-:W-:Y:S01]  /*6200*/  FMNMX.FTZ R2, R179, R0, !PT ;  /* 0x00000000b3027209 */ /* 0x000fe20007810000 */
[----:B------:R-:W-:Y:S01]  /*6210*/  FFMA.FTZ R0, R81, c[0x0][0x2d0], -R7 ;  /* 0x0000b40051007a23 */ /* 0x000fe20000010807 */
[----:B------:R-:W-:Y:S01]  /*6220*/  FMNMX.FTZ R4, R143, R3, !PT ;  /* 0x000000038f047209 */ /* 0x000fe20007810000 */
[----:B------:R-:W-:Y:S01]  /*6230*/  LDSM.16.MT88.4 R80, [R210+0x900] ;  /* 0x00090000d250783b */ /* 0x000fe20000004200 */
[----:B------:R-:W-:Y:S01]  /*6240*/  FMNMX.FTZ R2, R184, R2, !PT ;  /* 0x00000002b8027209 */ /* 0x000fe20007810000 */
[----:B------:R2:W3:Y:S01]  /*6250*/  MUFU.EX2 R187, R0 ;  /* 0x0000000000bb7308 */ /* 0x0004e20000000800 */
[----:B------:R-:W-:Y:S02]  /*6260*/  HMMA.16816.F32.BF16 R24, R8, R60, RZ ;  /* 0x0000003c0818723c */ /* 0x000fe400000418ff */
[----:B------:R-:W-:-:S02]  /*6270*/  FMNMX.FTZ R3, R185, R2, !PT ;  /* 0x00000002b9037209 */ /* 0x000fc40007810000 */
[----:B------:R-:W-:-:S04]  /*6280*/  FMNMX.FTZ R2, R164, R4, !PT ;  /* 0x00000004a4027209 */ /* 0x000fc80007810000 */
[----:B------:R-:W-:Y:S01]  /*6290*/  FMNMX.FTZ R2, R165, R2, !PT ;  /* 0x00000002a5027209 */ /* 0x000fe20007810000 */
[----:B-1----:R-:W-:Y:S01]  /*62a0*/  HMMA.16816.F32.BF16 R28, R8, R56, RZ ;  /* 0x00000038081c723c */ /* 0x002fe200000418ff */
[----:B--2---:R-:W-:Y:S01]  /*62b0*/  FFMA.FTZ R0, R84, c[0x0][0x2d0], -R7 ;  /* 0x0000b40054007a23 */ /* 0x004fe20000010807 */
[----:B---3--:R-:W-:-:S06]  /*62c0*/  F2FP.BF16.PACK_AB R12, R187, R207 ;  /* 0x000000cfbb0c723e */ /* 0x008fcc00000010ff */
[C---:B-----5:R-:W-:Y:S01]  /*62d0*/  HMMA.16816.F32.BF16 R16, R8.reuse, R76, RZ ;  /* 0x0000004c0810723c */ /* 0x060fe200000418ff */
[----:B------:R1:W-:Y:S07]  /*62e0*/  MUFU.EX2 R234, R0 ;  /* 0x0000000000ea7308 */ /* 0x0003ee0000000800 */
[C---:B------:R-:W-:Y:S08]  /*62f0*/  HMMA.16816.F32.BF16 R20, R8.reuse, R54, RZ ;  /* 0x000000360814723c */ /* 0x040ff000000418ff */
[----:B------:R-:W-:Y:S01]  /*6300*/  HMMA.16816.F32.BF16 R36, R8, R58, RZ ;  /* 0x0000003a0824723c */ /* 0x000fe200000418ff */
[----:B-1----:R-:W-:Y:S01]  /*6310*/  FMNMX.FTZ R0, R196, R3, !PT ;  /* 0x00000003c4007209 */ /* 0x002fe20007810000 */
[----:B------:R-:W-:-:S02]  /*6320*/  FFMA.FTZ R3, R85, c[0x0][0x2d0], -R7 ;  /* 0x0000b40055037a23 */ /* 0x000fc40000010807 */
[----:B------:R-:W-:Y:S01]  /*6330*/  LDSM.16.MT88.4 R84, [R211+0x900] ;  /* 0x00090000d354783b */ /* 0x000fe20000004200 */
[----:B------:R-:W-:Y:S01]  /*6340*/  FMNMX.FTZ R0, R197, R0, !PT ;  /* 0x00000000c5007209 */ /* 0x000fe20007810000 */
[----:B------:R1:W2:Y:S02]  /*6350*/  MUFU.EX2 R118, R3 ;  /* 0x0000000300767308 */ /* 0x0002a40000000800 */
[----:B------:R-:W-:Y:S01]  /*6360*/  HMMA.16816.F32.BF16 R40, R8, R62, RZ ;  /* 0x0000003e0828723c */ /* 0x000fe200000418ff */
[----:B------:R-:W-:-:S04]  /*6370*/  FMNMX.FTZ R0, R198, R0, !PT ;  /* 0x00000000c6007209 */ /* 0x000fc80007810000 */
[----:B------:R-:W-:-:S03]  /*6380*/  FMNMX.FTZ R0, R199, R0, !PT ;  /* 0x00000000c7007209 */ /* 0x000fc60007810000 */
[----:B------:R-:W-:Y:S01]  /*6390*/  HMMA.16816.F32.BF16 R8, R8, R78, RZ ;  /* 0x0000004e0808723c */ /* 0x000fe200000418ff */
[----:B------:R-:W-:-:S04]  /*63a0*/  FMNMX.FTZ R0, R203, R0, !PT ;  /* 0x00000000cb007209 */ /* 0x000fc80007810000 */
[----:B------:R-:W-:Y:S02]  /*63b0*/  FMNMX.FTZ R0, R201, R0, !PT ;  /* 0x00000000c9007209 */ /* 0x000fe40007810000 */
[----:B-1----:R-:W-:Y:S01]  /*63c0*/  FMNMX.FTZ R3, R168, R2, !PT ;  /* 0x00000002a8037209 */ /* 0x002fe20007810000 */
[----:B------:R-:W-:Y:S01]  /*63d0*/  FFMA.FTZ R2, R65, c[0x0][0x2d0], -R6 ;  /* 0x0000b40041027a23 */ /* 0x000fe20000010806 */
[----:B--2---:R-:W-:Y:S01]  /*63e0*/  F2FP.BF16.PACK_AB R14, R118, R234 ;  /* 0x000000ea760e723e */ /* 0x004fe200000010ff */
[----:B------:R-:W1:Y:S01]  /*63f0*/  SHFL.BFLY PT, R4, R0, 0x2, 0x1f ;  /* 0x0c401f0000047f89 */ /* 0x000e6200000e0000 */
[----:B------:R-:W-:Y:S01]  /*6400*/  FMNMX.FTZ R3, R169, R3, !PT ;  /* 0x00000003a9037209 */ /* 0x000fe20007810000 */
[----:B------:R2:W-:Y:S03]  /*6410*/  MUFU.EX2 R243, R2 ;  /* 0x0000000200f37308 */ /* 0x0005e60000000800 */
[----:B------:R-:W-:-:S04]  /*6420*/  FMNMX.FTZ R3, R178, R3, !PT ;  /* 0x00000003b2037209 */ /* 0x000fc80007810000 */
[----:B------:R-:W-:-:S04]  /*6430*/  FMNMX.FTZ R3, R177, R3, !PT ;  /* 0x00000003b1037209 */ /* 0x000fc80007810000 */
[----:B------:R-:W-:-:S04]  /*6440*/  FMNMX.FTZ R3, R158, R3, !PT ;  /* 0x000000039e037209 */ /* 0x000fc80007810000 */
[----:B------:R-:W-:Y:S01]  /*6450*/  FMNMX.FTZ R3, R157, R3, !PT ;  /* 0x000000039d037209 */ /* 0x000fe20007810000 */
[----:B--2---:R-:W-:-:S03]  /*6460*/  FFMA.FTZ R2, R66, c[0x0][0x2d0], -R6 ;  /* 0x0000b40042027a23 */ /* 0x004fc60000010806 */
[----:B------:R-:W-:Y:S01]  /*6470*/  FMNMX.FTZ R3, R160, R3, !PT ;  /* 0x00000003a0037209 */ /* 0x000fe20007810000 */
[----:B------:R2:W3:Y:S01]  /*6480*/  MUFU.EX2 R186, R2 ;  /* 0x0000000200ba7308 */ /* 0x0004e20000000800 */
[----:B-1----:R-:W-:Y:S02]  /*6490*/  FMNMX.FTZ R0, R0, R4, !PT ;  /* 0x0000000400007209 */ /* 0x002fe40007810000 */
[----:B------:R-:W-:-:S03]  /*64a0*/  FMNMX.FTZ R3, R161, R3, !PT ;  /* 0x00000003a1037209 */ /* 0x000fc60007810000 */
[----:B------:R-:W1:Y:S01]  /*64b0*/  SHFL.BFLY PT, R4, R0, 0x1, 0x1f ;  /* 0x0c201f0000047f89 */ /* 0x000e6200000e0000 */
[----:B------:R-:W-:-:S04]  /*64c0*/  FMNMX.FTZ R3, R162, R3, !PT ;  /* 0x00000003a2037209 */ /* 0x000fc80007810000 */
[----:B------:R-:W-:Y:S01]  /*64d0*/  FMNMX.FTZ R3, R163, R3, !PT ;  /* 0x00000003a3037209 */ /* 0x000fe20007810000 */
[----:B--2---:R-:W-:-:S04]  /*64e0*/  FFMA.FTZ R2, R67, c[0x0][0x2d0], -R6 ;  /* 0x0000b40043027a23 */ /* 0x004fc80000010806 */
[----:B------:R-:W2:Y:S01]  /*64f0*/  SHFL.BFLY PT, R5, R3, 0x2, 0x1f ;  /* 0x0c401f0003057f89 */ /* 0x000ea200000e0000 */
[----:B---3--:R-:W-:Y:S01]  /*6500*/  F2FP.BF16.PACK_AB R13, R186, R243 ;  /* 0x000000f3ba0d723e */ /* 0x008fe200000010ff */
[----:B------:R3:W-:Y:S02]  /*6510*/  MUFU.EX2 R232, R2 ;  /* 0x0000000200e87308 */ /* 0x0007e40000000800 */
[----:B------:R-:W-:Y:S01]  /*6520*/  LDSM.16.MT88.4 R64, [R212+0x900] ;  /* 0x00090000d440783b */ /* 0x000fe20000004200 */
[--C-:B---3--:R-:W-:Y:S01]  /*6530*/  FFMA.FTZ R2, R70, c[0x0][0x2d0], -R6.reuse ;  /* 0x0000b40046027a23 */ /* 0x108fe20000010806 */
[----:B-1----:R-:W-:Y:S01]  /*6540*/  FMNMX.FTZ R70, R0, R4, !PT ;  /* 0x0000000400467209 */ /* 0x002fe20007810000 */
[----:B------:R-:W-:-:S03]  /*6550*/  FFMA.FTZ R0, R94, c[0x0][0x2d0], -R6 ;  /* 0x0000b4005e007a23 */ /* 0x000fc60000010806 */
[----:B------:R1:W3:Y:S01]  /*6560*/  MUFU.EX2 R240, R2 ;  /* 0x0000000200f07308 */ /* 0x0002e20000000800 */
[----:B--2---:R-:W-:Y:S02]  /*6570*/  FMNMX.FTZ R3, R3, R5, !PT ;  /* 0x0000000503037209 */ /* 0x004fe40007810000 */
[----:B------:R-:W-:-:S03]  /*6580*/  FSETP.NEU.FTZ.AND P0, PT, R70, -INF , PT ;  /* 0xff8000004600780b */ /* 0x000fc60003f1d000 */
[----:B------:R-:W2:Y:S02]  /*6590*/  SHFL.BFLY PT, R5, R3, 0x1, 0x1f ;  /* 0x0c201f0003057f89 */ /* 0x000ea400000e0000 */
[----:B------:R4:W-:Y:S01]  /*65a0*/  MUFU.EX2 R205, R0 ;  /* 0x0000000000cd7308 */ /* 0x0009e20000000800 */
[----:B-1----:R-:W-:Y:S01]  /*65b0*/  FFMA.FTZ R2, R97, c[0x0][0x2d0], -R7 ;  /* 0x0000b40061027a23 */ /* 0x002fe20000010807 */
[----:B---3--:R-:W-:-:S06]  /*65c0*/  F2FP.BF16.PACK_AB R15, R240, R232 ;  /* 0x000000e8f00f723e */ /* 0x008fcc00000010ff */
[----:B------:R1:W-:Y:S01]  /*65d0*/  MUFU.EX2 R239, R2 ;  /* 0x0000000200ef7308 */ /* 0x0003e20000000800 */
[----:B----4-:R-:W-:Y:S01]  /*65e0*/  FFMA.FTZ R0, R96, c[0x0][0x2d0], -R6 ;  /* 0x0000b40060007a23 */ /* 0x010fe20000010806 */
[C---:B------:R-:W-:Y:S01]  /*65f0*/  HMMA.16816.F32.BF16 R48, R12.reuse, R88, R32 ;  /* 0x000000580c30723c */ /* 0x040fe20000041820 */
[----:B------:R-:W-:Y:S05]  /*6600*/  LDSM.16.MT88.4 R96, [R211+0x1100] ;  /* 0x00110000d360783b */ /* 0x000fea0000004200 */
[----:B------:R-:W-:Y:S01]  /*6610*/  MUFU.EX2 R206, R0 ;  /* 0x0000000000ce7308 */ /* 0x000fe20000000800 */
[----:B--2---:R-:W-:Y:S01]  /*6620*/  FMNMX.FTZ R3, R3, R5, !PT ;  /* 0x0000000503037209 */ /* 0x004fe20007810000 */
[----:B------:R-:W-:Y:S01]  /*6630*/  IMAD.MOV.U32 R5, RZ, RZ, R120 ;  /* 0x000000ffff057224 */ /* 0x000fe200078e0078 */
[----:B------:R-:W-:Y:S01]  /*6640*/  HMMA.16816.F32.BF16 R44, R12, R64, R28 ;  /* 0x000000400c2c723c */ /* 0x000fe2000004181c */
[----:B-1----:R-:W-:-:S04]  /*6650*/  FFMA.FTZ R2, R100, c[0x0][0x2d0], -R7 ;  /* 0x0000b40064027a23 */ /* 0x002fc80000010807 */
[----:B------:R1:W2:Y:S03]  /*6660*/  MUFU.EX2 R228, R2 ;  /* 0x0000000200e47308 */ /* 0x0002a60000000800 */
[C---:B------:R-:W-:Y:S08]  /*6670*/  HMMA.16816.F32.BF16 R32, R12.reuse, R80, R24 ;  /* 0x000000500c20723c */ /* 0x040ff00000041818 */
[----:B------:R-:W-:Y:S01]  /*6680*/  HMMA.16816.F32.BF16 R28, R12, R84, R16 ;  /* 0x000000540c1c723c */ /* 0x000fe20000041810 */
[----:B-1----:R-:W-:-:S07]  /*6690*/  FFMA.FTZ R2, R101, c[0x0][0x2d0], -R7 ;  /* 0x0000b40065027a23 */ /* 0x002fce0000010807 */
[C---:B------:R-:W-:Y:S01]  /*66a0*/  HMMA.16816.F32.BF16 R24, R12.reuse, R90, R20 ;  /* 0x0000005a0c18723c */ /* 0x040fe20000041814 */
[----:B------:R-:W1:Y:S01]  /*66b0*/  LDSM.16.MT88.4 R100, [R210+0x1100] ;  /* 0x00110000d264783b */ /* 0x000e620000004200 */
[----:B------:R3:W-:Y:S06]  /*66c0*/  MUFU.EX2 R231, R2 ;  /* 0x0000000200e77308 */ /* 0x0007ec0000000800 */
[C---:B------:R-:W-:Y:S08]  /*66d0*/  HMMA.16816.F32.BF16 R20, R12.reuse, R66, R36 ;  /* 0x000000420c14723c */ /* 0x040ff00000041824 */
[----:B------:R-:W-:Y:S01]  /*66e0*/  HMMA.16816.F32.BF16 R16, R12, R82, R40 ;  /* 0x000000520c10723c */ /* 0x000fe20000041828 */
[----:B---3--:R-:W-:-:S04]  /*66f0*/  FFMA.FTZ R2, R107, c[0x0][0x2d0], -R7 ;  /* 0x0000b4006b027a23 */ /* 0x008fc80000010807 */
[----:B------:R3:W4:Y:S03]  /*6700*/  MUFU.EX2 R204, R2 ;  /* 0x0000000200cc7308 */ /* 0x0007260000000800 */
[----:B------:R-:W-:Y:S07]  /*6710*/  HMMA.16816.F32.BF16 R12, R12, R86, R8 ;  /* 0x000000560c0c723c */ /* 0x000fee0000041808 */
[----:B--2---:R-:W-:-:S02]  /*6720*/  F2FP.BF16.PACK_AB R8, R228, R239 ;  /* 0x000000efe408723e */ /* 0x004fc400000010ff */
[----:B------:R-:W-:Y:S01]  /*6730*/  F2FP.BF16.PACK_AB R11, R206, R205 ;  /* 0x000000cdce0b723e */ /* 0x000fe200000010ff */
[----:B---3--:R-:W-:Y:S01]  /*6740*/  FFMA.FTZ R2, R92, c[0x0][0x2d0], -R6 ;  /* 0x0000b4005c027a23 */ /* 0x008fe20000010806 */
[----:B----4-:R-:W-:-:S03]  /*6750*/  F2FP.BF16.PACK_AB R10, R204, R231 ;  /* 0x000000e7cc0a723e */ /* 0x010fc600000010ff */
[----:B------:R2:W-:Y:S02]  /*6760*/  MUFU.EX2 R238, R2 ;  /* 0x0000000200ee7308 */ /* 0x0005e40000000800 */
[----:B--2---:R-:W-:Y:S02]  /*6770*/  FFMA.FTZ R2, R93, c[0x0][0x2d0], -R6 ;  /* 0x0000b4005d027a23 */ /* 0x004fe40000010806 */
[----:B------:R-:W2:Y:S04]  /*6780*/  LDSM.16.MT88.4 R92, [R212+0x1100] ;  /* 0x00110000d45c783b */ /* 0x000ea80000004200 */
[----:B------:R3:W4:Y:S02]  /*6790*/  MUFU.EX2 R226, R2 ;  /* 0x0000000200e27308 */ /* 0x0007240000000800 */
[----:B---3--:R-:W-:Y:S01]  /*67a0*/  FMUL.FTZ R2, R70, c[0x0][0x2d0] ;  /* 0x0000b40046027a20 */ /* 0x008fe20000410000 */
[----:B----4-:R-:W-:-:S04]  /*67b0*/  F2FP.BF16.PACK_AB R9, R226, R238 ;  /* 0x000000eee209723e */ /* 0x010fc800000010ff */
[----:B------:R-:W-:Y:S02]  /*67c0*/  FSEL R2, R2, RZ, P0 ;  /* 0x000000ff02027208 */ /* 0x000fe40000000000 */
[----:B------:R-:W-:Y:S01]  /*67d0*/  FSETP.NEU.FTZ.AND P0, PT, R3, -INF , PT ;  /* 0xff8000000300780b */ /* 0x000fe20003f1d000 */
[C---:B-1----:R-:W-:Y:S02]  /*67e0*/  HMMA.16816.F32.BF16 R136, R8.reuse, R100, R32 ;  /* 0x000000640888723c */ /* 0x042fe40000041820 */
[--C-:B------:R-:W-:Y:S02]  /*67f0*/  FFMA.FTZ R0, R104, c[0x0][0x2d0], -R2.reuse ;  /* 0x0000b40068007a23 */ /* 0x100fe40000010802 */
[--C-:B------:R-:W-:Y:S02]  /*6800*/  FFMA.FTZ R4, R116, c[0x0][0x2d0], -R2.reuse ;  /* 0x0000b40074047a23 */ /* 0x100fe40000010802 */
[----:B------:R1:W-:Y:S02]  /*6810*/  MUFU.EX2 R229, R0 ;  /* 0x0000000000e57308 */ /* 0x0003e40000000800 */
[C---:B------:R-:W-:Y:S06]  /*6820*/  HMMA.16816.F32.BF16 R152, R8.reuse, R96, R28 ;  /* 0x000000600898723c */ /* 0x040fec000004181c */
[----:B------:R-:W-:Y:S02]  /*6830*/  MUFU.EX2 R250, R4 ;  /* 0x0000000400fa7308 */ /* 0x000fe40000000800 */
[----:B--2---:R-:W-:Y:S01]  /*6840*/  HMMA.16816.F32.BF16 R120, R8, R92, R44 ;  /* 0x0000005c0878723c */ /* 0x004fe2000004182c */
[----:B-1----:R-:W-:-:S07]  /*6850*/  FFMA.FTZ R0, R105, c[0x0][0x2d0], -R2 ;  /* 0x0000b40069007a23 */ /* 0x002fce0000010802 */
[C---:B------:R-:W-:Y:S01]  /*6860*/  HMMA.16816.F32.BF16 R132, R8.reuse, R94, R20 ;  /* 0x0000005e0884723c */ /* 0x040fe20000041814 */
[----:B------:R1:W2:Y:S07]  /*6870*/  MUFU.EX2 R251, R0 ;  /* 0x0000000000fb7308 */ /* 0x0002ae0000000800 */
[----:B------:R-:W-:Y:S01]  /*6880*/  HMMA.16816.F32.BF16 R148, R8, R102, R16 ;  /* 0x000000660894723c */ /* 0x000fe20000041810 */
[----:B-1----:R-:W-:-:S07]  /*6890*/  FFMA.FTZ R0, R106, c[0x0][0x2d0], -R2 ;  /* 0x0000b4006a007a23 */ /* 0x002fce0000010802 */
[----:B------:R-:W-:Y:S01]  /*68a0*/  HMMA.16816.F32.BF16 R104, R8, R108, R48 ;  /* 0x0000006c0868723c */ /* 0x000fe20000041830 */
[----:B------:R1:W3:Y:S06]  /*68b0*/  MUFU.EX2 R252, R0 ;  /* 0x0000000000fc7308 */ /* 0x0002ec0000000800 */
[----:B------:R-:W-:Y:S02]  /*68c0*/  IMAD.MOV.U32 R51, RZ, RZ, R119 ;  /* 0x000000ffff337224 */ /* 0x000fe400078e0077 */
[----:B------:R-:W-:Y:S02]  /*68d0*/  IMAD.MOV.U32 R50, RZ, RZ, R118 ;  /* 0x000000ffff327224 */ /* 0x000fe400078e0076 */
[----:B------:R-:W-:-:S02]  /*68e0*/  IMAD.MOV.U32 R49, RZ, RZ, R117 ;  /* 0x000000ffff317224 */ /* 0x000fc400078e0075 */
[----:B------:R-:W-:Y:S01]  /*68f0*/  HMMA.16816.F32.BF16 R116, R8, R110, R24 ;  /* 0x0000006e0874723c */ /* 0x000fe20000041818 */
[----:B-1----:R-:W-:-:S05]  /*6900*/  FMUL.FTZ R0, R3, c[0x0][0x2d0] ;  /* 0x0000b40003007a20 */ /* 0x002fca0000410000 */
[----:B------:R-:W-:Y:S02]  /*6910*/  FSEL R0, R0, RZ, P0 ;  /* 0x000000ff00007208 */ /* 0x000fe40000000000 */
[----:B------:R-:W-:-:S03]  /*6920*/  PLOP3.LUT P0, PT, PT, PT, UP1, 0x40, 0x0 ;  /* 0x000000000000781c */ /* 0x000fc60003f0e818 */
[----:B------:R-:W-:-:S04]  /*6930*/  FFMA.FTZ R4, R68, c[0x0][0x2d0], -R0 ;  /* 0x0000b40044047a23 */ /* 0x000fc80000010800 */
[----:B------:R1:W-:Y:S02]  /*6940*/  MUFU.EX2 R73, R4 ;  /* 0x0000000400497308 */ /* 0x0003e40000000800 */
[----:B-1----:R-:W-:Y:S02]  /*6950*/  FFMA.FTZ R4, R69, c[0x0][0x2d0], -R0 ;  /* 0x0000b40045047a23 */ /* 0x002fe40000010800 */
[----:B------:R-:W-:-:S04]  /*6960*/  IMAD.MOV.U32 R69, RZ, RZ, R5 ;  /* 0x000000ffff457224 */ /* 0x000fc800078e0005 */
[----:B------:R1:W4:Y:S01]  /*6970*/  MUFU.EX2 R248, R4 ;  /* 0x0000000400f87308 */ /* 0x0003220000000800 */
[----:B------:R-:W-:Y:S02]  /*6980*/  IMAD.MOV.U32 R5, RZ, RZ, R246 ;  /* 0x000000ffff057224 */ /* 0x000fe400078e00f6 */
[----:B-1----:R-:W-:Y:S02]  /*6990*/  FFMA.FTZ R4, R74, c[0x0][0x2d0], -R0 ;  /* 0x0000b4004a047a23 */ /* 0x002fe40000010800 */
[----:B------:R-:W-:-:S03]  /*69a0*/  IMAD.MOV.U32 R74, RZ, RZ, R234 ;  /* 0x000000ffff4a7224 */ /* 0x000fc600078e00ea */
[----:B------:R1:W-:Y:S02]  /*69b0*/  MUFU.EX2 R249, R4 ;  /* 0x0000000400f97308 */ /* 0x0003e40000000800 */
[----:B-1----:R-:W-:Y:S02]  /*69c0*/  FFMA.FTZ R4, R75, c[0x0][0x2d0], -R0 ;  /* 0x0000b4004b047a23 */ /* 0x002fe40000010800 */
[----:B------:R-:W-:-:S04]  /*69d0*/  IMAD.MOV.U32 R75, RZ, RZ, R232 ;  /* 0x000000ffff4b7224 */ /* 0x000fc800078e00e8 */
[----:B------:R1:W5:Y:S02]  /*69e0*/  MUFU.EX2 R68, R4 ;  /* 0x0000000400447308 */ /* 0x0003640000000800 */
[----:B-1----:R-:W-:-:S06]  /*69f0*/  FFMA.FTZ R4, R124, c[0x0][0x2d0], -R2 ;  /* 0x0000b4007c047a23 */ /* 0x002fcc0000010802 */
[----:B------:R1:W-:Y:S02]  /*6a00*/  MUFU.EX2 R242, R4 ;  /* 0x0000000400f27308 */ /* 0x0003e40000000800 */
[----:B-1----:R-:W-:Y:S02]  /*6a10*/  FFMA.FTZ R4, R125, c[0x0][0x2d0], -R2 ;  /* 0x0000b4007d047a23 */ /* 0x002fe40000010802 */
[----:B------:R-:W-:Y:S04]  /*6a20*/  HMMA.16816.F32.BF16 R124, R8, R98, R12 ;  /* 0x00000062087c723c */ /* 0x000fe8000004180c */
[----:B------:R1:W1:Y:S03]  /*6a30*/  MUFU.EX2 R241, R4 ;  /* 0x0000000400f17308 */ /* 0x0002660000000800 */
[----:B--2---:R-:W-:-:S02]  /*6a40*/  F2FP.BF16.PACK_AB R8, R251, R229 ;  /* 0x000000e5fb08723e */ /* 0x004fc400000010ff */
[----:B---3--:R-:W-:Y:S02]  /*6a50*/  F2FP.BF16.PACK_AB R10, R250, R252 ;  /* 0x000000fcfa0a723e */ /* 0x008fe400000010ff */
[----:B----4-:R-:W-:Y:S02]  /*6a60*/  F2FP.BF16.PACK_AB R9, R248, R73 ;  /* 0x00000049f809723e */ /* 0x010fe400000010ff */
[----:B-----5:R-:W-:Y:S01]  /*6a70*/  F2FP.BF16.PACK_AB R11, R68, R249 ;  /* 0x000000f9440b723e */ /* 0x020fe200000010ff */
[----:B-1----:R-:W-:-:S06]  /*6a80*/  FFMA.FTZ R4, R128, c[0x0][0x2d0], -R2 ;  /* 0x0000b40080047a23 */ /* 0x002fcc0000010802 */
[C---:B------:R-:W-:Y:S01]  /*6a90*/  HMMA.16816.F32.BF16 R16, R8.reuse, R60, RZ ;  /* 0x0000003c0810723c */ /* 0x040fe200000418ff */
[----:B------:R1:W-:Y:S06]  /*6aa0*/  MUFU.EX2 R245, R4 ;  /* 0x0000000400f57308 */ /* 0x0003ec0000000800 */
[----:B------:R-:W-:Y:S01]  /*6ab0*/  IMAD.MOV.U32 R60, RZ, RZ, R240 ;  /* 0x000000ffff3c7224 */ /* 0x000fe200078e00f0 */
[----:B------:R-:W-:Y:S01]  /*6ac0*/  HMMA.16816.F32.BF16 R32, R8, R62, RZ ;  /* 0x0000003e0820723c */ /* 0x000fe200000418ff */
[----:B------:R-:W-:-:S06]  /*6ad0*/  IMAD.MOV.U32 R61, RZ, RZ, R50 ;  /* 0x000000ffff3d7224 */ /* 0x000fcc00078e0032 */
[----:B------:R-:W-:Y:S01]  /*6ae0*/  IMAD.MOV.U32 R62, RZ, RZ, R239 ;  /* 0x000000ffff3e7224 */ /* 0x000fe200078e00ef */
[----:B------:R-:W-:Y:S01]  /*6af0*/  HMMA.16816.F32.BF16 R28, R8, R52, RZ ;  /* 0x00000034081c723c */ /* 0x000fe200000418ff */
[----:B------:R-:W-:Y:S02]  /*6b00*/  IMAD.MOV.U32 R63, RZ, RZ, R49 ;  /* 0x000000ffff3f7224 */ /* 0x000fe400078e0031 */
[----:B-1----:R-:W-:-:S04]  /*6b10*/  FFMA.FTZ R4, R129, c[0x0][0x2d0], -R2 ;  /* 0x0000b40081047a23 */ /* 0x002fc80000010802 */
[----:B------:R1:W2:Y:S01]  /*6b20*/  MUFU.EX2 R244, R4 ;  /* 0x0000000400f47308 */ /* 0x0002a20000000800 */
[----:B------:R-:W-:Y:S01]  /*6b30*/  HMMA.16816.F32.BF16 R40, R8, R54, RZ ;  /* 0x000000360828723c */ /* 0x000fe200000418ff */
[----:B------:R-:W-:Y:S02]  /*6b40*/  IMAD.MOV.U32 R53, RZ, RZ, R233 ;  /* 0x000000ffff357224 */ /* 0x000fe400078e00e9 */
[----:B------:R-:W-:-:S04]  /*6b50*/  IMAD.MOV.U32 R52, RZ, RZ, R230 ;  /* 0x000000ffff347224 */ /* 0x000fc800078e00e6 */
[----:B------:R-:W-:Y:S01]  /*6b60*/  IMAD.MOV.U32 R55, RZ, RZ, R229 ;  /* 0x000000ffff377224 */ /* 0x000fe200078e00e5 */
[----:B------:R-:W-:Y:S01]  /*6b70*/  HMMA.16816.F32.BF16 R24, R8, R56, RZ ;  /* 0x000000380818723c */ /* 0x000fe200000418ff */
[----:B------:R-:W-:Y:S02]  /*6b80*/  IMAD.MOV.U32 R54, RZ, RZ, R51 ;  /* 0x000000ffff367224 */ /* 0x000fe400078e0033 */
[----:B------:R-:W-:Y:S01]  /*6b90*/  LDSM.16.MT88.4 R48, [R210+0x1900] ;  /* 0x00190000d230783b */ /* 0x000fe20000004200 */
[----:B-1----:R-:W-:-:S04]  /*6ba0*/  FFMA.FTZ R4, R112, c[0x0][0x2d0], -R0 ;  /* 0x0000b40070047a23 */ /* 0x002fc80000010800 */
[C---:B------:R-:W-:Y:S01]  /*6bb0*/  HMMA.16816.F32.BF16 R36, R8.reuse, R58, RZ ;  /* 0x0000003a0824723c */ /* 0x040fe200000418ff */
[----:B------:R-:W-:Y:S01]  /*6bc0*/  LDSM.16.MT88.4 R56, [R211+0x1900] ;  /* 0x00190000d338783b */ /* 0x000fe20000004200 */
[----:B------:R1:W-:Y:S06]  /*6bd0*/  MUFU.EX2 R237, R4 ;  /* 0x0000000400ed7308 */ /* 0x0003ec0000000800 */
[C---:B------:R-:W-:Y:S08]  /*6be0*/  HMMA.16816.F32.BF16 R12, R8.reuse, R76, RZ ;  /* 0x0000004c080c723c */ /* 0x040ff000000418ff */
[----:B------:R-:W-:Y:S01]  /*6bf0*/  HMMA.16816.F32.BF16 R20, R8, R78, RZ ;  /* 0x0000004e0814723c */ /* 0x000fe200000418ff */
[----:B-1----:R-:W-:-:S04]  /*6c00*/  FFMA.FTZ R4, R113, c[0x0][0x2d0], -R0 ;  /* 0x0000b40071047a23 */ /* 0x002fc80000010800 */
[----:B------:R1:W3:Y:S02]  /*6c10*/  MUFU.EX2 R236, R4 ;  /* 0x0000000400ec7308 */ /* 0x0002e40000000800 */
[----:B------:R-:W-:Y:S02]  /*6c20*/  F2FP.BF16.PACK_AB R8, R241, R242 ;  /* 0x000000f2f108723e */ /* 0x000fe400000010ff */
[----:B--2---:R-:W-:Y:S01]  /*6c30*/  F2FP.BF16.PACK_AB R10, R244, R245 ;  /* 0x000000f5f40a723e */ /* 0x004fe200000010ff */
[----:B-1----:R-:W-:Y:S01]  /*6c40*/  FFMA.FTZ R4, R114, c[0x0][0x2d0], -R0 ;  /* 0x0000b40072047a23 */ /* 0x002fe20000010800 */
[----:B---3--:R-:W-:-:S03]  /*6c50*/  F2FP.BF16.PACK_AB R9, R236, R237 ;  /* 0x000000edec09723e */ /* 0x008fc600000010ff */
[----:B------:R1:W-:Y:S02]  /*6c60*/  MUFU.EX2 R240, R4 ;  /* 0x0000000400f07308 */ /* 0x0003e40000000800 */
[----:B-1----:R-:W-:Y:S02]  /*6c70*/  FFMA.FTZ R4, R115, c[0x0][0x2d0], -R0 ;  /* 0x0000b40073047a23 */ /* 0x002fe40000010800 */
[----:B------:R-:W1:Y:S04]  /*6c80*/  LDSM.16.MT88.4 R112, [R209+0x1900] ;  /* 0x00190000d170783b */ /* 0x000e680000004200 */
[----:B------:R2:W3:Y:S02]  /*6c90*/  MUFU.EX2 R239, R4 ;  /* 0x0000000400ef7308 */ /* 0x0004e40000000800 */
[----:B--2---:R-:W-:Y:S01]  /*6ca0*/  FFMA.FTZ R4, R166, c[0x0][0x2d0], -R7 ;  /* 0x0000b400a6047a23 */ /* 0x004fe20000010807 */
[----:B---3--:R-:W-:Y:S01]  /*6cb0*/  F2FP.BF16.PACK_AB R11, R239, R240 ;  /* 0x000000f0ef0b723e */ /* 0x008fe200000010ff */
[----:B------:R-:W-:-:S04]  /*6cc0*/  IMAD.MOV.U32 R166, RZ, RZ, R247 ;  /* 0x000000ffffa67224 */ /* 0x000fc800078e00f7 */
[----:B------:R2:W-:Y:S02]  /*6cd0*/  MUFU.EX2 R246, R4 ;  /* 0x0000000400f67308 */ /* 0x0005e40000000800 */
[C---:B------:R-:W-:Y:S07]  /*6ce0*/  HMMA.16816.F32.BF16 R44, R8.reuse, R88, R28 ;  /* 0x00000058082c723c */ /* 0x040fee000004181c */
[----:B------:R-:W-:Y:S01]  /*6cf0*/  IMAD.MOV.U32 R88, RZ, RZ, R243 ;  /* 0x000000ffff587224 */ /* 0x000fe200078e00f3 */
[----:B------:R-:W-:Y:S01]  /*6d00*/  HMMA.16816.F32.BF16 R16, R8, R80, R16 ;  /* 0x000000500810723c */ /* 0x000fe20000041810 */
[----:B------:R-:W-:-:S02]  /*6d10*/  IMAD.MOV.U32 R89, RZ, RZ, R186 ;  /* 0x000000ffff597224 */ /* 0x000fc400078e00ba */
[----:B--2---:R-:W-:Y:S02]  /*6d20*/  FFMA.FTZ R4, R167, c[0x0][0x2d0], -R7 ;  /* 0x0000b400a7047a23 */ /* 0x004fe40000010807 */
[----:B------:R-:W-:Y:S02]  /*6d30*/  IMAD.MOV.U32 R167, RZ, RZ, R238 ;  /* 0x000000ffffa77224 */ /* 0x000fe400078e00ee */
[----:B------:R2:W3:Y:S01]  /*6d40*/  MUFU.EX2 R247, R4 ;  /* 0x0000000400f77308 */ /* 0x0004e20000000800 */
[----:B------:R-:W-:Y:S01]  /*6d50*/  IMAD.MOV.U32 R81, RZ, RZ, R235 ;  /* 0x000000ffff517224 */ /* 0x000fe200078e00eb */
[----:B------:R-:W-:Y:S01]  /*6d60*/  HMMA.16816.F32.BF16 R40, R8, R90, R40 ;  /* 0x0000005a0828723c */ /* 0x000fe20000041828 */
[----:B------:R-:W-:-:S06]  /*6d70*/  IMAD.MOV.U32 R80, RZ, RZ, R228 ;  /* 0x000000ffff507224 */ /* 0x000fcc00078e00e4 */
[----:B------:R-:W-:Y:S01]  /*6d80*/  IMAD.MOV.U32 R90, RZ, RZ, R231 ;  /* 0x000000ffff5a7224 */ /* 0x000fe200078e00e7 */
[----:B------:R-:W-:Y:S01]  /*6d90*/  HMMA.16816.F32.BF16 R12, R8, R84, R12 ;  /* 0x00000054080c723c */ /* 0x000fe2000004180c */
[----:B--2---:R-:W-:-:S06]  /*6da0*/  FFMA.FTZ R4, R170, c[0x0][0x2d0], -R7 ;  /* 0x0000b400aa047a23 */ /* 0x004fcc0000010807 */
[----:B------:R-:W-:Y:S01]  /*6db0*/  IMAD.MOV.U32 R85, RZ, RZ, R226 ;  /* 0x000000ffff557224 */ /* 0x000fe200078e00e2 */
[----:B------:R-:W-:Y:S01]  /*6dc0*/  HMMA.16816.F32.BF16 R32, R8, R82, R32 ;  /* 0x000000520820723c */ /* 0x000fe20000041820 */
[----:B------:R2:W-:Y:S01]  /*6dd0*/  MUFU.EX2 R243, R4 ;  /* 0x0000000400f37308 */ /* 0x0005e20000000800 */
[----:B------:R-:W-:-:S05]  /*6de0*/  IMAD.MOV.U32 R84, RZ, RZ, R207 ;  /* 0x000000ffff547224 */ /* 0x000fca00078e00cf */
[----:B------:R-:W-:Y:S01]  /*6df0*/  IMAD.MOV.U32 R83, RZ, RZ, R204 ;  /* 0x000000ffff537224 */ /* 0x000fe200078e00cc */
[----:B------:R-:W-:Y:S01]  /*6e00*/  HMMA.16816.F32.BF16 R24, R8, R64, R24 ;  /* 0x000000400818723c */ /* 0x000fe20000041818 */
[----:B------:R-:W-:-:S07]  /*6e10*/  IMAD.MOV.U32 R82, RZ, RZ, R187 ;  /* 0x000000ffff527224 */ /* 0x000fce00078e00bb */
[----:B------:R-:W-:Y:S01]  /*6e20*/  HMMA.16816.F32.BF16 R36, R8, R66, R36 ;  /* 0x000000420824723c */ /* 0x000fe20000041824 */
[----:B--2---:R-:W-:-:S04]  /*6e30*/  FFMA.FTZ R4, R171, c[0x0][0x2d0], -R7 ;  /* 0x0000b400ab047a23 */ /* 0x004fc80000010807 */
[----:B------:R2:W4:Y:S03]  /*6e40*/  MUFU.EX2 R238, R4 ;  /* 0x0000000400ee7308 */ /* 0x0005260000000800 */
[----:B------:R-:W-:Y:S07]  /*6e50*/  HMMA.16816.F32.BF16 R20, R8, R86, R20 ;  /* 0x000000560814723c */ /* 0x000fee0000041814 */
[----:B---3--:R-:W-:Y:S01]  /*6e60*/  F2FP.BF16.PACK_AB R8, R247, R246 ;  /* 0x000000f6f708723e */ /* 0x008fe200000010ff */
[----:B--2---:R-:W-:Y:S01]  /*6e70*/  FFMA.FTZ R4, R172, c[0x0][0x2d0], -R7 ;  /* 0x0000b400ac047a23 */ /* 0x004fe20000010807 */
[----:B----4-:R-:W-:-:S03]  /*6e80*/  F2FP.BF16.PACK_AB R10, R238, R243 ;  /* 0x000000f3ee0a723e */ /* 0x010fc600000010ff */
[----:B------:R2:W-:Y:S02]  /*6e90*/  MUFU.EX2 R235, R4 ;  /* 0x0000000400eb7308 */ /* 0x0005e40000000800 */
[----:B--2---:R-:W-:-:S06]  /*6ea0*/  FFMA.FTZ R4, R130, c[0x0][0x2d0], -R6 ;  /* 0x0000b40082047a23 */ /* 0x004fcc0000010806 */
[----:B------:R2:W-:Y:S02]  /*6eb0*/  MUFU.EX2 R234, R4 ;  /* 0x0000000400ea7308 */ /* 0x0005e40000000800 */
[----:B--2---:R-:W-:Y:S02]  /*6ec0*/  FFMA.FTZ R4, R156, c[0x0][0x2d0], -R6 ;  /* 0x0000b4009c047a23 */ /* 0x004fe40000010806 */
[----:B------:R-:W-:-:S04]  /*6ed0*/  IMAD.MOV.U32 R156, RZ, RZ, R206 ;  /* 0x000000ffff9c7224 */ /* 0x000fc800078e00ce */
[----:B------:R2:W3:Y:S02]  /*6ee0*/  MUFU.EX2 R233, R4 ;  /* 0x0000000400e97308 */ /* 0x0004e40000000800 */
[--C-:B--2---:R-:W-:Y:S01]  /*6ef0*/  FFMA.FTZ R4, R131, c[0x0][0x2d0], -R6.reuse ;  /* 0x0000b40083047a23 */ /* 0x104fe20000010806 */
[----:B---3--:R-:W-:Y:S01]  /*6f00*/  F2FP.BF16.PACK_AB R9, R233, R234 ;  /* 0x000000eae909723e */ /* 0x008fe200000010ff */
[----:B------:R-:W2:Y:S04]  /*6f10*/  LDSM.16.MT88.4 R128, [R212+0x1900] ;  /* 0x00190000d480783b */ /* 0x000ea80000004200 */
[----:B------:R3:W-:Y:S02]  /*6f20*/  MUFU.EX2 R231, R4 ;  /* 0x0000000400e77308 */ /* 0x0007e40000000800 */
[----:B---3--:R-:W-:-:S02]  /*6f30*/  FFMA.FTZ R4, R159, c[0x0][0x2d0], -R6 ;  /* 0x0000b4009f047a23 */ /* 0x008fc40000010806 */
[----:B------:R-:W-:-:S04]  /*6f40*/  IMAD.MOV.U32 R159, RZ, RZ, R205 ;  /* 0x000000ffff9f7224 */ /* 0x000fc800078e00cd */
[----:B------:R3:W4:Y:S02]  /*6f50*/  MUFU.EX2 R232, R4 ;  /* 0x0000000400e87308 */ /* 0x0007240000000800 */
[----:B---3--:R-:W-:Y:S01]  /*6f60*/  FFMA.FTZ R4, R145, c[0x0][0x2d0], -R2 ;  /* 0x0000b40091047a23 */ /* 0x008fe20000010802 */
[----:B----4-:R-:W-:-:S05]  /*6f70*/  F2FP.BF16.PACK_AB R11, R232, R231 ;  /* 0x000000e7e80b723e */ /* 0x010fca00000010ff */
[----:B------:R3:W-:Y:S02]  /*6f80*/  MUFU.EX2 R230, R4 ;  /* 0x0000000400e67308 */ /* 0x0007e40000000800 */
[C---:B-1----:R-:W-:Y:S08]  /*6f90*/  HMMA.16816.F32.BF16 R104, R8.reuse, R112, R104 ;  /* 0x000000700868723c */ /* 0x042ff00000041868 */
[----:B------:R-:W-:Y:S01]  /*6fa0*/  HMMA.16816.F32.BF16 R116, R8, R114, R116 ;  /* 0x000000720874723c */ /* 0x000fe20000041874 */
[----:B---3--:R-:W-:-:S04]  /*6fb0*/  FFMA.FTZ R4, R144, c[0x0][0x2d0], -R2 ;  /* 0x0000b40090047a23 */ /* 0x008fc80000010802 */
[----:B------:R1:W3:Y:S03]  /*6fc0*/  MUFU.EX2 R228, R4 ;  /* 0x0000000400e47308 */ /* 0x0002e60000000800 */
[C---:B--2---:R-:W-:Y:S08]  /*6fd0*/  HMMA.16816.F32.BF16 R120, R8.reuse, R128, R120 ;  /* 0x000000800878723c */ /* 0x044ff00000041878 */
[----:B------:R-:W-:Y:S01]  /*6fe0*/  HMMA.16816.F32.BF16 R132, R8, R130, R132 ;  /* 0x000000820884723c */ /* 0x000fe20000041884 */
[----:B-1----:R-:W-:-:S07]  /*6ff0*/  FFMA.FTZ R4, R146, c[0x0][0x2d0], -R2 ;  /* 0x0000b40092047a23 */ /* 0x002fce0000010802 */
[C---:B------:R-:W-:Y:S01]  /*7000*/  HMMA.16816.F32.BF16 R136, R8.reuse, R48, R136 ;  /* 0x000000300888723c */ /* 0x040fe20000041888 */
[----:B------:R1:W-:Y:S07]  /*7010*/  MUFU.EX2 R229, R4 ;  /* 0x0000000400e57308 */ /* 0x0003ee0000000800 */
[C---:B------:R-:W-:Y:S08]  /*7020*/  HMMA.16816.F32.BF16 R148, R8.reuse, R50, R148 ;  /* 0x000000320894723c */ /* 0x040ff00000041894 */
[----:B------:R-:W-:Y:S01]  /*7030*/  HMMA.16816.F32.BF16 R152, R8, R56, R152 ;  /* 0x000000380898723c */ /* 0x000fe20000041898 */
[----:B-1----:R-:W-:-:S02]  /*7040*/  FFMA.FTZ R4, R147, c[0x0][0x2d0], -R2 ;  /* 0x0000b40093047a23 */ /* 0x002fc40000010802 */
[----:B------:R-:W-:Y:S02]  /*7050*/  LDSM.16.MT88.4 R144, [R210+0x2900] ;  /* 0x00290000d290783b */ /* 0x000fe40000004200 */
        /* <DEDUP_REMOVED lines=16> */
[C---:B------:R-:W-:Y:S08]  /*7160*/  HMMA.16816.F32.BF16 R124, R8.reuse, R92, R24 ;  /* 0x0000005c087c723c */ /* 0x040ff00000041818 */
[----:B------:R-:W-:Y:S01]  /*7170*/  HMMA.16816.F32.BF16 R24, R8, R102, R32 ;  /* 0x000000660818723c */ /* 0x000fe20000041820 */
[----:B------:R-:W-:Y:S01]  /*7180*/  LDSM.16.MT88.4 R32, [R211+0x2100] ;  /* 0x00210000d320783b */ /* 0x000fe20000004200 */
[----:B-1----:R-:W-:-:S05]  /*7190*/  FFMA.FTZ R4, R192, c[0x0][0x2d0], -R7 ;  /* 0x0000b400c0047a23 */ /* 0x002fca0000010807 */
[----:B------:R-:W-:Y:S01]  /*71a0*/  IMAD.MOV.U32 R102, RZ, RZ, R89 ;  /* 0x000000ffff667224 */ /* 0x000fe200078e0059 */
[----:B------:R1:W-:Y:S01]  /*71b0*/  MUFU.EX2 R191, R4 ;  /* 0x0000000400bf7308 */ /* 0x0003e20000000800 */
[----:B------:R-:W-:Y:S01]  /*71c0*/  HMMA.16816.F32.BF16 R76, R8, R108, R44 ;  /* 0x0000006c084c723c */ /* 0x000fe2000004182c */
[----:B------:R-:W-:Y:S01]  /*71d0*/  LDSM.16.MT88.4 R44, [R212+0x2100] ;  /* 0x00210000d42c783b */ /* 0x000fe20000004200 */
[----:B------:R-:W-:-:S06]  /*71e0*/  IMAD.MOV.U32 R103, RZ, RZ, R74 ;  /* 0x000000ffff677224 */ /* 0x000fcc00078e004a */
[----:B------:R-:W-:Y:S01]  /*71f0*/  HMMA.16816.F32.BF16 R64, R8, R110, R40 ;  /* 0x0000006e0840723c */ /* 0x000fe20000041828 */
[----:B------:R-:W3:Y:S01]  /*7200*/  LDSM.16.MT88.4 R40, [R209+0x2100] ;  /* 0x00210000d128783b */ /* 0x000ee20000004200 */
[----:B-1----:R-:W-:-:S06]  /*7210*/  FFMA.FTZ R4, R193, c[0x0][0x2d0], -R7 ;  /* 0x0000b400c1047a23 */ /* 0x002fcc0000010807 */
[----:B------:R-:W-:Y:S01]  /*7220*/  HMMA.16816.F32.BF16 R92, R8, R94, R36 ;  /* 0x0000005e085c723c */ /* 0x000fe20000041824 */
[----:B------:R-:W1:Y:S01]  /*7230*/  LDSM.16.MT88.4 R36, [R210+0x2100] ;  /* 0x00210000d224783b */ /* 0x000e620000004200 */
[----:B------:R-:W-:Y:S01]  /*7240*/  IMAD.MOV.U32 R193, RZ, RZ, R156 ;  /* 0x000000ffffc17224 */ /* 0x000fe200078e009c */
[----:B------:R4:W5:Y:S01]  /*7250*/  MUFU.EX2 R192, R4 ;  /* 0x0000000400c07308 */ /* 0x0009620000000800 */
[----:B------:R-:W-:-:S04]  /*7260*/  IMAD.MOV.U32 R156, RZ, RZ, R62 ;  /* 0x000000ffff9c7224 */ /* 0x000fc800078e003e */
[C---:B------:R-:W-:Y:S08]  /*7270*/  HMMA.16816.F32.BF16 R12, R8.reuse, R96, R12 ;  /* 0x00000060080c723c */ /* 0x040ff0000004180c */
[----:B------:R-:W-:Y:S01]  /*7280*/  HMMA.16816.F32.BF16 R140, R8, R100, R16 ;  /* 0x00000064088c723c */ /* 0x000fe20000041810 */
[----:B------:R-:W1:Y:S01]  /*7290*/  LDSM.16.MT88.4 R16, [R209+0x2900] ;  /* 0x00290000d110783b */ /* 0x000e620000004200 */
[----:B----4-:R-:W-:-:S02]  /*72a0*/  FFMA.FTZ R4, R194, c[0x0][0x2d0], -R7 ;  /* 0x0000b400c2047a23 */ /* 0x010fc40000010807 */
[----:B------:R-:W-:Y:S02]  /*72b0*/  IMAD.MOV.U32 R194, RZ, RZ, R83 ;  /* 0x000000ffffc27224 */ /* 0x000fe400078e0053 */
[----:B------:R4:W-:Y:S02]  /*72c0*/  MUFU.EX2 R187, R4 ;  /* 0x0000000400bb7308 */ /* 0x0009e40000000800 */
[----:B------:R-:W-:Y:S01]  /*72d0*/  HMMA.16816.F32.BF16 R96, R8, R98, R20 ;  /* 0x000000620860723c */ /* 0x000fe20000041814 */
[----:B------:R-:W1:Y:S01]  /*72e0*/  LDSM.16.MT88.4 R20, [R212+0x2900] ;  /* 0x00290000d414783b */ /* 0x000e620000004200 */
[----:B------:R-:W-:Y:S02]  /*72f0*/  IMAD.MOV.U32 R100, RZ, RZ, R61 ;  /* 0x000000ffff647224 */ /* 0x000fe400078e003d */
[----:B------:R-:W-:-:S03]  /*7300*/  IMAD.MOV.U32 R101, RZ, RZ, R167 ;  /* 0x000000ffff657224 */ /* 0x000fc600078e00a7 */
[----:B--2---:R-:W-:Y:S02]  /*7310*/  F2FP.BF16.PACK_AB R8, R207, R235 ;  /* 0x000000ebcf08723e */ /* 0x004fe400000010ff */
[----:B-----5:R-:W-:Y:S01]  /*7320*/  F2FP.BF16.PACK_AB R10, R192, R191 ;  /* 0x000000bfc00a723e */ /* 0x020fe200000010ff */
[----:B----4-:R-:W-:Y:S02]  /*7330*/  FFMA.FTZ R4, R195, c[0x0][0x2d0], -R7 ;  /* 0x0000b400c3047a23 */ /* 0x010fe40000010807 */
[----:B------:R-:W-:Y:S02]  /*7340*/  IMAD.MOV.U32 R195, RZ, RZ, R159 ;  /* 0x000000ffffc37224 */ /* 0x000fe400078e009f */
[----:B------:R2:W-:Y:S01]  /*7350*/  MUFU.EX2 R172, R4 ;  /* 0x0000000400ac7308 */ /* 0x0005e20000000800 */
[----:B------:R-:W-:Y:S02]  /*7360*/  IMAD.MOV.U32 R159, RZ, RZ, R60 ;  /* 0x000000ffff9f7224 */ /* 0x000fe400078e003c */
[----:B--2---:R-:W-:-:S02]  /*7370*/  FFMA.FTZ R4, R176, c[0x0][0x2d0], -R6 ;  /* 0x0000b400b0047a23 */ /* 0x004fc40000010806 */
[----:B------:R-:W-:-:S03]  /*7380*/  IMAD.MOV.U32 R176, RZ, RZ, R90 ;  /* 0x000000ffffb07224 */ /* 0x000fc600078e005a */
[----:B------:R2:W-:Y:S02]  /*7390*/  MUFU.EX2 R171, R4 ;  /* 0x0000000400ab7308 */ /* 0x0005e40000000800 */
[----:B--2---:R-:W-:Y:S02]  /*73a0*/  FFMA.FTZ R4, R181, c[0x0][0x2d0], -R6 ;  /* 0x0000b400b5047a23 */ /* 0x004fe40000010806 */
[----:B------:R-:W-:-:S04]  /*73b0*/  IMAD.MOV.U32 R181, RZ, RZ, R85 ;  /* 0x000000ffffb57224 */ /* 0x000fc800078e0055 */
[----:B------:R2:W4:Y:S02]  /*73c0*/  MUFU.EX2 R170, R4 ;  /* 0x0000000400aa7308 */ /* 0x0005240000000800 */
[----:B--2---:R-:W-:Y:S01]  /*73d0*/  FFMA.FTZ R4, R180, c[0x0][0x2d0], -R6 ;  /* 0x0000b400b4047a23 */ /* 0x004fe20000010806 */
[----:B----4-:R-:W-:Y:S01]  /*73e0*/  F2FP.BF16.PACK_AB R9, R170, R171 ;  /* 0x000000abaa09723e */ /* 0x010fe200000010ff */
[----:B------:R-:W-:-:S04]  /*73f0*/  IMAD.MOV.U32 R180, RZ, RZ, R80 ;  /* 0x000000ffffb47224 */ /* 0x000fc800078e0050 */
[----:B------:R2:W-:Y:S02]  /*7400*/  MUFU.EX2 R91, R4 ;  /* 0x00000004005b7308 */ /* 0x0005e40000000800 */
[----:B--2---:R-:W-:Y:S02]  /*7410*/  FFMA.FTZ R4, R182, c[0x0][0x2d0], -R6 ;  /* 0x0000b400b6047a23 */ /* 0x004fe40000010806 */
[----:B------:R-:W-:-:S04]  /*7420*/  IMAD.MOV.U32 R182, RZ, RZ, R75 ;  /* 0x000000ffffb67224 */ /* 0x000fc800078e004b */
[----:B------:R2:W4:Y:S02]  /*7430*/  MUFU.EX2 R89, R4 ;  /* 0x0000000400597308 */ /* 0x0005240000000800 */
[----:B--2---:R-:W-:Y:S01]  /*7440*/  FFMA.FTZ R4, R200, c[0x0][0x2d0], -R7 ;  /* 0x0000b400c8047a23 */ /* 0x004fe20000010807 */
[----:B----4-:R-:W-:Y:S01]  /*7450*/  F2FP.BF16.PACK_AB R11, R89, R91 ;  /* 0x0000005b590b723e */ /* 0x010fe200000010ff */
[----:B------:R-:W-:-:S04]  /*7460*/  IMAD.MOV.U32 R200, RZ, RZ, R82 ;  /* 0x000000ffffc87224 */ /* 0x000fc800078e0052 */
[----:B------:R2:W-:Y:S01]  /*7470*/  MUFU.EX2 R90, R4 ;  /* 0x00000004005a7308 */ /* 0x0005e20000000800 */
[----:B------:R-:W-:Y:S02]  /*7480*/  FFMA.FTZ R7, R202, c[0x0][0x2d0], -R7 ;  /* 0x0000b400ca077a23 */ /* 0x000fe40000010807 */
[----:B------:R-:W-:Y:S01]  /*7490*/  IMAD.MOV.U32 R202, RZ, RZ, R88 ;  /* 0x000000ffffca7224 */ /* 0x000fe200078e0058 */
[C---:B---3--:R-:W-:Y:S04]  /*74a0*/  HMMA.16816.F32.BF16 R104, R8.reuse, R40, R104 ;  /* 0x000000280868723c */ /* 0x048fe80000041868 */
[----:B------:R-:W3:Y:S04]  /*74b0*/  MUFU.EX2 R88, R7 ;  /* 0x0000000700587308 */ /* 0x000ee80000000800 */
[----:B------:R-:W-:Y:S01]  /*74c0*/  HMMA.16816.F32.BF16 R116, R8, R42, R116 ;  /* 0x0000002a0874723c */ /* 0x000fe20000041874 */
[----:B--2---:R-:W-:-:S02]  /*74d0*/  FFMA.FTZ R4, R183, c[0x0][0x2d0], -R6 ;  /* 0x0000b400b7047a23 */ /* 0x004fc40000010806 */
[----:B------:R-:W-:Y:S02]  /*74e0*/  IMAD.MOV.U32 R183, RZ, RZ, R84 ;  /* 0x000000ffffb77224 */ /* 0x000fe400078e0054 */
[----:B------:R2:W-:Y:S03]  /*74f0*/  MUFU.EX2 R87, R4 ;  /* 0x0000000400577308 */ /* 0x0005e60000000800 */
[C---:B------:R-:W-:Y:S08]  /*7500*/  HMMA.16816.F32.BF16 R120, R8.reuse, R44, R120 ;  /* 0x0000002c0878723c */ /* 0x040ff00000041878 */
[----:B------:R-:W-:Y:S01]  /*7510*/  HMMA.16816.F32.BF16 R132, R8, R46, R132 ;  /* 0x0000002e0884723c */ /* 0x000fe20000041884 */
[----:B--2---:R-:W-:-:S07]  /*7520*/  FFMA.FTZ R4, R188, c[0x0][0x2d0], -R6 ;  /* 0x0000b400bc047a23 */ /* 0x004fce0000010806 */
[C---:B-1----:R-:W-:Y:S01]  /*7530*/  HMMA.16816.F32.BF16 R136, R8.reuse, R36, R136 ;  /* 0x000000240888723c */ /* 0x042fe20000041888 */
[----:B------:R-:W-:Y:S01]  /*7540*/  IMAD.MOV.U32 R188, RZ, RZ, R81 ;  /* 0x000000ffffbc7224 */ /* 0x000fe200078e0051 */
[----:B------:R1:W-:Y:S06]  /*7550*/  MUFU.EX2 R86, R4 ;  /* 0x0000000400567308 */ /* 0x0003ec0000000800 */
[C---:B------:R-:W-:Y:S08]  /*7560*/  HMMA.16816.F32.BF16 R148, R8.reuse, R38, R148 ;  /* 0x000000260894723c */ /* 0x040ff00000041894 */
[----:B------:R-:W-:Y:S01]  /*7570*/  HMMA.16816.F32.BF16 R152, R8, R32, R152 ;  /* 0x000000200898723c */ /* 0x000fe20000041898 */
[----:B-1----:R-:W-:-:S02]  /*7580*/  FFMA.FTZ R4, R189, c[0x0][0x2d0], -R6 ;  /* 0x0000b400bd047a23 */ /* 0x002fc40000010806 */
[----:B------:R-:W-:Y:S02]  /*7590*/  FFMA.FTZ R6, R190, c[0x0][0x2d0], -R6 ;  /* 0x0000b400be067a23 */ /* 0x000fe40000010806 */
[----:B------:R1:W-:Y:S03]  /*75a0*/  MUFU.EX2 R85, R4 ;  /* 0x0000000400557308 */ /* 0x0003e60000000800 */
[----:B------:R-:W-:Y:S01]  /*75b0*/  HMMA.16816.F32.BF16 R8, R8, R34, R28 ;  /* 0x000000220808723c */ /* 0x000fe2000004181c */
[----:B------:R-:W-:Y:S01]  /*75c0*/  IMAD.MOV.U32 R189, RZ, RZ, R166 ;  /* 0x000000ffffbd7224 */ /* 0x000fe200078e00a6 */
[----:B---3--:R-:W-:Y:S01]  /*75d0*/  F2FP.BF16.PACK_AB R166, R88, R90 ;  /* 0x0000005a58a6723e */ /* 0x008fe200000010ff */
[----:B------:R-:W-:Y:S02]  /*75e0*/  IMAD.MOV.U32 R190, RZ, RZ, R63 ;  /* 0x000000ffffbe7224 */ /* 0x000fe400078e003f */
[----:B------:R-:W2:Y:S01]  /*75f0*/  MUFU.EX2 R84, R6 ;  /* 0x0000000600547308 */ /* 0x000ea20000000800 */
[----:B-1----:R-:W-:-:S02]  /*7600*/  FFMA.FTZ R4, R173, c[0x0][0x2d0], -R2 ;  /* 0x0000b400ad047a23 */ /* 0x002fc40000010802 */
[----:B------:R-:W-:-:S05]  /*7610*/  IMAD.MOV.U32 R173, RZ, RZ, R54 ;  /* 0x000000ffffad7224 */ /* 0x000fca00078e0036 */
[----:B------:R1:W-:Y:S01]  /*7620*/  MUFU.EX2 R83, R4 ;  /* 0x0000000400537308 */ /* 0x0003e20000000800 */
[----:B--2---:R-:W-:Y:S01]  /*7630*/  F2FP.BF16.PACK_AB R167, R84, R85 ;  /* 0x0000005554a7723e */ /* 0x004fe200000010ff */
[----:B-1----:R-:W-:Y:S02]  /*7640*/  FFMA.FTZ R4, R174, c[0x0][0x2d0], -R2 ;  /* 0x0000b400ae047a23 */ /* 0x002fe40000010802 */
[----:B------:R-:W-:-:S04]  /*7650*/  IMAD.MOV.U32 R174, RZ, RZ, R55 ;  /* 0x000000ffffae7224 */ /* 0x000fc800078e0037 */
[----:B------:R1:W-:Y:S02]  /*7660*/  MUFU.EX2 R82, R4 ;  /* 0x0000000400527308 */ /* 0x0003e40000000800 */
[----:B-1----:R-:W-:Y:S02]  /*7670*/  FFMA.FTZ R4, R175, c[0x0][0x2d0], -R2 ;  /* 0x0000b400af047a23 */ /* 0x002fe40000010802 */
[----:B------:R-:W-:-:S04]  /*7680*/  IMAD.MOV.U32 R175, RZ, RZ, R52 ;  /* 0x000000ffffaf7224 */ /* 0x000fc800078e0034 */
[----:B------:R1:W-:Y:S02]  /*7690*/  MUFU.EX2 R81, R4 ;  /* 0x0000000400517308 */ /* 0x0003e40000000800 */
[----:B-1----:R-:W-:Y:S02]  /*76a0*/  FFMA.FTZ R4, R179, c[0x0][0x2d0], -R2 ;  /* 0x0000b400b3047a23 */ /* 0x002fe40000010802 */
[----:B------:R-:W-:Y:S02]  /*76b0*/  IMAD.MOV.U32 R179, RZ, RZ, R53 ;  /* 0x000000ffffb37224 */ /* 0x000fe400078e0035 */
[----:B------:R-:W1:Y:S02]  /*76c0*/  LDSM.16.MT88.4 R52, [R211+0x2900] ;  /* 0x00290000d334783b */ /* 0x000e640000004200 */
[----:B------:R2:W3:Y:S02]  /*76d0*/  MUFU.EX2 R80, R4 ;  /* 0x0000000400507308 */ /* 0x0004e40000000800 */
[----:B--2---:R-:W-:Y:S01]  /*76e0*/  FFMA.FTZ R4, R164, c[0x0][0x2d0], -R0 ;  /* 0x0000b400a4047a23 */ /* 0x004fe20000010800 */
[----:B------:R-:W-:-:S02]  /*76f0*/  F2FP.BF16.PACK_AB R164, R172, R187 ;  /* 0x000000bbaca4723e */ /* 0x000fc400000010ff */
[----:B---3--:R-:W-:-:S03]  /*7700*/  F2FP.BF16.PACK_AB R6, R80, R81 ;  /* 0x000000515006723e */ /* 0x008fc600000010ff */
[----:B------:R2:W-:Y:S02]  /*7710*/  MUFU.EX2 R74, R4 ;  /* 0x00000004004a7308 */ /* 0x0005e40000000800 */
[----:B--2---:R-:W-:Y:S01]  /*7720*/  FFMA.FTZ R4, R165, c[0x0][0x2d0], -R0 ;  /* 0x0000b400a5047a23 */ /* 0x004fe20000010800 */
[----:B------:R-:W-:-:S05]  /*7730*/  F2FP.BF16.PACK_AB R165, R86, R87 ;  /* 0x0000005756a5723e */ /* 0x000fca00000010ff */
[----:B------:R2:W3:Y:S02]  /*7740*/  MUFU.EX2 R75, R4 ;  /* 0x00000004004b7308 */ /* 0x0004e40000000800 */
[C---:B------:R-:W-:Y:S08]  /*7750*/  HMMA.16816.F32.BF16 R104, R164.reuse, R16, R104 ;  /* 0x00000010a468723c */ /* 0x040ff00000041868 */
[----:B------:R-:W-:Y:S01]  /*7760*/  HMMA.16816.F32.BF16 R116, R164, R18, R116 ;  /* 0x00000012a474723c */ /* 0x000fe20000041874 */
[----:B--2---:R-:W-:-:S02]  /*7770*/  FFMA.FTZ R4, R168, c[0x0][0x2d0], -R0 ;  /* 0x0000b400a8047a23 */ /* 0x004fc40000010800 */
[----:B------:R-:W-:Y:S02]  /*7780*/  IMAD.MOV.U32 R168, RZ, RZ, R69 ;  /* 0x000000ffffa87224 */ /* 0x000fe400078e0045 */
[----:B------:R2:W-:Y:S03]  /*7790*/  MUFU.EX2 R61, R4 ;  /* 0x00000004003d7308 */ /* 0x0005e60000000800 */
[C---:B------:R-:W-:Y:S08]  /*77a0*/  HMMA.16816.F32.BF16 R120, R164.reuse, R20, R120 ;  /* 0x00000014a478723c */ /* 0x040ff00000041878 */
[----:B------:R-:W-:Y:S01]  /*77b0*/  HMMA.16816.F32.BF16 R132, R164, R22, R132 ;  /* 0x00000016a484723c */ /* 0x000fe20000041884 */
[----:B--2---:R-:W-:-:S07]  /*77c0*/  FFMA.FTZ R4, R169, c[0x0][0x2d0], -R0 ;  /* 0x0000b400a9047a23 */ /* 0x004fce0000010800 */
[C---:B------:R-:W-:Y:S01]  /*77d0*/  HMMA.16816.F32.BF16 R136, R164.reuse, R144, R136 ;  /* 0x00000090a488723c */ /* 0x040fe20000041888 */
[----:B------:R-:W-:Y:S01]  /*77e0*/  IMAD.MOV.U32 R169, RZ, RZ, R5 ;  /* 0x000000ffffa97224 */ /* 0x000fe200078e0005 */
[----:B---3--:R-:W-:Y:S01]  /*77f0*/  F2FP.BF16.PACK_AB R5, R75, R74 ;  /* 0x0000004a4b05723e */ /* 0x008fe200000010ff */
[----:B------:R2:W3:Y:S05]  /*7800*/  MUFU.EX2 R60, R4 ;  /* 0x00000004003c7308 */ /* 0x0004ea0000000800 */
[C---:B------:R-:W-:Y:S08]  /*7810*/  HMMA.16816.F32.BF16 R148, R164.reuse, R146, R148 ;  /* 0x00000092a494723c */ /* 0x040ff00000041894 */
[----:B-1----:R-:W-:Y:S01]  /*7820*/  HMMA.16816.F32.BF16 R152, R164, R52, R152 ;  /* 0x00000034a498723c */ /* 0x002fe20000041898 */
[----:B--2---:R-:W-:-:S02]  /*7830*/  F2FP.BF16.PACK_AB R4, R82, R83 ;  /* 0x000000535204723e */ /* 0x004fc400000010ff */
[----:B---3--:R-:W-:-:S05]  /*7840*/  F2FP.BF16.PACK_AB R7, R60, R61 ;  /* 0x0000003d3c07723e */ /* 0x008fca00000010ff */
[----:B------:R-:W-:Y:S07]  /*7850*/  HMMA.16816.F32.BF16 R164, R164, R54, R8 ;  /* 0x00000036a4a4723c */ /* 0x000fee0000041808 */
[--C-:B------:R-:W-:Y:S01]  /*7860*/  FFMA.FTZ R8, R184, c[0x0][0x2d0], -R2.reuse ;  /* 0x0000b400b8087a23 */ /* 0x100fe20000010802 */
[C---:B------:R-:W-:Y:S03]  /*7870*/  HMMA.16816.F32.BF16 R108, R4.reuse, R112, R76 ;  /* 0x00000070046c723c */ /* 0x040fe6000004184c */
[----:B------:R1:W-:Y:S05]  /*7880*/  MUFU.EX2 R62, R8 ;  /* 0x00000008003e7308 */ /* 0x0003ea0000000800 */
[C---:B------:R-:W-:Y:S08]  /*7890*/  HMMA.16816.F32.BF16 R112, R4.reuse, R114, R64 ;  /* 0x000000720470723c */ /* 0x040ff00000041840 */
[----:B------:R-:W-:Y:S01]  /*78a0*/  HMMA.16816.F32.BF16 R140, R4, R48, R140 ;  /* 0x00000030048c723c */ /* 0x000fe2000004188c */
[----:B-1----:R-:W-:-:S04]  /*78b0*/  FFMA.FTZ R8, R185, c[0x0][0x2d0], -R2 ;  /* 0x0000b400b9087a23 */ /* 0x002fc80000010802 */
[----:B------:R1:W2:Y:S03]  /*78c0*/  MUFU.EX2 R63, R8 ;  /* 0x00000008003f7308 */ /* 0x0002a60000000800 */
[C---:B------:R-:W-:Y:S08]  /*78d0*/  HMMA.16816.F32.BF16 R24, R4.reuse, R50, R24 ;  /* 0x000000320418723c */ /* 0x040ff00000041818 */
[----:B------:R-:W-:Y:S01]  /*78e0*/  HMMA.16816.F32.BF16 R12, R4, R56, R12 ;  /* 0x00000038040c723c */ /* 0x000fe2000004180c */
[----:B-1----:R-:W-:-:S07]  /*78f0*/  FFMA.FTZ R8, R196, c[0x0][0x2d0], -R2 ;  /* 0x0000b400c4087a23 */ /* 0x002fce0000010802 */
[C---:B------:R-:W-:Y:S01]  /*7900*/  HMMA.16816.F32.BF16 R124, R4.reuse, R128, R124 ;  /* 0x00000080047c723c */ /* 0x040fe2000004187c */
[----:B------:R1:W-:Y:S07]  /*7910*/  MUFU.EX2 R65, R8 ;  /* 0x0000000800417308 */ /* 0x0003ee0000000800 */
[----:B------:R-:W-:Y:S01]  /*7920*/  HMMA.16816.F32.BF16 R128, R4, R130, R92 ;  /* 0x000000820480723c */ /* 0x000fe2000004185c */
[----:B-1----:R-:W-:-:S04]  /*7930*/  FFMA.FTZ R8, R197, c[0x0][0x2d0], -R2 ;  /* 0x0000b400c5087a23 */ /* 0x002fc80000010802 */
[----:B------:R1:W3:Y:S02]  /*7940*/  MUFU.EX2 R66, R8 ;  /* 0x0000000800427308 */ /* 0x0002e40000000800 */
[----:B-1----:R-:W-:-:S06]  /*7950*/  FFMA.FTZ R8, R198, c[0x0][0x2d0], -R2 ;  /* 0x0000b400c6087a23 */ /* 0x002fcc0000010802 */
[----:B------:R1:W-:Y:S02]  /*7960*/  MUFU.EX2 R67, R8 ;  /* 0x0000000800437308 */ /* 0x0003e40000000800 */
[----:B-1----:R-:W-:-:S06]  /*7970*/  FFMA.FTZ R8, R199, c[0x0][0x2d0], -R2 ;  /* 0x0000b400c7087a23 */ /* 0x002fcc0000010802 */
[----:B------:R1:W-:Y:S02]  /*7980*/  MUFU.EX2 R69, R8 ;  /* 0x0000000800457308 */ /* 0x0003e40000000800 */
[----:B-1----:R-:W-:-:S06]  /*7990*/  FFMA.FTZ R8, R178, c[0x0][0x2d0], -R0 ;  /* 0x0000b400b2087a23 */ /* 0x002fcc0000010800 */
[----:B------:R1:W-:Y:S02]  /*79a0*/  MUFU.EX2 R31, R8 ;  /* 0x00000008001f7308 */ /* 0x0003e40000000800 */
[----:B-1----:R-:W-:-:S06]  /*79b0*/  FFMA.FTZ R8, R177, c[0x0][0x2d0], -R0 ;  /* 0x0000b400b1087a23 */ /* 0x002fcc0000010800 */
[----:B------:R1:W4:Y:S02]  /*79c0*/  MUFU.EX2 R48, R8 ;  /* 0x0000000800307308 */ /* 0x0003240000000800 */
[----:B-1----:R-:W-:-:S06]  /*79d0*/  FFMA.FTZ R8, R158, c[0x0][0x2d0], -R0 ;  /* 0x0000b4009e087a23 */ /* 0x002fcc0000010800 */
[----:B------:R1:W-:Y:S02]  /*79e0*/  MUFU.EX2 R64, R8 ;  /* 0x0000000800407308 */ /* 0x0003e40000000800 */
[----:B-1----:R-:W-:-:S06]  /*79f0*/  FFMA.FTZ R8, R157, c[0x0][0x2d0], -R0 ;  /* 0x0000b4009d087a23 */ /* 0x002fcc0000010800 */
[----:B------:R1:W5:Y:S02]  /*7a00*/  MUFU.EX2 R50, R8 ;  /* 0x0000000800327308 */ /* 0x0003640000000800 */
[--C-:B-1----:R-:W-:Y:S02]  /*7a10*/  FFMA.FTZ R8, R203, c[0x0][0x2d0], -R2.reuse ;  /* 0x0000b400cb087a23 */ /* 0x102fe40000010802 */
[----:B------:R-:W-:-:S04]  /*7a20*/  FFMA.FTZ R2, R201, c[0x0][0x2d0], -R2 ;  /* 0x0000b400c9027a23 */ /* 0x000fc80000010802 */
[----:B------:R1:W-:Y:S08]  /*7a30*/  MUFU.EX2 R56, R8 ;  /* 0x0000000800387308 */ /* 0x0003f00000000800 */
[----:B------:R3:W3:Y:S01]  /*7a40*/  MUFU.EX2 R51, R2 ;  /* 0x0000000200337308 */ /* 0x0006e20000000800 */
[----:B-1----:R-:W-:Y:S07]  /*7a50*/  HMMA.16816.F32.BF16 R8, R4, R58, R96 ;  /* 0x0000003a0408723c */ /* 0x002fee0000041860 */
[----:B--2---:R-:W-:Y:S01]  /*7a60*/  F2FP.BF16.PACK_AB R4, R63, R62 ;  /* 0x0000003e3f04723e */ /* 0x004fe200000010ff */
[----:B---3--:R-:W-:Y:S01]  /*7a70*/  FFMA.FTZ R2, R160, c[0x0][0x2d0], -R0 ;  /* 0x0000b400a0027a23 */ /* 0x008fe20000010800 */
[----:B------:R-:W-:-:S02]  /*7a80*/  F2FP.BF16.PACK_AB R6, R66, R65 ;  /* 0x000000414206723e */ /* 0x000fc400000010ff */
[----:B----4-:R-:W-:Y:S01]  /*7a90*/  F2FP.BF16.PACK_AB R5, R48, R31 ;  /* 0x0000001f3005723e */ /* 0x010fe200000010ff */
[----:B------:R1:W-:Y:S01]  /*7aa0*/  MUFU.EX2 R49, R2 ;  /* 0x0000000200317308 */ /* 0x0003e20000000800 */
[----:B-----5:R-:W-:Y:S02]  /*7ab0*/  F2FP.BF16.PACK_AB R7, R50, R64 ;  /* 0x000000403207723e */ /* 0x020fe400000010ff */
[----:B------:R-:W-:-:S05]  /*7ac0*/  F2FP.BF16.PACK_AB R160, R69, R67 ;  /* 0x0000004345a0723e */ /* 0x000fca00000010ff */
[----:B------:R-:W-:Y:S01]  /*7ad0*/  HMMA.16816.F32.BF16 R108, R4, R40, R108 ;  /* 0x00000028046c723c */ /* 0x000fe2000004186c */
[----:B-1----:R-:W-:-:S07]  /*7ae0*/  FFMA.FTZ R2, R161, c[0x0][0x2d0], -R0 ;  /* 0x0000b400a1027a23 */ /* 0x002fce0000010800 */
[C---:B------:R-:W-:Y:S01]  /*7af0*/  HMMA.16816.F32.BF16 R112, R4.reuse, R42, R112 ;  /* 0x0000002a0470723c */ /* 0x040fe20000041870 */
[----:B------:R1:W2:Y:S07]  /*7b00*/  MUFU.EX2 R30, R2 ;  /* 0x00000002001e7308 */ /* 0x0002ae0000000800 */
[C---:B------:R-:W-:Y:S08]  /*7b10*/  HMMA.16816.F32.BF16 R124, R4.reuse, R44, R124 ;  /* 0x0000002c047c723c */ /* 0x040ff0000004187c */
[C---:B------:R-:W-:Y:S01]  /*7b20*/  HMMA.16816.F32.BF16 R128, R4.reuse, R46, R128 ;  /* 0x0000002e0480723c */ /* 0x040fe20000041880 */
[--C-:B-1----:R-:W-:Y:S01]  /*7b30*/  FFMA.FTZ R2, R162, c[0x0][0x2d0], -R0.reuse ;  /* 0x0000b400a2027a23 */ /* 0x102fe20000010800 */
[----:B------:R-:W-:Y:S01]  /*7b40*/  F2FP.BF16.PACK_AB R162, R51, R56 ;  /* 0x0000003833a2723e */ /* 0x000fe200000010ff */
[----:B------:R-:W-:Y:S01]  /*7b50*/  FFMA.FTZ R0, R163, c[0x0][0x2d0], -R0 ;  /* 0x0000b400a3007a23 */ /* 0x000fe20000010800 */
[----:B--2---:R-:W-:Y:S01]  /*7b60*/  F2FP.BF16.PACK_AB R161, R30, R49 ;  /* 0x000000311ea1723e */ /* 0x004fe200000010ff */
[----:B------:R1:W-:Y:S03]  /*7b70*/  MUFU.EX2 R29, R2 ;  /* 0x00000002001d7308 */ /* 0x0003e60000000800 */
[C---:B------:R-:W-:Y:S05]  /*7b80*/  HMMA.16816.F32.BF16 R140, R4.reuse, R36, R140 ;  /* 0x00000024048c723c */ /* 0x040fea000004188c */
[----:B------:R2:W3:Y:S03]  /*7b90*/  MUFU.EX2 R28, R0 ;  /* 0x00000000001c7308 */ /* 0x0004e60000000800 */
[----:B------:R-:W-:Y:S01]  /*7ba0*/  HMMA.16816.F32.BF16 R24, R4, R38, R24 ;  /* 0x000000260418723c */ /* 0x000fe20000041818 */
[----:B-1----:R-:W-:-:S07]  /*7bb0*/  FADD.FTZ R2, R168, R169 ;  /* 0x000000a9a8027221 */ /* 0x002fce0000010000 */
[----:B------:R-:W-:Y:S01]  /*7bc0*/  HMMA.16816.F32.BF16 R12, R4, R32, R12 ;  /* 0x00000020040c723c */ /* 0x000fe2000004180c */
[----:B------:R-:W-:Y:S02]  /*7bd0*/  FADD.FTZ R2, R173, R2 ;  /* 0x00000002ad027221 */ /* 0x000fe40000010000 */
[----:B--2---:R-:W-:-:S05]  /*7be0*/  FADD.FTZ R0, R175, R179 ;  /* 0x000000b3af007221 */ /* 0x004fca0000010000 */
[----:B------:R-:W-:Y:S01]  /*7bf0*/  HMMA.16816.F32.BF16 R8, R4, R34, R8 ;  /* 0x000000220408723c */ /* 0x000fe20000041808 */
[----:B------:R-:W-:Y:S01]  /*7c00*/  FADD.FTZ R2, R189, R2 ;  /* 0x00000002bd027221 */ /* 0x000fe20000010000 */
[----:B---3--:R-:W-:Y:S01]  /*7c10*/  F2FP.BF16.PACK_AB R163, R28, R29 ;  /* 0x0000001d1ca3723e */ /* 0x008fe200000010ff */
        /* <DEDUP_REMOVED lines=100> */
[----:B------:R-:W-:Y:S05]  /*8260*/  @P0 BRA `(.L_x_478) ;  /* 0x0000015000000947 */ /* 0x000fea0003800000 */
[----:B------:R-:W-:Y:S01]  /*8270*/  ISETP.LT.AND P0, PT, RZ, UR4, PT ;  /* 0x00000004ff007c0c */ /* 0x000fe2000bf01270 */
[----:B------:R-:W-:-:S02]  /*8280*/  UIADD3 UR14, UR4, -0x1, URZ ;  /* 0xffffffff040e7890 */ /* 0x000fc4000fffe03f */
[----:B------:R-:W-:-:S10]  /*8290*/  ULDC UR6, c[0x0][0x32c] ;  /* 0x0000cb0000067ab9 */ /* 0x000fd40000000800 */
[----:B------:R-:W-:Y:S05]  /*82a0*/  @P0 BRA `(.L_x_479) ;  /* 0x0000008000000947 */ /* 0x000fea0003800000 */
[----:B------:R-:W-:Y:S02]  /*82b0*/  UISETP.NE.AND UP0, UPT, UR6, 0x1, UPT ;  /* 0x000000010600788c */ /* 0x000fe4000bf05270 */
[----:B------:R-:W-:-:S03]  /*82c0*/  UIADD3 UR14, -UR4, URZ, URZ ;  /* 0x0000003f040e7290 */ /* 0x000fc6000fffe13f */
[----:B------:R-:W-:Y:S02]  /*82d0*/  ULDC.64 UR4, c[0x0][0x330] ;  /* 0x0000cc0000047ab9 */ /* 0x000fe40000000a00 */
[----:B------:R-:W-:-:S07]  /*82e0*/  UIMAD.WIDE.U32 UR16, UR14, UR4, URZ ;  /* 0x000000040e1072a5 */ /* 0x000fce000f8e003f */
[----:B------:R-:W-:Y:S02]  /*82f0*/  @UP0 UMOV UR15, UR17 ;  /* 0x00000011000f0c82 */ /* 0x000fe40008000000 */
[----:B------:R-:W-:-:S04]  /*8300*/  @UP0 USHF.R.U32.HI UR14, URZ, UR5, UR15 ;  /* 0x000000053f0e0299 */ /* 0x000fc8000801160f */
[----:B------:R-:W-:Y:S01]  /*8310*/  ULOP3.LUT UR14, URZ, UR14, URZ, 0x33, !UPT ;  /* 0x0000000e3f0e7292 */ /* 0x000fe2000f8e333f */
[----:B------:R-:W-:Y:S05]  /*8320*/  BRA `(.L_x_480) ;  /* 0x0000005000007947 */ /* 0x000fea0003800000 */
.L_x_479:
[----:B------:R-:W-:Y:S02]  /*8330*/  UISETP.NE.AND UP0, UPT, UR6, 0x1, UPT ;  /* 0x000000010600788c */ /* 0x000fe4000bf05270 */
[----:B------:R-:W-:Y:S02]  /*8340*/  ULDC.64 UR4, c[0x0][0x330] ;  /* 0x0000cc0000047ab9 */ /* 0x000fe40000000a00 */
[----:B------:R-:W-:-:S07]  /*8350*/  UIMAD.WIDE.U32 UR16, UR14, UR4, URZ ;  /* 0x000000040e1072a5 */ /* 0x000fce000f8e003f */
[----:B------:R-:W-:Y:S02]  /*8360*/  @UP0 UMOV UR15, UR17 ;  /* 0x00000011000f0c82 */ /* 0x000fe40008000000 */
[----:B------:R-:W-:Y:S02]  /*8370*/  @UP0 USHF.R.U32.HI UR14, URZ, UR5, UR15 ;  /* 0x000000053f0e0299 */ /* 0x000fe4000801160f */
.L_x_480:
[----:B------:R-:W-:Y:S02]  /*8380*/  ULDC UR4, c[0x0][0x32c] ;  /* 0x0000cb0000047ab9 */ /* 0x000fe40000000800 */
[----:B------:R-:W-:-:S04]  /*8390*/  UIMAD UR4, UR14, UR6, UR4 ;  /* 0x000000060e0472a4 */ /* 0x000fc8000f8e0204 */
[----:B------:R-:W-:-:S04]  /*83a0*/  UISETP.LT.AND UP0, UPT, UR7, UR4, UPT ;  /* 0x000000040700728c */ /* 0x000fc8000bf01270 */
[----:B------:R-:W-:-:S03]  /*83b0*/  USEL UR7, UR7, UR4, UP0 ;  /* 0x0000000407077287 */ /* 0x000fc60008000000 */
.L_x_478:
[----:B-1----:R-:W2:Y:S01]  /*83c0*/  LDL R0, [R1] ;  /* 0x0000000001007983 */ /* 0x002ea20000100800 */
[----:B------:R-:W-:-:S04]  /*83d0*/  UIMAD.WIDE UR6, UR7, 0x2aaaaaab, URZ ;  /* 0x2aaaaaab070678a5 */ /* 0x000fc8000f8e023f */
[----:B------:R-:W-:-:S04]  /*83e0*/  USHF.R.U32.HI UR5, URZ, 0x1f, UR7 ;  /* 0x0000001f3f057899 */ /* 0x000fc80008011607 */
[----:B------:R-:W-:Y:S01]  /*83f0*/  ULEA.HI.SX32 UR5, UR7, UR5, 0x1c ;  /* 0x0000000507057291 */ /* 0x000fe2000f8fe23f */
[----:B--2---:R-:W1:Y:S03]  /*8400*/  R2UR UR4, R0 ;  /* 0x00000000000473c2 */ /* 0x004e6600000e0000 */
[----:B-1----:R-:W-:-:S04]  /*8410*/  UISETP.LT.AND UP0, UPT, UR4, UR5, UPT ;  /* 0x000000050400728c */ /* 0x002fc8000bf01270 */
[----:B------:R-:W-:-:S06]  /*8420*/  USEL UR4, UR4, UR5, !UP0 ;  /* 0x0000000504047287 */ /* 0x000fcc000c000000 */
[----:B------:R-:W-:-:S13]  /*8430*/  ISETP.GE.AND P0, PT, R225, UR4, PT ;  /* 0x00000004e1007c0c */ /* 0x000fda000bf06270 */
[----:B------:R-:W-:Y:S05]  /*8440*/  @!P0 BRA `(.L_x_481) ;  /* 0x000067c000008947 */ /* 0x000fea0003800000 */
[----:B------:R-:W2:Y:S01]  /*8450*/  LDL R0, [R1+0x28] ;  /* 0x0000280001007983 */ /* 0x000ea20000100800 */
[----:B------:R-:W-:Y:S01]  /*8460*/  PLOP3.LUT P1, PT, PT, PT, UP2, 0x80, 0x0 ;  /* 0x000000000000781c */ /* 0x000fe20003f2f028 */
[----:B------:R-:W-:Y:S01]  /*8470*/  IMAD.MOV.U32 R101, RZ, RZ, R71 ;  /* 0x000000ffff657224 */ /* 0x000fe200078e0047 */
[----:B------:R-:W-:Y:S01]  /*8480*/  PLOP3.LUT P0, PT, PT, PT, UP2, 0x80, 0x0 ;  /* 0x000000000000781c */ /* 0x000fe20003f0f028 */
[----:B------:R-:W-:Y:S01]  /*8490*/  IMAD.MOV.U32 R100, RZ, RZ, R72 ;  /* 0x000000ffff647224 */ /* 0x000fe200078e0048 */
[----:B------:R-:W-:Y:S01]  /*84a0*/  MOV R103, R3 ;  /* 0x0000000300677202 */ /* 0x000fe20000000f00 */
[----:B------:R-:W-:-:S08]  /*84b0*/  IMAD.MOV.U32 R102, RZ, RZ, R70 ;  /* 0x000000ffff667224 */ /* 0x000fd000078e0046 */
[----:B--2---:R-:W-:-:S05]  /*84c0*/  @P1 IMAD.HI.U32 R0, R0, c[0x0][0x2c8], RZ ;  /* 0x0000b20000001a27 */ /* 0x004fca00078e00ff */
[----:B------:R-:W-:-:S05]  /*84d0*/  @P0 SHF.R.U32.HI R0, RZ, c[0x0][0x2cc], R0 ;  /* 0x0000b300ff000a19 */ /* 0x000fca0000011600 */
[----:B------:R1:W-:Y:S02]  /*84e0*/  @P0 STL [R1+0x4], R0 ;  /* 0x0000040001000387 */ /* 0x0003e40000100800 */
.L_x_498:
[----:B------:R-:W-:Y:S04]  /*84f0*/  DEPBAR.LE SB0, 0x0 ;  /* 0x000080000000791a */ /* 0x000fe80000000000 */
[----:B------:R-:W-:Y:S08]  /*8500*/  BAR.SYNC.DEFER_BLOCKING 0x0 ;  /* 0x0000000000007b1d */ /* 0x000ff00000010000 */
[----:B------:R-:W-:Y:S08]  /*8510*/  LDSM.16.M88.4 R96, [R215+0x6100] ;  /* 0x00610000d760783b */ /* 0x000ff00000000200 */
[----:B------:R-:W2:Y:S04]  /*8520*/  LDL R228, [R1] ;  /* 0x0000000001e47983 */ /* 0x000ea80000100800 */
[----:B------:R-:W3:Y:S08]  /*8530*/  LDSM.16.M88.4 R16, [R208+0x3100] ;  /* 0x00310000d010783b */ /* 0x000ef00000000200 */
[----:B------:R-:W4:Y:S08]  /*8540*/  LDSM.16.M88.4 R92, [R215+0x8100] ;  /* 0x00810000d75c783b */ /* 0x000f300000000200 */
[----:B------:R-:W5:Y:S06]  /*8550*/  LDL.64 R194, [R1+0x40] ;  /* 0x0000400001c27983 */ /* 0x000f6c0000100a00 */
[----:B-1----:R-:W5:Y:S06]  /*8560*/  LDL.64 R2, [R1+0x48] ;  /* 0x0000480001027983 */ /* 0x002f6c0000100a00 */
        /* <DEDUP_REMOVED lines=9> */
[----:B------:R-:W5:Y:S06]  /*8600*/  LDL.64 R242, [R1+0x38] ;  /* 0x0000380001f27983 */ /* 0x000f6c0000100a00 */
[----:B------:R-:W2:Y:S01]  /*8610*/  LDSM.16.M88.4 R188, [R223] ;  /* 0x00000000dfbc783b */ /* 0x000ea20000000200 */
[-C--:B---3--:R-:W-:Y:S08]  /*8620*/  HMMA.16816.F32.BF16 R4, R96, R16.reuse, RZ ;  /* 0x000000106004723c */ /* 0x088ff000000418ff */
[C---:B----4-:R-:W-:Y:S08]  /*8630*/  HMMA.16816.F32.BF16 R8, R92.reuse, R16, RZ ;  /* 0x000000105c08723c */ /* 0x050ff000000418ff */
[-C--:B------:R-:W-:Y:S08]  /*8640*/  HMMA.16816.F32.BF16 R12, R92, R18.reuse, RZ ;  /* 0x000000125c0c723c */ /* 0x080ff000000418ff */
[C---:B------:R-:W-:Y:S08]  /*8650*/  HMMA.16816.F32.BF16 R16, R96.reuse, R18, RZ ;  /* 0x000000126010723c */ /* 0x040ff000000418ff */
[-C--:B-1----:R-:W-:Y:S08]  /*8660*/  HMMA.16816.F32.BF16 R20, R96, R32.reuse, RZ ;  /* 0x000000206014723c */ /* 0x082ff000000418ff */
        /* <DEDUP_REMOVED lines=19> */
[----:B------:R-:W1:Y:S01]  /*87a0*/  LDSM.16.M88.4 R168, [R222] ;  /* 0x00000000dea8783b */ /* 0x000e620000000200 */
[----:B--2---:R-:W-:Y:S06]  /*87b0*/  ISETP.GT.AND P0, PT, R228, R225, PT ;  /* 0x000000e1e400720c */ /* 0x004fec0003f04270 */
[-C--:B------:R-:W-:Y:S08]  /*87c0*/  HMMA.16816.F32.BF16 R4, R172, R176.reuse, R4 ;  /* 0x000000b0ac04723c */ /* 0x080ff00000041804 */
[C---:B------:R-:W-:Y:S04]  /*87d0*/  HMMA.16816.F32.BF16 R8, R180.reuse, R176, R8 ;  /* 0x000000b0b408723c */ /* 0x040fe80000041808 */
[----:B------:R-:W-:Y:S03]  /*87e0*/  @!P0 SHF.R.S32.HI R0, RZ, 0x1f, R225 ;  /* 0x0000001fff008819 */ /* 0x000fe600000114e1 */
[C---:B------:R-:W-:Y:S01]  /*87f0*/  @!P0 IMAD.WIDE.U32 R176, R225.reuse, c[0x0][0x208], RZ ;  /* 0x00008200e1b08a25 */ /* 0x040fe200078e00ff */
[-C--:B------:R-:W-:Y:S04]  /*8800*/  HMMA.16816.F32.BF16 R12, R180, R178.reuse, R12 ;  /* 0x000000b2b40c723c */ /* 0x080fe8000004180c */
[----:B------:R-:W-:Y:S01]  /*8810*/  @!P0 IMAD R0, R0, c[0x0][0x208], RZ ;  /* 0x0000820000008a24 */ /* 0x000fe200078e02ff */
[----:B-----5:R-:W-:Y:S03]  /*8820*/  @!P0 MOV R3, R195 ;  /* 0x000000c300038202 */ /* 0x020fe60000000f00 */
[C---:B------:R-:W-:Y:S04]  /*8830*/  HMMA.16816.F32.BF16 R16, R172.reuse, R178, R16 ;  /* 0x000000b2ac10723c */ /* 0x040fe80000041810 */
[----:B------:R-:W-:Y:S04]  /*8840*/  @!P0 IMAD.WIDE.U32 R2, R176, 0x60, R2 ;  /* 0x00000060b0028825 */ /* 0x000fe800078e0002 */
[-C--:B------:R-:W-:Y:S04]  /*8850*/  HMMA.16816.F32.BF16 R20, R172, R184.reuse, R20 ;  /* 0x000000b8ac14723c */ /* 0x080fe80000041814 */
[----:B------:R-:W-:Y:S01]  /*8860*/  @!P0 LEA R192, P1, R2, c[0x0][0x1f8], 0x1 ;  /* 0x00007e0002c08a11 */ /* 0x000fe200078208ff */
[----:B------:R-:W-:Y:S03]  /*8870*/  @!P0 IMAD R0, R225, c[0x0][0x20c], R0 ;  /* 0x00008300e1008a24 */ /* 0x000fe600078e0200 */
[C---:B------:R-:W-:Y:S04]  /*8880*/  HMMA.16816.F32.BF16 R24, R180.reuse, R184, R24 ;  /* 0x000000b8b418723c */ /* 0x040fe80000041818 */
[----:B------:R-:W-:Y:S02]  /*8890*/  @!P0 IADD3 R0, R177, R0, RZ ;  /* 0x00000000b1008210 */ /* 0x000fe40007ffe0ff */
[----:B------:R-:W2:Y:S02]  /*88a0*/  LDSM.16.M88.4 R176, [R221] ;  /* 0x00000000ddb0783b */ /* 0x000ea40000000200 */
[-C--:B------:R-:W-:Y:S04]  /*88b0*/  HMMA.16816.F32.BF16 R28, R180, R186.reuse, R28 ;  /* 0x000000bab41c723c */ /* 0x080fe8000004181c */
[----:B------:R-:W-:Y:S04]  /*88c0*/  @!P0 IMAD R0, R0, 0x60, RZ ;  /* 0x0000006000008824 */ /* 0x000fe800078e02ff */
[C---:B------:R-:W-:Y:S01]  /*88d0*/  HMMA.16816.F32.BF16 R32, R172.reuse, R186, R32 ;  /* 0x000000baac20723c */ /* 0x040fe20000041820 */
[----:B------:R-:W3:Y:S03]  /*88e0*/  LDSM.16.M88.4 R184, [R220] ;  /* 0x00000000dcb8783b */ /* 0x000ee60000000200 */
[----:B------:R-:W-:Y:S04]  /*88f0*/  @!P0 IADD3 R0, R3, R0, RZ ;  /* 0x0000000003008210 */ /* 0x000fe80007ffe0ff */
[-C--:B------:R-:W-:Y:S04]  /*8900*/  HMMA.16816.F32.BF16 R36, R172, R188.reuse, R36 ;  /* 0x000000bcac24723c */ /* 0x080fe80000041824 */
[----:B------:R-:W-:Y:S04]  /*8910*/  @!P0 LEA.HI.X R193, R2, c[0x0][0x1fc], R0, 0x1, P1 ;  /* 0x00007f0002c18a11 */ /* 0x000fe800008f0c00 */
[C---:B------:R-:W-:Y:S01]  /*8920*/  HMMA.16816.F32.BF16 R40, R180.reuse, R188, R40 ;  /* 0x000000bcb428723c */ /* 0x040fe20000041828 */
[----:B------:R-:W-:Y:S01]  /*8930*/  @!PT LDS RZ, [RZ] ;  /* 0x00000000fffff984 */ /* 0x000fe20000000800 */
[----:B------:R-:W-:Y:S01]  /*8940*/  @!PT LDS RZ, [RZ] ;  /* 0x00000000fffff984 */ /* 0x000fe20000000800 */
[----:B------:R-:W-:Y:S01]  /*8950*/  @!PT LDS RZ, [RZ] ;  /* 0x00000000fffff984 */ /* 0x000fe20000000800 */
[----:B------:R4:W-:Y:S07]  /*8960*/  @!P0 LDGSTS.E.BYPASS.LTC128B.128 [R227+0x100], [R192.64], !P6 ;  /* 0x00100000c0e38fae */ /* 0x0009ee000f101d4c */
[-C--:B------:R-:W-:Y:S08]  /*8970*/  HMMA.16816.F32.BF16 R44, R180, R190.reuse, R44 ;  /* 0x000000beb42c723c */ /* 0x080ff0000004182c */
[C---:B------:R-:W-:Y:S07]  /*8980*/  HMMA.16816.F32.BF16 R48, R172.reuse, R190, R48 ;  /* 0x000000beac30723c */ /* 0x040fee0000041830 */
[----:B------:R-:W-:Y:S01]  /*8990*/  @!P0 IADD3 R190, P2, R192, UR9, RZ ;  /* 0x00000009c0be8c10 */ /* 0x000fe2000ff5e0ff */
[-C--:B-1----:R-:W-:Y:S04]  /*89a0*/  HMMA.16816.F32.BF16 R52, R172, R168.reuse, R52 ;  /* 0x000000a8ac34723c */ /* 0x082fe80000041834 */
[----:B------:R-:W-:Y:S02]  /*89b0*/  @!P0 IADD3.X R191, R193, UR8, RZ, P2, !PT ;  /* 0x00000008c1bf8c10 */ /* 0x000fe400097fe4ff */
[----:B------:R-:W-:Y:S02]  /*89c0*/  @!P0 IADD3 R188, P1, R190, UR9, RZ ;  /* 0x00000009bebc8c10 */ /* 0x000fe4000ff3e0ff */
[C---:B------:R-:W-:Y:S01]  /*89d0*/  HMMA.16816.F32.BF16 R56, R180.reuse, R168, R56 ;  /* 0x000000a8b438723c */ /* 0x040fe20000041838 */
[----:B------:R1:W-:Y:S03]  /*89e0*/  @!P0 LDGSTS.E.BYPASS.LTC128B.128 [R227+0x900], [R190.64], !P6 ;  /* 0x00900000bee38fae */ /* 0x0003e6000f101d4c */
[----:B------:R-:W-:Y:S03]  /*89f0*/  @!P0 IADD3.X R189, R191, UR8, RZ, P1, !PT ;  /* 0x00000008bfbd8c10 */ /* 0x000fe60008ffe4ff */
[----:B------:R-:W-:Y:S01]  /*8a00*/  @!P0 IADD3 R168, P3, R188, UR9, RZ ;  /* 0x00000009bca88c10 */ /* 0x000fe2000ff7e0ff */
[-C--:B------:R-:W-:Y:S01]  /*8a10*/  HMMA.16816.F32.BF16 R60, R180, R170.reuse, R60 ;  /* 0x000000aab43c723c */ /* 0x080fe2000004183c */
[----:B------:R1:W-:Y:S03]  /*8a20*/  @!P0 LDGSTS.E.BYPASS.LTC128B.128 [R227+0x1100], [R188.64], !P6 ;  /* 0x01100000bce38fae */ /* 0x0003e6000f101d4c */
[----:B------:R-:W-:Y:S02]  /*8a30*/  @!P0 IADD3.X R169, R189, UR8, RZ, P3, !PT ;  /* 0x00000008bda98c10 */ /* 0x000fe40009ffe4ff */
[----:B------:R-:W-:Y:S02]  /*8a40*/  @!P0 IADD3 R2, P2, R168, UR9, RZ ;  /* 0x00000009a8028c10 */ /* 0x000fe4000ff5e0ff */
[C---:B------:R-:W-:Y:S01]  /*8a50*/  HMMA.16816.F32.BF16 R64, R172.reuse, R170, R64 ;  /* 0x000000aaac40723c */ /* 0x040fe20000041840 */
[----:B------:R5:W-:Y:S01]  /*8a60*/  @!P0 LDGSTS.E.BYPASS.LTC128B.128 [R227+0x1900], [R168.64], !P6 ;  /* 0x01900000a8e38fae */ /* 0x000be2000f101d4c */
[----:B------:R-:W-:Y:S02]  /*8a70*/  PLOP3.LUT P3, PT, PT, PT, UP2, 0x80, 0x0 ;  /* 0x000000000000781c */ /* 0x000fe40003f6f028 */
[----:B------:R-:W-:Y:S02]  /*8a80*/  @!P0 IADD3.X R3, R169, UR8, RZ, P2, !PT ;  /* 0x00000008a9038c10 */ /* 0x000fe400097fe4ff */
[----:B----4-:R-:W-:Y:S02]  /*8a90*/  @!P0 IADD3 R192, P1, R2, UR9, RZ ;  /* 0x0000000902c08c10 */ /* 0x010fe4000ff3e0ff */
[-C--:B--2---:R-:W-:Y:S01]  /*8aa0*/  HMMA.16816.F32.BF16 R68, R172, R176.reuse, R68 ;  /* 0x000000b0ac44723c */ /* 0x084fe20000041844 */
[----:B------:R2:W-:Y:S03]  /*8ab0*/  @!P0 LDGSTS.E.BYPASS.LTC128B.128 [R227+0x2100], [R2.64], !P6 ;  /* 0x0210000002e38fae */ /* 0x0005e6000f101d4c */
[----:B------:R-:W-:Y:S04]  /*8ac0*/  @!P0 IADD3.X R193, R3, UR8, RZ, P1, !PT ;  /* 0x0000000803c18c10 */ /* 0x000fe80008ffe4ff */
[C---:B------:R-:W-:Y:S01]  /*8ad0*/  HMMA.16816.F32.BF16 R72, R180.reuse, R176, R72 ;  /* 0x000000b0b448723c */ /* 0x040fe20000041848 */
[----:B------:R4:W-:Y:S03]  /*8ae0*/  @!P0 LDGSTS.E.BYPASS.LTC128B.128 [R227+0x2900], [R192.64], !P6 ;  /* 0x02900000c0e38fae */ /* 0x0009e6000f101d4c */
[C---:B------:R-:W-:Y:S02]  /*8af0*/  ISETP.GT.AND P0, PT, R225.reuse, R228, PT ;  /* 0x000000e4e100720c */ /* 0x040fe40003f04270 */
[----:B------:R-:W-:Y:S02]  /*8b00*/  MOV R228, c[0x0][0x1e0] ;  /* 0x0000780000e47a02 */ /* 0x000fe40000000f00 */
[-C--:B------:R-:W-:Y:S01]  /*8b10*/  HMMA.16816.F32.BF16 R76, R180, R178.reuse, R76 ;  /* 0x000000b2b44c723c */ /* 0x080fe2000004184c */
[----:B-1----:R-:W-:Y:S07]  /*8b20*/  LDSM.16.M88.4 R188, [R214+0x3100] ;  /* 0x00310000d6bc783b */ /* 0x002fee0000000200 */
[C---:B------:R-:W-:Y:S01]  /*8b30*/  HMMA.16816.F32.BF16 R80, R172.reuse, R178, R80 ;  /* 0x000000b2ac50723c */ /* 0x040fe20000041850 */
[----:B------:R-:W0:Y:S03]  /*8b40*/  LDGDEPBAR ;  /* 0x00000000000079af */ /* 0x000e260000000000 */
[----:B------:R-:W-:Y:S04]  /*8b50*/  @P0 IADD3 R0, R225, -0x1, RZ ;  /* 0xffffffffe1000810 */ /* 0x000fe80007ffe0ff */
[-C--:B---3--:R-:W-:Y:S01]  /*8b60*/  HMMA.16816.F32.BF16 R84, R172, R184.reuse, R84 ;  /* 0x000000b8ac54723c */ /* 0x088fe20000041854 */
[----:B-----5:R-:W1:Y:S03]  /*8b70*/  LDSM.16.M88.4 R168, [R216+0x6100] ;  /* 0x00610000d8a8783b */ /* 0x020e660000000200 */
[----:B--2---:R-:W-:Y:S04]  /*8b80*/  @P0 SHF.R.S32.HI R2, RZ, 0x1f, R0 ;  /* 0x0000001fff020819 */ /* 0x004fe80000011400 */
[C---:B------:R-:W-:Y:S01]  /*8b90*/  HMMA.16816.F32.BF16 R88, R180.reuse, R184, R88 ;  /* 0x000000b8b458723c */ /* 0x040fe20000041858 */
[----:B----4-:R-:W2:Y:S03]  /*8ba0*/  LDSM.16.M88.4 R192, [R216+0x8100] ;  /* 0x00810000d8c0783b */ /* 0x010ea60000000200 */
[----:B------:R-:W-:Y:S04]  /*8bb0*/  @P0 IMAD R2, R2, c[0x0][0x1e0], RZ ;  /* 0x0000780002020a24 */ /* 0x000fe800078e02ff */
[-C--:B------:R-:W-:Y:S01]  /*8bc0*/  HMMA.16816.F32.BF16 R92, R180, R186.reuse, R92 ;  /* 0x000000bab45c723c */ /* 0x080fe2000004185c */
[----:B------:R-:W3:Y:S03]  /*8bd0*/  LDSM.16.M88.4 R196, [R214+0x3900] ;  /* 0x00390000d6c4783b */ /* 0x000ee60000000200 */
[----:B------:R-:W-:Y:S04]  /*8be0*/  @P0 IMAD R2, R0, c[0x0][0x1e4], R2 ;  /* 0x0000790000020a24 */ /* 0x000fe800078e0202 */
[----:B------:R-:W-:Y:S01]  /*8bf0*/  HMMA.16816.F32.BF16 R96, R172, R186, R96 ;  /* 0x000000baac60723c */ /* 0x000fe20000041860 */
[----:B------:R-:W4:Y:S08]  /*8c00*/  LDSM.16.M88.4 R200, [R214+0x4100] ;  /* 0x00410000d6c8783b */ /* 0x000f300000000200 */
[----:B------:R-:W5:Y:S08]  /*8c10*/  LDSM.16.M88.4 R176, [R214+0x4900] ;  /* 0x00490000d6b0783b */ /* 0x000f700000000200 */
[----:B------:R-:W4:Y:S01]  /*8c20*/  LDSM.16.M88.4 R180, [R214+0x5100] ;  /* 0x00510000d6b4783b */ /* 0x000f220000000200 */
[-C--:B-1----:R-:W-:Y:S07]  /*8c30*/  HMMA.16816.F32.BF16 R4, R168, R188.reuse, R4 ;  /* 0x000000bca804723c */ /* 0x082fee0000041804 */
[----:B------:R-:W1:Y:S01]  /*8c40*/  LDSM.16.M88.4 R204, [R214+0x5900] ;  /* 0x00590000d6cc783b */ /* 0x000e620000000200 */
[C---:B--2---:R-:W-:Y:S07]  /*8c50*/  HMMA.16816.F32.BF16 R8, R192.reuse, R188, R8 ;  /* 0x000000bcc008723c */ /* 0x044fee0000041808 */
[----:B------:R-:W-:Y:S01]  /*8c60*/  LDSM.16.M88.4 R172, [R217+0x6100] ;  /* 0x00610000d9ac783b */ /* 0x000fe20000000200 */
[-C--:B------:R-:W-:Y:S07]  /*8c70*/  HMMA.16816.F32.BF16 R12, R192, R190.reuse, R12 ;  /* 0x000000bec00c723c */ /* 0x080fee000004180c */
[----:B------:R-:W2:Y:S01]  /*8c80*/  LDSM.16.M88.4 R184, [R213] ;  /* 0x00000000d5b8783b */ /* 0x000ea20000000200 */
[C---:B------:R-:W-:Y:S07]  /*8c90*/  HMMA.16816.F32.BF16 R16, R168.reuse, R190, R16 ;  /* 0x000000bea810723c */ /* 0x040fee0000041810 */
[----:B------:R-:W1:Y:S01]  /*8ca0*/  LDSM.16.M88.4 R188, [R217+0x8100] ;  /* 0x00810000d9bc783b */ /* 0x000e620000000200 */
[-C--:B---3--:R-:W-:Y:S08]  /*8cb0*/  HMMA.16816.F32.BF16 R20, R168, R196.reuse, R20 ;  /* 0x000000c4a814723c */ /* 0x088ff00000041814 */
[C---:B------:R-:W-:Y:S08]  /*8cc0*/  HMMA.16816.F32.BF16 R24, R192.reuse, R196, R24 ;  /* 0x000000c4c018723c */ /* 0x040ff00000041818 */
[-C--:B------:R-:W-:Y:S08]  /*8cd0*/  HMMA.16816.F32.BF16 R28, R192, R198.reuse, R28 ;  /* 0x000000c6c01c723c */ /* 0x080ff0000004181c */
[C---:B------:R-:W-:Y:S08]  /*8ce0*/  HMMA.16816.F32.BF16 R32, R168.reuse, R198, R32 ;  /* 0x000000c6a820723c */ /* 0x040ff00000041820 */
[-C--:B----4-:R-:W-:Y:S08]  /*8cf0*/  HMMA.16816.F32.BF16 R36, R168, R200.reuse, R36 ;  /* 0x000000c8a824723c */ /* 0x090ff00000041824 */
[C---:B------:R-:W-:Y:S08]  /*8d00*/  HMMA.16816.F32.BF16 R40, R192.reuse, R200, R40 ;  /* 0x000000c8c028723c */ /* 0x040ff00000041828 */
[-C--:B------:R-:W-:Y:S08]  /*8d10*/  HMMA.16816.F32.BF16 R44, R192, R202.reuse, R44 ;  /* 0x000000cac02c723c */ /* 0x080ff0000004182c */
[C---:B------:R-:W-:Y:S08]  /*8d20*/  HMMA.16816.F32.BF16 R48, R168.reuse, R202, R48 ;  /* 0x000000caa830723c */ /* 0x040ff00000041830 */
[-C--:B-----5:R-:W-:Y:S08]  /*8d30*/  HMMA.16816.F32.BF16 R52, R168, R176.reuse, R52 ;  /* 0x000000b0a834723c */ /* 0x0a0ff00000041834 */
[C---:B------:R-:W-:Y:S08]  /*8d40*/  HMMA.16816.F32.BF16 R56, R192.reuse, R176, R56 ;  /* 0x000000b0c038723c */ /* 0x040ff00000041838 */
[-C--:B------:R-:W-:Y:S08]  /*8d50*/  HMMA.16816.F32.BF16 R60, R192, R178.reuse, R60 ;  /* 0x000000b2c03c723c */ /* 0x080ff0000004183c */
[C---:B------:R-:W-:Y:S08]  /*8d60*/  HMMA.16816.F32.BF16 R64, R168.reuse, R178, R64 ;  /* 0x000000b2a840723c */ /* 0x040ff00000041840 */
[-C--:B------:R-:W-:Y:S08]  /*8d70*/  HMMA.16816.F32.BF16 R68, R168, R180.reuse, R68 ;  /* 0x000000b4a844723c */ /* 0x080ff00000041844 */
[C---:B------:R-:W-:Y:S08]  /*8d80*/  HMMA.16816.F32.BF16 R72, R192.reuse, R180, R72 ;  /* 0x000000b4c048723c */ /* 0x040ff00000041848 */
[-C--:B------:R-:W-:Y:S08]  /*8d90*/  HMMA.16816.F32.BF16 R76, R192, R182.reuse, R76 ;  /* 0x000000b6c04c723c */ /* 0x080ff0000004184c */
[C---:B------:R-:W-:Y:S08]  /*8da0*/  HMMA.16816.F32.BF16 R80, R168.reuse, R182, R80 ;  /* 0x000000b6a850723c */ /* 0x040ff00000041850 */
[-C--:B-1----:R-:W-:Y:S08]  /*8db0*/  HMMA.16816.F32.BF16 R84, R168, R204.reuse, R84 ;  /* 0x000000cca854723c */ /* 0x082ff00000041854 */
[C---:B------:R-:W-:Y:S08]  /*8dc0*/  HMMA.16816.F32.BF16 R88, R192.reuse, R204, R88 ;  /* 0x000000ccc058723c */ /* 0x040ff00000041858 */
[-C--:B------:R-:W-:Y:S08]  /*8dd0*/  HMMA.16816.F32.BF16 R92, R192, R206.reuse, R92 ;  /* 0x000000cec05c723c */ /* 0x080ff0000004185c */
[----:B------:R-:W-:Y:S08]  /*8de0*/  HMMA.16816.F32.BF16 R96, R168, R206, R96 ;  /* 0x000000cea860723c */ /* 0x000ff00000041860 */
[-C--:B--2---:R-:W-:Y:S08]  /*8df0*/  HMMA.16816.F32.BF16 R4, R172, R184.reuse, R4 ;  /* 0x000000b8ac04723c */ /* 0x084ff00000041804 */
[C---:B------:R-:W-:Y:S08]  /*8e00*/  HMMA.16816.F32.BF16 R8, R188.reuse, R184, R8 ;  /* 0x000000b8bc08723c */ /* 0x040ff00000041808 */
        /* <DEDUP_REMOVED lines=16> */
[----:B------:R-:W-:Y:S02]  /*8f10*/  FMUL.FTZ R13, R13, c[0x0][0x320] ;  /* 0x0000c8000d0d7a20 */ /* 0x000fe40000410000 */
[----:B------:R-:W-:Y:S02]  /*8f20*/  FMUL.FTZ R16, R16, c[0x0][0x320] ;  /* 0x0000c80010107a20 */ /* 0x000fe40000410000 */
[----:B------:R-:W-:Y:S02]  /*8f30*/  FMUL.FTZ R17, R17, c[0x0][0x320] ;  /* 0x0000c80011117a20 */ /* 0x000fe40000410000 */
[----:B------:R-:W-:Y:S01]  /*8f40*/  FMUL.FTZ R18, R18, c[0x0][0x320] ;  /* 0x0000c80012127a20 */ /* 0x000fe20000410000 */
[----:B------:R-:W4:Y:S01]  /*8f50*/  MUFU.TANH R239, R6 ;  /* 0x0000000600ef7308 */ /* 0x000f220000002400 */
[----:B------:R-:W-:Y:S09]  /*8f60*/  FMUL.FTZ R19, R19, c[0x0][0x320] ;  /* 0x0000c80013137a20 */ /* 0x000ff20000410000 */
[----:B------:R5:W1:Y:S10]  /*8f70*/  MUFU.TANH R244, R15 ;  /* 0x0000000f00f47308 */ /* 0x000a740000002400 */
[----:B------:R1:W1:Y:S10]  /*8f80*/  MUFU.TANH R229, R7 ;  /* 0x0000000700e57308 */ /* 0x0002740000002400 */
[----:B------:R-:W2:Y:S01]  /*8f90*/  MUFU.TANH R246, R8 ;  /* 0x0000000800f67308 */ /* 0x000ea20000002400 */
[----:B-----5:R-:W5:Y:S09]  /*8fa0*/  LDL.64 R14, [R1+0x30] ;  /* 0x00003000010e7983 */ /* 0x020f720000100a00 */
[----:B------:R-:W2:Y:S01]  /*8fb0*/  MUFU.TANH R240, R9 ;  /* 0x0000000900f07308 */ /* 0x000ea20000002400 */
[----:B-1----:R-:W1:Y:S09]  /*8fc0*/  LDSM.16.M88.4 R4, [R213+0x800] ;  /* 0x00080000d504783b */ /* 0x002e720000000200 */
[----:B------:R-:W1:Y:S10]  /*8fd0*/  MUFU.TANH R251, R10 ;  /* 0x0000000a00fb7308 */ /* 0x000e740000002400 */
[----:B------:R1:W1:Y:S10]  /*8fe0*/  MUFU.TANH R249, R11 ;  /* 0x0000000b00f97308 */ /* 0x0002740000002400 */
[----:B------:R-:W2:Y:S10]  /*8ff0*/  MUFU.TANH R238, R12 ;  /* 0x0000000c00ee7308 */ /* 0x000eb40000002400 */
[----:B------:R-:W2:Y:S01]  /*9000*/  MUFU.TANH R237, R13 ;  /* 0x0000000d00ed7308 */ /* 0x000ea20000002400 */
[----:B-1----:R-:W1:Y:S01]  /*9010*/  LDSM.16.M88.4 R8, [R213+0x1000] ;  /* 0x00100000d508783b */ /* 0x002e620000000200 */
[-C--:B------:R-:W-:Y:S08]  /*9020*/  HMMA.16816.F32.BF16 R20, R172, R4.reuse, R20 ;  /* 0x00000004ac14723c */ /* 0x080ff00000041814 */
[----:B------:R-:W1:Y:S01]  /*9030*/  MUFU.TANH R16, R16 ;  /* 0x0000001000107308 */ /* 0x000e620000002400 */
[C---:B------:R-:W-:Y:S09]  /*9040*/  HMMA.16816.F32.BF16 R24, R188.reuse, R4, R24 ;  /* 0x00000004bc18723c */ /* 0x040ff20000041818 */
[----:B------:R-:W1:Y:S01]  /*9050*/  MUFU.TANH R17, R17 ;  /* 0x0000001100117308 */ /* 0x000e620000002400 */
[-C--:B------:R-:W-:Y:S08]  /*9060*/  HMMA.16816.F32.BF16 R28, R188, R6.reuse, R28 ;  /* 0x00000006bc1c723c */ /* 0x080ff0000004181c */
[C---:B------:R-:W-:Y:S01]  /*9070*/  HMMA.16816.F32.BF16 R32, R172.reuse, R6, R32 ;  /* 0x00000006ac20723c */ /* 0x040fe20000041820 */
[----:B------:R-:W2:Y:S01]  /*9080*/  MUFU.TANH R205, R18 ;  /* 0x0000001200cd7308 */ /* 0x000ea20000002400 */
[----:B------:R-:W2:Y:S02]  /*9090*/  LDSM.16.M88.4 R4, [R213+0x1800] ;  /* 0x00180000d504783b */ /* 0x000ea40000000200 */
[----:B------:R-:W-:Y:S02]  /*90a0*/  FMUL.FTZ R20, R20, c[0x0][0x320] ;  /* 0x0000c80014147a20 */ /* 0x000fe40000410000 */
[----:B------:R-:W-:Y:S02]  /*90b0*/  FMUL.FTZ R21, R21, c[0x0][0x320] ;  /* 0x0000c80015157a20 */ /* 0x000fe40000410000 */
[----:B------:R-:W-:Y:S03]  /*90c0*/  FMUL.FTZ R27, R27, c[0x0][0x320] ;  /* 0x0000c8001b1b7a20 */ /* 0x000fe60000410000 */
[----:B------:R-:W2:Y:S01]  /*90d0*/  MUFU.TANH R203, R19 ;  /* 0x0000001300cb7308 */ /* 0x000ea20000002400 */
[----:B------:R-:W-:Y:S02]  /*90e0*/  FMUL.FTZ R22, R22, c[0x0][0x320] ;  /* 0x0000c80016167a20 */ /* 0x000fe40000410000 */
[----:B------:R-:W-:Y:S01]  /*90f0*/  FMUL.FTZ R23, R23, c[0x0][0x320] ;  /* 0x0000c80017177a20 */ /* 0x000fe20000410000 */
[-C--:B-1----:R-:W-:Y:S03]  /*9100*/  HMMA.16816.F32.BF16 R36, R172, R8.reuse, R36 ;  /* 0x00000008ac24723c */ /* 0x082fe60000041824 */
[----:B------:R-:W-:Y:S02]  /*9110*/  FMUL.FTZ R29, R29, c[0x0][0x320] ;  /* 0x0000c8001d1d7a20 */ /* 0x000fe40000410000 */
[----:B------:R-:W-:Y:S01]  /*9120*/  FMUL.FTZ R30, R30, c[0x0][0x320] ;  /* 0x0000c8001e1e7a20 */ /* 0x000fe20000410000 */
[----:B------:R-:W1:Y:S01]  /*9130*/  MUFU.TANH R234, R27 ;  /* 0x0000001b00ea7308 */ /* 0x000e620000002400 */
[----:B------:R-:W-:Y:S01]  /*9140*/  FMUL.FTZ R31, R31, c[0x0][0x320] ;  /* 0x0000c8001f1f7a20 */ /* 0x000fe20000410000 */
[C---:B------:R-:W-:Y:S04]  /*9150*/  HMMA.16816.F32.BF16 R40, R188.reuse, R8, R40 ;  /* 0x00000008bc28723c */ /* 0x040fe80000041828 */
[----:B------:R-:W-:Y:S02]  /*9160*/  FMUL.FTZ R33, R33, c[0x0][0x320] ;  /* 0x0000c80021217a20 */ /* 0x000fe40000410000 */
[----:B------:R-:W-:Y:S02]  /*9170*/  FMUL.FTZ R35, R35, c[0x0][0x320] ;  /* 0x0000c80023237a20 */ /* 0x000fe40000410000 */
[----:B------:R-:W1:Y:S01]  /*9180*/  MUFU.TANH R201, R29 ;  /* 0x0000001d00c97308 */ /* 0x000e620000002400 */
[-C--:B------:R-:W-:Y:S03]  /*9190*/  HMMA.16816.F32.BF16 R44, R188, R10.reuse, R44 ;  /* 0x0000000abc2c723c */ /* 0x080fe6000004182c */
[----:B------:R-:W-:Y:S02]  /*91a0*/  FMUL.FTZ R24, R24, c[0x0][0x320] ;  /* 0x0000c80018187a20 */ /* 0x000fe40000410000 */
[----:B------:R-:W-:Y:S02]  /*91b0*/  FMUL.FTZ R25, R25, c[0x0][0x320] ;  /* 0x0000c80019197a20 */ /* 0x000fe40000410000 */
[----:B------:R-:W-:Y:S01]  /*91c0*/  FMUL.FTZ R37, R37, c[0x0][0x320] ;  /* 0x0000c80025257a20 */ /* 0x000fe20000410000 */
[C---:B------:R-:W-:Y:S01]  /*91d0*/  HMMA.16816.F32.BF16 R48, R172.reuse, R10, R48 ;  /* 0x0000000aac30723c */ /* 0x040fe20000041830 */
[----:B------:R-:W1:Y:S01]  /*91e0*/  MUFU.TANH R232, R30 ;  /* 0x0000001e00e87308 */ /* 0x000e620000002400 */
[----:B------:R-:W1:Y:S02]  /*91f0*/  LDSM.16.M88.4 R8, [R213+0x2000] ;  /* 0x00200000d508783b */ /* 0x000e640000000200 */
[----:B------:R-:W-:Y:S02]  /*9200*/  FMUL.FTZ R26, R26, c[0x0][0x320] ;  /* 0x0000c8001a1a7a20 */ /* 0x000fe40000410000 */
[----:B------:R-:W-:Y:S02]  /*9210*/  FMUL.FTZ R28, R28, c[0x0][0x320] ;  /* 0x0000c8001c1c7a20 */ /* 0x000fe40000410000 */
[-C--:B--2---:R-:W-:Y:S03]  /*9220*/  HMMA.16816.F32.BF16 R52, R172, R4.reuse, R52 ;  /* 0x00000004ac34723c */ /* 0x084fe60000041834 */
[----:B------:R-:W2:Y:S01]  /*9230*/  MUFU.TANH R231, R31 ;  /* 0x0000001f00e77308 */ /* 0x000ea20000002400 */
[----:B------:R-:W-:Y:S02]  /*9240*/  FMUL.FTZ R32, R32, c[0x0][0x320] ;  /* 0x0000c80020207a20 */ /* 0x000fe40000410000 */
[----:B------:R-:W-:Y:S02]  /*9250*/  FMUL.FTZ R34, R34, c[0x0][0x320] ;  /* 0x0000c80022227a20 */ /* 0x000fe40000410000 */
[C---:B------:R-:W-:Y:S04]  /*9260*/  HMMA.16816.F32.BF16 R56, R188.reuse, R4, R56 ;  /* 0x00000004bc38723c */ /* 0x040fe80000041838 */
[----:B------:R-:W-:Y:S01]  /*9270*/  FMUL.FTZ R46, R46, c[0x0][0x320] ;  /* 0x0000c8002e2e7a20 */ /* 0x000fe20000410000 */
[----:B------:R-:W2:Y:S01]  /*9280*/  MUFU.TANH R20, R20 ;  /* 0x0000001400147308 */ /* 0x000ea20000002400 */
[----:B------:R-:W-:Y:S02]  /*9290*/  FMUL.FTZ R36, R36, c[0x0][0x320] ;  /* 0x0000c80024247a20 */ /* 0x000fe40000410000 */
[-C--:B------:R-:W-:Y:S04]  /*92a0*/  HMMA.16816.F32.BF16 R60, R188, R6.reuse, R60 ;  /* 0x00000006bc3c723c */ /* 0x080fe8000004183c */
[----:B------:R-:W-:Y:S02]  /*92b0*/  FMUL.FTZ R48, R48, c[0x0][0x320] ;  /* 0x0000c80030307a20 */ /* 0x000fe40000410000 */
[----:B------:R-:W-:Y:S01]  /*92c0*/  FMUL.FTZ R49, R49, c[0x0][0x320] ;  /* 0x0000c80031317a20 */ /* 0x000fe20000410000 */
[----:B------:R2:W2:Y:S01]  /*92d0*/  MUFU.TANH R197, R46 ;  /* 0x0000002e00c57308 */ /* 0x0004a20000002400 */
[C---:B------:R-:W-:Y:S01]  /*92e0*/  HMMA.16816.F32.BF16 R64, R172.reuse, R6, R64 ;  /* 0x00000006ac40723c */ /* 0x040fe20000041840 */
[----:B------:R-:W3:Y:S01]  /*92f0*/  LDSM.16.M88.4 R4, [R213+0x2800] ;  /* 0x00280000d504783b */ /* 0x000ee20000000200 */
[----:B------:R-:W-:Y:S04]  /*9300*/  DEPBAR.LE SB0, 0x0 ;  /* 0x000080000000791a */ /* 0x000fe80000000000 */
[----:B------:R-:W-:Y:S02]  /*9310*/  FMUL.FTZ R50, R50, c[0x0][0x320] ;  /* 0x0000c80032327a20 */ /* 0x000fe40000410000 */
[----:B------:R-:W-:Y:S01]  /*9320*/  FMUL.FTZ R51, R51, c[0x0][0x320] ;  /* 0x0000c80033337a20 */ /* 0x000fe20000410000 */
[----:B------:R-:W3:Y:S01]  /*9330*/  MUFU.TANH R21, R21 ;  /* 0x0000001500157308 */ /* 0x000ee20000002400 */
[----:B------:R-:W-:Y:S01]  /*9340*/  BAR.SYNC.DEFER_BLOCKING 0x0 ;  /* 0x0000000000007b1d */ /* 0x000fe20000010000 */
[-C--:B-1----:R-:W-:Y:S05]  /*9350*/  HMMA.16816.F32.BF16 R68, R172, R8.reuse, R68 ;  /* 0x00000008ac44723c */ /* 0x082fea0000041844 */
[----:B------:R-:W-:Y:S02]  /*9360*/  FMUL.FTZ R52, R52, c[0x0][0x320] ;  /* 0x0000c80034347a20 */ /* 0x000fe40000410000 */
[----:B------:R-:W-:Y:S01]  /*9370*/  FMUL.FTZ R53, R53, c[0x0][0x320] ;  /* 0x0000c80035357a20 */ /* 0x000fe20000410000 */
[----:B------:R1:W1:Y:S01]  /*9380*/  MUFU.TANH R193, R22 ;  /* 0x0000001600c17308 */ /* 0x0002620000002400 */
[C---:B------:R-:W-:Y:S01]  /*9390*/  HMMA.16816.F32.BF16 R72, R188.reuse, R8, R72 ;  /* 0x00000008bc48723c */ /* 0x040fe20000041848 */
[----:B--2---:R-:W2:Y:S03]  /*93a0*/  LDL R46, [R1+0x20] ;  /* 0x00002000012e7983 */ /* 0x004ea60000100800 */
[----:B------:R-:W-:Y:S02]  /*93b0*/  FMUL.FTZ R54, R54, c[0x0][0x320] ;  /* 0x0000c80036367a20 */ /* 0x000fe40000410000 */
[----:B------:R-:W-:Y:S01]  /*93c0*/  FMUL.FTZ R55, R55, c[0x0][0x320] ;  /* 0x0000c80037377a20 */ /* 0x000fe20000410000 */
[----:B------:R-:W-:Y:S01]  /*93d0*/  MOV R8, c[0x0][0x1e4] ;  /* 0x0000790000087a02 */ /* 0x000fe20000000f00 */
[-C--:B------:R-:W-:Y:S01]  /*93e0*/  HMMA.16816.F32.BF16 R76, R188, R10.reuse, R76 ;  /* 0x0000000abc4c723c */ /* 0x080fe2000004184c */
[----:B------:R1:W1:Y:S03]  /*93f0*/  MUFU.TANH R185, R23 ;  /* 0x0000001700b97308 */ /* 0x0002660000002400 */
[----:B------:R-:W-:Y:S02]  /*9400*/  FMUL.FTZ R56, R56, c[0x0][0x320] ;  /* 0x0000c80038387a20 */ /* 0x000fe40000410000 */
[----:B------:R-:W-:Y:S02]  /*9410*/  FMUL.FTZ R59, R59, c[0x0][0x320] ;  /* 0x0000c8003b3b7a20 */ /* 0x000fe40000410000 */
[C---:B------:R-:W-:Y:S03]  /*9420*/  HMMA.16816.F32.BF16 R80, R172.reuse, R10, R80 ;  /* 0x0000000aac50723c */ /* 0x040fe60000041850 */
[----:B------:R1:W1:Y:S01]  /*9430*/  MUFU.TANH R207, R24 ;  /* 0x0000001800cf7308 */ /* 0x0002620000002400 */
[----:B------:R-:W-:Y:S02]  /*9440*/  FMUL.FTZ R60, R60, c[0x0][0x320] ;  /* 0x0000c8003c3c7a20 */ /* 0x000fe40000410000 */
[----:B------:R-:W-:Y:S01]  /*9450*/  FMUL.FTZ R61, R61, c[0x0][0x320] ;  /* 0x0000c8003d3d7a20 */ /* 0x000fe20000410000 */
[----:B------:R-:W-:Y:S01]  /*9460*/  @P0 SHF.L.U32 R10, R228, 0x5, RZ ;  /* 0x00000005e40a0819 */ /* 0x000fe200000006ff */
[-C--:B---3--:R-:W-:Y:S04]  /*9470*/  HMMA.16816.F32.BF16 R84, R172, R4.reuse, R84 ;  /* 0x00000004ac54723c */ /* 0x088fe80000041854 */
[----:B------:R-:W-:Y:S01]  /*9480*/  FMUL.FTZ R63, R63, c[0x0][0x320] ;  /* 0x0000c8003f3f7a20 */ /* 0x000fe20000410000 */
[----:B------:R3:W1:Y:S01]  /*9490*/  MUFU.TANH R206, R25 ;  /* 0x0000001900ce7308 */ /* 0x0006620000002400 */
[----:B------:R-:W-:Y:S02]  /*94a0*/  FMUL.FTZ R64, R64, c[0x0][0x320] ;  /* 0x0000c80040407a20 */ /* 0x000fe40000410000 */
[C---:B------:R-:W-:Y:S04]  /*94b0*/  HMMA.16816.F32.BF16 R88, R188.reuse, R4, R88 ;  /* 0x00000004bc58723c */ /* 0x040fe80000041858 */
[----:B------:R-:W-:Y:S02]  /*94c0*/  FMUL.FTZ R65, R65, c[0x0][0x320] ;  /* 0x0000c80041417a20 */ /* 0x000fe40000410000 */
[----:B------:R-:W-:Y:S01]  /*94d0*/  FMUL.FTZ R66, R66, c[0x0][0x320] ;  /* 0x0000c80042427a20 */ /* 0x000fe20000410000 */
[----:B------:R3:W1:Y:S01]  /*94e0*/  MUFU.TANH R235, R26 ;  /* 0x0000001a00eb7308 */ /* 0x0006620000002400 */
[-C--:B------:R-:W-:Y:S04]  /*94f0*/  HMMA.16816.F32.BF16 R92, R188, R6.reuse, R92 ;  /* 0x00000006bc5c723c */ /* 0x080fe8000004185c */
[----:B------:R-:W-:Y:S04]  /*9500*/  @P0 IMAD.WIDE.U32 R4, R0, c[0x0][0x1e0], RZ ;  /* 0x0000780000040a25 */ /* 0x000fe800078e00ff */
[----:B------:R-:W-:Y:S01]  /*9510*/  HMMA.16816.F32.BF16 R96, R172, R6, R96 ;  /* 0x00000006ac60723c */ /* 0x000fe20000041860 */
[----:B------:R3:W1:Y:S01]  /*9520*/  MUFU.TANH R202, R28 ;  /* 0x0000001c00ca7308 */ /* 0x0006620000002400 */
[----:B------:R-:W3:Y:S02]  /*9530*/  LDL R7, [R1+0x4] ;  /* 0x0000040001077983 */ /* 0x000ee40000100800 */
[----:B------:R-:W-:Y:S01]  /*9540*/  @P0 IADD3 R0, R5, R2, RZ ;  /* 0x0000000205000210 */ /* 0x000fe20007ffe0ff */
[----:B------:R-:W-:Y:S01]  /*9550*/  FMUL.FTZ R67, R67, c[0x0][0x320] ;  /* 0x0000c80043437a20 */ /* 0x000fe20000410000 */
[----:B------:R1:W3:Y:S01]  /*9560*/  LDL R6, [R1+0x28] ;  /* 0x0000280001067983 */ /* 0x0002e20000100800 */
[----:B------:R-:W-:Y:S01]  /*9570*/  @P0 MOV R2, R242 ;  /* 0x000000f200020202 */ /* 0x000fe20000000f00 */
[----:B------:R-:W-:Y:S03]  /*9580*/  FMUL.FTZ R68, R68, c[0x0][0x320] ;  /* 0x0000c80044447a20 */ /* 0x000fe60000410000 */
[----:B------:R1:W1:Y:S01]  /*9590*/  MUFU.TANH R13, R32 ;  /* 0x00000020000d7308 */ /* 0x0002620000002400 */
[----:B------:R-:W-:Y:S02]  /*95a0*/  @P0 IMAD R0, R0, 0x60, RZ ;  /* 0x0000006000000824 */ /* 0x000fe400078e02ff */
[----:B------:R-:W-:Y:S02]  /*95b0*/  FMUL.FTZ R69, R69, c[0x0][0x320] ;  /* 0x0000c80045457a20 */ /* 0x000fe40000410000 */
[----:B------:R-:W-:Y:S02]  /*95c0*/  FMUL.FTZ R70, R70, c[0x0][0x320] ;  /* 0x0000c80046467a20 */ /* 0x000fe40000410000 */
[----:B------:R-:W-:Y:S02]  /*95d0*/  FMUL.FTZ R71, R71, c[0x0][0x320] ;  /* 0x0000c80047477a20 */ /* 0x000fe40000410000 */
[----:B------:R-:W-:Y:S01]  /*95e0*/  FMUL.FTZ R72, R72, c[0x0][0x320] ;  /* 0x0000c80048487a20 */ /* 0x000fe20000410000 */
[----:B------:R-:W1:Y:S01]  /*95f0*/  MUFU.TANH R33, R33 ;  /* 0x0000002100217308 */ /* 0x000e620000002400 */
[----:B------:R-:W-:Y:S02]  /*9600*/  FMUL.FTZ R73, R73, c[0x0][0x320] ;  /* 0x0000c80049497a20 */ /* 0x000fe40000410000 */
[----:B------:R-:W-:Y:S02]  /*9610*/  FMUL.FTZ R74, R74, c[0x0][0x320] ;  /* 0x0000c8004a4a7a20 */ /* 0x000fe40000410000 */
[----:B------:R-:W-:Y:S02]  /*9620*/  FMUL.FTZ R75, R75, c[0x0][0x320] ;  /* 0x0000c8004b4b7a20 */ /* 0x000fe40000410000 */
[----:B------:R-:W-:Y:S02]  /*9630*/  FMUL.FTZ R76, R76, c[0x0][0x320] ;  /* 0x0000c8004c4c7a20 */ /* 0x000fe40000410000 */
[----:B------:R-:W-:Y:S01]  /*9640*/  FMUL.FTZ R77, R77, c[0x0][0x320] ;  /* 0x0000c8004d4d7a20 */ /* 0x000fe20000410000 */
[----:B------:R1:W1:Y:S01]  /*9650*/  MUFU.TANH R183, R34 ;  /* 0x0000002200b77308 */ /* 0x0002620000002400 */
        /* <DEDUP_REMOVED lines=31> */
[----:B------:R-:W-:Y:S01]  /*9850*/  FMUL.FTZ R45, R45, c[0x0][0x320] ;  /* 0x0000c8002d2d7a20 */ /* 0x000fe20000410000 */
[----:B-----5:R-:W-:Y:S01]  /*9860*/  @P0 MOV R3, R15 ;  /* 0x0000000f00030202 */ /* 0x020fe20000000f00 */
[----:B------:R-:W-:Y:S02]  /*9870*/  FMUL.FTZ R47, R47, c[0x0][0x320] ;  /* 0x0000c8002f2f7a20 */ /* 0x000fe40000410000 */
[----:B------:R-:W-:Y:S02]  /*9880*/  FMUL.FTZ R57, R57, c[0x0][0x320] ;  /* 0x0000c80039397a20 */ /* 0x000fe40000410000 */
[----:B------:R-:W-:Y:S01]  /*9890*/  @P0 IMAD.WIDE.U32 R2, R4, 0x60, R2 ;  /* 0x0000006004020825 */ /* 0x000fe200078e0002 */
[----:B------:R1:W1:Y:S03]  /*98a0*/  MUFU.TANH R35, R39 ;  /* 0x0000002700237308 */ /* 0x0002660000002400 */
[----:B------:R-:W-:Y:S01]  /*98b0*/  FMUL.FTZ R58, R58, c[0x0][0x320] ;  /* 0x0000c8003a3a7a20 */ /* 0x000fe20000410000 */
[----:B------:R-:W-:Y:S01]  /*98c0*/  @P0 LEA R4, P1, R2, c[0x0][0x1c8], 0x1 ;  /* 0x0000720002040a11 */ /* 0x000fe200078208ff */
[----:B------:R-:W-:Y:S01]  /*98d0*/  FMUL.FTZ R62, R62, c[0x0][0x320] ;  /* 0x0000c8003e3e7a20 */ /* 0x000fe20000410000 */
[----:B------:R-:W-:Y:S01]  /*98e0*/  @P0 IADD3 R0, R3, R0, RZ ;  /* 0x0000000003000210 */ /* 0x000fe20007ffe0ff */
[----:B------:R-:W-:Y:S02]  /*98f0*/  FMUL.FTZ R90, R90, c[0x0][0x320] ;  /* 0x0000c8005a5a7a20 */ /* 0x000fe40000410000 */
[----:B------:R-:W-:Y:S01]  /*9900*/  FMUL.FTZ R94, R94, c[0x0][0x320] ;  /* 0x0000c8005e5e7a20 */ /* 0x000fe20000410000 */
[----:B------:R1:W1:Y:S01]  /*9910*/  MUFU.TANH R194, R40 ;  /* 0x0000002800c27308 */ /* 0x0002620000002400 */
[----:B------:R-:W-:Y:S01]  /*9920*/  @P0 LEA.HI.X R5, R2, c[0x0][0x1cc], R0, 0x1, P1 ;  /* 0x0000730002050a11 */ /* 0x000fe200008f0c00 */
[----:B------:R-:W-:Y:S01]  /*9930*/  FMUL.FTZ R95, R95, c[0x0][0x320] ;  /* 0x0000c8005f5f7a20 */ /* 0x000fe20000410000 */
[-C--:B------:R-:W-:Y:S02]  /*9940*/  @P0 IADD3 R2, P1, R4, R10.reuse, RZ ;  /* 0x0000000a04020210 */ /* 0x080fe40007f3e0ff */
[----:B------:R-:W-:Y:S01]  /*9950*/  @P0 SHF.L.U64.HI R0, R228, 0x5, R8 ;  /* 0x00000005e4000819 */ /* 0x000fe20000010208 */
[----:B------:R-:W-:Y:S01]  /*9960*/  @!PT LDS RZ, [RZ] ;  /* 0x00000000fffff984 */ /* 0x000fe20000000800 */
[----:B------:R-:W-:Y:S01]  /*9970*/  @!PT LDS RZ, [RZ] ;  /* 0x00000000fffff984 */ /* 0x000fe20000000800 */
[----:B------:R-:W-:Y:S01]  /*9980*/  @!PT LDS RZ, [RZ] ;  /* 0x00000000fffff984 */ /* 0x000fe20000000800 */
[----:B------:R5:W-:Y:S01]  /*9990*/  @P0 LDGSTS.E.BYPASS.LTC128B.128 [R227+0x3100], [R4.64], !P6 ;  /* 0x0310000004e30fae */ /* 0x000be2000f101d4c */
[----:B------:R-:W-:Y:S02]  /*99a0*/  @P0 IADD3 R8, P2, R2, R10, RZ ;  /* 0x0000000a02080210 */ /* 0x000fe40007f5e0ff */
[-C--:B------:R-:W-:Y:S01]  /*99b0*/  @P0 IADD3.X R3, R5, R0.reuse, RZ, P1, !PT ;  /* 0x0000000005030210 */ /* 0x080fe20000ffe4ff */
[----:B------:R1:W1:Y:S03]  /*99c0*/  MUFU.TANH R192, R41 ;  /* 0x0000002900c07308 */ /* 0x0002660000002400 */
[----:B------:R-:W-:Y:S01]  /*99d0*/  @P0 IADD3.X R9, R3, R0, RZ, P2, !PT ;  /* 0x0000000003090210 */ /* 0x000fe200017fe4ff */
[----:B------:R1:W-:Y:S06]  /*99e0*/  @P0 LDGSTS.E.BYPASS.LTC128B.128 [R227+0x3900], [R2.64], !P6 ;  /* 0x0390000002e30fae */ /* 0x0003ec000f101d4c */
[----:B------:R2:W2:Y:S02]  /*99f0*/  MUFU.TANH R200, R42 ;  /* 0x0000002a00c87308 */ /* 0x0004a40000002400 */
[----:B------:R2:W-:Y:S08]  /*9a00*/  @P0 LDGSTS.E.BYPASS.LTC128B.128 [R227+0x4100], [R8.64], !P6 ;  /* 0x0410000008e30fae */ /* 0x0005f0000f101d4c */
[----:B------:R2:W2:Y:S10]  /*9a10*/  MUFU.TANH R199, R43 ;  /* 0x0000002b00c77308 */ /* 0x0004b40000002400 */
[----:B------:R2:W2:Y:S01]  /*9a20*/  MUFU.TANH R184, R44 ;  /* 0x0000002c00b87308 */ /* 0x0004a20000002400 */
[----:B-1----:R-:W-:Y:S04]  /*9a30*/  @P0 IADD3 R2, P1, R8, R10, RZ ;  /* 0x0000000a08020210 */ /* 0x002fe80007f3e0ff */
[----:B------:R-:W-:Y:S02]  /*9a40*/  @P0 IADD3.X R3, R9, R0, RZ, P1, !PT ;  /* 0x0000000009030210 */ /* 0x000fe40000ffe4ff */
[----:B-----5:R-:W-:Y:S03]  /*9a50*/  @P0 IADD3 R4, P2, R2, R10, RZ ;  /* 0x0000000a02040210 */ /* 0x020fe60007f5e0ff */
[----:B------:R1:W1:Y:S01]  /*9a60*/  MUFU.TANH R170, R45 ;  /* 0x0000002d00aa7308 */ /* 0x0002620000002400 */
[----:B------:R5:W-:Y:S01]  /*9a70*/  @P0 LDGSTS.E.BYPASS.LTC128B.128 [R227+0x4900], [R2.64], !P6 ;  /* 0x0490000002e30fae */ /* 0x000be2000f101d4c */
[----:B------:R-:W-:Y:S02]  /*9a80*/  @P0 IADD3.X R5, R3, R0, RZ, P2, !PT ;  /* 0x0000000003050210 */ /* 0x000fe400017fe4ff */
[----:B------:R-:W-:Y:S04]  /*9a90*/  @P0 IADD3 R10, P1, R4, R10, RZ ;  /* 0x0000000a040a0210 */ /* 0x000fe80007f3e0ff */
[----:B------:R-:W-:Y:S01]  /*9aa0*/  @P0 IADD3.X R11, R5, R0, RZ, P1, !PT ;  /* 0x00000000050b0210 */ /* 0x000fe20000ffe4ff */
[----:B------:R1:W-:Y:S01]  /*9ab0*/  @P0 LDGSTS.E.BYPASS.LTC128B.128 [R227+0x5100], [R4.64], !P6 ;  /* 0x0510000004e30fae */ /* 0x0003e2000f101d4c */
[----:B------:R1:W1:Y:S07]  /*9ac0*/  MUFU.TANH R196, R47 ;  /* 0x0000002f00c47308 */ /* 0x00026e0000002400 */
[----:B------:R2:W-:Y:S01]  /*9ad0*/  @P0 LDGSTS.E.BYPASS.LTC128B.128 [R227+0x5900], [R10.64], !P6 ;  /* 0x059000000ae30fae */ /* 0x0005e2000f101d4c */
[----:B------:R-:W-:Y:S02]  /*9ae0*/  PLOP3.LUT P0, PT, PT, PT, UP1, 0x40, 0x0 ;  /* 0x000000000000781c */ /* 0x000fe40003f0e818 */
[----:B------:R-:W1:Y:S05]  /*9af0*/  MUFU.TANH R49, R49 ;  /* 0x0000003100317308 */ /* 0x000e6a0000002400 */
[----:B------:R-:W0:Y:S01]  /*9b00*/  LDGDEPBAR ;  /* 0x00000000000079af */ /* 0x000e220000000000 */
[----:B-----5:R-:W-:Y:S04]  /*9b10*/  IMAD R3, R225, -0x60, RZ ;  /* 0xffffffa0e1037824 */ /* 0x020fe800078e02ff */
[----:B------:R-:W1:Y:S10]  /*9b20*/  MUFU.TANH R50, R50 ;  /* 0x0000003200327308 */ /* 0x000e740000002400 */
[----:B------:R-:W1:Y:S10]  /*9b30*/  MUFU.TANH R51, R51 ;  /* 0x0000003300337308 */ /* 0x000e740000002400 */
[----:B------:R-:W1:Y:S10]  /*9b40*/  MUFU.TANH R52, R52 ;  /* 0x0000003400347308 */ /* 0x000e740000002400 */
[----:B------:R-:W1:Y:S10]  /*9b50*/  MUFU.TANH R53, R53 ;  /* 0x0000003500357308 */ /* 0x000e740000002400 */
[----:B------:R-:W1:Y:S10]  /*9b60*/  MUFU.TANH R54, R54 ;  /* 0x0000003600367308 */ /* 0x000e740000002400 */
[----:B------:R-:W1:Y:S10]  /*9b70*/  MUFU.TANH R55, R55 ;  /* 0x0000003700377308 */ /* 0x000e740000002400 */
[----:B------:R3:W3:Y:S10]  /*9b80*/  MUFU.TANH R168, R56 ;  /* 0x0000003800a87308 */ /* 0x0006f40000002400 */
[----:B------:R3:W3:Y:S01]  /*9b90*/  MUFU.TANH R56, R57 ;  /* 0x0000003900387308 */ /* 0x0006e20000002400 */
[----:B--2---:R-:W-:Y:S04]  /*9ba0*/  IADD3 R10, -R46, 0x1, R3 ;  /* 0x000000012e0a7810 */ /* 0x004fe80007ffe103 */
[----:B-1----:R-:W-:Y:S05]  /*9bb0*/  IADD3 R5, R10, c[0x0][0x1d0], RZ ;  /* 0x000074000a057a10 */ /* 0x002fea0007ffe0ff */
[----:B------:R1:W2:Y:S01]  /*9bc0*/  MUFU.TANH R181, R58 ;  /* 0x0000003a00b57308 */ /* 0x0002a20000002400 */
[----:B------:R-:W-:Y:S04]  /*9bd0*/  IADD3 R5, R5, -c[0x0][0x168], RZ ;  /* 0x80005a0005057a10 */ /* 0x000fe80007ffe0ff */
[C---:B------:R-:W-:Y:S05]  /*9be0*/  IADD3 R8, R5.reuse, UR10, RZ ;  /* 0x0000000a05087c10 */ /* 0x040fea000fffe0ff */
[----:B------:R1:W1:Y:S10]  /*9bf0*/  MUFU.TANH R180, R59 ;  /* 0x0000003b00b47308 */ /* 0x0002740000002400 */
[----:B------:R-:W1:Y:S10]  /*9c00*/  MUFU.TANH R60, R60 ;  /* 0x0000003c003c7308 */ /* 0x000e740000002400 */
[----:B------:R-:W1:Y:S10]  /*9c10*/  MUFU.TANH R61, R61 ;  /* 0x0000003d003d7308 */ /* 0x000e740000002400 */
[----:B------:R1:W1:Y:S01]  /*9c20*/  MUFU.TANH R179, R62 ;  /* 0x0000003e00b37308 */ /* 0x0002620000002400 */
[----:B---3--:R-:W-:Y:S02]  /*9c30*/  @P3 MOV R6, R7 ;  /* 0x0000000700063202 */ /* 0x008fe40000000f00 */
[----:B------:R-:W-:Y:S07]  /*9c40*/  IADD3 R7, R5, c[0x0][0x328], RZ ;  /* 0x0000ca0005077a10 */ /* 0x000fee0007ffe0ff */
[----:B------:R3:W1:Y:S01]  /*9c50*/  MUFU.TANH R178, R63 ;  /* 0x0000003f00b27308 */ /* 0x0006620000002400 */
[----:B------:R-:W5:Y:S09]  /*9c60*/  SHFL.IDX PT, R9, R6, RZ, 0x1c1f ;  /* 0x001c1fff06097589 */ /* 0x000f7200000e0000 */
[----:B------:R-:W1:Y:S10]  /*9c70*/  MUFU.TANH R64, R64 ;  /* 0x0000004000407308 */ /* 0x000e740000002400 */
[----:B------:R-:W1:Y:S01]  /*9c80*/  MUFU.TANH R65, R65 ;  /* 0x0000004100417308 */ /* 0x000e620000002400 */
[----:B-----5:R-:W-:Y:S02]  /*9c90*/  IADD3 R2, R7, R9, RZ ;  /* 0x0000000907027210 */ /* 0x020fe40007ffe0ff */
[----:B------:R-:W-:Y:S07]  /*9ca0*/  IADD3 R0, R9, R8, RZ ;  /* 0x0000000809007210 */ /* 0x000fee0007ffe0ff */
[----:B------:R-:W1:Y:S10]  /*9cb0*/  MUFU.TANH R66, R66 ;  /* 0x0000004200427308 */ /* 0x000e740000002400 */
        /* <DEDUP_REMOVED lines=11> */
[----:B------:R3:W1:Y:S10]  /*9d70*/  MUFU.TANH R186, R78 ;  /* 0x0000004e00ba7308 */ /* 0x0006740000002400 */
        /* <DEDUP_REMOVED lines=15> */
[----:B------:R3:W1:Y:S10]  /*9e70*/  MUFU.TANH R63, R94 ;  /* 0x0000005e003f7308 */ /* 0x0006740000002400 */
[----:B------:R3:W1:Y:S10]  /*9e80*/  MUFU.TANH R59, R95 ;  /* 0x0000005f003b7308 */ /* 0x0006740000002400 */
[----:B------:R-:W1:Y:S10]  /*9e90*/  MUFU.TANH R30, R30 ;  /* 0x0000001e001e7308 */ /* 0x000e740000002400 */
[----:B------:R-:W1:Y:S10]  /*9ea0*/  MUFU.TANH R27, R27 ;  /* 0x0000001b001b7308 */ /* 0x000e740000002400 */
[----:B------:R-:W1:Y:S10]  /*9eb0*/  MUFU.TANH R31, R31 ;  /* 0x0000001f001f7308 */ /* 0x000e740000002400 */
[----:B------:R-:W1:Y:S01]  /*9ec0*/  MUFU.TANH R29, R29 ;  /* 0x0000001d001d7308 */ /* 0x000e620000002400 */
[----:B------:R-:W-:-:S05]  /*9ed0*/  @P0 BRA `(.L_x_482) ;  /* 0x0000019000000947 */ /* 0x000fca0003800000 */
[----:B--234-:R-:W-:Y:S01]  /*9ee0*/  IADD3 R4, R9, c[0x0][0x1d0], RZ ;  /* 0x0000740009047a10 */ /* 0x01cfe20007ffe0ff */
[----:B------:R-:W-:Y:S03]  /*9ef0*/  BSSY B0, `(.L_x_483) ;  /* 0x0000012000007945 */ /* 0x000fe60003800000 */
[----:B------:R-:W-:Y:S04]  /*9f00*/  IADD3 R4, R4, -c[0x0][0x168], RZ ;  /* 0x80005a0004047a10 */ /* 0x000fe80007ffe0ff */
[----:B------:R-:W-:Y:S11]  /*9f10*/  ISETP.GT.AND P0, PT, R4, -0x1, PT ;  /* 0xffffffff0400780c */ /* 0x000ff60003f04270 */
[----:B------:R-:W-:Y:S02]  /*9f20*/  @!UPT UIADD3 URZ, URZ, URZ, URZ ;  /* 0x0000003f3f3ff290 */ /* 0x000fe4000fffe03f */
[----:B------:R-:W-:-:S05]  /*9f30*/  @P0 BRA `(.L_x_484) ;  /* 0x0000008000000947 */ /* 0x000fca0003800000 */
[----:B------:R-:W-:Y:S01]  /*9f40*/  LOP3.LUT R4, RZ, R4, RZ, 0x33, !PT ;  /* 0x00000004ff047212 */ /* 0x000fe200078e33ff */
[----:B------:R-:W-:Y:S05]  /*9f50*/  IMAD.MOV.U32 R9, RZ, RZ, c[0x0][0x32c] ;  /* 0x0000cb00ff097624 */ /* 0x000fea00078e00ff */
[----:B------:R-:W-:Y:S11]  /*9f60*/  ISETP.NE.AND P0, PT, R9, 0x1, PT ;  /* 0x000000010900780c */ /* 0x000ff60003f05270 */
[----:B------:R-:W-:Y:S02]  /*9f70*/  @!UPT UIADD3 URZ, URZ, URZ, URZ ;  /* 0x0000003f3f3ff290 */ /* 0x000fe4000fffe03f */
[----:B------:R-:W-:Y:S05]  /*9f80*/  @P0 IMAD.HI.U32 R9, R4, c[0x0][0x330], RZ ;  /* 0x0000cc0004090a27 */ /* 0x000fea00078e00ff */
[----:B------:R-:W-:Y:S04]  /*9f90*/  @P0 SHF.R.U32.HI R4, RZ, c[0x0][0x334], R9 ;  /* 0x0000cd00ff040a19 */ /* 0x000fe80000011609 */
[----:B------:R-:W-:Y:S01]  /*9fa0*/  LOP3.LUT R4, RZ, R4, RZ, 0x33, !PT ;  /* 0x00000004ff047212 */ /* 0x000fe200078e33ff */
[----:B------:R-:W-:-:S05]  /*9fb0*/  BRA `(.L_x_485) ;  /* 0x0000005000007947 */ /* 0x000fca0003800000 */
.L_x_484:
[----:B------:R-:W-:Y:S04]  /*9fc0*/  MOV R9, c[0x0][0x32c] ;  /* 0x0000cb0000097a02 */ /* 0x000fe80000000f00 */
[----:B------:R-:W-:Y:S11]  /*9fd0*/  ISETP.NE.AND P0, PT, R9, 0x1, PT ;  /* 0x000000010900780c */ /* 0x000ff60003f05270 */
[----:B------:R-:W-:Y:S02]  /*9fe0*/  @!UPT UIADD3 URZ, URZ, URZ, URZ ;  /* 0x0000003f3f3ff290 */ /* 0x000fe4000fffe03f */
[----:B------:R-:W-:Y:S05]  /*9ff0*/  @P0 IMAD.HI.U32 R9, R4, c[0x0][0x330], RZ ;  /* 0x0000cc0004090a27 */ /* 0x000fea00078e00ff */
[----:B------:R-:W-:Y:S02]  /*a000*/  @P0 SHF.R.U32.HI R4, RZ, c[0x0][0x334], R9 ;  /* 0x0000cd00ff040a19 */ /* 0x000fe40000011609 */
.L_x_485:
[----:B------:R-:W-:Y:S05]  /*a010*/  BSYNC B0 ;  /* 0x0000000000007941 */ /* 0x000fea0003800000 */
.L_x_483:
[----:B------:R-:W-:Y:S04]  /*a020*/  IMAD.IADD R9, R3, 0x1, -R46 ;  /* 0x0000000103097824 */ /* 0x000fe800078e0a2e */
[----:B------:R-:W-:Y:S05]  /*a030*/  IMAD R4, R4, c[0x0][0x32c], R9 ;  /* 0x0000cb0004047a24 */ /* 0x000fea00078e0209 */
[----:B------:R-:W-:Y:S02]  /*a040*/  IADD3 R9, R4, c[0x0][0x32c], RZ ;  /* 0x0000cb0004097a10 */ /* 0x000fe40007ffe0ff */
[----:B------:R-:W-:Y:S02]  /*a050*/  IMNMX R0, R0, R4, !PT ;  /* 0x0000000400007217 */ /* 0x000fe40007800200 */
[----:B------:R-:W-:Y:S02]  /*a060*/  IMNMX R2, R2, R9, PT ;  /* 0x0000000902027217 */ /* 0x000fe40003800200 */
.L_x_482:
[C---:B--234-:R-:W-:Y:S02]  /*a070*/  ISETP.GE.AND P0, PT, R3.reuse, 0x9, PT ;  /* 0x000000090300780c */ /* 0x05cfe40003f06270 */
[C---:B------:R-:W-:Y:S02]  /*a080*/  ISETP.GE.AND P1, PT, R3.reuse, 0x2, PT ;  /* 0x000000020300780c */ /* 0x040fe40003f26270 */
[----:B------:R-:W-:Y:S02]  /*a090*/  P2R R25, PR, RZ, 0x1 ;  /* 0x00000001ff197803 */ /* 0x000fe40000000000 */
[C---:B------:R-:W-:Y:S02]  /*a0a0*/  ISETP.GT.AND P0, PT, R0.reuse, 0x8, !P0 ;  /* 0x000000080000780c */ /* 0x040fe40004704270 */
[----:B------:R-:W-:Y:S02]  /*a0b0*/  P2R R26, PR, RZ, 0x2 ;  /* 0x00000002ff1a7803 */ /* 0x000fe40000000000 */
[----:B------:R-:W-:Y:S02]  /*a0c0*/  ISETP.GT.AND P1, PT, R0, 0x1, !P1 ;  /* 0x000000010000780c */ /* 0x000fe40004f24270 */
[C---:B------:R-:W-:Y:S02]  /*a0d0*/  ISETP.GE.AND P2, PT, R3.reuse, 0x11, PT ;  /* 0x000000110300780c */ /* 0x040fe40003f46270 */
[C---:B------:R-:W-:Y:S02]  /*a0e0*/  ISETP.LT.OR P0, PT, R2.reuse, 0x9, P0 ;  /* 0x000000090200780c */ /* 0x040fe40000701670 */
[----:B------:R-:W-:Y:S02]  /*a0f0*/  ISETP.LT.OR P1, PT, R2, 0x2, P1 ;  /* 0x000000020200780c */ /* 0x000fe40000f21670 */
[C---:B------:R-:W-:Y:S02]  /*a100*/  ISETP.GE.AND P3, PT, R3.reuse, 0xa, PT ;  /* 0x0000000a0300780c */ /* 0x040fe40003f66270 */
[----:B------:R-:W-:Y:S02]  /*a110*/  FSEL R36, R16, -INF , !P0 ;  /* 0xff80000010247808 */ /* 0x000fe40004000000 */
[----:B------:R-:W-:Y:S02]  /*a120*/  ISETP.GT.AND P0, PT, R0, 0x10, !P2 ;  /* 0x000000100000780c */ /* 0x000fe40005704270 */
[----:B------:R-:W-:Y:S02]  /*a130*/  FSEL R32, R176, -INF , !P1 ;  /* 0xff800000b0207808 */ /* 0x000fe40004800000 */
[----:B------:R-:W-:Y:S02]  /*a140*/  ISETP.GT.AND P1, PT, R0, 0x9, !P3 ;  /* 0x000000090000780c */ /* 0x000fe40005f24270 */
[----:B------:R-:W-:Y:S02]  /*a150*/  P2R R23, PR, RZ, 0x4 ;  /* 0x00000004ff177803 */ /* 0x000fe40000000000 */
[C---:B------:R-:W-:Y:S02]  /*a160*/  ISETP.LT.OR P0, PT, R2.reuse, 0x11, P0 ;  /* 0x000000110200780c */ /* 0x040fe40000701670 */
[----:B------:R-:W-:Y:S02]  /*a170*/  ISETP.GE.AND P2, PT, R3, 0x12, PT ;  /* 0x000000120300780c */ /* 0x000fe40003f46270 */
[----:B------:R-:W-:Y:S02]  /*a180*/  ISETP.LT.OR P1, PT, R2, 0xa, P1 ;  /* 0x0000000a0200780c */ /* 0x000fe40000f21670 */
[----:B------:R-:W-:Y:S02]  /*a190*/  FSEL R40, R20, -INF , !P0 ;  /* 0xff80000014287808 */ /* 0x000fe40004000000 */
[----:B------:R-:W-:Y:S02]  /*a1a0*/  ISETP.GT.AND P0, PT, R0, 0x11, !P2 ;  /* 0x000000110000780c */ /* 0x000fe40005704270 */
[----:B------:R-:W-:Y:S02]  /*a1b0*/  FSEL R38, R17, -INF , !P1 ;  /* 0xff80000011267808 */ /* 0x000fe40004800000 */
[----:B------:R-:W-:Y:S02]  /*a1c0*/  ISETP.LT.OR P0, PT, R2, 0x12, P0 ;  /* 0x000000120200780c */ /* 0x000fe40000701670 */
[----:B------:R-:W-:Y:S02]  /*a1d0*/  ISETP.GE.AND P1, PT, R3, 0x19, PT ;  /* 0x000000190300780c */ /* 0x000fe40003f26270 */
[----:B------:R-:W-:Y:S02]  /*a1e0*/  FSEL R42, R21, -INF , !P0 ;  /* 0xff800000152a7808 */ /* 0x000fe40004000000 */
[----:B------:R-:W-:Y:S02]  /*a1f0*/  ISETP.GT.AND P0, PT, R0, 0x18, !P1 ;  /* 0x000000180000780c */ /* 0x000fe40004f04270 */
[----:B------:R-:W-:Y:S02]  /*a200*/  P2R R21, PR, RZ, 0x2 ;  /* 0x00000002ff157803 */ /* 0x000fe40000000000 */
        /* <DEDUP_REMOVED lines=11> */
[C---:B------:R-:W-:Y:S02]  /*a2c0*/  ISETP.GE.AND P1, PT, R3.reuse, 0x22, PT ;  /* 0x000000220300780c */ /* 0x040fe40003f26270 */
        /* <DEDUP_REMOVED lines=30> */
[----:B-1----:R-:W-:Y:S02]  /*a4b0*/  FSEL R195, R64, -INF , !P0 ;  /* 0xff80000040c37808 */ /* 0x002fe40004000000 */
[----:B------:R-:W-:Y:S02]  /*a4c0*/  ISETP.GT.AND P0, PT, R0, 0x39, !P1 ;  /* 0x000000390000780c */ /* 0x000fe40004f04270 */
[----:B------:R-:W-:Y:S02]  /*a4d0*/  ISETP.GE.AND P4, PT, R3, 0x41, PT ;  /* 0x000000410300780c */ /* 0x000fe40003f86270 */
[----:B------:R-:W-:Y:S02]  /*a4e0*/  ISETP.LT.OR P0, PT, R2, 0x3a, P0 ;  /* 0x0000003a0200780c */ /* 0x000fe40000701670 */
[----:B------:R-:W-:Y:S02]  /*a4f0*/  P2R R24, PR, RZ, 0x8 ;  /* 0x00000008ff187803 */ /* 0x000fe40000000000 */
[----:B------:R-:W-:Y:S02]  /*a500*/  FSEL R198, R65, -INF , !P0 ;  /* 0xff80000041c67808 */ /* 0x000fe40004000000 */
[----:B------:R-:W-:Y:S02]  /*a510*/  ISETP.GT.AND P0, PT, R0, 0x40, !P4 ;  /* 0x000000400000780c */ /* 0x000fe40006704270 */
[C---:B------:R-:W-:Y:S02]  /*a520*/  ISETP.GE.AND P3, PT, R3.reuse, 0x42, PT ;  /* 0x000000420300780c */ /* 0x040fe40003f66270 */
[----:B------:R-:W-:Y:S02]  /*a530*/  ISETP.LT.OR P0, PT, R2, 0x41, P0 ;  /* 0x000000410200780c */ /* 0x000fe40000701670 */
[----:B------:R-:W-:Y:S02]  /*a540*/  P2R R22, PR, RZ, 0x4 ;  /* 0x00000004ff167803 */ /* 0x000fe40000000000 */
[----:B------:R-:W-:Y:S02]  /*a550*/  FSEL R204, R68, -INF , !P0 ;  /* 0xff80000044cc7808 */ /* 0x000fe40004000000 */
        /* <DEDUP_REMOVED lines=25> */
[----:B------:R-:W-:Y:S04]  /*a6f0*/  ISETP.GT.AND P0, PT, R0, 0x58, !P5 ;  /* 0x000000580000780c */ /* 0x000fe80006f04270 */
[----:B------:R-:W-:Y:S04]  /*a700*/  ISETP.LT.OR P0, PT, R2, 0x59, P0 ;  /* 0x000000590200780c */ /* 0x000fe80000701670 */
[----:B------:R-:W-:Y:S02]  /*a710*/  FSEL R252, R30, -INF , !P0 ;  /* 0xff8000001efc7808 */ /* 0x000fe40004000000 */
[----:B------:R-:W-:Y:S04]  /*a720*/  ISETP.GT.AND P0, PT, R0, RZ, !P1 ;  /* 0x000000ff0000720c */ /* 0x000fe80004f04270 */
[----:B------:R-:W-:Y:S04]  /*a730*/  ISETP.LT.OR P0, PT, R2, 0x1, P0 ;  /* 0x000000010200780c */ /* 0x000fe80000701670 */
[----:B------:R-:W-:Y:S02]  /*a740*/  FSEL R30, R226, -INF , !P0 ;  /* 0xff800000e21e7808 */ /* 0x000fe40004000000 */
[----:B------:R-:W-:Y:S02]  /*a750*/  ISETP.GE.AND P0, PT, R3, 0x5a, PT ;  /* 0x0000005a0300780c */ /* 0x000fe40003f06270 */
[----:B------:R-:W1:Y:S02]  /*a760*/  SHFL.IDX PT, R3, R6, 0x1, 0x1c1f ;  /* 0x003c1f0006037f89 */ /* 0x000e6400000e0000 */
[----:B------:R-:W-:Y:S02]  /*a770*/  P2R R4, PR, RZ, 0x1 ;  /* 0x00000001ff047803 */ /* 0x000fe40000000000 */
[----:B------:R-:W-:Y:S04]  /*a780*/  ISETP.GT.AND P0, PT, R0, 0x59, !P0 ;  /* 0x000000590000780c */ /* 0x000fe80004704270 */
[----:B------:R-:W-:Y:S04]  /*a790*/  ISETP.LT.OR P0, PT, R2, 0x5a, P0 ;  /* 0x0000005a0200780c */ /* 0x000fe80000701670 */
[----:B------:R-:W-:Y:S02]  /*a7a0*/  FSEL R84, R27, -INF , !P0 ;  /* 0xff8000001b547808 */ /* 0x000fe40004000000 */
[----:B------:R-:W-:Y:S01]  /*a7b0*/  PLOP3.LUT P0, PT, PT, PT, UP1, 0x40, 0x0 ;  /* 0x000000000000781c */ /* 0x000fe20003f0e818 */
[--C-:B-1----:R-:W-:Y:S02]  /*a7c0*/  IMAD.IADD R2, R7, 0x1, R3.reuse ;  /* 0x0000000107027824 */ /* 0x102fe400078e0203 */
[----:B------:R-:W-:Y:S10]  /*a7d0*/  IMAD.IADD R0, R8, 0x1, R3 ;  /* 0x0000000108007824 */ /* 0x000ff400078e0203 */
[----:B------:R-:W-:-:S05]  /*a7e0*/  @P0 BRA `(.L_x_486) ;  /* 0x000001b000000947 */ /* 0x000fca0003800000 */
[----:B------:R-:W-:Y:S01]  /*a7f0*/  IADD3 R0, R3, c[0x0][0x1d0], RZ ;  /* 0x0000740003007a10 */ /* 0x000fe20007ffe0ff */
        /* <DEDUP_REMOVED lines=13> */
.L_x_488:
[----:B------:R-:W-:Y:S04]  /*a8d0*/  MOV R2, c[0x0][0x32c] ;  /* 0x0000cb0000027a02 */ /* 0x000fe80000000f00 */
[----:B------:R-:W-:Y:S11]  /*a8e0*/  ISETP.NE.AND P0, PT, R2, 0x1, PT ;  /* 0x000000010200780c */ /* 0x000ff60003f05270 */
[----:B------:R-:W-:Y:S02]  /*a8f0*/  @!UPT UIADD3 URZ, URZ, URZ, URZ ;  /* 0x0000003f3f3ff290 */ /* 0x000fe4000fffe03f */
[----:B------:R-:W-:Y:S05]  /*a900*/  @P0 IMAD.HI.U32 R2, R0, c[0x0][0x330], RZ ;  /* 0x0000cc0000020a27 */ /* 0x000fea00078e00ff */
[----:B------:R-:W-:Y:S02]  /*a910*/  @P0 SHF.R.U32.HI R0, RZ, c[0x0][0x334], R2 ;  /* 0x0000cd00ff000a19 */ /* 0x000fe40000011602 */
.L_x_489:
[----:B------:R-:W-:Y:S05]  /*a920*/  BSYNC B0 ;  /* 0x0000000000007941 */ /* 0x000fea0003800000 */
.L_x_487:
[----:B------:R-:W-:Y:S02]  /*a930*/  IADD3 R2, R10, -0x1, RZ ;  /* 0xffffffff0a027810 */ /* 0x000fe40007ffe0ff */
[C-C-:B------:R-:W-:Y:S02]  /*a940*/  IADD3 R27, R3.reuse, UR10, R5.reuse ;  /* 0x0000000a031b7c10 */ /* 0x140fe4000fffe005 */
[----:B------:R-:W-:Y:S01]  /*a950*/  IADD3 R3, R3, c[0x0][0x328], R5 ;  /* 0x0000ca0003037a10 */ /* 0x000fe20007ffe005 */
[----:B------:R-:W-:Y:S05]  /*a960*/  IMAD R0, R0, c[0x0][0x32c], R2 ;  /* 0x0000cb0000007a24 */ /* 0x000fea00078e0202 */
[----:B------:R-:W-:Y:S02]  /*a970*/  IADD3 R2, R0, c[0x0][0x32c], RZ ;  /* 0x0000cb0000027a10 */ /* 0x000fe40007ffe0ff */
[----:B------:R-:W-:Y:S02]  /*a980*/  IMNMX R0, R27, R0, !PT ;  /* 0x000000001b007217 */ /* 0x000fe40007800200 */
[----:B------:R-:W-:Y:S02]  /*a990*/  IMNMX R2, R3, R2, PT ;  /* 0x0000000203027217 */ /* 0x000fe40003800200 */
.L_x_486:
[----:B------:R-:W-:Y:S01]  /*a9a0*/  ISETP.NE.AND P0, PT, R26, RZ, PT ;  /* 0x000000ff1a00720c */ /* 0x000fe20003f05270 */
[----:B------:R-:W1:Y:S03]  /*a9b0*/  SHFL.IDX PT, R3, R6, 0x2, 0x1c1f ;  /* 0x005c1f0006037f89 */ /* 0x000e6600000e0000 */
[----:B------:R-:W-:Y:S04]  /*a9c0*/  ISETP.GT.AND P0, PT, R0, 0x1, !P0 ;  /* 0x000000010000780c */ /* 0x000fe80004704270 */
[----:B------:R-:W-:Y:S04]  /*a9d0*/  ISETP.LT.OR P0, PT, R2, 0x2, P0 ;  /* 0x000000020200780c */ /* 0x000fe80000701670 */
[----:B------:R-:W-:Y:S02]  /*a9e0*/  FSEL R34, R229, -INF , !P0 ;  /* 0xff800000e5227808 */ /* 0x000fe40004000000 */
[----:B------:R-:W-:Y:S04]  /*a9f0*/  ISETP.NE.AND P0, PT, R25, RZ, PT ;  /* 0x000000ff1900720c */ /* 0x000fe80003f05270 */
        /* <DEDUP_REMOVED lines=79> */
[----:B------:R-:W-:Y:S04]  /*aef0*/  ISETP.GT.AND P0, PT, R0, RZ, !P1 ;  /* 0x000000ff0000720c */ /* 0x000fe80004f04270 */
[----:B------:R-:W-:Y:S04]  /*af00*/  ISETP.LT.OR P0, PT, R2, 0x1, P0 ;  /* 0x000000010200780c */ /* 0x000fe80000701670 */
[----:B------:R-:W-:Y:S02]  /*af10*/  FSEL R31, R239, -INF , !P0 ;  /* 0xff800000ef1f7808 */ /* 0x000fe40004000000 */
[----:B------:R-:W-:Y:S04]  /*af20*/  ISETP.NE.AND P0, PT, R4, RZ, PT ;  /* 0x000000ff0400720c */ /* 0x000fe80003f05270 */
[----:B------:R-:W-:Y:S01]  /*af30*/  ISETP.GT.AND P0, PT, R0, 0x59, !P0 ;  /* 0x000000590000780c */ /* 0x000fe20004704270 */
[--C-:B-1----:R-:W-:Y:S03]  /*af40*/  IMAD.IADD R0, R8, 0x1, R3.reuse ;  /* 0x0000000108007824 */ /* 0x102fe600078e0203 */
[----:B------:R-:W-:Y:S01]  /*af50*/  ISETP.LT.OR P0, PT, R2, 0x5a, P0 ;  /* 0x0000005a0200780c */ /* 0x000fe20000701670 */
[----:B------:R-:W-:Y:S03]  /*af60*/  IMAD.IADD R2, R7, 0x1, R3 ;  /* 0x0000000107027824 */ /* 0x000fe600078e0203 */
[----:B------:R-:W-:Y:S02]  /*af70*/  FSEL R250, R29, -INF , !P0 ;  /* 0xff8000001dfa7808 */ /* 0x000fe40004000000 */
[----:B------:R-:W-:Y:S11]  /*af80*/  PLOP3.LUT P0, PT, PT, PT, UP1, 0x40, 0x0 ;  /* 0x000000000000781c */ /* 0x000ff60003f0e818 */
[----:B------:R-:W-:Y:S02]  /*af90*/  @!UPT UIADD3 URZ, URZ, URZ, URZ ;  /* 0x0000003f3f3ff290 */ /* 0x000fe4000fffe03f */
        /* <DEDUP_REMOVED lines=15> */
.L_x_492:
[----:B------:R-:W-:Y:S04]  /*b090*/  MOV R27, c[0x0][0x32c] ;  /* 0x0000cb00001b7a02 */ /* 0x000fe80000000f00 */
[----:B------:R-:W-:Y:S11]  /*b0a0*/  ISETP.NE.AND P0, PT, R27, 0x1, PT ;  /* 0x000000011b00780c */ /* 0x000ff60003f05270 */
[----:B------:R-:W-:Y:S02]  /*b0b0*/  @!UPT UIADD3 URZ, URZ, URZ, URZ ;  /* 0x0000003f3f3ff290 */ /* 0x000fe4000fffe03f */
[----:B------:R-:W-:Y:S05]  /*b0c0*/  @P0 IMAD.HI.U32 R27, R3, c[0x0][0x330], RZ ;  /* 0x0000cc00031b0a27 */ /* 0x000fea00078e00ff */
[----:B------:R-:W-:Y:S02]  /*b0d0*/  @P0 SHF.R.U32.HI R3, RZ, c[0x0][0x334], R27 ;  /* 0x0000cd00ff030a19 */ /* 0x000fe4000001161b */
.L_x_493:
[----:B------:R-:W-:Y:S05]  /*b0e0*/  BSYNC B0 ;  /* 0x0000000000007941 */ /* 0x000fea0003800000 */
.L_x_491:
[----:B------:R-:W-:Y:S04]  /*b0f0*/  IMAD R27, R225, -0x60, -R46 ;  /* 0xffffffa0e11b7824 */ /* 0x000fe800078e0a2e */
[----:B------:R-:W-:Y:S05]  /*b100*/  IMAD R3, R3, c[0x0][0x32c], R27 ;  /* 0x0000cb0003037a24 */ /* 0x000fea00078e021b */
[----:B------:R-:W-:Y:S02]  /*b110*/  IADD3 R27, R3, c[0x0][0x32c], RZ ;  /* 0x0000cb00031b7a10 */ /* 0x000fe40007ffe0ff */
[----:B------:R-:W-:Y:S02]  /*b120*/  IMNMX R0, R0, R3, !PT ;  /* 0x0000000300007217 */ /* 0x000fe40007800200 */
[----:B------:R-:W-:Y:S02]  /*b130*/  IMNMX R2, R2, R27, PT ;  /* 0x0000001b02027217 */ /* 0x000fe40003800200 */
.L_x_490:
        /* <DEDUP_REMOVED lines=111> */
.L_x_496:
[----:B------:R-:W-:Y:S04]  /*b830*/  MOV R2, c[0x0][0x32c] ;  /* 0x0000cb0000027a02 */ /* 0x000fe80000000f00 */
[----:B------:R-:W-:Y:S11]  /*b840*/  ISETP.NE.AND P0, PT, R2, 0x1, PT ;  /* 0x000000010200780c */ /* 0x000ff60003f05270 */
[----:B------:R-:W-:Y:S02]  /*b850*/  @!UPT UIADD3 URZ, URZ, URZ, URZ ;  /* 0x0000003f3f3ff290 */ /* 0x000fe4000fffe03f */
[----:B------:R-:W-:Y:S05]  /*b860*/  @P0 IMAD.HI.U32 R2, R0, c[0x0][0x330], RZ ;  /* 0x0000cc0000020a27 */ /* 0x000fea00078e00ff */
[----:B------:R-:W-:Y:S02]  /*b870*/  @P0 SHF.R.U32.HI R0, RZ, c[0x0][0x334], R2 ;  /* 0x0000cd00ff000a19 */ /* 0x000fe40000011602 */
.L_x_497:
[----:B------:R-:W-:Y:S05]  /*b880*/  BSYNC B0 ;  /* 0x0000000000007941 */ /* 0x000fea0003800000 */
.L_x_495:
[----:B------:R-:W-:Y:S02]  /*b890*/  IADD3 R10, R10, -0x1, RZ ;  /* 0xffffffff0a0a7810 */ /* 0x000fe40007ffe0ff */
[C-C-:B------:R-:W-:Y:S02]  /*b8a0*/  IADD3 R6, R3.reuse, UR10, R5.reuse ;  /* 0x0000000a03067c10 */ /* 0x140fe4000fffe005 */
[----:B------:R-:W-:Y:S01]  /*b8b0*/  IADD3 R3, R3, c[0x0][0x328], R5 ;  /* 0x0000ca0003037a10 */ /* 0x000fe20007ffe005 */
[----:B------:R-:W-:Y:S05]  /*b8c0*/  IMAD R0, R0, c[0x0][0x32c], R10 ;  /* 0x0000cb0000007a24 */ /* 0x000fea00078e020a */
[----:B------:R-:W-:Y:S02]  /*b8d0*/  IADD3 R2, R0, c[0x0][0x32c], RZ ;  /* 0x0000cb0000027a10 */ /* 0x000fe40007ffe0ff */
[----:B------:R-:W-:Y:S02]  /*b8e0*/  IMNMX R0, R6, R0, !PT ;  /* 0x0000000006007217 */ /* 0x000fe40007800200 */
[----:B------:R-:W-:Y:S02]  /*b8f0*/  IMNMX R2, R3, R2, PT ;  /* 0x0000000203027217 */ /* 0x000fe40003800200 */
.L_x_494:
[----:B------:R-:W-:Y:S02]  /*b900*/  ISETP.GT.AND P0, PT, R0, RZ, !P1 ;  /* 0x000000ff0000720c */ /* 0x000fe40004f04270 */
[----:B------:R-:W-:Y:S02]  /*b910*/  ISETP.NE.AND P1, PT, R23, RZ, PT ;  /* 0x000000ff1700720c */ /* 0x000fe40003f25270 */
[----:B------:R-:W-:Y:S02]  /*b920*/  ISETP.LT.OR P0, PT, R2, 0x1, P0 ;  /* 0x000000010200780c */ /* 0x000fe40000701670 */
[----:B------:R-:W-:Y:S02]  /*b930*/  FMNMX.FTZ R72, R30, R100, !PT ;  /* 0x000000641e487209 */ /* 0x000fe40007810000 */
[----:B------:R-:W-:Y:S02]  /*b940*/  FSEL R8, R251, -INF , !P0 ;  /* 0xff800000fb087808 */ /* 0x000fe40004000000 */
[----:B------:R-:W-:Y:S02]  /*b950*/  ISETP.NE.AND P0, PT, R26, RZ, PT ;  /* 0x000000ff1a00720c */ /* 0x000fe40003f05270 */
[----:B------:R-:W-:Y:S02]  /*b960*/  FMNMX.FTZ R72, R32, R72, !PT ;  /* 0x0000004820487209 */ /* 0x000fe40007810000 */
[----:B------:R-:W-:Y:S02]  /*b970*/  ISETP.GT.AND P0, PT, R0, 0x1, !P0 ;  /* 0x000000010000780c */ /* 0x000fe40004704270 */
[----:B------:R-:W-:Y:S02]  /*b980*/  FMNMX.FTZ R72, R36, R72, !PT ;  /* 0x0000004824487209 */ /* 0x000fe40007810000 */
        /* <DEDUP_REMOVED lines=37> */
[----:B------:R-:W-:Y:S01]  /*bbe0*/  FMNMX.FTZ R3, R49, R3, !PT ;  /* 0x0000000331037209 */ /* 0x000fe20007810000 */
[----:B------:R-:W-:Y:S01]  /*bbf0*/  LDSM.16.MT88.4 R20, [R209+0x100] ;  /* 0x00010000d114783b */ /* 0x000fe20000004200 */
[----:B------:R-:W-:Y:S02]  /*bc00*/  ISETP.GT.AND P0, PT, R0, 0x19, !P0 ;  /* 0x000000190000780c */ /* 0x000fe40004704270 */
[----:B------:R-:W-:Y:S02]  /*bc10*/  FMNMX.FTZ R72, R177, R72, !PT ;  /* 0x00000048b1487209 */ /* 0x000fe40007810000 */
[----:B------:R-:W-:Y:S02]  /*bc20*/  ISETP.LT.OR P0, PT, R2, 0x1a, P0 ;  /* 0x0000001a0200780c */ /* 0x000fe40000701670 */
[----:B------:R-:W-:Y:S02]  /*bc30*/  FMNMX.FTZ R3, R94, R3, !PT ;  /* 0x000000035e037209 */ /* 0x000fe40007810000 */
[----:B------:R-:W-:Y:S02]  /*bc40*/  FSEL R88, R231, -INF , !P0 ;  /* 0xff800000e7587808 */ /* 0x000fe40004000000 */
[----:B------:R-:W-:Y:S02]  /*bc50*/  FMNMX.FTZ R72, R182, R72, !PT ;  /* 0x00000048b6487209 */ /* 0x000fe40007810000 */
[----:B------:R-:W-:Y:S02]  /*bc60*/  ISETP.NE.AND P0, PT, R19, RZ, PT ;  /* 0x000000ff1300720c */ /* 0x000fe40003f05270 */
[----:B------:R-:W-:Y:S02]  /*bc70*/  FMNMX.FTZ R3, R95, R3, !PT ;  /* 0x000000035f037209 */ /* 0x000fe40007810000 */
[----:B------:R-:W-:Y:S02]  /*bc80*/  ISETP.GT.AND P0, PT, R0, 0x20, !P0 ;  /* 0x000000200000780c */ /* 0x000fe40004704270 */
[----:B------:R-:W-:Y:S02]  /*bc90*/  FMNMX.FTZ R72, R187, R72, !PT ;  /* 0x00000048bb487209 */ /* 0x000fe40007810000 */
[----:B------:R-:W-:Y:S02]  /*bca0*/  FMNMX.FTZ R3, R173, R3, !PT ;  /* 0x00000003ad037209 */ /* 0x000fe40007810000 */
[----:B------:R-:W-:Y:S02]  /*bcb0*/  ISETP.LT.OR P0, PT, R2, 0x21, P0 ;  /* 0x000000210200780c */ /* 0x000fe40000701670 */
[----:B------:R-:W-:Y:S02]  /*bcc0*/  FMNMX.FTZ R72, R195, R72, !PT ;  /* 0x00000048c3487209 */ /* 0x000fe40007810000 */
[----:B------:R-:W-:Y:S02]  /*bcd0*/  FMNMX.FTZ R3, R175, R3, !PT ;  /* 0x00000003af037209 */ /* 0x000fe40007810000 */
[----:B------:R-:W-:Y:S02]  /*bce0*/  FSEL R98, R200, -INF , !P0 ;  /* 0xff800000c8627808 */ /* 0x000fe40004000000 */
[----:B------:R-:W-:Y:S02]  /*bcf0*/  ISETP.NE.AND P0, PT, R18, RZ, PT ;  /* 0x000000ff1200720c */ /* 0x000fe40003f05270 */
[----:B------:R-:W-:Y:S02]  /*bd00*/  FMNMX.FTZ R72, R198, R72, !PT ;  /* 0x00000048c6487209 */ /* 0x000fe40007810000 */
[----:B------:R-:W-:Y:S02]  /*bd10*/  FMNMX.FTZ R3, R183, R3, !PT ;  /* 0x00000003b7037209 */ /* 0x000fe40007810000 */
[----:B------:R-:W-:Y:S02]  /*bd20*/  FMNMX.FTZ R72, R204, R72, !PT ;  /* 0x00000048cc487209 */ /* 0x000fe40007810000 */
[----:B------:R-:W-:Y:S02]  /*bd30*/  ISETP.GT.AND P0, PT, R0, 0x21, !P0 ;  /* 0x000000210000780c */ /* 0x000fe40004704270 */
        /* <DEDUP_REMOVED lines=15> */
[----:B------:R-:W-:Y:S02]  /*be30*/  FMNMX.FTZ R72, R247, R72, !PT ;  /* 0x00000048f7487209 */ /* 0x000fe40007810000 */
[----:B------:R-:W-:Y:S02]  /*be40*/  ISETP.NE.AND P0, PT, R16, RZ, PT ;  /* 0x000000ff1000720c */ /* 0x000fe40003f05270 */
[----:B------:R-:W-:Y:S02]  /*be50*/  FMNMX.FTZ R3, R229, R3, !PT ;  /* 0x00000003e5037209 */ /* 0x000fe40007810000 */
[----:B------:R-:W-:Y:S02]  /*be60*/  FMNMX.FTZ R72, R252, R72, !PT ;  /* 0x00000048fc487209 */ /* 0x000fe40007810000 */
[----:B------:R-:W-:Y:S02]  /*be70*/  ISETP.GT.AND P0, PT, R0, 0x29, !P0 ;  /* 0x000000290000780c */ /* 0x000fe40004704270 */
[----:B------:R-:W-:Y:S02]  /*be80*/  FMNMX.FTZ R3, R230, R3, !PT ;  /* 0x00000003e6037209 */ /* 0x000fe40007810000 */
[----:B------:R-:W-:Y:S02]  /*be90*/  FMNMX.FTZ R72, R84, R72, !PT ;  /* 0x0000004854487209 */ /* 0x000fe40007810000 */
[----:B------:R-:W-:Y:S02]  /*bea0*/  ISETP.LT.OR P0, PT, R2, 0x2a, P0 ;  /* 0x0000002a0200780c */ /* 0x000fe40000701670 */
[----:B------:R-:W-:Y:S01]  /*beb0*/  FMNMX.FTZ R3, R242, R3, !PT ;  /* 0x00000003f2037209 */ /* 0x000fe20007810000 */
[----:B------:R-:W-:Y:S01]  /*bec0*/  SHFL.BFLY PT, R5, R72, 0x2, 0x1f ;  /* 0x0c401f0048057f89 */ /* 0x000fe200000e0000 */
        /* <DEDUP_REMOVED lines=8> */
[----:B------:R-:W-:Y:S01]  /*bf50*/  ISETP.NE.AND P0, PT, R14, RZ, PT ;  /* 0x000000ff0e00720c */ /* 0x000fe20003f05270 */
[----:B------:R-:W1:Y:S01]  /*bf60*/  SHFL.BFLY PT, R6, R3, 0x2, 0x1f ;  /* 0x0c401f0003067f89 */ /* 0x000e6200000e0000 */
[----:B------:R-:W-:Y:S02]  /*bf70*/  ISETP.NE.AND P1, PT, R12, RZ, PT ;  /* 0x000000ff0c00720c */ /* 0x000fe40003f25270 */
[C---:B------:R-:W-:Y:S02]  /*bf80*/  ISETP.GT.AND P0, PT, R0.reuse, 0x31, !P0 ;  /* 0x000000310000780c */ /* 0x040fe40004704270 */
[----:B------:R-:W-:Y:S02]  /*bf90*/  ISETP.GT.AND P5, PT, R0, 0x58, !P5 ;  /* 0x000000580000780c */ /* 0x000fe40006fa4270 */
[----:B------:R-:W-:Y:S04]  /*bfa0*/  ISETP.LT.OR P0, PT, R2, 0x32, P0 ;  /* 0x000000320200780c */ /* 0x000fe80000701670 */
[----:B------:R-:W-:Y:S02]  /*bfb0*/  FSEL R180, R180, -INF , !P0 ;  /* 0xff800000b4b47808 */ /* 0x000fe40004000000 */
[----:B------:R-:W-:Y:S04]  /*bfc0*/  ISETP.NE.AND P0, PT, R13, RZ, PT ;  /* 0x000000ff0d00720c */ /* 0x000fe80003f05270 */
[----:B------:R-:W-:Y:S04]  /*bfd0*/  ISETP.GT.AND P0, PT, R0, 0x38, !P0 ;  /* 0x000000380000780c */ /* 0x000fe80004704270 */
[----:B------:R-:W-:Y:S02]  /*bfe0*/  ISETP.LT.OR P0, PT, R2, 0x39, P0 ;  /* 0x000000390200780c */ /* 0x000fe40000701670 */
[----:B-1----:R-:W-:Y:S02]  /*bff0*/  FMNMX.FTZ R3, R3, R6, !PT ;  /* 0x0000000603037209 */ /* 0x002fe40007810000 */
[----:B------:R-:W-:Y:S02]  /*c000*/  FMNMX.FTZ R72, R72, R5, !PT ;  /* 0x0000000548487209 */ /* 0x000fe40007810000 */
[----:B------:R-:W-:Y:S01]  /*c010*/  FSEL R179, R179, -INF , !P0 ;  /* 0xff800000b3b37808 */ /* 0x000fe20004000000 */
[----:B------:R-:W-:Y:S01]  /*c020*/  SHFL.BFLY PT, R71, R3, 0x1, 0x1f ;  /* 0x0c201f0003477f89 */ /* 0x000fe200000e0000 */
[----:B------:R-:W-:Y:S02]  /*c030*/  ISETP.GT.AND P0, PT, R0, 0x39, !P1 ;  /* 0x000000390000780c */ /* 0x000fe40004f04270 */
[----:B------:R-:W-:Y:S02]  /*c040*/  FMNMX.FTZ R5, R8, R103, !PT ;  /* 0x0000006708057209 */ /* 0x000fe40007810000 */
[----:B------:R-:W-:Y:S02]  /*c050*/  ISETP.LT.OR P0, PT, R2, 0x3a, P0 ;  /* 0x0000003a0200780c */ /* 0x000fe40000701670 */
[----:B------:R-:W-:Y:S01]  /*c060*/  FMNMX.FTZ R5, R10, R5, !PT ;  /* 0x000000050a057209 */ /* 0x000fe20007810000 */
[----:B------:R-:W1:Y:S01]  /*c070*/  SHFL.BFLY PT, R7, R72, 0x1, 0x1f ;  /* 0x0c201f0048077f89 */ /* 0x000e6200000e0000 */
[----:B------:R-:W-:Y:S02]  /*c080*/  FSEL R178, R178, -INF , !P0 ;  /* 0xff800000b2b27808 */ /* 0x000fe40004000000 */
[----:B------:R-:W-:Y:S02]  /*c090*/  ISETP.GT.AND P0, PT, R0, 0x40, !P4 ;  /* 0x000000400000780c */ /* 0x000fe40006704270 */
[----:B------:R-:W-:Y:S02]  /*c0a0*/  ISETP.NE.AND P4, PT, R4, RZ, PT ;  /* 0x000000ff0400720c */ /* 0x000fe40003f85270 */
        /* <DEDUP_REMOVED lines=8> */
[----:B------:R-:W-:Y:S02]  /*c130*/  FMNMX.FTZ R4, R35, R4, !PT ;  /* 0x0000000423047209 */ /* 0x000fe40007810000 */
[----:B-1----:R-:W-:Y:S02]  /*c140*/  FMNMX.FTZ R72, R72, R7, !PT ;  /* 0x0000000748487209 */ /* 0x002fe40007810000 */
[----:B------:R-:W-:Y:S02]  /*c150*/  ISETP.GT.AND P0, PT, R0, 0x48, !P2 ;  /* 0x000000480000780c */ /* 0x000fe40005704270 */
[C---:B------:R-:W-:Y:S01]  /*c160*/  FSETP.NEU.FTZ.AND P2, PT, R72.reuse, -INF , PT ;  /* 0xff8000004800780b */ /* 0x040fe20003f5d000 */
[----:B------:R-:W-:Y:S01]  /*c170*/  FMUL.FTZ R74, R72, c[0x0][0x2d0] ;  /* 0x0000b400484a7a20 */ /* 0x000fe20000410000 */
[----:B------:R-:W-:Y:S02]  /*c180*/  FMNMX.FTZ R4, R46, R4, !PT ;  /* 0x000000042e047209 */ /* 0x000fe40007810000 */
[----:B------:R-:W-:Y:S02]  /*c190*/  FMNMX.FTZ R71, R3, R71, !PT ;  /* 0x0000004703477209 */ /* 0x000fe40007810000 */
[----:B------:R-:W-:Y:S02]  /*c1a0*/  FSEL R74, R74, RZ, P2 ;  /* 0x000000ff4a4a7208 */ /* 0x000fe40001000000 */
[----:B------:R-:W-:Y:S01]  /*c1b0*/  FMNMX.FTZ R4, R48, R4, !PT ;  /* 0x0000000430047209 */ /* 0x000fe20007810000 */
[----:B------:R-:W-:Y:S01]  /*c1c0*/  FMUL.FTZ R75, R71, c[0x0][0x2d0] ;  /* 0x0000b400474b7a20 */ /* 0x000fe20000410000 */
[----:B------:R-:W-:Y:S01]  /*c1d0*/  FMNMX.FTZ R5, R25, R5, !PT ;  /* 0x0000000519057209 */ /* 0x000fe20007810000 */
[--C-:B------:R-:W-:Y:S01]  /*c1e0*/  FFMA.FTZ R3, R36, c[0x0][0x2d0], -R74.reuse ;  /* 0x0000b40024037a23 */ /* 0x100fe2000001084a */
[----:B------:R-:W-:Y:S01]  /*c1f0*/  FMNMX.FTZ R4, R50, R4, !PT ;  /* 0x0000000432047209 */ /* 0x000fe20007810000 */
[--C-:B------:R-:W-:Y:S01]  /*c200*/  FFMA.FTZ R16, R45, c[0x0][0x2d0], -R74.reuse ;  /* 0x0000b4002d107a23 */ /* 0x100fe2000001084a */
[----:B------:R-:W-:Y:S01]  /*c210*/  ISETP.LT.OR P0, PT, R2, 0x49, P0 ;  /* 0x000000490200780c */ /* 0x000fe20000701670 */
[----:B------:R1:W-:Y:S01]  /*c220*/  MUFU.EX2 R93, R3 ;  /* 0x00000003005d7308 */ /* 0x0003e20000000800 */
        /* <DEDUP_REMOVED lines=11> */
[--C-:B------:R-:W-:Y:S01]  /*c2e0*/  FFMA.FTZ R5, R30, c[0x0][0x2d0], -R74.reuse ;  /* 0x0000b4001e057a23 */ /* 0x100fe2000001084a */
[----:B------:R-:W-:Y:S01]  /*c2f0*/  FMNMX.FTZ R4, R184, R4, !PT ;  /* 0x00000004b8047209 */ /* 0x000fe20007810000 */
[--C-:B-1----:R-:W-:Y:S01]  /*c300*/  FFMA.FTZ R3, R38, c[0x0][0x2d0], -R74.reuse ;  /* 0x0000b40026037a23 */ /* 0x102fe2000001084a */
[----:B------:R-:W-:Y:S01]  /*c310*/  FSEL R192, R186, -INF , !P0 ;  /* 0xff800000bac07808 */ /* 0x000fe20004000000 */
[----:B------:R1:W-:Y:S01]  /*c320*/  MUFU.EX2 R245, R5 ;  /* 0x0000000500f57308 */ /* 0x0003e20000000800 */
[----:B------:R-:W-:Y:S02]  /*c330*/  FMNMX.FTZ R4, R188, R4, !PT ;  /* 0x00000004bc047209 */ /* 0x000fe40007810000 */
[----:B------:R-:W-:Y:S02]  /*c340*/  ISETP.GT.AND P4, PT, R0, 0x59, !P4 ;  /* 0x000000590000780c */ /* 0x000fe40006784270 */
[----:B------:R-:W-:Y:S02]  /*c350*/  FMNMX.FTZ R4, R189, R4, !PT ;  /* 0x00000004bd047209 */ /* 0x000fe40007810000 */
[----:B------:R-:W-:Y:S02]  /*c360*/  ISETP.NE.AND P1, PT, R11, RZ, PT ;  /* 0x000000ff0b00720c */ /* 0x000fe40003f25270 */
[----:B------:R-:W-:Y:S01]  /*c370*/  FMNMX.FTZ R4, R190, R4, !PT ;  /* 0x00000004be047209 */ /* 0x000fe20007810000 */
[----:B------:R2:W3:Y:S01]  /*c380*/  MUFU.EX2 R86, R3 ;  /* 0x0000000300567308 */ /* 0x0004e20000000800 */
[----:B------:R-:W-:Y:S02]  /*c390*/  ISETP.GT.AND P0, PT, R0, 0x49, !P1 ;  /* 0x000000490000780c */ /* 0x000fe40004f04270 */
[----:B------:R-:W-:Y:S02]  /*c3a0*/  FMNMX.FTZ R4, R202, R4, !PT ;  /* 0x00000004ca047209 */ /* 0x000fe40007810000 */
[----:B------:R-:W-:Y:S02]  /*c3b0*/  FSETP.NEU.FTZ.AND P1, PT, R71, -INF , PT ;  /* 0xff8000004700780b */ /* 0x000fe40003f3d000 */
[----:B------:R-:W-:Y:S02]  /*c3c0*/  FMNMX.FTZ R4, R206, R4, !PT ;  /* 0x00000004ce047209 */ /* 0x000fe40007810000 */
[----:B------:R-:W-:Y:S02]  /*c3d0*/  FMNMX.FTZ R6, R168, R6, !PT ;  /* 0x00000006a8067209 */ /* 0x000fe40007810000 */
[----:B------:R-:W-:Y:S02]  /*c3e0*/  FSEL R75, R75, RZ, P1 ;  /* 0x000000ff4b4b7208 */ /* 0x000fe40000800000 */
[----:B------:R-:W-:Y:S02]  /*c3f0*/  FMNMX.FTZ R4, R207, R4, !PT ;  /* 0x00000004cf047209 */ /* 0x000fe40007810000 */
[----:B-1----:R-:W-:Y:S01]  /*c400*/  FMNMX.FTZ R5, R169, R6, !PT ;  /* 0x00000006a9057209 */ /* 0x002fe20007810000 */
[----:B------:R-:W-:Y:S01]  /*c410*/  FFMA.FTZ R6, R32, c[0x0][0x2d0], -R74 ;  /* 0x0000b40020067a23 */ /* 0x000fe2000001084a */
[----:B------:R-:W-:Y:S01]  /*c420*/  FMNMX.FTZ R4, R226, R4, !PT ;  /* 0x00000004e2047209 */ /* 0x000fe20007810000 */
[--C-:B------:R-:W-:Y:S01]  /*c430*/  FFMA.FTZ R12, R43, c[0x0][0x2d0], -R75.reuse ;  /* 0x0000b4002b0c7a23 */ /* 0x100fe2000001084b */
[----:B------:R-:W-:Y:S01]  /*c440*/  FMNMX.FTZ R5, R170, R5, !PT ;  /* 0x00000005aa057209 */ /* 0x000fe20007810000 */
[----:B------:R-:W1:Y:S01]  /*c450*/  MUFU.EX2 R61, R6 ;  /* 0x00000006003d7308 */ /* 0x000e620000000800 */
[----:B------:R-:W-:Y:S02]  /*c460*/  FMNMX.FTZ R4, R237, R4, !PT ;  /* 0x00000004ed047209 */ /* 0x000fe40007810000 */
[----:B------:R-:W-:Y:S01]  /*c470*/  FMNMX.FTZ R5, R181, R5, !PT ;  /* 0x00000005b5057209 */ /* 0x000fe20007810000 */
[--C-:B--2---:R-:W-:Y:S01]  /*c480*/  FFMA.FTZ R3, R31, c[0x0][0x2d0], -R75.reuse ;  /* 0x0000b4001f037a23 */ /* 0x104fe2000001084b */
[----:B------:R-:W-:Y:S02]  /*c490*/  ISETP.LT.OR P0, PT, R2, 0x4a, P0 ;  /* 0x0000004a0200780c */ /* 0x000fe40000701670 */
[----:B------:R-:W-:Y:S02]  /*c4a0*/  FMNMX.FTZ R5, R180, R5, !PT ;  /* 0x00000005b4057209 */ /* 0x000fe40007810000 */
[----:B------:R-:W-:Y:S01]  /*c4b0*/  FSEL R186, R79, -INF , !P0 ;  /* 0xff8000004fba7808 */ /* 0x000fe20004000000 */
[----:B------:R2:W-:Y:S01]  /*c4c0*/  MUFU.EX2 R249, R3 ;  /* 0x0000000300f97308 */ /* 0x0005e20000000800 */
[----:B------:R-:W-:Y:S02]  /*c4d0*/  FMNMX.FTZ R4, R238, R4, !PT ;  /* 0x00000004ee047209 */ /* 0x000fe40007810000 */
[----:B------:R-:W-:Y:S02]  /*c4e0*/  FMNMX.FTZ R5, R179, R5, !PT ;  /* 0x00000005b3057209 */ /* 0x000fe40007810000 */
[----:B------:R-:W-:Y:S02]  /*c4f0*/  FMNMX.FTZ R4, R239, R4, !PT ;  /* 0x00000004ef047209 */ /* 0x000fe40007810000 */
[----:B------:R-:W-:Y:S02]  /*c500*/  FMNMX.FTZ R5, R178, R5, !PT ;  /* 0x00000005b2057209 */ /* 0x000fe40007810000 */
[----:B------:R-:W-:Y:S02]  /*c510*/  FMNMX.FTZ R4, R240, R4, !PT ;  /* 0x00000004f0047209 */ /* 0x000fe40007810000 */
[----:B------:R-:W-:Y:S02]  /*c520*/  FMNMX.FTZ R5, R199, R5, !PT ;  /* 0x00000005c7057209 */ /* 0x000fe40007810000 */
[----:B------:R-:W-:Y:S01]  /*c530*/  ISETP.NE.AND P3, PT, R9, RZ, PT ;  /* 0x000000ff0900720c */ /* 0x000fe20003f65270 */
[----:B------:R-:W4:Y:S01]  /*c540*/  SHFL.BFLY PT, R7, R4, 0x2, 0x1f ;  /* 0x0c401f0004077f89 */ /* 0x000f2200000e0000 */
[----:B------:R-:W-:Y:S02]  /*c550*/  FMNMX.FTZ R5, R201, R5, !PT ;  /* 0x00000005c9057209 */ /* 0x000fe40007810000 */
[----:B------:R-:W-:Y:S01]  /*c560*/  ISETP.NE.AND P0, PT, R28, RZ, PT ;  /* 0x000000ff1c00720c */ /* 0x000fe20003f05270 */
[--C-:B------:R-:W-:Y:S01]  /*c570*/  FFMA.FTZ R28, R49, c[0x0][0x2d0], -R75.reuse ;  /* 0x0000b400311c7a23 */ /* 0x100fe2000001084b */
[C---:B------:R-:W-:Y:S02]  /*c580*/  ISETP.GT.AND P3, PT, R0.reuse, 0x50, !P3 ;  /* 0x000000500000780c */ /* 0x040fe40005f64270 */
[----:B------:R-:W-:Y:S02]  /*c590*/  ISETP.GT.AND P0, PT, R0, 0x51, !P0 ;  /* 0x000000510000780c */ /* 0x000fe40004704270 */
[----:B------:R-:W-:Y:S02]  /*c5a0*/  ISETP.LT.OR P3, PT, R2, 0x51, P3 ;  /* 0x000000510200780c */ /* 0x000fe40001f61670 */
[----:B--2---:R-:W-:Y:S02]  /*c5b0*/  FMNMX.FTZ R3, R192, R5, !PT ;  /* 0x00000005c0037209 */ /* 0x004fe40007810000 */
[----:B------:R-:W-:Y:S02]  /*c5c0*/  ISETP.LT.OR P0, PT, R2, 0x52, P0 ;  /* 0x000000520200780c */ /* 0x000fe40000701670 */
[----:B------:R-:W-:Y:S01]  /*c5d0*/  FMNMX.FTZ R0, R186, R3, !PT ;  /* 0x00000003ba007209 */ /* 0x000fe20007810000 */
[--C-:B------:R-:W-:Y:S01]  /*c5e0*/  FFMA.FTZ R3, R34, c[0x0][0x2d0], -R75.reuse ;  /* 0x0000b40022037a23 */ /* 0x100fe2000001084b */
[----:B------:R-:W-:Y:S02]  /*c5f0*/  FSEL R196, R91, -INF , !P0 ;  /* 0xff8000005bc47808 */ /* 0x000fe40004000000 */
[----:B------:R-:W-:Y:S01]  /*c600*/  ISETP.LT.OR P0, PT, R2, 0x5a, P4 ;  /* 0x0000005a0200780c */ /* 0x000fe20002701670 */
[----:B------:R2:W5:Y:S01]  /*c610*/  MUFU.EX2 R60, R3 ;  /* 0x00000003003c7308 */ /* 0x0005620000000800 */
[----:B------:R-:W-:Y:S02]  /*c620*/  FSEL R194, R78, -INF , !P3 ;  /* 0xff8000004ec27808 */ /* 0x000fe40005800000 */
[----:B------:R-:W-:Y:S02]  /*c630*/  FSEL R73, R59, -INF , !P0 ;  /* 0xff8000003b497808 */ /* 0x000fe40004000000 */
[----:B----4-:R-:W-:Y:S02]  /*c640*/  FMNMX.FTZ R4, R4, R7, !PT ;  /* 0x0000000704047209 */ /* 0x010fe40007810000 */
[----:B------:R-:W-:Y:S01]  /*c650*/  ISETP.LT.OR P3, PT, R2, 0x59, P5 ;  /* 0x000000590200780c */ /* 0x000fe20002f61670 */
[--C-:B------:R-:W-:Y:S01]  /*c660*/  FFMA.FTZ R2, R37, c[0x0][0x2d0], -R75.reuse ;  /* 0x0000b40025027a23 */ /* 0x100fe2000001084b */
[----:B---3--:R-:W-:Y:S01]  /*c670*/  F2FP.BF16.PACK_AB R78, R86, R93 ;  /* 0x0000005d564e723e */ /* 0x008fe200000010ff */
[----:B------:R-:W3:Y:S01]  /*c680*/  SHFL.BFLY PT, R70, R4, 0x1, 0x1f ;  /* 0x0c201f0004467f89 */ /* 0x000ee200000e0000 */
[----:B------:R-:W-:Y:S01]  /*c690*/  FSEL R197, R63, -INF , !P3 ;  /* 0xff8000003fc57808 */ /* 0x000fe20005800000 */
[----:B------:R4:W-:Y:S01]  /*c6a0*/  MUFU.EX2 R92, R2 ;  /* 0x00000002005c7308 */ /* 0x0009e20000000800 */
[----:B------:R-:W-:Y:S02]  /*c6b0*/  FMNMX.FTZ R0, R194, R0, !PT ;  /* 0x00000000c2007209 */ /* 0x000fe40007810000 */
[----:B-1----:R-:W-:Y:S02]  /*c6c0*/  F2FP.BF16.PACK_AB R76, R61, R245 ;  /* 0x000000f53d4c723e */ /* 0x002fe400000010ff */
[----:B------:R-:W-:Y:S04]  /*c6d0*/  FMNMX.FTZ R0, R196, R0, !PT ;  /* 0x00000000c4007209 */ /* 0x000fe80007810000 */
[----:B------:R-:W-:Y:S01]  /*c6e0*/  FMNMX.FTZ R0, R197, R0, !PT ;  /* 0x00000000c5007209 */ /* 0x000fe20007810000 */
[----:B------:R-:W-:Y:S01]  /*c6f0*/  MUFU.EX2 R63, R28 ;  /* 0x0000001c003f7308 */ /* 0x000fe20000000800 */
[----:B--2---:R-:W-:Y:S02]  /*c700*/  FFMA.FTZ R3, R39, c[0x0][0x2d0], -R75 ;  /* 0x0000b40027037a23 */ /* 0x004fe4000001084b */
[----:B------:R-:W-:Y:S01]  /*c710*/  FMNMX.FTZ R0, R73, R0, !PT ;  /* 0x0000000049007209 */ /* 0x000fe20007810000 */
[----:B------:R-:W-:Y:S01]  /*c720*/  LDSM.16.MT88.4 R36, [R212+0x100] ;  /* 0x00010000d424783b */ /* 0x000fe20000004200 */
[----:B-----5:R-:W-:Y:S05]  /*c730*/  F2FP.BF16.PACK_AB R77, R60, R249 ;  /* 0x000000f93c4d723e */ /* 0x020fea00000010ff */
[----:B------:R1:W2:Y:S01]  /*c740*/  MUFU.EX2 R85, R3 ;  /* 0x0000000300557308 */ /* 0x0002a20000000800 */
[----:B---3--:R-:W-:Y:S01]  /*c750*/  FMNMX.FTZ R70, R4, R70, !PT ;  /* 0x0000004604467209 */ /* 0x008fe20007810000 */
[----:B----4-:R-:W3:Y:S03]  /*c760*/  SHFL.BFLY PT, R2, R0, 0x2, 0x1f ;  /* 0x0c401f0000027f89 */ /* 0x010ee600000e0000 */
[C---:B------:R-:W-:Y:S01]  /*c770*/  FSETP.NEU.FTZ.AND P0, PT, R70.reuse, -INF , PT ;  /* 0xff8000004600780b */ /* 0x040fe20003f1d000 */
[----:B------:R-:W-:Y:S05]  /*c780*/  FMUL.FTZ R96, R70, c[0x0][0x2d0] ;  /* 0x0000b40046607a20 */ /* 0x000fea0000410000 */
[----:B------:R-:W-:Y:S05]  /*c790*/  FSEL R96, R96, RZ, P0 ;  /* 0x000000ff60607208 */ /* 0x000fea0000000000 */
[--C-:B------:R-:W-:Y:S02]  /*c7a0*/  FFMA.FTZ R4, R35, c[0x0][0x2d0], -R96.reuse ;  /* 0x0000b40023047a23 */ /* 0x100fe40000010860 */
[--C-:B------:R-:W-:Y:S02]  /*c7b0*/  FFMA.FTZ R32, R46, c[0x0][0x2d0], -R96.reuse ;  /* 0x0000b4002e207a23 */ /* 0x100fe40000010860 */
[----:B------:R-:W-:Y:S01]  /*c7c0*/  MUFU.EX2 R52, R4 ;  /* 0x0000000400347308 */ /* 0x000fe20000000800 */
[--C-:B-1----:R-:W-:Y:S01]  /*c7d0*/  FFMA.FTZ R3, R27, c[0x0][0x2d0], -R96.reuse ;  /* 0x0000b4001b037a23 */ /* 0x102fe20000010860 */
[----:B--2---:R-:W-:Y:S08]  /*c7e0*/  F2FP.BF16.PACK_AB R79, R85, R92 ;  /* 0x0000005c554f723e */ /* 0x004ff000000010ff */
[----:B------:R1:W-:Y:S02]  /*c7f0*/  MUFU.EX2 R251, R3 ;  /* 0x0000000300fb7308 */ /* 0x0003e40000000800 */
[--C-:B-1----:R-:W-:Y:S08]  /*c800*/  FFMA.FTZ R3, R29, c[0x0][0x2d0], -R96.reuse ;  /* 0x0000b4001d037a23 */ /* 0x102ff00000010860 */
[----:B------:R1:W2:Y:S02]  /*c810*/  MUFU.EX2 R246, R3 ;  /* 0x0000000300f67308 */ /* 0x0002a40000000800 */
[----:B-1----:R-:W-:Y:S01]  /*c820*/  FFMA.FTZ R3, R33, c[0x0][0x2d0], -R96 ;  /* 0x0000b40021037a23 */ /* 0x002fe20000010860 */
[----:B--2---:R-:W-:Y:S07]  /*c830*/  F2FP.BF16.PACK_AB R64, R246, R251 ;  /* 0x000000fbf640723e */ /* 0x004fee00000010ff */
[----:B------:R-:W-:Y:S10]  /*c840*/  MUFU.EX2 R33, R16 ;  /* 0x0000001000217308 */ /* 0x000ff40000000800 */
[----:B------:R3:W-:Y:S02]  /*c850*/  MUFU.EX2 R89, R3 ;  /* 0x0000000300597308 */ /* 0x0007e40000000800 */
[----:B---3--:R-:W-:Y:S01]  /*c860*/  FMNMX.FTZ R3, R0, R2, !PT ;  /* 0x0000000200037209 */ /* 0x008fe20007810000 */
[----:B------:R-:W-:Y:S01]  /*c870*/  FFMA.FTZ R2, R40, c[0x0][0x2d0], -R74 ;  /* 0x0000b40028027a23 */ /* 0x000fe2000001084a */
[----:B------:R-:W-:Y:S01]  /*c880*/  FSEL R0, R72, RZ, P2 ;  /* 0x000000ff48007208 */ /* 0x000fe20001000000 */
[----:B------:R-:W-:Y:S05]  /*c890*/  FFMA.FTZ R40, R50, c[0x0][0x2d0], -R96 ;  /* 0x0000b40032287a23 */ /* 0x000fea0000010860 */
[----:B------:R1:W-:Y:S01]  /*c8a0*/  MUFU.EX2 R80, R2 ;  /* 0x0000000200507308 */ /* 0x0003e20000000800 */
[----:B------:R-:W2:Y:S01]  /*c8b0*/  SHFL.BFLY PT, R4, R3, 0x1, 0x1f ;  /* 0x0c201f0003047f89 */ /* 0x000ea200000e0000 */
[----:B------:R-:W-:Y:S04]  /*c8c0*/  FADD.FTZ R0, -R0, R100 ;  /* 0x0000006400007221 */ /* 0x000fe80000010100 */
[----:B------:R-:W-:Y:S04]  /*c8d0*/  FMUL.FTZ R0, R0, c[0x0][0x2d0] ;  /* 0x0000b40000007a20 */ /* 0x000fe80000410000 */
[----:B------:R3:W4:Y:S01]  /*c8e0*/  MUFU.EX2 R69, R0 ;  /* 0x0000000000457308 */ /* 0x0007220000000800 */
[----:B-1----:R-:W-:Y:S02]  /*c8f0*/  FSEL R2, R71, RZ, P1 ;  /* 0x000000ff47027208 */ /* 0x002fe40000800000 */
[----:B--2---:R-:W-:Y:S03]  /*c900*/  FMNMX.FTZ R3, R3, R4, !PT ;  /* 0x0000000403037209 */ /* 0x004fe60007810000 */
[----:B------:R-:W-:Y:S02]  /*c910*/  FADD.FTZ R2, -R2, R101 ;  /* 0x0000006502027221 */ /* 0x000fe40000010100 */
[----:B------:R-:W-:Y:S02]  /*c920*/  FMUL.FTZ R97, R3, c[0x0][0x2d0] ;  /* 0x0000b40003617a20 */ /* 0x000fe40000410000 */
[----:B------:R-:W-:Y:S01]  /*c930*/  FMUL.FTZ R2, R2, c[0x0][0x2d0] ;  /* 0x0000b40002027a20 */ /* 0x000fe20000410000 */
[----:B---3--:R-:W-:Y:S01]  /*c940*/  FSEL R0, R70, RZ, P0 ;  /* 0x000000ff46007208 */ /* 0x008fe20000000000 */
[----:B----4-:R-:W-:Y:S01]  /*c950*/  FMUL.FTZ R16, R69, R116 ;  /* 0x0000007445107220 */ /* 0x010fe20000410000 */
[----:B------:R-:W-:Y:S01]  /*c960*/  FSETP.NEU.FTZ.AND P0, PT, R3, -INF , PT ;  /* 0xff8000000300780b */ /* 0x000fe20003f1d000 */
[----:B------:R-:W1:Y:S01]  /*c970*/  MUFU.EX2 R68, R2 ;  /* 0x0000000200447308 */ /* 0x000e620000000800 */
[----:B------:R-:W-:Y:S02]  /*c980*/  FMUL.FTZ R5, R69, R105 ;  /* 0x0000006945057220 */ /* 0x000fe40000410000 */
[----:B------:R-:W-:Y:S01]  /*c990*/  FADD.FTZ R0, -R0, R102 ;  /* 0x0000006600007221 */ /* 0x000fe20000010100 */
[----:B------:R-:W-:Y:S01]  /*c9a0*/  FSEL R97, R97, RZ, P0 ;  /* 0x000000ff61617208 */ /* 0x000fe20000000000 */
[----:B------:R-:W-:Y:S01]  /*c9b0*/  FMUL.FTZ R17, R69, R117 ;  /* 0x0000007545117220 */ /* 0x000fe20000410000 */
[----:B------:R-:W-:Y:S01]  /*c9c0*/  MOV R117, R249 ;  /* 0x000000f900757202 */ /* 0x000fe20000000f00 */
[----:B------:R-:W-:Y:S02]  /*c9d0*/  FMUL.FTZ R0, R0, c[0x0][0x2d0] ;  /* 0x0000b40000007a20 */ /* 0x000fe40000410000 */
[----:B------:R-:W-:Y:S02]  /*c9e0*/  IMAD.MOV.U32 R116, RZ, RZ, R245 ;  /* 0x000000ffff747224 */ /* 0x000fe400078e00f5 */
[----:B------:R2:W3:Y:S01]  /*c9f0*/  MUFU.EX2 R2, R0 ;  /* 0x0000000000027308 */ /* 0x0004e20000000800 */
[--C-:B------:R-:W-:Y:S02]  /*ca00*/  FFMA.FTZ R4, R25, c[0x0][0x2d0], -R97.reuse ;  /* 0x0000b40019047a23 */ /* 0x100fe40000010861 */
[--C-:B------:R-:W-:Y:S02]  /*ca10*/  FFMA.FTZ R58, R58, c[0x0][0x2d0], -R97.reuse ;  /* 0x0000b4003a3a7a23 */ /* 0x100fe40000010861 */
[--C-:B------:R-:W-:Y:S05]  /*ca20*/  FFMA.FTZ R62, R62, c[0x0][0x2d0], -R97.reuse ;  /* 0x0000b4003e3e7a23 */ /* 0x100fea0000010861 */
[----:B------:R4:W-:Y:S01]  /*ca30*/  MUFU.EX2 R54, R4 ;  /* 0x0000000400367308 */ /* 0x0009e20000000800 */
[C---:B-1----:R-:W-:Y:S02]  /*ca40*/  FMUL.FTZ R6, R68.reuse, R106 ;  /* 0x0000006a44067220 */ /* 0x042fe40000410000 */
[C---:B------:R-:W-:Y:S01]  /*ca50*/  FMUL.FTZ R7, R68.reuse, R107 ;  /* 0x0000006b44077220 */ /* 0x040fe20000410000 */
[----:B------:R-:W-:Y:S01]  /*ca60*/  MOV R107, R52 ;  /* 0x00000034006b7202 */ /* 0x000fe20000000f00 */
[C---:B------:R-:W-:Y:S02]  /*ca70*/  FMUL.FTZ R18, R68.reuse, R118 ;  /* 0x0000007644127220 */ /* 0x040fe40000410000 */
[C---:B------:R-:W-:Y:S01]  /*ca80*/  FMUL.FTZ R19, R68.reuse, R119 ;  /* 0x0000007744137220 */ /* 0x040fe20000410000 */
[----:B------:R-:W-:Y:S01]  /*ca90*/  F2FP.BF16.PACK_AB R66, R107, R89 ;  /* 0x000000596b42723e */ /* 0x000fe200000010ff */
[C---:B------:R-:W-:Y:S01]  /*caa0*/  FMUL.FTZ R34, R68.reuse, R134 ;  /* 0x0000008644227220 */ /* 0x040fe20000410000 */
[----:B------:R-:W-:Y:S01]  /*cab0*/  MOV R119, R246 ;  /* 0x000000f600777202 */ /* 0x000fe20000000f00 */
[----:B------:R-:W-:Y:S02]  /*cac0*/  FMUL.FTZ R35, R68, R135 ;  /* 0x0000008744237220 */ /* 0x000fe40000410000 */
[----:B--2---:R-:W-:Y:S02]  /*cad0*/  FFMA.FTZ R0, R8, c[0x0][0x2d0], -R97 ;  /* 0x0000b40008007a23 */ /* 0x004fe40000010861 */
[----:B------:R-:W-:Y:S02]  /*cae0*/  IMAD.MOV.U32 R118, RZ, RZ, R251 ;  /* 0x000000ffff767224 */ /* 0x000fe400078e00fb */
[----:B------:R1:W-:Y:S01]  /*caf0*/  MUFU.EX2 R200, R0 ;  /* 0x0000000000c87308 */ /* 0x0003e20000000800 */
[----:B------:R-:W-:Y:S02]  /*cb00*/  FFMA.FTZ R8, R41, c[0x0][0x2d0], -R75 ;  /* 0x0000b40029087a23 */ /* 0x000fe4000001084b */
[----:B---3--:R-:W-:Y:S02]  /*cb10*/  FMUL.FTZ R13, R2, R113 ;  /* 0x00000071020d7220 */ /* 0x008fe40000410000 */
[----:B----4-:R-:W-:Y:S02]  /*cb20*/  FFMA.FTZ R4, R24, c[0x0][0x2d0], -R97 ;  /* 0x0000b40018047a23 */ /* 0x010fe40000010861 */
[----:B------:R-:W-:Y:S02]  /*cb30*/  IMAD.MOV.U32 R113, RZ, RZ, R89 ;  /* 0x000000ffff717224 */ /* 0x000fe400078e0059 */
[----:B------:R-:W-:Y:S01]  /*cb40*/  FMUL.FTZ R45, R2, R145 ;  /* 0x00000091022d7220 */ /* 0x000fe20000410000 */
[----:B------:R2:W-:Y:S01]  /*cb50*/  MUFU.EX2 R87, R4 ;  /* 0x0000000400577308 */ /* 0x0005e20000000800 */
[----:B------:R-:W-:Y:S02]  /*cb60*/  FMUL.FTZ R50, R68, R150 ;  /* 0x0000009644327220 */ /* 0x000fe40000410000 */
[C---:B------:R-:W-:Y:S02]  /*cb70*/  FMUL.FTZ R9, R2.reuse, R109 ;  /* 0x0000006d02097220 */ /* 0x040fe40000410000 */
[C---:B------:R-:W-:Y:S02]  /*cb80*/  FMUL.FTZ R25, R2.reuse, R125 ;  /* 0x0000007d02197220 */ /* 0x040fe40000410000 */
[C---:B------:R-:W-:Y:S02]  /*cb90*/  FMUL.FTZ R28, R2.reuse, R128 ;  /* 0x00000080021c7220 */ /* 0x040fe40000410000 */
[----:B------:R-:W-:Y:S01]  /*cba0*/  FMUL.FTZ R29, R2, R129 ;  /* 0x00000081021d7220 */ /* 0x000fe20000410000 */
[----:B------:R3:W4:Y:S01]  /*cbb0*/  MUFU.EX2 R31, R8 ;  /* 0x00000008001f7308 */ /* 0x0007220000000800 */
[----:B------:R-:W-:Y:S02]  /*cbc0*/  FFMA.FTZ R24, R44, c[0x0][0x2d0], -R75 ;  /* 0x0000b4002c187a23 */ /* 0x000fe4000001084b */
[----:B------:R-:W-:Y:S02]  /*cbd0*/  FFMA.FTZ R44, R51, c[0x0][0x2d0], -R96 ;  /* 0x0000b400332c7a23 */ /* 0x000fe40000010860 */
[----:B-1----:R-:W-:Y:S02]  /*cbe0*/  FFMA.FTZ R0, R10, c[0x0][0x2d0], -R97 ;  /* 0x0000b4000a007a23 */ /* 0x002fe40000010861 */
[----:B------:R-:W-:Y:S02]  /*cbf0*/  FMUL.FTZ R51, R68, R151 ;  /* 0x0000009744337220 */ /* 0x000fe40000410000 */
[----:B------:R-:W-:Y:S01]  /*cc00*/  FMUL.FTZ R41, R2, R141 ;  /* 0x0000008d02297220 */ /* 0x000fe20000410000 */
[----:B------:R1:W5:Y:S01]  /*cc10*/  MUFU.EX2 R53, R0 ;  /* 0x0000000000357308 */ /* 0x0003620000000800 */
[----:B--2---:R-:W-:Y:S09]  /*cc20*/  FFMA.FTZ R4, R42, c[0x0][0x2d0], -R74 ;  /* 0x0000b4002a047a23 */ /* 0x004ff2000001084a */
[----:B------:R-:W2:Y:S01]  /*cc30*/  MUFU.EX2 R244, R4 ;  /* 0x0000000400f47308 */ /* 0x000ea20000000800 */
[----:B---3--:R-:W-:Y:S01]  /*cc40*/  FMUL.FTZ R8, R2, R108 ;  /* 0x0000006c02087220 */ /* 0x008fe20000410000 */
[----:B------:R-:W-:Y:S01]  /*cc50*/  MOV R108, R85 ;  /* 0x00000055006c7202 */ /* 0x000fe20000000f00 */
[----:B----4-:R-:W-:Y:S07]  /*cc60*/  IMAD.MOV.U32 R125, RZ, RZ, R31 ;  /* 0x000000ffff7d7224 */ /* 0x010fee00078e001f */
[----:B------:R3:W4:Y:S01]  /*cc70*/  MUFU.EX2 R30, R24 ;  /* 0x00000018001e7308 */ /* 0x0007220000000800 */
[----:B-1----:R-:W-:Y:S01]  /*cc80*/  FSEL R0, R3, RZ, P0 ;  /* 0x000000ff03007208 */ /* 0x002fe20000000000 */
[----:B-----5:R-:W-:Y:S01]  /*cc90*/  IMAD.MOV.U32 R106, RZ, RZ, R53 ;  /* 0x000000ffff6a7224 */ /* 0x020fe200078e0035 */
[C---:B------:R-:W-:Y:S02]  /*cca0*/  ISETP.GT.AND P0, PT, R225.reuse, UR4, PT ;  /* 0x00000004e1007c0c */ /* 0x040fe4000bf04270 */
[----:B------:R-:W-:Y:S01]  /*ccb0*/  IADD3 R225, R225, -0x1, RZ ;  /* 0xffffffffe1e17810 */ /* 0x000fe20007ffe0ff */
[----:B------:R-:W-:Y:S01]  /*ccc0*/  FADD.FTZ R0, -R0, R103 ;  /* 0x0000006700007221 */ /* 0x000fe20000010100 */
[----:B------:R-:W-:Y:S03]  /*ccd0*/  F2FP.BF16.PACK_AB R65, R106, R200 ;  /* 0x000000c86a41723e */ /* 0x000fe600000010ff */
[----:B------:R1:W-:Y:S01]  /*cce0*/  MUFU.EX2 R49, R44 ;  /* 0x0000002c00317308 */ /* 0x0003e20000000800 */
[----:B------:R-:W-:Y:S01]  /*ccf0*/  FMUL.FTZ R0, R0, c[0x0][0x2d0] ;  /* 0x0000b40000007a20 */ /* 0x000fe20000410000 */
[----:B--2---:R-:W-:Y:S01]  /*cd00*/  MOV R105, R244 ;  /* 0x000000f400697202 */ /* 0x004fe20000000f00 */
[----:B------:R-:W-:Y:S01]  /*cd10*/  FMUL.FTZ R4, R69, R104 ;  /* 0x0000006845047220 */ /* 0x000fe20000410000 */
[----:B------:R-:W-:Y:S02]  /*cd20*/  MOV R104, R54 ;  /* 0x0000003600687202 */ /* 0x000fe40000000f00 */
[----:B------:R-:W2:Y:S02]  /*cd30*/  LDSM.16.MT88.4 R52, [R210+0x100] ;  /* 0x00010000d234783b */ /* 0x000ea40000004200 */
[----:B------:R-:W-:Y:S02]  /*cd40*/  F2FP.BF16.PACK_AB R67, R87, R104 ;  /* 0x000000685743723e */ /* 0x000fe400000010ff */
[----:B------:R-:W5:Y:S01]  /*cd50*/  MUFU.EX2 R0, R0 ;  /* 0x0000000000007308 */ /* 0x000f620000000800 */
[-C--:B------:R-:W-:Y:S05]  /*cd60*/  HMMA.16816.F32.BF16 R4, R76, R20.reuse, R4 ;  /* 0x000000144c04723c */ /* 0x080fea0000041804 */
[C---:B---3--:R-:W-:Y:S02]  /*cd70*/  FMUL.FTZ R24, R2.reuse, R124 ;  /* 0x0000007c02187220 */ /* 0x048fe40000410000 */
[----:B----4-:R-:W-:Y:S02]  /*cd80*/  IMAD.MOV.U32 R129, RZ, RZ, R30 ;  /* 0x000000ffff817224 */ /* 0x010fe400078e001e */
[----:B------:R-:W-:Y:S03]  /*cd90*/  MUFU.EX2 R124, R32 ;  /* 0x00000020007c7308 */ /* 0x000fe60000000800 */
[----:B-1----:R-:W-:Y:S07]  /*cda0*/  FMUL.FTZ R44, R2, R144 ;  /* 0x00000090022c7220 */ /* 0x002fee0000410000 */
[----:B------:R-:W-:Y:S01]  /*cdb0*/  MUFU.EX2 R151, R58 ;  /* 0x0000003a00977308 */ /* 0x000fe20000000800 */
[C---:B-----5:R-:W-:Y:S02]  /*cdc0*/  FMUL.FTZ R11, R0.reuse, R111 ;  /* 0x0000006f000b7220 */ /* 0x060fe40000410000 */
[C---:B------:R-:W-:Y:S02]  /*cdd0*/  FMUL.FTZ R10, R0.reuse, R110 ;  /* 0x0000006e000a7220 */ /* 0x040fe40000410000 */
[----:B------:R-:W-:Y:S05]  /*cde0*/  IMAD.MOV.U32 R110, RZ, RZ, R86 ;  /* 0x000000ffff6e7224 */ /* 0x000fea00078e0056 */
[----:B------:R1:W-:Y:S01]  /*cdf0*/  MUFU.EX2 R111, R12 ;  /* 0x0000000c006f7308 */ /* 0x0003e20000000800 */
[C---:B------:R-:W-:Y:S01]  /*ce00*/  FMUL.FTZ R15, R0.reuse, R115 ;  /* 0x00000073000f7220 */ /* 0x040fe20000410000 */
[C---:B------:R-:W-:Y:S04]  /*ce10*/  HMMA.16816.F32.BF16 R8, R64.reuse, R20, R8 ;  /* 0x000000144008723c */ /* 0x040fe80000041808 */
[C---:B------:R-:W-:Y:S01]  /*ce20*/  FMUL.FTZ R14, R0.reuse, R114 ;  /* 0x00000072000e7220 */ /* 0x040fe20000410000 */
[----:B------:R-:W-:Y:S01]  /*ce30*/  MOV R114, R92 ;  /* 0x0000005c00727202 */ /* 0x000fe20000000f00 */
[C---:B------:R-:W-:Y:S01]  /*ce40*/  FMUL.FTZ R26, R0.reuse, R126 ;  /* 0x0000007e001a7220 */ /* 0x040fe20000410000 */
[----:B------:R-:W-:Y:S01]  /*ce50*/  MOV R126, R80 ;  /* 0x00000050007e7202 */ /* 0x000fe20000000f00 */
[----:B------:R-:W-:Y:S01]  /*ce60*/  FFMA.FTZ R20, R47, c[0x0][0x2d0], -R74 ;  /* 0x0000b4002f147a23 */ /* 0x000fe2000001084a */
[----:B------:R-:W3:Y:S03]  /*ce70*/  LDSM.16.MT88.4 R80, [R211+0x100] ;  /* 0x00010000d350783b */ /* 0x000ee60000004200 */
[----:B------:R4:W5:Y:S01]  /*ce80*/  MUFU.EX2 R59, R20 ;  /* 0x00000014003b7308 */ /* 0x0009620000000800 */
[C---:B------:R-:W-:Y:S02]  /*ce90*/  FMUL.FTZ R21, R69.reuse, R121 ;  /* 0x0000007945157220 */ /* 0x040fe40000410000 */
[C---:B------:R-:W-:Y:S02]  /*cea0*/  FMUL.FTZ R27, R0.reuse, R127 ;  /* 0x0000007f001b7220 */ /* 0x040fe40000410000 */
[C---:B------:R-:W-:Y:S02]  /*ceb0*/  FMUL.FTZ R31, R0.reuse, R131 ;  /* 0x00000083001f7220 */ /* 0x040fe40000410000 */
[----:B------:R-:W-:Y:S01]  /*cec0*/  FMUL.FTZ R30, R0, R130 ;  /* 0x00000082001e7220 */ /* 0x000fe20000410000 */
[----:B------:R-:W-:Y:S01]  /*ced0*/  MOV R130, R33 ;  /* 0x0000002100827202 */ /* 0x000fe20000000f00 */
[----:B-1----:R-:W-:Y:S01]  /*cee0*/  FMUL.FTZ R12, R2, R112 ;  /* 0x00000070020c7220 */ /* 0x002fe20000410000 */
[----:B------:R1:W-:Y:S01]  /*cef0*/  MUFU.EX2 R127, R40 ;  /* 0x00000028007f7308 */ /* 0x0003e20000000800 */
[C---:B------:R-:W-:Y:S01]  /*cf00*/  FMUL.FTZ R32, R69.reuse, R132 ;  /* 0x0000008445207220 */ /* 0x040fe20000410000 */
[----:B------:R-:W-:Y:S01]  /*cf10*/  MOV R112, R87 ;  /* 0x0000005700707202 */ /* 0x000fe20000000f00 */
[----:B------:R-:W-:Y:S02]  /*cf20*/  FMUL.FTZ R33, R69, R133 ;  /* 0x0000008545217220 */ /* 0x000fe40000410000 */
[----:B------:R-:W-:Y:S01]  /*cf30*/  LDSM.16.MT88.4 R132, [R212+0x2900] ;  /* 0x00290000d484783b */ /* 0x000fe20000004200 */
[-C--:B------:R-:W-:Y:S03]  /*cf40*/  HMMA.16816.F32.BF16 R12, R64, R22.reuse, R12 ;  /* 0x00000016400c723c */ /* 0x080fe6000004180c */
[----:B------:R-:W-:Y:S02]  /*cf50*/  IMAD.MOV.U32 R131, RZ, RZ, R84 ;  /* 0x000000ffff837224 */ /* 0x000fe400078e0054 */
[----:B------:R-:W-:Y:S02]  /*cf60*/  FFMA.FTZ R92, R95, c[0x0][0x2d0], -R75 ;  /* 0x0000b4005f5c7a23 */ /* 0x000fe4000001084b */
[----:B------:R-:W2:Y:S01]  /*cf70*/  LDSM.16.MT88.4 R84, [R209+0x900] ;  /* 0x00090000d154783b */ /* 0x000ea20000004200 */
[C---:B------:R-:W-:Y:S04]  /*cf80*/  HMMA.16816.F32.BF16 R16, R76.reuse, R22, R16 ;  /* 0x000000164c10723c */ /* 0x040fe80000041810 */
[C---:B----4-:R-:W-:Y:S02]  /*cf90*/  FMUL.FTZ R20, R69.reuse, R120 ;  /* 0x0000007845147220 */ /* 0x050fe40000410000 */
[----:B------:R-:W-:Y:S01]  /*cfa0*/  FMUL.FTZ R42, R0, R142 ;  /* 0x0000008e002a7220 */ /* 0x000fe20000410000 */
[----:B------:R4:W-:Y:S01]  /*cfb0*/  MUFU.EX2 R120, R62 ;  /* 0x0000003e00787308 */ /* 0x0009e20000000800 */
[C---:B------:R-:W-:Y:S01]  /*cfc0*/  FMUL.FTZ R22, R68.reuse, R122 ;  /* 0x0000007a44167220 */ /* 0x040fe20000410000 */
[----:B------:R-:W-:Y:S03]  /*cfd0*/  MOV R122, R60 ;  /* 0x0000003c007a7202 */ /* 0x000fe60000000f00 */
[----:B------:R-:W-:Y:S02]  /*cfe0*/  FMUL.FTZ R23, R68, R123 ;  /* 0x0000007b44177220 */ /* 0x000fe40000410000 */
[----:B-----5:R-:W-:Y:S02]  /*cff0*/  IMAD.MOV.U32 R150, RZ, RZ, R59 ;  /* 0x000000ffff967224 */ /* 0x020fe400078e003b */
[C---:B------:R-:W-:Y:S02]  /*d000*/  FMUL.FTZ R60, R2.reuse, R160 ;  /* 0x000000a0023c7220 */ /* 0x040fe40000410000 */
[----:B------:R-:W5:Y:S01]  /*d010*/  LDL.LU R160, [R1+0x10] ;  /* 0x0000100001a07983 */ /* 0x000f620000300800 */
[-C--:B------:R-:W-:Y:S03]  /*d020*/  HMMA.16816.F32.BF16 R20, R76, R36.reuse, R20 ;  /* 0x000000244c14723c */ /* 0x080fe60000041814 */
[----:B------:R-:W-:Y:S02]  /*d030*/  IMAD.MOV.U32 R115, RZ, RZ, R93 ;  /* 0x000000ffff737224 */ /* 0x000fe400078e005d */
[----:B-1----:R-:W-:Y:S02]  /*d040*/  FMUL.FTZ R40, R2, R140 ;  /* 0x0000008c02287220 */ /* 0x002fe40000410000 */
[----:B------:R-:W-:Y:S01]  /*d050*/  FMUL.FTZ R59, R0, R159 ;  /* 0x0000009f003b7220 */ /* 0x000fe20000410000 */
[C---:B------:R-:W-:Y:S04]  /*d060*/  HMMA.16816.F32.BF16 R24, R64.reuse, R36, R24 ;  /* 0x000000244018723c */ /* 0x040fe80000041818 */
[----:B------:R-:W-:Y:S02]  /*d070*/  IMAD.MOV.U32 R121, RZ, RZ, R61 ;  /* 0x000000ffff797224 */ /* 0x000fe400078e003d */
[----:B------:R-:W-:Y:S02]  /*d080*/  FMUL.FTZ R61, R2, R161 ;  /* 0x000000a1023d7220 */ /* 0x000fe40000410000 */
[-C--:B------:R-:W-:Y:S04]  /*d090*/  HMMA.16816.F32.BF16 R28, R64, R38.reuse, R28 ;  /* 0x00000026401c723c */ /* 0x080fe8000004181c */
[----:B------:R-:W-:Y:S02]  /*d0a0*/  FFMA.FTZ R36, R48, c[0x0][0x2d0], -R96 ;  /* 0x0000b40030247a23 */ /* 0x000fe40000010860 */
[----:B------:R-:W-:Y:S02]  /*d0b0*/  IMAD.MOV.U32 R161, RZ, RZ, R116 ;  /* 0x000000ffffa17224 */ /* 0x000fe400078e0074 */
[C---:B------:R-:W-:Y:S01]  /*d0c0*/  HMMA.16816.F32.BF16 R32, R76.reuse, R38, R32 ;  /* 0x000000264c20723c */ /* 0x040fe20000041820 */
[----:B------:R1:W-:Y:S03]  /*d0d0*/  MUFU.EX2 R128, R36 ;  /* 0x0000002400807308 */ /* 0x0003e60000000800 */
[----:B------:R-:W-:Y:S02]  /*d0e0*/  FMUL.FTZ R37, R69, R137 ;  /* 0x0000008945257220 */ /* 0x000fe40000410000 */
[----:B------:R-:W-:Y:S02]  /*d0f0*/  FMUL.FTZ R43, R0, R143 ;  /* 0x0000008f002b7220 */ /* 0x000fe40000410000 */
[C---:B------:R-:W-:Y:S03]  /*d100*/  FMUL.FTZ R38, R68.reuse, R138 ;  /* 0x0000008a44267220 */ /* 0x040fe60000410000 */
[----:B------:R-:W-:Y:S01]  /*d110*/  MUFU.EX2 R138, R92 ;  /* 0x0000005c008a7308 */ /* 0x000fe20000000800 */
[----:B------:R-:W-:Y:S02]  /*d120*/  FMUL.FTZ R39, R68, R139 ;  /* 0x0000008b44277220 */ /* 0x000fe40000410000 */
[--C-:B------:R-:W-:Y:S02]  /*d130*/  FFMA.FTZ R48, R57, c[0x0][0x2d0], -R74.reuse ;  /* 0x0000b40039307a23 */ /* 0x100fe4000001084a */
[C---:B------:R-:W-:Y:S02]  /*d140*/  FMUL.FTZ R46, R0.reuse, R146 ;  /* 0x00000092002e7220 */ /* 0x040fe40000410000 */
[----:B------:R-:W-:Y:S02]  /*d150*/  FMUL.FTZ R47, R0, R147 ;  /* 0x00000093002f7220 */ /* 0x000fe40000410000 */
[----:B------:R-:W-:Y:S01]  /*d160*/  FMUL.FTZ R57, R2, R157 ;  /* 0x0000009d02397220 */ /* 0x000fe20000410000 */
[----:B------:R3:W-:Y:S01]  /*d170*/  MUFU.EX2 R123, R48 ;  /* 0x00000030007b7308 */ /* 0x0007e20000000800 */
[C---:B------:R-:W-:Y:S02]  /*d180*/  FMUL.FTZ R58, R0.reuse, R158 ;  /* 0x0000009e003a7220 */ /* 0x040fe40000410000 */
[----:B----4-:R-:W-:Y:S02]  /*d190*/  FMUL.FTZ R62, R0, R162 ;  /* 0x000000a2003e7220 */ /* 0x010fe40000410000 */
[C---:B-1----:R-:W-:Y:S07]  /*d1a0*/  FMUL.FTZ R36, R69.reuse, R136 ;  /* 0x0000008845247220 */ /* 0x042fee0000410000 */
[-C--:B--2---:R-:W-:Y:S08]  /*d1b0*/  HMMA.16816.F32.BF16 R36, R76, R52.reuse, R36 ;  /* 0x000000344c24723c */ /* 0x084ff00000041824 */
[C---:B------:R-:W-:Y:S04]  /*d1c0*/  HMMA.16816.F32.BF16 R40, R64.reuse, R52, R40 ;  /* 0x000000344028723c */ /* 0x040fe80000041828 */
[C---:B---3--:R-:W-:Y:S02]  /*d1d0*/  FMUL.FTZ R48, R69.reuse, R148 ;  /* 0x0000009445307220 */ /* 0x048fe40000410000 */
[----:B------:R-:W-:Y:S02]  /*d1e0*/  IMAD.MOV.U32 R148, RZ, RZ, R49 ;  /* 0x000000ffff947224 */ /* 0x000fe400078e0031 */
[-C--:B------:R-:W-:Y:S04]  /*d1f0*/  HMMA.16816.F32.BF16 R44, R64, R54.reuse, R44 ;  /* 0x00000036402c723c */ /* 0x080fe8000004182c */
[--C-:B------:R-:W-:Y:S02]  /*d200*/  FFMA.FTZ R52, R56, c[0x0][0x2d0], -R97.reuse ;  /* 0x0000b40038347a23 */ /* 0x100fe40000010861 */
[C---:B------:R-:W-:Y:S01]  /*d210*/  FMUL.FTZ R49, R69.reuse, R149 ;  /* 0x0000009545317220 */ /* 0x040fe20000410000 */
[----:B------:R-:W-:Y:S01]  /*d220*/  MOV R149, R63 ;  /* 0x0000003f00957202 */ /* 0x000fe20000000f00 */
[----:B------:R1:W2:Y:S01]  /*d230*/  MUFU.EX2 R103, R52 ;  /* 0x0000003400677308 */ /* 0x0002a20000000800 */
[C---:B------:R-:W-:Y:S03]  /*d240*/  FMUL.FTZ R53, R69.reuse, R153 ;  /* 0x0000009945357220 */ /* 0x040fe60000410000 */
[----:B------:R-:W-:Y:S01]  /*d250*/  FMUL.FTZ R56, R2, R156 ;  /* 0x0000009c02387220 */ /* 0x000fe20000410000 */
[C---:B------:R-:W-:Y:S04]  /*d260*/  HMMA.16816.F32.BF16 R48, R76.reuse, R54, R48 ;  /* 0x000000364c30723c */ /* 0x040fe80000041830 */
[----:B------:R-:W-:Y:S03]  /*d270*/  FMUL.FTZ R63, R0, R163 ;  /* 0x000000a3003f7220 */ /* 0x000fe60000410000 */
[C---:B------:R-:W-:Y:S02]  /*d280*/  FMUL.FTZ R54, R68.reuse, R154 ;  /* 0x0000009a44367220 */ /* 0x040fe40000410000 */
[----:B------:R-:W-:Y:S03]  /*d290*/  FMUL.FTZ R55, R68, R155 ;  /* 0x0000009b44377220 */ /* 0x000fe60000410000 */
[----:B-1----:R-:W-:Y:S07]  /*d2a0*/  FMUL.FTZ R52, R69, R152 ;  /* 0x0000009845347220 */ /* 0x002fee0000410000 */
[-C--:B------:R-:W-:Y:S08]  /*d2b0*/  HMMA.16816.F32.BF16 R52, R76, R80.reuse, R52 ;  /* 0x000000504c34723c */ /* 0x080ff00000041834 */
[C---:B------:R-:W-:Y:S07]  /*d2c0*/  HMMA.16816.F32.BF16 R56, R64.reuse, R80, R56 ;  /* 0x000000504038723c */ /* 0x040fee0000041838 */
[----:B------:R-:W-:Y:S01]  /*d2d0*/  FFMA.FTZ R80, R88, c[0x0][0x2d0], -R97 ;  /* 0x0000b40058507a23 */ /* 0x000fe20000010861 */
[-C--:B------:R-:W-:Y:S03]  /*d2e0*/  HMMA.16816.F32.BF16 R60, R64, R82.reuse, R60 ;  /* 0x00000052403c723c */ /* 0x080fe6000004183c */
[----:B------:R1:W3:Y:S01]  /*d2f0*/  MUFU.EX2 R109, R80 ;  /* 0x00000050006d7308 */ /* 0x0002e20000000800 */
[----:B--2---:R-:W-:Y:S03]  /*d300*/  F2FP.BF16.PACK_AB R81, R151, R103 ;  /* 0x000000679751723e */ /* 0x004fe600000010ff */
[C---:B------:R-:W-:Y:S02]  /*d310*/  FMUL.FTZ R64, R69.reuse, R164 ;  /* 0x000000a445407220 */ /* 0x040fe40000410000 */
[----:B------:R-:W-:Y:S03]  /*d320*/  FMUL.FTZ R65, R69, R165 ;  /* 0x000000a545417220 */ /* 0x000fe60000410000 */
[C---:B------:R-:W-:Y:S02]  /*d330*/  FMUL.FTZ R66, R68.reuse, R166 ;  /* 0x000000a644427220 */ /* 0x040fe40000410000 */
[----:B------:R-:W-:Y:S07]  /*d340*/  FMUL.FTZ R67, R68, R167 ;  /* 0x000000a744437220 */ /* 0x000fee0000410000 */
[----:B------:R-:W-:Y:S04]  /*d350*/  HMMA.16816.F32.BF16 R64, R76, R82, R64 ;  /* 0x000000524c40723c */ /* 0x000fe80000041840 */
[--C-:B-1----:R-:W-:Y:S03]  /*d360*/  FFMA.FTZ R80, R90, c[0x0][0x2d0], -R74.reuse ;  /* 0x0000b4005a507a23 */ /* 0x102fe6000001084a */
[----:B------:R-:W-:Y:S01]  /*d370*/  F2FP.BF16.PACK_AB R78, R150, R130 ;  /* 0x00000082964e723e */ /* 0x000fe200000010ff */
[----:B------:R-:W1:Y:S01]  /*d380*/  LDSM.16.MT88.4 R88, [R212+0x900] ;  /* 0x00090000d458783b */ /* 0x000e620000004200 */
[----:B------:R-:W-:Y:S01]  /*d390*/  F2FP.BF16.PACK_AB R79, R149, R129 ;  /* 0x00000081954f723e */ /* 0x000fe200000010ff */
[----:B------:R2:W-:Y:S02]  /*d3a0*/  MUFU.EX2 R251, R80 ;  /* 0x0000005000fb7308 */ /* 0x0005e40000000800 */
[----:B------:R-:W-:Y:S02]  /*d3b0*/  F2FP.BF16.PACK_AB R76, R105, R126 ;  /* 0x0000007e694c723e */ /* 0x000fe400000010ff */
[----:B------:R-:W-:Y:S02]  /*d3c0*/  F2FP.BF16.PACK_AB R77, R111, R125 ;  /* 0x0000007d6f4d723e */ /* 0x000fe400000010ff */
[----:B------:R-:W-:Y:S02]  /*d3d0*/  F2FP.BF16.PACK_AB R82, R148, R127 ;  /* 0x0000007f9452723e */ /* 0x000fe400000010ff */
[----:B---3--:R-:W-:Y:S03]  /*d3e0*/  F2FP.BF16.PACK_AB R83, R109, R120 ;  /* 0x000000786d53723e */ /* 0x008fe600000010ff */
[-C--:B------:R-:W-:Y:S03]  /*d3f0*/  HMMA.16816.F32.BF16 R4, R76, R84.reuse, R4 ;  /* 0x000000544c04723c */ /* 0x080fe60000041804 */
[--C-:B--2---:R-:W-:Y:S02]  /*d400*/  FFMA.FTZ R80, R94, c[0x0][0x2d0], -R75.reuse ;  /* 0x0000b4005e507a23 */ /* 0x104fe4000001084b */
[----:B------:R-:W2:Y:S02]  /*d410*/  LDSM.16.MT88.4 R92, [R210+0x900] ;  /* 0x00090000d25c783b */ /* 0x000ea40000004200 */
[----:B------:R3:W-:Y:S02]  /*d420*/  MUFU.EX2 R139, R80 ;  /* 0x00000050008b7308 */ /* 0x0007e40000000800 */
[----:B---3--:R-:W-:Y:S07]  /*d430*/  F2FP.BF16.PACK_AB R80, R128, R124 ;  /* 0x0000007c8050723e */ /* 0x008fee00000010ff */
[C---:B------:R-:W-:Y:S07]  /*d440*/  HMMA.16816.F32.BF16 R8, R80.reuse, R84, R8 ;  /* 0x000000545008723c */ /* 0x040fee0000041808 */
[--C-:B------:R-:W-:Y:S01]  /*d450*/  FFMA.FTZ R84, R176, c[0x0][0x2d0], -R74.reuse ;  /* 0x0000b400b0547a23 */ /* 0x100fe2000001084a */
[-C--:B------:R-:W-:Y:S03]  /*d460*/  HMMA.16816.F32.BF16 R12, R80, R86.reuse, R12 ;  /* 0x00000056500c723c */ /* 0x080fe6000004180c */
[----:B------:R3:W-:Y:S05]  /*d470*/  MUFU.EX2 R249, R84 ;  /* 0x0000005400f97308 */ /* 0x0007ea0000000800 */
[C---:B------:R-:W-:Y:S08]  /*d480*/  HMMA.16816.F32.BF16 R16, R76.reuse, R86, R16 ;  /* 0x000000564c10723c */ /* 0x040ff00000041810 */
[-C--:B-1----:R-:W-:Y:S08]  /*d490*/  HMMA.16816.F32.BF16 R20, R76, R88.reuse, R20 ;  /* 0x000000584c14723c */ /* 0x082ff00000041814 */
[C---:B------:R-:W-:Y:S04]  /*d4a0*/  HMMA.16816.F32.BF16 R24, R80.reuse, R88, R24 ;  /* 0x000000585018723c */ /* 0x040fe80000041818 */
[----:B---3--:R-:W-:Y:S03]  /*d4b0*/  FFMA.FTZ R84, R177, c[0x0][0x2d0], -R74 ;  /* 0x0000b400b1547a23 */ /* 0x008fe6000001084a */
[--C-:B------:R-:W-:Y:S01]  /*d4c0*/  FFMA.FTZ R88, R171, c[0x0][0x2d0], -R96.reuse ;  /* 0x0000b400ab587a23 */ /* 0x100fe20000010860 */
[-C--:B------:R-:W-:Y:S01]  /*d4d0*/  HMMA.16816.F32.BF16 R28, R80, R90.reuse, R28 ;  /* 0x0000005a501c723c */ /* 0x080fe2000004181c */
[----:B------:R1:W-:Y:S07]  /*d4e0*/  MUFU.EX2 R246, R84 ;  /* 0x0000005400f67308 */ /* 0x0003ee0000000800 */
[C---:B------:R-:W-:Y:S03]  /*d4f0*/  HMMA.16816.F32.BF16 R32, R76.reuse, R90, R32 ;  /* 0x0000005a4c20723c */ /* 0x040fe60000041820 */
[----:B------:R3:W-:Y:S05]  /*d500*/  MUFU.EX2 R136, R88 ;  /* 0x0000005800887308 */ /* 0x0007ea0000000800 */
[-C--:B--2---:R-:W-:Y:S08]  /*d510*/  HMMA.16816.F32.BF16 R36, R76, R92.reuse, R36 ;  /* 0x0000005c4c24723c */ /* 0x084ff00000041824 */
[C---:B------:R-:W-:Y:S04]  /*d520*/  HMMA.16816.F32.BF16 R40, R80.reuse, R92, R40 ;  /* 0x0000005c5028723c */ /* 0x040fe80000041828 */
[----:B-1----:R-:W-:Y:S03]  /*d530*/  FFMA.FTZ R84, R173, c[0x0][0x2d0], -R75 ;  /* 0x0000b400ad547a23 */ /* 0x002fe6000001084b */
[----:B------:R-:W-:Y:S01]  /*d540*/  FFMA.FTZ R92, R168, c[0x0][0x2d0], -R97 ;  /* 0x0000b400a85c7a23 */ /* 0x000fe20000010861 */
[----:B------:R1:W-:Y:S01]  /*d550*/  MUFU.EX2 R245, R84 ;  /* 0x0000005400f57308 */ /* 0x0003e20000000800 */
[-C--:B------:R-:W-:Y:S03]  /*d560*/  HMMA.16816.F32.BF16 R44, R80, R94.reuse, R44 ;  /* 0x0000005e502c723c */ /* 0x080fe6000004182c */
[--C-:B---3--:R-:W-:Y:S05]  /*d570*/  FFMA.FTZ R88, R172, c[0x0][0x2d0], -R96.reuse ;  /* 0x0000b400ac587a23 */ /* 0x108fea0000010860 */
[C---:B------:R-:W-:Y:S01]  /*d580*/  HMMA.16816.F32.BF16 R48, R76.reuse, R94, R48 ;  /* 0x0000005e4c30723c */ /* 0x040fe20000041830 */
[----:B------:R2:W-:Y:S03]  /*d590*/  MUFU.EX2 R142, R88 ;  /* 0x00000058008e7308 */ /* 0x0005e60000000800 */
[----:B-----5:R-:W-:Y:S07]  /*d5a0*/  FFMA.FTZ R69, R69, R160, R161 ;  /* 0x000000a045457223 */ /* 0x020fee00000100a1 */
[----:B------:R3:W-:Y:S01]  /*d5b0*/  MUFU.EX2 R235, R92 ;  /* 0x0000005c00eb7308 */ /* 0x0007e20000000800 */
[----:B-1----:R-:W-:Y:S09]  /*d5c0*/  FFMA.FTZ R84, R175, c[0x0][0x2d0], -R75 ;  /* 0x0000b400af547a23 */ /* 0x002ff2000001084b */
[----:B------:R1:W-:Y:S01]  /*d5d0*/  MUFU.EX2 R143, R84 ;  /* 0x00000054008f7308 */ /* 0x0003e20000000800 */
[--C-:B--2---:R-:W-:Y:S09]  /*d5e0*/  FFMA.FTZ R88, R174, c[0x0][0x2d0], -R96.reuse ;  /* 0x0000b400ae587a23 */ /* 0x104ff20000010860 */
[----:B------:R2:W4:Y:S01]  /*d5f0*/  MUFU.EX2 R141, R88 ;  /* 0x00000058008d7308 */ /* 0x0005220000000800 */
[----:B---3--:R-:W-:Y:S09]  /*d600*/  FFMA.FTZ R92, R169, c[0x0][0x2d0], -R97 ;  /* 0x0000b400a95c7a23 */ /* 0x008ff20000010861 */
[----:B------:R3:W-:Y:S01]  /*d610*/  MUFU.EX2 R234, R92 ;  /* 0x0000005c00ea7308 */ /* 0x0007e20000000800 */
[----:B-1----:R-:W-:Y:S09]  /*d620*/  FFMA.FTZ R84, R99, c[0x0][0x2d0], -R96 ;  /* 0x0000b40063547a23 */ /* 0x002ff20000010860 */
[----:B------:R1:W-:Y:S01]  /*d630*/  MUFU.EX2 R137, R84 ;  /* 0x0000005400897308 */ /* 0x0003e20000000800 */
[--C-:B--2---:R-:W-:Y:S09]  /*d640*/  FFMA.FTZ R88, R182, c[0x0][0x2d0], -R74.reuse ;  /* 0x0000b400b6587a23 */ /* 0x104ff2000001084a */
[----:B------:R2:W-:Y:S01]  /*d650*/  MUFU.EX2 R244, R88 ;  /* 0x0000005800f47308 */ /* 0x0005e20000000800 */
[----:B---3--:R-:W-:Y:S09]  /*d660*/  FFMA.FTZ R92, R185, c[0x0][0x2d0], -R75 ;  /* 0x0000b400b95c7a23 */ /* 0x008ff2000001084b */
[----:B------:R3:W-:Y:S01]  /*d670*/  MUFU.EX2 R145, R92 ;  /* 0x0000005c00917308 */ /* 0x0007e20000000800 */
[----:B-1----:R-:W1:Y:S01]  /*d680*/  LDSM.16.MT88.4 R84, [R211+0x900] ;  /* 0x00090000d354783b */ /* 0x002e620000004200 */
[--C-:B--2---:R-:W-:Y:S08]  /*d690*/  FFMA.FTZ R88, R98, c[0x0][0x2d0], -R97.reuse ;  /* 0x0000b40062587a23 */ /* 0x104ff00000010861 */
[----:B------:R2:W5:Y:S01]  /*d6a0*/  MUFU.EX2 R140, R88 ;  /* 0x00000058008c7308 */ /* 0x0005620000000800 */
[----:B---3--:R-:W-:Y:S08]  /*d6b0*/  LDSM.16.MT88.4 R92, [R210+0x1100] ;  /* 0x00110000d25c783b */ /* 0x008ff00000004200 */
[----:B--2---:R-:W2:Y:S01]  /*d6c0*/  LDSM.16.MT88.4 R88, [R209+0x1100] ;  /* 0x00110000d158783b */ /* 0x004ea20000004200 */
[-C--:B-1----:R-:W-:Y:S08]  /*d6d0*/  HMMA.16816.F32.BF16 R52, R76, R84.reuse, R52 ;  /* 0x000000544c34723c */ /* 0x082ff00000041834 */
[C---:B------:R-:W-:Y:S07]  /*d6e0*/  HMMA.16816.F32.BF16 R56, R80.reuse, R84, R56 ;  /* 0x000000545038723c */ /* 0x040fee0000041838 */
[----:B------:R-:W-:Y:S01]  /*d6f0*/  FFMA.FTZ R84, R170, c[0x0][0x2d0], -R97 ;  /* 0x0000b400aa547a23 */ /* 0x000fe20000010861 */
[-C--:B------:R-:W-:Y:S03]  /*d700*/  HMMA.16816.F32.BF16 R60, R80, R86.reuse, R60 ;  /* 0x00000056503c723c */ /* 0x080fe6000004183c */
[----:B------:R1:W3:Y:S04]  /*d710*/  MUFU.EX2 R232, R84 ;  /* 0x0000005400e87308 */ /* 0x0002e80000000800 */
[--C-:B------:R-:W-:Y:S01]  /*d720*/  FFMA.FTZ R80, R187, c[0x0][0x2d0], -R74.reuse ;  /* 0x0000b400bb507a23 */ /* 0x100fe2000001084a */
[----:B------:R-:W-:Y:S04]  /*d730*/  HMMA.16816.F32.BF16 R64, R76, R86, R64 ;  /* 0x000000564c40723c */ /* 0x000fe80000041840 */
[----:B----4-:R-:W-:Y:S01]  /*d740*/  F2FP.BF16.PACK_AB R82, R141, R142 ;  /* 0x0000008e8d52723e */ /* 0x010fe200000010ff */
[----:B------:R4:W-:Y:S01]  /*d750*/  MUFU.EX2 R147, R80 ;  /* 0x0000005000937308 */ /* 0x0009e20000000800 */
[----:B-----5:R-:W-:Y:S02]  /*d760*/  F2FP.BF16.PACK_AB R81, R235, R140 ;  /* 0x0000008ceb51723e */ /* 0x020fe400000010ff */
[----:B------:R-:W-:Y:S04]  /*d770*/  F2FP.BF16.PACK_AB R76, R251, R123 ;  /* 0x0000007bfb4c723e */ /* 0x000fe800000010ff */
[----:B------:R-:W-:Y:S02]  /*d780*/  F2FP.BF16.PACK_AB R77, R138, R139 ;  /* 0x0000008b8a4d723e */ /* 0x000fe400000010ff */
[----:B------:R-:W-:Y:S02]  /*d790*/  F2FP.BF16.PACK_AB R78, R246, R249 ;  /* 0x000000f9f64e723e */ /* 0x000fe400000010ff */
[----:B------:R-:W-:Y:S01]  /*d7a0*/  F2FP.BF16.PACK_AB R79, R143, R245 ;  /* 0x000000f58f4f723e */ /* 0x000fe200000010ff */
[----:B-1----:R-:W1:Y:S01]  /*d7b0*/  LDSM.16.MT88.4 R84, [R212+0x1100] ;  /* 0x00110000d454783b */ /* 0x002e620000004200 */
[----:B---3--:R-:W-:Y:S05]  /*d7c0*/  F2FP.BF16.PACK_AB R83, R232, R234 ;  /* 0x000000eae853723e */ /* 0x008fea00000010ff */
[-C--:B--2---:R-:W-:Y:S03]  /*d7d0*/  HMMA.16816.F32.BF16 R4, R76, R88.reuse, R4 ;  /* 0x000000584c04723c */ /* 0x084fe60000041804 */
[--C-:B----4-:R-:W-:Y:S04]  /*d7e0*/  FFMA.FTZ R80, R183, c[0x0][0x2d0], -R75.reuse ;  /* 0x0000b400b7507a23 */ /* 0x110fe8000001084b */
[----:B------:R2:W-:Y:S02]  /*d7f0*/  MUFU.EX2 R146, R80 ;  /* 0x0000005000927308 */ /* 0x0005e40000000800 */
[----:B--2---:R-:W-:Y:S07]  /*d800*/  F2FP.BF16.PACK_AB R80, R136, R137 ;  /* 0x000000898850723e */ /* 0x004fee00000010ff */
[C---:B------:R-:W-:Y:S07]  /*d810*/  HMMA.16816.F32.BF16 R8, R80.reuse, R88, R8 ;  /* 0x000000585008723c */ /* 0x040fee0000041808 */
[--C-:B------:R-:W-:Y:S01]  /*d820*/  FFMA.FTZ R88, R195, c[0x0][0x2d0], -R74.reuse ;  /* 0x0000b400c3587a23 */ /* 0x100fe2000001084a */
[-C--:B------:R-:W-:Y:S03]  /*d830*/  HMMA.16816.F32.BF16 R12, R80, R90.reuse, R12 ;  /* 0x0000005a500c723c */ /* 0x080fe6000004180c */
[----:B------:R2:W-:Y:S05]  /*d840*/  MUFU.EX2 R231, R88 ;  /* 0x0000005800e77308 */ /* 0x0005ea0000000800 */
[C---:B------:R-:W-:Y:S08]  /*d850*/  HMMA.16816.F32.BF16 R16, R76.reuse, R90, R16 ;  /* 0x0000005a4c10723c */ /* 0x040ff00000041810 */
[-C--:B-1----:R-:W-:Y:S08]  /*d860*/  HMMA.16816.F32.BF16 R20, R76, R84.reuse, R20 ;  /* 0x000000544c14723c */ /* 0x082ff00000041814 */
[C---:B------:R-:W-:Y:S04]  /*d870*/  HMMA.16816.F32.BF16 R24, R80.reuse, R84, R24 ;  /* 0x000000545018723c */ /* 0x040fe80000041818 */
[----:B--2---:R-:W-:Y:S01]  /*d880*/  FFMA.FTZ R88, R198, c[0x0][0x2d0], -R74 ;  /* 0x0000b400c6587a23 */ /* 0x004fe2000001084a */
[----:B------:R-:W-:Y:S02]  /*d890*/  MOV R198, R109 ;  /* 0x0000006d00c67202 */ /* 0x000fe40000000f00 */
[--C-:B------:R-:W-:Y:S01]  /*d8a0*/  FFMA.FTZ R84, R184, c[0x0][0x2d0], -R96.reuse ;  /* 0x0000b400b8547a23 */ /* 0x100fe20000010860 */
[-C--:B------:R-:W-:Y:S01]  /*d8b0*/  HMMA.16816.F32.BF16 R28, R80, R86.reuse, R28 ;  /* 0x00000056501c723c */ /* 0x080fe2000004181c */
[----:B------:R1:W-:Y:S07]  /*d8c0*/  MUFU.EX2 R195, R88 ;  /* 0x0000005800c37308 */ /* 0x0003ee0000000800 */
[C---:B------:R-:W-:Y:S03]  /*d8d0*/  HMMA.16816.F32.BF16 R32, R76.reuse, R86, R32 ;  /* 0x000000564c20723c */ /* 0x040fe60000041820 */
[----:B------:R2:W-:Y:S05]  /*d8e0*/  MUFU.EX2 R144, R84 ;  /* 0x0000005400907308 */ /* 0x0005ea0000000800 */
[-C--:B------:R-:W-:Y:S08]  /*d8f0*/  HMMA.16816.F32.BF16 R36, R76, R92.reuse, R36 ;  /* 0x0000005c4c24723c */ /* 0x080ff00000041824 */
[C---:B------:R-:W-:Y:S04]  /*d900*/  HMMA.16816.F32.BF16 R40, R80.reuse, R92, R40 ;  /* 0x0000005c5028723c */ /* 0x040fe80000041828 */
[----:B-1----:R-:W-:Y:S03]  /*d910*/  FFMA.FTZ R88, R191, c[0x0][0x2d0], -R75 ;  /* 0x0000b400bf587a23 */ /* 0x002fe6000001084b */
[----:B------:R-:W-:Y:S01]  /*d920*/  FFMA.FTZ R92, R180, c[0x0][0x2d0], -R97 ;  /* 0x0000b400b45c7a23 */ /* 0x000fe20000010861 */
[-C--:B------:R-:W-:Y:S01]  /*d930*/  HMMA.16816.F32.BF16 R44, R80, R94.reuse, R44 ;  /* 0x0000005e502c723c */ /* 0x080fe2000004182c */
[----:B------:R1:W-:Y:S03]  /*d940*/  MUFU.EX2 R191, R88 ;  /* 0x0000005800bf7308 */ /* 0x0003e60000000800 */
[--C-:B--2---:R-:W-:Y:S04]  /*d950*/  FFMA.FTZ R84, R188, c[0x0][0x2d0], -R96.reuse ;  /* 0x0000b400bc547a23 */ /* 0x104fe80000010860 */
[C---:B------:R-:W-:Y:S03]  /*d960*/  HMMA.16816.F32.BF16 R48, R76.reuse, R94, R48 ;  /* 0x0000005e4c30723c */ /* 0x040fe60000041830 */
[----:B------:R2:W-:Y:S10]  /*d970*/  MUFU.EX2 R187, R84 ;  /* 0x0000005400bb7308 */ /* 0x0005f40000000800 */
[----:B------:R3:W-:Y:S01]  /*d980*/  MUFU.EX2 R155, R92 ;  /* 0x0000005c009b7308 */ /* 0x0007e20000000800 */
[----:B-1----:R-:W-:Y:S09]  /*d990*/  FFMA.FTZ R88, R193, c[0x0][0x2d0], -R75 ;  /* 0x0000b400c1587a23 */ /* 0x002ff2000001084b */
[----:B------:R1:W-:Y:S01]  /*d9a0*/  MUFU.EX2 R193, R88 ;  /* 0x0000005800c17308 */ /* 0x0003e20000000800 */
[--C-:B--2---:R-:W-:Y:S02]  /*d9b0*/  FFMA.FTZ R84, R189, c[0x0][0x2d0], -R96.reuse ;  /* 0x0000b400bd547a23 */ /* 0x104fe40000010860 */
[----:B------:R-:W-:Y:S01]  /*d9c0*/  IMAD.MOV.U32 R189, RZ, RZ, R123 ;  /* 0x000000ffffbd7224 */ /* 0x000fe200078e007b */
[----:B------:R-:W-:Y:S06]  /*d9d0*/  MOV R123, R118 ;  /* 0x00000076007b7202 */ /* 0x000fec0000000f00 */
[----:B------:R2:W-:Y:S01]  /*d9e0*/  MUFU.EX2 R184, R84 ;  /* 0x0000005400b87308 */ /* 0x0005e20000000800 */
[----:B---3--:R-:W-:Y:S09]  /*d9f0*/  FFMA.FTZ R92, R179, c[0x0][0x2d0], -R97 ;  /* 0x0000b400b35c7a23 */ /* 0x008ff20000010861 */
[----:B------:R3:W-:Y:S01]  /*da00*/  MUFU.EX2 R154, R92 ;  /* 0x0000005c009a7308 */ /* 0x0007e20000000800 */
[----:B-1----:R-:W1:Y:S01]  /*da10*/  LDSM.16.MT88.4 R88, [R211+0x1100] ;  /* 0x00110000d358783b */ /* 0x002e620000004200 */
[----:B--2---:R-:W-:Y:S01]  /*da20*/  FFMA.FTZ R84, R190, c[0x0][0x2d0], -R96 ;  /* 0x0000b400be547a23 */ /* 0x004fe20000010860 */
[----:B------:R-:W-:Y:S06]  /*da30*/  MOV R190, R127 ;  /* 0x0000007f00be7202 */ /* 0x000fec0000000f00 */
[----:B------:R-:W2:Y:S01]  /*da40*/  LDL.LU R127, [R1+0x14] ;  /* 0x00001400017f7983 */ /* 0x000ea20000300800 */
[----:B------:R4:W5:Y:S01]  /*da50*/  MUFU.EX2 R185, R84 ;  /* 0x0000005400b97308 */ /* 0x0009620000000800 */
[----:B---3--:R-:W-:Y:S01]  /*da60*/  FFMA.FTZ R92, R205, c[0x0][0x2d0], -R75 ;  /* 0x0000b400cd5c7a23 */ /* 0x008fe2000001084b */
[----:B------:R-:W-:Y:S01]  /*da70*/  MOV R205, R190 ;  /* 0x000000be00cd7202 */ /* 0x000fe20000000f00 */
[----:B------:R-:W-:Y:S07]  /*da80*/  IMAD.MOV.U32 R190, RZ, RZ, R151 ;  /* 0x000000ffffbe7224 */ /* 0x000fee00078e0097 */
[----:B------:R3:W-:Y:S01]  /*da90*/  MUFU.EX2 R159, R92 ;  /* 0x0000005c009f7308 */ /* 0x0007e20000000800 */
[--C-:B----4-:R-:W-:Y:S01]  /*daa0*/  FFMA.FTZ R84, R204, c[0x0][0x2d0], -R74.reuse ;  /* 0x0000b400cc547a23 */ /* 0x110fe2000001084a */
[----:B------:R-:W-:Y:S01]  /*dab0*/  MOV R204, R122 ;  /* 0x0000007a00cc7202 */ /* 0x000fe20000000f00 */
[-C--:B-1----:R-:W-:Y:S01]  /*dac0*/  HMMA.16816.F32.BF16 R52, R76, R88.reuse, R52 ;  /* 0x000000584c34723c */ /* 0x082fe20000041834 */
[----:B------:R-:W4:Y:S06]  /*dad0*/  LDL.LU R122, [R1+0x18] ;  /* 0x00001800017a7983 */ /* 0x000f2c0000300800 */
[----:B------:R1:W-:Y:S01]  /*dae0*/  MUFU.EX2 R183, R84 ;  /* 0x0000005400b77308 */ /* 0x0003e20000000800 */
[C---:B------:R-:W-:Y:S01]  /*daf0*/  HMMA.16816.F32.BF16 R56, R80.reuse, R88, R56 ;  /* 0x000000585038723c */ /* 0x040fe20000041838 */
[----:B---3--:R-:W-:Y:S06]  /*db00*/  LDSM.16.MT88.4 R92, [R210+0x1900] ;  /* 0x00190000d25c783b */ /* 0x008fec0000004200 */
[--C-:B------:R-:W-:Y:S01]  /*db10*/  FFMA.FTZ R88, R178, c[0x0][0x2d0], -R97.reuse ;  /* 0x0000b400b2587a23 */ /* 0x100fe20000010861 */
[-C--:B------:R-:W-:Y:S03]  /*db20*/  HMMA.16816.F32.BF16 R60, R80, R90.reuse, R60 ;  /* 0x0000005a503c723c */ /* 0x080fe6000004183c */
[----:B------:R-:W3:Y:S04]  /*db30*/  MUFU.EX2 R102, R88 ;  /* 0x0000005800667308 */ /* 0x000ee80000000800 */
[--C-:B------:R-:W-:Y:S01]  /*db40*/  FFMA.FTZ R80, R228, c[0x0][0x2d0], -R74.reuse ;  /* 0x0000b400e4507a23 */ /* 0x100fe2000001084a */
[----:B------:R-:W-:Y:S04]  /*db50*/  HMMA.16816.F32.BF16 R64, R76, R90, R64 ;  /* 0x0000005a4c40723c */ /* 0x000fe80000041840 */
[----:B-1----:R-:W-:Y:S01]  /*db60*/  FFMA.FTZ R84, R181, c[0x0][0x2d0], -R97 ;  /* 0x0000b400b5547a23 */ /* 0x002fe20000010861 */
[----:B-----5:R-:W-:Y:S01]  /*db70*/  F2FP.BF16.PACK_AB R82, R185, R184 ;  /* 0x000000b8b952723e */ /* 0x020fe200000010ff */
[----:B------:R1:W-:Y:S01]  /*db80*/  MUFU.EX2 R181, R80 ;  /* 0x0000005000b57308 */ /* 0x0003e20000000800 */
[----:B------:R-:W-:Y:S02]  /*db90*/  F2FP.BF16.PACK_AB R76, R147, R244 ;  /* 0x000000f4934c723e */ /* 0x000fe400000010ff */
[----:B------:R-:W-:Y:S03]  /*dba0*/  F2FP.BF16.PACK_AB R77, R145, R146 ;  /* 0x00000092914d723e */ /* 0x000fe600000010ff */
[----:B------:R-:W-:Y:S02]  /*dbb0*/  F2FP.BF16.PACK_AB R78, R195, R231 ;  /* 0x000000e7c34e723e */ /* 0x000fe400000010ff */
[----:B------:R-:W-:Y:S02]  /*dbc0*/  F2FP.BF16.PACK_AB R79, R193, R191 ;  /* 0x000000bfc14f723e */ /* 0x000fe400000010ff */
[----:B------:R5:W5:Y:S01]  /*dbd0*/  MUFU.EX2 R182, R84 ;  /* 0x0000005400b67308 */ /* 0x000b620000000800 */
[----:B------:R-:W-:Y:S01]  /*dbe0*/  MOV R228, R121 ;  /* 0x0000007900e47202 */ /* 0x000fe20000000f00 */
[----:B------:R-:W-:Y:S01]  /*dbf0*/  IMAD.MOV.U32 R121, RZ, RZ, R119 ;  /* 0x000000ffff797224 */ /* 0x000fe200078e0077 */
[----:B---3--:R-:W-:Y:S01]  /*dc00*/  F2FP.BF16.PACK_AB R83, R102, R154 ;  /* 0x0000009a6653723e */ /* 0x008fe200000010ff */
[----:B------:R-:W-:Y:S03]  /*dc10*/  LDSM.16.MT88.4 R88, [R212+0x1900] ;  /* 0x00190000d458783b */ /* 0x000fe60000004200 */
[----:B------:R-:W-:Y:S02]  /*dc20*/  MOV R188, R121 ;  /* 0x0000007900bc7202 */ /* 0x000fe40000000f00 */
[----:B------:R-:W-:Y:S01]  /*dc30*/  MOV R121, R113 ;  /* 0x0000007100797202 */ /* 0x000fe20000000f00 */
[----:B-1----:R-:W-:Y:S01]  /*dc40*/  FFMA.FTZ R80, R203, c[0x0][0x2d0], -R75 ;  /* 0x0000b400cb507a23 */ /* 0x002fe2000001084b */
[----:B------:R-:W-:Y:S03]  /*dc50*/  MOV R203, R150 ;  /* 0x0000009600cb7202 */ /* 0x000fe60000000f00 */
[----:B------:R1:W-:Y:S01]  /*dc60*/  MUFU.EX2 R153, R80 ;  /* 0x0000005000997308 */ /* 0x0003e20000000800 */
[----:B-----5:R-:W3:Y:S01]  /*dc70*/  LDSM.16.MT88.4 R84, [R209+0x1900] ;  /* 0x00190000d154783b */ /* 0x020ee20000004200 */
[----:B------:R-:W-:Y:S02]  /*dc80*/  F2FP.BF16.PACK_AB R81, R155, R182 ;  /* 0x000000b69b51723e */ /* 0x000fe400000010ff */
[----:B-1----:R-:W-:Y:S01]  /*dc90*/  F2FP.BF16.PACK_AB R80, R187, R144 ;  /* 0x00000090bb50723e */ /* 0x002fe200000010ff */
[-C--:B---3--:R-:W-:Y:S08]  /*dca0*/  HMMA.16816.F32.BF16 R4, R76, R84.reuse, R4 ;  /* 0x000000544c04723c */ /* 0x088ff00000041804 */
[C---:B------:R-:W-:Y:S07]  /*dcb0*/  HMMA.16816.F32.BF16 R8, R80.reuse, R84, R8 ;  /* 0x000000545008723c */ /* 0x040fee0000041808 */
[--C-:B------:R-:W-:Y:S01]  /*dcc0*/  FFMA.FTZ R84, R233, c[0x0][0x2d0], -R74.reuse ;  /* 0x0000b400e9547a23 */ /* 0x100fe2000001084a */
[-C--:B------:R-:W-:Y:S03]  /*dcd0*/  HMMA.16816.F32.BF16 R12, R80, R86.reuse, R12 ;  /* 0x00000056500c723c */ /* 0x080fe6000004180c */
[----:B------:R1:W-:Y:S01]  /*dce0*/  MUFU.EX2 R158, R84 ;  /* 0x00000054009e7308 */ /* 0x0003e20000000800 */
[----:B------:R-:W-:Y:S04]  /*dcf0*/  IMAD.MOV.U32 R233, RZ, RZ, R111 ;  /* 0x000000ffffe97224 */ /* 0x000fe800078e006f */
[C---:B------:R-:W-:Y:S08]  /*dd00*/  HMMA.16816.F32.BF16 R16, R76.reuse, R86, R16 ;  /* 0x000000564c10723c */ /* 0x040ff00000041810 */
[-C--:B------:R-:W-:Y:S08]  /*dd10*/  HMMA.16816.F32.BF16 R20, R76, R88.reuse, R20 ;  /* 0x000000584c14723c */ /* 0x080ff00000041814 */
[C---:B------:R-:W-:Y:S04]  /*dd20*/  HMMA.16816.F32.BF16 R24, R80.reuse, R88, R24 ;  /* 0x000000585018723c */ /* 0x040fe80000041818 */
[----:B-1----:R-:W-:Y:S02]  /*dd30*/  FFMA.FTZ R84, R236, c[0x0][0x2d0], -R74 ;  /* 0x0000b400ec547a23 */ /* 0x002fe4000001084a */
[----:B------:R-:W-:Y:S02]  /*dd40*/  IMAD.MOV.U32 R236, RZ, RZ, R105 ;  /* 0x000000ffffec7224 */ /* 0x000fe400078e0069 */
[-C--:B------:R-:W-:Y:S01]  /*dd50*/  HMMA.16816.F32.BF16 R28, R80, R90.reuse, R28 ;  /* 0x0000005a501c723c */ /* 0x080fe2000004181c */
[----:B------:R1:W-:Y:S03]  /*dd60*/  MUFU.EX2 R180, R84 ;  /* 0x0000005400b47308 */ /* 0x0003e60000000800 */
[--C-:B------:R-:W-:Y:S01]  /*dd70*/  FFMA.FTZ R88, R206, c[0x0][0x2d0], -R96.reuse ;  /* 0x0000b400ce587a23 */ /* 0x100fe20000010860 */
[----:B------:R-:W-:Y:S03]  /*dd80*/  MOV R206, R110 ;  /* 0x0000006e00ce7202 */ /* 0x000fe60000000f00 */
[C---:B------:R-:W-:Y:S03]  /*dd90*/  HMMA.16816.F32.BF16 R32, R76.reuse, R90, R32 ;  /* 0x0000005a4c20723c */ /* 0x040fe60000041820 */
[----:B------:R3:W-:Y:S05]  /*dda0*/  MUFU.EX2 R156, R88 ;  /* 0x00000058009c7308 */ /* 0x0007ea0000000800 */
[-C--:B------:R-:W-:Y:S08]  /*ddb0*/  HMMA.16816.F32.BF16 R36, R76, R92.reuse, R36 ;  /* 0x0000005c4c24723c */ /* 0x080ff00000041824 */
[C---:B------:R-:W-:Y:S04]  /*ddc0*/  HMMA.16816.F32.BF16 R40, R80.reuse, R92, R40 ;  /* 0x0000005c5028723c */ /* 0x040fe80000041828 */
[----:B-1----:R-:W-:Y:S01]  /*ddd0*/  FFMA.FTZ R84, R229, c[0x0][0x2d0], -R75 ;  /* 0x0000b400e5547a23 */ /* 0x002fe2000001084b */
[----:B------:R-:W-:Y:S02]  /*dde0*/  MOV R229, R104 ;  /* 0x0000006800e57202 */ /* 0x000fe40000000f00 */
[----:B------:R-:W-:Y:S01]  /*ddf0*/  FFMA.FTZ R92, R201, c[0x0][0x2d0], -R97 ;  /* 0x0000b400c95c7a23 */ /* 0x000fe20000010861 */
[-C--:B------:R-:W-:Y:S01]  /*de00*/  HMMA.16816.F32.BF16 R44, R80, R94.reuse, R44 ;  /* 0x0000005e502c723c */ /* 0x080fe2000004182c */
[----:B------:R1:W-:Y:S03]  /*de10*/  MUFU.EX2 R157, R84 ;  /* 0x00000054009d7308 */ /* 0x0003e60000000800 */
[--C-:B---3--:R-:W-:Y:S04]  /*de20*/  FFMA.FTZ R88, R207, c[0x0][0x2d0], -R96.reuse ;  /* 0x0000b400cf587a23 */ /* 0x108fe80000010860 */
[C---:B------:R-:W-:Y:S03]  /*de30*/  HMMA.16816.F32.BF16 R48, R76.reuse, R94, R48 ;  /* 0x0000005e4c30723c */ /* 0x040fe60000041830 */
[----:B------:R3:W-:Y:S10]  /*de40*/  MUFU.EX2 R178, R88 ;  /* 0x0000005800b27308 */ /* 0x0007f40000000800 */
[----:B------:R5:W-:Y:S01]  /*de50*/  MUFU.EX2 R100, R92 ;  /* 0x0000005c00647308 */ /* 0x000be20000000800 */
[----:B-1----:R-:W-:Y:S01]  /*de60*/  FFMA.FTZ R84, R230, c[0x0][0x2d0], -R75 ;  /* 0x0000b400e6547a23 */ /* 0x002fe2000001084b */
[----:B------:R-:W-:Y:S08]  /*de70*/  MOV R230, R107 ;  /* 0x0000006b00e67202 */ /* 0x000ff00000000f00 */
[----:B------:R1:W-:Y:S01]  /*de80*/  MUFU.EX2 R179, R84 ;  /* 0x0000005400b37308 */ /* 0x0003e20000000800 */
[--C-:B---3--:R-:W-:Y:S09]  /*de90*/  FFMA.FTZ R88, R226, c[0x0][0x2d0], -R96.reuse ;  /* 0x0000b400e2587a23 */ /* 0x108ff20000010860 */
[----:B------:R3:W2:Y:S01]  /*dea0*/  MUFU.EX2 R177, R88 ;  /* 0x0000005800b17308 */ /* 0x0006a20000000800 */
[----:B-----5:R-:W-:Y:S09]  /*deb0*/  FFMA.FTZ R92, R192, c[0x0][0x2d0], -R97 ;  /* 0x0000b400c05c7a23 */ /* 0x020ff20000010861 */
[----:B------:R5:W-:Y:S01]  /*dec0*/  MUFU.EX2 R99, R92 ;  /* 0x0000005c00637308 */ /* 0x000be20000000800 */
[----:B-1----:R-:W-:Y:S02]  /*ded0*/  FFMA.FTZ R84, R202, c[0x0][0x2d0], -R96 ;  /* 0x0000b400ca547a23 */ /* 0x002fe40000010860 */
[----:B------:R-:W-:Y:S07]  /*dee0*/  IMAD.MOV.U32 R202, RZ, RZ, R108 ;  /* 0x000000ffffca7224 */ /* 0x000fee00078e006c */
[----:B------:R1:W-:Y:S01]  /*def0*/  MUFU.EX2 R152, R84 ;  /* 0x0000005400987308 */ /* 0x0003e20000000800 */
[----:B---3--:R-:W-:Y:S09]  /*df00*/  FFMA.FTZ R88, R241, c[0x0][0x2d0], -R74 ;  /* 0x0000b400f1587a23 */ /* 0x008ff2000001084a */
[----:B------:R3:W-:Y:S01]  /*df10*/  MUFU.EX2 R176, R88 ;  /* 0x0000005800b07308 */ /* 0x0007e20000000800 */
[----:B-----5:R-:W-:Y:S09]  /*df20*/  FFMA.FTZ R92, R243, c[0x0][0x2d0], -R75 ;  /* 0x0000b400f35c7a23 */ /* 0x020ff2000001084b */
[----:B------:R5:W-:Y:S01]  /*df30*/  MUFU.EX2 R172, R92 ;  /* 0x0000005c00ac7308 */ /* 0x000be20000000800 */
[----:B-1----:R-:W1:Y:S01]  /*df40*/  LDSM.16.MT88.4 R84, [R211+0x1900] ;  /* 0x00190000d354783b */ /* 0x002e620000004200 */
[----:B---3--:R-:W-:Y:S08]  /*df50*/  FFMA.FTZ R88, R199, c[0x0][0x2d0], -R97 ;  /* 0x0000b400c7587a23 */ /* 0x008ff00000010861 */
[----:B------:R3:W1:Y:S01]  /*df60*/  MUFU.EX2 R101, R88 ;  /* 0x0000005800657308 */ /* 0x0006620000000800 */
[----:B-----5:R-:W-:Y:S01]  /*df70*/  LDSM.16.MT88.4 R92, [R210+0x2100] ;  /* 0x00210000d25c783b */ /* 0x020fe20000004200 */
[----:B----4-:R-:W-:Y:S01]  /*df80*/  FFMA.FTZ R2, R2, R122, R123 ;  /* 0x0000007a02027223 */ /* 0x010fe2000001007b */
[----:B------:R-:W-:Y:S01]  /*df90*/  MOV R123, R115 ;  /* 0x00000073007b7202 */ /* 0x000fe20000000f00 */
[----:B------:R-:W-:Y:S02]  /*dfa0*/  IMAD.MOV.U32 R122, RZ, RZ, R114 ;  /* 0x000000ffff7a7224 */ /* 0x000fe400078e0072 */
[----:B------:R-:W-:Y:S01]  /*dfb0*/  FADD.FTZ R2, R188, R2 ;  /* 0x00000002bc027221 */ /* 0x000fe20000010000 */
[----:B------:R-:W-:Y:S02]  /*dfc0*/  MOV R188, R120 ;  /* 0x0000007800bc7202 */ /* 0x000fe40000000f00 */
[----:B---3--:R-:W3:Y:S01]  /*dfd0*/  LDSM.16.MT88.4 R88, [R209+0x2100] ;  /* 0x00210000d158783b */ /* 0x008ee20000004200 */
[-C--:B-1----:R-:W-:Y:S08]  /*dfe0*/  HMMA.16816.F32.BF16 R52, R76, R84.reuse, R52 ;  /* 0x000000544c34723c */ /* 0x082ff00000041834 */
[C---:B------:R-:W-:Y:S07]  /*dff0*/  HMMA.16816.F32.BF16 R56, R80.reuse, R84, R56 ;  /* 0x000000545038723c */ /* 0x040fee0000041838 */
[----:B------:R-:W-:Y:S01]  /*e000*/  FFMA.FTZ R84, R186, c[0x0][0x2d0], -R97 ;  /* 0x0000b400ba547a23 */ /* 0x000fe20000010861 */
[-C--:B------:R-:W-:Y:S03]  /*e010*/  HMMA.16816.F32.BF16 R60, R80, R86.reuse, R60 ;  /* 0x00000056503c723c */ /* 0x080fe6000004183c */
[----:B------:R1:W4:Y:S04]  /*e020*/  MUFU.EX2 R98, R84 ;  /* 0x0000005400627308 */ /* 0x0003280000000800 */
[--C-:B------:R-:W-:Y:S01]  /*e030*/  FFMA.FTZ R80, R247, c[0x0][0x2d0], -R74.reuse ;  /* 0x0000b400f7507a23 */ /* 0x100fe2000001084a */
[----:B------:R-:W-:Y:S04]  /*e040*/  HMMA.16816.F32.BF16 R64, R76, R86, R64 ;  /* 0x000000564c40723c */ /* 0x000fe80000041840 */
[----:B--2---:R-:W-:Y:S01]  /*e050*/  F2FP.BF16.PACK_AB R82, R177, R178 ;  /* 0x000000b2b152723e */ /* 0x004fe200000010ff */
[----:B------:R2:W5:Y:S01]  /*e060*/  MUFU.EX2 R175, R80 ;  /* 0x0000005000af7308 */ /* 0x0005620000000800 */
[----:B------:R-:W-:Y:S02]  /*e070*/  F2FP.BF16.PACK_AB R81, R100, R101 ;  /* 0x000000656451723e */ /* 0x000fe400000010ff */
[----:B------:R-:W-:Y:S04]  /*e080*/  F2FP.BF16.PACK_AB R76, R181, R183 ;  /* 0x000000b7b54c723e */ /* 0x000fe800000010ff */
[----:B------:R-:W-:Y:S02]  /*e090*/  F2FP.BF16.PACK_AB R77, R159, R153 ;  /* 0x000000999f4d723e */ /* 0x000fe400000010ff */
[----:B------:R-:W-:Y:S02]  /*e0a0*/  F2FP.BF16.PACK_AB R78, R180, R158 ;  /* 0x0000009eb44e723e */ /* 0x000fe400000010ff */
[----:B------:R-:W-:Y:S01]  /*e0b0*/  F2FP.BF16.PACK_AB R79, R179, R157 ;  /* 0x0000009db34f723e */ /* 0x000fe200000010ff */
[----:B-1----:R-:W1:Y:S01]  /*e0c0*/  LDSM.16.MT88.4 R84, [R212+0x2100] ;  /* 0x00210000d454783b */ /* 0x002e620000004200 */
[----:B----4-:R-:W-:Y:S05]  /*e0d0*/  F2FP.BF16.PACK_AB R83, R98, R99 ;  /* 0x000000636253723e */ /* 0x010fea00000010ff */
[-C--:B---3--:R-:W-:Y:S03]  /*e0e0*/  HMMA.16816.F32.BF16 R4, R76, R88.reuse, R4 ;  /* 0x000000584c04723c */ /* 0x088fe60000041804 */
[----:B--2---:R-:W-:Y:S01]  /*e0f0*/  FFMA.FTZ R80, R242, c[0x0][0x2d0], -R75 ;  /* 0x0000b400f2507a23 */ /* 0x004fe2000001084b */
[----:B-----5:R-:W-:Y:S03]  /*e100*/  F2FP.BF16.PACK_AB R164, R175, R176 ;  /* 0x000000b0afa4723e */ /* 0x020fe600000010ff */
[----:B------:R2:W3:Y:S02]  /*e110*/  MUFU.EX2 R174, R80 ;  /* 0x0000005000ae7308 */ /* 0x0004e40000000800 */
[----:B--2---:R-:W-:Y:S03]  /*e120*/  F2FP.BF16.PACK_AB R80, R156, R152 ;  /* 0x000000989c50723e */ /* 0x004fe600000010ff */
[----:B---3--:R-:W-:Y:S04]  /*e130*/  F2FP.BF16.PACK_AB R165, R172, R174 ;  /* 0x000000aeaca5723e */ /* 0x008fe800000010ff */
[C---:B------:R-:W-:Y:S07]  /*e140*/  HMMA.16816.F32.BF16 R8, R80.reuse, R88, R8 ;  /* 0x000000585008723c */ /* 0x040fee0000041808 */
[--C-:B------:R-:W-:Y:S01]  /*e150*/  FFMA.FTZ R88, R252, c[0x0][0x2d0], -R74.reuse ;  /* 0x0000b400fc587a23 */ /* 0x100fe2000001084a */
[-C--:B------:R-:W-:Y:S03]  /*e160*/  HMMA.16816.F32.BF16 R12, R80, R90.reuse, R12 ;  /* 0x0000005a500c723c */ /* 0x080fe6000004180c */
[----:B------:R2:W-:Y:S01]  /*e170*/  MUFU.EX2 R173, R88 ;  /* 0x0000005800ad7308 */ /* 0x0005e20000000800 */
[----:B------:R-:W-:Y:S01]  /*e180*/  FFMA.FTZ R74, R131, c[0x0][0x2d0], -R74 ;  /* 0x0000b400834a7a23 */ /* 0x000fe2000001084a */
[----:B------:R-:W-:Y:S02]  /*e190*/  MOV R131, R117 ;  /* 0x0000007500837202 */ /* 0x000fe40000000f00 */
[----:B------:R-:W-:Y:S01]  /*e1a0*/  LDSM.16.MT88.4 R116, [R209+0x2900] ;  /* 0x00290000d174783b */ /* 0x000fe20000004200 */
[C---:B------:R-:W-:Y:S04]  /*e1b0*/  HMMA.16816.F32.BF16 R16, R76.reuse, R90, R16 ;  /* 0x0000005a4c10723c */ /* 0x040fe80000041810 */
[----:B------:R-:W-:Y:S01]  /*e1c0*/  FFMA.FTZ R68, R68, R127, R131 ;  /* 0x0000007f44447223 */ /* 0x000fe20000010083 */
[----:B------:R3:W4:Y:S01]  /*e1d0*/  MUFU.EX2 R171, R74 ;  /* 0x0000004a00ab7308 */ /* 0x0007220000000800 */
[----:B------:R-:W-:Y:S02]  /*e1e0*/  MOV R131, R112 ;  /* 0x0000007000837202 */ /* 0x000fe40000000f00 */
[-C--:B-1----:R-:W-:Y:S04]  /*e1f0*/  HMMA.16816.F32.BF16 R20, R76, R84.reuse, R20 ;  /* 0x000000544c14723c */ /* 0x082fe80000041814 */
[----:B------:R-:W-:Y:S04]  /*e200*/  MOV R127, R106 ;  /* 0x0000006a007f7202 */ /* 0x000fe80000000f00 */
[C---:B------:R-:W-:Y:S01]  /*e210*/  HMMA.16816.F32.BF16 R24, R80.reuse, R84, R24 ;  /* 0x000000545018723c */ /* 0x040fe20000041818 */
[----:B--2---:R-:W1:Y:S07]  /*e220*/  LDSM.16.MT88.4 R88, [R211+0x2100] ;  /* 0x00210000d358783b */ /* 0x004e6e0000004200 */
[-C--:B------:R-:W-:Y:S04]  /*e230*/  HMMA.16816.F32.BF16 R28, R80, R86.reuse, R28 ;  /* 0x00000056501c723c */ /* 0x080fe8000004181c */
[--C-:B---3--:R-:W-:Y:S01]  /*e240*/  FFMA.FTZ R74, R248, c[0x0][0x2d0], -R75.reuse ;  /* 0x0000b400f84a7a23 */ /* 0x108fe2000001084b */
[----:B----4-:R-:W-:Y:S01]  /*e250*/  F2FP.BF16.PACK_AB R166, R171, R173 ;  /* 0x000000adaba6723e */ /* 0x010fe200000010ff */
[----:B------:R-:W-:Y:S02]  /*e260*/  FFMA.FTZ R75, R250, c[0x0][0x2d0], -R75 ;  /* 0x0000b400fa4b7a23 */ /* 0x000fe4000001084b */
[C---:B------:R-:W-:Y:S01]  /*e270*/  HMMA.16816.F32.BF16 R32, R76.reuse, R86, R32 ;  /* 0x000000564c20723c */ /* 0x040fe20000041820 */
[----:B------:R2:W-:Y:S07]  /*e280*/  MUFU.EX2 R170, R74 ;  /* 0x0000004a00aa7308 */ /* 0x0005ee0000000800 */
[-C--:B------:R-:W-:Y:S03]  /*e290*/  HMMA.16816.F32.BF16 R36, R76, R92.reuse, R36 ;  /* 0x0000005c4c24723c */ /* 0x080fe60000041824 */
[----:B------:R-:W3:Y:S05]  /*e2a0*/  MUFU.EX2 R169, R75 ;  /* 0x0000004b00a97308 */ /* 0x000eea0000000800 */
[C---:B------:R-:W-:Y:S08]  /*e2b0*/  HMMA.16816.F32.BF16 R40, R80.reuse, R92, R40 ;  /* 0x0000005c5028723c */ /* 0x040ff00000041828 */
[-C--:B------:R-:W-:Y:S04]  /*e2c0*/  HMMA.16816.F32.BF16 R44, R80, R94.reuse, R44 ;  /* 0x0000005e502c723c */ /* 0x080fe8000004182c */
[--C-:B--2---:R-:W-:Y:S04]  /*e2d0*/  FFMA.FTZ R74, R237, c[0x0][0x2d0], -R96.reuse ;  /* 0x0000b400ed4a7a23 */ /* 0x104fe80000010860 */
[----:B------:R2:W-:Y:S01]  /*e2e0*/  MUFU.EX2 R168, R74 ;  /* 0x0000004a00a87308 */ /* 0x0005e20000000800 */
[C---:B------:R-:W-:Y:S04]  /*e2f0*/  HMMA.16816.F32.BF16 R48, R76.reuse, R94, R48 ;  /* 0x0000005e4c30723c */ /* 0x040fe80000041830 */
[----:B---3--:R-:W-:Y:S04]  /*e300*/  F2FP.BF16.PACK_AB R167, R169, R170 ;  /* 0x000000aaa9a7723e */ /* 0x008fe800000010ff */
[-C--:B-1----:R-:W-:Y:S08]  /*e310*/  HMMA.16816.F32.BF16 R52, R76, R88.reuse, R52 ;  /* 0x000000584c34723c */ /* 0x082ff00000041834 */
[C---:B------:R-:W-:Y:S04]  /*e320*/  HMMA.16816.F32.BF16 R56, R80.reuse, R88, R56 ;  /* 0x000000585038723c */ /* 0x040fe80000041838 */
[----:B--2---:R-:W-:Y:S04]  /*e330*/  FFMA.FTZ R74, R238, c[0x0][0x2d0], -R96 ;  /* 0x0000b400ee4a7a23 */ /* 0x004fe80000010860 */
[-C--:B------:R-:W-:Y:S01]  /*e340*/  HMMA.16816.F32.BF16 R60, R80, R90.reuse, R60 ;  /* 0x0000005a503c723c */ /* 0x080fe2000004183c */
[----:B------:R1:W2:Y:S07]  /*e350*/  MUFU.EX2 R85, R74 ;  /* 0x0000004a00557308 */ /* 0x0002ae0000000800 */
[----:B------:R-:W-:Y:S08]  /*e360*/  HMMA.16816.F32.BF16 R64, R76, R90, R64 ;  /* 0x0000005a4c40723c */ /* 0x000ff00000041840 */
[-C--:B------:R-:W-:Y:S07]  /*e370*/  HMMA.16816.F32.BF16 R104, R164, R116.reuse, R4 ;  /* 0x00000074a468723c */ /* 0x080fee0000041804 */
[----:B------:R-:W-:Y:S01]  /*e380*/  FADD.FTZ R4, R228, R69 ;  /* 0x00000045e4047221 */ /* 0x000fe20000010000 */
[----:B------:R-:W-:Y:S01]  /*e390*/  MOV R228, R149 ;  /* 0x0000009500e47202 */ /* 0x000fe20000000f00 */
[----:B------:R-:W-:Y:S03]  /*e3a0*/  FADD.FTZ R6, R204, R68 ;  /* 0x00000044cc067221 */ /* 0x000fe60000010000 */
[--C-:B-1----:R-:W-:Y:S01]  /*e3b0*/  FFMA.FTZ R74, R239, c[0x0][0x2d0], -R96.reuse ;  /* 0x0000b400ef4a7a23 */ /* 0x102fe20000010860 */
[----:B--2---:R-:W-:Y:S01]  /*e3c0*/  F2FP.BF16.PACK_AB R160, R85, R168 ;  /* 0x000000a855a0723e */ /* 0x004fe200000010ff */
[----:B------:R-:W-:Y:S02]  /*e3d0*/  FFMA.FTZ R96, R240, c[0x0][0x2d0], -R96 ;  /* 0x0000b400f0607a23 */ /* 0x000fe40000010860 */
[----:B------:R-:W-:Y:S01]  /*e3e0*/  IMAD.MOV.U32 R204, RZ, RZ, R148 ;  /* 0x000000ffffcc7224 */ /* 0x000fe200078e0094 */
[----:B------:R1:W-:Y:S01]  /*e3f0*/  MUFU.EX2 R86, R74 ;  /* 0x0000004a00567308 */ /* 0x0003e20000000800 */
[----:B------:R-:W-:Y:S01]  /*e400*/  FADD.FTZ R4, R123, R4 ;  /* 0x000000047b047221 */ /* 0x000fe20000010000 */
[----:B------:R-:W2:Y:S01]  /*e410*/  LDSM.16.MT88.4 R148, [R210+0x2900] ;  /* 0x00290000d294783b */ /* 0x000ea20000004200 */
[----:B------:R-:W-:Y:S02]  /*e420*/  FADD.FTZ R6, R122, R6 ;  /* 0x000000067a067221 */ /* 0x000fe40000010000 */
[----:B------:R-:W-:Y:S02]  /*e430*/  FADD.FTZ R5, R121, R2 ;  /* 0x0000000279057221 */ /* 0x000fe40000010000 */
[----:B------:R-:W-:Y:S02]  /*e440*/  FADD.FTZ R4, R206, R4 ;  /* 0x00000004ce047221 */ /* 0x000fe40000010000 */
[----:B------:R-:W-:Y:S01]  /*e450*/  FADD.FTZ R2, R202, R6 ;  /* 0x00000006ca027221 */ /* 0x000fe20000010000 */
[----:B------:R-:W3:Y:S01]  /*e460*/  MUFU.EX2 R96, R96 ;  /* 0x0000006000607308 */ /* 0x000ee20000000800 */
[----:B------:R-:W-:Y:S02]  /*e470*/  FADD.FTZ R6, R126, R4 ;  /* 0x000000047e067221 */ /* 0x000fe40000010000 */
[--C-:B-1----:R-:W-:Y:S07]  /*e480*/  FFMA.FTZ R74, R194, c[0x0][0x2d0], -R97.reuse ;  /* 0x0000b400c24a7a23 */ /* 0x102fee0000010861 */
[----:B------:R1:W-:Y:S01]  /*e490*/  MUFU.EX2 R75, R74 ;  /* 0x0000004a004b7308 */ /* 0x0003e20000000800 */
[----:B---3--:R-:W-:Y:S01]  /*e4a0*/  F2FP.BF16.PACK_AB R162, R96, R86 ;  /* 0x0000005660a2723e */ /* 0x008fe200000010ff */
[--C-:B-1----:R-:W-:Y:S08]  /*e4b0*/  FFMA.FTZ R74, R196, c[0x0][0x2d0], -R97.reuse ;  /* 0x0000b400c44a7a23 */ /* 0x102ff00000010861 */
[----:B------:R1:W3:Y:S02]  /*e4c0*/  MUFU.EX2 R84, R74 ;  /* 0x0000004a00547308 */ /* 0x0002e40000000800 */
[--C-:B-1----:R-:W-:Y:S01]  /*e4d0*/  FFMA.FTZ R74, R197, c[0x0][0x2d0], -R97.reuse ;  /* 0x0000b400c54a7a23 */ /* 0x102fe20000010861 */
[----:B---3--:R-:W-:Y:S01]  /*e4e0*/  F2FP.BF16.PACK_AB R161, R84, R75 ;  /* 0x0000004b54a1723e */ /* 0x008fe200000010ff */
[----:B------:R-:W-:Y:S02]  /*e4f0*/  FFMA.FTZ R97, R73, c[0x0][0x2d0], -R97 ;  /* 0x0000b40049617a23 */ /* 0x000fe40000010861 */
[----:B------:R-:W3:Y:S04]  /*e500*/  LDL.LU R73, [R1+0x1c] ;  /* 0x00001c0001497983 */ /* 0x000ee80000300800 */
[----:B------:R-:W-:Y:S10]  /*e510*/  MUFU.EX2 R74, R74 ;  /* 0x0000004a004a7308 */ /* 0x000ff40000000800 */
[----:B------:R-:W1:Y:S02]  /*e520*/  MUFU.EX2 R97, R97 ;  /* 0x0000006100617308 */ /* 0x000e640000000800 */
[----:B-1----:R-:W-:Y:S07]  /*e530*/  F2FP.BF16.PACK_AB R163, R97, R74 ;  /* 0x0000004a61a3723e */ /* 0x002fee00000010ff */
[C---:B------:R-:W-:Y:S08]  /*e540*/  HMMA.16816.F32.BF16 R108, R160.reuse, R116, R8 ;  /* 0x00000074a06c723c */ /* 0x040ff00000041808 */
[-C--:B------:R-:W-:Y:S08]  /*e550*/  HMMA.16816.F32.BF16 R112, R160, R118.reuse, R12 ;  /* 0x00000076a070723c */ /* 0x080ff0000004180c */
[C---:B------:R-:W-:Y:S08]  /*e560*/  HMMA.16816.F32.BF16 R116, R164.reuse, R118, R16 ;  /* 0x00000076a474723c */ /* 0x040ff00000041810 */
[-C--:B------:R-:W-:Y:S04]  /*e570*/  HMMA.16816.F32.BF16 R120, R164, R132.reuse, R20 ;  /* 0x00000084a478723c */ /* 0x080fe80000041814 */
[----:B---3--:R-:W-:Y:S02]  /*e580*/  FFMA.FTZ R8, R0, R73, R200 ;  /* 0x0000004900087223 */ /* 0x008fe400000100c8 */
[----:B------:R-:W-:Y:S02]  /*e590*/  FADD.FTZ R0, R230, R5 ;  /* 0x00000005e6007221 */ /* 0x000fe40000010000 */
[----:B------:R-:W-:Y:S04]  /*e5a0*/  FADD.FTZ R8, R127, R8 ;  /* 0x000000087f087221 */ /* 0x000fe80000010000 */
        /* <DEDUP_REMOVED lines=17> */
[----:B------:R-:W-:Y:S02]  /*e6c0*/  FADD.FTZ R11, R190, R4 ;  /* 0x00000004be0b7221 */ /* 0x000fe40000010000 */
[----:B------:R-:W-:Y:S01]  /*e6d0*/  FADD.FTZ R8, R204, R2 ;  /* 0x00000002cc087221 */ /* 0x000fe20000010000 */
[----:B------:R-:W1:Y:S01]  /*e6e0*/  LDSM.16.MT88.4 R4, [R211+0x2900] ;  /* 0x00290000d304783b */ /* 0x000e620000004200 */
        /* <DEDUP_REMOVED lines=8> */
[-C--:B--2---:R-:W-:Y:S03]  /*e770*/  HMMA.16816.F32.BF16 R136, R164, R148.reuse, R36 ;  /* 0x00000094a488723c */ /* 0x084fe60000041824 */
[----:B------:R-:W-:Y:S02]  /*e780*/  FADD.FTZ R8, R249, R9 ;  /* 0x00000009f9087221 */ /* 0x000fe40000010000 */
[----:B------:R-:W-:Y:S02]  /*e790*/  FADD.FTZ R2, R245, R2 ;  /* 0x00000002f5027221 */ /* 0x000fe40000010000 */
[----:B------:R-:W-:Y:S02]  /*e7a0*/  FADD.FTZ R0, R142, R0 ;  /* 0x000000008e007221 */ /* 0x000fe40000010000 */
[----:B------:R-:W-:Y:S03]  /*e7b0*/  FADD.FTZ R12, R140, R12 ;  /* 0x0000000c8c0c7221 */ /* 0x000fe60000010000 */
[----:B------:R-:W-:Y:S02]  /*e7c0*/  FADD.FTZ R10, R246, R8 ;  /* 0x00000008f60a7221 */ /* 0x000fe40000010000 */
        /* <DEDUP_REMOVED lines=31> */
[----:B------:R-:W-:Y:S02]  /*e9c0*/  FADD.FTZ R9, R157, R0 ;  /* 0x000000009d097221 */ /* 0x000fe40000010000 */
[C---:B------:R-:W-:Y:S04]  /*e9d0*/  HMMA.16816.F32.BF16 R156, R160.reuse, R4, R56 ;  /* 0x00000004a09c723c */ /* 0x040fe80000041838 */
[----:B------:R-:W-:Y:S01]  /*e9e0*/  FADD.FTZ R8, R102, R8 ;  /* 0x0000000866087221 */ /* 0x000fe20000010000 */
[----:B------:R-:W-:Y:S01]  /*e9f0*/  MOV R102, R70 ;  /* 0x0000004600667202 */ /* 0x000fe20000000f00 */
[----:B------:R-:W-:Y:S02]  /*ea00*/  FADD.FTZ R2, R178, R10 ;  /* 0x0000000ab2027221 */ /* 0x000fe40000010000 */
[----:B------:R-:W-:Y:S01]  /*ea10*/  FADD.FTZ R8, R101, R8 ;  /* 0x0000000865087221 */ /* 0x000fe20000010000 */
[-C--:B------:R-:W-:Y:S03]  /*ea20*/  HMMA.16816.F32.BF16 R160, R160, R6.reuse, R60 ;  /* 0x00000006a0a0723c */ /* 0x080fe6000004183c */
[----:B------:R-:W-:Y:S01]  /*ea30*/  FADD.FTZ R4, R100, R8 ;  /* 0x0000000864047221 */ /* 0x000fe20000010000 */
[----:B------:R-:W-:Y:S01]  /*ea40*/  MOV R101, R71 ;  /* 0x0000004700657202 */ /* 0x000fe20000000f00 */
        /* <DEDUP_REMOVED lines=18> */
[----:B------:R1:W-:Y:S01]  /*eb70*/  STL [R1+0x10], R6 ;  /* 0x0000100601007387 */ /* 0x0003e20000100800 */
[----:B------:R-:W-:Y:S02]  /*eb80*/  FADD.FTZ R4, R86, R4 ;  /* 0x0000000456047221 */ /* 0x000fe40000010000 */
[----:B------:R-:W-:Y:S01]  /*eb90*/  FADD.FTZ R0, R74, R2 ;  /* 0x000000024a007221 */ /* 0x000fe20000010000 */
[----:B------:R1:W-:Y:S01]  /*eba0*/  STL [R1+0x14], R5 ;  /* 0x0000140501007387 */ /* 0x0003e20000100800 */
[----:B------:R-:W-:Y:S02]  /*ebb0*/  FADD.FTZ R2, R96, R4 ;  /* 0x0000000460027221 */ /* 0x000fe40000010000 */
[----:B------:R-:W-:Y:S02]  /*ebc0*/  FADD.FTZ R0, R97, R0 ;  /* 0x0000000061007221 */ /* 0x000fe40000010000 */
[----:B------:R-:W-:Y:S01]  /*ebd0*/  IMAD.MOV.U32 R100, RZ, RZ, R72 ;  /* 0x000000ffff647224 */ /* 0x000fe200078e0048 */
[----:B------:R1:W-:Y:S04]  /*ebe0*/  STL [R1+0x18], R2 ;  /* 0x0000180201007387 */ /* 0x0003e80000100800 */
[----:B------:R1:W-:Y:S01]  /*ebf0*/  STL [R1+0x1c], R0 ;  /* 0x00001c0001007387 */ /* 0x0003e20000100800 */
[----:B------:R-:W-:-:S05]  /*ec00*/  @P0 BRA `(.L_x_498) ;  /* 0xffff98e000000947 */ /* 0x000fca000383ffff */
.L_x_481:
[----:B------:R-:W2:Y:S01]  /*ec10*/  S2UR UR6, SR_CTAID.X ;  /* 0x00000000000679c3 */ /* 0x000ea20000002500 */
[----:B------:R-:W-:Y:S01]  /*ec20*/  ULDC.64 UR4, c[0x0][0x2c8] ;  /* 0x0000b20000047ab9 */ /* 0x000fe20000000a00 */
[----:B------:R-:W-:Y:S01]  /*ec30*/  PLOP3.LUT P0, PT, PT, PT, UP1, 0x40, 0x0 ;  /* 0x000000000000781c */ /* 0x000fe20003f0e818 */
[----:B--2---:R-:W-:-:S04]  /*ec40*/  ULEA UR6, UR6, 0x7f, 0x7 ;  /* 0x0000007f06067891 */ /* 0x004fc8000f8e383f */
[----:B------:R-:W-:-:S03]  /*ec50*/  UIMAD.WIDE.U32 UR14, UR6, UR4, URZ ;  /* 0x00000004060e72a5 */ /* 0x000fc6000f8e003f */
[----:B------:R-:W-:Y:S02]  /*ec60*/  ULDC UR4, c[0x0][0x168] ;  /* 0x00005a0000047ab9 */ /* 0x000fe40000000800 */
[----:B------:R-:W-:Y:S02]  /*ec70*/  UIADD3 UR4, -UR4, 0x1, URZ ;  /* 0x0000000104047890 */ /* 0x000fe4000fffe13f */
[----:B------:R-:W-:-:S03]  /*ec80*/  @UP2 USHF.R.U32.HI UR6, URZ, UR5, UR15 ;  /* 0x000000053f062299 */ /* 0x000fc6000801160f */
[----:B------:R-:W-:Y:S02]  /*ec90*/  ULDC UR5, c[0x0][0x1d0] ;  /* 0x0000740000057ab9 */ /* 0x000fe40000000800 */
[----:B------:R-:W-:-:S03]  /*eca0*/  UIADD3 UR5, UR6, UR5, UR4 ;  /* 0x0000000506057290 */ /* 0x000fc6000fffe004 */
[----:B------:R-:W-:Y:S02]  /*ecb0*/  ULDC UR4, c[0x0][0x324] ;  /* 0x0000c90000047ab9 */ /* 0x000fe40000000800 */
[----:B------:R-:W-:-:S06]  /*ecc0*/  UIADD3 UR4, UR5, -UR4, URZ ;  /* 0x8000000405047290 */ /* 0x000fcc000fffe03f */
[----:B-1----:R-:W-:Y:S01]  /*ecd0*/  MOV R2, UR4 ;  /* 0x0000000400027c02 */ /* 0x002fe20008000f00 */
        /* <DEDUP_REMOVED lines=11> */
.L_x_500:
[----:B------:R-:W-:-:S04]  /*ed90*/  MOV R4, c[0x0][0x32c] ;  /* 0x0000cb0000047a02 */ /* 0x000fc80000000f00 */
[----:B------:R-:W-:-:S13]  /*eda0*/  ISETP.NE.AND P0, PT, R4, 0x1, PT ;  /* 0x000000010400780c */ /* 0x000fda0003f05270 */
[----:B------:R-:W-:-:S05]  /*edb0*/  @P0 IMAD.HI.U32 R4, R0, c[0x0][0x330], RZ ;  /* 0x0000cc0000040a27 */ /* 0x000fca00078e00ff */
[----:B------:R-:W-:-:S05]  /*edc0*/  @P0 SHF.R.U32.HI R0, RZ, c[0x0][0x334], R4 ;  /* 0x0000cd00ff000a19 */ /* 0x000fca0000011604 */
.L_x_501:
[----:B------:R-:W-:-:S05]  /*edd0*/  IMAD R0, R0, c[0x0][0x32c], RZ ;  /* 0x0000cb0000007a24 */ /* 0x000fca00078e02ff */
[----:B------:R-:W-:-:S03]  /*ede0*/  IMNMX R2, R2, R0, !PT ;  /* 0x0000000002027217 */ /* 0x000fc60007800200 */
.L_x_499:
[----:B------:R-:W2:Y:S01]  /*edf0*/  LDL R4, [R1] ;  /* 0x0000000001047983 */ /* 0x000ea20000100800 */
[----:B------:R-:W-:-:S05]  /*ee00*/  IADD3 R2, R2, 0x5f, RZ ;  /* 0x0000005f02027810 */ /* 0x000fca0007ffe0ff */
[----:B------:R-:W-:-:S05]  /*ee10*/  IMAD.HI R2, R2, 0x2aaaaaab, RZ ;  /* 0x2aaaaaab02027827 */ /* 0x000fca00078e02ff */
[----:B------:R-:W-:-:S04]  /*ee20*/  SHF.R.U32.HI R0, RZ, 0x1f, R2 ;  /* 0x0000001fff007819 */ /* 0x000fc80000011602 */
[----:B------:R-:W-:-:S04]  /*ee30*/  LEA.HI.SX32 R0, R2, R0, 0x1c ;  /* 0x0000000002007211 */ /* 0x000fc800078fe2ff */
[----:B--2---:R-:W-:-:S04]  /*ee40*/  IMNMX R4, R4, R0, !PT ;  /* 0x0000000004047217 */ /* 0x004fc80007800200 */
[----:B------:R-:W-:Y:S01]  /*ee50*/  ISETP.GE.AND P0, PT, R225, R4, PT ;  /* 0x00000004e100720c */ /* 0x000fe20003f06270 */
[----:B------:R1:W-:-:S12]  /*ee60*/  STL [R1+0x24], R4 ;  /* 0x0000240401007387 */ /* 0x0003d80000100800 */
[----:B------:R-:W-:Y:S05]  /*ee70*/  @!P0 BRA `(.L_x_502) ;  /* 0x00004df000008947 */ /* 0x000fea0003800000 */
[----:B------:R-:W-:Y:S01]  /*ee80*/  MOV R100, R71 ;  /* 0x0000004700647202 */ /* 0x000fe20000000f00 */
[----:B------:R-:W-:Y:S01]  /*ee90*/  IMAD.MOV.U32 R102, RZ, RZ, R3 ;  /* 0x000000ffff667224 */ /* 0x000fe200078e0003 */
[----:B------:R-:W-:Y:S01]  /*eea0*/  MOV R2, R72 ;  /* 0x0000004800027202 */ /* 0x000fe20000000f00 */
[----:B------:R-:W-:Y:S01]  /*eeb0*/  IMAD.MOV.U32 R103, RZ, RZ, R225 ;  /* 0x000000ffff677224 */ /* 0x000fe200078e00e1 */
[----:B------:R-:W-:Y:S02]  /*eec0*/  MOV R101, R70 ;  /* 0x0000004600657202 */ /* 0x000fe40000000f00 */
.L_x_503:
[----:B--2---:R-:W2:Y:S01]  /*eed0*/  LDL R225, [R1] ;  /* 0x0000000001e17983 */ /* 0x004ea20000100800 */
[----:B------:R-:W-:Y:S04]  /*eee0*/  DEPBAR.LE SB0, 0x0 ;  /* 0x000080000000791a */ /* 0x000fe80000000000 */
[----:B------:R-:W-:Y:S08]  /*eef0*/  BAR.SYNC.DEFER_BLOCKING 0x0 ;  /* 0x0000000000007b1d */ /* 0x000ff00000010000 */
[----:B-----5:R-:W-:Y:S08]  /*ef00*/  LDSM.16.M88.4 R96, [R215+0x6100] ;  /* 0x00610000d760783b */ /* 0x020ff00000000200 */
[----:B------:R-:W3:Y:S08]  /*ef10*/  LDSM.16.M88.4 R16, [R208+0x3100] ;  /* 0x00310000d010783b */ /* 0x000ef00000000200 */
[----:B------:R-:W4:Y:S06]  /*ef20*/  LDL.64 R198, [R1+0x40] ;  /* 0x0000400001c67983 */ /* 0x000f2c0000100a00 */
[----:B------:R-:W4:Y:S06]  /*ef30*/  LDL.64 R196, [R1+0x48] ;  /* 0x0000480001c47983 */ /* 0x000f2c0000100a00 */
        /* <DEDUP_REMOVED lines=11> */
[----:B------:R-:W-:Y:S04]  /*eff0*/  STL [R1+0x50], R215 ;  /* 0x000050d701007387 */ /* 0x000fe80000100800 */
[----:B------:R-:W-:Y:S04]  /*f000*/  STL [R1+0x54], R208 ;  /* 0x000054d001007387 */ /* 0x000fe80000100800 */
[----:B------:R-:W-:Y:S04]  /*f010*/  STL [R1+0x58], R219 ;  /* 0x000058db01007387 */ /* 0x000fe80000100800 */
[----:B------:R-:W-:Y:S04]  /*f020*/  STL [R1+0x5c], R218 ;  /* 0x00005cda01007387 */ /* 0x000fe80000100800 */
[----:B------:R-:W-:Y:S04]  /*f030*/  STL [R1+0x60], R224 ;  /* 0x000060e001007387 */ /* 0x000fe80000100800 */
[----:B------:R-:W-:Y:S04]  /*f040*/  STL [R1+0x64], R223 ;  /* 0x000064df01007387 */ /* 0x000fe80000100800 */
[----:B------:R-:W-:Y:S04]  /*f050*/  STL [R1+0x68], R222 ;  /* 0x000068de01007387 */ /* 0x000fe80000100800 */
[----:B------:R-:W-:Y:S04]  /*f060*/  STL [R1+0x6c], R221 ;  /* 0x00006cdd01007387 */ /* 0x000fe80000100800 */
[----:B------:R-:W-:Y:S01]  /*f070*/  STL [R1+0x70], R220 ;  /* 0x000070dc01007387 */ /* 0x000fe20000100800 */
[-C--:B-1-3--:R-:W-:Y:S08]  /*f080*/  HMMA.16816.F32.BF16 R4, R96, R16.reuse, RZ ;  /* 0x000000106004723c */ /* 0x08aff000000418ff */
        /* <DEDUP_REMOVED lines=14> */
[C---:B------:R-:W-:Y:S02]  /*f170*/  HMMA.16816.F32.BF16 R64, R96.reuse, R66, RZ ;  /* 0x000000426040723c */ /* 0x040fe400000418ff */
[----:B--2---:R-:W-:Y:S06]  /*f180*/  ISETP.GT.AND P0, PT, R225, R103, PT ;  /* 0x00000067e100720c */ /* 0x004fec0003f04270 */
[-C--:B------:R-:W-:Y:S07]  /*f190*/  HMMA.16816.F32.BF16 R68, R96, R80.reuse, RZ ;  /* 0x000000506044723c */ /* 0x080fee00000418ff */
[----:B------:R-:W-:Y:S01]  /*f1a0*/  @!P0 SHF.R.S32.HI R0, RZ, 0x1f, R103 ;  /* 0x0000001fff008819 */ /* 0x000fe20000011467 */
[C---:B------:R-:W-:Y:S04]  /*f1b0*/  HMMA.16816.F32.BF16 R72, R92.reuse, R80, RZ ;  /* 0x000000505c48723c */ /* 0x040fe800000418ff */
[----:B------:R-:W-:Y:S04]  /*f1c0*/  @!P0 IMAD R0, R0, c[0x0][0x208], RZ ;  /* 0x0000820000008a24 */ /* 0x000fe800078e02ff */
[-C--:B------:R-:W-:Y:S01]  /*f1d0*/  HMMA.16816.F32.BF16 R76, R92, R82.reuse, RZ ;  /* 0x000000525c4c723c */ /* 0x080fe200000418ff */
[C---:B------:R-:W-:Y:S07]  /*f1e0*/  @!P0 IMAD R0, R103.reuse, c[0x0][0x20c], R0 ;  /* 0x0000830067008a24 */ /* 0x040fee00078e0200 */
[C---:B------:R-:W-:Y:S08]  /*f1f0*/  HMMA.16816.F32.BF16 R80, R96.reuse, R82, RZ ;  /* 0x000000526050723c */ /* 0x040ff000000418ff */
[-C--:B------:R-:W-:Y:S08]  /*f200*/  HMMA.16816.F32.BF16 R84, R96, R168.reuse, RZ ;  /* 0x000000a86054723c */ /* 0x080ff000000418ff */
[C---:B------:R-:W-:Y:S08]  /*f210*/  HMMA.16816.F32.BF16 R88, R92.reuse, R168, RZ ;  /* 0x000000a85c58723c */ /* 0x040ff000000418ff */
[-C--:B------:R-:W-:Y:S08]  /*f220*/  HMMA.16816.F32.BF16 R92, R92, R170.reuse, RZ ;  /* 0x000000aa5c5c723c */ /* 0x080ff000000418ff */
[----:B------:R-:W-:Y:S01]  /*f230*/  HMMA.16816.F32.BF16 R96, R96, R170, RZ ;  /* 0x000000aa6060723c */ /* 0x000fe200000418ff */
[----:B------:R-:W1:Y:S07]  /*f240*/  LDSM.16.M88.4 R168, [R222] ;  /* 0x00000000dea8783b */ /* 0x000e6e0000000200 */
[-C--:B------:R-:W-:Y:S08]  /*f250*/  HMMA.16816.F32.BF16 R4, R172, R176.reuse, R4 ;  /* 0x000000b0ac04723c */ /* 0x080ff00000041804 */
[C---:B------:R-:W-:Y:S07]  /*f260*/  HMMA.16816.F32.BF16 R8, R180.reuse, R176, R8 ;  /* 0x000000b0b408723c */ /* 0x040fee0000041808 */
[----:B------:R-:W-:Y:S01]  /*f270*/  @!P0 IMAD.WIDE.U32 R176, R103, c[0x0][0x208], RZ ;  /* 0x0000820067b08a25 */ /* 0x000fe200078e00ff */
[-C--:B------:R-:W-:Y:S04]  /*f280*/  HMMA.16816.F32.BF16 R12, R180, R178.reuse, R12 ;  /* 0x000000b2b40c723c */ /* 0x080fe8000004180c */
[----:B------:R-:W-:Y:S04]  /*f290*/  @!P0 IADD3 R0, R177, R0, RZ ;  /* 0x00000000b1008210 */ /* 0x000fe80007ffe0ff */
[C---:B------:R-:W-:Y:S04]  /*f2a0*/  HMMA.16816.F32.BF16 R16, R172.reuse, R178, R16 ;  /* 0x000000b2ac10723c */ /* 0x040fe80000041810 */
[----:B------:R-:W-:Y:S04]  /*f2b0*/  @!P0 IMAD R0, R0, 0x60, RZ ;  /* 0x0000006000008824 */ /* 0x000fe800078e02ff */
[-C--:B------:R-:W-:Y:S08]  /*f2c0*/  HMMA.16816.F32.BF16 R20, R172, R184.reuse, R20 ;  /* 0x000000b8ac14723c */ /* 0x080ff00000041814 */
[C---:B------:R-:W-:Y:S07]  /*f2d0*/  HMMA.16816.F32.BF16 R24, R180.reuse, R184, R24 ;  /* 0x000000b8b418723c */ /* 0x040fee0000041818 */
[----:B----4-:R-:W-:Y:S01]  /*f2e0*/  @!P0 MOV R184, R196 ;  /* 0x000000c400b88202 */ /* 0x010fe20000000f00 */
[-C--:B------:R-:W-:Y:S04]  /*f2f0*/  HMMA.16816.F32.BF16 R28, R180, R186.reuse, R28 ;  /* 0x000000bab41c723c */ /* 0x080fe8000004181c */
[----:B------:R-:W-:Y:S04]  /*f300*/  @!P0 MOV R185, R199 ;  /* 0x000000c700b98202 */ /* 0x000fe80000000f00 */
[C---:B------:R-:W-:Y:S04]  /*f310*/  HMMA.16816.F32.BF16 R32, R172.reuse, R186, R32 ;  /* 0x000000baac20723c */ /* 0x040fe80000041820 */
[----:B------:R-:W-:Y:S02]  /*f320*/  @!P0 IMAD.WIDE.U32 R184, R176, 0x60, R184 ;  /* 0x00000060b0b88825 */ /* 0x000fe400078e00b8 */
[----:B------:R-:W2:Y:S02]  /*f330*/  LDSM.16.M88.4 R176, [R221] ;  /* 0x00000000ddb0783b */ /* 0x000ea40000000200 */
[-C--:B------:R-:W-:Y:S04]  /*f340*/  HMMA.16816.F32.BF16 R36, R172, R188.reuse, R36 ;  /* 0x000000bcac24723c */ /* 0x080fe80000041824 */
[C---:B------:R-:W-:Y:S02]  /*f350*/  @!P0 LEA R194, P1, R184.reuse, c[0x0][0x1f8], 0x1 ;  /* 0x00007e00b8c28a11 */ /* 0x040fe400078208ff */
[----:B------:R-:W-:Y:S02]  /*f360*/  @!P0 IADD3 R0, R185, R0, RZ ;  /* 0x00000000b9008210 */ /* 0x000fe40007ffe0ff */
[C---:B------:R-:W-:Y:S04]  /*f370*/  HMMA.16816.F32.BF16 R40, R180.reuse, R188, R40 ;  /* 0x000000bcb428723c */ /* 0x040fe80000041828 */
[----:B------:R-:W-:Y:S02]  /*f380*/  @!P0 LEA.HI.X R195, R184, c[0x0][0x1fc], R0, 0x1, P1 ;  /* 0x00007f00b8c38a11 */ /* 0x000fe400008f0c00 */
[----:B------:R-:W3:Y:S01]  /*f390*/  LDSM.16.M88.4 R184, [R220] ;  /* 0x00000000dcb8783b */ /* 0x000ee20000000200 */
[----:B------:R-:W-:Y:S01]  /*f3a0*/  @!P0 IADD3 R192, P2, R194, UR9, RZ ;  /* 0x00000009c2c08c10 */ /* 0x000fe2000ff5e0ff */
[-C--:B------:R-:W-:Y:S04]  /*f3b0*/  HMMA.16816.F32.BF16 R44, R180, R190.reuse, R44 ;  /* 0x000000beb42c723c */ /* 0x080fe8000004182c */
[----:B------:R-:W-:Y:S02]  /*f3c0*/  @!P0 IADD3.X R193, R195, UR8, RZ, P2, !PT ;  /* 0x00000008c3c18c10 */ /* 0x000fe400097fe4ff */
[----:B------:R-:W-:Y:S01]  /*f3d0*/  @!PT LDS RZ, [RZ] ;  /* 0x00000000fffff984 */ /* 0x000fe20000000800 */
[----:B------:R-:W-:Y:S01]  /*f3e0*/  @!PT LDS RZ, [RZ] ;  /* 0x00000000fffff984 */ /* 0x000fe20000000800 */
[----:B------:R-:W-:Y:S01]  /*f3f0*/  @!PT LDS RZ, [RZ] ;  /* 0x00000000fffff984 */ /* 0x000fe20000000800 */
[----:B------:R4:W-:Y:S02]  /*f400*/  @!P0 LDGSTS.E.BYPASS.LTC128B.128 [R227+0x100], [R194.64], !P6 ;  /* 0x00100000c2e38fae */ /* 0x0009e4000f101d4c */
[C---:B------:R-:W-:Y:S06]  /*f410*/  HMMA.16816.F32.BF16 R48, R172.reuse, R190, R48 ;  /* 0x000000beac30723c */ /* 0x040fec0000041830 */
[----:B------:R2:W-:Y:S01]  /*f420*/  @!P0 LDGSTS.E.BYPASS.LTC128B.128 [R227+0x900], [R192.64], !P6 ;  /* 0x00900000c0e38fae */ /* 0x0005e2000f101d4c */
        /* <DEDUP_REMOVED lines=11> */
[----:B----4-:R-:W-:Y:S02]  /*f4e0*/  @!P0 IADD3 R194, P1, R168, UR9, RZ ;  /* 0x00000009a8c28c10 */ /* 0x010fe4000ff3e0ff */
[C---:B------:R-:W-:Y:S01]  /*f4f0*/  HMMA.16816.F32.BF16 R64, R172.reuse, R170, R64 ;  /* 0x000000aaac40723c */ /* 0x040fe20000041840 */
[----:B------:R4:W-:Y:S03]  /*f500*/  @!P0 LDGSTS.E.BYPASS.LTC128B.128 [R227+0x2100], [R168.64], !P6 ;  /* 0x02100000a8e38fae */ /* 0x0009e6000f101d4c */
[----:B------:R-:W-:Y:S04]  /*f510*/  @!P0 IADD3.X R195, R169, UR8, RZ, P1, !PT ;  /* 0x00000008a9c38c10 */ /* 0x000fe80008ffe4ff */
[-C--:B--2---:R-:W-:Y:S01]  /*f520*/  HMMA.16816.F32.BF16 R68, R172, R176.reuse, R68 ;  /* 0x000000b0ac44723c */ /* 0x084fe20000041844 */
[----:B------:R2:W-:Y:S02]  /*f530*/  @!P0 LDGSTS.E.BYPASS.LTC128B.128 [R227+0x2900], [R194.64], !P6 ;  /* 0x02900000c2e38fae */ /* 0x0005e4000f101d4c */
[C---:B------:R-:W-:Y:S02]  /*f540*/  ISETP.GT.AND P0, PT, R103.reuse, R225, PT ;  /* 0x000000e16700720c */ /* 0x040fe40003f04270 */
[----:B------:R-:W-:Y:S03]  /*f550*/  IADD3 R225, R103, -0x1, RZ ;  /* 0xffffffff67e17810 */ /* 0x000fe60007ffe0ff */
[C---:B------:R-:W-:Y:S01]  /*f560*/  HMMA.16816.F32.BF16 R72, R180.reuse, R176, R72 ;  /* 0x000000b0b448723c */ /* 0x040fe20000041848 */
[----:B------:R-:W-:Y:S07]  /*f570*/  LDSM.16.M88.4 R196, [R214+0x3900] ;  /* 0x00390000d6c4783b */ /* 0x000fee0000000200 */
[-C--:B------:R-:W-:Y:S01]  /*f580*/  HMMA.16816.F32.BF16 R76, R180, R178.reuse, R76 ;  /* 0x000000b2b44c723c */ /* 0x080fe2000004184c */
[----:B-1----:R-:W-:Y:S07]  /*f590*/  LDSM.16.M88.4 R188, [R214+0x3100] ;  /* 0x00310000d6bc783b */ /* 0x002fee0000000200 */
[C---:B------:R-:W-:Y:S01]  /*f5a0*/  HMMA.16816.F32.BF16 R80, R172.reuse, R178, R80 ;  /* 0x000000b2ac50723c */ /* 0x040fe20000041850 */
[----:B----4-:R-:W1:Y:S07]  /*f5b0*/  LDSM.16.M88.4 R168, [R216+0x6100] ;  /* 0x00610000d8a8783b */ /* 0x010e6e0000000200 */
[-C--:B---3--:R-:W-:Y:S01]  /*f5c0*/  HMMA.16816.F32.BF16 R84, R172, R184.reuse, R84 ;  /* 0x000000b8ac54723c */ /* 0x088fe20000041854 */
[----:B--2---:R-:W2:Y:S07]  /*f5d0*/  LDSM.16.M88.4 R192, [R216+0x8100] ;  /* 0x00810000d8c0783b */ /* 0x004eae0000000200 */
[C---:B------:R-:W-:Y:S01]  /*f5e0*/  HMMA.16816.F32.BF16 R88, R180.reuse, R184, R88 ;  /* 0x000000b8b458723c */ /* 0x040fe20000041858 */
[----:B------:R-:W3:Y:S07]  /*f5f0*/  LDSM.16.M88.4 R200, [R214+0x4100] ;  /* 0x00410000d6c8783b */ /* 0x000eee0000000200 */
[-C--:B------:R-:W-:Y:S01]  /*f600*/  HMMA.16816.F32.BF16 R92, R180, R186.reuse, R92 ;  /* 0x000000bab45c723c */ /* 0x080fe2000004185c */
[----:B------:R-:W4:Y:S07]  /*f610*/  LDSM.16.M88.4 R176, [R214+0x4900] ;  /* 0x00490000d6b0783b */ /* 0x000f2e0000000200 */
[----:B------:R-:W-:Y:S01]  /*f620*/  HMMA.16816.F32.BF16 R96, R172, R186, R96 ;  /* 0x000000baac60723c */ /* 0x000fe20000041860 */
[----:B------:R-:W3:Y:S07]  /*f630*/  LDSM.16.M88.4 R180, [R214+0x5100] ;  /* 0x00510000d6b4783b */ /* 0x000eee0000000200 */
[-C--:B-1----:R-:W-:Y:S01]  /*f640*/  HMMA.16816.F32.BF16 R4, R168, R188.reuse, R4 ;  /* 0x000000bca804723c */ /* 0x082fe20000041804 */
[----:B------:R-:W1:Y:S07]  /*f650*/  LDSM.16.M88.4 R204, [R214+0x5900] ;  /* 0x00590000d6cc783b */ /* 0x000e6e0000000200 */
[C---:B--2---:R-:W-:Y:S01]  /*f660*/  HMMA.16816.F32.BF16 R8, R192.reuse, R188, R8 ;  /* 0x000000bcc008723c */ /* 0x044fe20000041808 */
[----:B------:R-:W-:Y:S07]  /*f670*/  LDSM.16.M88.4 R172, [R217+0x6100] ;  /* 0x00610000d9ac783b */ /* 0x000fee0000000200 */
[-C--:B------:R-:W-:Y:S01]  /*f680*/  HMMA.16816.F32.BF16 R12, R192, R190.reuse, R12 ;  /* 0x000000bec00c723c */ /* 0x080fe2000004180c */
[----:B------:R-:W2:Y:S07]  /*f690*/  LDSM.16.M88.4 R184, [R213] ;  /* 0x00000000d5b8783b */ /* 0x000eae0000000200 */
[C---:B------:R-:W-:Y:S01]  /*f6a0*/  HMMA.16816.F32.BF16 R16, R168.reuse, R190, R16 ;  /* 0x000000bea810723c */ /* 0x040fe20000041810 */
[----:B------:R-:W1:Y:S07]  /*f6b0*/  LDSM.16.M88.4 R188, [R217+0x8100] ;  /* 0x00810000d9bc783b */ /* 0x000e6e0000000200 */
[-C--:B------:R-:W-:Y:S01]  /*f6c0*/  HMMA.16816.F32.BF16 R20, R168, R196.reuse, R20 ;  /* 0x000000c4a814723c */ /* 0x080fe20000041814 */
[----:B------:R-:W0:Y:S07]  /*f6d0*/  LDGDEPBAR ;  /* 0x00000000000079af */ /* 0x000e2e0000000000 */
        /* <DEDUP_REMOVED lines=45> */
[----:B------:R1:W2:Y:S01]  /*f9b0*/  MUFU.TANH R170, R7 ;  /* 0x0000000700aa7308 */ /* 0x0002a20000002400 */
[----:B---3--:R-:W-:Y:S09]  /*f9c0*/  FMNMX.FTZ R0, R168, R0, !PT ;  /* 0x00000000a8007209 */ /* 0x008ff20007810000 */
[----:B------:R-:W-:Y:S10]  /*f9d0*/  MUFU.TANH R179, R14 ;  /* 0x0000000e00b37308 */ /* 0x000ff40000002400 */
[----:B------:R-:W3:Y:S01]  /*f9e0*/  MUFU.TANH R177, R8 ;  /* 0x0000000800b17308 */ /* 0x000ee20000002400 */
[----:B-1----:R-:W1:Y:S01]  /*f9f0*/  LDSM.16.M88.4 R4, [R213+0x800] ;  /* 0x00080000d504783b */ /* 0x002e620000000200 */
[----:B--2---:R-:W-:Y:S08]  /*fa00*/  FMNMX.FTZ R3, R170, R3, !PT ;  /* 0x00000003aa037209 */ /* 0x004ff00007810000 */
[----:B------:R-:W-:Y:S10]  /*fa10*/  MUFU.TANH R171, R9 ;  /* 0x0000000900ab7308 */ /* 0x000ff40000002400 */
[----:B------:R-:W-:Y:S10]  /*fa20*/  MUFU.TANH R178, R10 ;  /* 0x0000000a00b27308 */ /* 0x000ff40000002400 */
[----:B------:R2:W-:Y:S10]  /*fa30*/  MUFU.TANH R181, R11 ;  /* 0x0000000b00b57308 */ /* 0x0005f40000002400 */
[----:B------:R-:W4:Y:S01]  /*fa40*/  MUFU.TANH R16, R16 ;  /* 0x0000001000107308 */ /* 0x000f220000002400 */
[-C--:B-1----:R-:W-:Y:S09]  /*fa50*/  HMMA.16816.F32.BF16 R20, R172, R4.reuse, R20 ;  /* 0x00000004ac14723c */ /* 0x082ff20000041814 */
[----:B------:R-:W1:Y:S01]  /*fa60*/  MUFU.TANH R18, R18 ;  /* 0x0000001200127308 */ /* 0x000e620000002400 */
[C---:B------:R-:W-:Y:S01]  /*fa70*/  HMMA.16816.F32.BF16 R24, R188.reuse, R4, R24 ;  /* 0x00000004bc18723c */ /* 0x040fe20000041818 */
[----:B--2---:R-:W2:Y:S08]  /*fa80*/  LDSM.16.M88.4 R8, [R213+0x1000] ;  /* 0x00100000d508783b */ /* 0x004eb00000000200 */
        /* <DEDUP_REMOVED lines=9> */
[----:B------:R-:W-:Y:S01]  /*fb20*/  MUFU.TANH R12, R12 ;  /* 0x0000000c000c7308 */ /* 0x000fe20000002400 */
[----:B------:R-:W-:Y:S02]  /*fb30*/  FMUL.FTZ R26, R26, c[0x0][0x320] ;  /* 0x0000c8001a1a7a20 */ /* 0x000fe40000410000 */
[----:B------:R-:W-:Y:S02]  /*fb40*/  FMUL.FTZ R27, R27, c[0x0][0x320] ;  /* 0x0000c8001b1b7a20 */ /* 0x000fe40000410000 */
[----:B------:R-:W-:Y:S02]  /*fb50*/  FMUL.FTZ R30, R30, c[0x0][0x320] ;  /* 0x0000c8001e1e7a20 */ /* 0x000fe40000410000 */
[----:B------:R-:W-:Y:S02]  /*fb60*/  FMUL.FTZ R31, R31, c[0x0][0x320] ;  /* 0x0000c8001f1f7a20 */ /* 0x000fe40000410000 */
[----:B------:R-:W-:Y:S01]  /*fb70*/  FMUL.FTZ R29, R29, c[0x0][0x320] ;  /* 0x0000c8001d1d7a20 */ /* 0x000fe20000410000 */
[----:B------:R-:W1:Y:S01]  /*fb80*/  MUFU.TANH R20, R20 ;  /* 0x0000001400147308 */ /* 0x000e620000002400 */
[----:B------:R-:W-:Y:S02]  /*fb90*/  FMUL.FTZ R24, R24, c[0x0][0x320] ;  /* 0x0000c80018187a20 */ /* 0x000fe40000410000 */
[----:B------:R-:W-:Y:S01]  /*fba0*/  FMUL.FTZ R34, R34, c[0x0][0x320] ;  /* 0x0000c80022227a20 */ /* 0x000fe20000410000 */
[-C--:B--2---:R-:W-:Y:S03]  /*fbb0*/  HMMA.16816.F32.BF16 R36, R172, R8.reuse, R36 ;  /* 0x00000008ac24723c */ /* 0x084fe60000041824 */
[----:B------:R-:W-:Y:S02]  /*fbc0*/  FMUL.FTZ R33, R33, c[0x0][0x320] ;  /* 0x0000c80021217a20 */ /* 0x000fe40000410000 */
[----:B------:R-:W-:Y:S01]  /*fbd0*/  FMUL.FTZ R35, R35, c[0x0][0x320] ;  /* 0x0000c80023237a20 */ /* 0x000fe20000410000 */
[----:B------:R-:W2:Y:S01]  /*fbe0*/  MUFU.TANH R15, R22 ;  /* 0x00000016000f7308 */ /* 0x000ea20000002400 */
        /* <DEDUP_REMOVED lines=13> */
[----:B------:R1:W1:Y:S01]  /*fcc0*/  MUFU.TANH R14, R23 ;  /* 0x00000017000e7308 */ /* 0x0002620000002400 */
[----:B------:R-:W-:Y:S02]  /*fcd0*/  FMUL.FTZ R37, R37, c[0x0][0x320] ;  /* 0x0000c80025257a20 */ /* 0x000fe40000410000 */
[----:B------:R-:W-:Y:S02]  /*fce0*/  FMUL.FTZ R40, R40, c[0x0][0x320] ;  /* 0x0000c80028287a20 */ /* 0x000fe40000410000 */
[C---:B------:R-:W-:Y:S04]  /*fcf0*/  HMMA.16816.F32.BF16 R56, R188.reuse, R4, R56 ;  /* 0x00000004bc38723c */ /* 0x040fe80000041838 */
[----:B------:R-:W-:Y:S01]  /*fd00*/  FMUL.FTZ R44, R44, c[0x0][0x320] ;  /* 0x0000c8002c2c7a20 */ /* 0x000fe20000410000 */
[----:B------:R-:W3:Y:S01]  /*fd10*/  MUFU.TANH R32, R32 ;  /* 0x0000002000207308 */ /* 0x000ee20000002400 */
[----:B------:R-:W-:Y:S02]  /*fd20*/  FMUL.FTZ R42, R42, c[0x0][0x320] ;  /* 0x0000c8002a2a7a20 */ /* 0x000fe40000410000 */
[-C--:B------:R-:W-:Y:S04]  /*fd30*/  HMMA.16816.F32.BF16 R60, R188, R6.reuse, R60 ;  /* 0x00000006bc3c723c */ /* 0x080fe8000004183c */
[----:B------:R-:W-:Y:S02]  /*fd40*/  FMUL.FTZ R48, R48, c[0x0][0x320] ;  /* 0x0000c80030307a20 */ /* 0x000fe40000410000 */
[----:B------:R-:W-:Y:S01]  /*fd50*/  FMUL.FTZ R50, R50, c[0x0][0x320] ;  /* 0x0000c80032327a20 */ /* 0x000fe20000410000 */
[----:B------:R-:W3:Y:S01]  /*fd60*/  MUFU.TANH R34, R34 ;  /* 0x0000002200227308 */ /* 0x000ee20000002400 */
[C---:B------:R-:W-:Y:S01]  /*fd70*/  HMMA.16816.F32.BF16 R64, R172.reuse, R6, R64 ;  /* 0x00000006ac40723c */ /* 0x040fe20000041840 */
[----:B------:R-:W3:Y:S01]  /*fd80*/  LDSM.16.M88.4 R4, [R213+0x2800] ;  /* 0x00280000d504783b */ /* 0x000ee20000000200 */
[----:B------:R-:W-:Y:S04]  /*fd90*/  DEPBAR.LE SB0, 0x0 ;  /* 0x000080000000791a */ /* 0x000fe80000000000 */
[----:B------:R-:W-:Y:S02]  /*fda0*/  FMUL.FTZ R54, R54, c[0x0][0x320] ;  /* 0x0000c80036367a20 */ /* 0x000fe40000410000 */
[----:B------:R-:W-:Y:S01]  /*fdb0*/  FMUL.FTZ R55, R55, c[0x0][0x320] ;  /* 0x0000c80037377a20 */ /* 0x000fe20000410000 */
[----:B------:R-:W3:Y:S01]  /*fdc0*/  MUFU.TANH R33, R33 ;  /* 0x0000002100217308 */ /* 0x000ee20000002400 */
[-C--:B--2---:R-:W-:Y:S01]  /*fdd0*/  HMMA.16816.F32.BF16 R68, R172, R8.reuse, R68 ;  /* 0x00000008ac44723c */ /* 0x084fe20000041844 */
[----:B-1----:R-:W2:Y:S04]  /*fde0*/  LDL.64 R22, [R1+0x38] ;  /* 0x0000380001167983 */ /* 0x002ea80000100a00 */
[----:B------:R-:W-:Y:S02]  /*fdf0*/  FMUL.FTZ R52, R52, c[0x0][0x320] ;  /* 0x0000c80034347a20 */ /* 0x000fe40000410000 */
[----:B------:R-:W-:Y:S01]  /*fe00*/  FMUL.FTZ R53, R53, c[0x0][0x320] ;  /* 0x0000c80035357a20 */ /* 0x000fe20000410000 */
[C---:B------:R-:W-:Y:S01]  /*fe10*/  HMMA.16816.F32.BF16 R72, R188.reuse, R8, R72 ;  /* 0x00000008bc48723c */ /* 0x040fe20000041848 */
[----:B------:R-:W1:Y:S01]  /*fe20*/  MUFU.TANH R35, R35 ;  /* 0x0000002300237308 */ /* 0x000e620000002400 */
[----:B------:R-:W-:Y:S02]  /*fe30*/  BAR.SYNC.DEFER_BLOCKING 0x0 ;  /* 0x0000000000007b1d */ /* 0x000fe40000010000 */
[----:B------:R-:W-:Y:S02]  /*fe40*/  FMUL.FTZ R61, R61, c[0x0][0x320] ;  /* 0x0000c8003d3d7a20 */ /* 0x000fe40000410000 */
[----:B------:R-:W-:Y:S02]  /*fe50*/  FMUL.FTZ R62, R62, c[0x0][0x320] ;  /* 0x0000c8003e3e7a20 */ /* 0x000fe40000410000 */
[-C--:B------:R-:W-:Y:S03]  /*fe60*/  HMMA.16816.F32.BF16 R76, R188, R10.reuse, R76 ;  /* 0x0000000abc4c723c */ /* 0x080fe6000004184c */
[----:B------:R-:W1:Y:S01]  /*fe70*/  MUFU.TANH R194, R36 ;  /* 0x0000002400c27308 */ /* 0x000e620000002400 */
[----:B------:R-:W-:Y:S02]  /*fe80*/  FMUL.FTZ R63, R63, c[0x0][0x320] ;  /* 0x0000c8003f3f7a20 */ /* 0x000fe40000410000 */
[----:B------:R-:W-:Y:S02]  /*fe90*/  FMUL.FTZ R51, R51, c[0x0][0x320] ;  /* 0x0000c80033337a20 */ /* 0x000fe40000410000 */
[C---:B------:R-:W-:Y:S04]  /*fea0*/  HMMA.16816.F32.BF16 R80, R172.reuse, R10, R80 ;  /* 0x0000000aac50723c */ /* 0x040fe80000041850 */
[----:B------:R-:W-:Y:S01]  /*feb0*/  FMUL.FTZ R68, R68, c[0x0][0x320] ;  /* 0x0000c80044447a20 */ /* 0x000fe20000410000 */
[----:B------:R-:W1:Y:S01]  /*fec0*/  MUFU.TANH R200, R38 ;  /* 0x0000002600c87308 */ /* 0x000e620000002400 */
[----:B------:R-:W-:Y:S02]  /*fed0*/  FMUL.FTZ R71, R71, c[0x0][0x320] ;  /* 0x0000c80047477a20 */ /* 0x000fe40000410000 */
[-C--:B---3--:R-:W-:Y:S04]  /*fee0*/  HMMA.16816.F32.BF16 R84, R172, R4.reuse, R84 ;  /* 0x00000004ac54723c */ /* 0x088fe80000041854 */
[----:B------:R-:W-:Y:S02]  /*fef0*/  FMUL.FTZ R72, R72, c[0x0][0x320] ;  /* 0x0000c80048487a20 */ /* 0x000fe40000410000 */
[----:B------:R-:W-:Y:S01]  /*ff00*/  FMUL.FTZ R74, R74, c[0x0][0x320] ;  /* 0x0000c8004a4a7a20 */ /* 0x000fe20000410000 */
[----:B------:R-:W-:Y:S01]  /*ff10*/  MUFU.TANH R201, R39 ;  /* 0x0000002700c97308 */ /* 0x000fe20000002400 */
[C---:B------:R-:W-:Y:S04]  /*ff20*/  HMMA.16816.F32.BF16 R88, R188.reuse, R4, R88 ;  /* 0x00000004bc58723c */ /* 0x040fe80000041858 */
[----:B------:R-:W-:Y:S02]  /*ff30*/  FMUL.FTZ R73, R73, c[0x0][0x320] ;  /* 0x0000c80049497a20 */ /* 0x000fe40000410000 */
[----:B------:R-:W-:Y:S01]  /*ff40*/  FMUL.FTZ R75, R75, c[0x0][0x320] ;  /* 0x0000c8004b4b7a20 */ /* 0x000fe20000410000 */
[----:B------:R-:W-:Y:S01]  /*ff50*/  FMNMX.FTZ R5, R177, R101, !PT ;  /* 0x00000065b1057209 */ /* 0x000fe20007810000 */
[-C--:B------:R-:W-:Y:S01]  /*ff60*/  HMMA.16816.F32.BF16 R92, R188, R6.reuse, R92 ;  /* 0x00000006bc5c723c */ /* 0x080fe2000004185c */
[----:B------:R-:W-:Y:S03]  /*ff70*/  MUFU.TANH R230, R72 ;  /* 0x0000004800e67308 */ /* 0x000fe60000002400 */
[----:B----4-:R-:W-:Y:S01]  /*ff80*/  FMNMX.FTZ R4, R16, R0, !PT ;  /* 0x0000000010047209 */ /* 0x010fe20007810000 */
[----:B------:R-:W-:Y:S01]  /*ff90*/  FMUL.FTZ R82, R82, c[0x0][0x320] ;  /* 0x0000c80052527a20 */ /* 0x000fe20000410000 */
[----:B------:R-:W-:Y:S01]  /*ffa0*/  FMNMX.FTZ R0, R18, R3, !PT ;  /* 0x0000000312007209 */ /* 0x000fe20007810000 */
[----:B------:R-:W-:Y:S01]  /*ffb0*/  FMUL.FTZ R83, R83, c[0x0][0x320] ;  /* 0x0000c80053537a20 */ /* 0x000fe20000410000 */
[----:B------:R-:W-:Y:S01]  /*ffc0*/  FMNMX.FTZ R4, R17, R4, !PT ;  /* 0x0000000411047209 */ /* 0x000fe20007810000 */
[----:B------:R-:W-:Y:S01]  /*ffd0*/  FMUL.FTZ R80, R80, c[0x0][0x320] ;  /* 0x0000c80050507a20 */ /* 0x000fe20000410000 */
[----:B------:R-:W-:Y:S01]  /*ffe0*/  HMMA.16816.F32.BF16 R96, R172, R6, R96 ;  /* 0x00000006ac60723c */ /* 0x000fe20000041860 */
[----:B------:R3:W4:Y:S03]  /*fff0*/  MUFU.TANH R195, R37 ;  /* 0x0000002500c37308 */ /* 0x0007260000002400 */
[----:B------:R-:W-:Y:S01]  /*10000*/  FMNMX.FTZ R3, R171, R5, !PT ;  /* 0x00000005ab037209 */ /* 0x000fe20007810000 */
[----:B------:R-:W-:Y:S01]  /*10010*/  FMUL.FTZ R86, R86, c[0x0][0x320] ;  /* 0x0000c80056567a20 */ /* 0x000fe20000410000 */
[----:B------:R-:W-:Y:S01]  /*10020*/  FMNMX.FTZ R0, R19, R0, !PT ;  /* 0x0000000013007209 */ /* 0x000fe20007810000 */
[----:B------:R-:W-:Y:S01]  /*10030*/  FMUL.FTZ R81, R81, c[0x0][0x320] ;  /* 0x0000c80051517a20 */ /* 0x000fe20000410000 */
[----:B------:R-:W-:Y:S01]  /*10040*/  FMNMX.FTZ R4, R20, R4, !PT ;  /* 0x0000000414047209 */ /* 0x000fe20007810000 */
[----:B------:R-:W-:Y:S02]  /*10050*/  FMUL.FTZ R84, R84, c[0x0][0x320] ;  /* 0x0000c80054547a20 */ /* 0x000fe40000410000 */
[----:B------:R-:W4:Y:S01]  /*10060*/  MUFU.TANH R198, R50 ;  /* 0x0000003200c67308 */ /* 0x000f220000002400 */
        /* <DEDUP_REMOVED lines=9> */
[----:B------:R-:W4:Y:S01]  /*10100*/  MUFU.TANH R182, R48 ;  /* 0x0000003000b67308 */ /* 0x000f220000002400 */
[----:B------:R-:W-:Y:S01]  /*10110*/  FMUL.FTZ R49, R49, c[0x0][0x320] ;  /* 0x0000c80031317a20 */ /* 0x000fe20000410000 */
[----:B------:R-:W-:Y:S01]  /*10120*/  FMNMX.FTZ R0, R32, R4, !PT ;  /* 0x0000000420007209 */ /* 0x000fe20007810000 */
[----:B------:R-:W-:Y:S01]  /*10130*/  FMUL.FTZ R93, R93, c[0x0][0x320] ;  /* 0x0000c8005d5d7a20 */ /* 0x000fe20000410000 */
[----:B---3--:R-:W3:Y:S01]  /*10140*/  LDL.64 R36, [R1+0x30] ;  /* 0x0000300001247983 */ /* 0x008ee20000100a00 */
[----:B------:R-:W-:Y:S01]  /*10150*/  FMUL.FTZ R90, R90, c[0x0][0x320] ;  /* 0x0000c8005a5a7a20 */ /* 0x000fe20000410000 */
[----:B------:R-:W-:Y:S01]  /*10160*/  FMNMX.FTZ R3, R34, R3, !PT ;  /* 0x0000000322037209 */ /* 0x000fe20007810000 */
[----:B------:R-:W-:Y:S01]  /*10170*/  FMUL.FTZ R91, R91, c[0x0][0x320] ;  /* 0x0000c8005b5b7a20 */ /* 0x000fe20000410000 */
[----:B------:R-:W-:Y:S01]  /*10180*/  FMNMX.FTZ R0, R33, R0, !PT ;  /* 0x0000000021007209 */ /* 0x000fe20007810000 */
[----:B------:R-:W-:Y:S01]  /*10190*/  FMUL.FTZ R99, R99, c[0x0][0x320] ;  /* 0x0000c80063637a20 */ /* 0x000fe20000410000 */
[----:B------:R-:W4:Y:S01]  /*101a0*/  MUFU.TANH R199, R51 ;  /* 0x0000003300c77308 */ /* 0x000f220000002400 */
[----:B-1----:R-:W-:Y:S01]  /*101b0*/  FMNMX.FTZ R3, R35, R3, !PT ;  /* 0x0000000323037209 */ /* 0x002fe20007810000 */
[----:B------:R-:W-:Y:S01]  /*101c0*/  FMUL.FTZ R92, R92, c[0x0][0x320] ;  /* 0x0000c8005c5c7a20 */ /* 0x000fe20000410000 */
[----:B------:R-:W-:Y:S01]  /*101d0*/  FMNMX.FTZ R72, R194, R0, !PT ;  /* 0x00000000c2487209 */ /* 0x000fe20007810000 */
[----:B------:R-:W-:Y:S01]  /*101e0*/  FMUL.FTZ R64, R64, c[0x0][0x320] ;  /* 0x0000c80040407a20 */ /* 0x000fe20000410000 */
[----:B------:R-:W-:Y:S01]  /*101f0*/  FMNMX.FTZ R0, R200, R3, !PT ;  /* 0x00000003c8007209 */ /* 0x000fe20007810000 */
[----:B------:R-:W-:Y:S01]  /*10200*/  FMUL.FTZ R69, R69, c[0x0][0x320] ;  /* 0x0000c80045457a20 */ /* 0x000fe20000410000 */
[----:B----4-:R-:W-:Y:S01]  /*10210*/  FMNMX.FTZ R72, R195, R72, !PT ;  /* 0x00000048c3487209 */ /* 0x010fe20007810000 */
[----:B------:R-:W-:Y:S01]  /*10220*/  FMUL.FTZ R96, R96, c[0x0][0x320] ;  /* 0x0000c80060607a20 */ /* 0x000fe20000410000 */
[----:B------:R-:W-:Y:S01]  /*10230*/  FMNMX.FTZ R0, R201, R0, !PT ;  /* 0x00000000c9007209 */ /* 0x000fe20007810000 */
[----:B------:R-:W1:Y:S01]  /*10240*/  MUFU.TANH R192, R49 ;  /* 0x0000003100c07308 */ /* 0x000e620000002400 */
[----:B------:R-:W-:Y:S02]  /*10250*/  FMUL.FTZ R97, R97, c[0x0][0x320] ;  /* 0x0000c80061617a20 */ /* 0x000fe40000410000 */
[----:B------:R-:W-:Y:S01]  /*10260*/  FMUL.FTZ R57, R57, c[0x0][0x320] ;  /* 0x0000c80039397a20 */ /* 0x000fe20000410000 */
[----:B------:R-:W-:Y:S01]  /*10270*/  FMNMX.FTZ R0, R198, R0, !PT ;  /* 0x00000000c6007209 */ /* 0x000fe20007810000 */
[----:B------:R-:W-:Y:S01]  /*10280*/  FMUL.FTZ R60, R60, c[0x0][0x320] ;  /* 0x0000c8003c3c7a20 */ /* 0x000fe20000410000 */
[----:B------:R-:W-:Y:S01]  /*10290*/  FMNMX.FTZ R72, R182, R72, !PT ;  /* 0x00000048b6487209 */ /* 0x000fe20007810000 */
[----:B------:R-:W-:Y:S02]  /*102a0*/  FMUL.FTZ R59, R59, c[0x0][0x320] ;  /* 0x0000c8003b3b7a20 */ /* 0x000fe40000410000 */
[----:B------:R-:W-:Y:S01]  /*102b0*/  FMUL.FTZ R66, R66, c[0x0][0x320] ;  /* 0x0000c80042427a20 */ /* 0x000fe20000410000 */
[----:B------:R-:W4:Y:S01]  /*102c0*/  MUFU.TANH R207, R54 ;  /* 0x0000003600cf7308 */ /* 0x000f220000002400 */
[----:B------:R-:W-:Y:S02]  /*102d0*/  FMUL.FTZ R43, R43, c[0x0][0x320] ;  /* 0x0000c8002b2b7a20 */ /* 0x000fe40000410000 */
[----:B------:R-:W-:Y:S01]  /*102e0*/  FMUL.FTZ R67, R67, c[0x0][0x320] ;  /* 0x0000c80043437a20 */ /* 0x000fe20000410000 */
[----:B------:R-:W-:Y:S01]  /*102f0*/  FMNMX.FTZ R0, R199, R0, !PT ;  /* 0x00000000c7007209 */ /* 0x000fe20007810000 */
[----:B------:R-:W-:Y:S02]  /*10300*/  FMUL.FTZ R65, R65, c[0x0][0x320] ;  /* 0x0000c80041417a20 */ /* 0x000fe40000410000 */
[----:B------:R-:W-:Y:S02]  /*10310*/  FMUL.FTZ R70, R70, c[0x0][0x320] ;  /* 0x0000c80046467a20 */ /* 0x000fe40000410000 */
[----:B------:R-:W-:Y:S01]  /*10320*/  FMUL.FTZ R98, R98, c[0x0][0x320] ;  /* 0x0000c80062627a20 */ /* 0x000fe20000410000 */
[----:B------:R-:W4:Y:S01]  /*10330*/  MUFU.TANH R51, R52 ;  /* 0x0000003400337308 */ /* 0x000f220000002400 */
[----:B------:R-:W-:Y:S02]  /*10340*/  FMUL.FTZ R41, R41, c[0x0][0x320] ;  /* 0x0000c80029297a20 */ /* 0x000fe40000410000 */
[----:B------:R-:W-:Y:S01]  /*10350*/  FMUL.FTZ R56, R56, c[0x0][0x320] ;  /* 0x0000c80038387a20 */ /* 0x000fe20000410000 */
[----:B-1----:R-:W-:Y:S01]  /*10360*/  FMNMX.FTZ R72, R192, R72, !PT ;  /* 0x00000048c0487209 */ /* 0x002fe20007810000 */
[----:B------:R-:W-:Y:S02]  /*10370*/  FMUL.FTZ R46, R46, c[0x0][0x320] ;  /* 0x0000c8002e2e7a20 */ /* 0x000fe40000410000 */
[----:B------:R-:W-:Y:S02]  /*10380*/  FMUL.FTZ R58, R58, c[0x0][0x320] ;  /* 0x0000c8003a3a7a20 */ /* 0x000fe40000410000 */
[----:B------:R-:W-:Y:S01]  /*10390*/  FMUL.FTZ R76, R76, c[0x0][0x320] ;  /* 0x0000c8004c4c7a20 */ /* 0x000fe20000410000 */
[----:B------:R-:W-:Y:S01]  /*103a0*/  MUFU.TANH R205, R44 ;  /* 0x0000002c00cd7308 */ /* 0x000fe20000002400 */
[----:B------:R-:W-:Y:S02]  /*103b0*/  FMUL.FTZ R77, R77, c[0x0][0x320] ;  /* 0x0000c8004d4d7a20 */ /* 0x000fe40000410000 */
[----:B------:R-:W-:Y:S01]  /*103c0*/  FMUL.FTZ R78, R78, c[0x0][0x320] ;  /* 0x0000c8004e4e7a20 */ /* 0x000fe20000410000 */
[----:B----4-:R-:W-:Y:S01]  /*103d0*/  FMNMX.FTZ R0, R207, R0, !PT ;  /* 0x00000000cf007209 */ /* 0x010fe20007810000 */
[----:B------:R-:W-:Y:S02]  /*103e0*/  FMUL.FTZ R79, R79, c[0x0][0x320] ;  /* 0x0000c8004f4f7a20 */ /* 0x000fe40000410000 */
[----:B------:R-:W-:Y:S02]  /*103f0*/  FMUL.FTZ R45, R45, c[0x0][0x320] ;  /* 0x0000c8002d2d7a20 */ /* 0x000fe40000410000 */
[----:B------:R-:W-:Y:S01]  /*10400*/  FMUL.FTZ R47, R47, c[0x0][0x320] ;  /* 0x0000c8002f2f7a20 */ /* 0x000fe20000410000 */
[----:B------:R-:W1:Y:S01]  /*10410*/  MUFU.TANH R44, R55 ;  /* 0x00000037002c7308 */ /* 0x000e620000002400 */
[----:B------:R-:W-:Y:S09]  /*10420*/  FMNMX.FTZ R72, R51, R72, !PT ;  /* 0x0000004833487209 */ /* 0x000ff20007810000 */
[----:B------:R-:W4:Y:S10]  /*10430*/  MUFU.TANH R24, R24 ;  /* 0x0000001800187308 */ /* 0x000f340000002400 */
[----:B------:R-:W4:Y:S01]  /*10440*/  MUFU.TANH R233, R53 ;  /* 0x0000003500e97308 */ /* 0x000f220000002400 */
[----:B-1----:R-:W-:Y:S09]  /*10450*/  FMNMX.FTZ R0, R44, R0, !PT ;  /* 0x000000002c007209 */ /* 0x002ff20007810000 */
[----:B------:R-:W1:Y:S01]  /*10460*/  MUFU.TANH R231, R66 ;  /* 0x0000004200e77308 */ /* 0x000e620000002400 */
[----:B----4-:R-:W-:Y:S09]  /*10470*/  FMNMX.FTZ R4, R24, R5, !PT ;  /* 0x0000000518047209 */ /* 0x010ff20007810000 */
[----:B------:R-:W4:Y:S01]  /*10480*/  MUFU.TANH R25, R25 ;  /* 0x0000001900197308 */ /* 0x000f220000002400 */
[----:B------:R-:W-:Y:S09]  /*10490*/  FMNMX.FTZ R72, R233, R72, !PT ;  /* 0x00000048e9487209 */ /* 0x000ff20007810000 */
[----:B------:R-:W4:Y:S01]  /*104a0*/  MUFU.TANH R251, R64 ;  /* 0x0000004000fb7308 */ /* 0x000f220000002400 */
[----:B-1----:R-:W-:Y:S09]  /*104b0*/  FMNMX.FTZ R0, R231, R0, !PT ;  /* 0x00000000e7007209 */ /* 0x002ff20007810000 */
[----:B------:R-:W-:Y:S01]  /*104c0*/  MUFU.TANH R226, R40 ;  /* 0x0000002800e27308 */ /* 0x000fe20000002400 */
[----:B----4-:R-:W-:Y:S09]  /*104d0*/  FMNMX.FTZ R4, R25, R4, !PT ;  /* 0x0000000419047209 */ /* 0x010ff20007810000 */
[----:B------:R-:W-:Y:S01]  /*104e0*/  MUFU.TANH R40, R42 ;  /* 0x0000002a00287308 */ /* 0x000fe20000002400 */
[----:B------:R-:W-:Y:S09]  /*104f0*/  FMNMX.FTZ R72, R251, R72, !PT ;  /* 0x00000048fb487209 */ /* 0x000ff20007810000 */
[----:B------:R-:W-:Y:S10]  /*10500*/  MUFU.TANH R42, R43 ;  /* 0x0000002b002a7308 */ /* 0x000ff40000002400 */
[----:B------:R-:W1:Y:S10]  /*10510*/  MUFU.TANH R43, R67 ;  /* 0x00000043002b7308 */ /* 0x000e740000002400 */
[----:B------:R-:W4:Y:S10]  /*10520*/  MUFU.TANH R28, R28 ;  /* 0x0000001c001c7308 */ /* 0x000f340000002400 */
[----:B------:R-:W4:Y:S01]  /*10530*/  MUFU.TANH R252, R65 ;  /* 0x0000004100fc7308 */ /* 0x000f220000002400 */
[----:B-1----:R-:W-:Y:S09]  /*10540*/  FMNMX.FTZ R0, R43, R0, !PT ;  /* 0x000000002b007209 */ /* 0x002ff20007810000 */
[----:B------:R-:W1:Y:S01]  /*10550*/  MUFU.TANH R203, R70 ;  /* 0x0000004600cb7308 */ /* 0x000e620000002400 */
[----:B----4-:R-:W-:Y:S09]  /*10560*/  FMNMX.FTZ R4, R28, R4, !PT ;  /* 0x000000041c047209 */ /* 0x010ff20007810000 */
[----:B------:R-:W4:Y:S01]  /*10570*/  MUFU.TANH R29, R29 ;  /* 0x0000001d001d7308 */ /* 0x000f220000002400 */
[----:B------:R-:W-:Y:S09]  /*10580*/  FMNMX.FTZ R72, R252, R72, !PT ;  /* 0x00000048fc487209 */ /* 0x000ff20007810000 */
[----:B------:R-:W2:Y:S01]  /*10590*/  MUFU.TANH R218, R68 ;  /* 0x0000004400da7308 */ /* 0x000ea20000002400 */
[----:B-1----:R-:W-:Y:S09]  /*105a0*/  FMNMX.FTZ R0, R203, R0, !PT ;  /* 0x00000000cb007209 */ /* 0x002ff20007810000 */
[----:B------:R-:W1:Y:S01]  /*105b0*/  MUFU.TANH R235, R69 ;  /* 0x0000004500eb7308 */ /* 0x000e620000002400 */
[----:B----4-:R-:W-:Y:S02]  /*105c0*/  FMNMX.FTZ R3, R29, R4, !PT ;  /* 0x000000041d037209 */ /* 0x010fe40007810000 */
[----:B------:R-:W-:Y:S02]  /*105d0*/  FMNMX.FTZ R4, R178, R102, !PT ;  /* 0x00000066b2047209 */ /* 0x000fe40007810000 */
[----:B------:R-:W-:Y:S05]  /*105e0*/  FMNMX.FTZ R3, R226, R3, !PT ;  /* 0x00000003e2037209 */ /* 0x000fea0007810000 */
[----:B------:R-:W4:Y:S01]  /*105f0*/  MUFU.TANH R222, R71 ;  /* 0x0000004700de7308 */ /* 0x000f220000002400 */
[----:B------:R-:W-:Y:S02]  /*10600*/  FMNMX.FTZ R4, R181, R4, !PT ;  /* 0x00000004b5047209 */ /* 0x000fe40007810000 */
[----:B--2---:R-:W-:Y:S02]  /*10610*/  MOV R23, c[0x0][0x1e4] ;  /* 0x0000790000177a02 */ /* 0x004fe40000000f00 */
[----:B------:R-:W-:Y:S02]  /*10620*/  FMNMX.FTZ R72, R218, R72, !PT ;  /* 0x00000048da487209 */ /* 0x000fe40007810000 */
[----:B------:R-:W-:Y:S03]  /*10630*/  FMNMX.FTZ R4, R179, R4, !PT ;  /* 0x00000004b3047209 */ /* 0x000fe60007810000 */
[----:B------:R-:W2:Y:S01]  /*10640*/  MUFU.TANH R204, R82 ;  /* 0x0000005200cc7308 */ /* 0x000ea20000002400 */
[----:B------:R-:W-:Y:S02]  /*10650*/  FMNMX.FTZ R4, R180, R4, !PT ;  /* 0x00000004b4047209 */ /* 0x000fe40007810000 */
[----:B-1----:R-:W-:Y:S04]  /*10660*/  MOV R189, R235 ;  /* 0x000000eb00bd7202 */ /* 0x002fe80000000f00 */
[----:B------:R-:W-:Y:S03]  /*10670*/  FMNMX.FTZ R72, R189, R72, !PT ;  /* 0x00000048bd487209 */ /* 0x000fe60007810000 */
[----:B------:R-:W1:Y:S01]  /*10680*/  MUFU.TANH R234, R83 ;  /* 0x0000005300ea7308 */ /* 0x000e620000002400 */
[----:B----4-:R-:W-:Y:S09]  /*10690*/  FMNMX.FTZ R0, R222, R0, !PT ;  /* 0x00000000de007209 */ /* 0x010ff20007810000 */
[----:B------:R-:W4:Y:S01]  /*106a0*/  MUFU.TANH R206, R80 ;  /* 0x0000005000ce7308 */ /* 0x000f220000002400 */
[----:B--2---:R-:W-:Y:S09]  /*106b0*/  FMNMX.FTZ R0, R204, R0, !PT ;  /* 0x00000000cc007209 */ /* 0x004ff20007810000 */
[----:B------:R-:W2:Y:S01]  /*106c0*/  MUFU.TANH R237, R86 ;  /* 0x0000005600ed7308 */ /* 0x000ea20000002400 */
[----:B-1----:R-:W-:Y:S04]  /*106d0*/  MOV R190, R234 ;  /* 0x000000ea00be7202 */ /* 0x002fe80000000f00 */
[----:B------:R-:W-:Y:S05]  /*106e0*/  FMNMX.FTZ R0, R190, R0, !PT ;  /* 0x00000000be007209 */ /* 0x000fea0007810000 */
[----:B------:R2:W-:Y:S01]  /*106f0*/  MUFU.TANH R172, R96 ;  /* 0x0000006000ac7308 */ /* 0x0005e20000002400 */
[----:B----4-:R-:W-:Y:S09]  /*10700*/  FMNMX.FTZ R72, R206, R72, !PT ;  /* 0x00000048ce487209 */ /* 0x010ff20007810000 */
[----:B------:R-:W-:Y:S10]  /*10710*/  MUFU.TANH R196, R30 ;  /* 0x0000001e00c47308 */ /* 0x000ff40000002400 */
[----:B------:R-:W1:Y:S01]  /*10720*/  MUFU.TANH R30, R81 ;  /* 0x00000051001e7308 */ /* 0x000e620000002400 */
[----:B--2---:R-:W-:Y:S04]  /*10730*/  MOV R96, R237 ;  /* 0x000000ed00607202 */ /* 0x004fe80000000f00 */
[----:B------:R-:W-:Y:S05]  /*10740*/  FMNMX.FTZ R0, R96, R0, !PT ;  /* 0x0000000060007209 */ /* 0x000fea0007810000 */
[----:B------:R-:W2:Y:S10]  /*10750*/  MUFU.TANH R187, R26 ;  /* 0x0000001a00bb7308 */ /* 0x000eb40000002400 */
[----:B------:R-:W4:Y:S01]  /*10760*/  MUFU.TANH R223, R84 ;  /* 0x0000005400df7308 */ /* 0x000f220000002400 */
[----:B-1----:R-:W-:Y:S09]  /*10770*/  FMNMX.FTZ R72, R30, R72, !PT ;  /* 0x000000481e487209 */ /* 0x002ff20007810000 */
[----:B------:R-:W1:Y:S01]  /*10780*/  MUFU.TANH R228, R87 ;  /* 0x0000005700e47308 */ /* 0x000e620000002400 */
[----:B--2---:R-:W-:Y:S09]  /*10790*/  FMNMX.FTZ R4, R187, R4, !PT ;  /* 0x00000004bb047209 */ /* 0x004ff20007810000 */
[----:B------:R-:W2:Y:S01]  /*107a0*/  MUFU.TANH R193, R27 ;  /* 0x0000001b00c17308 */ /* 0x000ea20000002400 */
[----:B----4-:R-:W-:Y:S09]  /*107b0*/  FMNMX.FTZ R72, R223, R72, !PT ;  /* 0x00000048df487209 */ /* 0x010ff20007810000 */
[----:B------:R-:W4:Y:S01]  /*107c0*/  MUFU.TANH R221, R85 ;  /* 0x0000005500dd7308 */ /* 0x000f220000002400 */
[----:B-1----:R-:W-:Y:S09]  /*107d0*/  FMNMX.FTZ R0, R228, R0, !PT ;  /* 0x00000000e4007209 */ /* 0x002ff20007810000 */
[----:B------:R-:W1:Y:S01]  /*107e0*/  MUFU.TANH R191, R98 ;  /* 0x0000006200bf7308 */ /* 0x000e620000002400 */
[----:B--2---:R-:W-:Y:S04]  /*107f0*/  FMNMX.FTZ R4, R193, R4, !PT ;  /* 0x00000004c1047209 */ /* 0x004fe80007810000 */
[----:B------:R-:W-:Y:S05]  /*10800*/  FMNMX.FTZ R4, R196, R4, !PT ;  /* 0x00000004c4047209 */ /* 0x000fea0007810000 */
[----:B------:R-:W2:Y:S01]  /*10810*/  MUFU.TANH R229, R41 ;  /* 0x0000002900e57308 */ /* 0x000ea20000002400 */
[----:B----4-:R-:W-:Y:S04]  /*10820*/  FMNMX.FTZ R72, R221, R72, !PT ;  /* 0x00000048dd487209 */ /* 0x010fe80007810000 */
[----:B------:R-:W-:Y:S05]  /*10830*/  FMNMX.FTZ R72, R172, R72, !PT ;  /* 0x00000048ac487209 */ /* 0x000fea0007810000 */
[----:B------:R-:W4:Y:S01]  /*10840*/  MUFU.TANH R52, R99 ;  /* 0x0000006300347308 */ /* 0x000f220000002400 */
[----:B-1----:R-:W-:Y:S09]  /*10850*/  FMNMX.FTZ R0, R191, R0, !PT ;  /* 0x00000000bf007209 */ /* 0x002ff20007810000 */
[----:B------:R-:W1:Y:S01]  /*10860*/  MUFU.TANH R197, R31 ;  /* 0x0000001f00c57308 */ /* 0x000e620000002400 */
[----:B--2---:R-:W-:Y:S04]  /*10870*/  FMNMX.FTZ R3, R229, R3, !PT ;  /* 0x00000003e5037209 */ /* 0x004fe80007810000 */
[----:B------:R-:W-:Y:S05]  /*10880*/  FMNMX.FTZ R3, R205, R3, !PT ;  /* 0x00000003cd037209 */ /* 0x000fea0007810000 */
[----:B------:R-:W2:Y:S01]  /*10890*/  MUFU.TANH R173, R97 ;  /* 0x0000006100ad7308 */ /* 0x000ea20000002400 */
[----:B----4-:R-:W-:Y:S05]  /*108a0*/  FMNMX.FTZ R0, R52, R0, !PT ;  /* 0x0000000034007209 */ /* 0x010fea0007810000 */
[----:B------:R-:W4:Y:S04]  /*108b0*/  SHFL.BFLY PT, R71, R0, 0x2, 0x1f ;  /* 0x0c401f0000477f89 */ /* 0x000f2800000e0000 */
[----:B------:R-:W3:Y:S01]  /*108c0*/  MUFU.TANH R27, R45 ;  /* 0x0000002d001b7308 */ /* 0x000ee20000002400 */
[----:B-1----:R-:W-:Y:S04]  /*108d0*/  FMNMX.FTZ R4, R197, R4, !PT ;  /* 0x00000004c5047209 */ /* 0x002fe80007810000 */
[----:B------:R-:W-:Y:S05]  /*108e0*/  FMNMX.FTZ R4, R40, R4, !PT ;  /* 0x0000000428047209 */ /* 0x000fea0007810000 */
[----:B------:R-:W1:Y:S01]  /*108f0*/  MUFU.TANH R232, R56 ;  /* 0x0000003800e87308 */ /* 0x000e620000002400 */
[----:B------:R-:W-:Y:S02]  /*10900*/  FMNMX.FTZ R4, R42, R4, !PT ;  /* 0x000000042a047209 */ /* 0x000fe40007810000 */
[----:B--2---:R-:W-:Y:S05]  /*10910*/  FMNMX.FTZ R72, R173, R72, !PT ;  /* 0x00000048ad487209 */ /* 0x004fea0007810000 */
[----:B------:R-:W2:Y:S02]  /*10920*/  SHFL.BFLY PT, R5, R72, 0x2, 0x1f ;  /* 0x0c401f0048057f89 */ /* 0x000ea400000e0000 */
[----:B------:R-:W2:Y:S01]  /*10930*/  MUFU.TANH R45, R46 ;  /* 0x0000002e002d7308 */ /* 0x000ea20000002400 */
[----:B----4-:R-:W-:Y:S02]  /*10940*/  FMNMX.FTZ R71, R0, R71, !PT ;  /* 0x0000004700477209 */ /* 0x010fe40007810000 */
[----:B---3--:R-:W-:Y:S07]  /*10950*/  FMNMX.FTZ R3, R27, R3, !PT ;  /* 0x000000031b037209 */ /* 0x008fee0007810000 */
[----:B------:R-:W3:Y:S01]  /*10960*/  MUFU.TANH R46, R57 ;  /* 0x00000039002e7308 */ /* 0x000ee20000002400 */
[----:B-1----:R-:W-:Y:S09]  /*10970*/  FMNMX.FTZ R3, R232, R3, !PT ;  /* 0x00000003e8037209 */ /* 0x002ff20007810000 */
[----:B------:R-:W1:Y:S01]  /*10980*/  MUFU.TANH R47, R47 ;  /* 0x0000002f002f7308 */ /* 0x000e620000002400 */
[----:B--2---:R-:W-:Y:S02]  /*10990*/  FMNMX.FTZ R72, R72, R5, !PT ;  /* 0x0000000548487209 */ /* 0x004fe40007810000 */
[----:B------:R-:W2:Y:S01]  /*109a0*/  SHFL.BFLY PT, R5, R71, 0x1, 0x1f ;  /* 0x0c201f0047057f89 */ /* 0x000ea200000e0000 */
[----:B------:R-:W-:Y:S06]  /*109b0*/  FMNMX.FTZ R4, R45, R4, !PT ;  /* 0x000000042d047209 */ /* 0x000fec0007810000 */
[----:B------:R-:W4:Y:S01]  /*109c0*/  MUFU.TANH R50, R60 ;  /* 0x0000003c00327308 */ /* 0x000f220000002400 */
[----:B------:R-:W4:Y:S01]  /*109d0*/  SHFL.BFLY PT, R7, R72, 0x1, 0x1f ;  /* 0x0c201f0048077f89 */ /* 0x000f2200000e0000 */
[----:B---3--:R-:W-:Y:S08]  /*109e0*/  FMNMX.FTZ R3, R46, R3, !PT ;  /* 0x000000032e037209 */ /* 0x008ff00007810000 */
[----:B------:R-:W3:Y:S01]  /*109f0*/  MUFU.TANH R41, R58 ;  /* 0x0000003a00297308 */ /* 0x000ee20000002400 */
[----:B-1----:R-:W-:Y:S02]  /*10a00*/  FMNMX.FTZ R4, R47, R4, !PT ;  /* 0x000000042f047209 */ /* 0x002fe40007810000 */
[----:B--2---:R-:W-:Y:S07]  /*10a10*/  FMNMX.FTZ R71, R71, R5, !PT ;  /* 0x0000000547477209 */ /* 0x004fee0007810000 */
[----:B------:R-:W1:Y:S01]  /*10a20*/  MUFU.TANH R219, R61 ;  /* 0x0000003d00db7308 */ /* 0x000e620000002400 */
[----:B----4-:R-:W-:Y:S02]  /*10a30*/  FMNMX.FTZ R3, R50, R3, !PT ;  /* 0x0000000332037209 */ /* 0x010fe40007810000 */
[----:B------:R-:W-:Y:S07]  /*10a40*/  FMNMX.FTZ R72, R72, R7, !PT ;  /* 0x0000000748487209 */ /* 0x000fee0007810000 */
[----:B------:R2:W4:Y:S01]  /*10a50*/  MUFU.TANH R215, R74 ;  /* 0x0000004a00d77308 */ /* 0x0005220000002400 */
[----:B---3--:R-:W-:Y:S09]  /*10a60*/  FMNMX.FTZ R4, R41, R4, !PT ;  /* 0x0000000429047209 */ /* 0x008ff20007810000 */
[----:B------:R-:W3:Y:S01]  /*10a70*/  MUFU.TANH R49, R59 ;  /* 0x0000003b00317308 */ /* 0x000ee20000002400 */
[----:B-1----:R-:W-:Y:S04]  /*10a80*/  FMNMX.FTZ R3, R219, R3, !PT ;  /* 0x00000003db037209 */ /* 0x002fe80007810000 */
[----:B------:R-:W-:Y:S05]  /*10a90*/  FMNMX.FTZ R3, R230, R3, !PT ;  /* 0x00000003e6037209 */ /* 0x000fea0007810000 */
[----:B------:R-:W1:Y:S01]  /*10aa0*/  MUFU.TANH R53, R62 ;  /* 0x0000003e00357308 */ /* 0x000e620000002400 */
[----:B--2---:R-:W-:Y:S01]  /*10ab0*/  FMUL.FTZ R74, R94, c[0x0][0x320] ;  /* 0x0000c8005e4a7a20 */ /* 0x004fe20000410000 */
[----:B----4-:R-:W-:Y:S08]  /*10ac0*/  MOV R99, R215 ;  /* 0x000000d700637202 */ /* 0x010ff00000000f00 */
[----:B------:R-:W2:Y:S01]  /*10ad0*/  MUFU.TANH R208, R73 ;  /* 0x0000004900d07308 */ /* 0x000ea20000002400 */
[----:B---3--:R-:W-:Y:S09]  /*10ae0*/  FMNMX.FTZ R4, R49, R4, !PT ;  /* 0x0000000431047209 */ /* 0x008ff20007810000 */
[----:B------:R-:W3:Y:S01]  /*10af0*/  MUFU.TANH R224, R63 ;  /* 0x0000003f00e07308 */ /* 0x000ee20000002400 */
[----:B-1----:R-:W-:Y:S09]  /*10b00*/  FMNMX.FTZ R0, R53, R4, !PT ;  /* 0x0000000435007209 */ /* 0x002ff20007810000 */
[----:B------:R-:W1:Y:S01]  /*10b10*/  MUFU.TANH R202, R76 ;  /* 0x0000004c00ca7308 */ /* 0x000e620000002400 */
[----:B--2---:R-:W-:Y:S09]  /*10b20*/  FMNMX.FTZ R3, R208, R3, !PT ;  /* 0x00000003d0037209 */ /* 0x004ff20007810000 */
[----:B------:R-:W2:Y:S01]  /*10b30*/  MUFU.TANH R236, R77 ;  /* 0x0000004d00ec7308 */ /* 0x000ea20000002400 */
[----:B---3--:R-:W-:Y:S04]  /*10b40*/  FMNMX.FTZ R0, R224, R0, !PT ;  /* 0x00000000e0007209 */ /* 0x008fe80007810000 */
[----:B------:R-:W-:Y:S01]  /*10b50*/  FMNMX.FTZ R4, R99, R0, !PT ;  /* 0x0000000063047209 */ /* 0x000fe20007810000 */
[----:B------:R-:W-:Y:S04]  /*10b60*/  FMUL.FTZ R0, R95, c[0x0][0x320] ;  /* 0x0000c8005f007a20 */ /* 0x000fe80000410000 */
[----:B------:R-:W3:Y:S01]  /*10b70*/  MUFU.TANH R175, R88 ;  /* 0x0000005800af7308 */ /* 0x000ee20000002400 */
[----:B-1----:R-:W-:Y:S09]  /*10b80*/  FMNMX.FTZ R3, R202, R3, !PT ;  /* 0x00000003ca037209 */ /* 0x002ff20007810000 */
[----:B------:R-:W1:Y:S01]  /*10b90*/  MUFU.TANH R48, R89 ;  /* 0x0000005900307308 */ /* 0x000e620000002400 */
[----:B--2---:R-:W-:Y:S04]  /*10ba0*/  MOV R188, R236 ;  /* 0x000000ec00bc7202 */ /* 0x004fe80000000f00 */
[----:B------:R-:W-:Y:S05]  /*10bb0*/  FMNMX.FTZ R3, R188, R3, !PT ;  /* 0x00000003bc037209 */ /* 0x000fea0007810000 */
[----:B------:R-:W2:Y:S01]  /*10bc0*/  MUFU.TANH R215, R92 ;  /* 0x0000005c00d77308 */ /* 0x000ea20000002400 */
[----:B---3--:R-:W-:Y:S09]  /*10bd0*/  FMNMX.FTZ R3, R175, R3, !PT ;  /* 0x00000003af037209 */ /* 0x008ff20007810000 */
[----:B------:R-:W3:Y:S01]  /*10be0*/  MUFU.TANH R26, R93 ;  /* 0x0000005d001a7308 */ /* 0x000ee20000002400 */
[----:B-1----:R-:W-:Y:S09]  /*10bf0*/  FMNMX.FTZ R3, R48, R3, !PT ;  /* 0x0000000330037209 */ /* 0x002ff20007810000 */
[----:B------:R-:W1:Y:S01]  /*10c00*/  MUFU.TANH R220, R75 ;  /* 0x0000004b00dc7308 */ /* 0x000e620000002400 */
[----:B--2---:R-:W-:Y:S09]  /*10c10*/  FMNMX.FTZ R3, R215, R3, !PT ;  /* 0x00000003d7037209 */ /* 0x004ff20007810000 */
[----:B------:R2:W-:Y:S01]  /*10c20*/  MUFU.TANH R75, R0 ;  /* 0x00000000004b7308 */ /* 0x0005e20000002400 */
[----:B---3--:R-:W-:Y:S05]  /*10c30*/  FMNMX.FTZ R3, R26, R3, !PT ;  /* 0x000000031a037209 */ /* 0x008fea0007810000 */
[----:B------:R-:W3:Y:S04]  /*10c40*/  SHFL.BFLY PT, R6, R3, 0x2, 0x1f ;  /* 0x0c401f0003067f89 */ /* 0x000ee800000e0000 */
[----:B------:R-:W4:Y:S01]  /*10c50*/  MUFU.TANH R97, R78 ;  /* 0x0000004e00617308 */ /* 0x000f220000002400 */
[----:B-1----:R-:W-:Y:S09]  /*10c60*/  FMNMX.FTZ R4, R220, R4, !PT ;  /* 0x00000004dc047209 */ /* 0x002ff20007810000 */
[----:B------:R-:W1:Y:S01]  /*10c70*/  MUFU.TANH R98, R79 ;  /* 0x0000004f00627308 */ /* 0x000e620000002400 */
[----:B--2---:R-:W-:Y:S04]  /*10c80*/  FADD.FTZ R0, -R72, R2 ;  /* 0x0000000248007221 */ /* 0x004fe80000010100 */
[----:B------:R-:W-:Y:S05]  /*10c90*/  FMUL.FTZ R2, R0, c[0x0][0x2d0] ;  /* 0x0000b40000027a20 */ /* 0x000fea0000410000 */
[----:B------:R-:W2:Y:S01]  /*10ca0*/  MUFU.TANH R174, R90 ;  /* 0x0000005a00ae7308 */ /* 0x000ea20000002400 */
[----:B---3--:R-:W-:Y:S02]  /*10cb0*/  FMNMX.FTZ R3, R3, R6, !PT ;  /* 0x0000000603037209 */ /* 0x008fe40007810000 */
[----:B----4-:R-:W-:Y:S02]  /*10cc0*/  FMNMX.FTZ R4, R97, R4, !PT ;  /* 0x0000000461047209 */ /* 0x010fe40007810000 */
[----:B------:R-:W-:Y:S01]  /*10cd0*/  @P0 SHF.R.S32.HI R6, RZ, 0x1f, R225 ;  /* 0x0000001fff060819 */ /* 0x000fe200000114e1 */
[----:B------:R-:W3:Y:S04]  /*10ce0*/  SHFL.BFLY PT, R70, R3, 0x1, 0x1f ;  /* 0x0c201f0003467f89 */ /* 0x000ee800000e0000 */
[----:B------:R4:W-:Y:S01]  /*10cf0*/  MUFU.EX2 R73, R2 ;  /* 0x0000000200497308 */ /* 0x0009e20000000800 */
[----:B------:R-:W-:Y:S01]  /*10d00*/  @P0 IMAD R6, R6, c[0x0][0x1e0], RZ ;  /* 0x0000780006060a24 */ /* 0x000fe200078e02ff */
[----:B-1----:R-:W-:Y:S03]  /*10d10*/  FMNMX.FTZ R4, R98, R4, !PT ;  /* 0x0000000462047209 */ /* 0x002fe60007810000 */
[----:B------:R-:W-:Y:S05]  /*10d20*/  @P0 IMAD R6, R225, c[0x0][0x1e4], R6 ;  /* 0x00007900e1060a24 */ /* 0x000fea00078e0206 */
[----:B------:R-:W1:Y:S01]  /*10d30*/  MUFU.TANH R31, R91 ;  /* 0x0000005b001f7308 */ /* 0x000e620000002400 */
[----:B--2---:R-:W-:Y:S09]  /*10d40*/  FMNMX.FTZ R4, R174, R4, !PT ;  /* 0x00000004ae047209 */ /* 0x004ff20007810000 */
[----:B------:R-:W2:Y:S01]  /*10d50*/  MUFU.TANH R74, R74 ;  /* 0x0000004a004a7308 */ /* 0x000ea20000002400 */
[----:B---3--:R-:W-:Y:S01]  /*10d60*/  FMNMX.FTZ R70, R3, R70, !PT ;  /* 0x0000004603467209 */ /* 0x008fe20007810000 */
[----:B----4-:R-:W-:Y:S02]  /*10d70*/  FADD.FTZ R2, -R71, R100 ;  /* 0x0000006447027221 */ /* 0x010fe40000010100 */
[----:B------:R-:W-:Y:S02]  /*10d80*/  FMUL.FTZ R100, R72, c[0x0][0x2d0] ;  /* 0x0000b40048647a20 */ /* 0x000fe40000410000 */
[----:B------:R-:W-:Y:S02]  /*10d90*/  FMUL.FTZ R2, R2, c[0x0][0x2d0] ;  /* 0x0000b40002027a20 */ /* 0x000fe40000410000 */
[--C-:B------:R-:W-:Y:S02]  /*10da0*/  FFMA.FTZ R56, R195, c[0x0][0x2d0], -R100.reuse ;  /* 0x0000b400c3387a23 */ /* 0x100fe40000010864 */
[----:B------:R3:W-:Y:S01]  /*10db0*/  MUFU.EX2 R69, R2 ;  /* 0x0000000200457308 */ /* 0x0007e20000000800 */
[--C-:B------:R-:W-:Y:S01]  /*10dc0*/  FFMA.FTZ R60, R182, c[0x0][0x2d0], -R100.reuse ;  /* 0x0000b400b63c7a23 */ /* 0x100fe20000010864 */
[----:B-1----:R-:W-:Y:S01]  /*10dd0*/  FMNMX.FTZ R0, R31, R4, !PT ;  /* 0x000000041f007209 */ /* 0x002fe20007810000 */
[--C-:B------:R-:W-:Y:S02]  /*10de0*/  FFMA.FTZ R4, R169, c[0x0][0x2d0], -R100.reuse ;  /* 0x0000b400a9047a23 */ /* 0x100fe40000010864 */
[----:B------:R-:W-:Y:S04]  /*10df0*/  FMUL.FTZ R169, R70, c[0x0][0x2d0] ;  /* 0x0000b40046a97a20 */ /* 0x000fe80000410000 */
[----:B------:R-:W-:Y:S01]  /*10e00*/  FFMA.FTZ R28, R28, c[0x0][0x2d0], -R169 ;  /* 0x0000b4001c1c7a23 */ /* 0x000fe200000108a9 */
[----:B------:R1:W-:Y:S01]  /*10e10*/  MUFU.EX2 R244, R4 ;  /* 0x0000000400f47308 */ /* 0x0003e20000000800 */
[----:B--2---:R-:W-:Y:S04]  /*10e20*/  FMNMX.FTZ R0, R74, R0, !PT ;  /* 0x000000004a007209 */ /* 0x004fe80007810000 */
[----:B------:R-:W-:Y:S05]  /*10e30*/  FMNMX.FTZ R0, R75, R0, !PT ;  /* 0x000000004b007209 */ /* 0x000fea0007810000 */
[----:B------:R-:W2:Y:S01]  /*10e40*/  SHFL.BFLY PT, R3, R0, 0x2, 0x1f ;  /* 0x0c401f0000037f89 */ /* 0x000ea200000e0000 */
[----:B---3--:R-:W-:Y:S01]  /*10e50*/  FADD.FTZ R2, -R70, R101 ;  /* 0x0000006546027221 */ /* 0x008fe20000010100 */
[----:B------:R-:W-:Y:S03]  /*10e60*/  MOV R101, R230 ;  /* 0x000000e600657202 */ /* 0x000fe60000000f00 */
[----:B------:R-:W-:Y:S04]  /*10e70*/  FMUL.FTZ R2, R2, c[0x0][0x2d0] ;  /* 0x0000b40002027a20 */ /* 0x000fe80000410000 */
[----:B------:R3:W4:Y:S01]  /*10e80*/  MUFU.EX2 R68, R2 ;  /* 0x0000000200447308 */ /* 0x0007220000000800 */
[----:B-1----:R-:W-:Y:S05]  /*10e90*/  @P0 IMAD.WIDE.U32 R4, R225, c[0x0][0x1e0], RZ ;  /* 0x00007800e1040a25 */ /* 0x002fea00078e00ff */
[----:B------:R-:W-:Y:S02]  /*10ea0*/  @P0 IADD3 R5, R5, R6, RZ ;  /* 0x0000000605050210 */ /* 0x000fe40007ffe0ff */
[----:B------:R-:W-:Y:S02]  /*10eb0*/  @P0 MOV R6, R22 ;  /* 0x0000001600060202 */ /* 0x000fe40000000f00 */
[----:B------:R-:W-:Y:S01]  /*10ec0*/  MOV R22, c[0x0][0x1e0] ;  /* 0x0000780000167a02 */ /* 0x000fe20000000f00 */
[----:B------:R-:W-:Y:S01]  /*10ed0*/  @P0 IMAD R5, R5, 0x60, RZ ;  /* 0x0000006005050824 */ /* 0x000fe200078e02ff */
[----:B--2---:R-:W-:Y:S01]  /*10ee0*/  FMNMX.FTZ R0, R0, R3, !PT ;  /* 0x0000000300007209 */ /* 0x004fe20007810000 */
[--C-:B------:R-:W-:Y:S02]  /*10ef0*/  FFMA.FTZ R3, R17, c[0x0][0x2d0], -R100.reuse ;  /* 0x0000b40011037a23 */ /* 0x100fe40000010864 */
[----:B------:R-:W-:Y:S01]  /*10f00*/  FMUL.FTZ R17, R73, R117 ;  /* 0x0000007549117220 */ /* 0x000fe20000410000 */
[----:B------:R-:W-:Y:S01]  /*10f10*/  MOV R117, R43 ;  /* 0x0000002b00757202 */ /* 0x000fe20000000f00 */
[----:B------:R1:W-:Y:S01]  /*10f20*/  MUFU.EX2 R250, R3 ;  /* 0x0000000300fa7308 */ /* 0x0003e20000000800 */
[----:B---3--:R-:W-:Y:S02]  /*10f30*/  FFMA.FTZ R2, R168, c[0x0][0x2d0], -R100 ;  /* 0x0000b400a8027a23 */ /* 0x008fe40000010864 */
[----:B------:R-:W-:Y:S07]  /*10f40*/  FMUL.FTZ R168, R71, c[0x0][0x2d0] ;  /* 0x0000b40047a87a20 */ /* 0x000fee0000410000 */
[----:B------:R2:W3:Y:S01]  /*10f50*/  MUFU.EX2 R249, R2 ;  /* 0x0000000200f97308 */ /* 0x0004e20000000800 */
[C---:B----4-:R-:W-:Y:S02]  /*10f60*/  FMUL.FTZ R57, R68.reuse, R157 ;  /* 0x0000009d44397220 */ /* 0x050fe40000410000 */
[----:B------:R-:W-:Y:S02]  /*10f70*/  FMUL.FTZ R61, R68, R161 ;  /* 0x000000a1443d7220 */ /* 0x000fe40000410000 */
[--C-:B------:R-:W-:Y:S02]  /*10f80*/  FFMA.FTZ R92, R198, c[0x0][0x2d0], -R168.reuse ;  /* 0x0000b400c65c7a23 */ /* 0x100fe400000108a8 */
[----:B-1----:R-:W-:Y:S01]  /*10f90*/  FFMA.FTZ R3, R176, c[0x0][0x2d0], -R168 ;  /* 0x0000b400b0037a23 */ /* 0x002fe200000108a8 */
[----:B------:R-:W-:Y:S03]  /*10fa0*/  MOV R176, R52 ;  /* 0x0000003400b07202 */ /* 0x000fe60000000f00 */
[----:B------:R1:W-:Y:S01]  /*10fb0*/  MUFU.EX2 R242, R3 ;  /* 0x0000000300f27308 */ /* 0x0003e20000000800 */
[----:B--2---:R-:W-:Y:S01]  /*10fc0*/  FFMA.FTZ R2, R16, c[0x0][0x2d0], -R100 ;  /* 0x0000b40010027a23 */ /* 0x004fe20000010864 */
[----:B---3--:R-:W-:Y:S01]  /*10fd0*/  F2FP.BF16.PACK_AB R76, R249, R244 ;  /* 0x000000f4f94c723e */ /* 0x008fe200000010ff */
[--C-:B------:R-:W-:Y:S07]  /*10fe0*/  FFMA.FTZ R16, R35, c[0x0][0x2d0], -R168.reuse ;  /* 0x0000b40023107a23 */ /* 0x100fee00000108a8 */
[----:B------:R2:W3:Y:S01]  /*10ff0*/  MUFU.EX2 R248, R2 ;  /* 0x0000000200f87308 */ /* 0x0004e20000000800 */
[----:B------:R-:W-:Y:S02]  /*11000*/  FMUL.FTZ R35, R69, R135 ;  /* 0x0000008745237220 */ /* 0x000fe40000410000 */
[--C-:B-1----:R-:W-:Y:S01]  /*11010*/  FFMA.FTZ R3, R170, c[0x0][0x2d0], -R168.reuse ;  /* 0x0000b400aa037a23 */ /* 0x102fe200000108a8 */
[----:B------:R-:W-:Y:S06]  /*11020*/  MOV R170, R48 ;  /* 0x0000003000aa7202 */ /* 0x000fec0000000f00 */
[----:B------:R1:W4:Y:S01]  /*11030*/  MUFU.EX2 R245, R3 ;  /* 0x0000000300f57308 */ /* 0x0003220000000800 */
[----:B--2---:R-:W2:Y:S01]  /*11040*/  SHFL.BFLY PT, R2, R0, 0x1, 0x1f ;  /* 0x0c201f0000027f89 */ /* 0x004ea200000e0000 */
[----:B---3--:R-:W-:Y:S01]  /*11050*/  F2FP.BF16.PACK_AB R78, R250, R248 ;  /* 0x000000f8fa4e723e */ /* 0x008fe200000010ff */
[--C-:B-1----:R-:W-:Y:S01]  /*11060*/  FFMA.FTZ R3, R18, c[0x0][0x2d0], -R168.reuse ;  /* 0x0000b40012037a23 */ /* 0x102fe200000108a8 */
[----:B----4-:R-:W-:Y:S01]  /*11070*/  F2FP.BF16.PACK_AB R77, R245, R242 ;  /* 0x000000f2f54d723e */ /* 0x010fe200000010ff */
[----:B------:R-:W-:Y:S01]  /*11080*/  FMUL.FTZ R18, R69, R118 ;  /* 0x0000007645127220 */ /* 0x000fe20000410000 */
[----:B------:R-:W-:Y:S04]  /*11090*/  MOV R118, R44 ;  /* 0x0000002c00767202 */ /* 0x000fe80000000f00 */
[----:B------:R2:W-:Y:S02]  /*110a0*/  MUFU.EX2 R247, R3 ;  /* 0x0000000300f77308 */ /* 0x0005e40000000800 */
[----:B--2---:R-:W-:Y:S01]  /*110b0*/  FMNMX.FTZ R3, R0, R2, !PT ;  /* 0x0000000200037209 */ /* 0x004fe20007810000 */
[--C-:B------:R-:W-:Y:S01]  /*110c0*/  FFMA.FTZ R2, R177, c[0x0][0x2d0], -R169.reuse ;  /* 0x0000b400b1027a23 */ /* 0x100fe200000108a9 */
[----:B------:R-:W-:Y:S01]  /*110d0*/  MOV R177, R26 ;  /* 0x0000001a00b17202 */ /* 0x000fe20000000f00 */
[----:B------:R-:W-:Y:S05]  /*110e0*/  FFMA.FTZ R0, R19, c[0x0][0x2d0], -R168 ;  /* 0x0000b40013007a23 */ /* 0x000fea00000108a8 */
[----:B------:R1:W-:Y:S01]  /*110f0*/  MUFU.EX2 R239, R2 ;  /* 0x0000000200ef7308 */ /* 0x0003e20000000800 */
[----:B------:R-:W-:Y:S01]  /*11100*/  FMUL.FTZ R19, R69, R119 ;  /* 0x0000007745137220 */ /* 0x000fe20000410000 */
[----:B------:R-:W-:Y:S08]  /*11110*/  MOV R119, R42 ;  /* 0x0000002a00777202 */ /* 0x000ff00000000f00 */
[----:B------:R2:W3:Y:S01]  /*11120*/  MUFU.EX2 R246, R0 ;  /* 0x0000000000f67308 */ /* 0x0004e20000000800 */
[--C-:B-1----:R-:W-:Y:S01]  /*11130*/  FFMA.FTZ R2, R171, c[0x0][0x2d0], -R169.reuse ;  /* 0x0000b400ab027a23 */ /* 0x102fe200000108a9 */
[----:B------:R-:W-:Y:S08]  /*11140*/  MOV R171, R228 ;  /* 0x000000e400ab7202 */ /* 0x000ff00000000f00 */
[----:B------:R1:W4:Y:S01]  /*11150*/  MUFU.EX2 R240, R2 ;  /* 0x0000000200f07308 */ /* 0x0003220000000800 */
[----:B--2---:R-:W-:Y:S01]  /*11160*/  FADD.FTZ R0, -R3, R102 ;  /* 0x0000006603007221 */ /* 0x004fe20000010100 */
[----:B---3--:R-:W-:Y:S02]  /*11170*/  F2FP.BF16.PACK_AB R79, R246, R247 ;  /* 0x000000f7f64f723e */ /* 0x008fe400000010ff */
[----:B------:R-:W-:Y:S01]  /*11180*/  MOV R102, R49 ;  /* 0x0000003100667202 */ /* 0x000fe20000000f00 */
[----:B------:R-:W-:Y:S02]  /*11190*/  FMUL.FTZ R0, R0, c[0x0][0x2d0] ;  /* 0x0000b40000007a20 */ /* 0x000fe40000410000 */
[----:B------:R-:W-:Y:S04]  /*111a0*/  FMUL.FTZ R49, R73, R149 ;  /* 0x0000009549317220 */ /* 0x000fe80000410000 */
[----:B------:R-:W2:Y:S01]  /*111b0*/  MUFU.EX2 R0, R0 ;  /* 0x0000000000007308 */ /* 0x000ea20000000800 */
[----:B-1----:R-:W-:Y:S01]  /*111c0*/  FFMA.FTZ R2, R12, c[0x0][0x2d0], -R169 ;  /* 0x0000b4000c027a23 */ /* 0x002fe200000108a9 */
[----:B------:R-:W-:Y:S02]  /*111d0*/  @P0 SHF.L.U64.HI R12, R22, 0x5, R23 ;  /* 0x00000005160c0819 */ /* 0x000fe40000010217 */
[----:B----4-:R-:W-:Y:S06]  /*111e0*/  F2FP.BF16.PACK_AB R64, R240, R239 ;  /* 0x000000eff040723e */ /* 0x010fec00000010ff */
[----:B------:R1:W-:Y:S01]  /*111f0*/  MUFU.EX2 R241, R2 ;  /* 0x0000000200f17308 */ /* 0x0003e20000000800 */
[C---:B--2---:R-:W-:Y:S02]  /*11200*/  FMUL.FTZ R26, R0.reuse, R126 ;  /* 0x0000007e001a7220 */ /* 0x044fe40000410000 */
[C---:B------:R-:W-:Y:S02]  /*11210*/  FMUL.FTZ R42, R0.reuse, R142 ;  /* 0x0000008e002a7220 */ /* 0x040fe40000410000 */
[C---:B------:R-:W-:Y:S02]  /*11220*/  FMUL.FTZ R43, R0.reuse, R143 ;  /* 0x0000008f002b7220 */ /* 0x040fe40000410000 */
[C---:B------:R-:W-:Y:S02]  /*11230*/  FMUL.FTZ R59, R0.reuse, R159 ;  /* 0x0000009f003b7220 */ /* 0x040fe40000410000 */
[C---:B------:R-:W-:Y:S02]  /*11240*/  FMUL.FTZ R58, R0.reuse, R158 ;  /* 0x0000009e003a7220 */ /* 0x040fe40000410000 */
[----:B------:R-:W-:Y:S02]  /*11250*/  FMUL.FTZ R62, R0, R162 ;  /* 0x000000a2003e7220 */ /* 0x000fe40000410000 */
[----:B-1----:R-:W-:Y:S01]  /*11260*/  FFMA.FTZ R2, R13, c[0x0][0x2d0], -R169 ;  /* 0x0000b4000d027a23 */ /* 0x002fe200000108a9 */
[----:B------:R-:W-:Y:S01]  /*11270*/  @P0 SHF.L.U32 R13, R22, 0x5, RZ ;  /* 0x00000005160d0819 */ /* 0x000fe200000006ff */
[----:B------:R-:W-:Y:S02]  /*11280*/  FMUL.FTZ R63, R0, R163 ;  /* 0x000000a3003f7220 */ /* 0x000fe40000410000 */
[----:B------:R1:W2:Y:S02]  /*11290*/  MUFU.EX2 R243, R2 ;  /* 0x0000000200f37308 */ /* 0x0002a40000000800 */
[----:B-1----:R-:W-:Y:S01]  /*112a0*/  FMUL.FTZ R2, R3, c[0x0][0x2d0] ;  /* 0x0000b40003027a20 */ /* 0x002fe20000410000 */
[----:B--2---:R-:W-:Y:S03]  /*112b0*/  F2FP.BF16.PACK_AB R66, R243, R241 ;  /* 0x000000f1f342723e */ /* 0x004fe600000010ff */
[--C-:B------:R-:W-:Y:S01]  /*112c0*/  FFMA.FTZ R7, R178, c[0x0][0x2d0], -R2.reuse ;  /* 0x0000b400b2077a23 */ /* 0x100fe20000010802 */
[----:B------:R-:W-:Y:S01]  /*112d0*/  MOV R178, R233 ;  /* 0x000000e900b27202 */ /* 0x000fe20000000f00 */
[--C-:B------:R-:W-:Y:S01]  /*112e0*/  FFMA.FTZ R8, R181, c[0x0][0x2d0], -R2.reuse ;  /* 0x0000b400b5087a23 */ /* 0x100fe20000010802 */
[----:B------:R-:W-:Y:S01]  /*112f0*/  MOV R181, R231 ;  /* 0x000000e700b57202 */ /* 0x000fe20000000f00 */
[----:B------:R1:W-:Y:S01]  /*11300*/  MUFU.EX2 R183, R7 ;  /* 0x0000000700b77308 */ /* 0x0003e20000000800 */
[--C-:B------:R-:W-:Y:S02]  /*11310*/  FFMA.FTZ R44, R196, c[0x0][0x2d0], -R2.reuse ;  /* 0x0000b400c42c7a23 */ /* 0x100fe40000010802 */
[--C-:B------:R-:W-:Y:S02]  /*11320*/  FFMA.FTZ R48, R197, c[0x0][0x2d0], -R2.reuse ;  /* 0x0000b400c5307a23 */ /* 0x100fe40000010802 */
[----:B------:R-:W-:Y:S05]  /*11330*/  FFMA.FTZ R74, R74, c[0x0][0x2d0], -R2 ;  /* 0x0000b4004a4a7a23 */ /* 0x000fea0000010802 */
[----:B------:R-:W2:Y:S10]  /*11340*/  MUFU.EX2 R185, R8 ;  /* 0x0000000800b97308 */ /* 0x000eb40000000800 */
[----:B------:R3:W-:Y:S01]  /*11350*/  MUFU.EX2 R231, R16 ;  /* 0x0000001000e77308 */ /* 0x0007e20000000800 */
[----:B-1----:R-:W-:Y:S05]  /*11360*/  @P0 MOV R7, R37 ;  /* 0x0000002500070202 */ /* 0x002fea0000000f00 */
[----:B------:R-:W-:Y:S05]  /*11370*/  @P0 IMAD.WIDE.U32 R6, R4, 0x60, R6 ;  /* 0x0000006004060825 */ /* 0x000fea00078e0006 */
[----:B------:R-:W-:Y:S01]  /*11380*/  @P0 IADD3 R5, R7, R5, RZ ;  /* 0x0000000507050210 */ /* 0x000fe20007ffe0ff */
[--C-:B------:R-:W-:Y:S01]  /*11390*/  FFMA.FTZ R7, R179, c[0x0][0x2d0], -R2.reuse ;  /* 0x0000b400b3077a23 */ /* 0x100fe20000010802 */
[C---:B------:R-:W-:Y:S02]  /*113a0*/  @P0 LEA R4, P1, R6.reuse, c[0x0][0x1c8], 0x1 ;  /* 0x0000720006040a11 */ /* 0x040fe400078208ff */
[----:B--2---:R-:W-:Y:S01]  /*113b0*/  F2FP.BF16.PACK_AB R65, R185, R183 ;  /* 0x000000b7b941723e */ /* 0x004fe200000010ff */
[----:B------:R1:W-:Y:S01]  /*113c0*/  MUFU.EX2 R184, R7 ;  /* 0x0000000700b87308 */ /* 0x0003e20000000800 */
[----:B------:R-:W-:Y:S02]  /*113d0*/  @P0 LEA.HI.X R5, R6, c[0x0][0x1cc], R5, 0x1, P1 ;  /* 0x0000730006050a11 */ /* 0x000fe400008f0c05 */
[-C--:B------:R-:W-:Y:S01]  /*113e0*/  @P0 IADD3 R10, P2, R4, R13.reuse, RZ ;  /* 0x0000000d040a0210 */ /* 0x080fe20007f5e0ff */
[----:B---3--:R-:W-:Y:S02]  /*113f0*/  FMUL.FTZ R16, R73, R116 ;  /* 0x0000007449107220 */ /* 0x008fe40000410000 */
[----:B------:R2:W-:Y:S01]  /*11400*/  @P0 LDGSTS.E.BYPASS.LTC128B.128 [R227+0x3100], [R4.64], !P6 ;  /* 0x0310000004e30fae */ /* 0x0005e2000f101d4c */
[-C--:B------:R-:W-:Y:S02]  /*11410*/  @P0 IADD3.X R11, R5, R12.reuse, RZ, P2, !PT ;  /* 0x0000000c050b0210 */ /* 0x080fe400017fe4ff */
[----:B------:R-:W-:Y:S02]  /*11420*/  @P0 IADD3 R8, P1, R10, R13, RZ ;  /* 0x0000000d0a080210 */ /* 0x000fe40007f3e0ff */
[----:B------:R-:W-:Y:S01]  /*11430*/  MOV R116, R45 ;  /* 0x0000002d00747202 */ /* 0x000fe20000000f00 */
[----:B------:R-:W-:Y:S01]  /*11440*/  FMUL.FTZ R45, R68, R145 ;  /* 0x00000091442d7220 */ /* 0x000fe20000410000 */
[----:B------:R-:W-:Y:S01]  /*11450*/  @P0 IADD3.X R9, R11, R12, RZ, P1, !PT ;  /* 0x0000000c0b090210 */ /* 0x000fe20000ffe4ff */
[----:B------:R3:W-:Y:S01]  /*11460*/  @P0 LDGSTS.E.BYPASS.LTC128B.128 [R227+0x3900], [R10.64], !P6 ;  /* 0x039000000ae30fae */ /* 0x0007e2000f101d4c */
[----:B------:R-:W-:Y:S02]  /*11470*/  @P0 IADD3 R6, P3, R8, R13, RZ ;  /* 0x0000000d08060210 */ /* 0x000fe40007f7e0ff */
[----:B------:R-:W-:Y:S05]  /*11480*/  MOV R179, R202 ;  /* 0x000000ca00b37202 */ /* 0x000fea0000000f00 */
[----:B------:R4:W-:Y:S01]  /*11490*/  @P0 LDGSTS.E.BYPASS.LTC128B.128 [R227+0x4100], [R8.64], !P6 ;  /* 0x0410000008e30fae */ /* 0x0009e2000f101d4c */
[----:B-1----:R-:W-:Y:S01]  /*114a0*/  FFMA.FTZ R7, R180, c[0x0][0x2d0], -R2 ;  /* 0x0000b400b4077a23 */ /* 0x002fe20000010802 */
[----:B------:R-:W-:Y:S03]  /*114b0*/  MOV R180, R203 ;  /* 0x000000cb00b47202 */ /* 0x000fe60000000f00 */
[----:B------:R1:W1:Y:S01]  /*114c0*/  MUFU.EX2 R186, R7 ;  /* 0x0000000700ba7308 */ /* 0x0002620000000800 */
[-C--:B--2---:R-:W-:Y:S04]  /*114d0*/  @P0 IADD3 R4, P2, R6, R13.reuse, RZ ;  /* 0x0000000d06040210 */ /* 0x084fe80007f5e0ff */
[----:B---3--:R-:W-:Y:S01]  /*114e0*/  @P0 IADD3 R10, P1, R4, R13, RZ ;  /* 0x0000000d040a0210 */ /* 0x008fe20007f3e0ff */
[----:B------:R-:W-:Y:S02]  /*114f0*/  FFMA.FTZ R11, R20, c[0x0][0x2d0], -R100 ;  /* 0x0000b400140b7a23 */ /* 0x000fe40000010864 */
[----:B------:R-:W-:Y:S01]  /*11500*/  FMUL.FTZ R13, R68, R113 ;  /* 0x00000071440d7220 */ /* 0x000fe20000410000 */
[----:B------:R-:W-:Y:S01]  /*11510*/  MOV R113, R47 ;  /* 0x0000002f00717202 */ /* 0x000fe20000000f00 */
[----:B------:R2:W-:Y:S01]  /*11520*/  MUFU.EX2 R238, R11 ;  /* 0x0000000b00ee7308 */ /* 0x0005e20000000800 */
[----:B------:R-:W-:Y:S02]  /*11530*/  FMUL.FTZ R47, R0, R147 ;  /* 0x00000093002f7220 */ /* 0x000fe40000410000 */
[C---:B----4-:R-:W-:Y:S01]  /*11540*/  FMUL.FTZ R8, R68.reuse, R108 ;  /* 0x0000006c44087220 */ /* 0x050fe20000410000 */
[----:B------:R-:W-:Y:S01]  /*11550*/  MOV R108, R51 ;  /* 0x00000033006c7202 */ /* 0x000fe20000000f00 */
[----:B------:R-:W-:Y:S01]  /*11560*/  FMUL.FTZ R51, R69, R151 ;  /* 0x0000009745337220 */ /* 0x000fe20000410000 */
[----:B-1----:R-:W-:Y:S01]  /*11570*/  @P0 IADD3.X R7, R9, R12, RZ, P3, !PT ;  /* 0x0000000c09070210 */ /* 0x002fe20001ffe4ff */
[----:B------:R-:W-:Y:S01]  /*11580*/  FMUL.FTZ R9, R68, R109 ;  /* 0x0000006d44097220 */ /* 0x000fe20000410000 */
[----:B------:R-:W-:Y:S02]  /*11590*/  F2FP.BF16.PACK_AB R67, R186, R184 ;  /* 0x000000b8ba43723e */ /* 0x000fe400000010ff */
[-C--:B------:R-:W-:Y:S01]  /*115a0*/  @P0 IADD3.X R5, R7, R12.reuse, RZ, P2, !PT ;  /* 0x0000000c07050210 */ /* 0x080fe200017fe4ff */
[----:B------:R1:W-:Y:S01]  /*115b0*/  @P0 LDGSTS.E.BYPASS.LTC128B.128 [R227+0x4900], [R6.64], !P6 ;  /* 0x0490000006e30fae */ /* 0x0003e2000f101d4c */
[----:B------:R-:W-:Y:S07]  /*115c0*/  MOV R109, R207 ;  /* 0x000000cf006d7202 */ /* 0x000fee0000000f00 */
[----:B------:R3:W-:Y:S01]  /*115d0*/  @P0 LDGSTS.E.BYPASS.LTC128B.128 [R227+0x5100], [R4.64], !P6 ;  /* 0x0510000004e30fae */ /* 0x0007e2000f101d4c */
[----:B--2---:R-:W-:Y:S01]  /*115e0*/  @P0 IADD3.X R11, R5, R12, RZ, P1, !PT ;  /* 0x0000000c050b0210 */ /* 0x004fe20000ffe4ff */
[----:B------:R-:W-:Y:S02]  /*115f0*/  FFMA.FTZ R12, R34, c[0x0][0x2d0], -R168 ;  /* 0x0000b400220c7a23 */ /* 0x000fe400000108a8 */
[----:B------:R-:W-:Y:S04]  /*11600*/  FMUL.FTZ R34, R69, R134 ;  /* 0x0000008645227220 */ /* 0x000fe80000410000 */
[----:B------:R2:W-:Y:S08]  /*11610*/  @P0 LDGSTS.E.BYPASS.LTC128B.128 [R227+0x5900], [R10.64], !P6 ;  /* 0x059000000ae30fae */ /* 0x0005f0000f101d4c */
[----:B------:R-:W-:Y:S01]  /*11620*/  LDSM.16.MT88.4 R36, [R212+0x100] ;  /* 0x00010000d424783b */ /* 0x000fe20000004200 */
[--C-:B-1----:R-:W-:Y:S02]  /*11630*/  FFMA.FTZ R6, R21, c[0x0][0x2d0], -R100.reuse ;  /* 0x0000b40015067a23 */ /* 0x102fe40000010864 */
[----:B------:R-:W-:Y:S01]  /*11640*/  FMUL.FTZ R7, R69, R107 ;  /* 0x0000006b45077220 */ /* 0x000fe20000410000 */
[----:B------:R-:W-:Y:S01]  /*11650*/  MOV R107, R204 ;  /* 0x000000cc006b7202 */ /* 0x000fe20000000f00 */
[----:B------:R1:W-:Y:S03]  /*11660*/  MUFU.EX2 R235, R6 ;  /* 0x0000000600eb7308 */ /* 0x0003e60000000800 */
[----:B------:R-:W4:Y:S01]  /*11670*/  LDSM.16.MT88.4 R20, [R209+0x100] ;  /* 0x00010000d114783b */ /* 0x000f220000004200 */
[--C-:B---3--:R-:W-:Y:S02]  /*11680*/  FFMA.FTZ R4, R32, c[0x0][0x2d0], -R100.reuse ;  /* 0x0000b40020047a23 */ /* 0x108fe40000010864 */
[--C-:B------:R-:W-:Y:S02]  /*11690*/  FFMA.FTZ R32, R29, c[0x0][0x2d0], -R169.reuse ;  /* 0x0000b4001d207a23 */ /* 0x100fe400000108a9 */
[----:B------:R-:W-:Y:S01]  /*116a0*/  FMUL.FTZ R5, R73, R105 ;  /* 0x0000006949057220 */ /* 0x000fe20000410000 */
[----:B------:R-:W-:Y:S01]  /*116b0*/  MOV R105, R206 ;  /* 0x000000ce00697202 */ /* 0x000fe20000000f00 */
[----:B------:R3:W-:Y:S01]  /*116c0*/  MUFU.EX2 R236, R4 ;  /* 0x0000000400ec7308 */ /* 0x0007e20000000800 */
[----:B------:R-:W-:Y:S01]  /*116d0*/  FMUL.FTZ R29, R68, R129 ;  /* 0x00000081441d7220 */ /* 0x000fe20000410000 */
[----:B------:R-:W-:Y:S01]  /*116e0*/  LDSM.16.MT88.4 R80, [R211+0x100] ;  /* 0x00010000d350783b */ /* 0x000fe20000004200 */
[C---:B--2---:R-:W-:Y:S01]  /*116f0*/  FMUL.FTZ R11, R0.reuse, R111 ;  /* 0x0000006f000b7220 */ /* 0x044fe20000410000 */
[----:B------:R-:W-:Y:S01]  /*11700*/  MOV R111, R232 ;  /* 0x000000e8006f7202 */ /* 0x000fe20000000f00 */
[C---:B------:R-:W-:Y:S01]  /*11710*/  FMUL.FTZ R10, R0.reuse, R110 ;  /* 0x0000006e000a7220 */ /* 0x040fe20000410000 */
[----:B------:R-:W-:Y:S01]  /*11720*/  MOV R110, R30 ;  /* 0x0000001e006e7202 */ /* 0x000fe20000000f00 */
[C---:B------:R-:W-:Y:S03]  /*11730*/  FMUL.FTZ R30, R0.reuse, R130 ;  /* 0x00000082001e7220 */ /* 0x040fe60000410000 */
[----:B------:R2:W-:Y:S01]  /*11740*/  MUFU.EX2 R232, R12 ;  /* 0x0000000c00e87308 */ /* 0x0005e20000000800 */
[----:B------:R-:W-:Y:S01]  /*11750*/  LDSM.16.MT88.4 R84, [R209+0x900] ;  /* 0x00090000d154783b */ /* 0x000fe20000004200 */
[----:B-1----:R-:W-:Y:S01]  /*11760*/  FMUL.FTZ R6, R69, R106 ;  /* 0x0000006a45067220 */ /* 0x002fe20000410000 */
[----:B------:R-:W-:Y:S01]  /*11770*/  MOV R106, R31 ;  /* 0x0000001f006a7202 */ /* 0x000fe20000000f00 */
[----:B------:R-:W-:Y:S05]  /*11780*/  FMUL.FTZ R31, R0, R131 ;  /* 0x00000083001f7220 */ /* 0x000fea0000410000 */
[----:B------:R-:W-:Y:S01]  /*11790*/  LDSM.16.MT88.4 R88, [R212+0x900] ;  /* 0x00090000d458783b */ /* 0x000fe20000004200 */
[----:B------:R1:W-:Y:S01]  /*117a0*/  MUFU.EX2 R228, R32 ;  /* 0x0000002000e47308 */ /* 0x0003e20000000800 */
[----:B---3--:R-:W-:Y:S02]  /*117b0*/  FFMA.FTZ R4, R33, c[0x0][0x2d0], -R100 ;  /* 0x0000b40021047a23 */ /* 0x008fe40000010864 */
[----:B------:R-:W-:Y:S04]  /*117c0*/  FMUL.FTZ R33, R73, R133 ;  /* 0x0000008549217220 */ /* 0x000fe80000410000 */
[----:B------:R-:W0:Y:S03]  /*117d0*/  LDGDEPBAR ;  /* 0x00000000000079af */ /* 0x000e260000000000 */
[----:B------:R3:W-:Y:S01]  /*117e0*/  MUFU.EX2 R237, R4 ;  /* 0x0000000400ed7308 */ /* 0x0007e20000000800 */
[----:B--2---:R-:W-:Y:S01]  /*117f0*/  FMUL.FTZ R12, R68, R112 ;  /* 0x00000070440c7220 */ /* 0x004fe20000410000 */
[----:B------:R-:W-:Y:S01]  /*11800*/  MOV R112, R50 ;  /* 0x0000003200707202 */ /* 0x000fe20000000f00 */
[----:B------:R-:W-:Y:S07]  /*11810*/  FMUL.FTZ R50, R69, R150 ;  /* 0x0000009645327220 */ /* 0x000fee0000410000 */
[----:B------:R2:W-:Y:S01]  /*11820*/  MUFU.EX2 R206, R56 ;  /* 0x0000003800ce7308 */ /* 0x0005e20000000800 */
[----:B-1----:R-:W-:Y:S02]  /*11830*/  FMUL.FTZ R32, R73, R132 ;  /* 0x0000008449207220 */ /* 0x002fe40000410000 */
[----:B------:R-:W-:Y:S01]  /*11840*/  LDSM.16.MT88.4 R132, [R212+0x2900] ;  /* 0x00290000d484783b */ /* 0x000fe20000004200 */
[--C-:B---3--:R-:W-:Y:S02]  /*11850*/  FFMA.FTZ R4, R15, c[0x0][0x2d0], -R168.reuse ;  /* 0x0000b4000f047a23 */ /* 0x108fe400000108a8 */
[C---:B------:R-:W-:Y:S01]  /*11860*/  FMUL.FTZ R15, R0.reuse, R115 ;  /* 0x00000073000f7220 */ /* 0x040fe20000410000 */
[----:B------:R-:W-:Y:S03]  /*11870*/  MOV R115, R46 ;  /* 0x0000002e00737202 */ /* 0x000fe60000000f00 */
[----:B------:R1:W-:Y:S01]  /*11880*/  MUFU.EX2 R233, R4 ;  /* 0x0000000400e97308 */ /* 0x0003e20000000800 */
[----:B------:R-:W-:Y:S02]  /*11890*/  FMUL.FTZ R46, R0, R146 ;  /* 0x00000092002e7220 */ /* 0x000fe40000410000 */
[----:B--2---:R-:W-:Y:S02]  /*118a0*/  FMUL.FTZ R56, R68, R156 ;  /* 0x0000009c44387220 */ /* 0x004fe40000410000 */
[----:B-1----:R-:W-:Y:S02]  /*118b0*/  FFMA.FTZ R4, R14, c[0x0][0x2d0], -R168 ;  /* 0x0000b4000e047a23 */ /* 0x002fe400000108a8 */
[----:B------:R-:W-:Y:S01]  /*118c0*/  FMUL.FTZ R14, R0, R114 ;  /* 0x00000072000e7220 */ /* 0x000fe20000410000 */
[----:B------:R-:W-:Y:S02]  /*118d0*/  MOV R114, R41 ;  /* 0x0000002900727202 */ /* 0x000fe40000000f00 */
[----:B------:R1:W-:Y:S01]  /*118e0*/  MUFU.EX2 R234, R4 ;  /* 0x0000000400ea7308 */ /* 0x0003e20000000800 */
[----:B------:R-:W-:Y:S02]  /*118f0*/  FMUL.FTZ R41, R68, R141 ;  /* 0x0000008d44297220 */ /* 0x000fe40000410000 */
[C---:B-1----:R-:W-:Y:S01]  /*11900*/  FMUL.FTZ R4, R73.reuse, R104 ;  /* 0x0000006849047220 */ /* 0x042fe20000410000 */
[----:B------:R-:W-:Y:S02]  /*11910*/  MOV R104, R53 ;  /* 0x0000003500687202 */ /* 0x000fe40000000f00 */
[----:B------:R-:W1:Y:S04]  /*11920*/  LDSM.16.MT88.4 R52, [R210+0x100] ;  /* 0x00010000d234783b */ /* 0x000e680000004200 */
[-C--:B----4-:R-:W-:Y:S08]  /*11930*/  HMMA.16816.F32.BF16 R4, R76, R20.reuse, R4 ;  /* 0x000000144c04723c */ /* 0x090ff00000041804 */
[C---:B------:R-:W-:Y:S07]  /*11940*/  HMMA.16816.F32.BF16 R8, R64.reuse, R20, R8 ;  /* 0x000000144008723c */ /* 0x040fee0000041808 */
[----:B------:R-:W-:Y:S01]  /*11950*/  FMUL.FTZ R21, R73, R121 ;  /* 0x0000007949157220 */ /* 0x000fe20000410000 */
[-C--:B------:R-:W-:Y:S04]  /*11960*/  HMMA.16816.F32.BF16 R12, R64, R22.reuse, R12 ;  /* 0x00000016400c723c */ /* 0x080fe8000004180c */
[--C-:B------:R-:W-:Y:S01]  /*11970*/  FFMA.FTZ R20, R24, c[0x0][0x2d0], -R169.reuse ;  /* 0x0000b40018147a23 */ /* 0x100fe200000108a9 */
[----:B------:R-:W-:Y:S01]  /*11980*/  MOV R121, R27 ;  /* 0x0000001b00797202 */ /* 0x000fe20000000f00 */
[--C-:B------:R-:W-:Y:S02]  /*11990*/  FFMA.FTZ R24, R25, c[0x0][0x2d0], -R169.reuse ;  /* 0x0000b40019187a23 */ /* 0x100fe400000108a9 */
[C---:B------:R-:W-:Y:S01]  /*119a0*/  HMMA.16816.F32.BF16 R16, R76.reuse, R22, R16 ;  /* 0x000000164c10723c */ /* 0x040fe20000041810 */
[----:B------:R2:W-:Y:S03]  /*119b0*/  MUFU.EX2 R230, R20 ;  /* 0x0000001400e67308 */ /* 0x0005e60000000800 */
[----:B------:R-:W-:Y:S02]  /*119c0*/  FMUL.FTZ R25, R68, R125 ;  /* 0x0000007d44197220 */ /* 0x000fe40000410000 */
[----:B------:R-:W-:Y:S02]  /*119d0*/  FMUL.FTZ R27, R0, R127 ;  /* 0x0000007f001b7220 */ /* 0x000fe40000410000 */
[C---:B------:R-:W-:Y:S01]  /*119e0*/  FMUL.FTZ R23, R69.reuse, R123 ;  /* 0x0000007b45177220 */ /* 0x040fe20000410000 */
[----:B------:R-:W-:Y:S02]  /*119f0*/  MOV R123, R229 ;  /* 0x000000e5007b7202 */ /* 0x000fe40000000f00 */
[----:B------:R3:W-:Y:S01]  /*11a00*/  MUFU.EX2 R229, R24 ;  /* 0x0000001800e57308 */ /* 0x0007e20000000800 */
[----:B------:R-:W-:Y:S01]  /*11a10*/  FMUL.FTZ R22, R69, R122 ;  /* 0x0000007a45167220 */ /* 0x000fe20000410000 */
[----:B------:R-:W-:Y:S08]  /*11a20*/  MOV R122, R205 ;  /* 0x000000cd007a7202 */ /* 0x000ff00000000f00 */
[----:B------:R4:W-:Y:S01]  /*11a30*/  MUFU.EX2 R205, R60 ;  /* 0x0000003c00cd7308 */ /* 0x0009e20000000800 */
[----:B--2---:R-:W-:Y:S01]  /*11a40*/  FMUL.FTZ R20, R73, R120 ;  /* 0x0000007849147220 */ /* 0x004fe20000410000 */
[----:B------:R-:W-:Y:S01]  /*11a50*/  MOV R120, R40 ;  /* 0x0000002800787202 */ /* 0x000fe20000000f00 */
[--C-:B------:R-:W-:Y:S05]  /*11a60*/  FFMA.FTZ R40, R193, c[0x0][0x2d0], -R2.reuse ;  /* 0x0000b400c1287a23 */ /* 0x100fea0000010802 */
[-C--:B------:R-:W-:Y:S03]  /*11a70*/  HMMA.16816.F32.BF16 R20, R76, R36.reuse, R20 ;  /* 0x000000244c14723c */ /* 0x080fe60000041814 */
[C---:B---3--:R-:W-:Y:S01]  /*11a80*/  FMUL.FTZ R24, R68.reuse, R124 ;  /* 0x0000007c44187220 */ /* 0x048fe20000410000 */
[----:B------:R-:W-:Y:S02]  /*11a90*/  MOV R124, R226 ;  /* 0x000000e2007c7202 */ /* 0x000fe40000000f00 */
[----:B------:R2:W-:Y:S04]  /*11aa0*/  MUFU.EX2 R226, R28 ;  /* 0x0000001c00e27308 */ /* 0x0005e80000000800 */
[C---:B------:R-:W-:Y:S04]  /*11ab0*/  HMMA.16816.F32.BF16 R24, R64.reuse, R36, R24 ;  /* 0x000000244018723c */ /* 0x040fe80000041818 */
[C---:B----4-:R-:W-:Y:S03]  /*11ac0*/  FMUL.FTZ R60, R68.reuse, R160 ;  /* 0x000000a0443c7220 */ /* 0x050fe60000410000 */
[----:B------:R-:W-:Y:S02]  /*11ad0*/  FFMA.FTZ R36, R187, c[0x0][0x2d0], -R2 ;  /* 0x0000b400bb247a23 */ /* 0x000fe40000010802 */
[----:B------:R-:W-:Y:S02]  /*11ae0*/  FMUL.FTZ R37, R73, R137 ;  /* 0x0000008949257220 */ /* 0x000fe40000410000 */
[----:B------:R3:W-:Y:S01]  /*11af0*/  MUFU.EX2 R137, R44 ;  /* 0x0000002c00897308 */ /* 0x0007e20000000800 */
[C---:B--2---:R-:W-:Y:S09]  /*11b00*/  FMUL.FTZ R28, R68.reuse, R128 ;  /* 0x00000080441c7220 */ /* 0x044ff20000410000 */
[----:B------:R2:W-:Y:S01]  /*11b10*/  MUFU.EX2 R128, R36 ;  /* 0x0000002400807308 */ /* 0x0005e20000000800 */
[-C--:B------:R-:W-:Y:S08]  /*11b20*/  HMMA.16816.F32.BF16 R28, R64, R38.reuse, R28 ;  /* 0x00000026401c723c */ /* 0x080ff0000004181c */
[C---:B------:R-:W-:Y:S04]  /*11b30*/  HMMA.16816.F32.BF16 R32, R76.reuse, R38, R32 ;  /* 0x000000264c20723c */ /* 0x040fe80000041820 */
[C---:B---3--:R-:W-:Y:S03]  /*11b40*/  FMUL.FTZ R44, R68.reuse, R144 ;  /* 0x00000090442c7220 */ /* 0x048fe60000410000 */
[----:B------:R-:W-:Y:S02]  /*11b50*/  FMUL.FTZ R39, R69, R139 ;  /* 0x0000008b45277220 */ /* 0x000fe40000410000 */
[----:B------:R3:W4:Y:S03]  /*11b60*/  MUFU.EX2 R139, R40 ;  /* 0x00000028008b7308 */ /* 0x0007260000000800 */
[----:B--2---:R-:W-:Y:S02]  /*11b70*/  FMUL.FTZ R36, R73, R136 ;  /* 0x0000008849247220 */ /* 0x004fe40000410000 */
[----:B------:R-:W-:Y:S05]  /*11b80*/  FMUL.FTZ R38, R69, R138 ;  /* 0x0000008a45267220 */ /* 0x000fea0000410000 */
[----:B------:R2:W2:Y:S02]  /*11b90*/  MUFU.EX2 R138, R48 ;  /* 0x00000030008a7308 */ /* 0x0004a40000000800 */
[-C--:B-1----:R-:W-:Y:S03]  /*11ba0*/  HMMA.16816.F32.BF16 R36, R76, R52.reuse, R36 ;  /* 0x000000344c24723c */ /* 0x082fe60000041824 */
[----:B---3--:R-:W-:Y:S07]  /*11bb0*/  FMUL.FTZ R40, R68, R140 ;  /* 0x0000008c44287220 */ /* 0x008fee0000410000 */
[C---:B------:R-:W-:Y:S04]  /*11bc0*/  HMMA.16816.F32.BF16 R40, R64.reuse, R52, R40 ;  /* 0x000000344028723c */ /* 0x040fe80000041828 */
[C---:B--2---:R-:W-:Y:S02]  /*11bd0*/  FMUL.FTZ R48, R73.reuse, R148 ;  /* 0x0000009449307220 */ /* 0x044fe40000410000 */
[----:B------:R-:W-:Y:S01]  /*11be0*/  LDSM.16.MT88.4 R148, [R210+0x2900] ;  /* 0x00290000d294783b */ /* 0x000fe20000004200 */
[--C-:B------:R-:W-:Y:S01]  /*11bf0*/  FFMA.FTZ R52, R194, c[0x0][0x2d0], -R100.reuse ;  /* 0x0000b400c2347a23 */ /* 0x100fe20000010864 */
[-C--:B------:R-:W-:Y:S03]  /*11c00*/  HMMA.16816.F32.BF16 R44, R64, R54.reuse, R44 ;  /* 0x00000036402c723c */ /* 0x080fe6000004182c */
[----:B------:R1:W2:Y:S01]  /*11c10*/  MUFU.EX2 R207, R52 ;  /* 0x0000003400cf7308 */ /* 0x0002a20000000800 */
[----:B------:R-:W-:Y:S04]  /*11c20*/  FMUL.FTZ R53, R73, R153 ;  /* 0x0000009949357220 */ /* 0x000fe80000410000 */
[C---:B------:R-:W-:Y:S07]  /*11c30*/  HMMA.16816.F32.BF16 R48, R76.reuse, R54, R48 ;  /* 0x000000364c30723c */ /* 0x040fee0000041830 */
        /* <DEDUP_REMOVED lines=8> */
[----:B----4-:R-:W-:Y:S03]  /*11cc0*/  F2FP.BF16.PACK_AB R81, R139, R128 ;  /* 0x000000808b51723e */ /* 0x010fe600000010ff */
[C---:B------:R-:W-:Y:S02]  /*11cd0*/  FMUL.FTZ R64, R73.reuse, R164 ;  /* 0x000000a449407220 */ /* 0x040fe40000410000 */
[----:B------:R-:W-:Y:S03]  /*11ce0*/  FMUL.FTZ R65, R73, R165 ;  /* 0x000000a549417220 */ /* 0x000fe60000410000 */
[C---:B------:R-:W-:Y:S02]  /*11cf0*/  FMUL.FTZ R66, R69.reuse, R166 ;  /* 0x000000a645427220 */ /* 0x040fe40000410000 */
[----:B------:R-:W-:Y:S07]  /*11d00*/  FMUL.FTZ R67, R69, R167 ;  /* 0x000000a745437220 */ /* 0x000fee0000410000 */
[----:B------:R-:W-:Y:S04]  /*11d10*/  HMMA.16816.F32.BF16 R64, R76, R82, R64 ;  /* 0x000000524c40723c */ /* 0x000fe80000041840 */
[--C-:B-1----:R-:W-:Y:S03]  /*11d20*/  FFMA.FTZ R80, R200, c[0x0][0x2d0], -R168.reuse ;  /* 0x0000b400c8507a23 */ /* 0x102fe600000108a8 */
[----:B------:R-:W-:Y:S01]  /*11d30*/  F2FP.BF16.PACK_AB R76, R235, R238 ;  /* 0x000000eeeb4c723e */ /* 0x000fe200000010ff */
[----:B------:R1:W-:Y:S01]  /*11d40*/  MUFU.EX2 R200, R92 ;  /* 0x0000005c00c87308 */ /* 0x0003e20000000800 */
[----:B------:R-:W-:Y:S03]  /*11d50*/  F2FP.BF16.PACK_AB R78, R237, R236 ;  /* 0x000000eced4e723e */ /* 0x000fe600000010ff */
[----:B------:R-:W-:Y:S02]  /*11d60*/  F2FP.BF16.PACK_AB R77, R234, R233 ;  /* 0x000000e9ea4d723e */ /* 0x000fe400000010ff */
[----:B------:R-:W-:Y:S02]  /*11d70*/  F2FP.BF16.PACK_AB R79, R231, R232 ;  /* 0x000000e8e74f723e */ /* 0x000fe400000010ff */
[----:B------:R-:W-:Y:S02]  /*11d80*/  F2FP.BF16.PACK_AB R82, R228, R226 ;  /* 0x000000e2e452723e */ /* 0x000fe400000010ff */
[----:B------:R4:W-:Y:S01]  /*11d90*/  MUFU.EX2 R203, R80 ;  /* 0x0000005000cb7308 */ /* 0x0009e20000000800 */
[----:B------:R-:W-:Y:S02]  /*11da0*/  F2FP.BF16.PACK_AB R83, R138, R137 ;  /* 0x000000898a53723e */ /* 0x000fe400000010ff */
[-C--:B------:R-:W-:Y:S01]  /*11db0*/  HMMA.16816.F32.BF16 R4, R76, R84.reuse, R4 ;  /* 0x000000544c04723c */ /* 0x080fe20000041804 */
[----:B-1----:R-:W1:Y:S02]  /*11dc0*/  LDSM.16.MT88.4 R92, [R210+0x900] ;  /* 0x00090000d25c783b */ /* 0x002e640000004200 */
[--C-:B----4-:R-:W-:Y:S04]  /*11dd0*/  FFMA.FTZ R80, R201, c[0x0][0x2d0], -R168.reuse ;  /* 0x0000b400c9507a23 */ /* 0x110fe800000108a8 */
[----:B------:R4:W1:Y:S02]  /*11de0*/  MUFU.EX2 R202, R80 ;  /* 0x0000005000ca7308 */ /* 0x0008640000000800 */
[----:B----4-:R-:W-:Y:S07]  /*11df0*/  F2FP.BF16.PACK_AB R80, R229, R230 ;  /* 0x000000e6e550723e */ /* 0x010fee00000010ff */
[C---:B------:R-:W-:Y:S07]  /*11e00*/  HMMA.16816.F32.BF16 R8, R80.reuse, R84, R8 ;  /* 0x000000545008723c */ /* 0x040fee0000041808 */
[----:B------:R-:W-:Y:S01]  /*11e10*/  FFMA.FTZ R84, R199, c[0x0][0x2d0], -R168 ;  /* 0x0000b400c7547a23 */ /* 0x000fe200000108a8 */
[-C--:B------:R-:W-:Y:S03]  /*11e20*/  HMMA.16816.F32.BF16 R12, R80, R86.reuse, R12 ;  /* 0x00000056500c723c */ /* 0x080fe6000004180c */
[----:B------:R4:W1:Y:S05]  /*11e30*/  MUFU.EX2 R201, R84 ;  /* 0x0000005400c97308 */ /* 0x00086a0000000800 */
[C---:B------:R-:W-:Y:S08]  /*11e40*/  HMMA.16816.F32.BF16 R16, R76.reuse, R86, R16 ;  /* 0x000000564c10723c */ /* 0x040ff00000041810 */
[-C--:B------:R-:W-:Y:S08]  /*11e50*/  HMMA.16816.F32.BF16 R20, R76, R88.reuse, R20 ;  /* 0x000000584c14723c */ /* 0x080ff00000041814 */
[C---:B------:R-:W-:Y:S04]  /*11e60*/  HMMA.16816.F32.BF16 R24, R80.reuse, R88, R24 ;  /* 0x000000585018723c */ /* 0x040fe80000041818 */
[--C-:B----4-:R-:W-:Y:S01]  /*11e70*/  FFMA.FTZ R84, R124, c[0x0][0x2d0], -R169.reuse ;  /* 0x0000b4007c547a23 */ /* 0x110fe200000108a9 */
[----:B------:R-:W-:Y:S02]  /*11e80*/  MOV R124, R123 ;  /* 0x0000007b007c7202 */ /* 0x000fe40000000f00 */
[----:B------:R-:W-:Y:S01]  /*11e90*/  MOV R123, R122 ;  /* 0x0000007a007b7202 */ /* 0x000fe20000000f00 */
[-C--:B------:R-:W-:Y:S01]  /*11ea0*/  HMMA.16816.F32.BF16 R28, R80, R90.reuse, R28 ;  /* 0x0000005a501c723c */ /* 0x080fe2000004181c */
[----:B------:R4:W-:Y:S03]  /*11eb0*/  MUFU.EX2 R143, R84 ;  /* 0x00000054008f7308 */ /* 0x0009e60000000800 */
[----:B------:R-:W-:Y:S02]  /*11ec0*/  MOV R122, R121 ;  /* 0x00000079007a7202 */ /* 0x000fe40000000f00 */
[----:B------:R-:W-:Y:S02]  /*11ed0*/  MOV R121, R120 ;  /* 0x0000007800797202 */ /* 0x000fe40000000f00 */
[C---:B------:R-:W-:Y:S04]  /*11ee0*/  HMMA.16816.F32.BF16 R32, R76.reuse, R90, R32 ;  /* 0x0000005a4c20723c */ /* 0x040fe80000041820 */
[----:B------:R-:W-:Y:S02]  /*11ef0*/  MOV R120, R119 ;  /* 0x0000007700787202 */ /* 0x000fe40000000f00 */
[----:B------:R-:W-:Y:S02]  /*11f00*/  MOV R119, R118 ;  /* 0x0000007600777202 */ /* 0x000fe40000000f00 */
[-C--:B-1----:R-:W-:Y:S04]  /*11f10*/  HMMA.16816.F32.BF16 R36, R76, R92.reuse, R36 ;  /* 0x0000005c4c24723c */ /* 0x082fe80000041824 */
[----:B------:R-:W-:Y:S02]  /*11f20*/  MOV R118, R116 ;  /* 0x0000007400767202 */ /* 0x000fe40000000f00 */
[----:B------:R-:W-:Y:S02]  /*11f30*/  MOV R116, R115 ;  /* 0x0000007300747202 */ /* 0x000fe40000000f00 */
        /* <DEDUP_REMOVED lines=11> */
[----:B------:R-:W-:Y:S04]  /*11ff0*/  MOV R118, R116 ;  /* 0x0000007400767202 */ /* 0x000fe80000000f00 */
[----:B------:R-:W-:Y:S02]  /*12000*/  MOV R116, R115 ;  /* 0x0000007300747202 */ /* 0x000fe40000000f00 */
[----:B------:R-:W-:Y:S02]  /*12010*/  MOV R113, R112 ;  /* 0x0000007000717202 */ /* 0x000fe40000000f00 */
[----:B------:R-:W-:Y:S01]  /*12020*/  MOV R112, R111 ;  /* 0x0000006f00707202 */ /* 0x000fe20000000f00 */
[--C-:B-1----:R-:W-:Y:S01]  /*12030*/  FFMA.FTZ R84, R124, c[0x0][0x2d0], -R169.reuse ;  /* 0x0000b4007c547a23 */ /* 0x102fe200000108a9 */
[----:B------:R-:W-:Y:S02]  /*12040*/  MOV R124, R123 ;  /* 0x0000007b007c7202 */ /* 0x000fe40000000f00 */
[----:B------:R-:W-:Y:S01]  /*12050*/  MOV R123, R122 ;  /* 0x0000007a007b7202 */ /* 0x000fe20000000f00 */
[----:B------:R1:W-:Y:S01]  /*12060*/  MUFU.EX2 R142, R84 ;  /* 0x00000054008e7308 */ /* 0x0003e20000000800 */
[----:B------:R-:W-:Y:S01]  /*12070*/  MOV R122, R121 ;  /* 0x00000079007a7202 */ /* 0x000fe20000000f00 */
        /* <DEDUP_REMOVED lines=17> */
[----:B------:R-:W-:Y:S01]  /*12190*/  MOV R108, R104 ;  /* 0x00000068006c7202 */ /* 0x000fe20000000f00 */
[----:B------:R1:W5:Y:S01]  /*121a0*/  LDL.LU R220, [R1+0x70] ;  /* 0x0000700001dc7983 */ /* 0x0003620000300800 */
[----:B------:R-:W-:Y:S01]  /*121b0*/  MOV R104, R178 ;  /* 0x000000b200687202 */ /* 0x000fe20000000f00 */
[--C-:B----4-:R-:W-:Y:S01]  /*121c0*/  FFMA.FTZ R88, R124, c[0x0][0x2d0], -R2.reuse ;  /* 0x0000b4007c587a23 */ /* 0x110fe20000010802 */
[----:B------:R-:W-:Y:S02]  /*121d0*/  MOV R124, R123 ;  /* 0x0000007b007c7202 */ /* 0x000fe40000000f00 */
[----:B------:R-:W-:Y:S01]  /*121e0*/  MOV R123, R122 ;  /* 0x0000007a007b7202 */ /* 0x000fe20000000f00 */
[----:B------:R4:W-:Y:S01]  /*121f0*/  MUFU.EX2 R136, R88 ;  /* 0x0000005800887308 */ /* 0x0009e20000000800 */
[----:B------:R-:W-:Y:S02]  /*12200*/  MOV R122, R121 ;  /* 0x00000079007a7202 */ /* 0x000fe40000000f00 */
[----:B------:R-:W-:Y:S02]  /*12210*/  MOV R178, R171 ;  /* 0x000000ab00b27202 */ /* 0x000fe40000000f00 */
[----:B------:R-:W-:Y:S02]  /*12220*/  MOV R171, R221 ;  /* 0x000000dd00ab7202 */ /* 0x000fe40000000f00 */
[----:B------:R2:W5:Y:S01]  /*12230*/  LDL.LU R221, [R1+0x6c] ;  /* 0x00006c0001dd7983 */ /* 0x0005620000300800 */
[----:B------:R-:W-:Y:S02]  /*12240*/  MOV R115, R112 ;  /* 0x0000007000737202 */ /* 0x000fe40000000f00 */
[----:B------:R-:W-:Y:S02]  /*12250*/  MOV R112, R111 ;  /* 0x0000006f00707202 */ /* 0x000fe40000000f00 */
[----:B------:R-:W-:Y:S02]  /*12260*/  MOV R111, R108 ;  /* 0x0000006c006f7202 */ /* 0x000fe40000000f00 */
[----:B------:R-:W-:Y:S02]  /*12270*/  MOV R108, R104 ;  /* 0x00000068006c7202 */ /* 0x000fe40000000f00 */
[----:B------:R-:W-:Y:S02]  /*12280*/  MOV R104, R222 ;  /* 0x000000de00687202 */ /* 0x000fe40000000f00 */
[----:B------:R2:W5:Y:S01]  /*12290*/  LDL.LU R222, [R1+0x68] ;  /* 0x0000680001de7983 */ /* 0x0005620000300800 */
[----:B------:R-:W-:Y:S02]  /*122a0*/  MOV R120, R115 ;  /* 0x0000007300787202 */ /* 0x000fe40000000f00 */
[----:B------:R-:W-:Y:S02]  /*122b0*/  MOV R115, R111 ;  /* 0x0000006f00737202 */ /* 0x000fe40000000f00 */
[----:B------:R-:W-:Y:S01]  /*122c0*/  MOV R111, R109 ;  /* 0x0000006d006f7202 */ /* 0x000fe20000000f00 */
[----:B----4-:R-:W-:Y:S01]  /*122d0*/  FFMA.FTZ R88, R124, c[0x0][0x2d0], -R2 ;  /* 0x0000b4007c587a23 */ /* 0x010fe20000010802 */
[----:B------:R-:W-:Y:S01]  /*122e0*/  MOV R124, R123 ;  /* 0x0000007b007c7202 */ /* 0x000fe20000000f00 */
[-C--:B-1----:R-:W-:Y:S02]  /*122f0*/  HMMA.16816.F32.BF16 R52, R76, R84.reuse, R52 ;  /* 0x000000544c34723c */ /* 0x082fe40000041834 */
[----:B------:R1:W4:Y:S01]  /*12300*/  MUFU.EX2 R141, R88 ;  /* 0x00000058008d7308 */ /* 0x0003220000000800 */
[----:B------:R-:W-:Y:S02]  /*12310*/  MOV R123, R122 ;  /* 0x0000007a007b7202 */ /* 0x000fe40000000f00 */
[----:B------:R-:W-:Y:S02]  /*12320*/  MOV R109, R107 ;  /* 0x0000006b006d7202 */ /* 0x000fe40000000f00 */
[----:B------:R-:W-:Y:S01]  /*12330*/  MOV R107, R223 ;  /* 0x000000df006b7202 */ /* 0x000fe20000000f00 */
[C---:B------:R-:W-:Y:S01]  /*12340*/  HMMA.16816.F32.BF16 R56, R80.reuse, R84, R56 ;  /* 0x000000545038723c */ /* 0x040fe20000041838 */
[----:B------:R2:W5:Y:S03]  /*12350*/  LDL.LU R223, [R1+0x64] ;  /* 0x0000640001df7983 */ /* 0x0005660000300800 */
[----:B------:R-:W-:Y:S02]  /*12360*/  MOV R121, R120 ;  /* 0x0000007800797202 */ /* 0x000fe40000000f00 */
[----:B------:R-:W-:Y:S01]  /*12370*/  MOV R120, R115 ;  /* 0x0000007300787202 */ /* 0x000fe20000000f00 */
[--C-:B------:R-:W-:Y:S01]  /*12380*/  FFMA.FTZ R84, R251, c[0x0][0x2d0], -R100.reuse ;  /* 0x0000b400fb547a23 */ /* 0x100fe20000010864 */
[-C--:B------:R-:W-:Y:S03]  /*12390*/  HMMA.16816.F32.BF16 R60, R80, R86.reuse, R60 ;  /* 0x00000056503c723c */ /* 0x080fe6000004183c */
[----:B------:R2:W-:Y:S01]  /*123a0*/  MUFU.EX2 R196, R84 ;  /* 0x0000005400c47308 */ /* 0x0005e20000000800 */
[----:B------:R-:W-:Y:S02]  /*123b0*/  MOV R115, R111 ;  /* 0x0000006f00737202 */ /* 0x000fe40000000f00 */
[----:B------:R-:W-:Y:S01]  /*123c0*/  MOV R122, R121 ;  /* 0x00000079007a7202 */ /* 0x000fe20000000f00 */
[----:B------:R-:W-:Y:S01]  /*123d0*/  FFMA.FTZ R80, R252, c[0x0][0x2d0], -R100 ;  /* 0x0000b400fc507a23 */ /* 0x000fe20000010864 */
[----:B------:R-:W-:Y:S04]  /*123e0*/  HMMA.16816.F32.BF16 R64, R76, R86, R64 ;  /* 0x000000564c40723c */ /* 0x000fe80000041840 */
[--C-:B-1----:R-:W-:Y:S01]  /*123f0*/  FFMA.FTZ R88, R124, c[0x0][0x2d0], -R2.reuse ;  /* 0x0000b4007c587a23 */ /* 0x102fe20000010802 */
[----:B------:R-:W-:Y:S01]  /*12400*/  MOV R124, R123 ;  /* 0x0000007b007c7202 */ /* 0x000fe20000000f00 */
[----:B------:R-:W-:Y:S01]  /*12410*/  MUFU.EX2 R195, R80 ;  /* 0x0000005000c37308 */ /* 0x000fe20000000800 */
[----:B------:R-:W-:Y:S02]  /*12420*/  MOV R121, R120 ;  /* 0x0000007800797202 */ /* 0x000fe40000000f00 */
[----:B------:R-:W-:Y:S03]  /*12430*/  MOV R120, R115 ;  /* 0x0000007300787202 */ /* 0x000fe60000000f00 */
[----:B------:R-:W-:Y:S02]  /*12440*/  MOV R123, R122 ;  /* 0x0000007a007b7202 */ /* 0x000fe40000000f00 */
[----:B------:R-:W-:Y:S02]  /*12450*/  MOV R122, R121 ;  /* 0x00000079007a7202 */ /* 0x000fe40000000f00 */
[----:B------:R1:W-:Y:S01]  /*12460*/  MUFU.EX2 R140, R88 ;  /* 0x00000058008c7308 */ /* 0x0003e20000000800 */
[----:B------:R-:W-:Y:S02]  /*12470*/  MOV R121, R120 ;  /* 0x0000007800797202 */ /* 0x000fe40000000f00 */
[----:B--2---:R-:W-:Y:S01]  /*12480*/  F2FP.BF16.PACK_AB R76, R206, R207 ;  /* 0x000000cfce4c723e */ /* 0x004fe200000010ff */
[----:B------:R-:W-:Y:S01]  /*12490*/  LDSM.16.MT88.4 R84, [R212+0x1100] ;  /* 0x00110000d454783b */ /* 0x000fe20000004200 */
[----:B---3--:R-:W-:Y:S02]  /*124a0*/  F2FP.BF16.PACK_AB R78, R204, R205 ;  /* 0x000000cdcc4e723e */ /* 0x008fe400000010ff */
[----:B------:R-:W-:Y:S02]  /*124b0*/  F2FP.BF16.PACK_AB R77, R202, R203 ;  /* 0x000000cbca4d723e */ /* 0x000fe400000010ff */
[----:B------:R-:W-:Y:S02]  /*124c0*/  F2FP.BF16.PACK_AB R79, R201, R200 ;  /* 0x000000c8c94f723e */ /* 0x000fe400000010ff */
[----:B------:R-:W-:Y:S02]  /*124d0*/  F2FP.BF16.PACK_AB R82, R198, R142 ;  /* 0x0000008ec652723e */ /* 0x000fe400000010ff */
[----:B----4-:R-:W-:Y:S02]  /*124e0*/  F2FP.BF16.PACK_AB R81, R141, R136 ;  /* 0x000000888d51723e */ /* 0x010fe400000010ff */
[----:B------:R-:W-:Y:S02]  /*124f0*/  MOV R120, R119 ;  /* 0x0000007700787202 */ /* 0x000fe40000000f00 */
[----:B------:R-:W-:Y:S02]  /*12500*/  MOV R119, R117 ;  /* 0x0000007500777202 */ /* 0x000fe40000000f00 */
[----:B------:R-:W-:Y:S02]  /*12510*/  MOV R117, R219 ;  /* 0x000000db00757202 */ /* 0x000fe40000000f00 */
[----:B------:R-:W-:Y:S02]  /*12520*/  MOV R111, R224 ;  /* 0x000000e0006f7202 */ /* 0x000fe40000000f00 */
[----:B------:R-:W-:Y:S01]  /*12530*/  MOV R115, R218 ;  /* 0x000000da00737202 */ /* 0x000fe20000000f00 */
[----:B-1----:R-:W-:Y:S01]  /*12540*/  FFMA.FTZ R88, R124, c[0x0][0x2d0], -R2 ;  /* 0x0000b4007c587a23 */ /* 0x002fe20000010802 */
[----:B------:R-:W-:Y:S01]  /*12550*/  MOV R124, R123 ;  /* 0x0000007b007c7202 */ /* 0x000fe20000000f00 */
[----:B------:R1:W5:Y:S01]  /*12560*/  LDL.LU R224, [R1+0x60] ;  /* 0x0000600001e07983 */ /* 0x0003620000300800 */
[----:B------:R-:W-:Y:S01]  /*12570*/  MOV R123, R122 ;  /* 0x0000007a007b7202 */ /* 0x000fe20000000f00 */
[----:B------:R2:W3:Y:S01]  /*12580*/  MUFU.EX2 R144, R88 ;  /* 0x0000005800907308 */ /* 0x0004e20000000800 */
[----:B------:R-:W-:Y:S01]  /*12590*/  MOV R122, R121 ;  /* 0x00000079007a7202 */ /* 0x000fe20000000f00 */
[----:B------:R-:W-:Y:S01]  /*125a0*/  FFMA.FTZ R92, R124, c[0x0][0x2d0], -R100 ;  /* 0x0000b4007c5c7a23 */ /* 0x000fe20000010864 */
[----:B------:R-:W-:Y:S01]  /*125b0*/  MOV R124, R123 ;  /* 0x0000007b007c7202 */ /* 0x000fe20000000f00 */
[----:B------:R1:W5:Y:S01]  /*125c0*/  LDL.LU R218, [R1+0x5c] ;  /* 0x00005c0001da7983 */ /* 0x0003620000300800 */
[----:B------:R-:W-:Y:S02]  /*125d0*/  MOV R123, R122 ;  /* 0x0000007a007b7202 */ /* 0x000fe40000000f00 */
[----:B------:R-:W-:Y:S01]  /*125e0*/  MOV R121, R120 ;  /* 0x0000007800797202 */ /* 0x000fe20000000f00 */
[----:B------:R1:W5:Y:S01]  /*125f0*/  LDL.LU R219, [R1+0x58] ;  /* 0x0000580001db7983 */ /* 0x0003620000300800 */
[----:B------:R-:W-:Y:S01]  /*12600*/  MOV R120, R119 ;  /* 0x0000007700787202 */ /* 0x000fe20000000f00 */
[----:B------:R-:W-:Y:S01]  /*12610*/  FFMA.FTZ R80, R123, c[0x0][0x2d0], -R168 ;  /* 0x0000b4007b507a23 */ /* 0x000fe200000108a8 */
[----:B------:R-:W-:Y:S01]  /*12620*/  MOV R119, R181 ;  /* 0x000000b500777202 */ /* 0x000fe20000000f00 */
[----:B------:R4:W-:Y:S01]  /*12630*/  MUFU.EX2 R147, R92 ;  /* 0x0000005c00937308 */ /* 0x0009e20000000800 */
[----:B------:R-:W-:Y:S02]  /*12640*/  MOV R122, R121 ;  /* 0x00000079007a7202 */ /* 0x000fe40000000f00 */
[----:B------:R-:W-:Y:S02]  /*12650*/  MOV R121, R119 ;  /* 0x0000007700797202 */ /* 0x000fe40000000f00 */
[----:B------:R-:W-:Y:S02]  /*12660*/  MOV R119, R116 ;  /* 0x0000007400777202 */ /* 0x000fe40000000f00 */
[----:B------:R-:W-:Y:S02]  /*12670*/  MOV R116, R113 ;  /* 0x0000007100747202 */ /* 0x000fe40000000f00 */
[----:B------:R-:W-:Y:S01]  /*12680*/  MOV R113, R102 ;  /* 0x0000006600717202 */ /* 0x000fe20000000f00 */
[----:B------:R1:W-:Y:S01]  /*12690*/  MUFU.EX2 R146, R80 ;  /* 0x0000005000927308 */ /* 0x0003e20000000800 */
[----:B------:R-:W-:Y:S01]  /*126a0*/  MOV R181, R208 ;  /* 0x000000d000b57202 */ /* 0x000fe20000000f00 */
[----:B--2---:R-:W2:Y:S01]  /*126b0*/  LDSM.16.MT88.4 R88, [R209+0x1100] ;  /* 0x00110000d158783b */ /* 0x004ea20000004200 */
[----:B------:R-:W-:Y:S02]  /*126c0*/  MOV R102, R215 ;  /* 0x000000d700667202 */ /* 0x000fe40000000f00 */
[----:B---3--:R-:W-:Y:S05]  /*126d0*/  F2FP.BF16.PACK_AB R83, R144, R140 ;  /* 0x0000008c9053723e */ /* 0x008fea00000010ff */
[----:B------:R3:W5:Y:S04]  /*126e0*/  LDL.LU R208, [R1+0x54] ;  /* 0x0000540001d07983 */ /* 0x0007680000300800 */
[----:B------:R3:W5:Y:S01]  /*126f0*/  LDL.LU R215, [R1+0x50] ;  /* 0x0000500001d77983 */ /* 0x0007620000300800 */
[----:B----4-:R-:W-:Y:S04]  /*12700*/  FFMA.FTZ R92, R124, c[0x0][0x2d0], -R100 ;  /* 0x0000b4007c5c7a23 */ /* 0x010fe80000010864 */
[----:B------:R4:W3:Y:S01]  /*12710*/  MUFU.EX2 R197, R92 ;  /* 0x0000005c00c57308 */ /* 0x0008e20000000800 */
[----:B-1----:R-:W-:Y:S01]  /*12720*/  F2FP.BF16.PACK_AB R80, R199, R143 ;  /* 0x0000008fc750723e */ /* 0x002fe200000010ff */
[-C--:B--2---:R-:W-:Y:S03]  /*12730*/  HMMA.16816.F32.BF16 R4, R76, R88.reuse, R4 ;  /* 0x000000584c04723c */ /* 0x084fe60000041804 */
[--C-:B----4-:R-:W-:Y:S05]  /*12740*/  FFMA.FTZ R92, R122, c[0x0][0x2d0], -R168.reuse ;  /* 0x0000b4007a5c7a23 */ /* 0x110fea00000108a8 */
[----:B------:R1:W2:Y:S01]  /*12750*/  MUFU.EX2 R194, R92 ;  /* 0x0000005c00c27308 */ /* 0x0002a20000000800 */
[C---:B------:R-:W-:Y:S07]  /*12760*/  HMMA.16816.F32.BF16 R8, R80.reuse, R88, R8 ;  /* 0x000000585008723c */ /* 0x040fee0000041808 */
[--C-:B------:R-:W-:Y:S01]  /*12770*/  FFMA.FTZ R88, R121, c[0x0][0x2d0], -R168.reuse ;  /* 0x0000b40079587a23 */ /* 0x100fe200000108a8 */
[-C--:B------:R-:W-:Y:S03]  /*12780*/  HMMA.16816.F32.BF16 R12, R80, R90.reuse, R12 ;  /* 0x0000005a500c723c */ /* 0x080fe6000004180c */
[----:B------:R4:W-:Y:S05]  /*12790*/  MUFU.EX2 R192, R88 ;  /* 0x0000005800c07308 */ /* 0x0009ea0000000800 */
[C---:B------:R-:W-:Y:S01]  /*127a0*/  HMMA.16816.F32.BF16 R16, R76.reuse, R90, R16 ;  /* 0x0000005a4c10723c */ /* 0x040fe20000041810 */
[----:B-1----:R-:W1:Y:S07]  /*127b0*/  LDSM.16.MT88.4 R92, [R210+0x1100] ;  /* 0x00110000d25c783b */ /* 0x002e6e0000004200 */
[-C--:B------:R-:W-:Y:S08]  /*127c0*/  HMMA.16816.F32.BF16 R20, R76, R84.reuse, R20 ;  /* 0x000000544c14723c */ /* 0x080ff00000041814 */
[C---:B------:R-:W-:Y:S04]  /*127d0*/  HMMA.16816.F32.BF16 R24, R80.reuse, R84, R24 ;  /* 0x000000545018723c */ /* 0x040fe80000041818 */
[----:B----4-:R-:W-:Y:S03]  /*127e0*/  FFMA.FTZ R88, R120, c[0x0][0x2d0], -R168 ;  /* 0x0000b40078587a23 */ /* 0x010fe600000108a8 */
[--C-:B------:R-:W-:Y:S01]  /*127f0*/  FFMA.FTZ R84, R116, c[0x0][0x2d0], -R169.reuse ;  /* 0x0000b40074547a23 */ /* 0x100fe200000108a9 */
[-C--:B------:R-:W-:Y:S01]  /*12800*/  HMMA.16816.F32.BF16 R28, R80, R86.reuse, R28 ;  /* 0x00000056501c723c */ /* 0x080fe2000004181c */
[----:B------:R4:W2:Y:S03]  /*12810*/  MUFU.EX2 R193, R88 ;  /* 0x0000005800c17308 */ /* 0x0008a60000000800 */
[----:B------:R-:W-:Y:S02]  /*12820*/  MOV R116, R113 ;  /* 0x0000007100747202 */ /* 0x000fe40000000f00 */
[----:B------:R-:W-:Y:S02]  /*12830*/  MOV R113, R112 ;  /* 0x0000007000717202 */ /* 0x000fe40000000f00 */
[C---:B------:R-:W-:Y:S04]  /*12840*/  HMMA.16816.F32.BF16 R32, R76.reuse, R86, R32 ;  /* 0x000000564c20723c */ /* 0x040fe80000041820 */
[----:B------:R-:W-:Y:S02]  /*12850*/  MOV R112, R105 ;  /* 0x0000006900707202 */ /* 0x000fe40000000f00 */
[----:B------:R-:W-:Y:S02]  /*12860*/  MOV R105, R104 ;  /* 0x0000006800697202 */ /* 0x000fe40000000f00 */
[----:B------:R-:W-:Y:S04]  /*12870*/  MOV R104, R180 ;  /* 0x000000b400687202 */ /* 0x000fe80000000f00 */
[----:B------:R-:W-:Y:S02]  /*12880*/  MOV R180, R179 ;  /* 0x000000b300b47202 */ /* 0x000fe40000000f00 */
[----:B------:R-:W-:Y:S01]  /*12890*/  MOV R179, R171 ;  /* 0x000000ab00b37202 */ /* 0x000fe20000000f00 */
[-C--:B-1----:R-:W-:Y:S03]  /*128a0*/  HMMA.16816.F32.BF16 R36, R76, R92.reuse, R36 ;  /* 0x0000005c4c24723c */ /* 0x082fe60000041824 */
[--C-:B----4-:R-:W-:Y:S01]  /*128b0*/  FFMA.FTZ R88, R119, c[0x0][0x2d0], -R169.reuse ;  /* 0x0000b40077587a23 */ /* 0x110fe200000108a9 */
[----:B------:R-:W-:Y:S02]  /*128c0*/  MOV R171, R177 ;  /* 0x000000b100ab7202 */ /* 0x000fe40000000f00 */
[----:B------:R-:W-:Y:S01]  /*128d0*/  MOV R177, R191 ;  /* 0x000000bf00b17202 */ /* 0x000fe20000000f00 */
[----:B------:R1:W-:Y:S01]  /*128e0*/  MUFU.EX2 R145, R88 ;  /* 0x0000005800917308 */ /* 0x0003e20000000800 */
[C---:B------:R-:W-:Y:S08]  /*128f0*/  HMMA.16816.F32.BF16 R40, R80.reuse, R92, R40 ;  /* 0x0000005c5028723c */ /* 0x040ff00000041828 */
[-C--:B------:R-:W-:Y:S01]  /*12900*/  HMMA.16816.F32.BF16 R44, R80, R94.reuse, R44 ;  /* 0x0000005e502c723c */ /* 0x080fe2000004182c */
[----:B------:R4:W-:Y:S07]  /*12910*/  MUFU.EX2 R191, R84 ;  /* 0x0000005400bf7308 */ /* 0x0009ee0000000800 */
[C---:B------:R-:W-:Y:S04]  /*12920*/  HMMA.16816.F32.BF16 R48, R76.reuse, R94, R48 ;  /* 0x0000005e4c30723c */ /* 0x040fe80000041830 */
[--C-:B-1----:R-:W-:Y:S01]  /*12930*/  FFMA.FTZ R88, R118, c[0x0][0x2d0], -R169.reuse ;  /* 0x0000b40076587a23 */ /* 0x102fe200000108a9 */
[----:B------:R-:W-:Y:S02]  /*12940*/  MOV R118, R117 ;  /* 0x0000007500767202 */ /* 0x000fe40000000f00 */
[----:B------:R-:W-:Y:S02]  /*12950*/  MOV R117, R114 ;  /* 0x0000007200757202 */ /* 0x000fe40000000f00 */
[----:B------:R-:W-:Y:S03]  /*12960*/  MOV R114, R111 ;  /* 0x0000006f00727202 */ /* 0x000fe60000000f00 */
[----:B------:R-:W-:Y:S01]  /*12970*/  MOV R111, R110 ;  /* 0x0000006e006f7202 */ /* 0x000fe20000000f00 */
[--C-:B----4-:R-:W-:Y:S01]  /*12980*/  FFMA.FTZ R84, R118, c[0x0][0x2d0], -R169.reuse ;  /* 0x0000b40076547a23 */ /* 0x110fe200000108a9 */
[----:B------:R-:W-:Y:S01]  /*12990*/  MOV R110, R109 ;  /* 0x0000006d006e7202 */ /* 0x000fe20000000f00 */
[--C-:B------:R-:W-:Y:S01]  /*129a0*/  FFMA.FTZ R92, R114, c[0x0][0x2d0], -R2.reuse ;  /* 0x0000b400725c7a23 */ /* 0x100fe20000010802 */
[----:B------:R-:W-:Y:S01]  /*129b0*/  MOV R109, R181 ;  /* 0x000000b5006d7202 */ /* 0x000fe20000000f00 */
[----:B------:R1:W4:Y:S01]  /*129c0*/  MUFU.EX2 R155, R84 ;  /* 0x00000054009b7308 */ /* 0x0003220000000800 */
[----:B------:R-:W-:Y:S02]  /*129d0*/  MOV R181, R190 ;  /* 0x000000be00b57202 */ /* 0x000fe40000000f00 */
[----:B------:R-:W-:Y:S02]  /*129e0*/  MOV R114, R111 ;  /* 0x0000006f00727202 */ /* 0x000fe40000000f00 */
[----:B------:R-:W-:Y:S02]  /*129f0*/  MOV R111, R110 ;  /* 0x0000006e006f7202 */ /* 0x000fe40000000f00 */
[----:B------:R-:W-:Y:S03]  /*12a00*/  MOV R110, R101 ;  /* 0x00000065006e7202 */ /* 0x000fe60000000f00 */
[----:B------:R2:W-:Y:S10]  /*12a10*/  MUFU.EX2 R190, R88 ;  /* 0x0000005800be7308 */ /* 0x0005f40000000800 */
[----:B------:R3:W-:Y:S01]  /*12a20*/  MUFU.EX2 R101, R92 ;  /* 0x0000005c00657308 */ /* 0x0007e20000000800 */
[----:B-1----:R-:W-:Y:S09]  /*12a30*/  FFMA.FTZ R84, R117, c[0x0][0x2d0], -R2 ;  /* 0x0000b40075547a23 */ /* 0x002ff20000010802 */
[----:B------:R1:W-:Y:S01]  /*12a40*/  MUFU.EX2 R153, R84 ;  /* 0x0000005400997308 */ /* 0x0003e20000000800 */
[----:B--2---:R-:W2:Y:S01]  /*12a50*/  LDSM.16.MT88.4 R88, [R211+0x1100] ;  /* 0x00110000d358783b */ /* 0x004ea20000004200 */
[----:B---3--:R-:W-:Y:S08]  /*12a60*/  FFMA.FTZ R92, R115, c[0x0][0x2d0], -R100 ;  /* 0x0000b400735c7a23 */ /* 0x008ff00000010864 */
[----:B------:R-:W-:Y:S01]  /*12a70*/  MUFU.EX2 R154, R92 ;  /* 0x0000005c009a7308 */ /* 0x000fe20000000800 */
[--C-:B-1----:R-:W-:Y:S02]  /*12a80*/  FFMA.FTZ R84, R116, c[0x0][0x2d0], -R2.reuse ;  /* 0x0000b40074547a23 */ /* 0x102fe40000010802 */
[----:B------:R-:W-:Y:S07]  /*12a90*/  LDSM.16.MT88.4 R116, [R209+0x2900] ;  /* 0x00290000d174783b */ /* 0x000fee0000004200 */
[----:B------:R1:W3:Y:S01]  /*12aa0*/  MUFU.EX2 R152, R84 ;  /* 0x0000005400987308 */ /* 0x0002e20000000800 */
[-C--:B--2---:R-:W-:Y:S08]  /*12ab0*/  HMMA.16816.F32.BF16 R52, R76, R88.reuse, R52 ;  /* 0x000000584c34723c */ /* 0x084ff00000041834 */
[C---:B------:R-:W-:Y:S04]  /*12ac0*/  HMMA.16816.F32.BF16 R56, R80.reuse, R88, R56 ;  /* 0x000000585038723c */ /* 0x040fe80000041838 */
[----:B-1----:R-:W-:Y:S01]  /*12ad0*/  FFMA.FTZ R84, R113, c[0x0][0x2d0], -R2 ;  /* 0x0000b40071547a23 */ /* 0x002fe20000010802 */
[----:B------:R-:W-:Y:S02]  /*12ae0*/  MOV R113, R112 ;  /* 0x0000007000717202 */ /* 0x000fe40000000f00 */
[----:B------:R-:W-:Y:S01]  /*12af0*/  MOV R112, R105 ;  /* 0x0000006900707202 */ /* 0x000fe20000000f00 */
[-C--:B------:R-:W-:Y:S04]  /*12b00*/  HMMA.16816.F32.BF16 R60, R80, R90.reuse, R60 ;  /* 0x0000005a503c723c */ /* 0x080fe8000004183c */
[----:B------:R-:W-:Y:S01]  /*12b10*/  MOV R105, R104 ;  /* 0x0000006800697202 */ /* 0x000fe20000000f00 */
[--C-:B------:R-:W-:Y:S01]  /*12b20*/  FFMA.FTZ R88, R189, c[0x0][0x2d0], -R100.reuse ;  /* 0x0000b400bd587a23 */ /* 0x100fe20000010864 */
[----:B------:R-:W-:Y:S01]  /*12b30*/  MOV R104, R180 ;  /* 0x000000b400687202 */ /* 0x000fe20000000f00 */
[----:B------:R-:W-:Y:S01]  /*12b40*/  FFMA.FTZ R80, R113, c[0x0][0x2d0], -R100 ;  /* 0x0000b40071507a23 */ /* 0x000fe20000010864 */
[----:B------:R-:W-:Y:S01]  /*12b50*/  HMMA.16816.F32.BF16 R64, R76, R90, R64 ;  /* 0x0000005a4c40723c */ /* 0x000fe20000041840 */
[----:B------:R1:W-:Y:S03]  /*12b60*/  MUFU.EX2 R189, R88 ;  /* 0x0000005800bd7308 */ /* 0x0003e60000000800 */
[----:B------:R-:W-:Y:S02]  /*12b70*/  MOV R180, R179 ;  /* 0x000000b300b47202 */ /* 0x000fe40000000f00 */
[----:B------:R-:W-:Y:S02]  /*12b80*/  MOV R179, R171 ;  /* 0x000000ab00b37202 */ /* 0x000fe40000000f00 */
[----:B------:R-:W-:Y:S04]  /*12b90*/  MOV R171, R177 ;  /* 0x000000b100ab7202 */ /* 0x000fe80000000f00 */
[----:B------:R-:W-:Y:S02]  /*12ba0*/  MOV R177, R102 ;  /* 0x0000006600b17202 */ /* 0x000fe40000000f00 */
[----:B------:R2:W2:Y:S01]  /*12bb0*/  MUFU.EX2 R102, R84 ;  /* 0x0000005400667308 */ /* 0x0004a20000000800 */
[----:B------:R-:W-:Y:S02]  /*12bc0*/  MOV R113, R105 ;  /* 0x0000006900717202 */ /* 0x000fe40000000f00 */
[----:B------:R-:W-:Y:S02]  /*12bd0*/  MOV R105, R104 ;  /* 0x0000006800697202 */ /* 0x000fe40000000f00 */
[----:B------:R-:W-:Y:S01]  /*12be0*/  MOV R104, R180 ;  /* 0x000000b400687202 */ /* 0x000fe20000000f00 */
[----:B------:R-:W-:Y:S01]  /*12bf0*/  FFMA.FTZ R92, R113, c[0x0][0x2d0], -R168 ;  /* 0x0000b400715c7a23 */ /* 0x000fe200000108a8 */
[----:B------:R-:W-:Y:S02]  /*12c00*/  MOV R180, R179 ;  /* 0x000000b300b47202 */ /* 0x000fe40000000f00 */
[----:B------:R-:W-:Y:S01]  /*12c10*/  MOV R179, R188 ;  /* 0x000000bc00b37202 */ /* 0x000fe20000000f00 */
[----:B------:R2:W-:Y:S01]  /*12c20*/  MUFU.EX2 R159, R92 ;  /* 0x0000005c009f7308 */ /* 0x0005e20000000800 */
[----:B------:R-:W-:Y:S01]  /*12c30*/  F2FP.BF16.PACK_AB R76, R197, R147 ;  /* 0x00000093c54c723e */ /* 0x000fe200000010ff */
[----:B-1----:R-:W-:Y:S01]  /*12c40*/  LDSM.16.MT88.4 R88, [R212+0x1900] ;  /* 0x00190000d458783b */ /* 0x002fe20000004200 */
[----:B------:R-:W-:Y:S02]  /*12c50*/  F2FP.BF16.PACK_AB R78, R195, R196 ;  /* 0x000000c4c34e723e */ /* 0x000fe400000010ff */
[----:B------:R-:W-:Y:S02]  /*12c60*/  F2FP.BF16.PACK_AB R77, R194, R146 ;  /* 0x00000092c24d723e */ /* 0x000fe400000010ff */
[----:B------:R-:W-:Y:S02]  /*12c70*/  F2FP.BF16.PACK_AB R79, R193, R192 ;  /* 0x000000c0c14f723e */ /* 0x000fe400000010ff */
[----:B----4-:R-:W-:Y:S01]  /*12c80*/  F2FP.BF16.PACK_AB R82, R155, R191 ;  /* 0x000000bf9b52723e */ /* 0x010fe200000010ff */
[----:B------:R1:W-:Y:S01]  /*12c90*/  MUFU.EX2 R188, R80 ;  /* 0x0000005000bc7308 */ /* 0x0003e20000000800 */
[----:B---3--:R-:W-:Y:S01]  /*12ca0*/  F2FP.BF16.PACK_AB R81, R152, R153 ;  /* 0x000000999851723e */ /* 0x008fe200000010ff */
[----:B--2---:R-:W2:Y:S01]  /*12cb0*/  LDSM.16.MT88.4 R84, [R209+0x1900] ;  /* 0x00190000d154783b */ /* 0x004ea20000004200 */
[----:B------:R-:W-:Y:S07]  /*12cc0*/  F2FP.BF16.PACK_AB R83, R101, R102 ;  /* 0x000000666553723e */ /* 0x000fee00000010ff */
[----:B------:R-:W3:Y:S01]  /*12cd0*/  LDSM.16.MT88.4 R92, [R210+0x1900] ;  /* 0x00190000d25c783b */ /* 0x000ee20000004200 */
[----:B-1----:R-:W-:Y:S04]  /*12ce0*/  FFMA.FTZ R80, R114, c[0x0][0x2d0], -R100 ;  /* 0x0000b40072507a23 */ /* 0x002fe80000010864 */
[----:B------:R1:W4:Y:S01]  /*12cf0*/  MUFU.EX2 R187, R80 ;  /* 0x0000005000bb7308 */ /* 0x0003220000000800 */
[-C--:B--2---:R-:W-:Y:S03]  /*12d00*/  HMMA.16816.F32.BF16 R4, R76, R84.reuse, R4 ;  /* 0x000000544c04723c */ /* 0x084fe60000041804 */
[----:B-1----:R-:W-:Y:S07]  /*12d10*/  F2FP.BF16.PACK_AB R80, R190, R145 ;  /* 0x00000091be50723e */ /* 0x002fee00000010ff */
[C---:B------:R-:W-:Y:S07]  /*12d20*/  HMMA.16816.F32.BF16 R8, R80.reuse, R84, R8 ;  /* 0x000000545008723c */ /* 0x040fee0000041808 */
[--C-:B------:R-:W-:Y:S01]  /*12d30*/  FFMA.FTZ R84, R112, c[0x0][0x2d0], -R168.reuse ;  /* 0x0000b40070547a23 */ /* 0x100fe200000108a8 */
[-C--:B------:R-:W-:Y:S03]  /*12d40*/  HMMA.16816.F32.BF16 R12, R80, R86.reuse, R12 ;  /* 0x00000056500c723c */ /* 0x080fe6000004180c */
[----:B------:R1:W2:Y:S01]  /*12d50*/  MUFU.EX2 R158, R84 ;  /* 0x00000054009e7308 */ /* 0x0002a20000000800 */
[----:B------:R-:W-:Y:S04]  /*12d60*/  MOV R112, R177 ;  /* 0x000000b100707202 */ /* 0x000fe80000000f00 */
[C---:B------:R-:W-:Y:S08]  /*12d70*/  HMMA.16816.F32.BF16 R16, R76.reuse, R86, R16 ;  /* 0x000000564c10723c */ /* 0x040ff00000041810 */
[-C--:B------:R-:W-:Y:S08]  /*12d80*/  HMMA.16816.F32.BF16 R20, R76, R88.reuse, R20 ;  /* 0x000000584c14723c */ /* 0x080ff00000041814 */
[C---:B------:R-:W-:Y:S04]  /*12d90*/  HMMA.16816.F32.BF16 R24, R80.reuse, R88, R24 ;  /* 0x000000585018723c */ /* 0x040fe80000041818 */
[--C-:B-1----:R-:W-:Y:S03]  /*12da0*/  FFMA.FTZ R84, R111, c[0x0][0x2d0], -R168.reuse ;  /* 0x0000b4006f547a23 */ /* 0x102fe600000108a8 */
[--C-:B------:R-:W-:Y:S01]  /*12db0*/  FFMA.FTZ R88, R109, c[0x0][0x2d0], -R169.reuse ;  /* 0x0000b4006d587a23 */ /* 0x100fe200000108a9 */
[-C--:B------:R-:W-:Y:S01]  /*12dc0*/  HMMA.16816.F32.BF16 R28, R80, R90.reuse, R28 ;  /* 0x0000005a501c723c */ /* 0x080fe2000004181c */
[----:B------:R1:W-:Y:S03]  /*12dd0*/  MUFU.EX2 R182, R84 ;  /* 0x0000005400b67308 */ /* 0x0003e60000000800 */
[----:B------:R-:W-:Y:S04]  /*12de0*/  MOV R109, R106 ;  /* 0x0000006a006d7202 */ /* 0x000fe80000000f00 */
[C---:B------:R-:W-:Y:S03]  /*12df0*/  HMMA.16816.F32.BF16 R32, R76.reuse, R90, R32 ;  /* 0x0000005a4c20723c */ /* 0x040fe60000041820 */
[----:B------:R2:W-:Y:S05]  /*12e00*/  MUFU.EX2 R156, R88 ;  /* 0x00000058009c7308 */ /* 0x0005ea0000000800 */
[-C--:B---3--:R-:W-:Y:S08]  /*12e10*/  HMMA.16816.F32.BF16 R36, R76, R92.reuse, R36 ;  /* 0x0000005c4c24723c */ /* 0x088ff00000041824 */
[C---:B------:R-:W-:Y:S04]  /*12e20*/  HMMA.16816.F32.BF16 R40, R80.reuse, R92, R40 ;  /* 0x0000005c5028723c */ /* 0x040fe80000041828 */
[----:B-1----:R-:W-:Y:S03]  /*12e30*/  FFMA.FTZ R84, R181, c[0x0][0x2d0], -R168 ;  /* 0x0000b400b5547a23 */ /* 0x002fe600000108a8 */
[--C-:B------:R-:W-:Y:S01]  /*12e40*/  FFMA.FTZ R92, R97, c[0x0][0x2d0], -R2.reuse ;  /* 0x0000b400615c7a23 */ /* 0x100fe20000010802 */
[-C--:B------:R-:W-:Y:S01]  /*12e50*/  HMMA.16816.F32.BF16 R44, R80, R94.reuse, R44 ;  /* 0x0000005e502c723c */ /* 0x080fe2000004182c */
[----:B------:R1:W3:Y:S03]  /*12e60*/  MUFU.EX2 R181, R84 ;  /* 0x0000005400b57308 */ /* 0x0002e60000000800 */
[--C-:B--2---:R-:W-:Y:S01]  /*12e70*/  FFMA.FTZ R88, R105, c[0x0][0x2d0], -R169.reuse ;  /* 0x0000b40069587a23 */ /* 0x104fe200000108a9 */
[----:B------:R-:W-:Y:S02]  /*12e80*/  MOV R105, R104 ;  /* 0x0000006800697202 */ /* 0x000fe40000000f00 */
[----:B------:R-:W-:Y:S01]  /*12e90*/  MOV R104, R180 ;  /* 0x000000b400687202 */ /* 0x000fe20000000f00 */
[C---:B------:R-:W-:Y:S03]  /*12ea0*/  HMMA.16816.F32.BF16 R48, R76.reuse, R94, R48 ;  /* 0x0000005e4c30723c */ /* 0x040fe60000041830 */
[----:B------:R2:W-:Y:S01]  /*12eb0*/  MUFU.EX2 R180, R88 ;  /* 0x0000005800b47308 */ /* 0x0005e20000000800 */
[----:B------:R-:W-:Y:S02]  /*12ec0*/  MOV R111, R104 ;  /* 0x00000068006f7202 */ /* 0x000fe40000000f00 */
[----:B------:R-:W-:Y:S07]  /*12ed0*/  MOV R104, R175 ;  /* 0x000000af00687202 */ /* 0x000fee0000000f00 */
[----:B------:R3:W-:Y:S01]  /*12ee0*/  MUFU.EX2 R97, R92 ;  /* 0x0000005c00617308 */ /* 0x0007e20000000800 */
[--C-:B-1----:R-:W-:Y:S01]  /*12ef0*/  FFMA.FTZ R84, R110, c[0x0][0x2d0], -R169.reuse ;  /* 0x0000b4006e547a23 */ /* 0x102fe200000108a9 */
[----:B------:R-:W-:Y:S08]  /*12f00*/  MOV R110, R174 ;  /* 0x000000ae006e7202 */ /* 0x000ff00000000f00 */
[----:B------:R1:W-:Y:S01]  /*12f10*/  MUFU.EX2 R157, R84 ;  /* 0x00000054009d7308 */ /* 0x0003e20000000800 */
[--C-:B--2---:R-:W-:Y:S09]  /*12f20*/  FFMA.FTZ R88, R179, c[0x0][0x2d0], -R169.reuse ;  /* 0x0000b400b3587a23 */ /* 0x104ff200000108a9 */
[----:B------:R2:W2:Y:S01]  /*12f30*/  MUFU.EX2 R179, R88 ;  /* 0x0000005800b37308 */ /* 0x0004a20000000800 */
[--C-:B---3--:R-:W-:Y:S09]  /*12f40*/  FFMA.FTZ R92, R98, c[0x0][0x2d0], -R2.reuse ;  /* 0x0000b400625c7a23 */ /* 0x108ff20000010802 */
[----:B------:R3:W-:Y:S01]  /*12f50*/  MUFU.EX2 R98, R92 ;  /* 0x0000005c00627308 */ /* 0x0007e20000000800 */
[----:B-1----:R-:W1:Y:S01]  /*12f60*/  LDSM.16.MT88.4 R84, [R211+0x1900] ;  /* 0x00190000d354783b */ /* 0x002e620000004200 */
[----:B--2---:R-:W-:Y:S08]  /*12f70*/  FFMA.FTZ R88, R99, c[0x0][0x2d0], -R2 ;  /* 0x0000b40063587a23 */ /* 0x004ff00000010802 */
[----:B------:R2:W-:Y:S01]  /*12f80*/  MUFU.EX2 R99, R88 ;  /* 0x0000005800637308 */ /* 0x0005e20000000800 */
[----:B---3--:R-:W-:Y:S09]  /*12f90*/  FFMA.FTZ R92, R173, c[0x0][0x2d0], -R100 ;  /* 0x0000b400ad5c7a23 */ /* 0x008ff20000010864 */
[----:B------:R3:W-:Y:S01]  /*12fa0*/  MUFU.EX2 R175, R92 ;  /* 0x0000005c00af7308 */ /* 0x0007e20000000800 */
[----:B--2---:R-:W-:Y:S01]  /*12fb0*/  FFMA.FTZ R88, R108, c[0x0][0x2d0], -R2 ;  /* 0x0000b4006c587a23 */ /* 0x004fe20000010802 */
[----:B------:R-:W-:Y:S01]  /*12fc0*/  MOV R108, R96 ;  /* 0x00000060006c7202 */ /* 0x000fe20000000f00 */
[-C--:B-1----:R-:W-:Y:S07]  /*12fd0*/  HMMA.16816.F32.BF16 R52, R76, R84.reuse, R52 ;  /* 0x000000544c34723c */ /* 0x082fee0000041834 */
[----:B------:R1:W2:Y:S01]  /*12fe0*/  MUFU.EX2 R96, R88 ;  /* 0x0000005800607308 */ /* 0x0002a20000000800 */
[C---:B------:R-:W-:Y:S01]  /*12ff0*/  HMMA.16816.F32.BF16 R56, R80.reuse, R84, R56 ;  /* 0x000000545038723c */ /* 0x040fe20000041838 */
[----:B---3--:R-:W-:Y:S06]  /*13000*/  LDSM.16.MT88.4 R92, [R210+0x2100] ;  /* 0x00210000d25c783b */ /* 0x008fec0000004200 */
[--C-:B------:R-:W-:Y:S01]  /*13010*/  FFMA.FTZ R84, R107, c[0x0][0x2d0], -R100.reuse ;  /* 0x0000b4006b547a23 */ /* 0x100fe20000010864 */
[-C--:B------:R-:W-:Y:S04]  /*13020*/  HMMA.16816.F32.BF16 R60, R80, R86.reuse, R60 ;  /* 0x00000056503c723c */ /* 0x080fe8000004183c */
[----:B------:R-:W-:Y:S02]  /*13030*/  MOV R107, R178 ;  /* 0x000000b2006b7202 */ /* 0x000fe40000000f00 */
[----:B------:R3:W-:Y:S01]  /*13040*/  MUFU.EX2 R178, R84 ;  /* 0x0000005400b27308 */ /* 0x0007e20000000800 */
[--C-:B------:R-:W-:Y:S01]  /*13050*/  FFMA.FTZ R80, R105, c[0x0][0x2d0], -R100.reuse ;  /* 0x0000b40069507a23 */ /* 0x100fe20000010864 */
[----:B------:R-:W-:Y:S01]  /*13060*/  HMMA.16816.F32.BF16 R64, R76, R86, R64 ;  /* 0x000000564c40723c */ /* 0x000fe20000041840 */
[----:B-1----:R-:W1:Y:S03]  /*13070*/  LDSM.16.MT88.4 R88, [R209+0x2100] ;  /* 0x00210000d158783b */ /* 0x002e660000004200 */
[----:B------:R-:W-:Y:S02]  /*13080*/  MOV R105, R171 ;  /* 0x000000ab00697202 */ /* 0x000fe40000000f00 */
[----:B------:R-:W-:Y:S02]  /*13090*/  MOV R171, R176 ;  /* 0x000000b000ab7202 */ /* 0x000fe40000000f00 */
[----:B------:R1:W1:Y:S01]  /*130a0*/  MUFU.EX2 R177, R80 ;  /* 0x0000005000b17308 */ /* 0x0002620000000800 */
[----:B------:R-:W-:Y:S03]  /*130b0*/  F2FP.BF16.PACK_AB R76, R189, R154 ;  /* 0x0000009abd4c723e */ /* 0x000fe600000010ff */
[----:B----4-:R-:W-:Y:S02]  /*130c0*/  F2FP.BF16.PACK_AB R78, R187, R188 ;  /* 0x000000bcbb4e723e */ /* 0x010fe400000010ff */
[----:B------:R-:W-:Y:S02]  /*130d0*/  F2FP.BF16.PACK_AB R77, R158, R159 ;  /* 0x0000009f9e4d723e */ /* 0x000fe400000010ff */
[----:B------:R-:W-:Y:S02]  /*130e0*/  F2FP.BF16.PACK_AB R79, R181, R182 ;  /* 0x000000b6b54f723e */ /* 0x000fe400000010ff */
[----:B------:R-:W-:Y:S02]  /*130f0*/  F2FP.BF16.PACK_AB R82, R179, R180 ;  /* 0x000000b4b352723e */ /* 0x000fe400000010ff */
[----:B--2---:R-:W-:Y:S01]  /*13100*/  F2FP.BF16.PACK_AB R81, R96, R99 ;  /* 0x000000636051723e */ /* 0x004fe200000010ff */
[----:B---3--:R-:W2:Y:S01]  /*13110*/  LDSM.16.MT88.4 R84, [R212+0x2100] ;  /* 0x00210000d454783b */ /* 0x008ea20000004200 */
[----:B------:R-:W-:Y:S01]  /*13120*/  F2FP.BF16.PACK_AB R83, R98, R97 ;  /* 0x000000616253723e */ /* 0x000fe200000010ff */
[----:B-1----:R-:W-:Y:S01]  /*13130*/  FFMA.FTZ R80, R172, c[0x0][0x2d0], -R100 ;  /* 0x0000b400ac507a23 */ /* 0x002fe20000010864 */
[----:B------:R-:W-:Y:S03]  /*13140*/  F2FP.BF16.PACK_AB R164, R177, R178 ;  /* 0x000000b2b1a4723e */ /* 0x000fe600000010ff */
[----:B------:R1:W3:Y:S01]  /*13150*/  MUFU.EX2 R176, R80 ;  /* 0x0000005000b07308 */ /* 0x0002e20000000800 */
[-C--:B------:R-:W-:Y:S03]  /*13160*/  HMMA.16816.F32.BF16 R4, R76, R88.reuse, R4 ;  /* 0x000000584c04723c */ /* 0x080fe60000041804 */
[----:B-1----:R-:W-:Y:S02]  /*13170*/  F2FP.BF16.PACK_AB R80, R156, R157 ;  /* 0x0000009d9c50723e */ /* 0x002fe400000010ff */
[----:B---3--:R-:W-:Y:S05]  /*13180*/  F2FP.BF16.PACK_AB R166, R175, R176 ;  /* 0x000000b0afa6723e */ /* 0x008fea00000010ff */
[C---:B------:R-:W-:Y:S07]  /*13190*/  HMMA.16816.F32.BF16 R8, R80.reuse, R88, R8 ;  /* 0x000000585008723c */ /* 0x040fee0000041808 */
[--C-:B------:R-:W-:Y:S01]  /*131a0*/  FFMA.FTZ R88, R108, c[0x0][0x2d0], -R168.reuse ;  /* 0x0000b4006c587a23 */ /* 0x100fe200000108a8 */
[-C--:B------:R-:W-:Y:S01]  /*131b0*/  HMMA.16816.F32.BF16 R12, R80, R90.reuse, R12 ;  /* 0x0000005a500c723c */ /* 0x080fe2000004180c */
[----:B------:R-:W3:Y:S02]  /*131c0*/  LDL R108, [R1+0x24] ;  /* 0x00002400016c7983 */ /* 0x000ee40000100800 */
[----:B------:R1:W-:Y:S05]  /*131d0*/  MUFU.EX2 R174, R88 ;  /* 0x0000005800ae7308 */ /* 0x0003ea0000000800 */
[C---:B------:R-:W-:Y:S08]  /*131e0*/  HMMA.16816.F32.BF16 R16, R76.reuse, R90, R16 ;  /* 0x0000005a4c10723c */ /* 0x040ff00000041810 */
[-C--:B--2---:R-:W-:Y:S08]  /*131f0*/  HMMA.16816.F32.BF16 R20, R76, R84.reuse, R20 ;  /* 0x000000544c14723c */ /* 0x084ff00000041814 */
[C---:B------:R-:W-:Y:S04]  /*13200*/  HMMA.16816.F32.BF16 R24, R80.reuse, R84, R24 ;  /* 0x000000545018723c */ /* 0x040fe80000041818 */
[--C-:B-1----:R-:W-:Y:S02]  /*13210*/  FFMA.FTZ R88, R107, c[0x0][0x2d0], -R168.reuse ;  /* 0x0000b4006b587a23 */ /* 0x102fe400000108a8 */
[----:B------:R-:W2:Y:S01]  /*13220*/  LDL.LU R107, [R1+0x10] ;  /* 0x00001000016b7983 */ /* 0x000ea20000300800 */
[--C-:B------:R-:W-:Y:S01]  /*13230*/  FFMA.FTZ R84, R104, c[0x0][0x2d0], -R169.reuse ;  /* 0x0000b40068547a23 */ /* 0x100fe200000108a9 */
[-C--:B------:R-:W-:Y:S01]  /*13240*/  HMMA.16816.F32.BF16 R28, R80, R86.reuse, R28 ;  /* 0x00000056501c723c */ /* 0x080fe2000004181c */
[----:B------:R1:W4:Y:S01]  /*13250*/  MUFU.EX2 R172, R88 ;  /* 0x0000005800ac7308 */ /* 0x0003220000000800 */
[----:B------:R-:W2:Y:S06]  /*13260*/  LDL.LU R106, [R1+0x14] ;  /* 0x00001400016a7983 */ /* 0x000eac0000300800 */
[C---:B------:R-:W-:Y:S08]  /*13270*/  HMMA.16816.F32.BF16 R32, R76.reuse, R86, R32 ;  /* 0x000000564c20723c */ /* 0x040ff00000041820 */
[-C--:B------:R-:W-:Y:S08]  /*13280*/  HMMA.16816.F32.BF16 R36, R76, R92.reuse, R36 ;  /* 0x0000005c4c24723c */ /* 0x080ff00000041824 */
[C---:B------:R-:W-:Y:S04]  /*13290*/  HMMA.16816.F32.BF16 R40, R80.reuse, R92, R40 ;  /* 0x0000005c5028723c */ /* 0x040fe80000041828 */
[--C-:B-1----:R-:W-:Y:S01]  /*132a0*/  FFMA.FTZ R88, R105, c[0x0][0x2d0], -R168.reuse ;  /* 0x0000b40069587a23 */ /* 0x102fe200000108a8 */
[----:B----4-:R-:W-:Y:S01]  /*132b0*/  F2FP.BF16.PACK_AB R165, R172, R174 ;  /* 0x000000aeaca5723e */ /* 0x010fe200000010ff */
[----:B------:R-:W4:Y:S02]  /*132c0*/  LDL.LU R105, [R1+0x18] ;  /* 0x0000180001697983 */ /* 0x000f240000300800 */
[----:B------:R1:W-:Y:S01]  /*132d0*/  MUFU.EX2 R173, R88 ;  /* 0x0000005800ad7308 */ /* 0x0003e20000000800 */
[-C--:B------:R-:W-:Y:S01]  /*132e0*/  HMMA.16816.F32.BF16 R44, R80, R94.reuse, R44 ;  /* 0x0000005e502c723c */ /* 0x080fe2000004182c */
[----:B------:R-:W4:Y:S07]  /*132f0*/  LDL.LU R104, [R1+0x1c] ;  /* 0x00001c0001687983 */ /* 0x000f2e0000300800 */
[C---:B------:R-:W-:Y:S04]  /*13300*/  HMMA.16816.F32.BF16 R48, R76.reuse, R94, R48 ;  /* 0x0000005e4c30723c */ /* 0x040fe80000041830 */
[----:B-1----:R-:W-:Y:S02]  /*13310*/  FFMA.FTZ R88, R171, c[0x0][0x2d0], -R168 ;  /* 0x0000b400ab587a23 */ /* 0x002fe400000108a8 */
[----:B------:R1:W-:Y:S10]  /*13320*/  MUFU.EX2 R168, R84 ;  /* 0x0000005400a87308 */ /* 0x0003f40000000800 */
[----:B------:R1:W1:Y:S02]  /*13330*/  MUFU.EX2 R171, R88 ;  /* 0x0000005800ab7308 */ /* 0x0002640000000800 */
[--C-:B-1----:R-:W-:Y:S08]  /*13340*/  FFMA.FTZ R84, R170, c[0x0][0x2d0], -R169.reuse ;  /* 0x0000b400aa547a23 */ /* 0x102ff000000108a9 */
[----:B------:R1:W1:Y:S01]  /*13350*/  MUFU.EX2 R170, R84 ;  /* 0x0000005400aa7308 */ /* 0x0002620000000800 */
[----:B------:R-:W1:Y:S01]  /*13360*/  LDSM.16.MT88.4 R88, [R211+0x2100] ;  /* 0x00210000d358783b */ /* 0x000e620000004200 */
[----:B------:R-:W-:Y:S01]  /*13370*/  F2FP.BF16.PACK_AB R167, R171, R173 ;  /* 0x000000adaba7723e */ /* 0x000fe200000010ff */
[--C-:B-1----:R-:W-:Y:S01]  /*13380*/  FFMA.FTZ R84, R112, c[0x0][0x2d0], -R169.reuse ;  /* 0x0000b40070547a23 */ /* 0x102fe200000108a9 */
[----:B------:R-:W-:Y:S06]  /*13390*/  F2FP.BF16.PACK_AB R160, R170, R168 ;  /* 0x000000a8aaa0723e */ /* 0x000fec00000010ff */
[----:B------:R1:W-:Y:S01]  /*133a0*/  MUFU.EX2 R100, R84 ;  /* 0x0000005400647308 */ /* 0x0003e20000000800 */
[-C--:B------:R-:W-:Y:S03]  /*133b0*/  HMMA.16816.F32.BF16 R52, R76, R88.reuse, R52 ;  /* 0x000000584c34723c */ /* 0x080fe60000041834 */
[----:B-1----:R-:W-:Y:S05]  /*133c0*/  FFMA.FTZ R84, R111, c[0x0][0x2d0], -R169 ;  /* 0x0000b4006f547a23 */ /* 0x002fea00000108a9 */
[C---:B------:R-:W-:Y:S01]  /*133d0*/  HMMA.16816.F32.BF16 R56, R80.reuse, R88, R56 ;  /* 0x000000585038723c */ /* 0x040fe20000041838 */
[----:B------:R1:W1:Y:S07]  /*133e0*/  MUFU.EX2 R87, R84 ;  /* 0x0000005400577308 */ /* 0x00026e0000000800 */
[-C--:B------:R-:W-:Y:S08]  /*133f0*/  HMMA.16816.F32.BF16 R60, R80, R90.reuse, R60 ;  /* 0x0000005a503c723c */ /* 0x080ff0000004183c */
[----:B------:R-:W-:Y:S04]  /*13400*/  HMMA.16816.F32.BF16 R64, R76, R90, R64 ;  /* 0x0000005a4c40723c */ /* 0x000fe80000041840 */
[--C-:B-1----:R-:W-:Y:S01]  /*13410*/  FFMA.FTZ R84, R110, c[0x0][0x2d0], -R2.reuse ;  /* 0x0000b4006e547a23 */ /* 0x102fe20000010802 */
[----:B------:R-:W-:Y:S03]  /*13420*/  F2FP.BF16.PACK_AB R162, R87, R100 ;  /* 0x0000006457a2723e */ /* 0x000fe600000010ff */
[----:B------:R1:W-:Y:S04]  /*13430*/  MUFU.EX2 R85, R84 ;  /* 0x0000005400557308 */ /* 0x0003e80000000800 */
[--C-:B-1----:R-:W-:Y:S02]  /*13440*/  FFMA.FTZ R84, R109, c[0x0][0x2d0], -R2.reuse ;  /* 0x0000b4006d547a23 */ /* 0x102fe40000010802 */
[----:B------:R-:W-:Y:S04]  /*13450*/  FFMA.FTZ R2, R75, c[0x0][0x2d0], -R2 ;  /* 0x0000b4004b027a23 */ /* 0x000fe80000010802 */
[----:B------:R-:W1:Y:S10]  /*13460*/  MUFU.EX2 R86, R84 ;  /* 0x0000005400567308 */ /* 0x000e740000000800 */
[----:B------:R-:W-:Y:S10]  /*13470*/  MUFU.EX2 R84, R74 ;  /* 0x0000004a00547308 */ /* 0x000ff40000000800 */
[----:B------:R-:W1:Y:S02]  /*13480*/  MUFU.EX2 R74, R2 ;  /* 0x00000002004a7308 */ /* 0x000e640000000800 */
[----:B-1----:R-:W-:Y:S02]  /*13490*/  F2FP.BF16.PACK_AB R161, R86, R85 ;  /* 0x0000005556a1723e */ /* 0x002fe400000010ff */
[----:B------:R-:W-:Y:S02]  /*134a0*/  F2FP.BF16.PACK_AB R163, R74, R84 ;  /* 0x000000544aa3723e */ /* 0x000fe400000010ff */
[----:B---3--:R-:W-:Y:S02]  /*134b0*/  ISETP.GT.AND P0, PT, R103, R108, PT ;  /* 0x0000006c6700720c */ /* 0x008fe40003f04270 */
[----:B------:R-:W-:Y:S01]  /*134c0*/  MOV R103, R225 ;  /* 0x000000e100677202 */ /* 0x000fe20000000f00 */
[----:B--2---:R-:W-:Y:S02]  /*134d0*/  FFMA.FTZ R73, R73, R107, R244 ;  /* 0x0000006b49497223 */ /* 0x004fe400000100f4 */
[----:B------:R-:W-:Y:S02]  /*134e0*/  FFMA.FTZ R69, R69, R106, R242 ;  /* 0x0000006a45457223 */ /* 0x000fe400000100f2 */
[----:B----4-:R-:W-:Y:S02]  /*134f0*/  FFMA.FTZ R2, R68, R105, R239 ;  /* 0x0000006944027223 */ /* 0x010fe400000100ef */
[----:B------:R-:W-:Y:S02]  /*13500*/  FFMA.FTZ R0, R0, R104, R183 ;  /* 0x0000006800007223 */ /* 0x000fe400000100b7 */
[----:B------:R-:W-:Y:S01]  /*13510*/  FADD.FTZ R2, R240, R2 ;  /* 0x00000002f0027221 */ /* 0x000fe20000010000 */
[-C--:B------:R-:W-:Y:S05]  /*13520*/  HMMA.16816.F32.BF16 R104, R164, R116.reuse, R4 ;  /* 0x00000074a468723c */ /* 0x080fea0000041804 */
        /* <DEDUP_REMOVED lines=29> */
[----:B------:R-:W-:Y:S02]  /*13700*/  FADD.FTZ R11, R137, R4 ;  /* 0x00000004890b7221 */ /* 0x000fe40000010000 */
[----:B------:R-:W1:Y:S02]  /*13710*/  LDSM.16.MT88.4 R4, [R211+0x2900] ;  /* 0x00290000d304783b */ /* 0x000e640000004200 */
        /* <DEDUP_REMOVED lines=37> */
[----:B------:R-:W-:Y:S01]  /*13970*/  MOV R102, R3 ;  /* 0x0000000300667202 */ /* 0x000fe20000000f00 */
        /* <DEDUP_REMOVED lines=36> */
[----:B------:R-:W-:Y:S01]  /*13bc0*/  FADD.FTZ R2, R100, R0 ;  /* 0x0000000064027221 */ /* 0x000fe20000010000 */
[----:B------:R-:W-:Y:S01]  /*13bd0*/  MOV R100, R71 ;  /* 0x0000004700647202 */ /* 0x000fe20000000f00 */
[----:B------:R-:W-:Y:S02]  /*13be0*/  FADD.FTZ R0, R84, R4 ;  /* 0x0000000454007221 */ /* 0x000fe40000010000 */
[----:B------:R-:W-:Y:S02]  /*13bf0*/  FADD.FTZ R4, R171, R5 ;  /* 0x00000005ab047221 */ /* 0x000fe40000010000 */
[----:B------:R-:W-:Y:S02]  /*13c00*/  FADD.FTZ R2, R87, R2 ;  /* 0x0000000257027221 */ /* 0x000fe40000010000 */
[----:B------:R-:W-:Y:S01]  /*13c10*/  FADD.FTZ R0, R74, R0 ;  /* 0x000000004a007221 */ /* 0x000fe20000010000 */
[----:B------:R-:W-:Y:S04]  /*13c20*/  STL [R1+0x14], R4 ;  /* 0x0000140401007387 */ /* 0x000fe80000100800 */
[----:B------:R1:W-:Y:S04]  /*13c30*/  STL [R1+0x18], R2 ;  /* 0x0000180201007387 */ /* 0x0003e80000100800 */
[----:B------:R2:W-:Y:S01]  /*13c40*/  STL [R1+0x1c], R0 ;  /* 0x00001c0001007387 */ /* 0x0005e20000100800 */
[----:B-1----:R-:W-:Y:S01]  /*13c50*/  MOV R2, R72 ;  /* 0x0000004800027202 */ /* 0x002fe20000000f00 */
[----:B------:R-:W-:-:S05]  /*13c60*/  @P0 BRA `(.L_x_503) ;  /* 0xffffb26000000947 */ /* 0x000fca000383ffff */
.L_x_502:
[----:B--2---:R-:W2:Y:S02]  /*13c70*/  LDL R0, [R1] ;  /* 0x0000000001007983 */ /* 0x004ea40000100800 */
[----:B--2---:R-:W-:-:S13]  /*13c80*/  ISETP.GE.AND P0, PT, R225, R0, PT ;  /* 0x00000000e100720c */ /* 0x004fda0003f06270 */
[----:B------:R-:W-:Y:S05]  /*13c90*/  @!P0 BRA `(.L_x_504) ;  /* 0x000067e000008947 */ /* 0x000fea0003800000 */
[----:B------:R-:W2:Y:S01]  /*13ca0*/  LDL.LU.64 R6, [R1+0x40] ;  /* 0x0000400001067983 */ /* 0x000ea20000300a00 */
[----:B------:R-:W-:Y:S01]  /*13cb0*/  MOV R103, R3 ;  /* 0x0000000300677202 */ /* 0x000fe20000000f00 */
[----:B------:R-:W-:Y:S01]  /*13cc0*/  UMOV UR14, 0x60 ;  /* 0x00000060000e7882 */ /* 0x000fe20000000000 */
[----:B------:R-:W-:Y:S01]  /*13cd0*/  IMAD.MOV.U32 R101, RZ, RZ, R71 ;  /* 0x000000ffff657224 */ /* 0x000fe200078e0047 */
[----:B-1----:R-:W3:Y:S01]  /*13ce0*/  LDL.LU.64 R4, [R1+0x48] ;  /* 0x0000480001047983 */ /* 0x002ee20000300a00 */
[----:B------:R-:W-:Y:S01]  /*13cf0*/  ULDC.64 UR4, c[0x0][0x208] ;  /* 0x0000820000047ab9 */ /* 0x000fe20000000a00 */
[----:B------:R-:W-:Y:S01]  /*13d00*/  IMAD.MOV.U32 R100, RZ, RZ, R72 ;  /* 0x000000ffff647224 */ /* 0x000fe200078e0048 */
[----:B------:R-:W-:Y:S01]  /*13d10*/  UIMAD.WIDE.U32 UR16, UR14, UR4, URZ ;  /* 0x000000040e1072a5 */ /* 0x000fe2000f8e003f */
[----:B------:R-:W-:Y:S01]  /*13d20*/  IMAD.MOV.U32 R102, RZ, RZ, R70 ;  /* 0x000000ffff667224 */ /* 0x000fe200078e0046 */
[----:B------:R-:W-:Y:S02]  /*13d30*/  UIMAD UR5, UR14, UR5, URZ ;  /* 0x000000050e0572a4 */ /* 0x000fe4000f8e023f */
[----:B------:R-:W-:-:S02]  /*13d40*/  ULDC.64 UR6, c[0x0][0x1e0] ;  /* 0x0000780000067ab9 */ /* 0x000fc40000000a00 */
[----:B------:R-:W-:Y:S02]  /*13d50*/  USHF.L.U64.HI UR7, UR6, 0x5, UR7 ;  /* 0x0000000506077899 */ /* 0x000fe40008010207 */
[----:B------:R-:W-:Y:S02]  /*13d60*/  USHF.L.U32 UR6, UR6, 0x5, URZ ;  /* 0x0000000506067899 */ /* 0x000fe4000800063f */
[----:B------:R-:W-:Y:S01]  /*13d70*/  UIADD3 UR5, UR17, UR5, URZ ;  /* 0x0000000511057290 */ /* 0x000fe2000fffe03f */
[----:B--2---:R-:W-:Y:S02]  /*13d80*/  MOV R3, R7 ;  /* 0x0000000700037202 */ /* 0x004fe40000000f00 */
[----:B---3--:R-:W-:-:S05]  /*13d90*/  MOV R2, R4 ;  /* 0x0000000400027202 */ /* 0x008fca0000000f00 */
[----:B------:R1:W-:Y:S04]  /*13da0*/  STL.64 [R1+0x8], R2 ;  /* 0x0000080201007387 */ /* 0x0003e80000100a00 */
.L_x_521:
[----:B------:R-:W-:Y:S04]  /*13db0*/  DEPBAR.LE SB0, 0x0 ;  /* 0x000080000000791a */ /* 0x000fe80000000000 */
[----:B------:R-:W-:Y:S01]  /*13dc0*/  BAR.SYNC.DEFER_BLOCKING 0x0 ;  /* 0x0000000000007b1d */ /* 0x000fe20000010000 */
[----:B-12---:R-:W-:Y:S01]  /*13dd0*/  SHF.R.S32.HI R2, RZ, 0x1f, R225 ;  /* 0x0000001fff027819 */ /* 0x006fe200000114e1 */
[C---:B------:R-:W-:Y:S01]  /*13de0*/  IMAD R0, R225.reuse, UR5, RZ ;  /* 0x00000005e1007c24 */ /* 0x040fe2000f8e02ff */
[----:B------:R-:W-:Y:S03]  /*13df0*/  PLOP3.LUT P3, PT, PT, PT, UP2, 0x80, 0x0 ;  /* 0x000000000000781c */ /* 0x000fe60003f6f028 */
[----:B------:R-:W-:Y:S02]  /*13e00*/  IMAD R0, R2, UR16, R0 ;  /* 0x0000001002007c24 */ /* 0x000fe4000f8e0200 */
[----:B-----5:R-:W-:Y:S08]  /*13e10*/  LDSM.16.M88.4 R96, [R215+0x6100] ;  /* 0x00610000d760783b */ /* 0x020ff00000000200 */
[----:B------:R-:W2:Y:S06]  /*13e20*/  LDL.64 R196, [R1+0x8] ;  /* 0x0000080001c47983 */ /* 0x000eac0000100a00 */
[----:B------:R-:W1:Y:S08]  /*13e30*/  LDSM.16.M88.4 R16, [R208+0x3100] ;  /* 0x00310000d010783b */ /* 0x000e700000000200 */
[----:B------:R-:W3:Y:S08]  /*13e40*/  LDSM.16.M88.4 R92, [R215+0x8100] ;  /* 0x00810000d75c783b */ /* 0x000ef00000000200 */
[----:B------:R-:W4:Y:S08]  /*13e50*/  LDSM.16.M88.4 R32, [R208+0x3900] ;  /* 0x00390000d020783b */ /* 0x000f300000000200 */
[----:B------:R-:W1:Y:S08]  /*13e60*/  LDSM.16.M88.4 R48, [R208+0x4100] ;  /* 0x00410000d030783b */ /* 0x000e700000000200 */
[----:B------:R-:W1:Y:S08]  /*13e70*/  LDSM.16.M88.4 R64, [R208+0x4900] ;  /* 0x00490000d040783b */ /* 0x000e700000000200 */
[----:B------:R-:W1:Y:S08]  /*13e80*/  LDSM.16.M88.4 R80, [R208+0x5100] ;  /* 0x00510000d050783b */ /* 0x000e700000000200 */
[----:B------:R-:W1:Y:S08]  /*13e90*/  LDSM.16.M88.4 R168, [R208+0x5900] ;  /* 0x00590000d0a8783b */ /* 0x000e700000000200 */
[----:B------:R-:W-:Y:S08]  /*13ea0*/  LDSM.16.M88.4 R172, [R218+0x6100] ;  /* 0x00610000daac783b */ /* 0x000ff00000000200 */
[----:B------:R-:W1:Y:S08]  /*13eb0*/  LDSM.16.M88.4 R176, [R219] ;  /* 0x00000000dbb0783b */ /* 0x000e700000000200 */
[----:B------:R-:W2:Y:S08]  /*13ec0*/  LDSM.16.M88.4 R180, [R218+0x8100] ;  /* 0x00810000dab4783b */ /* 0x000eb00000000200 */
[----:B------:R-:W2:Y:S08]  /*13ed0*/  LDSM.16.M88.4 R184, [R224] ;  /* 0x00000000e0b8783b */ /* 0x000eb00000000200 */
[----:B------:R-:W2:Y:S08]  /*13ee0*/  LDSM.16.M88.4 R188, [R223] ;  /* 0x00000000dfbc783b */ /* 0x000eb00000000200 */
[----:B------:R-:W2:Y:S08]  /*13ef0*/  LDSM.16.M88.4 R192, [R222] ;  /* 0x00000000dec0783b */ /* 0x000eb00000000200 */
[----:B------:R-:W2:Y:S06]  /*13f00*/  LDL.64 R250, [R1+0x38] ;  /* 0x0000380001fa7983 */ /* 0x000eac0000100a00 */
[----:B------:R-:W2:Y:S01]  /*13f10*/  LDL R226, [R1+0x28] ;  /* 0x0000280001e27983 */ /* 0x000ea20000100800 */
        /* <DEDUP_REMOVED lines=26> */
[C---:B--2---:R-:W-:Y:S07]  /*140c0*/  HMMA.16816.F32.BF16 R8, R180.reuse, R176, R8 ;  /* 0x000000b0b408723c */ /* 0x044fee0000041808 */
[----:B------:R-:W-:Y:S01]  /*140d0*/  IMAD.WIDE.U32 R176, R225, UR16, R196 ;  /* 0x00000010e1b07c25 */ /* 0x000fe2000f8e00c4 */
[-C--:B------:R-:W-:Y:S04]  /*140e0*/  HMMA.16816.F32.BF16 R12, R180, R178.reuse, R12 ;  /* 0x000000b2b40c723c */ /* 0x080fe8000004180c */
[----:B------:R-:W-:Y:S02]  /*140f0*/  IADD3 R0, R177, R0, RZ ;  /* 0x00000000b1007210 */ /* 0x000fe40007ffe0ff */
[C---:B------:R-:W-:Y:S02]  /*14100*/  LEA R2, P0, R176.reuse, c[0x0][0x1f8], 0x1 ;  /* 0x00007e00b0027a11 */ /* 0x040fe400078008ff */
[C---:B------:R-:W-:Y:S04]  /*14110*/  HMMA.16816.F32.BF16 R16, R172.reuse, R178, R16 ;  /* 0x000000b2ac10723c */ /* 0x040fe80000041810 */
[----:B------:R-:W-:Y:S02]  /*14120*/  LEA.HI.X R3, R176, c[0x0][0x1fc], R0, 0x1, P0 ;  /* 0x00007f00b0037a11 */ /* 0x000fe400000f0c00 */
[----:B------:R-:W2:Y:S02]  /*14130*/  LDSM.16.M88.4 R176, [R220] ;  /* 0x00000000dcb0783b */ /* 0x000ea40000000200 */
[-C--:B------:R-:W-:Y:S06]  /*14140*/  HMMA.16816.F32.BF16 R20, R172, R184.reuse, R20 ;  /* 0x000000b8ac14723c */ /* 0x080fec0000041814 */
[----:B------:R-:W-:Y:S01]  /*14150*/  @!PT LDS RZ, [RZ] ;  /* 0x00000000fffff984 */ /* 0x000fe20000000800 */
[----:B------:R-:W-:Y:S01]  /*14160*/  @!PT LDS RZ, [RZ] ;  /* 0x00000000fffff984 */ /* 0x000fe20000000800 */
[----:B------:R-:W-:Y:S01]  /*14170*/  @!PT LDS RZ, [RZ] ;  /* 0x00000000fffff984 */ /* 0x000fe20000000800 */
[----:B------:R3:W-:Y:S02]  /*14180*/  LDGSTS.E.BYPASS.LTC128B.128 [R227+0x100], [R2.64], !P6 ;  /* 0x0010000002e37fae */ /* 0x0007e4000f101d4c */
[C---:B------:R-:W-:Y:S08]  /*14190*/  HMMA.16816.F32.BF16 R24, R180.reuse, R184, R24 ;  /* 0x000000b8b418723c */ /* 0x040ff00000041818 */
[-C--:B------:R-:W-:Y:S08]  /*141a0*/  HMMA.16816.F32.BF16 R28, R180, R186.reuse, R28 ;  /* 0x000000bab41c723c */ /* 0x080ff0000004181c */
[C---:B------:R-:W-:Y:S08]  /*141b0*/  HMMA.16816.F32.BF16 R32, R172.reuse, R186, R32 ;  /* 0x000000baac20723c */ /* 0x040ff00000041820 */
[-C--:B------:R-:W-:Y:S08]  /*141c0*/  HMMA.16816.F32.BF16 R36, R172, R188.reuse, R36 ;  /* 0x000000bcac24723c */ /* 0x080ff00000041824 */
[C---:B------:R-:W-:Y:S07]  /*141d0*/  HMMA.16816.F32.BF16 R40, R180.reuse, R188, R40 ;  /* 0x000000bcb428723c */ /* 0x040fee0000041828 */
[----:B------:R-:W-:Y:S01]  /*141e0*/  IADD3 R188, P1, R2, UR9, RZ ;  /* 0x0000000902bc7c10 */ /* 0x000fe2000ff3e0ff */
[-C--:B------:R-:W-:Y:S04]  /*141f0*/  HMMA.16816.F32.BF16 R44, R180, R190.reuse, R44 ;  /* 0x000000beb42c723c */ /* 0x080fe8000004182c */
[----:B------:R-:W-:Y:S02]  /*14200*/  IADD3.X R189, R3, UR8, RZ, P1, !PT ;  /* 0x0000000803bd7c10 */ /* 0x000fe40008ffe4ff */
[----:B------:R-:W-:Y:S02]  /*14210*/  IADD3 R186, P0, R188, UR9, RZ ;  /* 0x00000009bcba7c10 */ /* 0x000fe4000ff1e0ff */
[C---:B------:R-:W-:Y:S01]  /*14220*/  HMMA.16816.F32.BF16 R48, R172.reuse, R190, R48 ;  /* 0x000000beac30723c */ /* 0x040fe20000041830 */
[----:B------:R4:W-:Y:S03]  /*14230*/  LDGSTS.E.BYPASS.LTC128B.128 [R227+0x900], [R188.64], !P6 ;  /* 0x00900000bce37fae */ /* 0x0009e6000f101d4c */
[----:B------:R-:W-:Y:S02]  /*14240*/  IADD3.X R187, R189, UR8, RZ, P0, !PT ;  /* 0x00000008bdbb7c10 */ /* 0x000fe400087fe4ff */
[----:B------:R-:W-:Y:S02]  /*14250*/  IADD3 R184, P2, R186, UR9, RZ ;  /* 0x00000009bab87c10 */ /* 0x000fe4000ff5e0ff */
[-C--:B------:R-:W-:Y:S01]  /*14260*/  HMMA.16816.F32.BF16 R52, R172, R192.reuse, R52 ;  /* 0x000000c0ac34723c */ /* 0x080fe20000041834 */
[----:B------:R1:W-:Y:S03]  /*14270*/  LDGSTS.E.BYPASS.LTC128B.128 [R227+0x1100], [R186.64], !P6 ;  /* 0x01100000bae37fae */ /* 0x0003e6000f101d4c */
[----:B------:R-:W-:Y:S02]  /*14280*/  IADD3.X R185, R187, UR8, RZ, P2, !PT ;  /* 0x00000008bbb97c10 */ /* 0x000fe400097fe4ff */
[----:B---3--:R-:W-:Y:S02]  /*14290*/  IADD3 R2, P1, R184, UR9, RZ ;  /* 0x00000009b8027c10 */ /* 0x008fe4000ff3e0ff */
[C---:B------:R-:W-:Y:S01]  /*142a0*/  HMMA.16816.F32.BF16 R56, R180.reuse, R192, R56 ;  /* 0x000000c0b438723c */ /* 0x040fe20000041838 */
[----:B------:R3:W-:Y:S03]  /*142b0*/  LDGSTS.E.BYPASS.LTC128B.128 [R227+0x1900], [R184.64], !P6 ;  /* 0x01900000b8e37fae */ /* 0x0007e6000f101d4c */
[----:B------:R-:W-:Y:S02]  /*142c0*/  IADD3.X R3, R185, UR8, RZ, P1, !PT ;  /* 0x00000008b9037c10 */ /* 0x000fe40008ffe4ff */
[----:B------:R-:W-:Y:S02]  /*142d0*/  IADD3 R190, P0, R2, UR9, RZ ;  /* 0x0000000902be7c10 */ /* 0x000fe4000ff1e0ff */
[-C--:B------:R-:W-:Y:S01]  /*142e0*/  HMMA.16816.F32.BF16 R60, R180, R194.reuse, R60 ;  /* 0x000000c2b43c723c */ /* 0x080fe2000004183c */
[----:B------:R2:W-:Y:S01]  /*142f0*/  LDGSTS.E.BYPASS.LTC128B.128 [R227+0x2100], [R2.64], !P6 ;  /* 0x0210000002e37fae */ /* 0x0005e2000f101d4c */
[----:B------:R-:W-:Y:S02]  /*14300*/  PLOP3.LUT P1, PT, PT, PT, UP2, 0x80, 0x0 ;  /* 0x000000000000781c */ /* 0x000fe40003f2f028 */
[----:B------:R-:W-:Y:S04]  /*14310*/  IADD3.X R191, R3, UR8, RZ, P0, !PT ;  /* 0x0000000803bf7c10 */ /* 0x000fe800087fe4ff */
[C---:B------:R-:W-:Y:S01]  /*14320*/  HMMA.16816.F32.BF16 R64, R172.reuse, R194, R64 ;  /* 0x000000c2ac40723c */ /* 0x040fe20000041840 */
[----:B------:R4:W-:Y:S07]  /*14330*/  LDGSTS.E.BYPASS.LTC128B.128 [R227+0x2900], [R190.64], !P6 ;  /* 0x02900000bee37fae */ /* 0x0009ee000f101d4c */
[-C--:B-1----:R-:W-:Y:S01]  /*14340*/  HMMA.16816.F32.BF16 R68, R172, R168.reuse, R68 ;  /* 0x000000a8ac44723c */ /* 0x082fe20000041844 */
[----:B------:R-:W-:Y:S07]  /*14350*/  LDSM.16.M88.4 R192, [R216+0x8100] ;  /* 0x00810000d8c0783b */ /* 0x000fee0000000200 */
[C---:B------:R-:W-:Y:S01]  /*14360*/  HMMA.16816.F32.BF16 R72, R180.reuse, R168, R72 ;  /* 0x000000a8b448723c */ /* 0x040fe20000041848 */
[----:B------:R-:W0:Y:S07]  /*14370*/  LDGDEPBAR ;  /* 0x00000000000079af */ /* 0x000e2e0000000000 */
[-C--:B------:R-:W-:Y:S01]  /*14380*/  HMMA.16816.F32.BF16 R76, R180, R170.reuse, R76 ;  /* 0x000000aab44c723c */ /* 0x080fe2000004184c */
[----:B---3--:R-:W-:Y:S07]  /*14390*/  LDSM.16.M88.4 R184, [R216+0x6100] ;  /* 0x00610000d8b8783b */ /* 0x008fee0000000200 */
[C---:B------:R-:W-:Y:S01]  /*143a0*/  HMMA.16816.F32.BF16 R80, R172.reuse, R170, R80 ;  /* 0x000000aaac50723c */ /* 0x040fe20000041850 */
[----:B--2---:R-:W2:Y:S06]  /*143b0*/  LDL.64 R2, [R1+0x30] ;  /* 0x0000300001027983 */ /* 0x004eac0000100a00 */
[----:B----4-:R-:W1:Y:S01]  /*143c0*/  LDSM.16.M88.4 R188, [R214+0x3100] ;  /* 0x00310000d6bc783b */ /* 0x010e620000000200 */
[-C--:B------:R-:W-:Y:S07]  /*143d0*/  HMMA.16816.F32.BF16 R84, R172, R176.reuse, R84 ;  /* 0x000000b0ac54723c */ /* 0x080fee0000041854 */
[----:B------:R-:W3:Y:S01]  /*143e0*/  LDSM.16.M88.4 R196, [R214+0x3900] ;  /* 0x00390000d6c4783b */ /* 0x000ee20000000200 */
[C---:B------:R-:W-:Y:S07]  /*143f0*/  HMMA.16816.F32.BF16 R88, R180.reuse, R176, R88 ;  /* 0x000000b0b458723c */ /* 0x040fee0000041858 */
[----:B------:R-:W4:Y:S01]  /*14400*/  LDSM.16.M88.4 R200, [R214+0x4100] ;  /* 0x00410000d6c8783b */ /* 0x000f220000000200 */
[-C--:B------:R-:W-:Y:S07]  /*14410*/  HMMA.16816.F32.BF16 R92, R180, R178.reuse, R92 ;  /* 0x000000b2b45c723c */ /* 0x080fee000004185c */
[----:B------:R-:W3:Y:S01]  /*14420*/  LDSM.16.M88.4 R168, [R214+0x4900] ;  /* 0x00490000d6a8783b */ /* 0x000ee20000000200 */
[----:B------:R-:W-:Y:S07]  /*14430*/  HMMA.16816.F32.BF16 R96, R172, R178, R96 ;  /* 0x000000b2ac60723c */ /* 0x000fee0000041860 */
[----:B------:R-:W3:Y:S08]  /*14440*/  LDSM.16.M88.4 R180, [R214+0x5100] ;  /* 0x00510000d6b4783b */ /* 0x000ef00000000200 */
[----:B------:R-:W4:Y:S01]  /*14450*/  LDSM.16.M88.4 R204, [R214+0x5900] ;  /* 0x00590000d6cc783b */ /* 0x000f220000000200 */
[-C--:B-1----:R-:W-:Y:S07]  /*14460*/  HMMA.16816.F32.BF16 R4, R184, R188.reuse, R4 ;  /* 0x000000bcb804723c */ /* 0x082fee0000041804 */
[----:B------:R-:W-:Y:S01]  /*14470*/  LDSM.16.M88.4 R172, [R217+0x6100] ;  /* 0x00610000d9ac783b */ /* 0x000fe20000000200 */
[C---:B------:R-:W-:Y:S07]  /*14480*/  HMMA.16816.F32.BF16 R8, R192.reuse, R188, R8 ;  /* 0x000000bcc008723c */ /* 0x040fee0000041808 */
[----:B------:R-:W1:Y:S01]  /*14490*/  LDSM.16.M88.4 R176, [R213] ;  /* 0x00000000d5b0783b */ /* 0x000e620000000200 */
[-C--:B------:R-:W-:Y:S08]  /*144a0*/  HMMA.16816.F32.BF16 R12, R192, R190.reuse, R12 ;  /* 0x000000bec00c723c */ /* 0x080ff0000004180c */
[C---:B------:R-:W-:Y:S01]  /*144b0*/  HMMA.16816.F32.BF16 R16, R184.reuse, R190, R16 ;  /* 0x000000beb810723c */ /* 0x040fe20000041810 */
[----:B------:R-:W1:Y:S07]  /*144c0*/  LDSM.16.M88.4 R188, [R217+0x8100] ;  /* 0x00810000d9bc783b */ /* 0x000e6e0000000200 */
        /* <DEDUP_REMOVED lines=20> */
[-C--:B-1----:R-:W-:Y:S08]  /*14610*/  HMMA.16816.F32.BF16 R4, R172, R176.reuse, R4 ;  /* 0x000000b0ac04723c */ /* 0x082ff00000041804 */
        /* <DEDUP_REMOVED lines=9> */
[----:B------:R-:W3:Y:S01]  /*146b0*/  MUFU.TANH R176, R5 ;  /* 0x0000000500b07308 */ /* 0x000ee20000002400 */
        /* <DEDUP_REMOVED lines=12> */
[----:B------:R-:W-:Y:S09]  /*14780*/  FMUL.FTZ R19, R19, c[0x0][0x320] ;  /* 0x0000c80013137a20 */ /* 0x000ff20000410000 */
[----:B------:R1:W1:Y:S01]  /*14790*/  MUFU.TANH R231, R7 ;  /* 0x0000000700e77308 */ /* 0x0002620000002400 */
[----:B----4-:R-:W4:Y:S09]  /*147a0*/  LDL R14, [R1+0x20] ;  /* 0x00002000010e7983 */ /* 0x010f320000100800 */
[----:B------:R-:W2:Y:S10]  /*147b0*/  MUFU.TANH R246, R8 ;  /* 0x0000000800f67308 */ /* 0x000eb40000002400 */
        /* <DEDUP_REMOVED lines=50> */
[----:B------:R-:W2:Y:S01]  /*14ae0*/  MUFU.TANH R20, R20 ;  /* 0x0000001400147308 */ /* 0x000ea20000002400 */
[C---:B------:R-:W-:Y:S01]  /*14af0*/  HMMA.16816.F32.BF16 R64, R172.reuse, R6, R64 ;  /* 0x00000006ac40723c */ /* 0x040fe20000041840 */
[----:B------:R-:W2:Y:S01]  /*14b00*/  LDSM.16.M88.4 R4, [R213+0x2800] ;  /* 0x00280000d504783b */ /* 0x000ea20000000200 */
[----:B------:R-:W-:Y:S04]  /*14b10*/  DEPBAR.LE SB0, 0x0 ;  /* 0x000080000000791a */ /* 0x000fe80000000000 */
[----:B------:R-:W-:Y:S02]  /*14b20*/  FMUL.FTZ R50, R50, c[0x0][0x320] ;  /* 0x0000c80032327a20 */ /* 0x000fe40000410000 */
[----:B------:R-:W-:Y:S01]  /*14b30*/  FMUL.FTZ R58, R58, c[0x0][0x320] ;  /* 0x0000c8003a3a7a20 */ /* 0x000fe20000410000 */
[----:B------:R-:W2:Y:S01]  /*14b40*/  MUFU.TANH R13, R21 ;  /* 0x00000015000d7308 */ /* 0x000ea20000002400 */
[----:B------:R-:W-:Y:S01]  /*14b50*/  BAR.SYNC.DEFER_BLOCKING 0x0 ;  /* 0x0000000000007b1d */ /* 0x000fe20000010000 */
[-C--:B-1----:R-:W-:Y:S05]  /*14b60*/  HMMA.16816.F32.BF16 R68, R172, R8.reuse, R68 ;  /* 0x00000008ac44723c */ /* 0x082fea0000041844 */
[----:B------:R-:W-:Y:S02]  /*14b70*/  FMUL.FTZ R52, R52, c[0x0][0x320] ;  /* 0x0000c80034347a20 */ /* 0x000fe40000410000 */
[----:B------:R-:W-:Y:S01]  /*14b80*/  FMUL.FTZ R53, R53, c[0x0][0x320] ;  /* 0x0000c80035357a20 */ /* 0x000fe20000410000 */
[----:B------:R1:W1:Y:S01]  /*14b90*/  MUFU.TANH R180, R58 ;  /* 0x0000003a00b47308 */ /* 0x0002620000002400 */
[C---:B------:R-:W-:Y:S04]  /*14ba0*/  HMMA.16816.F32.BF16 R72, R188.reuse, R8, R72 ;  /* 0x00000008bc48723c */ /* 0x040fe80000041848 */
[----:B------:R-:W-:Y:S02]  /*14bb0*/  FMUL.FTZ R54, R54, c[0x0][0x320] ;  /* 0x0000c80036367a20 */ /* 0x000fe40000410000 */
[----:B------:R-:W-:Y:S02]  /*14bc0*/  FMUL.FTZ R55, R55, c[0x0][0x320] ;  /* 0x0000c80037377a20 */ /* 0x000fe40000410000 */
[-C--:B------:R-:W-:Y:S01]  /*14bd0*/  HMMA.16816.F32.BF16 R76, R188, R10.reuse, R76 ;  /* 0x0000000abc4c723c */ /* 0x080fe2000004184c */
[----:B------:R3:W3:Y:S03]  /*14be0*/  MUFU.TANH R194, R22 ;  /* 0x0000001600c27308 */ /* 0x0006e60000002400 */
[----:B------:R-:W-:Y:S02]  /*14bf0*/  FMUL.FTZ R56, R56, c[0x0][0x320] ;  /* 0x0000c80038387a20 */ /* 0x000fe40000410000 */
[----:B------:R-:W-:Y:S02]  /*14c00*/  FMUL.FTZ R57, R57, c[0x0][0x320] ;  /* 0x0000c80039397a20 */ /* 0x000fe40000410000 */
[C---:B------:R-:W-:Y:S03]  /*14c10*/  HMMA.16816.F32.BF16 R80, R172.reuse, R10, R80 ;  /* 0x0000000aac50723c */ /* 0x040fe60000041850 */
[----:B------:R3:W3:Y:S01]  /*14c20*/  MUFU.TANH R186, R23 ;  /* 0x0000001700ba7308 */ /* 0x0006e20000002400 */
[----:B------:R-:W-:Y:S02]  /*14c30*/  FMUL.FTZ R59, R59, c[0x0][0x320] ;  /* 0x0000c8003b3b7a20 */ /* 0x000fe40000410000 */
[----:B------:R-:W-:Y:S01]  /*14c40*/  FMUL.FTZ R60, R60, c[0x0][0x320] ;  /* 0x0000c8003c3c7a20 */ /* 0x000fe20000410000 */
[----:B-1----:R-:W3:Y:S01]  /*14c50*/  LDL R58, [R1] ;  /* 0x00000000013a7983 */ /* 0x002ee20000100800 */
[-C--:B--2---:R-:W-:Y:S04]  /*14c60*/  HMMA.16816.F32.BF16 R84, R172, R4.reuse, R84 ;  /* 0x00000004ac54723c */ /* 0x084fe80000041854 */
[----:B------:R-:W-:Y:S01]  /*14c70*/  FMUL.FTZ R61, R61, c[0x0][0x320] ;  /* 0x0000c8003d3d7a20 */ /* 0x000fe20000410000 */
[----:B------:R1:W2:Y:S01]  /*14c80*/  MUFU.TANH R207, R24 ;  /* 0x0000001800cf7308 */ /* 0x0002a20000002400 */
[----:B------:R-:W-:Y:S02]  /*14c90*/  FMUL.FTZ R63, R63, c[0x0][0x320] ;  /* 0x0000c8003f3f7a20 */ /* 0x000fe40000410000 */
[C---:B------:R-:W-:Y:S04]  /*14ca0*/  HMMA.16816.F32.BF16 R88, R188.reuse, R4, R88 ;  /* 0x00000004bc58723c */ /* 0x040fe80000041858 */
[----:B------:R-:W-:Y:S02]  /*14cb0*/  FMUL.FTZ R64, R64, c[0x0][0x320] ;  /* 0x0000c80040407a20 */ /* 0x000fe40000410000 */
[----:B------:R-:W-:Y:S01]  /*14cc0*/  FMUL.FTZ R65, R65, c[0x0][0x320] ;  /* 0x0000c80041417a20 */ /* 0x000fe20000410000 */
[----:B------:R1:W1:Y:S01]  /*14cd0*/  MUFU.TANH R206, R25 ;  /* 0x0000001900ce7308 */ /* 0x0002620000002400 */
[-C--:B------:R-:W-:Y:S04]  /*14ce0*/  HMMA.16816.F32.BF16 R92, R188, R6.reuse, R92 ;  /* 0x00000006bc5c723c */ /* 0x080fe8000004185c */
[----:B------:R-:W-:Y:S02]  /*14cf0*/  FMUL.FTZ R66, R66, c[0x0][0x320] ;  /* 0x0000c80042427a20 */ /* 0x000fe40000410000 */
[----:B------:R-:W-:Y:S02]  /*14d00*/  FMUL.FTZ R67, R67, c[0x0][0x320] ;  /* 0x0000c80043437a20 */ /* 0x000fe40000410000 */
[----:B------:R-:W-:Y:S01]  /*14d10*/  HMMA.16816.F32.BF16 R96, R172, R6, R96 ;  /* 0x00000006ac60723c */ /* 0x000fe20000041860 */
[----:B------:R1:W1:Y:S03]  /*14d20*/  MUFU.TANH R233, R27 ;  /* 0x0000001b00e97308 */ /* 0x0002660000002400 */
[----:B------:R-:W-:Y:S02]  /*14d30*/  FMUL.FTZ R68, R68, c[0x0][0x320] ;  /* 0x0000c80044447a20 */ /* 0x000fe40000410000 */
[----:B------:R-:W-:Y:S02]  /*14d40*/  FMUL.FTZ R69, R69, c[0x0][0x320] ;  /* 0x0000c80045457a20 */ /* 0x000fe40000410000 */
[----:B------:R-:W-:Y:S03]  /*14d50*/  FMUL.FTZ R70, R70, c[0x0][0x320] ;  /* 0x0000c80046467a20 */ /* 0x000fe60000410000 */
        /* <DEDUP_REMOVED lines=48> */
[----:B------:R1:W1:Y:S10]  /*15060*/  MUFU.TANH R169, R39 ;  /* 0x0000002700a97308 */ /* 0x0002740000002400 */
        /* <DEDUP_REMOVED lines=16> */
[----:B------:R1:W1:Y:S10]  /*15170*/  MUFU.TANH R168, R56 ;  /* 0x0000003800a87308 */ /* 0x0002740000002400 */
[----:B------:R1:W1:Y:S01]  /*15180*/  MUFU.TANH R56, R57 ;  /* 0x0000003900387308 */ /* 0x0002620000002400 */
[C---:B---3--:R-:W-:Y:S09]  /*15190*/  ISETP.GT.AND P0, PT, R225.reuse, R58, PT ;  /* 0x0000003ae100720c */ /* 0x048ff20003f04270 */
[----:B------:R3:W1:Y:S04]  /*151a0*/  MUFU.TANH R179, R59 ;  /* 0x0000003b00b37308 */ /* 0x0006680000002400 */
[----:B------:R-:W-:Y:S02]  /*151b0*/  @P0 MOV R2, R250 ;  /* 0x000000fa00020202 */ /* 0x000fe40000000f00 */
[----:B------:R-:W-:Y:S04]  /*151c0*/  @P0 IADD3 R4, R225, -0x1, RZ ;  /* 0xffffffffe1040810 */ /* 0x000fe80007ffe0ff */
[----:B------:R-:W1:Y:S01]  /*151d0*/  MUFU.TANH R60, R60 ;  /* 0x0000003c003c7308 */ /* 0x000e620000002400 */
[----:B------:R-:W-:Y:S05]  /*151e0*/  @P0 SHF.R.S32.HI R0, RZ, 0x1f, R4 ;  /* 0x0000001fff000819 */ /* 0x000fea0000011404 */
[----:B------:R-:W-:Y:S04]  /*151f0*/  @P0 IMAD R0, R0, c[0x0][0x1e0], RZ ;  /* 0x0000780000000a24 */ /* 0x000fe800078e02ff */
[----:B------:R-:W1:Y:S01]  /*15200*/  MUFU.TANH R61, R61 ;  /* 0x0000003d003d7308 */ /* 0x000e620000002400 */
[C---:B------:R-:W-:Y:S02]  /*15210*/  @P0 IMAD R0, R4.reuse, c[0x0][0x1e4], R0 ;  /* 0x0000790004000a24 */ /* 0x040fe400078e0200 */
[----:B------:R-:W-:Y:S05]  /*15220*/  @P0 IMAD.WIDE.U32 R4, R4, c[0x0][0x1e0], RZ ;  /* 0x0000780004040a25 */ /* 0x000fea00078e00ff */
[----:B------:R-:W-:Y:S02]  /*15230*/  @P0 IADD3 R0, R5, R0, RZ ;  /* 0x0000000005000210 */ /* 0x000fe40007ffe0ff */
[----:B------:R3:W1:Y:S01]  /*15240*/  MUFU.TANH R178, R62 ;  /* 0x0000003e00b27308 */ /* 0x0006620000002400 */
[----:B------:R-:W-:Y:S01]  /*15250*/  @P0 IMAD.WIDE.U32 R2, R4, 0x60, R2 ;  /* 0x0000006004020825 */ /* 0x000fe200078e0002 */
[----:B------:R-:W-:Y:S03]  /*15260*/  MOV R5, R226 ;  /* 0x000000e200057202 */ /* 0x000fe60000000f00 */
[----:B------:R-:W-:Y:S01]  /*15270*/  @P1 IMAD.HI.U32 R4, R226, c[0x0][0x2c8], RZ ;  /* 0x0000b200e2041a27 */ /* 0x000fe200078e00ff */
[----:B------:R-:W-:Y:S03]  /*15280*/  @P0 LEA R6, P2, R2, c[0x0][0x1c8], 0x1 ;  /* 0x0000720002060a11 */ /* 0x000fe600078408ff */
[----:B------:R-:W-:Y:S01]  /*15290*/  @P0 IMAD R0, R0, 0x60, RZ ;  /* 0x0000006000000824 */ /* 0x000fe200078e02ff */
[----:B------:R-:W1:Y:S01]  /*152a0*/  MUFU.TANH R63, R63 ;  /* 0x0000003f003f7308 */ /* 0x000e620000002400 */
[----:B------:R-:W-:Y:S02]  /*152b0*/  @P0 IADD3 R10, P4, R6, UR6, RZ ;  /* 0x00000006060a0c10 */ /* 0x000fe4000ff9e0ff */
[----:B------:R-:W-:Y:S02]  /*152c0*/  @P3 SHF.R.U32.HI R5, RZ, c[0x0][0x2cc], R4 ;  /* 0x0000b300ff053a19 */ /* 0x000fe40000011604 */
[----:B------:R-:W-:Y:S02]  /*152d0*/  @P0 IADD3 R8, P1, R10, UR6, RZ ;  /* 0x000000060a080c10 */ /* 0x000fe4000ff3e0ff */
[----:B------:R-:W-:Y:S01]  /*152e0*/  @P0 IADD3 R0, R3, R0, RZ ;  /* 0x0000000003000210 */ /* 0x000fe20007ffe0ff */
[----:B------:R-:W1:Y:S02]  /*152f0*/  SHFL.IDX PT, R4, R5, RZ, 0x1c1f ;  /* 0x001c1fff05047589 */ /* 0x000e6400000e0000 */
[----:B------:R-:W1:Y:S01]  /*15300*/  MUFU.TANH R64, R64 ;  /* 0x0000004000407308 */ /* 0x000e620000002400 */
[----:B------:R-:W-:Y:S02]  /*15310*/  @P0 LEA.HI.X R7, R2, c[0x0][0x1cc], R0, 0x1, P2 ;  /* 0x0000730002070a11 */ /* 0x000fe400010f0c00 */
[----:B------:R-:W-:Y:S02]  /*15320*/  @P0 IADD3 R2, P3, R8, UR6, RZ ;  /* 0x0000000608020c10 */ /* 0x000fe4000ff7e0ff */
[----:B------:R-:W-:Y:S01]  /*15330*/  @P0 IADD3.X R11, R7, UR7, RZ, P4, !PT ;  /* 0x00000007070b0c10 */ /* 0x000fe2000a7fe4ff */
[----:B------:R-:W-:Y:S01]  /*15340*/  @!PT LDS RZ, [RZ] ;  /* 0x00000000fffff984 */ /* 0x000fe20000000800 */
[----:B------:R-:W-:Y:S01]  /*15350*/  @!PT LDS RZ, [RZ] ;  /* 0x00000000fffff984 */ /* 0x000fe20000000800 */
[----:B------:R1:W-:Y:S03]  /*15360*/  @P0 LDGSTS.E.BYPASS.LTC128B.128 [R227+0x3100], [R6.64], !P6 ;  /* 0x0310000006e30fae */ /* 0x0003e6000f101d4c */
[----:B------:R-:W-:Y:S01]  /*15370*/  @P0 IADD3.X R9, R11, UR7, RZ, P1, !PT ;  /* 0x000000070b090c10 */ /* 0x000fe20008ffe4ff */
[----:B------:R-:W2:Y:S03]  /*15380*/  MUFU.TANH R65, R65 ;  /* 0x0000004100417308 */ /* 0x000ea60000002400 */
[----:B------:R-:W-:Y:S01]  /*15390*/  @P0 IADD3.X R3, R9, UR7, RZ, P3, !PT ;  /* 0x0000000709030c10 */ /* 0x000fe20009ffe4ff */
[----:B------:R3:W-:Y:S06]  /*153a0*/  @P0 LDGSTS.E.BYPASS.LTC128B.128 [R227+0x3900], [R10.64], !P6 ;  /* 0x039000000ae30fae */ /* 0x0007ec000f101d4c */
[----:B------:R-:W2:Y:S02]  /*153b0*/  MUFU.TANH R66, R66 ;  /* 0x0000004200427308 */ /* 0x000ea40000002400 */
[----:B------:R2:W-:Y:S08]  /*153c0*/  @P0 LDGSTS.E.BYPASS.LTC128B.128 [R227+0x4100], [R8.64], !P6 ;  /* 0x0410000008e30fae */ /* 0x0005f0000f101d4c */
[----:B------:R-:W3:Y:S01]  /*153d0*/  MUFU.TANH R67, R67 ;  /* 0x0000004300437308 */ /* 0x000ee20000002400 */
[----:B------:R3:W-:Y:S01]  /*153e0*/  @P0 LDGSTS.E.BYPASS.LTC128B.128 [R227+0x4900], [R2.64], !P6 ;  /* 0x0490000002e30fae */ /* 0x0007e2000f101d4c */
[----:B-1----:R-:W-:Y:S04]  /*153f0*/  @P0 IADD3 R6, P2, R2, UR6, RZ ;  /* 0x0000000602060c10 */ /* 0x002fe8000ff5e0ff */
[----:B------:R-:W-:Y:S04]  /*15400*/  @P0 IADD3.X R7, R3, UR7, RZ, P2, !PT ;  /* 0x0000000703070c10 */ /* 0x000fe800097fe4ff */
[----:B------:R-:W1:Y:S01]  /*15410*/  MUFU.TANH R68, R68 ;  /* 0x0000004400447308 */ /* 0x000e620000002400 */
[----:B------:R4:W-:Y:S01]  /*15420*/  @P0 LDGSTS.E.BYPASS.LTC128B.128 [R227+0x5100], [R6.64], !P6 ;  /* 0x0510000006e30fae */ /* 0x0009e2000f101d4c */
[----:B--2---:R-:W-:Y:S08]  /*15430*/  @P0 IADD3 R8, P1, R6, UR6, RZ ;  /* 0x0000000606080c10 */ /* 0x004ff0000ff3e0ff */
[----:B------:R-:W2:Y:S01]  /*15440*/  MUFU.TANH R69, R69 ;  /* 0x0000004500457308 */ /* 0x000ea20000002400 */
[----:B------:R-:W-:Y:S05]  /*15450*/  @P0 IADD3.X R9, R7, UR7, RZ, P1, !PT ;  /* 0x0000000707090c10 */ /* 0x000fea0008ffe4ff */
[----:B------:R1:W-:Y:S01]  /*15460*/  @P0 LDGSTS.E.BYPASS.LTC128B.128 [R227+0x5900], [R8.64], !P6 ;  /* 0x0590000008e30fae */ /* 0x0003e2000f101d4c */
[----:B---3--:R-:W-:Y:S03]  /*15470*/  IMAD R3, R225, -0x60, RZ ;  /* 0xffffffa0e1037824 */ /* 0x008fe600078e02ff */
[----:B------:R-:W3:Y:S01]  /*15480*/  MUFU.TANH R70, R70 ;  /* 0x0000004600467308 */ /* 0x000ee20000002400 */
[----:B------:R-:W-:Y:S03]  /*15490*/  PLOP3.LUT P0, PT, PT, PT, UP1, 0x40, 0x0 ;  /* 0x000000000000781c */ /* 0x000fe60003f0e818 */
[----:B------:R-:W0:Y:S01]  /*154a0*/  LDGDEPBAR ;  /* 0x00000000000079af */ /* 0x000e220000000000 */
[C---:B----4-:R-:W-:Y:S05]  /*154b0*/  IADD3 R7, -R14.reuse, 0x1, R3 ;  /* 0x000000010e077810 */ /* 0x050fea0007ffe103 */
[----:B------:R-:W4:Y:S01]  /*154c0*/  MUFU.TANH R71, R71 ;  /* 0x0000004700477308 */ /* 0x000f220000002400 */
[----:B------:R-:W-:Y:S04]  /*154d0*/  IADD3 R7, R7, c[0x0][0x1d0], RZ ;  /* 0x0000740007077a10 */ /* 0x000fe80007ffe0ff */
[----:B------:R-:W-:Y:S05]  /*154e0*/  IADD3 R7, R7, -c[0x0][0x168], RZ ;  /* 0x80005a0007077a10 */ /* 0x000fea0007ffe0ff */
[----:B------:R-:W2:Y:S01]  /*154f0*/  MUFU.TANH R72, R72 ;  /* 0x0000004800487308 */ /* 0x000ea20000002400 */
[C---:B------:R-:W-:Y:S02]  /*15500*/  IADD3 R6, R7.reuse, c[0x0][0x328], RZ ;  /* 0x0000ca0007067a10 */ /* 0x040fe40007ffe0ff */
[----:B------:R-:W-:Y:S02]  /*15510*/  IADD3 R7, R7, UR10, RZ ;  /* 0x0000000a07077c10 */ /* 0x000fe4000fffe0ff */
[----:B-1----:R-:W-:Y:S02]  /*15520*/  IADD3 R8, -R14, R3, RZ ;  /* 0x000000030e087210 */ /* 0x002fe40007ffe1ff */
[-C--:B------:R-:W-:Y:S02]  /*15530*/  IADD3 R2, R6, R4.reuse, RZ ;  /* 0x0000000406027210 */ /* 0x080fe40007ffe0ff */
[----:B------:R-:W-:Y:S01]  /*15540*/  IADD3 R0, R7, R4, RZ ;  /* 0x0000000407007210 */ /* 0x000fe20007ffe0ff */
        /* <DEDUP_REMOVED lines=42> */
.L_x_507:
[----:B------:R-:W-:Y:S04]  /*157f0*/  MOV R9, c[0x0][0x32c] ;  /* 0x0000cb0000097a02 */ /* 0x000fe80000000f00 */
[----:B------:R-:W-:Y:S11]  /*15800*/  ISETP.NE.AND P0, PT, R9, 0x1, PT ;  /* 0x000000010900780c */ /* 0x000ff60003f05270 */
[----:B------:R-:W-:Y:S02]  /*15810*/  @!UPT UIADD3 URZ, URZ, URZ, URZ ;  /* 0x0000003f3f3ff290 */ /* 0x000fe4000fffe03f */
[----:B------:R-:W-:Y:S05]  /*15820*/  @P0 IMAD.HI.U32 R9, R4, c[0x0][0x330], RZ ;  /* 0x0000cc0004090a27 */ /* 0x000fea00078e00ff */
[----:B------:R-:W-:Y:S02]  /*15830*/  @P0 SHF.R.U32.HI R4, RZ, c[0x0][0x334], R9 ;  /* 0x0000cd00ff040a19 */ /* 0x000fe40000011609 */
.L_x_508:
[----:B------:R-:W-:Y:S05]  /*15840*/  BSYNC B0 ;  /* 0x0000000000007941 */ /* 0x000fea0003800000 */
.L_x_506:
[----:B------:R-:W-:Y:S05]  /*15850*/  IMAD R4, R4, c[0x0][0x32c], R8 ;  /* 0x0000cb0004047a24 */ /* 0x000fea00078e0208 */
[----:B------:R-:W-:Y:S02]  /*15860*/  IADD3 R9, R4, c[0x0][0x32c], RZ ;  /* 0x0000cb0004097a10 */ /* 0x000fe40007ffe0ff */
[----:B------:R-:W-:Y:S02]  /*15870*/  IMNMX R0, R0, R4, !PT ;  /* 0x0000000400007217 */ /* 0x000fe40007800200 */
[----:B------:R-:W-:Y:S02]  /*15880*/  IMNMX R2, R2, R9, PT ;  /* 0x0000000902027217 */ /* 0x000fe40003800200 */
.L_x_505:
        /* <DEDUP_REMOVED lines=43> */
[----:B-1----:R-:W-:Y:S02]  /*15b40*/  FSEL R90, R37, -INF , !P0 ;  /* 0xff800000255a7808 */ /* 0x002fe40004000000 */
        /* <DEDUP_REMOVED lines=90> */
.L_x_511:
[----:B------:R-:W-:Y:S04]  /*160f0*/  MOV R26, c[0x0][0x32c] ;  /* 0x0000cb00001a7a02 */ /* 0x000fe80000000f00 */
[----:B------:R-:W-:Y:S11]  /*16100*/  ISETP.NE.AND P0, PT, R26, 0x1, PT ;  /* 0x000000011a00780c */ /* 0x000ff60003f05270 */
[----:B------:R-:W-:Y:S02]  /*16110*/  @!UPT UIADD3 URZ, URZ, URZ, URZ ;  /* 0x0000003f3f3ff290 */ /* 0x000fe4000fffe03f */
[----:B------:R-:W-:Y:S05]  /*16120*/  @P0 IMAD.HI.U32 R26, R3, c[0x0][0x330], RZ ;  /* 0x0000cc00031a0a27 */ /* 0x000fea00078e00ff */
[----:B------:R-:W-:Y:S02]  /*16130*/  @P0 SHF.R.U32.HI R3, RZ, c[0x0][0x334], R26 ;  /* 0x0000cd00ff030a19 */ /* 0x000fe4000001161a */
.L_x_512:
[----:B------:R-:W-:Y:S05]  /*16140*/  BSYNC B0 ;  /* 0x0000000000007941 */ /* 0x000fea0003800000 */
.L_x_510:
[----:B------:R-:W-:Y:S05]  /*16150*/  IMAD R3, R3, c[0x0][0x32c], R8 ;  /* 0x0000cb0003037a24 */ /* 0x000fea00078e0208 */
[----:B------:R-:W-:Y:S02]  /*16160*/  IADD3 R26, R3, c[0x0][0x32c], RZ ;  /* 0x0000cb00031a7a10 */ /* 0x000fe40007ffe0ff */
[----:B------:R-:W-:Y:S02]  /*16170*/  IMNMX R0, R0, R3, !PT ;  /* 0x0000000300007217 */ /* 0x000fe40007800200 */
[----:B------:R-:W-:Y:S02]  /*16180*/  IMNMX R2, R2, R26, PT ;  /* 0x0000001a02027217 */ /* 0x000fe40003800200 */
.L_x_509:
        /* <DEDUP_REMOVED lines=111> */
.L_x_515:
[----:B------:R-:W-:Y:S04]  /*16880*/  MOV R26, c[0x0][0x32c] ;  /* 0x0000cb00001a7a02 */ /* 0x000fe80000000f00 */
[----:B------:R-:W-:Y:S11]  /*16890*/  ISETP.NE.AND P0, PT, R26, 0x1, PT ;  /* 0x000000011a00780c */ /* 0x000ff60003f05270 */
[----:B------:R-:W-:Y:S02]  /*168a0*/  @!UPT UIADD3 URZ, URZ, URZ, URZ ;  /* 0x0000003f3f3ff290 */ /* 0x000fe4000fffe03f */
[----:B------:R-:W-:Y:S05]  /*168b0*/  @P0 IMAD.HI.U32 R26, R3, c[0x0][0x330], RZ ;  /* 0x0000cc00031a0a27 */ /* 0x000fea00078e00ff */
[----:B------:R-:W-:Y:S02]  /*168c0*/  @P0 SHF.R.U32.HI R3, RZ, c[0x0][0x334], R26 ;  /* 0x0000cd00ff030a19 */ /* 0x000fe4000001161a */
.L_x_516:
[----:B------:R-:W-:Y:S05]  /*168d0*/  BSYNC B0 ;  /* 0x0000000000007941 */ /* 0x000fea0003800000 */
.L_x_514:
[----:B------:R-:W-:Y:S05]  /*168e0*/  IMAD R3, R3, c[0x0][0x32c], R8 ;  /* 0x0000cb0003037a24 */ /* 0x000fea00078e0208 */
[----:B------:R-:W-:Y:S02]  /*168f0*/  IADD3 R26, R3, c[0x0][0x32c], RZ ;  /* 0x0000cb00031a7a10 */ /* 0x000fe40007ffe0ff */
[----:B------:R-:W-:Y:S02]  /*16900*/  IMNMX R0, R0, R3, !PT ;  /* 0x0000000300007217 */ /* 0x000fe40007800200 */
[----:B------:R-:W-:Y:S02]  /*16910*/  IMNMX R2, R2, R26, PT ;  /* 0x0000001a02027217 */ /* 0x000fe40003800200 */
.L_x_513:
        /* <DEDUP_REMOVED lines=111> */
.L_x_519:
[----:B------:R-:W-:Y:S04]  /*17010*/  MOV R5, c[0x0][0x32c] ;  /* 0x0000cb0000057a02 */ /* 0x000fe80000000f00 */
[----:B------:R-:W-:Y:S11]  /*17020*/  ISETP.NE.AND P0, PT, R5, 0x1, PT ;  /* 0x000000010500780c */ /* 0x000ff60003f05270 */
[----:B------:R-:W-:Y:S02]  /*17030*/  @!UPT UIADD3 URZ, URZ, URZ, URZ ;  /* 0x0000003f3f3ff290 */ /* 0x000fe4000fffe03f */
[----:B------:R-:W-:Y:S05]  /*17040*/  @P0 IMAD.HI.U32 R5, R3, c[0x0][0x330], RZ ;  /* 0x0000cc0003050a27 */ /* 0x000fea00078e00ff */
[----:B------:R-:W-:Y:S02]  /*17050*/  @P0 SHF.R.U32.HI R3, RZ, c[0x0][0x334], R5 ;  /* 0x0000cd00ff030a19 */ /* 0x000fe40000011605 */
.L_x_520:
[----:B------:R-:W-:Y:S05]  /*17060*/  BSYNC B0 ;  /* 0x0000000000007941 */ /* 0x000fea0003800000 */
.L_x_518:
[----:B------:R-:W-:Y:S05]  /*17070*/  IMAD R8, R3, c[0x0][0x32c], R8 ;  /* 0x0000cb0003087a24 */ /* 0x000fea00078e0208 */
[----:B------:R-:W-:Y:S02]  /*17080*/  IADD3 R3, R8, c[0x0][0x32c], RZ ;  /* 0x0000cb0008037a10 */ /* 0x000fe40007ffe0ff */
[----:B------:R-:W-:Y:S02]  /*17090*/  IMNMX R0, R0, R8, !PT ;  /* 0x0000000800007217 */ /* 0x000fe40007800200 */
[----:B------:R-:W-:Y:S02]  /*170a0*/  IMNMX R2, R2, R3, PT ;  /* 0x0000000302027217 */ /* 0x000fe40003800200 */
.L_x_517:
        /* <DEDUP_REMOVED lines=24> */
[----:B------:R-:W-:Y:S02]  /*17230*/  MOV R52, R58 ;  /* 0x0000003a00347202 */ /* 0x000fe40000000f00 */
        /* <DEDUP_REMOVED lines=81> */
[----:B------:R-:W-:Y:S02]  /*17750*/  ISETP.LT.OR P0, PT, R2, 0x32, P0 ;  /* 0x000000320200780c */ /* 0x000fe40000701670 */
[----:B------:R-:W-:Y:S02]  /*17760*/  MOV R80, R52 ;  /* 0x0000003400507202 */ /* 0x000fe40000000f00 */
[----:B------:R-:W-:Y:S02]  /*17770*/  FSEL R179, R179, -INF , !P0 ;  /* 0xff800000b3b37808 */ /* 0x000fe40004000000 */
[----:B------:R-:W-:Y:S01]  /*17780*/  ISETP.NE.AND P0, PT, R12, RZ, PT ;  /* 0x000000ff0c00720c */ /* 0x000fe20003f05270 */
[----:B------:R-:W-:Y:S03]  /*17790*/  IMAD.MOV.U32 R249, RZ, RZ, R80 ;  /* 0x000000fffff97224 */ /* 0x000fe600078e0050 */
        /* <DEDUP_REMOVED lines=55> */
[----:B------:R-:W-:Y:S02]  /*17b10*/  FMNMX.FTZ R6, R168, R6, !PT ;  /* 0x00000006a8067209 */ /* 0x000fe40007810000 */
[----:B------:R-:W-:Y:S02]  /*17b20*/  ISETP.NE.AND P3, PT, R9, RZ, PT ;  /* 0x000000ff0900720c */ /* 0x000fe40003f65270 */
[C---:B------:R-:W-:Y:S02]  /*17b30*/  ISETP.GT.AND P4, PT, R0.reuse, 0x59, !P4 ;  /* 0x000000590000780c */ /* 0x040fe40006784270 */
[----:B------:R-:W-:Y:S01]  /*17b40*/  ISETP.GT.AND P3, PT, R0, 0x50, !P3 ;  /* 0x000000500000780c */ /* 0x000fe20005f64270 */
[----:B------:R2:W3:Y:S01]  /*17b50*/  MUFU.EX2 R87, R3 ;  /* 0x0000000300577308 */ /* 0x0004e20000000800 */
[----:B------:R-:W-:Y:S02]  /*17b60*/  FMNMX.FTZ R4, R189, R4, !PT ;  /* 0x00000004bd047209 */ /* 0x000fe40007810000 */
[----:B------:R-:W-:Y:S02]  /*17b70*/  ISETP.NE.AND P1, PT, R10, RZ, PT ;  /* 0x000000ff0a00720c */ /* 0x000fe40003f25270 */
[----:B------:R-:W-:Y:S02]  /*17b80*/  FMNMX.FTZ R4, R191, R4, !PT ;  /* 0x00000004bf047209 */ /* 0x000fe40007810000 */
[----:B------:R-:W-:Y:S02]  /*17b90*/  ISETP.GT.AND P0, PT, R0, 0x49, !P1 ;  /* 0x000000490000780c */ /* 0x000fe40004f04270 */
[----:B------:R-:W-:Y:S02]  /*17ba0*/  FMNMX.FTZ R4, R202, R4, !PT ;  /* 0x00000004ca047209 */ /* 0x000fe40007810000 */
[----:B------:R-:W-:Y:S02]  /*17bb0*/  FSETP.NEU.FTZ.AND P1, PT, R71, -INF , PT ;  /* 0xff8000004700780b */ /* 0x000fe40003f3d000 */
        /* <DEDUP_REMOVED lines=9> */
[--C-:B--2---:R-:W-:Y:S01]  /*17c50*/  FFMA.FTZ R3, R29, c[0x0][0x2d0], -R75.reuse ;  /* 0x0000b4001d037a23 */ /* 0x104fe2000001084b */
[----:B------:R-:W-:Y:S02]  /*17c60*/  FMNMX.FTZ R4, R237, R4, !PT ;  /* 0x00000004ed047209 */ /* 0x000fe40007810000 */
[C---:B------:R-:W-:Y:S02]  /*17c70*/  ISETP.LT.OR P0, PT, R2.reuse, 0x4a, P0 ;  /* 0x0000004a0200780c */ /* 0x040fe40000701670 */
[----:B------:R-:W-:Y:S02]  /*17c80*/  ISETP.LT.OR P3, PT, R2, 0x51, P3 ;  /* 0x000000510200780c */ /* 0x000fe40001f61670 */
[----:B------:R-:W-:Y:S02]  /*17c90*/  FSEL R183, R79, -INF , !P0 ;  /* 0xff8000004fb77808 */ /* 0x000fe40004000000 */
        /* <DEDUP_REMOVED lines=11> */
[----:B------:R-:W-:Y:S02]  /*17d50*/  ISETP.GT.AND P0, PT, R0, 0x51, !P0 ;  /* 0x000000510000780c */ /* 0x000fe40004704270 */
[----:B------:R-:W-:Y:S02]  /*17d60*/  FMNMX.FTZ R5, R201, R5, !PT ;  /* 0x00000005c9057209 */ /* 0x000fe40007810000 */
[----:B------:R-:W-:Y:S02]  /*17d70*/  ISETP.LT.OR P0, PT, R2, 0x52, P0 ;  /* 0x000000520200780c */ /* 0x000fe40000701670 */
[----:B--2---:R-:W-:Y:S02]  /*17d80*/  FMNMX.FTZ R3, R192, R5, !PT ;  /* 0x00000005c0037209 */ /* 0x004fe40007810000 */
[----:B------:R-:W-:Y:S02]  /*17d90*/  FSEL R195, R91, -INF , !P0 ;  /* 0xff8000005bc37808 */ /* 0x000fe40004000000 */
[----:B------:R-:W-:Y:S01]  /*17da0*/  FMNMX.FTZ R0, R183, R3, !PT ;  /* 0x00000003b7007209 */ /* 0x000fe20007810000 */
[--C-:B------:R-:W-:Y:S01]  /*17db0*/  FFMA.FTZ R3, R33, c[0x0][0x2d0], -R75.reuse ;  /* 0x0000b40021037a23 */ /* 0x100fe2000001084b */
[----:B------:R-:W-:Y:S01]  /*17dc0*/  ISETP.LT.OR P0, PT, R2, 0x5a, P4 ;  /* 0x0000005a0200780c */ /* 0x000fe20002701670 */
[----:B------:R-:W-:Y:S01]  /*17dd0*/  MUFU.EX2 R33, R16 ;  /* 0x0000001000217308 */ /* 0x000fe20000000800 */
[----:B------:R-:W-:Y:S02]  /*17de0*/  FSEL R193, R78, -INF , !P3 ;  /* 0xff8000004ec17808 */ /* 0x000fe40005800000 */
[----:B------:R-:W-:Y:S02]  /*17df0*/  FSEL R73, R57, -INF , !P0 ;  /* 0xff80000039497808 */ /* 0x000fe40004000000 */
[----:B---3--:R-:W-:Y:S02]  /*17e00*/  F2FP.BF16.PACK_AB R78, R87, R93 ;  /* 0x0000005d574e723e */ /* 0x008fe400000010ff */
[----:B------:R-:W-:Y:S01]  /*17e10*/  ISETP.LT.OR P3, PT, R2, 0x59, P5 ;  /* 0x000000590200780c */ /* 0x000fe20002f61670 */
[--C-:B------:R-:W-:Y:S01]  /*17e20*/  FFMA.FTZ R2, R37, c[0x0][0x2d0], -R75.reuse ;  /* 0x0000b40025027a23 */ /* 0x100fe2000001084b */
[----:B----4-:R-:W-:Y:S01]  /*17e30*/  FMNMX.FTZ R4, R4, R7, !PT ;  /* 0x0000000704047209 */ /* 0x010fe20007810000 */
[----:B------:R2:W3:Y:S01]  /*17e40*/  MUFU.EX2 R243, R3 ;  /* 0x0000000300f37308 */ /* 0x0004e20000000800 */
[----:B-1----:R-:W-:Y:S02]  /*17e50*/  F2FP.BF16.PACK_AB R76, R233, R230 ;  /* 0x000000e6e94c723e */ /* 0x002fe400000010ff */
[----:B------:R-:W-:Y:S01]  /*17e60*/  FSEL R197, R59, -INF , !P3 ;  /* 0xff8000003bc57808 */ /* 0x000fe20005800000 */
[----:B------:R-:W1:Y:S01]  /*17e70*/  SHFL.BFLY PT, R70, R4, 0x1, 0x1f ;  /* 0x0c201f0004467f89 */ /* 0x000e6200000e0000 */
[----:B------:R-:W-:Y:S04]  /*17e80*/  FMNMX.FTZ R0, R193, R0, !PT ;  /* 0x00000000c1007209 */ /* 0x000fe80007810000 */
[----:B------:R-:W-:Y:S01]  /*17e90*/  FMNMX.FTZ R0, R195, R0, !PT ;  /* 0x00000000c3007209 */ /* 0x000fe20007810000 */
[----:B------:R4:W-:Y:S03]  /*17ea0*/  MUFU.EX2 R92, R2 ;  /* 0x00000002005c7308 */ /* 0x0009e60000000800 */
[----:B------:R-:W-:Y:S04]  /*17eb0*/  FMNMX.FTZ R0, R197, R0, !PT ;  /* 0x00000000c5007209 */ /* 0x000fe80007810000 */
[----:B------:R-:W-:Y:S03]  /*17ec0*/  FMNMX.FTZ R0, R73, R0, !PT ;  /* 0x0000000049007209 */ /* 0x000fe60007810000 */
[----:B------:R-:W-:Y:S01]  /*17ed0*/  MUFU.EX2 R57, R12 ;  /* 0x0000000c00397308 */ /* 0x000fe20000000800 */
[--C-:B--2---:R-:W-:Y:S01]  /*17ee0*/  FFMA.FTZ R3, R38, c[0x0][0x2d0], -R75.reuse ;  /* 0x0000b40026037a23 */ /* 0x104fe2000001084b */
[----:B---3--:R-:W-:Y:S02]  /*17ef0*/  F2FP.BF16.PACK_AB R77, R243, R86 ;  /* 0x00000056f34d723e */ /* 0x008fe400000010ff */
[----:B-1----:R-:W-:Y:S06]  /*17f00*/  FMNMX.FTZ R70, R4, R70, !PT ;  /* 0x0000004604467209 */ /* 0x002fec0007810000 */
[----:B------:R1:W2:Y:S01]  /*17f10*/  MUFU.EX2 R89, R3 ;  /* 0x0000000300597308 */ /* 0x0002a20000000800 */
[C---:B------:R-:W-:Y:S01]  /*17f20*/  FSETP.NEU.FTZ.AND P0, PT, R70.reuse, -INF , PT ;  /* 0xff8000004600780b */ /* 0x040fe20003f1d000 */
[----:B------:R-:W-:Y:S01]  /*17f30*/  FMUL.FTZ R96, R70, c[0x0][0x2d0] ;  /* 0x0000b40046607a20 */ /* 0x000fe20000410000 */
[----:B----4-:R-:W3:Y:S04]  /*17f40*/  SHFL.BFLY PT, R2, R0, 0x2, 0x1f ;  /* 0x0c401f0000027f89 */ /* 0x010ee800000e0000 */
[----:B------:R-:W-:Y:S05]  /*17f50*/  FSEL R96, R96, RZ, P0 ;  /* 0x000000ff60607208 */ /* 0x000fea0000000000 */
[--C-:B------:R-:W-:Y:S02]  /*17f60*/  FFMA.FTZ R4, R36, c[0x0][0x2d0], -R96.reuse ;  /* 0x0000b40024047a23 */ /* 0x100fe40000010860 */
[--C-:B------:R-:W-:Y:S02]  /*17f70*/  FFMA.FTZ R32, R45, c[0x0][0x2d0], -R96.reuse ;  /* 0x0000b4002d207a23 */ /* 0x100fe40000010860 */
[----:B------:R-:W-:Y:S01]  /*17f80*/  MUFU.EX2 R248, R4 ;  /* 0x0000000400f87308 */ /* 0x000fe20000000800 */
[--C-:B-1----:R-:W-:Y:S01]  /*17f90*/  FFMA.FTZ R3, R26, c[0x0][0x2d0], -R96.reuse ;  /* 0x0000b4001a037a23 */ /* 0x102fe20000010860 */
[----:B--2---:R-:W-:Y:S08]  /*17fa0*/  F2FP.BF16.PACK_AB R79, R89, R92 ;  /* 0x0000005c594f723e */ /* 0x004ff000000010ff */
[----:B------:R1:W-:Y:S02]  /*17fb0*/  MUFU.EX2 R85, R3 ;  /* 0x0000000300557308 */ /* 0x0003e40000000800 */
[--C-:B-1----:R-:W-:Y:S02]  /*17fc0*/  FFMA.FTZ R3, R28, c[0x0][0x2d0], -R96.reuse ;  /* 0x0000b4001c037a23 */ /* 0x102fe40000010860 */
[----:B------:R-:W-:Y:S06]  /*17fd0*/  FFMA.FTZ R28, R47, c[0x0][0x2d0], -R75 ;  /* 0x0000b4002f1c7a23 */ /* 0x000fec000001084b */
[----:B------:R1:W2:Y:S02]  /*17fe0*/  MUFU.EX2 R246, R3 ;  /* 0x0000000300f67308 */ /* 0x0002a40000000800 */
[----:B-1----:R-:W-:Y:S01]  /*17ff0*/  FFMA.FTZ R3, R35, c[0x0][0x2d0], -R96 ;  /* 0x0000b40023037a23 */ /* 0x002fe20000010860 */
[----:B--2---:R-:W-:Y:S07]  /*18000*/  F2FP.BF16.PACK_AB R64, R246, R85 ;  /* 0x00000055f640723e */ /* 0x004fee00000010ff */
[----:B------:R3:W-:Y:S02]  /*18010*/  MUFU.EX2 R53, R3 ;  /* 0x0000000300357308 */ /* 0x0007e40000000800 */
[----:B---3--:R-:W-:Y:S01]  /*18020*/  FMNMX.FTZ R3, R0, R2, !PT ;  /* 0x0000000200037209 */ /* 0x008fe20007810000 */
[----:B------:R-:W-:Y:S01]  /*18030*/  FFMA.FTZ R2, R39, c[0x0][0x2d0], -R74 ;  /* 0x0000b40027027a23 */ /* 0x000fe2000001084a */
[----:B------:R-:W-:Y:S01]  /*18040*/  FSEL R0, R72, RZ, P2 ;  /* 0x000000ff48007208 */ /* 0x000fe20001000000 */
[----:B------:R-:W-:Y:S05]  /*18050*/  LDSM.16.MT88.4 R36, [R212+0x100] ;  /* 0x00010000d424783b */ /* 0x000fea0000004200 */
[----:B------:R1:W-:Y:S01]  /*18060*/  MUFU.EX2 R81, R2 ;  /* 0x0000000200517308 */ /* 0x0003e20000000800 */
[----:B------:R-:W-:Y:S04]  /*18070*/  FADD.FTZ R0, -R0, R100 ;  /* 0x0000006400007221 */ /* 0x000fe80000010100 */
[----:B------:R-:W-:Y:S01]  /*18080*/  FMUL.FTZ R0, R0, c[0x0][0x2d0] ;  /* 0x0000b40000007a20 */ /* 0x000fe20000410000 */
[----:B------:R-:W2:Y:S04]  /*18090*/  SHFL.BFLY PT, R4, R3, 0x1, 0x1f ;  /* 0x0c201f0003047f89 */ /* 0x000ea800000e0000 */
[----:B------:R3:W4:Y:S01]  /*180a0*/  MUFU.EX2 R69, R0 ;  /* 0x0000000000457308 */ /* 0x0007220000000800 */
[----:B-1----:R-:W-:Y:S05]  /*180b0*/  FSEL R2, R71, RZ, P1 ;  /* 0x000000ff47027208 */ /* 0x002fea0000800000 */
[----:B------:R-:W-:Y:S01]  /*180c0*/  FADD.FTZ R2, -R2, R101 ;  /* 0x0000006502027221 */ /* 0x000fe20000010100 */
[----:B--2---:R-:W-:Y:S03]  /*180d0*/  FMNMX.FTZ R3, R3, R4, !PT ;  /* 0x0000000403037209 */ /* 0x004fe60007810000 */
[----:B------:R-:W-:Y:S01]  /*180e0*/  FMUL.FTZ R2, R2, c[0x0][0x2d0] ;  /* 0x0000b40002027a20 */ /* 0x000fe20000410000 */
[----:B---3--:R-:W-:Y:S01]  /*180f0*/  FSEL R0, R70, RZ, P0 ;  /* 0x000000ff46007208 */ /* 0x008fe20000000000 */
[----:B----4-:R-:W-:Y:S01]  /*18100*/  FMUL.FTZ R5, R69, R105 ;  /* 0x0000006945057220 */ /* 0x010fe20000410000 */
[----:B------:R-:W-:Y:S01]  /*18110*/  MOV R105, R89 ;  /* 0x0000005900697202 */ /* 0x000fe20000000f00 */
[----:B------:R-:W1:Y:S01]  /*18120*/  MUFU.EX2 R68, R2 ;  /* 0x0000000200447308 */ /* 0x000e620000000800 */
[C---:B------:R-:W-:Y:S01]  /*18130*/  FMUL.FTZ R97, R3.reuse, c[0x0][0x2d0] ;  /* 0x0000b40003617a20 */ /* 0x040fe20000410000 */
[----:B------:R-:W-:Y:S01]  /*18140*/  FSETP.NEU.FTZ.AND P0, PT, R3, -INF , PT ;  /* 0xff8000000300780b */ /* 0x000fe20003f1d000 */
[----:B------:R-:W-:Y:S02]  /*18150*/  FADD.FTZ R0, -R0, R102 ;  /* 0x0000006600007221 */ /* 0x000fe40000010100 */
[----:B------:R-:W-:Y:S01]  /*18160*/  FMUL.FTZ R16, R69, R116 ;  /* 0x0000007445107220 */ /* 0x000fe20000410000 */
[----:B------:R-:W-:Y:S01]  /*18170*/  FSEL R97, R97, RZ, P0 ;  /* 0x000000ff61617208 */ /* 0x000fe20000000000 */
[----:B------:R-:W-:Y:S01]  /*18180*/  FMUL.FTZ R0, R0, c[0x0][0x2d0] ;  /* 0x0000b40000007a20 */ /* 0x000fe20000410000 */
[----:B------:R-:W-:Y:S01]  /*18190*/  MOV R116, R230 ;  /* 0x000000e600747202 */ /* 0x000fe20000000f00 */
[----:B------:R-:W-:Y:S02]  /*181a0*/  FMUL.FTZ R17, R69, R117 ;  /* 0x0000007545117220 */ /* 0x000fe40000410000 */
[----:B------:R2:W3:Y:S01]  /*181b0*/  MUFU.EX2 R2, R0 ;  /* 0x0000000000027308 */ /* 0x0004e20000000800 */
[----:B------:R-:W-:Y:S02]  /*181c0*/  FFMA.FTZ R4, R24, c[0x0][0x2d0], -R97 ;  /* 0x0000b40018047a23 */ /* 0x000fe40000010861 */
[----:B------:R-:W-:Y:S02]  /*181d0*/  IMAD.MOV.U32 R117, RZ, RZ, R233 ;  /* 0x000000ffff757224 */ /* 0x000fe400078e00e9 */
[--C-:B------:R-:W-:Y:S02]  /*181e0*/  FFMA.FTZ R58, R58, c[0x0][0x2d0], -R97.reuse ;  /* 0x0000b4003a3a7a23 */ /* 0x100fe40000010861 */
[----:B------:R-:W-:Y:S02]  /*181f0*/  FFMA.FTZ R62, R62, c[0x0][0x2d0], -R97 ;  /* 0x0000b4003e3e7a23 */ /* 0x000fe40000010861 */
[----:B------:R-:W-:Y:S01]  /*18200*/  FFMA.FTZ R24, R44, c[0x0][0x2d0], -R75 ;  /* 0x0000b4002c187a23 */ /* 0x000fe2000001084b */
[----:B------:R4:W-:Y:S01]  /*18210*/  MUFU.EX2 R61, R4 ;  /* 0x00000004003d7308 */ /* 0x0009e20000000800 */
[----:B------:R-:W-:Y:S02]  /*18220*/  FFMA.FTZ R44, R50, c[0x0][0x2d0], -R96 ;  /* 0x0000b400322c7a23 */ /* 0x000fe40000010860 */
[C---:B-1----:R-:W-:Y:S02]  /*18230*/  FMUL.FTZ R7, R68.reuse, R107 ;  /* 0x0000006b44077220 */ /* 0x042fe40000410000 */
[C---:B------:R-:W-:Y:S02]  /*18240*/  FMUL.FTZ R6, R68.reuse, R106 ;  /* 0x0000006a44067220 */ /* 0x040fe40000410000 */
[----:B------:R-:W-:Y:S02]  /*18250*/  IMAD.MOV.U32 R107, RZ, RZ, R53 ;  /* 0x000000ffff6b7224 */ /* 0x000fe400078e0035 */
[----:B------:R-:W-:Y:S01]  /*18260*/  LDSM.16.MT88.4 R52, [R210+0x100] ;  /* 0x00010000d234783b */ /* 0x000fe20000004200 */
[----:B------:R1:W2:Y:S01]  /*18270*/  MUFU.EX2 R30, R24 ;  /* 0x00000018001e7308 */ /* 0x0002a20000000800 */
[----:B------:R-:W-:Y:S01]  /*18280*/  FMUL.FTZ R18, R68, R118 ;  /* 0x0000007644127220 */ /* 0x000fe20000410000 */
[----:B------:R-:W-:Y:S01]  /*18290*/  F2FP.BF16.PACK_AB R66, R248, R107 ;  /* 0x0000006bf842723e */ /* 0x000fe200000010ff */
[----:B------:R-:W-:Y:S02]  /*182a0*/  FMUL.FTZ R19, R68, R119 ;  /* 0x0000007744137220 */ /* 0x000fe40000410000 */
[----:B--2---:R-:W-:Y:S02]  /*182b0*/  FFMA.FTZ R0, R8, c[0x0][0x2d0], -R97 ;  /* 0x0000b40008007a23 */ /* 0x004fe40000010861 */
[C---:B------:R-:W-:Y:S02]  /*182c0*/  FMUL.FTZ R35, R68.reuse, R135 ;  /* 0x0000008744237220 */ /* 0x040fe40000410000 */
[----:B------:R-:W-:Y:S01]  /*182d0*/  FMUL.FTZ R50, R68, R150 ;  /* 0x0000009644327220 */ /* 0x000fe20000410000 */
[----:B------:R2:W-:Y:S01]  /*182e0*/  MUFU.EX2 R200, R0 ;  /* 0x0000000000c87308 */ /* 0x0005e20000000800 */
[----:B------:R-:W-:Y:S01]  /*182f0*/  FFMA.FTZ R8, R40, c[0x0][0x2d0], -R75 ;  /* 0x0000b40028087a23 */ /* 0x000fe2000001084b */
[----:B------:R-:W5:Y:S01]  /*18300*/  LDL.LU R150, [R1+0x10] ;  /* 0x0000100001967983 */ /* 0x000f620000300800 */
[----:B------:R-:W-:Y:S02]  /*18310*/  IMAD.MOV.U32 R119, RZ, RZ, R243 ;  /* 0x000000ffff777224 */ /* 0x000fe400078e00f3 */
[--C-:B----4-:R-:W-:Y:S02]  /*18320*/  FFMA.FTZ R4, R25, c[0x0][0x2d0], -R97.reuse ;  /* 0x0000b40019047a23 */ /* 0x110fe40000010861 */
[----:B---3--:R-:W-:Y:S01]  /*18330*/  FMUL.FTZ R9, R2, R109 ;  /* 0x0000006d02097220 */ /* 0x008fe20000410000 */
[----:B------:R-:W-:Y:S01]  /*18340*/  MOV R109, R93 ;  /* 0x0000005d006d7202 */ /* 0x000fe20000000f00 */
[----:B------:R-:W-:Y:S01]  /*18350*/  FMUL.FTZ R34, R68, R134 ;  /* 0x0000008644227220 */ /* 0x000fe20000410000 */
[----:B------:R-:W3:Y:S01]  /*18360*/  MUFU.EX2 R235, R4 ;  /* 0x0000000400eb7308 */ /* 0x000ee20000000800 */
[----:B------:R-:W-:Y:S01]  /*18370*/  MOV R134, R84 ;  /* 0x0000005400867202 */ /* 0x000fe20000000f00 */
[C---:B------:R-:W-:Y:S02]  /*18380*/  FMUL.FTZ R45, R2.reuse, R145 ;  /* 0x00000091022d7220 */ /* 0x040fe40000410000 */
[C---:B------:R-:W-:Y:S02]  /*18390*/  FMUL.FTZ R12, R2.reuse, R112 ;  /* 0x00000070020c7220 */ /* 0x040fe40000410000 */
[C---:B------:R-:W-:Y:S02]  /*183a0*/  FMUL.FTZ R13, R2.reuse, R113 ;  /* 0x00000071020d7220 */ /* 0x040fe40000410000 */
[C---:B-1----:R-:W-:Y:S02]  /*183b0*/  FMUL.FTZ R24, R2.reuse, R124 ;  /* 0x0000007c02187220 */ /* 0x042fe40000410000 */
[----:B------:R1:W4:Y:S01]  /*183c0*/  MUFU.EX2 R31, R8 ;  /* 0x00000008001f7308 */ /* 0x0003220000000800 */
[C---:B------:R-:W-:Y:S02]  /*183d0*/  FMUL.FTZ R25, R2.reuse, R125 ;  /* 0x0000007d02197220 */ /* 0x040fe40000410000 */
[----:B------:R-:W-:Y:S02]  /*183e0*/  FMUL.FTZ R29, R2, R129 ;  /* 0x00000081021d7220 */ /* 0x000fe40000410000 */
[----:B--2---:R-:W-:Y:S02]  /*183f0*/  FFMA.FTZ R0, R22, c[0x0][0x2d0], -R97 ;  /* 0x0000b40016007a23 */ /* 0x004fe40000010861 */
[----:B------:R-:W2:Y:S01]  /*18400*/  LDSM.16.MT88.4 R20, [R209+0x100] ;  /* 0x00010000d114783b */ /* 0x000ea20000004200 */
[----:B------:R-:W-:Y:S02]  /*18410*/  IMAD.MOV.U32 R129, RZ, RZ, R30 ;  /* 0x000000ffff817224 */ /* 0x000fe400078e001e */
[----:B------:R4:W4:Y:S01]  /*18420*/  MUFU.EX2 R244, R0 ;  /* 0x0000000000f47308 */ /* 0x0009220000000800 */
[----:B------:R-:W-:Y:S02]  /*18430*/  FFMA.FTZ R40, R49, c[0x0][0x2d0], -R96 ;  /* 0x0000b40031287a23 */ /* 0x000fe40000010860 */
[----:B------:R-:W-:Y:S01]  /*18440*/  FMUL.FTZ R49, R69, R149 ;  /* 0x0000009545317220 */ /* 0x000fe20000410000 */
[----:B---3--:R-:W-:Y:S01]  /*18450*/  F2FP.BF16.PACK_AB R67, R235, R61 ;  /* 0x0000003deb43723e */ /* 0x008fe200000010ff */
[----:B------:R-:W-:Y:S01]  /*18460*/  FFMA.FTZ R4, R41, c[0x0][0x2d0], -R74 ;  /* 0x0000b40029047a23 */ /* 0x000fe2000001084a */
[----:B------:R-:W-:Y:S01]  /*18470*/  MOV R118, R235 ;  /* 0x000000eb00767202 */ /* 0x000fe20000000f00 */
[C---:B------:R-:W-:Y:S02]  /*18480*/  FMUL.FTZ R41, R2.reuse, R141 ;  /* 0x0000008d02297220 */ /* 0x040fe40000410000 */
[----:B------:R-:W-:Y:S01]  /*18490*/  IMAD.MOV.U32 R149, RZ, RZ, R117 ;  /* 0x000000ffff957224 */ /* 0x000fe200078e0075 */
[----:B------:R3:W-:Y:S01]  /*184a0*/  MUFU.EX2 R60, R4 ;  /* 0x00000004003c7308 */ /* 0x0007e20000000800 */
[----:B-1----:R-:W-:Y:S02]  /*184b0*/  FMUL.FTZ R8, R2, R108 ;  /* 0x0000006c02087220 */ /* 0x002fe40000410000 */
[----:B----4-:R-:W-:Y:S02]  /*184c0*/  IMAD.MOV.U32 R125, RZ, RZ, R31 ;  /* 0x000000ffff7d7224 */ /* 0x010fe400078e001f */
[----:B------:R-:W-:Y:S05]  /*184d0*/  IMAD.MOV.U32 R108, RZ, RZ, R92 ;  /* 0x000000ffff6c7224 */ /* 0x000fea00078e005c */
[----:B------:R1:W-:Y:S01]  /*184e0*/  MUFU.EX2 R113, R28 ;  /* 0x0000001c00717308 */ /* 0x0003e20000000800 */
[----:B------:R-:W-:Y:S01]  /*184f0*/  FFMA.FTZ R92, R95, c[0x0][0x2d0], -R75 ;  /* 0x0000b4005f5c7a23 */ /* 0x000fe2000001084b */
[----:B------:R-:W-:Y:S02]  /*18500*/  FSEL R0, R3, RZ, P0 ;  /* 0x000000ff03007208 */ /* 0x000fe40000000000 */
[----:B------:R-:W-:Y:S03]  /*18510*/  F2FP.BF16.PACK_AB R65, R244, R200 ;  /* 0x000000c8f441723e */ /* 0x000fe600000010ff */
[----:B------:R-:W-:Y:S03]  /*18520*/  FADD.FTZ R0, -R0, R103 ;  /* 0x0000006700007221 */ /* 0x000fe60000010100 */
[----:B------:R4:W-:Y:S01]  /*18530*/  MUFU.EX2 R124, R32 ;  /* 0x00000020007c7308 */ /* 0x0009e20000000800 */
[----:B------:R-:W-:Y:S02]  /*18540*/  FMUL.FTZ R0, R0, c[0x0][0x2d0] ;  /* 0x0000b40000007a20 */ /* 0x000fe40000410000 */
[C---:B---3--:R-:W-:Y:S02]  /*18550*/  FMUL.FTZ R4, R69.reuse, R104 ;  /* 0x0000006845047220 */ /* 0x048fe40000410000 */
[----:B------:R-:W-:Y:S05]  /*18560*/  IMAD.MOV.U32 R104, RZ, RZ, R87 ;  /* 0x000000ffff687224 */ /* 0x000fea00078e0057 */
[----:B------:R-:W3:Y:S01]  /*18570*/  MUFU.EX2 R0, R0 ;  /* 0x0000000000007308 */ /* 0x000ee20000000800 */
[-C--:B--2---:R-:W-:Y:S01]  /*18580*/  HMMA.16816.F32.BF16 R4, R76, R20.reuse, R4 ;  /* 0x000000144c04723c */ /* 0x084fe20000041804 */
[C---:B-1----:R-:W-:Y:S08]  /*18590*/  FMUL.FTZ R28, R2.reuse, R128 ;  /* 0x00000080021c7220 */ /* 0x042ff00000410000 */
[----:B------:R1:W2:Y:S03]  /*185a0*/  MUFU.EX2 R59, R40 ;  /* 0x00000028003b7308 */ /* 0x0002a60000000800 */
[C---:B----4-:R-:W-:Y:S01]  /*185b0*/  FMUL.FTZ R32, R69.reuse, R132 ;  /* 0x0000008445207220 */ /* 0x050fe20000410000 */
[----:B------:R-:W-:Y:S01]  /*185c0*/  MOV R132, R61 ;  /* 0x0000003d00847202 */ /* 0x000fe20000000f00 */
[----:B------:R-:W-:Y:S05]  /*185d0*/  FMUL.FTZ R61, R2, R161 ;  /* 0x000000a1023d7220 */ /* 0x000fea0000410000 */
[----:B------:R4:W-:Y:S01]  /*185e0*/  MUFU.EX2 R112, R44 ;  /* 0x0000002c00707308 */ /* 0x0009e20000000800 */
[C---:B---3--:R-:W-:Y:S02]  /*185f0*/  FMUL.FTZ R10, R0.reuse, R110 ;  /* 0x0000006e000a7220 */ /* 0x048fe40000410000 */
[C---:B------:R-:W-:Y:S02]  /*18600*/  FMUL.FTZ R11, R0.reuse, R111 ;  /* 0x0000006f000b7220 */ /* 0x040fe40000410000 */
[C---:B------:R-:W-:Y:S01]  /*18610*/  FMUL.FTZ R26, R0.reuse, R126 ;  /* 0x0000007e001a7220 */ /* 0x040fe20000410000 */
[----:B------:R-:W-:Y:S01]  /*18620*/  MOV R126, R81 ;  /* 0x00000051007e7202 */ /* 0x000fe20000000f00 */
[C---:B------:R-:W-:Y:S01]  /*18630*/  FMUL.FTZ R27, R0.reuse, R127 ;  /* 0x0000007f001b7220 */ /* 0x040fe20000410000 */
[----:B------:R-:W3:Y:S01]  /*18640*/  LDSM.16.MT88.4 R80, [R211+0x100] ;  /* 0x00010000d350783b */ /* 0x000ee20000004200 */
[----:B------:R-:W-:Y:S01]  /*18650*/  MOV R127, R86 ;  /* 0x00000056007f7202 */ /* 0x000fe20000000f00 */
[C---:B------:R-:W-:Y:S01]  /*18660*/  HMMA.16816.F32.BF16 R8, R64.reuse, R20, R8 ;  /* 0x000000144008723c */ /* 0x040fe20000041808 */
[C---:B------:R-:W-:Y:S01]  /*18670*/  FMUL.FTZ R14, R0.reuse, R114 ;  /* 0x00000072000e7220 */ /* 0x040fe20000410000 */
[----:B------:R-:W-:Y:S01]  /*18680*/  MUFU.EX2 R111, R58 ;  /* 0x0000003a006f7308 */ /* 0x000fe20000000800 */
[C---:B------:R-:W-:Y:S02]  /*18690*/  FMUL.FTZ R15, R0.reuse, R115 ;  /* 0x00000073000f7220 */ /* 0x040fe40000410000 */
[----:B------:R-:W-:Y:S02]  /*186a0*/  FMUL.FTZ R31, R0, R131 ;  /* 0x00000083001f7220 */ /* 0x000fe40000410000 */
[----:B------:R-:W-:Y:S02]  /*186b0*/  FFMA.FTZ R20, R46, c[0x0][0x2d0], -R74 ;  /* 0x0000b4002e147a23 */ /* 0x000fe4000001084a */
[----:B------:R-:W-:Y:S01]  /*186c0*/  IMAD.MOV.U32 R131, RZ, RZ, R85 ;  /* 0x000000ffff837224 */ /* 0x000fe200078e0055 */
[-C--:B------:R-:W-:Y:S01]  /*186d0*/  HMMA.16816.F32.BF16 R12, R64, R22.reuse, R12 ;  /* 0x00000016400c723c */ /* 0x080fe2000004180c */
[----:B------:R-:W2:Y:S01]  /*186e0*/  LDSM.16.MT88.4 R84, [R209+0x900] ;  /* 0x00090000d154783b */ /* 0x000ea20000004200 */
[----:B------:R3:W-:Y:S01]  /*186f0*/  MUFU.EX2 R114, R20 ;  /* 0x0000001400727308 */ /* 0x0007e20000000800 */
[----:B-1----:R-:W-:Y:S02]  /*18700*/  FMUL.FTZ R40, R2, R140 ;  /* 0x0000008c02287220 */ /* 0x002fe40000410000 */
[C---:B------:R-:W-:Y:S01]  /*18710*/  FMUL.FTZ R21, R69.reuse, R121 ;  /* 0x0000007945157220 */ /* 0x040fe20000410000 */
[----:B------:R-:W-:Y:S01]  /*18720*/  MOV R121, R249 ;  /* 0x000000f900797202 */ /* 0x000fe20000000f00 */
[C---:B------:R-:W-:Y:S01]  /*18730*/  FMUL.FTZ R30, R0.reuse, R130 ;  /* 0x00000082001e7220 */ /* 0x040fe20000410000 */
[C---:B------:R-:W-:Y:S01]  /*18740*/  HMMA.16816.F32.BF16 R16, R76.reuse, R22, R16 ;  /* 0x000000164c10723c */ /* 0x040fe20000041810 */
[----:B------:R-:W-:Y:S03]  /*18750*/  MOV R130, R33 ;  /* 0x0000002100827202 */ /* 0x000fe60000000f00 */
[C---:B------:R-:W-:Y:S02]  /*18760*/  FMUL.FTZ R33, R69.reuse, R133 ;  /* 0x0000008545217220 */ /* 0x040fe40000410000 */
[----:B------:R-:W-:Y:S02]  /*18770*/  FMUL.FTZ R42, R0, R142 ;  /* 0x0000008e002a7220 */ /* 0x000fe40000410000 */
[C---:B------:R-:W-:Y:S04]  /*18780*/  FMUL.FTZ R22, R68.reuse, R122 ;  /* 0x0000007a44167220 */ /* 0x040fe80000410000 */
[----:B------:R-:W-:Y:S01]  /*18790*/  FMUL.FTZ R23, R68, R123 ;  /* 0x0000007b44177220 */ /* 0x000fe20000410000 */
[----:B------:R-:W-:Y:S01]  /*187a0*/  MOV R123, R244 ;  /* 0x000000f4007b7202 */ /* 0x000fe20000000f00 */
[----:B------:R-:W-:Y:S02]  /*187b0*/  FMUL.FTZ R43, R0, R143 ;  /* 0x0000008f002b7220 */ /* 0x000fe40000410000 */
[C---:B----4-:R-:W-:Y:S02]  /*187c0*/  FMUL.FTZ R44, R2.reuse, R144 ;  /* 0x00000090022c7220 */ /* 0x050fe40000410000 */
[C---:B---3--:R-:W-:Y:S02]  /*187d0*/  FMUL.FTZ R20, R69.reuse, R120 ;  /* 0x0000007845147220 */ /* 0x048fe40000410000 */
[----:B------:R-:W-:Y:S01]  /*187e0*/  IMAD.MOV.U32 R133, RZ, RZ, R60 ;  /* 0x000000ffff857224 */ /* 0x000fe200078e003c */
[----:B------:R1:W-:Y:S01]  /*187f0*/  MUFU.EX2 R120, R62 ;  /* 0x0000003e00787308 */ /* 0x0003e20000000800 */
[----:B------:R-:W-:Y:S01]  /*18800*/  FMUL.FTZ R60, R2, R160 ;  /* 0x000000a0023c7220 */ /* 0x000fe20000410000 */
[----:B------:R-:W-:Y:S01]  /*18810*/  MOV R160, R116 ;  /* 0x0000007400a07202 */ /* 0x000fe20000000f00 */
[C---:B------:R-:W-:Y:S01]  /*18820*/  FMUL.FTZ R46, R0.reuse, R146 ;  /* 0x00000092002e7220 */ /* 0x040fe20000410000 */
[-C--:B------:R-:W-:Y:S01]  /*18830*/  HMMA.16816.F32.BF16 R20, R76, R36.reuse, R20 ;  /* 0x000000244c14723c */ /* 0x080fe20000041814 */
[C---:B------:R-:W-:Y:S02]  /*18840*/  FMUL.FTZ R47, R0.reuse, R147 ;  /* 0x00000093002f7220 */ /* 0x040fe40000410000 */
[C---:B------:R-:W-:Y:S02]  /*18850*/  FMUL.FTZ R58, R0.reuse, R158 ;  /* 0x0000009e003a7220 */ /* 0x040fe40000410000 */
[----:B------:R-:W-:Y:S02]  /*18860*/  FMUL.FTZ R63, R0, R163 ;  /* 0x000000a3003f7220 */ /* 0x000fe40000410000 */
[----:B------:R-:W-:Y:S01]  /*18870*/  IMAD.MOV.U32 R122, RZ, RZ, R248 ;  /* 0x000000ffff7a7224 */ /* 0x000fe200078e00f8 */
[C---:B------:R-:W-:Y:S01]  /*18880*/  HMMA.16816.F32.BF16 R24, R64.reuse, R36, R24 ;  /* 0x000000244018723c */ /* 0x040fe20000041818 */
[----:B------:R-:W-:Y:S06]  /*18890*/  IMAD.MOV.U32 R115, RZ, RZ, R246 ;  /* 0x000000ffff737224 */ /* 0x000fec00078e00f6 */
[----:B------:R-:W-:Y:S01]  /*188a0*/  FFMA.FTZ R36, R48, c[0x0][0x2d0], -R96 ;  /* 0x0000b40030247a23 */ /* 0x000fe20000010860 */
[-C--:B------:R-:W-:Y:S01]  /*188b0*/  HMMA.16816.F32.BF16 R28, R64, R38.reuse, R28 ;  /* 0x00000026401c723c */ /* 0x080fe2000004181c */
[----:B------:R-:W-:Y:S02]  /*188c0*/  FMUL.FTZ R37, R69, R137 ;  /* 0x0000008945257220 */ /* 0x000fe40000410000 */
[----:B------:R3:W-:Y:S01]  /*188d0*/  MUFU.EX2 R128, R36 ;  /* 0x0000002400807308 */ /* 0x0007e20000000800 */
[--C-:B------:R-:W-:Y:S02]  /*188e0*/  FFMA.FTZ R48, R51, c[0x0][0x2d0], -R74.reuse ;  /* 0x0000b40033307a23 */ /* 0x100fe4000001084a */
[----:B------:R-:W-:Y:S02]  /*188f0*/  FMUL.FTZ R51, R68, R151 ;  /* 0x0000009744337220 */ /* 0x000fe40000410000 */
[C---:B------:R-:W-:Y:S01]  /*18900*/  HMMA.16816.F32.BF16 R32, R76.reuse, R38, R32 ;  /* 0x000000264c20723c */ /* 0x040fe20000041820 */
[----:B------:R-:W-:Y:S03]  /*18910*/  IMAD.MOV.U32 R151, RZ, RZ, R57 ;  /* 0x000000ffff977224 */ /* 0x000fe600078e0039 */
[----:B------:R-:W-:Y:S01]  /*18920*/  FMUL.FTZ R57, R2, R157 ;  /* 0x0000009d02397220 */ /* 0x000fe20000410000 */
[----:B------:R4:W-:Y:S01]  /*18930*/  MUFU.EX2 R110, R48 ;  /* 0x00000030006e7308 */ /* 0x0009e20000000800 */
[----:B-1----:R-:W-:Y:S02]  /*18940*/  FMUL.FTZ R62, R0, R162 ;  /* 0x000000a2003e7220 */ /* 0x002fe40000410000 */
[C---:B------:R-:W-:Y:S04]  /*18950*/  FMUL.FTZ R38, R68.reuse, R138 ;  /* 0x0000008a44267220 */ /* 0x040fe80000410000 */
[----:B------:R-:W-:Y:S03]  /*18960*/  FMUL.FTZ R39, R68, R139 ;  /* 0x0000008b44277220 */ /* 0x000fe60000410000 */
[----:B------:R-:W-:Y:S01]  /*18970*/  MUFU.EX2 R138, R92 ;  /* 0x0000005c008a7308 */ /* 0x000fe20000000800 */
[C---:B---3--:R-:W-:Y:S07]  /*18980*/  FMUL.FTZ R36, R69.reuse, R136 ;  /* 0x0000008845247220 */ /* 0x048fee0000410000 */
[-C--:B------:R-:W-:Y:S01]  /*18990*/  HMMA.16816.F32.BF16 R36, R76, R52.reuse, R36 ;  /* 0x000000344c24723c */ /* 0x080fe20000041824 */
[C---:B----4-:R-:W-:Y:S01]  /*189a0*/  FMUL.FTZ R48, R69.reuse, R148 ;  /* 0x0000009445307220 */ /* 0x050fe20000410000 */
[----:B--2---:R-:W-:Y:S01]  /*189b0*/  MOV R148, R59 ;  /* 0x0000003b00947202 */ /* 0x004fe20000000f00 */
[----:B------:R-:W-:Y:S05]  /*189c0*/  FMUL.FTZ R59, R0, R159 ;  /* 0x0000009f003b7220 */ /* 0x000fea0000410000 */
[C---:B------:R-:W-:Y:S07]  /*189d0*/  HMMA.16816.F32.BF16 R40, R64.reuse, R52, R40 ;  /* 0x000000344028723c */ /* 0x040fee0000041828 */
[--C-:B------:R-:W-:Y:S01]  /*189e0*/  FFMA.FTZ R52, R56, c[0x0][0x2d0], -R97.reuse ;  /* 0x0000b40038347a23 */ /* 0x100fe20000010861 */
[-C--:B------:R-:W-:Y:S01]  /*189f0*/  HMMA.16816.F32.BF16 R44, R64, R54.reuse, R44 ;  /* 0x00000036402c723c */ /* 0x080fe2000004182c */
[C---:B------:R-:W-:Y:S02]  /*18a00*/  FMUL.FTZ R53, R69.reuse, R153 ;  /* 0x0000009945357220 */ /* 0x040fe40000410000 */
        /* <DEDUP_REMOVED lines=9> */
[-C--:B------:R-:W-:Y:S01]  /*18aa0*/  HMMA.16816.F32.BF16 R60, R64, R82.reuse, R60 ;  /* 0x00000052403c723c */ /* 0x080fe2000004183c */
[----:B--2---:R-:W-:Y:S02]  /*18ab0*/  F2FP.BF16.PACK_AB R81, R111, R103 ;  /* 0x000000676f51723e */ /* 0x004fe400000010ff */
[----:B------:R1:W2:Y:S04]  /*18ac0*/  MUFU.EX2 R106, R80 ;  /* 0x00000050006a7308 */ /* 0x0002a80000000800 */
[C---:B------:R-:W-:Y:S02]  /*18ad0*/  FMUL.FTZ R64, R69.reuse, R164 ;  /* 0x000000a445407220 */ /* 0x040fe40000410000 */
[----:B------:R-:W-:Y:S03]  /*18ae0*/  FMUL.FTZ R65, R69, R165 ;  /* 0x000000a545417220 */ /* 0x000fe60000410000 */
[C---:B------:R-:W-:Y:S02]  /*18af0*/  FMUL.FTZ R66, R68.reuse, R166 ;  /* 0x000000a644427220 */ /* 0x040fe40000410000 */
[----:B------:R-:W-:Y:S07]  /*18b00*/  FMUL.FTZ R67, R68, R167 ;  /* 0x000000a744437220 */ /* 0x000fee0000410000 */
[----:B------:R-:W-:Y:S01]  /*18b10*/  HMMA.16816.F32.BF16 R64, R76, R82, R64 ;  /* 0x000000524c40723c */ /* 0x000fe20000041840 */
[----:B-1----:R-:W-:Y:S06]  /*18b20*/  FFMA.FTZ R80, R90, c[0x0][0x2d0], -R74 ;  /* 0x0000b4005a507a23 */ /* 0x002fec000001084a */
[----:B------:R-:W-:Y:S01]  /*18b30*/  F2FP.BF16.PACK_AB R76, R133, R126 ;  /* 0x0000007e854c723e */ /* 0x000fe200000010ff */
[----:B------:R-:W1:Y:S01]  /*18b40*/  LDSM.16.MT88.4 R88, [R212+0x900] ;  /* 0x00090000d458783b */ /* 0x000e620000004200 */
[----:B------:R-:W-:Y:S01]  /*18b50*/  F2FP.BF16.PACK_AB R77, R151, R125 ;  /* 0x0000007d974d723e */ /* 0x000fe200000010ff */
[----:B------:R3:W-:Y:S02]  /*18b60*/  MUFU.EX2 R249, R80 ;  /* 0x0000005000f97308 */ /* 0x0007e40000000800 */
[----:B------:R-:W-:Y:S02]  /*18b70*/  F2FP.BF16.PACK_AB R78, R114, R130 ;  /* 0x00000082724e723e */ /* 0x000fe400000010ff */
[----:B------:R-:W-:Y:S02]  /*18b80*/  F2FP.BF16.PACK_AB R79, R113, R129 ;  /* 0x00000081714f723e */ /* 0x000fe400000010ff */
[----:B------:R-:W-:Y:S02]  /*18b90*/  F2FP.BF16.PACK_AB R82, R112, R148 ;  /* 0x000000947052723e */ /* 0x000fe400000010ff */
[----:B--2---:R-:W-:Y:S01]  /*18ba0*/  F2FP.BF16.PACK_AB R83, R106, R120 ;  /* 0x000000786a53723e */ /* 0x004fe200000010ff */
[----:B-----5:R-:W-:Y:S02]  /*18bb0*/  FFMA.FTZ R69, R69, R150, R160 ;  /* 0x0000009645457223 */ /* 0x020fe400000100a0 */
[-C--:B------:R-:W-:Y:S01]  /*18bc0*/  HMMA.16816.F32.BF16 R4, R76, R84.reuse, R4 ;  /* 0x000000544c04723c */ /* 0x080fe20000041804 */
[----:B------:R-:W-:Y:S02]  /*18bd0*/  IMAD.MOV.U32 R150, RZ, RZ, R149 ;  /* 0x000000ffff967224 */ /* 0x000fe400078e0095 */
[--C-:B---3--:R-:W-:Y:S02]  /*18be0*/  FFMA.FTZ R80, R94, c[0x0][0x2d0], -R75.reuse ;  /* 0x0000b4005e507a23 */ /* 0x108fe4000001084b */
        /* <DEDUP_REMOVED lines=9> */
[C---:B------:R-:W-:Y:S01]  /*18c80*/  HMMA.16816.F32.BF16 R24, R80.reuse, R88, R24 ;  /* 0x000000585018723c */ /* 0x040fe20000041818 */
[----:B---3--:R-:W-:Y:S06]  /*18c90*/  FFMA.FTZ R84, R177, c[0x0][0x2d0], -R74 ;  /* 0x0000b400b1547a23 */ /* 0x008fec000001084a */
[--C-:B------:R-:W-:Y:S01]  /*18ca0*/  FFMA.FTZ R88, R170, c[0x0][0x2d0], -R96.reuse ;  /* 0x0000b400aa587a23 */ /* 0x100fe20000010860 */
[-C--:B------:R-:W-:Y:S01]  /*18cb0*/  HMMA.16816.F32.BF16 R28, R80, R90.reuse, R28 ;  /* 0x0000005a501c723c */ /* 0x080fe2000004181c */
[----:B------:R1:W-:Y:S07]  /*18cc0*/  MUFU.EX2 R246, R84 ;  /* 0x0000005400f67308 */ /* 0x0003ee0000000800 */
[C---:B------:R-:W-:Y:S03]  /*18cd0*/  HMMA.16816.F32.BF16 R32, R76.reuse, R90, R32 ;  /* 0x0000005a4c20723c */ /* 0x040fe60000041820 */
[----:B------:R3:W-:Y:S05]  /*18ce0*/  MUFU.EX2 R136, R88 ;  /* 0x0000005800887308 */ /* 0x0007ea0000000800 */
[-C--:B--2---:R-:W-:Y:S08]  /*18cf0*/  HMMA.16816.F32.BF16 R36, R76, R92.reuse, R36 ;  /* 0x0000005c4c24723c */ /* 0x084ff00000041824 */
[C---:B------:R-:W-:Y:S01]  /*18d00*/  HMMA.16816.F32.BF16 R40, R80.reuse, R92, R40 ;  /* 0x0000005c5028723c */ /* 0x040fe20000041828 */
[----:B-1----:R-:W-:Y:S04]  /*18d10*/  FFMA.FTZ R84, R171, c[0x0][0x2d0], -R75 ;  /* 0x0000b400ab547a23 */ /* 0x002fe8000001084b */
[----:B------:R1:W-:Y:S02]  /*18d20*/  MUFU.EX2 R244, R84 ;  /* 0x0000005400f47308 */ /* 0x0003e40000000800 */
[----:B------:R-:W-:Y:S01]  /*18d30*/  FFMA.FTZ R92, R168, c[0x0][0x2d0], -R97 ;  /* 0x0000b400a85c7a23 */ /* 0x000fe20000010861 */
[-C--:B------:R-:W-:Y:S01]  /*18d40*/  HMMA.16816.F32.BF16 R44, R80, R94.reuse, R44 ;  /* 0x0000005e502c723c */ /* 0x080fe2000004182c */
[--C-:B---3--:R-:W-:Y:S06]  /*18d50*/  FFMA.FTZ R88, R173, c[0x0][0x2d0], -R96.reuse ;  /* 0x0000b400ad587a23 */ /* 0x108fec0000010860 */
[----:B------:R2:W-:Y:S01]  /*18d60*/  MUFU.EX2 R235, R92 ;  /* 0x0000005c00eb7308 */ /* 0x0005e20000000800 */
[C---:B------:R-:W-:Y:S09]  /*18d70*/  HMMA.16816.F32.BF16 R48, R76.reuse, R94, R48 ;  /* 0x0000005e4c30723c */ /* 0x040ff20000041830 */
[----:B------:R3:W-:Y:S03]  /*18d80*/  MUFU.EX2 R142, R88 ;  /* 0x00000058008e7308 */ /* 0x0007e60000000800 */
[----:B-1----:R-:W-:Y:S07]  /*18d90*/  FFMA.FTZ R84, R174, c[0x0][0x2d0], -R75 ;  /* 0x0000b400ae547a23 */ /* 0x002fee000001084b */
[----:B------:R1:W-:Y:S01]  /*18da0*/  MUFU.EX2 R143, R84 ;  /* 0x00000054008f7308 */ /* 0x0003e20000000800 */
[----:B--2---:R-:W-:Y:S09]  /*18db0*/  FFMA.FTZ R92, R169, c[0x0][0x2d0], -R97 ;  /* 0x0000b400a95c7a23 */ /* 0x004ff20000010861 */
[----:B------:R2:W-:Y:S01]  /*18dc0*/  MUFU.EX2 R233, R92 ;  /* 0x0000005c00e97308 */ /* 0x0005e20000000800 */
[--C-:B---3--:R-:W-:Y:S09]  /*18dd0*/  FFMA.FTZ R88, R175, c[0x0][0x2d0], -R96.reuse ;  /* 0x0000b400af587a23 */ /* 0x108ff20000010860 */
[----:B------:R3:W4:Y:S01]  /*18de0*/  MUFU.EX2 R141, R88 ;  /* 0x00000058008d7308 */ /* 0x0007220000000800 */
[----:B-1----:R-:W-:Y:S09]  /*18df0*/  FFMA.FTZ R84, R99, c[0x0][0x2d0], -R96 ;  /* 0x0000b40063547a23 */ /* 0x002ff20000010860 */
[----:B------:R1:W-:Y:S01]  /*18e00*/  MUFU.EX2 R137, R84 ;  /* 0x0000005400897308 */ /* 0x0003e20000000800 */
[----:B--2---:R-:W-:Y:S09]  /*18e10*/  FFMA.FTZ R92, R186, c[0x0][0x2d0], -R75 ;  /* 0x0000b400ba5c7a23 */ /* 0x004ff2000001084b */
[----:B------:R2:W-:Y:S01]  /*18e20*/  MUFU.EX2 R145, R92 ;  /* 0x0000005c00917308 */ /* 0x0005e20000000800 */
[--C-:B---3--:R-:W-:Y:S09]  /*18e30*/  FFMA.FTZ R88, R181, c[0x0][0x2d0], -R74.reuse ;  /* 0x0000b400b5587a23 */ /* 0x108ff2000001084a */
[----:B------:R3:W-:Y:S01]  /*18e40*/  MUFU.EX2 R243, R88 ;  /* 0x0000005800f37308 */ /* 0x0007e20000000800 */
[----:B-1----:R-:W1:Y:S08]  /*18e50*/  LDSM.16.MT88.4 R84, [R211+0x900] ;  /* 0x00090000d354783b */ /* 0x002e700000004200 */
[----:B--2---:R-:W-:Y:S01]  /*18e60*/  LDSM.16.MT88.4 R92, [R210+0x1100] ;  /* 0x00110000d25c783b */ /* 0x004fe20000004200 */
[--C-:B---3--:R-:W-:Y:S04]  /*18e70*/  FFMA.FTZ R88, R98, c[0x0][0x2d0], -R97.reuse ;  /* 0x0000b40062587a23 */ /* 0x108fe80000010861 */
[----:B------:R2:W3:Y:S01]  /*18e80*/  MUFU.EX2 R140, R88 ;  /* 0x00000058008c7308 */ /* 0x0004e20000000800 */
[-C--:B-1----:R-:W-:Y:S08]  /*18e90*/  HMMA.16816.F32.BF16 R52, R76, R84.reuse, R52 ;  /* 0x000000544c34723c */ /* 0x082ff00000041834 */
[C---:B------:R-:W-:Y:S01]  /*18ea0*/  HMMA.16816.F32.BF16 R56, R80.reuse, R84, R56 ;  /* 0x000000545038723c */ /* 0x040fe20000041838 */
[----:B--2---:R-:W1:Y:S06]  /*18eb0*/  LDSM.16.MT88.4 R88, [R209+0x1100] ;  /* 0x00110000d158783b */ /* 0x004e6c0000004200 */
[----:B------:R-:W-:Y:S01]  /*18ec0*/  FFMA.FTZ R84, R172, c[0x0][0x2d0], -R97 ;  /* 0x0000b400ac547a23 */ /* 0x000fe20000010861 */
[-C--:B------:R-:W-:Y:S03]  /*18ed0*/  HMMA.16816.F32.BF16 R60, R80, R86.reuse, R60 ;  /* 0x00000056503c723c */ /* 0x080fe6000004183c */
[----:B------:R2:W5:Y:S04]  /*18ee0*/  MUFU.EX2 R230, R84 ;  /* 0x0000005400e67308 */ /* 0x0005680000000800 */
[--C-:B------:R-:W-:Y:S01]  /*18ef0*/  FFMA.FTZ R80, R187, c[0x0][0x2d0], -R74.reuse ;  /* 0x0000b400bb507a23 */ /* 0x100fe2000001084a */
[----:B------:R-:W-:Y:S01]  /*18f00*/  HMMA.16816.F32.BF16 R64, R76, R86, R64 ;  /* 0x000000564c40723c */ /* 0x000fe20000041840 */
[----:B----4-:R-:W-:Y:S03]  /*18f10*/  F2FP.BF16.PACK_AB R82, R141, R142 ;  /* 0x0000008e8d52723e */ /* 0x010fe600000010ff */
[----:B---3--:R-:W-:Y:S01]  /*18f20*/  F2FP.BF16.PACK_AB R81, R235, R140 ;  /* 0x0000008ceb51723e */ /* 0x008fe200000010ff */
[----:B------:R3:W-:Y:S02]  /*18f30*/  MUFU.EX2 R147, R80 ;  /* 0x0000005000937308 */ /* 0x0007e40000000800 */
[----:B------:R-:W-:Y:S02]  /*18f40*/  F2FP.BF16.PACK_AB R76, R249, R110 ;  /* 0x0000006ef94c723e */ /* 0x000fe400000010ff */
[----:B------:R-:W-:Y:S03]  /*18f50*/  F2FP.BF16.PACK_AB R77, R138, R139 ;  /* 0x0000008b8a4d723e */ /* 0x000fe600000010ff */
[----:B------:R-:W-:Y:S02]  /*18f60*/  F2FP.BF16.PACK_AB R78, R246, R248 ;  /* 0x000000f8f64e723e */ /* 0x000fe400000010ff */
[----:B------:R-:W-:Y:S01]  /*18f70*/  F2FP.BF16.PACK_AB R79, R143, R244 ;  /* 0x000000f48f4f723e */ /* 0x000fe200000010ff */
[----:B--2---:R-:W2:Y:S01]  /*18f80*/  LDSM.16.MT88.4 R84, [R212+0x1100] ;  /* 0x00110000d454783b */ /* 0x004ea20000004200 */
[----:B-----5:R-:W-:Y:S05]  /*18f90*/  F2FP.BF16.PACK_AB R83, R230, R233 ;  /* 0x000000e9e653723e */ /* 0x020fea00000010ff */
[-C--:B-1----:R-:W-:Y:S01]  /*18fa0*/  HMMA.16816.F32.BF16 R4, R76, R88.reuse, R4 ;  /* 0x000000584c04723c */ /* 0x082fe20000041804 */
[--C-:B---3--:R-:W-:Y:S04]  /*18fb0*/  FFMA.FTZ R80, R182, c[0x0][0x2d0], -R75.reuse ;  /* 0x0000b400b6507a23 */ /* 0x108fe8000001084b */
[----:B------:R1:W-:Y:S02]  /*18fc0*/  MUFU.EX2 R146, R80 ;  /* 0x0000005000927308 */ /* 0x0003e40000000800 */
[----:B-1----:R-:W-:Y:S07]  /*18fd0*/  F2FP.BF16.PACK_AB R80, R136, R137 ;  /* 0x000000898850723e */ /* 0x002fee00000010ff */
[C---:B------:R-:W-:Y:S07]  /*18fe0*/  HMMA.16816.F32.BF16 R8, R80.reuse, R88, R8 ;  /* 0x000000585008723c */ /* 0x040fee0000041808 */
[--C-:B------:R-:W-:Y:S01]  /*18ff0*/  FFMA.FTZ R88, R196, c[0x0][0x2d0], -R74.reuse ;  /* 0x0000b400c4587a23 */ /* 0x100fe2000001084a */
[-C--:B------:R-:W-:Y:S03]  /*19000*/  HMMA.16816.F32.BF16 R12, R80, R90.reuse, R12 ;  /* 0x0000005a500c723c */ /* 0x080fe6000004180c */
[----:B------:R1:W-:Y:S05]  /*19010*/  MUFU.EX2 R228, R88 ;  /* 0x0000005800e47308 */ /* 0x0003ea0000000800 */
[C---:B------:R-:W-:Y:S08]  /*19020*/  HMMA.16816.F32.BF16 R16, R76.reuse, R90, R16 ;  /* 0x0000005a4c10723c */ /* 0x040ff00000041810 */
[-C--:B--2---:R-:W-:Y:S08]  /*19030*/  HMMA.16816.F32.BF16 R20, R76, R84.reuse, R20 ;  /* 0x000000544c14723c */ /* 0x084ff00000041814 */
[C---:B------:R-:W-:Y:S01]  /*19040*/  HMMA.16816.F32.BF16 R24, R80.reuse, R84, R24 ;  /* 0x000000545018723c */ /* 0x040fe20000041818 */
[----:B-1----:R-:W-:Y:S03]  /*19050*/  FFMA.FTZ R88, R198, c[0x0][0x2d0], -R74 ;  /* 0x0000b400c6587a23 */ /* 0x002fe6000001084a */
[----:B------:R-:W-:Y:S03]  /*19060*/  MOV R198, R121 ;  /* 0x0000007900c67202 */ /* 0x000fe60000000f00 */
[--C-:B------:R-:W-:Y:S01]  /*19070*/  FFMA.FTZ R84, R184, c[0x0][0x2d0], -R96.reuse ;  /* 0x0000b400b8547a23 */ /* 0x100fe20000010860 */
[-C--:B------:R-:W-:Y:S01]  /*19080*/  HMMA.16816.F32.BF16 R28, R80, R86.reuse, R28 ;  /* 0x00000056501c723c */ /* 0x080fe2000004181c */
[----:B------:R1:W-:Y:S01]  /*19090*/  MUFU.EX2 R196, R88 ;  /* 0x0000005800c47308 */ /* 0x0003e20000000800 */
[----:B------:R-:W-:Y:S02]  /*190a0*/  ISETP.GT.AND P0, PT, R225, R198, PT ;  /* 0x000000c6e100720c */ /* 0x000fe40003f04270 */
[----:B------:R-:W-:Y:S04]  /*190b0*/  MOV R121, R107 ;  /* 0x0000006b00797202 */ /* 0x000fe80000000f00 */
[C---:B------:R-:W-:Y:S03]  /*190c0*/  HMMA.16816.F32.BF16 R32, R76.reuse, R86, R32 ;  /* 0x000000564c20723c */ /* 0x040fe60000041820 */
[----:B------:R2:W-:Y:S05]  /*190d0*/  MUFU.EX2 R144, R84 ;  /* 0x0000005400907308 */ /* 0x0005ea0000000800 */
[-C--:B------:R-:W-:Y:S08]  /*190e0*/  HMMA.16816.F32.BF16 R36, R76, R92.reuse, R36 ;  /* 0x0000005c4c24723c */ /* 0x080ff00000041824 */
[C---:B------:R-:W-:Y:S01]  /*190f0*/  HMMA.16816.F32.BF16 R40, R80.reuse, R92, R40 ;  /* 0x0000005c5028723c */ /* 0x040fe20000041828 */
[----:B-1----:R-:W-:Y:S04]  /*19100*/  FFMA.FTZ R88, R190, c[0x0][0x2d0], -R75 ;  /* 0x0000b400be587a23 */ /* 0x002fe8000001084b */
[----:B------:R1:W-:Y:S02]  /*19110*/  MUFU.EX2 R190, R88 ;  /* 0x0000005800be7308 */ /* 0x0003e40000000800 */
[----:B------:R-:W-:Y:S01]  /*19120*/  FFMA.FTZ R92, R179, c[0x0][0x2d0], -R97 ;  /* 0x0000b400b35c7a23 */ /* 0x000fe20000010861 */
[-C--:B------:R-:W-:Y:S01]  /*19130*/  HMMA.16816.F32.BF16 R44, R80, R94.reuse, R44 ;  /* 0x0000005e502c723c */ /* 0x080fe2000004182c */
[--C-:B--2---:R-:W-:Y:S06]  /*19140*/  FFMA.FTZ R84, R188, c[0x0][0x2d0], -R96.reuse ;  /* 0x0000b400bc547a23 */ /* 0x104fec0000010860 */
[----:B------:R2:W-:Y:S01]  /*19150*/  MUFU.EX2 R155, R92 ;  /* 0x0000005c009b7308 */ /* 0x0005e20000000800 */
[C---:B------:R-:W-:Y:S09]  /*19160*/  HMMA.16816.F32.BF16 R48, R76.reuse, R94, R48 ;  /* 0x0000005e4c30723c */ /* 0x040ff20000041830 */
[----:B------:R3:W-:Y:S03]  /*19170*/  MUFU.EX2 R188, R84 ;  /* 0x0000005400bc7308 */ /* 0x0007e60000000800 */
[----:B-1----:R-:W-:Y:S07]  /*19180*/  FFMA.FTZ R88, R194, c[0x0][0x2d0], -R75 ;  /* 0x0000b400c2587a23 */ /* 0x002fee000001084b */
[----:B------:R1:W-:Y:S01]  /*19190*/  MUFU.EX2 R194, R88 ;  /* 0x0000005800c27308 */ /* 0x0003e20000000800 */
[----:B--2---:R-:W-:Y:S09]  /*191a0*/  FFMA.FTZ R92, R178, c[0x0][0x2d0], -R97 ;  /* 0x0000b400b25c7a23 */ /* 0x004ff20000010861 */
[----:B------:R2:W-:Y:S01]  /*191b0*/  MUFU.EX2 R154, R92 ;  /* 0x0000005c009a7308 */ /* 0x0005e20000000800 */
[----:B---3--:R-:W-:Y:S02]  /*191c0*/  FFMA.FTZ R84, R189, c[0x0][0x2d0], -R96 ;  /* 0x0000b400bd547a23 */ /* 0x008fe40000010860 */
[----:B------:R-:W-:Y:S07]  /*191d0*/  IMAD.MOV.U32 R189, RZ, RZ, R106 ;  /* 0x000000ffffbd7224 */ /* 0x000fee00078e006a */
[----:B------:R3:W-:Y:S01]  /*191e0*/  MUFU.EX2 R186, R84 ;  /* 0x0000005400ba7308 */ /* 0x0007e20000000800 */
[----:B-1----:R-:W1:Y:S01]  /*191f0*/  LDSM.16.MT88.4 R88, [R211+0x1100] ;  /* 0x00110000d358783b */ /* 0x002e620000004200 */
[----:B--2---:R-:W-:Y:S02]  /*19200*/  FFMA.FTZ R92, R205, c[0x0][0x2d0], -R75 ;  /* 0x0000b400cd5c7a23 */ /* 0x004fe4000001084b */
[----:B------:R-:W-:Y:S06]  /*19210*/  IMAD.MOV.U32 R205, RZ, RZ, R115 ;  /* 0x000000ffffcd7224 */ /* 0x000fec00078e0073 */
[----:B------:R2:W-:Y:S01]  /*19220*/  MUFU.EX2 R159, R92 ;  /* 0x0000005c009f7308 */ /* 0x0005e20000000800 */
[----:B---3--:R-:W-:Y:S01]  /*19230*/  FFMA.FTZ R84, R191, c[0x0][0x2d0], -R96 ;  /* 0x0000b400bf547a23 */ /* 0x008fe20000010860 */
[----:B------:R-:W-:Y:S08]  /*19240*/  MOV R191, R110 ;  /* 0x0000006e00bf7202 */ /* 0x000ff00000000f00 */
[----:B------:R3:W4:Y:S01]  /*19250*/  MUFU.EX2 R187, R84 ;  /* 0x0000005400bb7308 */ /* 0x0007220000000800 */
[----:B--2---:R-:W-:Y:S01]  /*19260*/  LDSM.16.MT88.4 R92, [R210+0x1900] ;  /* 0x00190000d25c783b */ /* 0x004fe20000004200 */
[-C--:B-1----:R-:W-:Y:S08]  /*19270*/  HMMA.16816.F32.BF16 R52, R76, R88.reuse, R52 ;  /* 0x000000584c34723c */ /* 0x082ff00000041834 */
[C---:B------:R-:W-:Y:S01]  /*19280*/  HMMA.16816.F32.BF16 R56, R80.reuse, R88, R56 ;  /* 0x000000585038723c */ /* 0x040fe20000041838 */
[----:B---3--:R-:W-:Y:S03]  /*19290*/  FFMA.FTZ R84, R203, c[0x0][0x2d0], -R74 ;  /* 0x0000b400cb547a23 */ /* 0x008fe6000001084a */
[----:B------:R-:W-:Y:S01]  /*192a0*/  MOV R203, R111 ;  /* 0x0000006f00cb7202 */ /* 0x000fe20000000f00 */
[----:B------:R1:W-:Y:S02]  /*192b0*/  MUFU.EX2 R184, R84 ;  /* 0x0000005400b87308 */ /* 0x0003e40000000800 */
[--C-:B------:R-:W-:Y:S01]  /*192c0*/  FFMA.FTZ R88, R185, c[0x0][0x2d0], -R97.reuse ;  /* 0x0000b400b9587a23 */ /* 0x100fe20000010861 */
[-C--:B------:R-:W-:Y:S01]  /*192d0*/  HMMA.16816.F32.BF16 R60, R80, R90.reuse, R60 ;  /* 0x0000005a503c723c */ /* 0x080fe2000004183c */
[----:B------:R-:W-:Y:S06]  /*192e0*/  IMAD.MOV.U32 R185, RZ, RZ, R112 ;  /* 0x000000ffffb97224 */ /* 0x000fec00078e0070 */
[--C-:B------:R-:W-:Y:S01]  /*192f0*/  FFMA.FTZ R80, R226, c[0x0][0x2d0], -R74.reuse ;  /* 0x0000b400e2507a23 */ /* 0x100fe2000001084a */
[----:B------:R-:W-:Y:S01]  /*19300*/  HMMA.16816.F32.BF16 R64, R76, R90, R64 ;  /* 0x0000005a4c40723c */ /* 0x000fe20000041840 */
[----:B------:R-:W2:Y:S03]  /*19310*/  MUFU.EX2 R102, R88 ;  /* 0x0000005800667308 */ /* 0x000ea60000000800 */
[----:B----4-:R-:W-:Y:S02]  /*19320*/  F2FP.BF16.PACK_AB R82, R187, R186 ;  /* 0x000000babb52723e */ /* 0x010fe400000010ff */
[----:B------:R-:W-:Y:S02]  /*19330*/  MOV R226, R113 ;  /* 0x0000007100e27202 */ /* 0x000fe40000000f00 */
[----:B------:R-:W-:Y:S03]  /*19340*/  F2FP.BF16.PACK_AB R76, R147, R243 ;  /* 0x000000f3934c723e */ /* 0x000fe600000010ff */
[----:B------:R3:W-:Y:S01]  /*19350*/  MUFU.EX2 R181, R80 ;  /* 0x0000005000b57308 */ /* 0x0007e20000000800 */
[----:B------:R-:W-:Y:S01]  /*19360*/  F2FP.BF16.PACK_AB R77, R145, R146 ;  /* 0x00000092914d723e */ /* 0x000fe200000010ff */
[----:B-1----:R-:W-:Y:S01]  /*19370*/  FFMA.FTZ R84, R180, c[0x0][0x2d0], -R97 ;  /* 0x0000b400b4547a23 */ /* 0x002fe20000010861 */
[----:B------:R-:W-:Y:S02]  /*19380*/  F2FP.BF16.PACK_AB R78, R196, R228 ;  /* 0x000000e4c44e723e */ /* 0x000fe400000010ff */
[----:B------:R-:W-:Y:S05]  /*19390*/  F2FP.BF16.PACK_AB R79, R194, R190 ;  /* 0x000000bec24f723e */ /* 0x000fea00000010ff */
[----:B------:R1:W4:Y:S01]  /*193a0*/  MUFU.EX2 R182, R84 ;  /* 0x0000005400b67308 */ /* 0x0003220000000800 */
[----:B--2---:R-:W-:Y:S01]  /*193b0*/  F2FP.BF16.PACK_AB R83, R102, R154 ;  /* 0x0000009a6653723e */ /* 0x004fe200000010ff */
[----:B------:R-:W-:Y:S01]  /*193c0*/  LDSM.16.MT88.4 R88, [R212+0x1900] ;  /* 0x00190000d458783b */ /* 0x000fe20000004200 */
[----:B---3--:R-:W-:Y:S01]  /*193d0*/  FFMA.FTZ R80, R204, c[0x0][0x2d0], -R75 ;  /* 0x0000b400cc507a23 */ /* 0x008fe2000001084b */
[----:B------:R-:W-:Y:S06]  /*193e0*/  MOV R204, R114 ;  /* 0x0000007200cc7202 */ /* 0x000fec0000000f00 */
[----:B------:R2:W-:Y:S01]  /*193f0*/  MUFU.EX2 R153, R80 ;  /* 0x0000005000997308 */ /* 0x0005e20000000800 */
[----:B-1----:R-:W1:Y:S01]  /*19400*/  LDSM.16.MT88.4 R84, [R209+0x1900] ;  /* 0x00190000d154783b */ /* 0x002e620000004200 */
[----:B----4-:R-:W-:Y:S02]  /*19410*/  F2FP.BF16.PACK_AB R81, R155, R182 ;  /* 0x000000b69b51723e */ /* 0x010fe400000010ff */
[----:B--2---:R-:W-:Y:S01]  /*19420*/  F2FP.BF16.PACK_AB R80, R188, R144 ;  /* 0x00000090bc50723e */ /* 0x004fe200000010ff */
[-C--:B-1----:R-:W-:Y:S08]  /*19430*/  HMMA.16816.F32.BF16 R4, R76, R84.reuse, R4 ;  /* 0x000000544c04723c */ /* 0x082ff00000041804 */
[C---:B------:R-:W-:Y:S07]  /*19440*/  HMMA.16816.F32.BF16 R8, R80.reuse, R84, R8 ;  /* 0x000000545008723c */ /* 0x040fee0000041808 */
[--C-:B------:R-:W-:Y:S01]  /*19450*/  FFMA.FTZ R84, R234, c[0x0][0x2d0], -R74.reuse ;  /* 0x0000b400ea547a23 */ /* 0x100fe2000001084a */
[-C--:B------:R-:W-:Y:S01]  /*19460*/  HMMA.16816.F32.BF16 R12, R80, R86.reuse, R12 ;  /* 0x00000056500c723c */ /* 0x080fe2000004180c */
[----:B------:R-:W-:Y:S02]  /*19470*/  IMAD.MOV.U32 R234, RZ, RZ, R133 ;  /* 0x000000ffffea7224 */ /* 0x000fe400078e0085 */
[----:B------:R1:W-:Y:S05]  /*19480*/  MUFU.EX2 R158, R84 ;  /* 0x00000054009e7308 */ /* 0x0003ea0000000800 */
[C---:B------:R-:W-:Y:S08]  /*19490*/  HMMA.16816.F32.BF16 R16, R76.reuse, R86, R16 ;  /* 0x000000564c10723c */ /* 0x040ff00000041810 */
[-C--:B------:R-:W-:Y:S08]  /*194a0*/  HMMA.16816.F32.BF16 R20, R76, R88.reuse, R20 ;  /* 0x000000584c14723c */ /* 0x080ff00000041814 */
[C---:B------:R-:W-:Y:S01]  /*194b0*/  HMMA.16816.F32.BF16 R24, R80.reuse, R88, R24 ;  /* 0x000000585018723c */ /* 0x040fe20000041818 */
[----:B-1----:R-:W-:Y:S03]  /*194c0*/  FFMA.FTZ R84, R236, c[0x0][0x2d0], -R74 ;  /* 0x0000b400ec547a23 */ /* 0x002fe6000001084a */
[----:B------:R-:W-:Y:S03]  /*194d0*/  MOV R236, R132 ;  /* 0x0000008400ec7202 */ /* 0x000fe60000000f00 */
[--C-:B------:R-:W-:Y:S01]  /*194e0*/  FFMA.FTZ R88, R206, c[0x0][0x2d0], -R96.reuse ;  /* 0x0000b400ce587a23 */ /* 0x100fe20000010860 */
[-C--:B------:R-:W-:Y:S01]  /*194f0*/  HMMA.16816.F32.BF16 R28, R80, R90.reuse, R28 ;  /* 0x0000005a501c723c */ /* 0x080fe2000004181c */
[----:B------:R1:W-:Y:S03]  /*19500*/  MUFU.EX2 R180, R84 ;  /* 0x0000005400b47308 */ /* 0x0003e60000000800 */
[----:B------:R-:W-:Y:S04]  /*19510*/  MOV R206, R105 ;  /* 0x0000006900ce7202 */ /* 0x000fe80000000f00 */
[C---:B------:R-:W-:Y:S03]  /*19520*/  HMMA.16816.F32.BF16 R32, R76.reuse, R90, R32 ;  /* 0x0000005a4c20723c */ /* 0x040fe60000041820 */
[----:B------:R2:W-:Y:S05]  /*19530*/  MUFU.EX2 R156, R88 ;  /* 0x00000058009c7308 */ /* 0x0005ea0000000800 */
[-C--:B------:R-:W-:Y:S08]  /*19540*/  HMMA.16816.F32.BF16 R36, R76, R92.reuse, R36 ;  /* 0x0000005c4c24723c */ /* 0x080ff00000041824 */
[C---:B------:R-:W-:Y:S01]  /*19550*/  HMMA.16816.F32.BF16 R40, R80.reuse, R92, R40 ;  /* 0x0000005c5028723c */ /* 0x040fe20000041828 */
[----:B-1----:R-:W-:Y:S03]  /*19560*/  FFMA.FTZ R84, R231, c[0x0][0x2d0], -R75 ;  /* 0x0000b400e7547a23 */ /* 0x002fe6000001084b */
[----:B------:R-:W-:Y:S01]  /*19570*/  IMAD.MOV.U32 R231, RZ, RZ, R131 ;  /* 0x000000ffffe77224 */ /* 0x000fe200078e0083 */
[----:B------:R1:W-:Y:S01]  /*19580*/  MUFU.EX2 R157, R84 ;  /* 0x00000054009d7308 */ /* 0x0003e20000000800 */
[----:B------:R-:W-:Y:S01]  /*19590*/  MOV R131, R118 ;  /* 0x0000007600837202 */ /* 0x000fe20000000f00 */
[----:B------:R-:W-:Y:S01]  /*195a0*/  FFMA.FTZ R92, R201, c[0x0][0x2d0], -R97 ;  /* 0x0000b400c95c7a23 */ /* 0x000fe20000010861 */
[-C--:B------:R-:W-:Y:S01]  /*195b0*/  HMMA.16816.F32.BF16 R44, R80, R94.reuse, R44 ;  /* 0x0000005e502c723c */ /* 0x080fe2000004182c */
[--C-:B--2---:R-:W-:Y:S03]  /*195c0*/  FFMA.FTZ R88, R207, c[0x0][0x2d0], -R96.reuse ;  /* 0x0000b400cf587a23 */ /* 0x104fe60000010860 */
[----:B------:R-:W-:Y:S03]  /*195d0*/  MOV R207, R104 ;  /* 0x0000006800cf7202 */ /* 0x000fe60000000f00 */
[----:B------:R2:W-:Y:S01]  /*195e0*/  MUFU.EX2 R100, R92 ;  /* 0x0000005c00647308 */ /* 0x0005e20000000800 */
[C---:B------:R-:W-:Y:S09]  /*195f0*/  HMMA.16816.F32.BF16 R48, R76.reuse, R94, R48 ;  /* 0x0000005e4c30723c */ /* 0x040ff20000041830 */
[----:B------:R3:W-:Y:S03]  /*19600*/  MUFU.EX2 R178, R88 ;  /* 0x0000005800b27308 */ /* 0x0007e60000000800 */
[----:B-1----:R-:W-:Y:S01]  /*19610*/  FFMA.FTZ R84, R232, c[0x0][0x2d0], -R75 ;  /* 0x0000b400e8547a23 */ /* 0x002fe2000001084b */
[----:B------:R-:W-:Y:S01]  /*19620*/  MOV R232, R127 ;  /* 0x0000007f00e87202 */ /* 0x000fe20000000f00 */
[----:B------:R-:W-:Y:S02]  /*19630*/  IMAD.MOV.U32 R127, RZ, RZ, R119 ;  /* 0x000000ffff7f7224 */ /* 0x000fe400078e0077 */
[----:B------:R-:W-:Y:S03]  /*19640*/  LDSM.16.MT88.4 R116, [R209+0x2900] ;  /* 0x00290000d174783b */ /* 0x000fe60000004200 */
[----:B------:R1:W-:Y:S01]  /*19650*/  MUFU.EX2 R179, R84 ;  /* 0x0000005400b37308 */ /* 0x0003e20000000800 */
[----:B------:R-:W-:Y:S01]  /*19660*/  MOV R149, R127 ;  /* 0x0000007f00957202 */ /* 0x000fe20000000f00 */
[----:B------:R-:W-:Y:S02]  /*19670*/  IMAD.MOV.U32 R127, RZ, RZ, R123 ;  /* 0x000000ffff7f7224 */ /* 0x000fe400078e007b */
[----:B--2---:R-:W-:Y:S02]  /*19680*/  FFMA.FTZ R92, R192, c[0x0][0x2d0], -R97 ;  /* 0x0000b400c05c7a23 */ /* 0x004fe40000010861 */
[----:B------:R-:W-:Y:S04]  /*19690*/  IMAD.MOV.U32 R123, RZ, RZ, R109 ;  /* 0x000000ffff7b7224 */ /* 0x000fe800078e006d */
[----:B------:R2:W-:Y:S01]  /*196a0*/  MUFU.EX2 R99, R92 ;  /* 0x0000005c00637308 */ /* 0x0005e20000000800 */
[--C-:B---3--:R-:W-:Y:S09]  /*196b0*/  FFMA.FTZ R88, R229, c[0x0][0x2d0], -R96.reuse ;  /* 0x0000b400e5587a23 */ /* 0x108ff20000010860 */
[----:B------:R3:W4:Y:S01]  /*196c0*/  MUFU.EX2 R177, R88 ;  /* 0x0000005800b17308 */ /* 0x0007220000000800 */
[----:B-1----:R-:W-:Y:S01]  /*196d0*/  FFMA.FTZ R84, R202, c[0x0][0x2d0], -R96 ;  /* 0x0000b400ca547a23 */ /* 0x002fe20000010860 */
[----:B------:R-:W-:Y:S02]  /*196e0*/  MOV R202, R122 ;  /* 0x0000007a00ca7202 */ /* 0x000fe40000000f00 */
[----:B------:R-:W-:Y:S06]  /*196f0*/  MOV R122, R108 ;  /* 0x0000006c007a7202 */ /* 0x000fec0000000f00 */
        /* <DEDUP_REMOVED lines=19> */
[----:B------:R3:W4:Y:S02]  /*19830*/  MUFU.EX2 R175, R80 ;  /* 0x0000005000af7308 */ /* 0x0007240000000800 */
[----:B------:R-:W-:Y:S02]  /*19840*/  F2FP.BF16.PACK_AB R76, R181, R184 ;  /* 0x000000b8b54c723e */ /* 0x000fe400000010ff */
[----:B------:R-:W-:Y:S03]  /*19850*/  F2FP.BF16.PACK_AB R77, R159, R153 ;  /* 0x000000999f4d723e */ /* 0x000fe600000010ff */
[----:B------:R-:W-:Y:S02]  /*19860*/  F2FP.BF16.PACK_AB R78, R180, R158 ;  /* 0x0000009eb44e723e */ /* 0x000fe400000010ff */
[----:B------:R-:W-:Y:S01]  /*19870*/  F2FP.BF16.PACK_AB R79, R179, R157 ;  /* 0x0000009db34f723e */ /* 0x000fe200000010ff */
[----:B--2---:R-:W2:Y:S01]  /*19880*/  LDSM.16.MT88.4 R84, [R212+0x2100] ;  /* 0x00210000d454783b */ /* 0x004ea20000004200 */
[----:B-----5:R-:W-:Y:S05]  /*19890*/  F2FP.BF16.PACK_AB R83, R98, R99 ;  /* 0x000000636253723e */ /* 0x020fea00000010ff */
[-C--:B-1----:R-:W-:Y:S01]  /*198a0*/  HMMA.16816.F32.BF16 R4, R76, R88.reuse, R4 ;  /* 0x000000584c04723c */ /* 0x082fe20000041804 */
[--C-:B---3--:R-:W-:Y:S01]  /*198b0*/  FFMA.FTZ R80, R242, c[0x0][0x2d0], -R75.reuse ;  /* 0x0000b400f2507a23 */ /* 0x108fe2000001084b */
[----:B----4-:R-:W-:Y:S03]  /*198c0*/  F2FP.BF16.PACK_AB R164, R175, R176 ;  /* 0x000000b0afa4723e */ /* 0x010fe600000010ff */
[----:B------:R1:W3:Y:S02]  /*198d0*/  MUFU.EX2 R174, R80 ;  /* 0x0000005000ae7308 */ /* 0x0002e40000000800 */
[----:B-1----:R-:W-:Y:S02]  /*198e0*/  F2FP.BF16.PACK_AB R80, R156, R152 ;  /* 0x000000989c50723e */ /* 0x002fe400000010ff */
[----:B---3--:R-:W-:Y:S05]  /*198f0*/  F2FP.BF16.PACK_AB R165, R172, R174 ;  /* 0x000000aeaca5723e */ /* 0x008fea00000010ff */
[C---:B------:R-:W-:Y:S07]  /*19900*/  HMMA.16816.F32.BF16 R8, R80.reuse, R88, R8 ;  /* 0x000000585008723c */ /* 0x040fee0000041808 */
[--C-:B------:R-:W-:Y:S01]  /*19910*/  FFMA.FTZ R88, R252, c[0x0][0x2d0], -R74.reuse ;  /* 0x0000b400fc587a23 */ /* 0x100fe2000001084a */
[-C--:B------:R-:W-:Y:S01]  /*19920*/  HMMA.16816.F32.BF16 R12, R80, R90.reuse, R12 ;  /* 0x0000005a500c723c */ /* 0x080fe2000004180c */
[----:B------:R-:W-:Y:S02]  /*19930*/  FFMA.FTZ R74, R134, c[0x0][0x2d0], -R74 ;  /* 0x0000b400864a7a23 */ /* 0x000fe4000001084a */
[----:B------:R-:W-:Y:S01]  /*19940*/  LDSM.16.MT88.4 R132, [R212+0x2900] ;  /* 0x00290000d484783b */ /* 0x000fe20000004200 */
[----:B------:R1:W-:Y:S04]  /*19950*/  MUFU.EX2 R173, R88 ;  /* 0x0000005800ad7308 */ /* 0x0003e80000000800 */
[C---:B------:R-:W-:Y:S06]  /*19960*/  HMMA.16816.F32.BF16 R16, R76.reuse, R90, R16 ;  /* 0x0000005a4c10723c */ /* 0x040fec0000041810 */
[----:B------:R3:W4:Y:S02]  /*19970*/  MUFU.EX2 R171, R74 ;  /* 0x0000004a00ab7308 */ /* 0x0007240000000800 */
[-C--:B--2---:R-:W-:Y:S08]  /*19980*/  HMMA.16816.F32.BF16 R20, R76, R84.reuse, R20 ;  /* 0x000000544c14723c */ /* 0x084ff00000041814 */
[C---:B------:R-:W-:Y:S01]  /*19990*/  HMMA.16816.F32.BF16 R24, R80.reuse, R84, R24 ;  /* 0x000000545018723c */ /* 0x040fe20000041818 */
[----:B-1----:R-:W1:Y:S07]  /*199a0*/  LDSM.16.MT88.4 R88, [R211+0x2100] ;  /* 0x00210000d358783b */ /* 0x002e6e0000004200 */
[-C--:B------:R-:W-:Y:S01]  /*199b0*/  HMMA.16816.F32.BF16 R28, R80, R86.reuse, R28 ;  /* 0x00000056501c723c */ /* 0x080fe2000004181c */
[--C-:B---3--:R-:W-:Y:S03]  /*199c0*/  FFMA.FTZ R74, R250, c[0x0][0x2d0], -R75.reuse ;  /* 0x0000b400fa4a7a23 */ /* 0x108fe6000001084b */
[----:B----4-:R-:W-:Y:S01]  /*199d0*/  F2FP.BF16.PACK_AB R166, R171, R173 ;  /* 0x000000adaba6723e */ /* 0x010fe200000010ff */
[----:B------:R-:W-:Y:S03]  /*199e0*/  FFMA.FTZ R75, R251, c[0x0][0x2d0], -R75 ;  /* 0x0000b400fb4b7a23 */ /* 0x000fe6000001084b */
[C---:B------:R-:W-:Y:S01]  /*199f0*/  HMMA.16816.F32.BF16 R32, R76.reuse, R86, R32 ;  /* 0x000000564c20723c */ /* 0x040fe20000041820 */
[----:B------:R2:W-:Y:S07]  /*19a00*/  MUFU.EX2 R170, R74 ;  /* 0x0000004a00aa7308 */ /* 0x0005ee0000000800 */
[-C--:B------:R-:W-:Y:S03]  /*19a10*/  HMMA.16816.F32.BF16 R36, R76, R92.reuse, R36 ;  /* 0x0000005c4c24723c */ /* 0x080fe60000041824 */
[----:B------:R-:W3:Y:S05]  /*19a20*/  MUFU.EX2 R169, R75 ;  /* 0x0000004b00a97308 */ /* 0x000eea0000000800 */
[C---:B------:R-:W-:Y:S08]  /*19a30*/  HMMA.16816.F32.BF16 R40, R80.reuse, R92, R40 ;  /* 0x0000005c5028723c */ /* 0x040ff00000041828 */
[-C--:B------:R-:W-:Y:S01]  /*19a40*/  HMMA.16816.F32.BF16 R44, R80, R94.reuse, R44 ;  /* 0x0000005e502c723c */ /* 0x080fe2000004182c */
[--C-:B--2---:R-:W-:Y:S04]  /*19a50*/  FFMA.FTZ R74, R237, c[0x0][0x2d0], -R96.reuse ;  /* 0x0000b400ed4a7a23 */ /* 0x104fe80000010860 */
[----:B------:R2:W-:Y:S03]  /*19a60*/  MUFU.EX2 R168, R74 ;  /* 0x0000004a00a87308 */ /* 0x0005e60000000800 */
[C---:B------:R-:W-:Y:S01]  /*19a70*/  HMMA.16816.F32.BF16 R48, R76.reuse, R94, R48 ;  /* 0x0000005e4c30723c */ /* 0x040fe20000041830 */
[----:B---3--:R-:W-:Y:S07]  /*19a80*/  F2FP.BF16.PACK_AB R167, R169, R170 ;  /* 0x000000aaa9a7723e */ /* 0x008fee00000010ff */
[-C--:B-1----:R-:W-:Y:S08]  /*19a90*/  HMMA.16816.F32.BF16 R52, R76, R88.reuse, R52 ;  /* 0x000000584c34723c */ /* 0x082ff00000041834 */
[C---:B------:R-:W-:Y:S01]  /*19aa0*/  HMMA.16816.F32.BF16 R56, R80.reuse, R88, R56 ;  /* 0x000000585038723c */ /* 0x040fe20000041838 */
[--C-:B--2---:R-:W-:Y:S07]  /*19ab0*/  FFMA.FTZ R74, R238, c[0x0][0x2d0], -R96.reuse ;  /* 0x0000b400ee4a7a23 */ /* 0x104fee0000010860 */
[-C--:B------:R-:W-:Y:S01]  /*19ac0*/  HMMA.16816.F32.BF16 R60, R80, R90.reuse, R60 ;  /* 0x0000005a503c723c */ /* 0x080fe2000004183c */
[----:B------:R1:W2:Y:S07]  /*19ad0*/  MUFU.EX2 R85, R74 ;  /* 0x0000004a00557308 */ /* 0x0002ae0000000800 */
[----:B------:R-:W-:Y:S01]  /*19ae0*/  HMMA.16816.F32.BF16 R64, R76, R90, R64 ;  /* 0x0000005a4c40723c */ /* 0x000fe20000041840 */
[----:B------:R-:W3:Y:S04]  /*19af0*/  LDL.LU R77, [R1+0x14] ;  /* 0x00001400014d7983 */ /* 0x000ee80000300800 */
[----:B------:R-:W4:Y:S03]  /*19b00*/  LDL.LU R76, [R1+0x18] ;  /* 0x00001800014c7983 */ /* 0x000f260000300800 */
[-C--:B------:R-:W-:Y:S07]  /*19b10*/  HMMA.16816.F32.BF16 R104, R164, R116.reuse, R4 ;  /* 0x00000074a468723c */ /* 0x080fee0000041804 */
[----:B------:R-:W-:Y:S02]  /*19b20*/  FADD.FTZ R4, R150, R69 ;  /* 0x0000004596047221 */ /* 0x000fe40000010000 */
[--C-:B-1----:R-:W-:Y:S03]  /*19b30*/  FFMA.FTZ R74, R239, c[0x0][0x2d0], -R96.reuse ;  /* 0x0000b400ef4a7a23 */ /* 0x102fe60000010860 */
[----:B------:R-:W-:Y:S01]  /*19b40*/  FFMA.FTZ R96, R240, c[0x0][0x2d0], -R96 ;  /* 0x0000b400f0607a23 */ /* 0x000fe20000010860 */
[----:B------:R1:W-:Y:S01]  /*19b50*/  MUFU.EX2 R86, R74 ;  /* 0x0000004a00567308 */ /* 0x0003e20000000800 */
[----:B------:R-:W-:Y:S01]  /*19b60*/  FADD.FTZ R4, R123, R4 ;  /* 0x000000047b047221 */ /* 0x000fe20000010000 */
[----:B--2---:R-:W-:Y:S03]  /*19b70*/  F2FP.BF16.PACK_AB R160, R85, R168 ;  /* 0x000000a855a0723e */ /* 0x004fe600000010ff */
[----:B------:R-:W-:Y:S05]  /*19b80*/  FADD.FTZ R4, R207, R4 ;  /* 0x00000004cf047221 */ /* 0x000fea0000010000 */
[----:B------:R-:W2:Y:S01]  /*19b90*/  MUFU.EX2 R96, R96 ;  /* 0x0000006000607308 */ /* 0x000ea20000000800 */
[--C-:B-1----:R-:W-:Y:S09]  /*19ba0*/  FFMA.FTZ R74, R193, c[0x0][0x2d0], -R97.reuse ;  /* 0x0000b400c14a7a23 */ /* 0x102ff20000010861 */
[----:B------:R1:W-:Y:S01]  /*19bb0*/  MUFU.EX2 R75, R74 ;  /* 0x0000004a004b7308 */ /* 0x0003e20000000800 */
[----:B--2---:R-:W-:Y:S01]  /*19bc0*/  F2FP.BF16.PACK_AB R162, R96, R86 ;  /* 0x0000005660a2723e */ /* 0x004fe200000010ff */
[--C-:B-1----:R-:W-:Y:S08]  /*19bd0*/  FFMA.FTZ R74, R195, c[0x0][0x2d0], -R97.reuse ;  /* 0x0000b400c34a7a23 */ /* 0x102ff00000010861 */
[----:B------:R1:W2:Y:S02]  /*19be0*/  MUFU.EX2 R84, R74 ;  /* 0x0000004a00547308 */ /* 0x0002a40000000800 */
[--C-:B-1----:R-:W-:Y:S01]  /*19bf0*/  FFMA.FTZ R74, R197, c[0x0][0x2d0], -R97.reuse ;  /* 0x0000b400c54a7a23 */ /* 0x102fe20000010861 */
[----:B--2---:R-:W-:Y:S01]  /*19c00*/  F2FP.BF16.PACK_AB R161, R84, R75 ;  /* 0x0000004b54a1723e */ /* 0x004fe200000010ff */
[----:B------:R-:W-:Y:S02]  /*19c10*/  FFMA.FTZ R97, R73, c[0x0][0x2d0], -R97 ;  /* 0x0000b40049617a23 */ /* 0x000fe40000010861 */
[----:B------:R-:W2:Y:S04]  /*19c20*/  LDL.LU R73, [R1+0x1c] ;  /* 0x00001c0001497983 */ /* 0x000ea80000300800 */
[----:B------:R-:W-:Y:S10]  /*19c30*/  MUFU.EX2 R74, R74 ;  /* 0x0000004a004a7308 */ /* 0x000ff40000000800 */
[----:B------:R-:W1:Y:S02]  /*19c40*/  MUFU.EX2 R97, R97 ;  /* 0x0000006100617308 */ /* 0x000e640000000800 */
[----:B-1----:R-:W-:Y:S07]  /*19c50*/  F2FP.BF16.PACK_AB R163, R97, R74 ;  /* 0x0000004a61a3723e */ /* 0x002fee00000010ff */
[C---:B------:R-:W-:Y:S08]  /*19c60*/  HMMA.16816.F32.BF16 R108, R160.reuse, R116, R8 ;  /* 0x00000074a06c723c */ /* 0x040ff00000041808 */
[-C--:B------:R-:W-:Y:S08]  /*19c70*/  HMMA.16816.F32.BF16 R112, R160, R118.reuse, R12 ;  /* 0x00000076a070723c */ /* 0x080ff0000004180c */
[C---:B------:R-:W-:Y:S01]  /*19c80*/  HMMA.16816.F32.BF16 R116, R164.reuse, R118, R16 ;  /* 0x00000076a474723c */ /* 0x040fe20000041810 */
[----:B---3--:R-:W-:Y:S03]  /*19c90*/  FFMA.FTZ R68, R68, R77, R232 ;  /* 0x0000004d44447223 */ /* 0x008fe600000100e8 */
[----:B------:R-:W-:Y:S01]  /*19ca0*/  IMAD.MOV.U32 R232, RZ, RZ, R236 ;  /* 0x000000ffffe87224 */ /* 0x000fe200078e00ec */
[----:B------:R-:W-:Y:S01]  /*19cb0*/  MOV R236, R151 ;  /* 0x0000009700ec7202 */ /* 0x000fe20000000f00 */
[----:B----4-:R-:W-:Y:S01]  /*19cc0*/  FFMA.FTZ R2, R2, R76, R231 ;  /* 0x0000004c02027223 */ /* 0x010fe200000100e7 */
[----:B------:R-:W-:Y:S01]  /*19cd0*/  MOV R231, R234 ;  /* 0x000000ea00e77202 */ /* 0x000fe20000000f00 */
[----:B------:R-:W-:Y:S04]  /*19ce0*/  FADD.FTZ R6, R149, R68 ;  /* 0x0000004495067221 */ /* 0x000fe80000010000 */
[----:B------:R-:W-:Y:S02]  /*19cf0*/  IMAD.MOV.U32 R234, RZ, RZ, R148 ;  /* 0x000000ffffea7224 */ /* 0x000fe400078e0094 */
[----:B------:R-:W-:Y:S01]  /*19d00*/  FADD.FTZ R2, R205, R2 ;  /* 0x00000002cd027221 */ /* 0x000fe20000010000 */
[----:B------:R-:W1:Y:S01]  /*19d10*/  LDSM.16.MT88.4 R148, [R210+0x2900] ;  /* 0x00290000d294783b */ /* 0x000e620000004200 */
[----:B------:R-:W-:Y:S01]  /*19d20*/  FADD.FTZ R6, R122, R6 ;  /* 0x000000067a067221 */ /* 0x000fe20000010000 */
[----:B------:R-:W-:Y:S01]  /*19d30*/  MOV R205, R204 ;  /* 0x000000cc00cd7202 */ /* 0x000fe20000000f00 */
[----:B------:R-:W-:Y:S01]  /*19d40*/  FADD.FTZ R5, R121, R2 ;  /* 0x0000000279057221 */ /* 0x000fe20000010000 */
[----:B------:R-:W-:Y:S01]  /*19d50*/  MOV R204, R226 ;  /* 0x000000e200cc7202 */ /* 0x000fe20000000f00 */
[----:B------:R-:W-:Y:S01]  /*19d60*/  IMAD.MOV.U32 R226, RZ, RZ, R185 ;  /* 0x000000ffffe27224 */ /* 0x000fe200078e00b9 */
[----:B------:R-:W-:Y:S01]  /*19d70*/  MOV R185, R203 ;  /* 0x000000cb00b97202 */ /* 0x000fe20000000f00 */
[----:B------:R-:W-:Y:S01]  /*19d80*/  FADD.FTZ R2, R206, R6 ;  /* 0x00000006ce027221 */ /* 0x000fe20000010000 */
[----:B------:R-:W-:Y:S01]  /*19d90*/  MOV R203, R191 ;  /* 0x000000bf00cb7202 */ /* 0x000fe20000000f00 */
[----:B------:R-:W-:Y:S02]  /*19da0*/  FADD.FTZ R6, R126, R4 ;  /* 0x000000047e067221 */ /* 0x000fe40000010000 */
[----:B------:R-:W-:Y:S02]  /*19db0*/  IMAD.MOV.U32 R191, RZ, RZ, R120 ;  /* 0x000000ffffbf7224 */ /* 0x000fe400078e0078 */
[-C--:B------:R-:W-:Y:S01]  /*19dc0*/  HMMA.16816.F32.BF16 R120, R164, R132.reuse, R20 ;  /* 0x00000084a478723c */ /* 0x080fe20000041814 */
[----:B--2---:R-:W-:Y:S02]  /*19dd0*/  FFMA.FTZ R8, R0, R73, R200 ;  /* 0x0000004900087223 */ /* 0x004fe400000100c8 */
[----:B------:R-:W-:Y:S02]  /*19de0*/  FADD.FTZ R0, R202, R5 ;  /* 0x00000005ca007221 */ /* 0x000fe40000010000 */
[----:B------:R-:W-:Y:S02]  /*19df0*/  FADD.FTZ R8, R127, R8 ;  /* 0x000000087f087221 */ /* 0x000fe40000010000 */
[----:B------:R-:W-:Y:S02]  /*19e00*/  FADD.FTZ R5, R125, R2 ;  /* 0x000000027d057221 */ /* 0x000fe40000010000 */
[----:B------:R-:W-:Y:S03]  /*19e10*/  FADD.FTZ R7, R124, R0 ;  /* 0x000000007c077221 */ /* 0x000fe60000010000 */
[----:B------:R-:W-:Y:S01]  /*19e20*/  FADD.FTZ R4, R232, R8 ;  /* 0x00000008e8047221 */ /* 0x000fe20000010000 */
[C---:B------:R-:W-:Y:S01]  /*19e30*/  HMMA.16816.F32.BF16 R124, R160.reuse, R132, R24 ;  /* 0x00000084a07c723c */ /* 0x040fe20000041818 */
[----:B------:R-:W-:Y:S02]  /*19e40*/  FADD.FTZ R2, R231, R6 ;  /* 0x00000006e7027221 */ /* 0x000fe40000010000 */
[----:B------:R-:W-:Y:S02]  /*19e50*/  FADD.FTZ R0, R236, R5 ;  /* 0x00000005ec007221 */ /* 0x000fe40000010000 */
[----:B------:R-:W-:Y:S02]  /*19e60*/  FADD.FTZ R7, R128, R7 ;  /* 0x0000000780077221 */ /* 0x000fe40000010000 */
[----:B------:R-:W-:Y:S02]  /*19e70*/  FADD.FTZ R4, R131, R4 ;  /* 0x0000000483047221 */ /* 0x000fe40000010000 */
[----:B------:R-:W-:Y:S03]  /*19e80*/  FADD.FTZ R6, R130, R2 ;  /* 0x0000000282067221 */ /* 0x000fe60000010000 */
[----:B------:R-:W-:Y:S02]  /*19e90*/  FADD.FTZ R5, R129, R0 ;  /* 0x0000000081057221 */ /* 0x000fe40000010000 */
[----:B------:R-:W-:Y:S01]  /*19ea0*/  FADD.FTZ R2, R234, R7 ;  /* 0x00000007ea027221 */ /* 0x000fe20000010000 */
[-C--:B------:R-:W-:Y:S01]  /*19eb0*/  HMMA.16816.F32.BF16 R128, R160, R134.reuse, R28 ;  /* 0x00000086a080723c */ /* 0x080fe2000004181c */
[----:B------:R-:W-:Y:S01]  /*19ec0*/  FADD.FTZ R4, R103, R4 ;  /* 0x0000000467047221 */ /* 0x000fe20000010000 */
[----:B------:R-:W-:Y:S01]  /*19ed0*/  MOV R103, R3 ;  /* 0x0000000300677202 */ /* 0x000fe20000000f00 */
[----:B------:R-:W-:Y:S02]  /*19ee0*/  FADD.FTZ R0, R205, R6 ;  /* 0x00000006cd007221 */ /* 0x000fe40000010000 */
[----:B------:R-:W-:Y:S02]  /*19ef0*/  FADD.FTZ R10, R204, R5 ;  /* 0x00000005cc0a7221 */ /* 0x000fe40000010000 */
[----:B------:R-:W-:Y:S01]  /*19f00*/  FADD.FTZ R11, R185, R4 ;  /* 0x00000004b90b7221 */ /* 0x000fe20000010000 */
[C---:B------:R-:W-:Y:S01]  /*19f10*/  HMMA.16816.F32.BF16 R132, R164.reuse, R134, R32 ;  /* 0x00000086a484723c */ /* 0x040fe20000041820 */
[----:B------:R-:W-:Y:S01]  /*19f20*/  FADD.FTZ R8, R226, R2 ;  /* 0x00000002e2087221 */ /* 0x000fe20000010000 */
[----:B------:R-:W2:Y:S02]  /*19f30*/  LDSM.16.MT88.4 R4, [R211+0x2900] ;  /* 0x00290000d304783b */ /* 0x000ea40000004200 */
[----:B------:R-:W-:Y:S02]  /*19f40*/  FADD.FTZ R9, R203, R0 ;  /* 0x00000000cb097221 */ /* 0x000fe40000010000 */
[----:B------:R-:W-:Y:S02]  /*19f50*/  FADD.FTZ R2, R139, R10 ;  /* 0x0000000a8b027221 */ /* 0x000fe40000010000 */
[----:B------:R-:W-:Y:S04]  /*19f60*/  FADD.FTZ R0, R137, R8 ;  /* 0x0000000889007221 */ /* 0x000fe80000010000 */
[----:B------:R-:W-:Y:S02]  /*19f70*/  FADD.FTZ R8, R191, R11 ;  /* 0x0000000bbf087221 */ /* 0x000fe40000010000 */
[----:B------:R-:W-:Y:S02]  /*19f80*/  FADD.FTZ R9, R249, R9 ;  /* 0x00000009f9097221 */ /* 0x000fe40000010000 */
[----:B------:R-:W-:Y:S02]  /*19f90*/  FADD.FTZ R2, R138, R2 ;  /* 0x000000028a027221 */ /* 0x000fe40000010000 */
[----:B------:R-:W-:Y:S02]  /*19fa0*/  FADD.FTZ R0, R136, R0 ;  /* 0x0000000088007221 */ /* 0x000fe40000010000 */
[----:B------:R-:W-:Y:S01]  /*19fb0*/  FADD.FTZ R12, R189, R8 ;  /* 0x00000008bd0c7221 */ /* 0x000fe20000010000 */
[-C--:B-1----:R-:W-:Y:S01]  /*19fc0*/  HMMA.16816.F32.BF16 R136, R164, R148.reuse, R36 ;  /* 0x00000094a488723c */ /* 0x082fe20000041824 */
[----:B------:R-:W-:Y:S02]  /*19fd0*/  FADD.FTZ R8, R248, R9 ;  /* 0x00000009f8087221 */ /* 0x000fe40000010000 */
[----:B------:R-:W-:Y:S02]  /*19fe0*/  FADD.FTZ R2, R244, R2 ;  /* 0x00000002f4027221 */ /* 0x000fe40000010000 */
[----:B------:R-:W-:Y:S02]  /*19ff0*/  FADD.FTZ R0, R142, R0 ;  /* 0x000000008e007221 */ /* 0x000fe40000010000 */
[----:B------:R-:W-:Y:S02]  /*1a000*/  FADD.FTZ R12, R140, R12 ;  /* 0x0000000c8c0c7221 */ /* 0x000fe40000010000 */
[----:B------:R-:W-:Y:S03]  /*1a010*/  FADD.FTZ R10, R246, R8 ;  /* 0x00000008f60a7221 */ /* 0x000fe60000010000 */
[----:B------:R-:W-:Y:S02]  /*1a020*/  FADD.FTZ R9, R143, R2 ;  /* 0x000000028f097221 */ /* 0x000fe40000010000 */
[----:B------:R-:W-:Y:S02]  /*1a030*/  FADD.FTZ R11, R141, R0 ;  /* 0x000000008d0b7221 */ /* 0x000fe40000010000 */
        /* <DEDUP_REMOVED lines=10> */
[----:B------:R-:W-:Y:S02]  /*1a0e0*/  FADD.FTZ R8, R230, R8 ;  /* 0x00000008e6087221 */ /* 0x000fe40000010000 */
[----:B------:R-:W-:Y:S02]  /*1a0f0*/  FADD.FTZ R0, R228, R10 ;  /* 0x0000000ae4007221 */ /* 0x000fe40000010000 */
[----:B------:R-:W-:Y:S02]  /*1a100*/  FADD.FTZ R9, R190, R9 ;  /* 0x00000009be097221 */ /* 0x000fe40000010000 */
[----:B------:R-:W-:Y:S01]  /*1a110*/  FADD.FTZ R11, R186, R2 ;  /* 0x00000002ba0b7221 */ /* 0x000fe20000010000 */
[C---:B------:R-:W-:Y:S01]  /*1a120*/  HMMA.16816.F32.BF16 R148, R164.reuse, R150, R48 ;  /* 0x00000096a494723c */ /* 0x040fe20000041830 */
[----:B------:R-:W-:Y:S03]  /*1a130*/  FADD.FTZ R8, R182, R8 ;  /* 0x00000008b6087221 */ /* 0x000fe60000010000 */
        /* <DEDUP_REMOVED lines=9> */
[-C--:B--2---:R-:W-:Y:S01]  /*1a1d0*/  HMMA.16816.F32.BF16 R152, R164, R4.reuse, R52 ;  /* 0x00000004a498723c */ /* 0x084fe20000041834 */
[----:B------:R-:W-:Y:S02]  /*1a1e0*/  FADD.FTZ R0, R159, R11 ;  /* 0x0000000b9f007221 */ /* 0x000fe40000010000 */
[----:B------:R-:W-:Y:S02]  /*1a1f0*/  FADD.FTZ R10, R156, R9 ;  /* 0x000000099c0a7221 */ /* 0x000fe40000010000 */
[----:B------:R-:W-:Y:S02]  /*1a200*/  FADD.FTZ R11, R158, R2 ;  /* 0x000000029e0b7221 */ /* 0x000fe40000010000 */
[----:B------:R-:W-:Y:S02]  /*1a210*/  FADD.FTZ R9, R157, R0 ;  /* 0x000000009d097221 */ /* 0x000fe40000010000 */
[----:B------:R-:W-:Y:S01]  /*1a220*/  FADD.FTZ R8, R102, R8 ;  /* 0x0000000866087221 */ /* 0x000fe20000010000 */
[C---:B------:R-:W-:Y:S02]  /*1a230*/  HMMA.16816.F32.BF16 R156, R160.reuse, R4, R56 ;  /* 0x00000004a09c723c */ /* 0x040fe40000041838 */
[----:B------:R-:W-:Y:S01]  /*1a240*/  FADD.FTZ R2, R178, R10 ;  /* 0x0000000ab2027221 */ /* 0x000fe20000010000 */
[----:B------:R-:W-:Y:S01]  /*1a250*/  MOV R102, R70 ;  /* 0x0000004600667202 */ /* 0x000fe20000000f00 */
[----:B------:R-:W-:Y:S01]  /*1a260*/  FADD.FTZ R8, R101, R8 ;  /* 0x0000000865087221 */ /* 0x000fe20000010000 */
[----:B------:R-:W-:Y:S01]  /*1a270*/  MOV R101, R71 ;  /* 0x0000004700657202 */ /* 0x000fe20000000f00 */
[----:B------:R-:W-:Y:S02]  /*1a280*/  FADD.FTZ R0, R180, R11 ;  /* 0x0000000bb4007221 */ /* 0x000fe40000010000 */
[----:B------:R-:W-:Y:S01]  /*1a290*/  FADD.FTZ R4, R100, R8 ;  /* 0x0000000864047221 */ /* 0x000fe20000010000 */
[-C--:B------:R-:W-:Y:S03]  /*1a2a0*/  HMMA.16816.F32.BF16 R160, R160, R6.reuse, R60 ;  /* 0x00000006a0a0723c */ /* 0x080fe6000004183c */
[----:B------:R-:W-:Y:S02]  /*1a2b0*/  FADD.FTZ R8, R179, R9 ;  /* 0x00000009b3087221 */ /* 0x000fe40000010000 */
[----:B------:R-:W-:Y:S02]  /*1a2c0*/  FADD.FTZ R9, R177, R2 ;  /* 0x00000002b1097221 */ /* 0x000fe40000010000 */
[----:B------:R-:W-:Y:S01]  /*1a2d0*/  FADD.FTZ R4, R99, R4 ;  /* 0x0000000463047221 */ /* 0x000fe20000010000 */
[----:B------:R-:W-:Y:S01]  /*1a2e0*/  HMMA.16816.F32.BF16 R164, R164, R6, R64 ;  /* 0x00000006a4a4723c */ /* 0x000fe20000041840 */
        /* <DEDUP_REMOVED lines=18> */
[----:B------:R-:W-:Y:S01]  /*1a410*/  IMAD.MOV.U32 R100, RZ, RZ, R72 ;  /* 0x000000ffff647224 */ /* 0x000fe200078e0048 */
[----:B------:R2:W-:Y:S01]  /*1a420*/  STL [R1+0x18], R4 ;  /* 0x0000180401007387 */ /* 0x0005e20000100800 */
[----:B------:R-:W-:Y:S05]  /*1a430*/  FADD.FTZ R2, R97, R2 ;  /* 0x0000000261027221 */ /* 0x000fea0000010000 */
[----:B------:R2:W-:Y:S01]  /*1a440*/  STL [R1+0x1c], R2 ;  /* 0x00001c0201007387 */ /* 0x0005e20000100800 */
[----:B-1----:R-:W-:Y:S04]  /*1a450*/  IADD3 R0, R225, -0x1, RZ ;  /* 0xffffffffe1007810 */ /* 0x002fe80007ffe0ff */
[----:B------:R-:W-:Y:S01]  /*1a460*/  MOV R225, R0 ;  /* 0x0000000000e17202 */ /* 0x000fe20000000f00 */
[----:B------:R-:W-:-:S05]  /*1a470*/  @P0 BRA `(.L_x_521) ;  /* 0xffff993000000947 */ /* 0x000fca000383ffff */
.L_x_504:
[----:B------:R-:W3:Y:S04]  /*1a480*/  LDL.LU R0, [R1+0x10] ;  /* 0x0000100001007983 */ /* 0x000ee80000300800 */
[----:B-12---:R-:W2:Y:S04]  /*1a490*/  LDL.LU R4, [R1+0x14] ;  /* 0x0000140001047983 */ /* 0x006ea80000300800 */
[----:B------:R-:W4:Y:S04]  /*1a4a0*/  LDL.LU R8, [R1+0x18] ;  /* 0x0000180001087983 */ /* 0x000f280000300800 */
[----:B------:R-:W4:Y:S01]  /*1a4b0*/  LDL.LU R2, [R1+0x1c] ;  /* 0x00001c0001027983 */ /* 0x000f220000300800 */
[----:B------:R-:W-:-:S02]  /*1a4c0*/  MOV R20, 0xff800000 ;  /* 0xff80000000147802 */ /* 0x000fc40000000f00 */
[----:B------:R-:W-:Y:S02]  /*1a4d0*/  MOV R21, 0xff800000 ;  /* 0xff80000000157802 */ /* 0x000fe40000000f00 */
[----:B------:R-:W-:Y:S02]  /*1a4e0*/  MOV R22, 0xff800000 ;  /* 0xff80000000167802 */ /* 0x000fe40000000f00 */
[----:B------:R-:W-:Y:S02]  /*1a4f0*/  MOV R23, 0xff800000 ;  /* 0xff80000000177802 */ /* 0x000fe40000000f00 */
[----:B------:R-:W-:Y:S01]  /*1a500*/  PLOP3.LUT P4, PT, PT, PT, PT, 0x8, 0x0 ;  /* 0x000000000000781c */ /* 0x000fe20003f8e170 */
[----:B---3--:R-:W1:Y:S04]  /*1a510*/  SHFL.BFLY PT, R5, R0, 0x2, 0x1f ;  /* 0x0c401f0000057f89 */ /* 0x008e6800000e0000 */
[----:B--2---:R-:W2:Y:S04]  /*1a520*/  SHFL.BFLY PT, R9, R4, 0x2, 0x1f ;  /* 0x0c401f0004097f89 */ /* 0x004ea800000e0000 */
        /* <DEDUP_REMOVED lines=19> */
[----:B------:R-:W-:-:S05]  /*1a660*/  FSETP.NE.FTZ.AND P1, PT, R7, RZ, PT ;  /* 0x000000ff0700720b */ /* 0x000fca0003f35000 */
[----:B------:R-:W1:Y:S01]  /*1a670*/  @P3 MUFU.RCP R0, R5 ;  /* 0x0000000500003308 */ /* 0x000e620000001000 */
[----:B------:R-:W-:-:S07]  /*1a680*/  FSETP.NE.FTZ.AND P0, PT, R6, RZ, PT ;  /* 0x000000ff0600720b */ /* 0x000fce0003f15000 */
[----:B------:R-:W-:Y:S06]  /*1a690*/  @P2 MUFU.RCP R4, R9 ;  /* 0x0000000900042308 */ /* 0x000fec0000001000 */
[----:B------:R-:W-:Y:S01]  /*1a6a0*/  @P0 MOV R8, 0x3f317218 ;  /* 0x3f31721800080802 */ /* 0x000fe20000000f00 */
[C---:B-1----:R-:W-:Y:S01]  /*1a6b0*/  FMUL.FTZ R104, R0.reuse, R104 ;  /* 0x0000006800687220 */ /* 0x042fe20000410000 */
[----:B------:R-:W1:Y:S01]  /*1a6c0*/  @P1 MUFU.RCP R2, R7 ;  /* 0x0000000700021308 */ /* 0x000e620000001000 */
        /* <DEDUP_REMOVED lines=12> */
[C---:B------:R-:W-:Y:S02]  /*1a790*/  FMUL.FTZ R149, R0.reuse, R149 ;  /* 0x0000009500957220 */ /* 0x040fe40000410000 */
[C---:B------:R-:W-:Y:S01]  /*1a7a0*/  FMUL.FTZ R152, R0.reuse, R152 ;  /* 0x0000009800987220 */ /* 0x040fe20000410000 */
[----:B------:R-:W-:Y:S01]  /*1a7b0*/  @P1 MUFU.LG2 R7, R7 ;  /* 0x0000000700071308 */ /* 0x000fe20000000c00 */
[C---:B------:R-:W-:Y:S02]  /*1a7c0*/  FMUL.FTZ R153, R0.reuse, R153 ;  /* 0x0000009900997220 */ /* 0x040fe40000410000 */
[C---:B------:R-:W-:Y:S02]  /*1a7d0*/  FMUL.FTZ R164, R0.reuse, R164 ;  /* 0x000000a400a47220 */ /* 0x040fe40000410000 */
[----:B------:R-:W-:Y:S01]  /*1a7e0*/  FMUL.FTZ R165, R0, R165 ;  /* 0x000000a500a57220 */ /* 0x000fe20000410000 */
[----:B------:R-:W-:Y:S01]  /*1a7f0*/  MOV R0, RZ ;  /* 0x000000ff00007202 */ /* 0x000fe20000000f00 */
[----:B-1----:R-:W-:-:S02]  /*1a800*/  FMUL.FTZ R108, R2, R108 ;  /* 0x0000006c026c7220 */ /* 0x002fc40000410000 */
[C---:B------:R-:W-:Y:S02]  /*1a810*/  FMUL.FTZ R109, R2.reuse, R109 ;  /* 0x0000006d026d7220 */ /* 0x040fe40000410000 */
[C---:B------:R-:W-:Y:S01]  /*1a820*/  FMUL.FTZ R112, R2.reuse, R112 ;  /* 0x0000007002707220 */ /* 0x040fe20000410000 */
[----:B------:R-:W1:Y:S01]  /*1a830*/  @P0 MUFU.RCP R0, R6 ;  /* 0x0000000600000308 */ /* 0x000e620000001000 */
[C---:B------:R-:W-:Y:S02]  /*1a840*/  FMUL.FTZ R113, R2.reuse, R113 ;  /* 0x0000007102717220 */ /* 0x040fe40000410000 */
[C---:B------:R-:W-:Y:S02]  /*1a850*/  FMUL.FTZ R124, R2.reuse, R124 ;  /* 0x0000007c027c7220 */ /* 0x040fe40000410000 */
[C---:B------:R-:W-:Y:S02]  /*1a860*/  FMUL.FTZ R125, R2.reuse, R125 ;  /* 0x0000007d027d7220 */ /* 0x040fe40000410000 */
[C---:B------:R-:W-:Y:S01]  /*1a870*/  FMUL.FTZ R128, R2.reuse, R128 ;  /* 0x0000008002807220 */ /* 0x040fe20000410000 */
[----:B------:R-:W2:Y:S01]  /*1a880*/  @P0 MUFU.LG2 R6, R6 ;  /* 0x0000000600060308 */ /* 0x000ea20000000c00 */
        /* <DEDUP_REMOVED lines=8> */
[----:B------:R-:W-:Y:S01]  /*1a910*/  FMUL.FTZ R161, R2, R161 ;  /* 0x000000a102a17220 */ /* 0x000fe20000410000 */
[----:B------:R-:W-:Y:S01]  /*1a920*/  @P2 MOV R2, 0x3f317218 ;  /* 0x3f31721800022802 */ /* 0x000fe20000000f00 */
        /* <DEDUP_REMOVED lines=34> */
[----:B------:R-:W-:Y:S02]  /*1ab50*/  @P2 FMUL.FTZ R5, R2, c[0x0][0x2d0] ;  /* 0x0000b40002052a20 */ /* 0x000fe40000410000 */
[----:B------:R-:W-:Y:S02]  /*1ab60*/  @P3 FMUL.FTZ R10, R4, c[0x0][0x2d0] ;  /* 0x0000b400040a3a20 */ /* 0x000fe40000410000 */
[----:B------:R-:W-:-:S02]  /*1ab70*/  @P1 FMUL.FTZ R2, R0, c[0x0][0x2d0] ;  /* 0x0000b40000021a20 */ /* 0x000fc40000410000 */
[----:B------:R-:W-:Y:S02]  /*1ab80*/  @P3 FMUL.FTZ R11, R11, 0.69314718246459960938 ;  /* 0x3f3172180b0b3820 */ /* 0x000fe40000410000 */
[----:B------:R-:W-:Y:S02]  /*1ab90*/  @P2 FMUL.FTZ R9, R9, 0.69314718246459960938 ;  /* 0x3f31721809092820 */ /* 0x000fe40000410000 */
[----:B------:R-:W-:Y:S02]  /*1aba0*/  @P1 FMUL.FTZ R7, R7, 0.69314718246459960938 ;  /* 0x3f31721807071820 */ /* 0x000fe40000410000 */
[----:B--2---:R-:W-:Y:S02]  /*1abb0*/  @P0 FMUL.FTZ R4, R6, 0.69314718246459960938 ;  /* 0x3f31721806040820 */ /* 0x004fe40000410000 */
[----:B------:R-:W-:Y:S02]  /*1abc0*/  @P0 FMUL.FTZ R0, R8, c[0x0][0x2d0] ;  /* 0x0000b40008000a20 */ /* 0x000fe40000410000 */
[----:B------:R-:W-:-:S02]  /*1abd0*/  @P3 FFMA.FTZ R20, R10, R72, R11 ;  /* 0x000000480a143223 */ /* 0x000fc4000001000b */
[----:B------:R-:W-:Y:S02]  /*1abe0*/  @P2 FFMA.FTZ R21, R5, R71, R9 ;  /* 0x0000004705152223 */ /* 0x000fe40000010009 */
[----:B------:R-:W-:Y:S02]  /*1abf0*/  @P1 FFMA.FTZ R22, R2, R70, R7 ;  /* 0x0000004602161223 */ /* 0x000fe40000010007 */
[----:B------:R-:W-:Y:S02]  /*1ac00*/  @P0 FFMA.FTZ R23, R0, R3, R4 ;  /* 0x0000000300170223 */ /* 0x000fe40000010004 */
.L_x_446:
[----:B-1----:R-:W-:Y:S05]  /*1ac10*/  @P4 BRA `(.L_x_522) ;  /* 0x0000149000004947 */ /* 0x002fea0003800000 */
[----:B------:R-:W1:Y:S01]  /*1ac20*/  S2R R16, SR_TID.X ;  /* 0x0000000000107919 */ /* 0x000e620000002100 */
[----:B------:R-:W-:Y:S01]  /*1ac30*/  ULDC.64 UR4, c[0x0][0x4d0] ;  /* 0x0001340000047ab9 */ /* 0x000fe20000000a00 */
[----:B------:R-:W-:Y:S01]  /*1ac40*/  IMAD R4, RZ, RZ, -UR11 ;  /* 0x8000000bff047e24 */ /* 0x000fe2000f8e02ff */
[----:B------:R-:W-:Y:S01]  /*1ac50*/  UIMAD.WIDE.U32 UR8, UR11, UR4, URZ ;  /* 0x000000040b0872a5 */ /* 0x000fe2000f8e003f */
[----:B------:R-:W2:Y:S01]  /*1ac60*/  S2R R12, SR_CTAID.Y ;  /* 0x00000000000c7919 */ /* 0x000ea20000002600 */
[----:B------:R-:W-:Y:S01]  /*1ac70*/  USHF.R.S32.HI UR6, URZ, 0x1f, UR11 ;  /* 0x0000001f3f067899 */ /* 0x000fe2000801140b */
[----:B------:R-:W-:Y:S01]  /*1ac80*/  MOV R24, c[0x0][0x4e8] ;  /* 0x00013a0000187a02 */ /* 0x000fe20000000f00 */
[----:B------:R-:W-:Y:S01]  /*1ac90*/  BSSY B0, `(.L_x_523) ;  /* 0x00000ab000007945 */ /* 0x000fe20003800000 */
[----:B------:R-:W3:Y:S01]  /*1aca0*/  S2R R9, SR_CTAID.Z ;  /* 0x0000000000097919 */ /* 0x000ee20000002700 */
[----:B------:R-:W-:Y:S01]  /*1acb0*/  IMAD.U32 R3, RZ, RZ, UR9 ;  /* 0x00000009ff037e24 */ /* 0x000fe2000f8e00ff */
[----:B------:R-:W-:Y:S01]  /*1acc0*/  UIMAD UR7, UR6, UR4, URZ ;  /* 0x00000004060772a4 */ /* 0x000fe2000f8e023f */
[----:B------:R-:W-:Y:S01]  /*1acd0*/  IMAD.U32 R2, RZ, RZ, UR8 ;  /* 0x00000008ff027e24 */ /* 0x000fe2000f8e00ff */
[----:B------:R-:W4:Y:S04]  /*1ace0*/  S2R R15, SR_CTAID.X ;  /* 0x00000000000f7919 */ /* 0x000f280000002500 */
[----:B------:R-:W-:Y:S01]  /*1acf0*/  BAR.SYNC.DEFER_BLOCKING 0x1, 0x80 ;  /* 0x0042000000007b1d */ /* 0x000fe20000010000 */
[----:B------:R-:W-:Y:S01]  /*1ad00*/  UIMAD UR5, UR11, UR5, UR7 ;  /* 0x000000050b0572a4 */ /* 0x000fe2000f8e0207 */
[C---:B------:R-:W-:Y:S01]  /*1ad10*/  ISETP.NE.AND P0, PT, R24.reuse, 0x1, PT ;  /* 0x000000011800780c */ /* 0x040fe20003f05270 */
[----:B------:R-:W-:-:S02]  /*1ad20*/  IMAD R24, R24, c[0x0][0x388], RZ ;  /* 0x0000e20018187a24 */ /* 0x000fc400078e02ff */
[----:B------:R-:W-:Y:S01]  /*1ad30*/  UIADD3 UR5, UR9, UR5, URZ ;  /* 0x0000000509057290 */ /* 0x000fe2000fffe03f */
[----:B-1----:R-:W-:-:S05]  /*1ad40*/  SHF.R.S32.HI R6, RZ, 0x1f, R16 ;  /* 0x0000001fff067819 */ /* 0x002fca0000011410 */
[----:B------:R-:W-:Y:S01]  /*1ad50*/  IMAD.U32 R5, RZ, RZ, UR5 ;  /* 0x00000005ff057e24 */ /* 0x000fe2000f8e00ff */
[-C--:B------:R-:W-:Y:S01]  /*1ad60*/  LEA.HI R0, R6, R16.reuse, RZ, 0x2 ;  /* 0x0000001006007211 */ /* 0x080fe200078f10ff */
[----:B--2---:R-:W-:Y:S01]  /*1ad70*/  IMAD R12, R4, c[0x0][0x550], R12 ;  /* 0x00015400040c7a24 */ /* 0x004fe200078e020c */
[-C--:B------:R-:W-:Y:S01]  /*1ad80*/  LEA.HI R6, R6, R16.reuse, RZ, 0x5 ;  /* 0x0000001006067211 */ /* 0x080fe200078f28ff */
[----:B------:R-:W-:Y:S01]  /*1ad90*/  IMAD.MOV.U32 R4, RZ, RZ, R2 ;  /* 0x000000ffff047224 */ /* 0x000fe200078e0002 */
[----:B------:R-:W-:Y:S01]  /*1ada0*/  LOP3.LUT R0, R0, 0xfffffffc, RZ, 0xc0, !PT ;  /* 0xfffffffc00007812 */ /* 0x000fe200078ec0ff */
[----:B------:R-:W-:Y:S01]  /*1adb0*/  ULDC.64 UR4, c[0x0][0x438] ;  /* 0x00010e0000047ab9 */ /* 0x000fe20000000a00 */
[----:B------:R-:W-:Y:S01]  /*1adc0*/  LOP3.LUT R7, R6, 0xffffffe0, RZ, 0xc0, !PT ;  /* 0xffffffe006077812 */ /* 0x000fe200078ec0ff */
[----:B------:R-:W-:Y:S01]  /*1add0*/  UIMAD UR6, UR6, UR4, URZ ;  /* 0x00000004060672a4 */ /* 0x000fe2000f8e023f */
[----:B------:R-:W-:Y:S01]  /*1ade0*/  IADD3 R0, -R0, R16, RZ ;  /* 0x0000001000007210 */ /* 0x000fe20007ffe1ff */
[----:B------:R-:W-:Y:S01]  /*1adf0*/  UIMAD.WIDE.U32 UR8, UR11, UR4, URZ ;  /* 0x000000040b0872a5 */ /* 0x000fe2000f8e003f */
[--C-:B------:R-:W-:Y:S01]  /*1ae00*/  SHF.R.S32.HI R8, RZ, 0x5, R6.reuse ;  /* 0x00000005ff087819 */ /* 0x100fe20000011406 */
[----:B------:R-:W-:Y:S01]  /*1ae10*/  IMAD.IADD R16, R16, 0x1, -R7 ;  /* 0x0000000110107824 */ /* 0x000fe200078e0a07 */
[----:B------:R-:W-:Y:S01]  /*1ae20*/  LEA.HI R3, R0, R0, RZ, 0x1 ;  /* 0x0000000000037211 */ /* 0x000fe200078f08ff */
[----:B------:R-:W-:Y:S01]  /*1ae30*/  UIMAD UR4, UR11, UR5, UR6 ;  /* 0x000000050b0472a4 */ /* 0x000fe2000f8e0206 */
[----:B------:R-:W-:Y:S01]  /*1ae40*/  SHF.R.S32.HI R2, RZ, 0x1f, R6 ;  /* 0x0000001fff027819 */ /* 0x000fe20000011406 */
[----:B---3--:R-:W-:Y:S01]  /*1ae50*/  IMAD.WIDE.U32 R4, R9, c[0x0][0x4d8], R4 ;  /* 0x0001360009047a25 */ /* 0x008fe200078e0004 */
[----:B------:R-:W-:Y:S01]  /*1ae60*/  LOP3.LUT R7, R3, 0x1ffffffe, RZ, 0xc0, !PT ;  /* 0x1ffffffe03077812 */ /* 0x000fe200078ec0ff */
[----:B------:R-:W-:Y:S01]  /*1ae70*/  UIADD3 UR4, UR9, UR4, URZ ;  /* 0x0000000409047290 */ /* 0x000fe2000fffe03f */
[----:B------:R-:W-:-:S02]  /*1ae80*/  LEA.HI R2, R2, R8, RZ, 0x2 ;  /* 0x0000000802027211 */ /* 0x000fc400078f10ff */
[----:B------:R-:W-:Y:S01]  /*1ae90*/  IADD3 R7, R0, -R7, RZ ;  /* 0x8000000700077210 */ /* 0x000fe20007ffe0ff */
[----:B------:R-:W-:Y:S01]  /*1aea0*/  IMAD.SHL.U32 R0, R3, 0x20, RZ ;  /* 0x0000002003007824 */ /* 0x000fe200078e00ff */
[----:B------:R-:W-:Y:S02]  /*1aeb0*/  SHF.R.S32.HI R3, RZ, 0x1f, R16 ;  /* 0x0000001fff037819 */ /* 0x000fe40000011410 */
[----:B------:R-:W-:Y:S02]  /*1aec0*/  LOP3.LUT R2, R2, 0xffffffc, RZ, 0xc0, !PT ;  /* 0x0ffffffc02027812 */ /* 0x000fe400078ec0ff */
[----:B------:R-:W-:Y:S01]  /*1aed0*/  LEA.HI R18, R3, R16, RZ, 0x2 ;  /* 0x0000001003127211 */ /* 0x000fe200078f10ff */
[----:B------:R-:W-:Y:S01]  /*1aee0*/  IMAD.U32 R3, RZ, RZ, UR9 ;  /* 0x00000009ff037e24 */ /* 0x000fe2000f8e00ff */
[----:B------:R-:W-:Y:S01]  /*1aef0*/  LOP3.LUT R0, R0, 0xffffffc0, RZ, 0xc0, !PT ;  /* 0xffffffc000007812 */ /* 0x000fe200078ec0ff */
[----:B------:R-:W-:Y:S01]  /*1af00*/  IMAD.IADD R8, R8, 0x1, -R2 ;  /* 0x0000000108087824 */ /* 0x000fe200078e0a02 */
[----:B------:R-:W-:Y:S01]  /*1af10*/  SHF.R.S32.HI R6, RZ, 0x2, R18 ;  /* 0x00000002ff067819 */ /* 0x000fe20000011412 */
[----:B------:R-:W-:Y:S01]  /*1af20*/  IMAD.U32 R2, RZ, RZ, UR8 ;  /* 0x00000008ff027e24 */ /* 0x000fe2000f8e00ff */
[----:B------:R-:W-:Y:S01]  /*1af30*/  SHF.R.S32.HI R10, RZ, 0x1f, R9 ;  /* 0x0000001fff0a7819 */ /* 0x000fe20000011409 */
[----:B------:R-:W-:Y:S01]  /*1af40*/  IMAD R7, R7, 0x8, R0 ;  /* 0x0000000807077824 */ /* 0x000fe200078e0200 */
[----:B------:R-:W-:Y:S01]  /*1af50*/  MOV R3, UR4 ;  /* 0x0000000400037c02 */ /* 0x000fe20008000f00 */
[----:B------:R-:W-:-:S02]  /*1af60*/  IMAD R14, R8, 0x10, R6 ;  /* 0x00000010080e7824 */ /* 0x000fc400078e0206 */
[C---:B------:R-:W-:Y:S02]  /*1af70*/  IMAD R0, R10.reuse, c[0x0][0x4d8], RZ ;  /* 0x000136000a007a24 */ /* 0x040fe400078e02ff */
[----:B------:R-:W-:Y:S01]  /*1af80*/  IMAD R6, R10, c[0x0][0x440], RZ ;  /* 0x000110000a067a24 */ /* 0x000fe200078e02ff */
[----:B------:R-:W-:Y:S01]  /*1af90*/  IADD3 R8, R14, R7, RZ ;  /* 0x000000070e087210 */ /* 0x000fe20007ffe0ff */
[C---:B------:R-:W-:Y:S02]  /*1afa0*/  IMAD R0, R9.reuse, c[0x0][0x4dc], R0 ;  /* 0x0001370009007a24 */ /* 0x040fe400078e0200 */
[----:B------:R-:W-:Y:S02]  /*1afb0*/  IMAD R6, R9, c[0x0][0x444], R6 ;  /* 0x0001110009067a24 */ /* 0x000fe400078e0206 */
[----:B----4-:R-:W-:Y:S02]  /*1afc0*/  IMAD R8, R15, 0x80, R8 ;  /* 0x000000800f087824 */ /* 0x010fe400078e0208 */
[----:B------:R-:W-:-:S04]  /*1afd0*/  IMAD.WIDE.U32 R2, R9, c[0x0][0x440], R2 ;  /* 0x0001100009027a25 */ /* 0x000fc800078e0002 */
[----:B------:R-:W-:-:S04]  /*1afe0*/  @P0 IMAD.HI.U32 R11, R8, c[0x0][0x4ec], RZ ;  /* 0x00013b00080b0a27 */ /* 0x000fc800078e00ff */
[----:B------:R-:W-:Y:S01]  /*1aff0*/  IMAD.IADD R5, R5, 0x1, R0 ;  /* 0x0000000105057824 */ /* 0x000fe200078e0200 */
[----:B------:R-:W-:Y:S01]  /*1b000*/  SHF.R.S32.HI R0, RZ, 0x1f, R12 ;  /* 0x0000001fff007819 */ /* 0x000fe2000001140c */
[----:B------:R-:W-:Y:S01]  /*1b010*/  IMAD.IADD R3, R3, 0x1, R6 ;  /* 0x0000000103037824 */ /* 0x000fe200078e0206 */
[----:B------:R-:W-:Y:S01]  /*1b020*/  MOV R6, R8 ;  /* 0x0000000800067202 */ /* 0x000fe20000000f00 */
[----:B------:R-:W-:Y:S01]  /*1b030*/  @P0 IMAD.HI.U32 R10, R8, c[0x0][0x4ec], RZ ;  /* 0x00013b00080a0a27 */ /* 0x000fe200078e00ff */
[----:B------:R-:W-:-:S03]  /*1b040*/  @P0 SHF.R.U32.HI R6, RZ, c[0x0][0x4f0], R11 ;  /* 0x00013c00ff060a19 */ /* 0x000fc6000001160b */
[----:B------:R-:W-:Y:S01]  /*1b050*/  IMAD.MOV.U32 R7, RZ, RZ, R8 ;  /* 0x000000ffff077224 */ /* 0x000fe200078e0008 */
[----:B------:R-:W-:Y:S01]  /*1b060*/  @P0 SHF.R.U32.HI R7, RZ, c[0x0][0x4f0], R10 ;  /* 0x00013c00ff070a19 */ /* 0x000fe2000001160a */
[C---:B------:R-:W-:Y:S02]  /*1b070*/  IMAD R9, R0.reuse, c[0x0][0x448], RZ ;  /* 0x0001120000097a24 */ /* 0x040fe400078e02ff */
[----:B------:R-:W-:Y:S02]  /*1b080*/  IMAD R0, R0, c[0x0][0x4e0], RZ ;  /* 0x0001380000007a24 */ /* 0x000fe400078e02ff */
[----:B------:R-:W-:Y:S02]  /*1b090*/  IMAD.MOV R10, RZ, RZ, -R6 ;  /* 0x000000ffff0a7224 */ /* 0x000fe400078e0a06 */
        /* <DEDUP_REMOVED lines=11> */
[----:B------:R-:W-:Y:S01]  /*1b150*/  IMAD R10, R7, c[0x0][0x434], R9 ;  /* 0x00010d00070a7a24 */ /* 0x000fe200078e0209 */
[----:B------:R-:W-:Y:S01]  /*1b160*/  IADD3 R3, R3, R11, RZ ;  /* 0x0000000b03037210 */ /* 0x000fe20007ffe0ff */
[----:B------:R-:W-:-:S02]  /*1b170*/  IMAD R9, R6, c[0x0][0x4c8], RZ ;  /* 0x0001320006097a24 */ /* 0x000fc400078e02ff */
[----:B------:R-:W-:Y:S02]  /*1b180*/  IMAD.MOV R6, RZ, RZ, -R7 ;  /* 0x000000ffff067224 */ /* 0x000fe400078e0a07 */
[----:B------:R-:W-:-:S04]  /*1b190*/  IMAD.WIDE.U32 R4, R0, c[0x0][0x4c8], R4 ;  /* 0x0001320000047a25 */ /* 0x000fc800078e0004 */
[----:B------:R-:W-:Y:S02]  /*1b1a0*/  IMAD R0, R0, c[0x0][0x4cc], R9 ;  /* 0x0001330000007a24 */ /* 0x000fe400078e0209 */
[----:B------:R-:W-:Y:S01]  /*1b1b0*/  IMAD R13, R6, c[0x0][0x4e8], R8 ;  /* 0x00013a00060d7a24 */ /* 0x000fe200078e0208 */
[C---:B------:R-:W-:Y:S01]  /*1b1c0*/  LEA R6, P0, R4.reuse, c[0x0][0x4a8], 0x2 ;  /* 0x00012a0004067a11 */ /* 0x040fe200078010ff */
[----:B------:R-:W-:Y:S01]  /*1b1d0*/  IMAD.WIDE.U32 R2, R7, c[0x0][0x430], R2 ;  /* 0x00010c0007027a25 */ /* 0x000fe200078e0002 */
[----:B------:R-:W-:Y:S02]  /*1b1e0*/  IADD3 R0, R5, R0, RZ ;  /* 0x0000000005007210 */ /* 0x000fe40007ffe0ff */
[----:B------:R-:W-:Y:S01]  /*1b1f0*/  SHF.R.S32.HI R7, RZ, 0x1f, R13 ;  /* 0x0000001fff077819 */ /* 0x000fe2000001140d */
[----:B------:R-:W-:Y:S01]  /*1b200*/  IMAD.IADD R3, R3, 0x1, R10 ;  /* 0x0000000103037824 */ /* 0x000fe200078e020a */
[----:B------:R-:W-:Y:S01]  /*1b210*/  LEA.HI.X R0, R4, c[0x0][0x4ac], R0, 0x2, P0 ;  /* 0x00012b0004007a11 */ /* 0x000fe200000f1400 */
[----:B------:R-:W-:Y:S01]  /*1b220*/  IMAD R12, R15, 0x80, R14 ;  /* 0x000000800f0c7824 */ /* 0x000fe200078e020e */
[----:B------:R-:W-:Y:S01]  /*1b230*/  SHFL.IDX PT, R4, R6, RZ, 0x1c1f ;  /* 0x001c1fff06047589 */ /* 0x000fe200000e0000 */
[----:B------:R-:W-:Y:S01]  /*1b240*/  IMAD R7, R7, c[0x0][0x428], RZ ;  /* 0x00010a0007077a24 */ /* 0x000fe200078e02ff */
[----:B------:R-:W-:Y:S01]  /*1b250*/  LOP3.LUT P0, RZ, R16, 0x3, RZ, 0xc0, !PT ;  /* 0x0000000310ff7812 */ /* 0x000fe2000780c0ff */
[----:B------:R-:W-:Y:S01]  /*1b260*/  IMAD.WIDE.U32 R2, R13, c[0x0][0x428], R2 ;  /* 0x00010a000d027a25 */ /* 0x000fe200078e0002 */
[----:B------:R-:W1:Y:S01]  /*1b270*/  SHFL.IDX PT, R5, R0, RZ, 0x1c1f ;  /* 0x001c1fff00057589 */ /* 0x000e6200000e0000 */
[----:B------:R-:W-:-:S02]  /*1b280*/  IADD3 R14, R12, 0x40, RZ ;  /* 0x000000400c0e7810 */ /* 0x000fc40007ffe0ff */
[----:B------:R-:W-:Y:S01]  /*1b290*/  IMAD R15, R13, c[0x0][0x42c], R7 ;  /* 0x00010b000d0f7a24 */ /* 0x000fe200078e0207 */
[----:B------:R-:W-:Y:S01]  /*1b2a0*/  SHFL.IDX PT, R10, R6, 0x1, 0x1c1f ;  /* 0x003c1f00060a7f89 */ /* 0x000fe200000e0000 */
[C---:B------:R-:W-:Y:S02]  /*1b2b0*/  IADD3 R13, R12.reuse, 0x48, RZ ;  /* 0x000000480c0d7810 */ /* 0x040fe40007ffe0ff */
[-C--:B------:R-:W-:Y:S01]  /*1b2c0*/  ISETP.GE.OR P4, PT, R12, R24.reuse, P0 ;  /* 0x000000180c00720c */ /* 0x080fe20000786670 */
[----:B------:R-:W2:Y:S01]  /*1b2d0*/  SHFL.IDX PT, R11, R0, 0x1, 0x1c1f ;  /* 0x003c1f00000b7f89 */ /* 0x000ea200000e0000 */
[-C--:B------:R-:W-:Y:S01]  /*1b2e0*/  ISETP.GE.OR P2, PT, R14, R24.reuse, P0 ;  /* 0x000000180e00720c */ /* 0x080fe20000746670 */
[----:B------:R-:W-:Y:S01]  /*1b2f0*/  IMAD.IADD R3, R3, 0x1, R15 ;  /* 0x0000000103037824 */ /* 0x000fe200078e020f */
[----:B------:R-:W-:Y:S01]  /*1b300*/  LEA R19, P1, R2, c[0x0][0x400], 0x2 ;  /* 0x0001000002137a11 */ /* 0x000fe200078210ff */
[----:B------:R-:W-:Y:S01]  /*1b310*/  SHFL.IDX PT, R8, R6, 0x2, 0x1c1f ;  /* 0x005c1f0006087f89 */ /* 0x000fe200000e0000 */
[----:B------:R-:W-:-:S02]  /*1b320*/  ISETP.GE.AND P5, PT, R14, R24, PT ;  /* 0x000000180e00720c */ /* 0x000fc40003fa6270 */
[----:B------:R-:W-:Y:S01]  /*1b330*/  LEA.HI.X R17, R2, c[0x0][0x404], R3, 0x2, P1 ;  /* 0x0001010002117a11 */ /* 0x000fe200008f1403 */
[----:B------:R-:W3:Y:S01]  /*1b340*/  SHFL.IDX PT, R9, R0, 0x2, 0x1c1f ;  /* 0x005c1f0000097f89 */ /* 0x000ee200000e0000 */
[----:B------:R-:W-:-:S03]  /*1b350*/  ISETP.GE.AND P6, PT, R13, R24, PT ;  /* 0x000000180d00720c */ /* 0x000fc60003fc6270 */
[----:B------:R-:W-:Y:S04]  /*1b360*/  SHFL.IDX PT, R6, R6, 0x3, 0x1c1f ;  /* 0x007c1f0006067f89 */ /* 0x000fe800000e0000 */
        /* <DEDUP_REMOVED lines=8> */
[----:B------:R-:W-:-:S04]  /*1b3f0*/  LOP3.LUT R0, R18, 0x7ffffffc, RZ, 0xc0, !PT ;  /* 0x7ffffffc12007812 */ /* 0x000fc800078ec0ff */
[----:B------:R-:W-:-:S03]  /*1b400*/  IADD3 R0, R16, -R0, RZ ;  /* 0x8000000010007210 */ /* 0x000fc60007ffe0ff */
[----:B--2---:R2:W-:Y:S02]  /*1b410*/  @!P3 ST.E [R10.64], R21 ;  /* 0x000000150a00b985 */ /* 0x0045e4000c10190c */
[----:B------:R-:W-:Y:S02]  /*1b420*/  IMAD.SHL.U32 R0, R0, 0x2, RZ ;  /* 0x0000000200007824 */ /* 0x000fe400078e00ff */
        /* <DEDUP_REMOVED lines=49> */
.L_x_524:
[----:B-1----:R-:W-:Y:S05]  /*1b740*/  BSYNC B0 ;  /* 0x0000000000007941 */ /* 0x002fea0003800000 */
.L_x_523:
        /* <DEDUP_REMOVED lines=49> */
.L_x_526:
[----:B------:R-:W-:Y:S05]  /*1ba60*/  BSYNC B0 ;  /* 0x0000000000007941 */ /* 0x000fea0003800000 */
.L_x_525:
        /* <DEDUP_REMOVED lines=49> */
.L_x_528:
[----:B------:R-:W-:Y:S05]  /*1bd80*/  BSYNC B0 ;  /* 0x0000000000007941 */ /* 0x000fea0003800000 */
.L_x_527:
        /* <DEDUP_REMOVED lines=50> */
.L_x_522:
        /* <DEDUP_REMOVED lines=9> */
[----:B------:R-:W1:Y:S01]  /*1c140*/  S2R R7, SR_CTAID.Z ;  /* 0x0000000000077919 */ /* 0x000e620000002700 */
[----:B------:R-:W-:Y:S01]  /*1c150*/  USHF.R.S32.HI UR6, URZ, 0x1f, UR11 ;  /* 0x0000001f3f067899 */ /* 0x000fe2000801140b */
[----:B------:R-:W-:Y:S01]  /*1c160*/  ISETP.NE.AND P0, PT, R3, 0x1, PT ;  /* 0x000000010300780c */ /* 0x000fe20003f05270 */
[----:B------:R-:W-:Y:S01]  /*1c170*/  ULDC.64 UR4, c[0x0][0x4d0] ;  /* 0x0001340000047ab9 */ /* 0x000fe20000000a00 */
[----:B------:R-:W2:Y:S01]  /*1c180*/  S2R R9, SR_CTAID.Y ;  /* 0x0000000000097919 */ /* 0x000ea20000002600 */
[----:B------:R-:W-:Y:S01]  /*1c190*/  UIMAD UR6, UR6, UR4, URZ ;  /* 0x00000004060672a4 */ /* 0x000fe2000f8e023f */
[----:B------:R-:W-:Y:S01]  /*1c1a0*/  IADD3 R4, RZ, -UR11, RZ ;  /* 0x8000000bff047c10 */ /* 0x000fe2000fffe0ff */
[----:B------:R-:W-:Y:S01]  /*1c1b0*/  UIMAD.WIDE.U32 UR8, UR11, UR4, URZ ;  /* 0x000000040b0872a5 */ /* 0x000fe2000f8e003f */
[----:B------:R-:W-:Y:S01]  /*1c1c0*/  MOV R0, R8 ;  /* 0x0000000800007202 */ /* 0x000fe20000000f00 */
[----:B------:R-:W-:-:S04]  /*1c1d0*/  UIMAD UR4, UR11, UR5, UR6 ;  /* 0x000000050b0472a4 */ /* 0x000fc8000f8e0206 */
[----:B------:R-:W-:Y:S01]  /*1c1e0*/  UIADD3 UR4, UR9, UR4, URZ ;  /* 0x0000000409047290 */ /* 0x000fe2000fffe03f */
[----:B------:R-:W-:Y:S01]  /*1c1f0*/  MOV R3, UR9 ;  /* 0x0000000900037c02 */ /* 0x000fe20008000f00 */
[----:B------:R-:W-:-:S04]  /*1c200*/  @P0 IMAD.HI.U32 R5, R8, c[0x0][0x4ec], RZ ;  /* 0x00013b0008050a27 */ /* 0x000fc800078e00ff */
[----:B------:R-:W-:Y:S01]  /*1c210*/  IMAD.U32 R2, RZ, RZ, UR8 ;  /* 0x00000008ff027e24 */ /* 0x000fe2000f8e00ff */
[----:B------:R-:W-:Y:S01]  /*1c220*/  @P0 SHF.R.U32.HI R0, RZ, c[0x0][0x4f0], R5 ;  /* 0x00013c00ff000a19 */ /* 0x000fe20000011605 */
[----:B------:R-:W-:Y:S01]  /*1c230*/  IMAD.U32 R3, RZ, RZ, UR4 ;  /* 0x00000004ff037e24 */ /* 0x000fe2000f8e00ff */
[----:B-1----:R-:W-:-:S03]  /*1c240*/  SHF.R.S32.HI R6, RZ, 0x1f, R7 ;  /* 0x0000001fff067819 */ /* 0x002fc60000011407 */
[----:B------:R-:W-:-:S04]  /*1c250*/  IMAD.WIDE.U32 R2, R7, c[0x0][0x4d8], R2 ;  /* 0x0001360007027a25 */ /* 0x000fc800078e0002 */
[----:B------:R-:W-:Y:S02]  /*1c260*/  IMAD R6, R6, c[0x0][0x4d8], RZ ;  /* 0x0001360006067a24 */ /* 0x000fe400078e02ff */
[----:B--2---:R-:W-:Y:S02]  /*1c270*/  IMAD R4, R4, c[0x0][0x550], R9 ;  /* 0x0001540004047a24 */ /* 0x004fe400078e0209 */
[----:B------:R-:W-:Y:S01]  /*1c280*/  IMAD R5, R7, c[0x0][0x4dc], R6 ;  /* 0x0001370007057a24 */ /* 0x000fe200078e0206 */
[----:B------:R-:W-:Y:S02]  /*1c290*/  IADD3 R7, -R0, RZ, RZ ;  /* 0x000000ff00077210 */ /* 0x000fe40007ffe1ff */
[----:B------:R-:W-:Y:S01]  /*1c2a0*/  SHF.R.S32.HI R6, RZ, 0x1f, R4 ;  /* 0x0000001fff067819 */ /* 0x000fe20000011404 */
[----:B------:R-:W-:Y:S02]  /*1c2b0*/  IMAD.IADD R3, R5, 0x1, R3 ;  /* 0x0000000105037824 */ /* 0x000fe400078e0203 */
[----:B------:R-:W-:Y:S01]  /*1c2c0*/  IMAD R5, R7, c[0x0][0x4e8], R8 ;  /* 0x00013a0007057a24 */ /* 0x000fe200078e0208 */
[----:B------:R-:W-:Y:S01]  /*1c2d0*/  SHF.R.S32.HI R7, RZ, 0x1f, R0 ;  /* 0x0000001fff077819 */ /* 0x000fe20000011400 */
[----:B------:R-:W-:-:S02]  /*1c2e0*/  IMAD R6, R6, c[0x0][0x4e0], RZ ;  /* 0x0001380006067a24 */ /* 0x000fc400078e02ff */
[----:B------:R-:W-:-:S04]  /*1c2f0*/  IMAD.WIDE.U32 R2, R4, c[0x0][0x4e0], R2 ;  /* 0x0001380004027a25 */ /* 0x000fc800078e0002 */
[----:B------:R-:W-:Y:S01]  /*1c300*/  IMAD R6, R4, c[0x0][0x4e4], R6 ;  /* 0x0001390004067a24 */ /* 0x000fe200078e0206 */
[----:B------:R-:W-:Y:S02]  /*1c310*/  SHF.R.S32.HI R4, RZ, 0x1f, R5 ;  /* 0x0000001fff047819 */ /* 0x000fe40000011405 */
[----:B------:R-:W-:-:S03]  /*1c320*/  IADD3 R2, P0, R0, R2, RZ ;  /* 0x0000000200027210 */ /* 0x000fc60007f1e0ff */
[----:B------:R-:W-:Y:S01]  /*1c330*/  IMAD R0, R4, c[0x0][0x4c8], RZ ;  /* 0x0001320004007a24 */ /* 0x000fe200078e02ff */
[----:B------:R-:W-:-:S03]  /*1c340*/  IADD3.X R3, R7, R3, R6, P0, !PT ;  /* 0x0000000307037210 */ /* 0x000fc600007fe406 */
[C---:B------:R-:W-:Y:S02]  /*1c350*/  IMAD R0, R5.reuse, c[0x0][0x4cc], R0 ;  /* 0x0001330005007a24 */ /* 0x040fe400078e0200 */
[----:B------:R-:W-:-:S05]  /*1c360*/  IMAD.WIDE.U32 R2, R5, c[0x0][0x4c8], R2 ;  /* 0x0001320005027a25 */ /* 0x000fca00078e0002 */
[----:B------:R-:W-:Y:S02]  /*1c370*/  IADD3 R0, R3, R0, RZ ;  /* 0x0000000003007210 */ /* 0x000fe40007ffe0ff */
[----:B------:R-:W-:-:S04]  /*1c380*/  LEA R4, P0, R2, c[0x0][0x4a8], 0x2 ;  /* 0x00012a0002047a11 */ /* 0x000fc800078010ff */
[----:B------:R-:W-:Y:S02]  /*1c390*/  LEA.HI.X R5, R2, c[0x0][0x4ac], R0, 0x2, P0 ;  /* 0x00012b0002057a11 */ /* 0x000fe400000f1400 */
[----:B------:R-:W-:-:S05]  /*1c3a0*/  MOV R0, 0xff800000 ;  /* 0xff80000000007802 */ /* 0x000fca0000000f00 */
[----:B------:R-:W-:Y:S01]  /*1c3b0*/  STG.E [R4.64], R0 ;  /* 0x0000000004007986 */ /* 0x000fe2000c10190c */
[----:B------:R-:W-:Y:S05]  /*1c3c0*/  EXIT ;  /* 0x000000000000794d */ /* 0x000fea0003800000 */
.L_x_529:
        /* <DEDUP_REMOVED lines=11> */
.L_x_3239:


//--------------------- .text._ZN7cutlass13device_kernelIN5flash19enable_sm80_to_sm89INS1_16FlashAttnFwdSm80INS1_25CollectiveMainloopFwdSm80ILi4ELi1ELb0EN4cute5tupleIJNS5_1CILi128EEENS7_ILi80EEENS7_ILi64EEEEEELi64ENS_10bfloat16_tEfNS_4arch4Sm80ELb0ELb1ELb1ELb1ELb0ELb0ELb1ELb1EEENS1_21CollectiveEpilogueFwdINS6_IJS8_SA_S9_EEENS6_IJNS7_ILi1EEESI_SI_EEESC_SE_Li128ELb1ELb1ELb1ELb0EEENS1_36VarlenDynamicPersistentTileSchedulerILi128ELi80ELi128ELi128ELb1ELb1ELb0ELb1ELb0ELb1EEEEEEEEEvNT_6ParamsE --------------------------
	.section	.text._ZN7cutlass13device_kernelIN5flash19enable_sm80_to_sm89INS1_16FlashAttnFwdSm80INS1_25CollectiveMainloopFwdSm80ILi4ELi1ELb0EN4cute5tupleIJNS5_1CILi128EEENS7_ILi80EEENS7_ILi64EEEEEELi64ENS_10bfloat16_tEfNS_4arch4Sm80ELb0ELb1ELb1ELb1ELb0ELb0ELb1ELb1EEENS1_21CollectiveEpilogueFwdINS6_IJS8_SA_S9_EEENS6_IJNS7_ILi1EEESI_SI_EEESC_SE_Li128ELb1ELb1ELb1ELb0EEENS1_36VarlenDynamicPersistentTileSchedulerILi128ELi80ELi128ELi128ELb1ELb1ELb0ELb1ELb0ELb1EEEEEEEEEvNT_6ParamsE,"ax",@progbits
	.sectioninfo	@"SHI_REGISTERS=255"
	.align	128
.text._ZN7cutlass13device_kernelIN5flash19enable_sm80_to_sm89INS1_16FlashAttnFwdSm80INS1_25CollectiveMainloopFwdSm80ILi4ELi1ELb0EN4cute5tupleIJNS5_1CILi128EEENS7_ILi80EEENS7_ILi64EEEEEELi64ENS_10bfloat16_tEfNS_4arch4Sm80ELb0ELb1ELb1ELb1ELb0ELb0ELb1ELb1EEENS1_21CollectiveEpilogueFwdINS6_IJS8_SA_S9_EEENS6_IJNS7_ILi1EEESI_SI_EEESC_SE_Li128ELb1ELb1ELb1ELb0EEENS1_36VarlenDynamicPersistentTileSchedulerILi128ELi80ELi128ELi128ELb1ELb1ELb0ELb1ELb0ELb1EEEEEEEEEvNT_6ParamsE:
        .type           _ZN7cutlass13device_kernelIN5flash19enable_sm80_to_sm89INS1_16FlashAttnFwdSm80INS1_25CollectiveMainloopFwdSm80ILi4ELi1ELb0EN4cute5tupleIJNS5_1CILi128EEENS7_ILi80EEENS7_ILi64EEEEEELi64ENS_10bfloat16_tEfNS_4arch4Sm80ELb0ELb1ELb1ELb1ELb0ELb0ELb1ELb1EEENS1_21CollectiveEpilogueFwdINS6_IJS8_SA_S9_EEENS6_IJNS7_ILi1EEESI_SI_EEESC_SE_Li128ELb1ELb1ELb1ELb0EEENS1_36VarlenDynamicPersistentTileSchedulerILi128ELi80ELi128ELi128ELb1ELb1ELb0ELb1ELb0ELb1EEEEEEEEEvNT_6ParamsE,@function
        .size           _ZN7cutlass13device_kernelIN5flash19enable_sm80_to_sm89INS1_16FlashAttnFwdSm80INS1_25CollectiveMainloopFwdSm80ILi4ELi1ELb0EN4cute5tupleIJNS5_1CILi128EEENS7_ILi80EEENS7_ILi64EEEEEELi64ENS_10bfloat16_tEfNS_4arch4Sm80ELb0ELb1ELb1ELb1ELb0ELb0ELb1ELb1EEENS1_21CollectiveEpilogueFwdINS6_IJS8_SA_S9_EEENS6_IJNS7_ILi1EEESI_SI_EEESC_SE_Li128ELb1ELb1ELb1ELb0EEENS1_36VarlenDynamicPersistentTileSchedulerILi128ELi80ELi128ELi128ELb1ELb1ELb0ELb1ELb0ELb1EEEEEEEEEvNT_6ParamsE,(.L_x_3240 - _ZN7cutlass13device_kernelIN5flash19enable_sm80_to_sm89INS1_16FlashAttnFwdSm80INS1_25CollectiveMainloopFwdSm80ILi4ELi1ELb0EN4cute5tupleIJNS5_1CILi128EEENS7_ILi80EEENS7_ILi64EEEEEELi64ENS_10bfloat16_tEfNS_4arch4Sm80ELb0ELb1ELb1ELb1ELb0ELb0ELb1ELb1EEENS1_21CollectiveEpilogueFwdINS6_IJS8_SA_S9_EEENS6_IJNS7_ILi1EEESI_SI_EEESC_SE_Li128ELb1ELb1ELb1ELb0EEENS1_36VarlenDynamicPersistentTileSchedulerILi128ELi80ELi128ELi128ELb1ELb1ELb0ELb1ELb0ELb1EEEEEEEEEvNT_6ParamsE)
        .other          _ZN7cutlass13device_kernelIN5flash19enable_sm80_to_sm89INS1_16FlashAttnFwdSm80INS1_25CollectiveMainloopFwdSm80ILi4ELi1ELb0EN4cute5tupleIJNS5_1CILi128EEENS7_ILi80EEENS7_ILi64EEEEEELi64ENS_10bfloat16_tEfNS_4arch4Sm80ELb0ELb1ELb1ELb1ELb0ELb0ELb1ELb1EEENS1_21CollectiveEpilogueFwdINS6_IJS8_SA_S9_EEENS6_IJNS7_ILi1EEESI_SI_EEESC_SE_Li128ELb1ELb1ELb1ELb0EEENS1_36VarlenDynamicPersistentTileSchedulerILi128ELi80ELi128ELi128ELb1ELb1ELb0ELb1ELb0ELb1EEEEEEEEEvNT_6ParamsE,@"STO_CUDA_ENTRY STV_DEFAULT"
_ZN7cutlass13device_kernelIN5flash19enable_sm80_to_sm89INS1_16FlashAttnFwdSm80INS1_25CollectiveMainloopFwdSm80ILi4ELi1ELb0EN4cute5tupleIJNS5_1CILi128EEENS7_ILi80EEENS7_ILi64EEEEEELi64ENS_10bfloat16_tEfNS_4arch4Sm80ELb0ELb1ELb1ELb1ELb0ELb0ELb1ELb1EEENS1_21CollectiveEpilogueFwdINS6_IJS8_SA_S9_EEENS6_IJNS7_ILi1EEESI_SI_EEESC_SE_Li128ELb1ELb1ELb1ELb0EEENS1_36VarlenDynamicPersistentTileSchedulerILi128ELi80ELi128ELi128ELb1ELb1ELb0ELb1ELb0ELb1EEEEEEEEEvNT_6ParamsE:
        /* <DEDUP_REMOVED lines=16> */
[----:B------:R-:W-:Y:S01]  /*0100*/  IMAD.MOV.U32 R8, RZ, RZ, RZ ;  /* 0x000000ffff087224 */ /* 0x000fe200078e00ff */
[----:B------:R-:W-:-:S04]  /*0110*/  ISETP.NE.AND P6, PT, R14, 0x1f, PT ;  /* 0x0000001f0e00780c */ /* 0x000fc80003fc5270 */
[----:B------:R-:W-:-:S13]  /*0120*/  ISETP.GE.OR P0, PT, R14, c[0x0][0x53c], !P6 ;  /* 0x00014f000e007a0c */ /* 0x000fda0007706670 */
[----:B-1----:R-:W-:Y:S02]  /*0130*/  @!P0 IMAD.MOV.U32 R4, RZ, RZ, 0x4 ;  /* 0x00000004ff048424 */ /* 0x002fe400078e00ff */
        /* <DEDUP_REMOVED lines=35> */
.L_x_535:
        /* <DEDUP_REMOVED lines=17> */
.L_x_719:
        /* <DEDUP_REMOVED lines=16> */
.L_x_720:
[----:B--2---:R-:W-:-:S05]  /*0580*/  IMAD R0, R0, c[0x0][0x538], RZ ;  /* 0x00014e0000007a24 */ /* 0x004fca00078e02ff */
[----:B------:R-:W-:-:S04]  /*0590*/  IADD3 R6, R0, R6, RZ ;  /* 0x0000000600067210 */ /* 0x000fc80007ffe0ff */
[----:B------:R-:W-:-:S13]  /*05a0*/  ISETP.GT.AND P0, PT, R6, UR4, PT ;  /* 0x0000000406007c0c */ /* 0x000fda000bf04270 */
[----:B-1----:R-:W-:Y:S05]  /*05b0*/  @!P0 BRA `(.L_x_535) ;  /* 0xfffffdb000008947 */ /* 0x002fea000383ffff */
.L_x_531:
[----:B------:R-:W-:-:S05]  /*05c0*/  IADD3 R12, -R0, R6, RZ ;  /* 0x00000006000c7210 */ /* 0x000fca0007ffe1ff */
[----:B------:R-:W-:-:S05]  /*05d0*/  IMAD R0, R4, c[0x0][0x538], R12 ;  /* 0x00014e0004007a24 */ /* 0x000fca00078e020c */
[----:B------:R-:W-:Y:S01]  /*05e0*/  ISETP.GT.AND P0, PT, R0, UR4, PT ;  /* 0x0000000400007c0c */ /* 0x000fe2000bf04270 */
[----:B------:R-:W-:-:S12]  /*05f0*/  BRA.DIV ~URZ, `(.L_x_536) ;  /* 0x0001b9627f007947 */ /* 0x000fd8000b800000 */
[----:B------:R-:W-:-:S04]  /*0600*/  VOTE.ANY R11, PT, !P0 ;  /* 0x00000000000b7806 */ /* 0x000fc800040e0100 */
.L_x_721:
[----:B------:R-:W1:Y:S02]  /*0610*/  POPC R0, R11 ;  /* 0x0000000b00007309 */ /* 0x000e640000000000 */
[----:B-1----:R-:W-:-:S05]  /*0620*/  IADD3 R2, R0, R7, RZ ;  /* 0x0000000700027210 */ /* 0x002fca0007ffe0ff */
[----:B------:R1:W-:Y:S01]  /*0630*/  STL [R1+0x54], R2 ;  /* 0x0000540201007387 */ /* 0x0003e20000100800 */
[----:B------:R-:W-:Y:S05]  /*0640*/  BRA.DIV ~URZ, `(.L_x_537) ;  /* 0x0001b9627f007947 */ /* 0x000fea000b800000 */
[----:B------:R2:W3:Y:S01]  /*0650*/  SHFL.IDX PT, R13, R10, R0, 0x1f ;  /* 0x00001f000a0d7589 */ /* 0x0004e200000e0000 */
[----:B------:R-:W-:-:S03]  /*0660*/  MOV R6, RZ ;  /* 0x000000ff00067202 */ /* 0x000fc60000000f00 */
[----:B------:R2:W4:Y:S04]  /*0670*/  SHFL.IDX PT, R10, R8, R0, 0x1f ;  /* 0x00001f00080a7589 */ /* 0x00052800000e0000 */
.L_x_722:
[----:B------:R-:W-:Y:S01]  /*0680*/  ISETP.NE.AND P0, PT, R11, RZ, PT ;  /* 0x000000ff0b00720c */ /* 0x000fe20003f05270 */
[----:B------:R-:W-:-:S12]  /*0690*/  BSSY B0, `(.L_x_538) ;  /* 0x0000005000007945 */ /* 0x000fd80003800000 */
[----:B------:R-:W-:Y:S05]  /*06a0*/  @!P0 BRA `(.L_x_539) ;  /* 0x0000003000008947 */ /* 0x000fea0003800000 */
[----:B------:R-:W-:Y:S01]  /*06b0*/  IADD3 R5, R0, -0x1, RZ ;  /* 0xffffffff00057810 */ /* 0x000fe20007ffe0ff */
[----:B------:R-:W-:Y:S05]  /*06c0*/  BRA.DIV ~URZ, `(.L_x_540) ;  /* 0x0001b9c27f007947 */ /* 0x000fea000b800000 */
[----:B------:R1:W2:Y:S02]  /*06d0*/  SHFL.IDX PT, R6, R4, R5, 0x1f ;  /* 0x00001f0504067589 */ /* 0x0002a400000e0000 */
.L_x_539:
[----:B------:R-:W-:Y:S05]  /*06e0*/  BSYNC B0 ;  /* 0x0000000000007941 */ /* 0x000fea0003800000 */
.L_x_538:
[----:B--2---:R-:W-:Y:S01]  /*06f0*/  IMAD R0, R6, c[0x0][0x538], R12 ;  /* 0x00014e0006007a24 */ /* 0x004fe200078e020c */
[----:B----4-:R-:W-:Y:S01]  /*0700*/  ISETP.NE.AND P0, PT, R10, 0x1, PT ;  /* 0x000000010a00780c */ /* 0x010fe20003f05270 */
[----:B------:R-:W-:Y:S03]  /*0710*/  BSSY B0, `(.L_x_541) ;  /* 0x0000089000007945 */ /* 0x000fe60003800000 */
[----:B------:R2:W-:Y:S01]  /*0720*/  STL [R1+0x48], R0 ;  /* 0x0000480001007387 */ /* 0x0005e20000100800 */
[----:B------:R-:W-:-:S08]  /*0730*/  IADD3 R9, -R0, UR4, RZ ;  /* 0x0000000400097c10 */ /* 0x000fd0000fffe1ff */
[----:B------:R-:W-:Y:S05]  /*0740*/  @!P0 BRA `(.L_x_542) ;  /* 0x000003f000008947 */ /* 0x000fea0003800000 */
[-C--:B--23--:R-:W-:Y:S02]  /*0750*/  IABS R0, R13.reuse ;  /* 0x0000000d00007213 */ /* 0x08cfe40000000000 */
[----:B------:R-:W-:-:S03]  /*0760*/  IABS R6, R13 ;  /* 0x0000000d00067213 */ /* 0x000fc60000000000 */
[----:B-1----:R-:W-:Y:S01]  /*0770*/  IMAD.MOV.U32 R5, RZ, RZ, R0 ;  /* 0x000000ffff057224 */ /* 0x002fe200078e0000 */
[----:B------:R-:W-:-:S03]  /*0780*/  IABS R0, R10 ;  /* 0x0000000a00007213 */ /* 0x000fc60000000000 */
[----:B------:R-:W1:Y:S02]  /*0790*/  I2F.RP R2, R5 ;  /* 0x0000000500027306 */ /* 0x000e640000209400 */
[----:B------:R-:W-:Y:S01]  /*07a0*/  IMAD.MOV.U32 R8, RZ, RZ, R0 ;  /* 0x000000ffff087224 */ /* 0x000fe200078e0000 */
[----:B------:R-:W-:-:S05]  /*07b0*/  IABS R0, R9 ;  /* 0x0000000900007213 */ /* 0x000fca0000000000 */
[----:B------:R-:W-:Y:S08]  /*07c0*/  I2F.RP R7, R8 ;  /* 0x0000000800077306 */ /* 0x000ff00000209400 */
[----:B-1----:R-:W1:Y:S02]  /*07d0*/  MUFU.RCP R2, R2 ;  /* 0x0000000200027308 */ /* 0x002e640000001000 */
[----:B-1----:R-:W-:-:S06]  /*07e0*/  IADD3 R2, R2, 0xffffffe, RZ ;  /* 0x0ffffffe02027810 */ /* 0x002fcc0007ffe0ff */
[----:B------:R-:W1:Y:S02]  /*07f0*/  F2I.FTZ.U32.TRUNC.NTZ R3, R2 ;  /* 0x0000000200037305 */ /* 0x000e64000021f000 */
[----:B-1----:R-:W-:-:S04]  /*0800*/  IMAD.MOV R2, RZ, RZ, -R3 ;  /* 0x000000ffff027224 */ /* 0x002fc800078e0a03 */
[----:B------:R-:W-:Y:S02]  /*0810*/  IMAD R4, R2, R5, RZ ;  /* 0x0000000502047224 */ /* 0x000fe400078e02ff */
[----:B------:R-:W-:-:S04]  /*0820*/  IMAD.MOV.U32 R2, RZ, RZ, RZ ;  /* 0x000000ffff027224 */ /* 0x000fc800078e00ff */
[----:B------:R-:W-:Y:S01]  /*0830*/  IMAD.HI.U32 R2, R3, R4, R2 ;  /* 0x0000000403027227 */ /* 0x000fe200078e0002 */
[----:B------:R-:W-:-:S03]  /*0840*/  MOV R3, R0 ;  /* 0x0000000000037202 */ /* 0x000fc60000000f00 */
[----:B------:R-:W-:Y:S02]  /*0850*/  IMAD.MOV R0, RZ, RZ, -R6 ;  /* 0x000000ffff007224 */ /* 0x000fe400078e0a06 */
        /* <DEDUP_REMOVED lines=28> */
[----:B------:R-:W-:-:S03]  /*0a20*/  IMAD.MOV R5, RZ, RZ, -R4 ;  /* 0x000000ffff057224 */ /* 0x000fc600078e0a04 */
        /* <DEDUP_REMOVED lines=10> */
[----:B------:R-:W-:-:S04]  /*0ad0*/  IMAD.MOV R2, RZ, RZ, -R0 ;  /* 0x000000ffff027224 */ /* 0x000fc800078e0a00 */
[C---:B------:R-:W-:Y:S01]  /*0ae0*/  IMAD R3, R10.reuse, R2, R4 ;  /* 0x000000020a037224 */ /* 0x040fe200078e0204 */
[----:B------:R-:W-:Y:S01]  /*0af0*/  LEA R2, R10, R0, 0x18 ;  /* 0x000000000a027211 */ /* 0x000fe200078ec0ff */
[----:B------:R-:W-:-:S04]  /*0b00*/  IMAD R0, R13, R5, R9 ;  /* 0x000000050d007224 */ /* 0x000fc800078e0209 */
[----:B------:R-:W-:-:S05]  /*0b10*/  IMAD R2, R3, 0x10000, R2 ;  /* 0x0001000003027824 */ /* 0x000fca00078e0202 */
[----:B------:R1:W-:Y:S01]  /*0b20*/  STL [R1+0x50], R2 ;  /* 0x0000500201007387 */ /* 0x0003e20000100800 */
[----:B------:R-:W-:Y:S05]  /*0b30*/  BRA `(.L_x_543) ;  /* 0x0000046000007947 */ /* 0x000fea0003800000 */
.L_x_542:
[----:B------:R-:W4:Y:S01]  /*0b40*/  LDL R3, [R1+0x54] ;  /* 0x0000540001037983 */ /* 0x000f220000100800 */
[----:B-1----:R-:W-:-:S04]  /*0b50*/  IMAD.MOV.U32 R2, RZ, RZ, 0x4 ;  /* 0x00000004ff027424 */ /* 0x002fc800078e00ff */
[----:B----4-:R-:W-:-:S05]  /*0b60*/  IMAD.WIDE R2, R3, R2, c[0x0][0x590] ;  /* 0x0001640003027625 */ /* 0x010fca00078e0202 */
[----:B------:R-:W4:Y:S02]  /*0b70*/  LDG.E R7, [R2.64] ;  /* 0x0000000802077981 */ /* 0x000f24000c1e1900 */
[----:B---34-:R-:W-:-:S05]  /*0b80*/  IMAD R11, R7, R13, RZ ;  /* 0x0000000d070b7224 */ /* 0x018fca00078e02ff */
[-C--:B--2---:R-:W-:Y:S02]  /*0b90*/  IABS R0, R11.reuse ;  /* 0x0000000b00007213 */ /* 0x084fe40000000000 */
[----:B------:R-:W-:-:S03]  /*0ba0*/  IABS R8, R11 ;  /* 0x0000000b00087213 */ /* 0x000fc60000000000 */
[----:B------:R-:W-:-:S04]  /*0bb0*/  IMAD.MOV.U32 R6, RZ, RZ, R0 ;  /* 0x000000ffff067224 */ /* 0x000fc800078e0000 */
        /* <DEDUP_REMOVED lines=8> */
[----:B------:R-:W-:Y:S01]  /*0c40*/  MOV R5, R0 ;  /* 0x0000000000057202 */ /* 0x000fe20000000f00 */
[----:B------:R-:W-:-:S04]  /*0c50*/  IMAD.MOV.U32 R2, RZ, RZ, RZ ;  /* 0x000000ffff027224 */ /* 0x000fc800078e00ff */
[----:B------:R-:W-:-:S04]  /*0c60*/  IMAD.HI.U32 R0, R3, R4, R2 ;  /* 0x0000000403007227 */ /* 0x000fc800078e0002 */
[----:B------:R-:W-:Y:S02]  /*0c70*/  IMAD.MOV R2, RZ, RZ, -R8 ;  /* 0x000000ffff027224 */ /* 0x000fe400078e0a08 */
        /* <DEDUP_REMOVED lines=9> */
[----:B------:R-:W-:-:S04]  /*0d10*/  @P2 IADD3 R0, R0, 0x1, RZ ;  /* 0x0000000100002810 */ /* 0x000fc80007ffe0ff */
[----:B------:R-:W-:-:S05]  /*0d20*/  MOV R4, R0 ;  /* 0x0000000000047202 */ /* 0x000fca0000000f00 */
[----:B------:R-:W-:Y:S01]  /*0d30*/  @!P1 IMAD.MOV R4, RZ, RZ, -R4 ;  /* 0x000000ffff049224 */ /* 0x000fe200078e0a04 */
[----:B------:R-:W-:-:S05]  /*0d40*/  @!P0 LOP3.LUT R4, RZ, R11, RZ, 0x33, !PT ;  /* 0x0000000bff048212 */ /* 0x000fca00078e33ff */
[----:B------:R-:W-:-:S05]  /*0d50*/  IMAD R10, R7, R4, RZ ;  /* 0x00000004070a7224 */ /* 0x000fca00078e02ff */
[----:B------:R-:W-:-:S04]  /*0d60*/  IADD3 R0, -R10, c[0x0][0x538], RZ ;  /* 0x00014e000a007a10 */ /* 0x000fc80007ffe1ff */
[----:B------:R-:W-:-:S04]  /*0d70*/  IMNMX R6, R7, R0, PT ;  /* 0x0000000007067217 */ /* 0x000fc80003800200 */
[----:B------:R-:W-:-:S05]  /*0d80*/  IABS R0, R6 ;  /* 0x0000000600007213 */ /* 0x000fca0000000000 */
[----:B------:R-:W-:-:S04]  /*0d90*/  IMAD.MOV.U32 R5, RZ, RZ, R0 ;  /* 0x000000ffff057224 */ /* 0x000fc800078e0000 */
[----:B------:R-:W1:Y:S08]  /*0da0*/  I2F.RP R2, R5 ;  /* 0x0000000500027306 */ /* 0x000e700000209400 */
[----:B-1----:R-:W1:Y:S02]  /*0db0*/  MUFU.RCP R2, R2 ;  /* 0x0000000200027308 */ /* 0x002e640000001000 */
[----:B-1----:R-:W-:-:S06]  /*0dc0*/  IADD3 R2, R2, 0xffffffe, RZ ;  /* 0x0ffffffe02027810 */ /* 0x002fcc0007ffe0ff */
[----:B------:R1:W2:Y:S02]  /*0dd0*/  F2I.FTZ.U32.TRUNC.NTZ R3, R2 ;  /* 0x0000000200037305 */ /* 0x0002a4000021f000 */
[----:B-1----:R-:W-:Y:S01]  /*0de0*/  IMAD.MOV R2, RZ, RZ, -R4 ;  /* 0x000000ffff027224 */ /* 0x002fe200078e0a04 */
[----:B--2---:R-:W-:-:S03]  /*0df0*/  IADD3 R0, RZ, -R3, RZ ;  /* 0x80000003ff007210 */ /* 0x004fc60007ffe0ff */
[----:B------:R-:W-:Y:S01]  /*0e00*/  IMAD R8, R11, R2, R9 ;  /* 0x000000020b087224 */ /* 0x000fe200078e0209 */
[----:B------:R-:W-:Y:S01]  /*0e10*/  IABS R9, R6 ;  /* 0x0000000600097213 */ /* 0x000fe20000000000 */
[----:B------:R-:W-:-:S03]  /*0e20*/  IMAD.MOV.U32 R2, RZ, RZ, R0 ;  /* 0x000000ffff027224 */ /* 0x000fc600078e0000 */
[----:B------:R-:W-:Y:S01]  /*0e30*/  IABS R0, R8 ;  /* 0x0000000800007213 */ /* 0x000fe20000000000 */
[----:B------:R-:W-:Y:S02]  /*0e40*/  IMAD R7, R2, R5, RZ ;  /* 0x0000000502077224 */ /* 0x000fe400078e02ff */
[----:B------:R-:W-:Y:S02]  /*0e50*/  IMAD.MOV.U32 R2, RZ, RZ, RZ ;  /* 0x000000ffff027224 */ /* 0x000fe400078e00ff */
[----:B------:R-:W-:Y:S01]  /*0e60*/  IMAD.MOV.U32 R4, RZ, RZ, R0 ;  /* 0x000000ffff047224 */ /* 0x000fe200078e0000 */
[----:B------:R-:W-:Y:S01]  /*0e70*/  IADD3 R0, RZ, -R9, RZ ;  /* 0x80000009ff007210 */ /* 0x000fe20007ffe0ff */
[----:B------:R-:W-:-:S04]  /*0e80*/  IMAD.HI.U32 R3, R3, R7, R2 ;  /* 0x0000000703037227 */ /* 0x000fc800078e0002 */
[----:B------:R-:W-:Y:S02]  /*0e90*/  IMAD.MOV.U32 R2, RZ, RZ, R0 ;  /* 0x000000ffff027224 */ /* 0x000fe400078e0000 */
[----:B------:R-:W-:Y:S01]  /*0ea0*/  IMAD.HI.U32 R0, R3, R4, RZ ;  /* 0x0000000403007227 */ /* 0x000fe200078e00ff */
[----:B------:R-:W-:-:S03]  /*0eb0*/  IADD3 R3, R10, 0x1000000, R8 ;  /* 0x010000000a037810 */ /* 0x000fc60007ffe008 */
[----:B------:R-:W-:-:S05]  /*0ec0*/  IMAD R2, R0, R2, R4 ;  /* 0x0000000200027224 */ /* 0x000fca00078e0204 */
[----:B------:R-:W-:-:S13]  /*0ed0*/  ISETP.GT.U32.AND P0, PT, R5, R2, PT ;  /* 0x000000020500720c */ /* 0x000fda0003f04070 */
[----:B------:R-:W-:Y:S01]  /*0ee0*/  @!P0 IMAD.IADD R2, R2, 0x1, -R5 ;  /* 0x0000000102028824 */ /* 0x000fe200078e0a05 */
[----:B------:R-:W-:Y:S02]  /*0ef0*/  @!P0 IADD3 R0, R0, 0x1, RZ ;  /* 0x0000000100008810 */ /* 0x000fe40007ffe0ff */
[----:B------:R-:W-:Y:S02]  /*0f00*/  ISETP.NE.AND P0, PT, R6, RZ, PT ;  /* 0x000000ff0600720c */ /* 0x000fe40003f05270 */
[----:B------:R-:W-:Y:S02]  /*0f10*/  ISETP.GE.U32.AND P2, PT, R2, R5, PT ;  /* 0x000000050200720c */ /* 0x000fe40003f46070 */
[----:B------:R-:W-:-:S04]  /*0f20*/  LOP3.LUT R2, R8, R6, RZ, 0x3c, !PT ;  /* 0x0000000608027212 */ /* 0x000fc800078e3cff */
[----:B------:R-:W-:Y:S01]  /*0f30*/  ISETP.GE.AND P1, PT, R2, RZ, PT ;  /* 0x000000ff0200720c */ /* 0x000fe20003f26270 */
[----:B------:R-:W-:-:S06]  /*0f40*/  IMAD.MOV R2, RZ, RZ, -R6 ;  /* 0x000000ffff027224 */ /* 0x000fcc00078e0a06 */
[----:B------:R-:W-:-:S06]  /*0f50*/  @P2 IADD3 R0, R0, 0x1, RZ ;  /* 0x0000000100002810 */ /* 0x000fcc0007ffe0ff */
[----:B------:R-:W-:Y:S02]  /*0f60*/  @!P1 IADD3 R0, -R0, RZ, RZ ;  /* 0x000000ff00009210 */ /* 0x000fe40007ffe1ff */
[----:B------:R-:W-:-:S05]  /*0f70*/  @!P0 LOP3.LUT R0, RZ, R6, RZ, 0x33, !PT ;  /* 0x00000006ff008212 */ /* 0x000fca00078e33ff */
[----:B------:R-:W-:-:S05]  /*0f80*/  IMAD R2, R0, R2, R3 ;  /* 0x0000000200027224 */ /* 0x000fca00078e0203 */
[----:B------:R1:W-:Y:S02]  /*0f90*/  STL [R1+0x50], R2 ;  /* 0x0000500201007387 */ /* 0x0003e40000100800 */
.L_x_543:
[----:B------:R-:W-:Y:S05]  /*0fa0*/  BSYNC B0 ;  /* 0x0000000000007941 */ /* 0x000fea0003800000 */
.L_x_541:
[----:B------:R-:W-:-:S04]  /*0fb0*/  LOP3.LUT R0, RZ, R0, RZ, 0x33, !PT ;  /* 0x00000000ff007212 */ /* 0x000fc800078e33ff */
[----:B------:R-:W-:-:S05]  /*0fc0*/  IADD3 R0, R0, R13, RZ ;  /* 0x0000000d00007210 */ /* 0x000fca0007ffe0ff */
[----:B------:R2:W-:Y:S01]  /*0fd0*/  STL [R1+0x4c], R0 ;  /* 0x00004c0001007387 */ /* 0x0005e20000100800 */
[----:B------:R-:W-:Y:S05]  /*0fe0*/  BRA `(.L_x_544) ;  /* 0x0000006000007947 */ /* 0x000fea0003800000 */
.L_x_532:
[----:B------:R-:W-:Y:S01]  /*0ff0*/  MOV R0, UR4 ;  /* 0x0000000400007c02 */ /* 0x000fe20008000f00 */
[----:B------:R-:W-:Y:S04]  /*1000*/  STL [R1+0x4c], RZ ;  /* 0x00004cff01007387 */ /* 0x000fe80000100800 */
[----:B------:R-:W-:Y:S04]  /*1010*/  STL [R1+0x50], RZ ;  /* 0x000050ff01007387 */ /* 0x000fe80000100800 */
[----:B------:R1:W-:Y:S02]  /*1020*/  STL [R1+0x48], R0 ;  /* 0x0000480001007387 */ /* 0x0003e40000100800 */
[----:B-1----:R-:W-:-:S05]  /*1030*/  MOV R0, c[0x0][0x53c] ;  /* 0x00014f0000007a02 */ /* 0x002fca0000000f00 */
[----:B------:R1:W-:Y:S02]  /*1040*/  STL [R1+0x54], R0 ;  /* 0x0000540001007387 */ /* 0x0003e40000100800 */
.L_x_544:
[----:B------:R-:W3:Y:S04]  /*1050*/  LDL R4, [R1+0x48] ;  /* 0x0000480001047983 */ /* 0x000ee80000100800 */
[----:B------:R-:W3:Y:S04]  /*1060*/  LDL R5, [R1+0x4c] ;  /* 0x00004c0001057983 */ /* 0x000ee80000100800 */
[----:B------:R-:W3:Y:S04]  /*1070*/  LDL R6, [R1+0x50] ;  /* 0x0000500001067983 */ /* 0x000ee80000100800 */
[----:B------:R-:W3:Y:S01]  /*1080*/  LDL R7, [R1+0x54] ;  /* 0x0000540001077983 */ /* 0x000ee20000100800 */
[----:B------:R-:W-:Y:S01]  /*1090*/  ISETP.NE.AND P0, PT, R14, RZ, PT ;  /* 0x000000ff0e00720c */ /* 0x000fe20003f05270 */
[----:B------:R-:W-:-:S12]  /*10a0*/  WARPSYNC 0xffffffff ;  /* 0xffffffff00007948 */ /* 0x000fd80003800000 */
[----:B---3--:R3:W-:Y:S04]  /*10b0*/  @!P0 STS.128 [0x9100], R4 ;  /* 0x00910004ff008388 */ /* 0x0087e80000000c00 */
[----:B------:R-:W-:Y:S06]  /*10c0*/  BAR.ARV 0x5, 0x80 ;  /* 0x0142000000007b1d */ /* 0x000fec0000002000 */
.L_x_530:
[----:B-12---:R-:W2:Y:S02]  /*10d0*/  LDL R0, [R1+0x54] ;  /* 0x0000540001007983 */ /* 0x006ea40000100800 */
[----:B--2---:R-:W-:-:S13]  /*10e0*/  ISETP.GE.AND P0, PT, R0, c[0x0][0x53c], PT ;  /* 0x00014f0000007a0c */ /* 0x004fda0003f06270 */
[----:B------:R-:W-:Y:S05]  /*10f0*/  @P0 EXIT ;  /* 0x000000000000094d */ /* 0x000fea0003800000 */
[----:B------:R-:W1:Y:S02]  /*1100*/  S2R R16, SR_TID.X ;  /* 0x0000000000107919 */ /* 0x000e640000002100 */
[----:B-1----:R-:W-:-:S04]  /*1110*/  SHF.R.S32.HI R11, RZ, 0x1f, R16 ;  /* 0x0000001fff0b7819 */ /* 0x002fc80000011410 */
[CC--:B------:R-:W-:Y:S02]  /*1120*/  LEA.HI R2, R11.reuse, R16.reuse, RZ, 0x4 ;  /* 0x000000100b027211 */ /* 0x0c0fe400078f20ff */
[CC--:B------:R-:W-:Y:S02]  /*1130*/  LEA.HI R10, R11.reuse, R16.reuse, RZ, 0x3 ;  /* 0x000000100b0a7211 */ /* 0x0c0fe400078f18ff */
[----:B------:R-:W-:Y:S02]  /*1140*/  SHF.R.S32.HI R3, RZ, 0x4, R2 ;  /* 0x00000004ff037819 */ /* 0x000fe40000011402 */
[----:B------:R-:W-:Y:S02]  /*1150*/  LEA.HI R13, R11, R16, RZ, 0x2 ;  /* 0x000000100b0d7211 */ /* 0x000fe400078f10ff */
[----:B------:R-:W-:Y:S02]  /*1160*/  LEA.HI R0, R2, R3, RZ, 0x1 ;  /* 0x0000000302007211 */ /* 0x000fe400078f08ff */
[----:B------:R-:W-:-:S02]  /*1170*/  SHF.R.S32.HI R18, RZ, 0x3, R10 ;  /* 0x00000003ff127819 */ /* 0x000fc4000001140a */
[----:B------:R-:W-:Y:S02]  /*1180*/  LOP3.LUT R0, R0, 0xfffffffe, RZ, 0xc0, !PT ;  /* 0xfffffffe00007812 */ /* 0x000fe400078ec0ff */
[----:B---3--:R-:W-:Y:S01]  /*1190*/  LOP3.LUT R4, R10, 0xfffffff8, RZ, 0xc0, !PT ;  /* 0xfffffff80a047812 */ /* 0x008fe200078ec0ff */
[----:B------:R-:W-:Y:S01]  /*11a0*/  IMAD.SHL.U32 R5, R18, 0x40, RZ ;  /* 0x0000004012057824 */ /* 0x000fe200078e00ff */
        /* <DEDUP_REMOVED lines=13> */
[----:B------:R-:W-:Y:S02]  /*1280*/  LEA.HI R12, R6, R2, RZ, 0x3 ;  /* 0x00000002060c7211 */ /* 0x000fe400078f18ff */
[----:B------:R-:W-:Y:S01]  /*1290*/  SHF.R.U32.HI R5, RZ, 0x3, R0 ;  /* 0x00000003ff057819 */ /* 0x000fe20000011600 */
[----:B------:R-:W-:Y:S01]  /*12a0*/  IMAD.IADD R7, R7, 0x1, -R3 ;  /* 0x0000000107077824 */ /* 0x000fe200078e0a03 */
[----:B------:R-:W-:-:S02]  /*12b0*/  LOP3.LUT R4, R0, 0x38, R20, 0xf8, !PT ;  /* 0x0000003800047812 */ /* 0x000fc400078ef814 */
[----:B------:R-:W-:Y:S02]  /*12c0*/  LOP3.LUT R0, R8, 0x1c0, RZ, 0xc0, !PT ;  /* 0x000001c008007812 */ /* 0x000fe400078ec0ff */
[----:B------:R-:W-:Y:S02]  /*12d0*/  LOP3.LUT R3, R12, 0xfffffff8, RZ, 0xc0, !PT ;  /* 0xfffffff80c037812 */ /* 0x000fe400078ec0ff */
[CC--:B------:R-:W-:Y:S02]  /*12e0*/  LEA.HI R6, R11.reuse, R16.reuse, RZ, 0x6 ;  /* 0x000000100b067211 */ /* 0x0c0fe400078f30ff */
[----:B------:R-:W-:Y:S02]  /*12f0*/  LOP3.LUT R5, R4, R5, RZ, 0x3c, !PT ;  /* 0x0000000504057212 */ /* 0x000fe400078e3cff */
[----:B------:R-:W-:Y:S01]  /*1300*/  LOP3.LUT R4, R0, 0x8, R10, 0xf8, !PT ;  /* 0x0000000800047812 */ /* 0x000fe200078ef80a */
[----:B------:R-:W-:Y:S01]  /*1310*/  IMAD.IADD R10, R2, 0x1, -R3 ;  /* 0x00000001020a7824 */ /* 0x000fe200078e0a03 */
[----:B------:R-:W-:Y:S01]  /*1320*/  SHF.R.U32.HI R0, RZ, 0x3, R0 ;  /* 0x00000003ff007819 */ /* 0x000fe20000011600 */
[----:B------:R-:W-:Y:S01]  /*1330*/  IMAD.SHL.U32 R3, R6, 0x8, RZ ;  /* 0x0000000806037824 */ /* 0x000fe200078e00ff */
[----:B------:R-:W-:-:S02]  /*1340*/  LEA.HI R11, R11, R16, RZ, 0x5 ;  /* 0x000000100b0b7211 */ /* 0x000fc400078f28ff */
[----:B------:R-:W-:Y:S02]  /*1350*/  LOP3.LUT R2, R13, 0xfffffffc, RZ, 0xc0, !PT ;  /* 0xfffffffc0d027812 */ /* 0x000fe400078ec0ff */
[----:B------:R-:W-:Y:S02]  /*1360*/  LOP3.LUT R15, R4, R0, RZ, 0x3c, !PT ;  /* 0x00000000040f7212 */ /* 0x000fe400078e3cff */
[----:B------:R-:W-:Y:S01]  /*1370*/  LOP3.LUT R0, R11, 0xffffffe0, RZ, 0xc0, !PT ;  /* 0xffffffe00b007812 */ /* 0x000fe200078ec0ff */
[C---:B------:R-:W-:Y:S01]  /*1380*/  IMAD.IADD R8, R16.reuse, 0x1, -R2 ;  /* 0x0000000110087824 */ /* 0x040fe200078e0a02 */
[----:B------:R-:W-:Y:S02]  /*1390*/  LOP3.LUT R207, R5, 0x7ffffe00, R3, 0xf8, !PT ;  /* 0x7ffffe0005cf7812 */ /* 0x000fe400078ef803 */
        /* <DEDUP_REMOVED lines=8> */
[C---:B------:R-:W-:Y:S01]  /*1420*/  LOP3.LUT R2, R0.reuse, 0x1ffffffe, RZ, 0xc0, !PT ;  /* 0x1ffffffe00027812 */ /* 0x040fe200078ec0ff */
[----:B------:R-:W-:Y:S01]  /*1430*/  IMAD.SHL.U32 R0, R0, 0x20, RZ ;  /* 0x0000002000007824 */ /* 0x000fe200078e00ff */
[----:B------:R-:W-:Y:S02]  /*1440*/  LOP3.LUT R3, R3, 0xffffffc, RZ, 0xc0, !PT ;  /* 0x0ffffffc03037812 */ /* 0x000fe400078ec0ff */
[----:B------:R-:W-:Y:S01]  /*1450*/  SHF.R.S32.HI R11, RZ, 0x1f, R17 ;  /* 0x0000001fff0b7819 */ /* 0x000fe20000011411 */
[----:B------:R-:W-:Y:S01]  /*1460*/  IMAD.IADD R2, R8, 0x1, -R2 ;  /* 0x0000000108027824 */ /* 0x000fe200078e0a02 */
[----:B------:R-:W-:Y:S01]  /*1470*/  LOP3.LUT R0, R0, 0xffffffc0, RZ, 0xc0, !PT ;  /* 0xffffffc000007812 */ /* 0x000fe200078ec0ff */
[----:B------:R-:W-:Y:S01]  /*1480*/  IMAD.IADD R5, R6, 0x1, -R3 ;  /* 0x0000000106057824 */ /* 0x000fe200078e0a03 */
[----:B------:R-:W-:Y:S01]  /*1490*/  LEA.HI R11, R11, R17, RZ, 0x2 ;  /* 0x000000110b0b7211 */ /* 0x000fe200078f10ff */
[----:B------:R-:W-:Y:S01]  /*14a0*/  IMAD.SHL.U32 R3, R10, 0x40, RZ ;  /* 0x000000400a037824 */ /* 0x000fe200078e00ff */
[----:B------:R-:W-:Y:S01]  /*14b0*/  R2P PR, R7, 0x6 ;  /* 0x0000000607007804 */ /* 0x000fe20000000000 */
[----:B------:R-:W-:Y:S01]  /*14c0*/  IMAD R13, R2, 0x8, R0 ;  /* 0x00000008020d7824 */ /* 0x000fe200078e0200 */
[----:B------:R-:W-:Y:S01]  /*14d0*/  SHF.R.S32.HI R4, RZ, 0x2, R11 ;  /* 0x00000002ff047819 */ /* 0x000fe2000001140b */
[----:B------:R-:W-:Y:S01]  /*14e0*/  IMAD.SHL.U32 R2, R14, 0x8, RZ ;  /* 0x000000080e027824 */ /* 0x000fe200078e00ff */
[----:B------:R-:W-:Y:S01]  /*14f0*/  LOP3.LUT R0, R3, 0x1c0, RZ, 0xc0, !PT ;  /* 0x000001c003007812 */ /* 0x000fe200078ec0ff */
[----:B------:R-:W-:Y:S01]  /*1500*/  IMAD.SHL.U32 R3, R7, 0x40, RZ ;  /* 0x0000004007037824 */ /* 0x000fe200078e00ff */
[----:B------:R-:W-:Y:S01]  /*1510*/  LOP3.LUT P4, RZ, R9, 0x2, RZ, 0xc0, !PT ;  /* 0x0000000209ff7812 */ /* 0x000fe2000788c0ff */
[----:B------:R-:W-:Y:S01]  /*1520*/  IMAD R16, R5, 0x10, R4 ;  /* 0x0000001005107824 */ /* 0x000fe200078e0204 */
[----:B------:R-:W-:Y:S01]  /*1530*/  LOP3.LUT R2, R0, 0x8, R2, 0xf8, !PT ;  /* 0x0000000800027812 */ /* 0x000fe200078ef802 */
[----:B------:R-:W-:Y:S01]  /*1540*/  IMAD.SHL.U32 R6, R6, 0x400, RZ ;  /* 0x0000040006067824 */ /* 0x000fe200078e00ff */
[----:B------:R-:W-:Y:S01]  /*1550*/  LOP3.LUT R4, R3, 0x1c0, RZ, 0xc0, !PT ;  /* 0x000001c003047812 */ /* 0x000fe200078ec0ff */
[----:B------:R-:W-:Y:S01]  /*1560*/  IMAD.SHL.U32 R7, R12, 0x40, RZ ;  /* 0x000000400c077824 */ /* 0x000fe200078e00ff */
[----:B------:R-:W-:Y:S01]  /*1570*/  SHF.R.U32.HI R0, RZ, 0x3, R0 ;  /* 0x00000003ff007819 */ /* 0x000fe20000011600 */
[----:B------:R-:W-:Y:S01]  /*1580*/  IMAD R5, R8, 0x2, R6 ;  /* 0x0000000208057824 */ /* 0x000fe200078e0206 */
[----:B------:R-:W-:Y:S01]  /*1590*/  LEA.HI R4, R4, R4, RZ, 0x1d ;  /* 0x0000000404047211 */ /* 0x000fe200078fe8ff */
[----:B------:R-:W-:Y:S01]  /*15a0*/  IMAD.MOV.U32 R12, RZ, RZ, 0x40 ;  /* 0x00000040ff0c7424 */ /* 0x000fe200078e00ff */
[----:B------:R-:W-:Y:S01]  /*15b0*/  LOP3.LUT R2, R2, R0, RZ, 0x3c, !PT ;  /* 0x0000000002027212 */ /* 0x000fe200078e3cff */
[----:B------:R-:W-:Y:S01]  /*15c0*/  IMAD R0, R14, 0x200, R15 ;  /* 0x000002000e007824 */ /* 0x000fe200078e020f */
[----:B------:R-:W-:Y:S01]  /*15d0*/  LOP3.LUT R3, R7, 0xfffffe00, RZ, 0xc0, !PT ;  /* 0xfffffe0007037812 */ /* 0x000fe200078ec0ff */
[----:B------:R-:W-:Y:S01]  /*15e0*/  IMAD.IADD R8, R5, 0x1, R4 ;  /* 0x0000000105087824 */ /* 0x000fe200078e0204 */
[----:B------:R-:W-:Y:S01]  /*15f0*/  LOP3.LUT P6, RZ, R10, 0x2, RZ, 0xc0, !PT ;  /* 0x000000020aff7812 */ /* 0x000fe200078cc0ff */
[----:B------:R-:W-:Y:S01]  /*1600*/  IMAD.MOV.U32 R7, RZ, RZ, -0x10 ;  /* 0xfffffff0ff077424 */ /* 0x000fe200078e00ff */
[CC--:B------:R-:W-:Y:S01]  /*1610*/  IADD3 R4, R2.reuse, R3.reuse, R6 ;  /* 0x0000000302047210 */ /* 0x0c0fe20007ffe006 */
[----:B------:R-:W-:Y:S01]  /*1620*/  IMAD R6, R9, 0x10, R18 ;  /* 0x0000001009067824 */ /* 0x000fe200078e0212 */
[----:B------:R-:W-:Y:S01]  /*1630*/  LOP3.LUT R5, R2, R3, RZ, 0xfc, !PT ;  /* 0x0000000302057212 */ /* 0x000fe200078efcff */
[----:B------:R-:W-:Y:S01]  /*1640*/  STL [R1+0x88], R16 ;  /* 0x0000881001007387 */ /* 0x000fe20000100800 */
[----:B------:R-:W-:Y:S01]  /*1650*/  LOP3.LUT P5, RZ, R10, 0x4, RZ, 0xc0, !PT ;  /* 0x000000040aff7812 */ /* 0x000fe200078ac0ff */
[----:B------:R-:W-:Y:S01]  /*1660*/  IMAD.MOV.U32 R10, RZ, RZ, 0x20 ;  /* 0x00000020ff0a7424 */ /* 0x000fe200078e00ff */
[----:B------:R-:W-:Y:S01]  /*1670*/  LOP3.LUT R3, R11, 0x7ffffffc, RZ, 0xc0, !PT ;  /* 0x7ffffffc0b037812 */ /* 0x000fe200078ec0ff */
[----:B------:R1:W-:Y:S01]  /*1680*/  STL [R1+0x78], R6 ;  /* 0x0000780601007387 */ /* 0x0003e20000100800 */
[----:B------:R-:W-:-:S02]  /*1690*/  LEA R188, R0, 0x2900, 0x1 ;  /* 0x0000290000bc7811 */ /* 0x000fc400078e08ff */
[----:B------:R-:W-:Y:S01]  /*16a0*/  LOP3.LUT P3, RZ, R9, 0x4, RZ, 0xc0, !PT ;  /* 0x0000000409ff7812 */ /* 0x000fe2000786c0ff */
[----:B------:R-:W-:Y:S01]  /*16b0*/  IMAD.IADD R3, R17, 0x1, -R3 ;  /* 0x0000000111037824 */ /* 0x000fe200078e0a03 */
[----:B------:R-:W-:Y:S01]  /*16c0*/  SEL R7, R7, 0x10, !P0 ;  /* 0x0000001007077807 */ /* 0x000fe20004000000 */
[----:B------:R-:W-:Y:S01]  /*16d0*/  IMAD.IADD R9, R16, 0x1, R13 ;  /* 0x0000000110097824 */ /* 0x000fe200078e020d */
[----:B------:R-:W-:Y:S01]  /*16e0*/  LEA R8, R8, 0x80, 0x1 ;  /* 0x0000008008087811 */ /* 0x000fe200078e08ff */
[----:B------:R-:W-:Y:S01]  /*16f0*/  IMAD.SHL.U32 R3, R3, 0x2, RZ ;  /* 0x0000000203037824 */ /* 0x000fe200078e00ff */
[----:B------:R-:W-:Y:S02]  /*1700*/  IADD3 R199, R188, 0x20, RZ ;  /* 0x00000020bcc77810 */ /* 0x000fe40007ffe0ff */
[----:B------:R-:W-:Y:S01]  /*1710*/  SEL R2, R12, 0xffffffc0, !P3 ;  /* 0xffffffc00c027807 */ /* 0x000fe20005800000 */
[----:B------:R-:W-:Y:S01]  /*1720*/  IMAD.IADD R11, R8, 0x1, R7 ;  /* 0x00000001080b7824 */ /* 0x000fe200078e0207 */
[----:B------:R-:W-:Y:S01]  /*1730*/  @P4 IADD3 R199, R188, -0x20, RZ ;  /* 0xffffffe0bcc74810 */ /* 0x000fe20007ffe0ff */
[----:B------:R2:W-:Y:S01]  /*1740*/  STL [R1+0x44], R9 ;  /* 0x0000440901007387 */ /* 0x0005e20000100800 */
[----:B------:R-:W-:Y:S01]  /*1750*/  SEL R0, R10, 0xffffffe0, !P6 ;  /* 0xffffffe00a007807 */ /* 0x000fe20007000000 */
[----:B------:R-:W-:Y:S01]  /*1760*/  IMAD.IADD R194, R188, 0x1, R2 ;  /* 0x00000001bcc27824 */ /* 0x000fe200078e0202 */
[----:B------:R-:W-:Y:S01]  /*1770*/  LEA R195, R4, 0x5100, 0x1 ;  /* 0x0000510004c37811 */ /* 0x000fe200078e08ff */
[----:B------:R-:W-:Y:S01]  /*1780*/  IMAD.IADD R191, R2, 0x1, R199 ;  /* 0x0000000102bf7824 */ /* 0x000fe200078e02c7 */
[----:B------:R3:W-:Y:S01]  /*1790*/  STL [R1], R3 ;  /* 0x0000000301007387 */ /* 0x0007e20000100800 */
[----:B------:R-:W-:-:S02]  /*17a0*/  LEA R189, R5, 0x100, 0x1 ;  /* 0x0000010005bd7811 */ /* 0x000fc400078e08ff */
[C---:B------:R-:W-:Y:S01]  /*17b0*/  IADD3 R203, R199.reuse, 0x800, RZ ;  /* 0x00000800c7cb7810 */ /* 0x040fe20007ffe0ff */
[----:B------:R4:W-:Y:S01]  /*17c0*/  STL [R1+0x5c], R8 ;  /* 0x00005c0801007387 */ /* 0x0009e20000100800 */
[----:B------:R-:W-:Y:S01]  /*17d0*/  IADD3 R202, R199, 0x1000, RZ ;  /* 0x00001000c7ca7810 */ /* 0x000fe20007ffe0ff */
[----:B------:R-:W-:Y:S01]  /*17e0*/  IMAD.IADD R198, R195, 0x1, R0 ;  /* 0x00000001c3c67824 */ /* 0x000fe200078e0200 */
[----:B-1----:R-:W-:Y:S01]  /*17f0*/  SEL R6, R10, 0xffffffe0, !P1 ;  /* 0xffffffe00a067807 */ /* 0x002fe20004800000 */
[----:B------:R-:W-:Y:S01]  /*1800*/  IMAD.IADD R193, R0, 0x1, R189 ;  /* 0x0000000100c17824 */ /* 0x000fe200078e02bd */
[C---:B------:R-:W-:Y:S02]  /*1810*/  IADD3 R201, R199.reuse, 0x1800, RZ ;  /* 0x00001800c7c97810 */ /* 0x040fe40007ffe0ff */
[----:B------:R-:W-:Y:S01]  /*1820*/  IADD3 R200, R199, 0x2000, RZ ;  /* 0x00002000c7c87810 */ /* 0x000fe20007ffe0ff */
[--C-:B------:R-:W-:Y:S02]  /*1830*/  IMAD.IADD R10, R8, 0x1, R6.reuse ;  /* 0x00000001080a7824 */ /* 0x100fe400078e0206 */
[----:B------:R-:W-:-:S03]  /*1840*/  IMAD.IADD R2, R11, 0x1, R6 ;  /* 0x000000010b027824 */ /* 0x000fc600078e0206 */
[----:B------:R-:W-:Y:S01]  /*1850*/  STL [R1+0x74], R10 ;  /* 0x0000740a01007387 */ /* 0x000fe20000100800 */
[----:B--2---:R-:W-:-:S03]  /*1860*/  IADD3 R9, R8, 0x40, RZ ;  /* 0x0000004008097810 */ /* 0x004fc60007ffe0ff */
[----:B------:R-:W-:Y:S01]  /*1870*/  STL [R1+0x6c], R11 ;  /* 0x00006c0b01007387 */ /* 0x000fe20000100800 */
[----:B------:R-:W-:Y:S02]  /*1880*/  @P2 IADD3 R9, R8, -0x40, RZ ;  /* 0xffffffc008092810 */ /* 0x000fe40007ffe0ff */
[----:B---3--:R-:W-:Y:S01]  /*1890*/  SEL R3, R12, 0xffffffc0, !P5 ;  /* 0xffffffc00c037807 */ /* 0x008fe20006800000 */
[----:B------:R1:W-:Y:S02]  /*18a0*/  STL [R1+0x70], R2 ;  /* 0x0000700201007387 */ /* 0x0003e40000100800 */
[----:B----4-:R-:W-:Y:S02]  /*18b0*/  IMAD.IADD R8, R6, 0x1, R9 ;  /* 0x0000000106087824 */ /* 0x010fe400078e0209 */
[----:B------:R-:W-:Y:S01]  /*18c0*/  STL [R1+0x60], R9 ;  /* 0x0000600901007387 */ /* 0x000fe20000100800 */
[----:B------:R-:W-:Y:S02]  /*18d0*/  IMAD.IADD R196, R195, 0x1, R3 ;  /* 0x00000001c3c47824 */ /* 0x000fe400078e0203 */
[----:B------:R-:W-:Y:S01]  /*18e0*/  IMAD.IADD R190, R3, 0x1, R189 ;  /* 0x0000000103be7824 */ /* 0x000fe200078e02bd */
[----:B------:R-:W-:Y:S01]  /*18f0*/  STL [R1+0x64], R8 ;  /* 0x0000640801007387 */ /* 0x000fe20000100800 */
[----:B------:R-:W-:-:S02]  /*1900*/  IMAD.IADD R3, R7, 0x1, R8 ;  /* 0x0000000107037824 */ /* 0x000fc400078e0208 */
[C---:B------:R-:W-:Y:S02]  /*1910*/  IMAD.IADD R197, R0.reuse, 0x1, R196 ;  /* 0x0000000100c57824 */ /* 0x040fe400078e02c4 */
[----:B------:R-:W-:Y:S02]  /*1920*/  IMAD.IADD R192, R0, 0x1, R190 ;  /* 0x0000000100c07824 */ /* 0x000fe400078e02be */
[----:B-1----:R-:W-:-:S05]  /*1930*/  IMAD.IADD R2, R7, 0x1, R9 ;  /* 0x0000000107027824 */ /* 0x002fca00078e0209 */
[----:B------:R1:W-:Y:S04]  /*1940*/  STL [R1+0x68], R2 ;  /* 0x0000680201007387 */ /* 0x0003e80000100800 */
[----:B------:R2:W-:Y:S01]  /*1950*/  STL [R1+0x80], R3 ;  /* 0x0000800301007387 */ /* 0x0005e20000100800 */
[----:B-1----:R-:W-:-:S05]  /*1960*/  IMAD.IADD R2, R6, 0x1, R2 ;  /* 0x0000000106027824 */ /* 0x002fca00078e0202 */
[----:B------:R2:W-:Y:S02]  /*1970*/  STL [R1+0x7c], R2 ;  /* 0x00007c0201007387 */ /* 0x0005e40000100800 */
.L_x_718:
[----:B------:R-:W3:Y:S04]  /*1980*/  LDL R25, [R1+0x54] ;  /* 0x0000540001197983 */ /* 0x000ee80000100800 */
[----:B------:R-:W4:Y:S01]  /*1990*/  LDL R16, [R1+0x50] ;  /* 0x0000500001107983 */ /* 0x000f220000100800 */
[----:B------:R-:W-:Y:S02]  /*19a0*/  ISETP.NE.U32.AND P0, PT, RZ, c[0x0][0x370], PT ;  /* 0x0000dc00ff007a0c */ /* 0x000fe40003f05070 */
[----:B------:R-:W-:Y:S02]  /*19b0*/  ISETP.NE.U32.AND P2, PT, RZ, c[0x0][0x360], PT ;  /* 0x0000d800ff007a0c */ /* 0x000fe40003f45070 */
[----:B------:R-:W-:Y:S02]  /*19c0*/  ISETP.NE.AND.EX P1, PT, RZ, c[0x0][0x374], PT, P0 ;  /* 0x0000dd00ff007a0c */ /* 0x000fe40003f25300 */
[----:B------:R-:W-:-:S02]  /*19d0*/  ISETP.NE.AND.EX P0, PT, RZ, c[0x0][0x364], PT, P2 ;  /* 0x0000d900ff007a0c */ /* 0x000fc40003f05320 */
[----:B------:R-:W-:Y:S02]  /*19e0*/  ISETP.NE.U32.AND P4, PT, RZ, c[0x0][0x348], PT ;  /* 0x0000d200ff007a0c */ /* 0x000fe40003f85070 */
[----:B------:R-:W-:Y:S02]  /*19f0*/  ISETP.NE.U32.AND P3, PT, RZ, c[0x0][0x350], PT ;  /* 0x0000d400ff007a0c */ /* 0x000fe40003f65070 */
[----:B------:R-:W-:Y:S02]  /*1a00*/  ISETP.NE.AND.EX P4, PT, RZ, c[0x0][0x34c], PT, P4 ;  /* 0x0000d300ff007a0c */ /* 0x000fe40003f85340 */
[----:B------:R-:W-:Y:S01]  /*1a10*/  ISETP.NE.AND.EX P3, PT, RZ, c[0x0][0x354], PT, P3 ;  /* 0x0000d500ff007a0c */ /* 0x000fe20003f65330 */
[----:B------:R-:W-:Y:S01]  /*1a20*/  IMAD.MOV.U32 R15, RZ, RZ, 0x4 ;  /* 0x00000004ff0f7424 */ /* 0x000fe200078e00ff */
[----:B------:R-:W-:Y:S01]  /*1a30*/  CS2R R12, SRZ ;  /* 0x00000000000c7805 */ /* 0x000fe2000001ff00 */
[----:B------:R-:W-:Y:S02]  /*1a40*/  IMAD.MOV.U32 R4, RZ, RZ, RZ ;  /* 0x000000ffff047224 */ /* 0x000fe400078e00ff */
[----:B---3--:R-:W-:-:S04]  /*1a50*/  @P1 IMAD.WIDE R10, R25, R15, c[0x0][0x370] ;  /* 0x0000dc00190a1625 */ /* 0x008fc800078e020f */
[CC--:B------:R-:W-:Y:S01]  /*1a60*/  @P0 IMAD.WIDE R8, R25.reuse, R15.reuse, c[0x0][0x360] ;  /* 0x0000d80019080625 */ /* 0x0c0fe200078e020f */
[----:B------:R1:W5:Y:S03]  /*1a70*/  @P1 LDG.E R4, [R10.64] ;  /* 0x000000080a041981 */ /* 0x000366000c1e1900 */
[CC--:B------:R-:W-:Y:S01]  /*1a80*/  IMAD.WIDE R6, R25.reuse, R15.reuse, c[0x0][0x348] ;  /* 0x0000d20019067625 */ /* 0x0c0fe200078e020f */
[----:B------:R1:W5:Y:S03]  /*1a90*/  @P0 LDG.E R243, [R8.64] ;  /* 0x0000000808f30981 */ /* 0x000366000c1e1900 */
[----:B--2---:R-:W-:Y:S01]  /*1aa0*/  IMAD.WIDE R2, R25, R15, c[0x0][0x350] ;  /* 0x0000d40019027625 */ /* 0x004fe200078e020f */
[----:B------:R1:W5:Y:S04]  /*1ab0*/  @P4 LDG.E R13, [R6.64] ;  /* 0x00000008060d4981 */ /* 0x000368000c1e1900 */
[----:B------:R1:W5:Y:S01]  /*1ac0*/  @P3 LDG.E R12, [R2.64] ;  /* 0x00000008020c3981 */ /* 0x000362000c1e1900 */
[----:B----4-:R-:W-:-:S05]  /*1ad0*/  LOP3.LUT R26, R16, 0xffff, RZ, 0xc0, !PT ;  /* 0x0000ffff101a7812 */ /* 0x010fca00078ec0ff */
[----:B------:R1:W-:Y:S01]  /*1ae0*/  STL [R1+0x58], R26 ;  /* 0x0000581a01007387 */ /* 0x0003e20000100800 */
[----:B------:R-:W-:Y:S01]  /*1af0*/  YIELD ;  /* 0x0000000000007946 */ /* 0x000fe20003800000 */
[----:B------:R-:W-:Y:S05]  /*1b00*/  @P0 BRA `(.L_x_545) ;  /* 0x0000005000000947 */ /* 0x000fea0003800000 */
[----:B-----5:R-:W-:Y:S01]  /*1b10*/  MOV R243, c[0x0][0x168] ;  /* 0x00005a0000f37a02 */ /* 0x020fe20000000f00 */
[----:B------:R-:W-:Y:S05]  /*1b20*/  @!P4 BRA `(.L_x_545) ;  /* 0x000000300000c947 */ /* 0x000fea0003800000 */
[----:B------:R-:W2:Y:S04]  /*1b30*/  LDG.E R5, [R6.64] ;  /* 0x0000000806057981 */ /* 0x000ea8000c1e1900 */
[----:B------:R-:W2:Y:S02]  /*1b40*/  LDG.E R0, [R6.64+0x4] ;  /* 0x0000040806007981 */ /* 0x000ea4000c1e1900 */
[----:B--2---:R-:W-:Y:S02]  /*1b50*/  IADD3 R243, -R5, R0, RZ ;  /* 0x0000000005f37210 */ /* 0x004fe40007ffe1ff */
.L_x_545:
[----:B------:R-:W-:-:S04]  /*1b60*/  ISETP.NE.U32.AND P0, PT, RZ, c[0x0][0x368], PT ;  /* 0x0000da00ff007a0c */ /* 0x000fc80003f05070 */
[----:B------:R-:W-:-:S13]  /*1b70*/  ISETP.NE.AND.EX P0, PT, RZ, c[0x0][0x36c], PT, P0 ;  /* 0x0000db00ff007a0c */ /* 0x000fda0003f05300 */
[----:B------:R-:W-:Y:S05]  /*1b80*/  @!P0 BRA `(.L_x_546) ;  /* 0x0000003000008947 */ /* 0x000fea0003800000 */
[----:B-1----:R-:W-:-:S05]  /*1b90*/  IMAD.WIDE R2, R25, R15, c[0x0][0x368] ;  /* 0x0000da0019027625 */ /* 0x002fca00078e020f */
[----:B------:R1:W5:Y:S01]  /*1ba0*/  LDG.E R0, [R2.64] ;  /* 0x0000000802007981 */ /* 0x000362000c1e1900 */
[----:B------:R-:W-:Y:S05]  /*1bb0*/  BRA `(.L_x_547) ;  /* 0x0000005000007947 */ /* 0x000fea0003800000 */
.L_x_546:
[----:B------:R-:W-:Y:S01]  /*1bc0*/  MOV R0, c[0x0][0x1d0] ;  /* 0x0000740000007a02 */ /* 0x000fe20000000f00 */
[----:B------:R-:W-:Y:S05]  /*1bd0*/  @!P3 BRA `(.L_x_547) ;  /* 0x000000300000b947 */ /* 0x000fea0003800000 */
[----:B------:R-:W2:Y:S04]  /*1be0*/  LDG.E R5, [R2.64] ;  /* 0x0000000802057981 */ /* 0x000ea8000c1e1900 */
[----:B------:R-:W2:Y:S02]  /*1bf0*/  LDG.E R0, [R2.64+0x4] ;  /* 0x0000040802007981 */ /* 0x000ea4000c1e1900 */
[----:B--2---:R-:W-:Y:S02]  /*1c00*/  IADD3 R0, -R5, R0, RZ ;  /* 0x0000000005007210 */ /* 0x004fe40007ffe1ff */
.L_x_547:
[----:B-1----:R-:W2:Y:S01]  /*1c10*/  LDL.LU R2, [R1+0x4c] ;  /* 0x00004c0001027983 */ /* 0x002ea20000300800 */
[----:B------:R-:W-:Y:S01]  /*1c20*/  IMAD.MOV.U32 R3, RZ, RZ, c[0x0][0x2c4] ;  /* 0x0000b100ff037624 */ /* 0x000fe200078e00ff */
[----:B------:R-:W-:Y:S01]  /*1c30*/  LOP3.LUT R204, R204, 0xfffeffff, RZ, 0xc0, !PT ;  /* 0xfffeffffcccc7812 */ /* 0x000fe200078ec0ff */
[----:B------:R-:W-:-:S02]  /*1c40*/  IMAD.MOV.U32 R6, RZ, RZ, c[0x0][0x32c] ;  /* 0x0000cb00ff067624 */ /* 0x000fc400078e00ff */
[--C-:B-----5:R-:W-:Y:S01]  /*1c50*/  IMAD.IADD R244, R0, 0x1, -R4.reuse ;  /* 0x0000000100f47824 */ /* 0x120fe200078e0a04 */
[----:B------:R-:W-:Y:S01]  /*1c60*/  ISETP.NE.AND P5, PT, R3, 0x1, PT ;  /* 0x000000010300780c */ /* 0x000fe20003fa5270 */
[----:B------:R-:W-:Y:S01]  /*1c70*/  IMAD.IADD R14, R12, 0x1, R4 ;  /* 0x000000010c0e7824 */ /* 0x000fe200078e0204 */
[----:B------:R-:W-:-:S11]  /*1c80*/  ISETP.GE.AND P1, PT, R6, 0x1, PT ;  /* 0x000000010600780c */ /* 0x000fd60003f26270 */
[----:B------:R-:W-:-:S04]  /*1c90*/  @P5 LOP3.LUT R204, R204, 0x10000, RZ, 0xfc, !PT ;  /* 0x00010000cccc5812 */ /* 0x000fc800078efcff */
[----:B------:R-:W-:-:S04]  /*1ca0*/  LOP3.LUT R204, R204, 0xffff7fff, RZ, 0xc0, !PT ;  /* 0xffff7fffcccc7812 */ /* 0x000fc800078ec0ff */
[----:B------:R-:W-:Y:S01]  /*1cb0*/  @P1 LOP3.LUT R204, R204, 0x8000, RZ, 0xfc, !PT ;  /* 0x00008000cccc1812 */ /* 0x000fe200078efcff */
[----:B--2---:R-:W-:-:S05]  /*1cc0*/  IMAD.SHL.U32 R18, R2, 0x80, RZ ;  /* 0x0000008002127824 */ /* 0x004fca00078e00ff */
[----:B------:R1:W-:Y:S01]  /*1cd0*/  STL [R1+0x40], R18 ;  /* 0x0000401201007387 */ /* 0x0003e20000100800 */
[----:B------:R-:W-:-:S05]  /*1ce0*/  IADD3 R2, R18, 0x7f, RZ ;  /* 0x0000007f12027810 */ /* 0x000fca0007ffe0ff */
[----:B------:R-:W-:-:S04]  /*1cf0*/  @P5 IMAD.HI.U32 R3, R2, c[0x0][0x2c8], RZ ;  /* 0x0000b20002035a27 */ /* 0x000fc800078e00ff */
[----:B------:R-:W-:Y:S01]  /*1d00*/  IMAD.MOV.U32 R0, RZ, RZ, R2 ;  /* 0x000000ffff007224 */ /* 0x000fe200078e0002 */
[----:B------:R-:W-:Y:S02]  /*1d10*/  IADD3 R2, R244, 0x1, -R243 ;  /* 0x00000001f4027810 */ /* 0x000fe40007ffe8f3 */
[----:B------:R-:W-:-:S05]  /*1d20*/  @P5 SHF.R.U32.HI R0, RZ, c[0x0][0x2cc], R3 ;  /* 0x0000b300ff005a19 */ /* 0x000fca0000011603 */
[----:B------:R-:W-:-:S05]  /*1d30*/  IMAD.IADD R0, R2, 0x1, R0 ;  /* 0x0000000102007824 */ /* 0x000fca00078e0200 */
[----:B------:R-:W-:Y:S01]  /*1d40*/  IADD3 R3, R0, c[0x0][0x328], RZ ;  /* 0x0000ca0000037a10 */ /* 0x000fe20007ffe0ff */
[----:B------:R-:W-:Y:S05]  /*1d50*/  @!P1 BRA `(.L_x_548) ;  /* 0x0000010000009947 */ /* 0x000fea0003800000 */
[C---:B------:R-:W-:Y:S01]  /*1d60*/  ISETP.GT.AND P0, PT, R0.reuse, RZ, PT ;  /* 0x000000ff0000720c */ /* 0x040fe20003f04270 */
[----:B------:R-:W-:Y:S01]  /*1d70*/  BSSY B0, `(.L_x_549) ;  /* 0x000000c000007945 */ /* 0x000fe20003800000 */
[----:B------:R-:W-:-:S11]  /*1d80*/  IADD3 R2, R0, -0x1, RZ ;  /* 0xffffffff00027810 */ /* 0x000fd60007ffe0ff */
[----:B------:R-:W-:Y:S05]  /*1d90*/  @P0 BRA `(.L_x_550) ;  /* 0x0000006000000947 */ /* 0x000fea0003800000 */
[----:B------:R-:W-:Y:S01]  /*1da0*/  ISETP.NE.AND P0, PT, R6, 0x1, PT ;  /* 0x000000010600780c */ /* 0x000fe20003f05270 */
[----:B------:R-:W-:-:S12]  /*1db0*/  IMAD.MOV R0, RZ, RZ, -R0 ;  /* 0x000000ffff007224 */ /* 0x000fd800078e0a00 */
[----:B------:R-:W-:-:S05]  /*1dc0*/  @P0 IMAD.HI.U32 R2, R0, c[0x0][0x330], RZ ;  /* 0x0000cc0000020a27 */ /* 0x000fca00078e00ff */
[----:B------:R-:W-:-:S04]  /*1dd0*/  @P0 SHF.R.U32.HI R0, RZ, c[0x0][0x334], R2 ;  /* 0x0000cd00ff000a19 */ /* 0x000fc80000011602 */
[----:B------:R-:W-:Y:S01]  /*1de0*/  LOP3.LUT R2, RZ, R0, RZ, 0x33, !PT ;  /* 0x00000000ff027212 */ /* 0x000fe200078e33ff */
[----:B------:R-:W-:Y:S05]  /*1df0*/  BRA `(.L_x_551) ;  /* 0x0000003000007947 */ /* 0x000fea0003800000 */
.L_x_550:
[----:B------:R-:W-:-:S13]  /*1e00*/  ISETP.NE.AND P0, PT, R6, 0x1, PT ;  /* 0x000000010600780c */ /* 0x000fda0003f05270 */
[----:B------:R-:W-:-:S05]  /*1e10*/  @P0 IMAD.HI.U32 R0, R2, c[0x0][0x330], RZ ;  /* 0x0000cc0002000a27 */ /* 0x000fca00078e00ff */
[----:B------:R-:W-:Y:S02]  /*1e20*/  @P0 SHF.R.U32.HI R2, RZ, c[0x0][0x334], R0 ;  /* 0x0000cd00ff020a19 */ /* 0x000fe40000011600 */
.L_x_551:
[----:B------:R-:W-:Y:S05]  /*1e30*/  BSYNC B0 ;  /* 0x0000000000007941 */ /* 0x000fea0003800000 */
.L_x_549:
[----:B------:R-:W-:-:S05]  /*1e40*/  IMAD R2, R2, R6, c[0x0][0x32c] ;  /* 0x0000cb0002027624 */ /* 0x000fca00078e0206 */
[----:B------:R-:W-:-:S03]  /*1e50*/  IMNMX R3, R3, R2, PT ;  /* 0x0000000203037217 */ /* 0x000fc60003800200 */
.L_x_548:
[----:B------:R-:W-:Y:S01]  /*1e60*/  IMAD.IADD R7, R244, 0x1, -R243 ;  /* 0x00000001f4077824 */ /* 0x000fe200078e0af3 */
[----:B------:R-:W-:Y:S01]  /*1e70*/  IADD3 R3, R3, 0x4f, RZ ;  /* 0x0000004f03037810 */ /* 0x000fe20007ffe0ff */
[----:B------:R-:W-:Y:S01]  /*1e80*/  @P5 IMAD.HI.U32 R4, R18, c[0x0][0x2c8], RZ ;  /* 0x0000b20012045a27 */ /* 0x000fe200078e00ff */
[----:B------:R-:W-:Y:S02]  /*1e90*/  IADD3 R2, R244, 0x4f, RZ ;  /* 0x0000004ff4027810 */ /* 0x000fe40007ffe0ff */
[----:B------:R2:W-:Y:S01]  /*1ea0*/  STL [R1+0x4], R7 ;  /* 0x0000040701007387 */ /* 0x0005e20000100800 */
[----:B------:R-:W-:-:S04]  /*1eb0*/  IMAD.HI R5, R3, 0x66666667, RZ ;  /* 0x6666666703057827 */ /* 0x000fc800078e02ff */
[----:B------:R-:W-:-:S04]  /*1ec0*/  IMAD.HI R2, R2, 0x66666667, RZ ;  /* 0x6666666702027827 */ /* 0x000fc800078e02ff */
[----:B------:R-:W-:Y:S01]  /*1ed0*/  IMAD.MOV.U32 R0, RZ, RZ, R18 ;  /* 0x000000ffff007224 */ /* 0x000fe200078e0012 */
[----:B------:R-:W-:Y:S02]  /*1ee0*/  @P5 SHF.R.U32.HI R0, RZ, c[0x0][0x2cc], R4 ;  /* 0x0000b300ff005a19 */ /* 0x000fe40000011604 */
[----:B------:R-:W-:Y:S02]  /*1ef0*/  SHF.R.U32.HI R4, RZ, 0x1f, R5 ;  /* 0x0000001fff047819 */ /* 0x000fe40000011605 */
[----:B------:R-:W-:Y:S01]  /*1f00*/  SHF.R.U32.HI R3, RZ, 0x1f, R2 ;  /* 0x0000001fff037819 */ /* 0x000fe20000011602 */
[----:B------:R-:W-:Y:S01]  /*1f10*/  IMAD.IADD R0, R7, 0x1, R0 ;  /* 0x0000000107007824 */ /* 0x000fe200078e0200 */
[----:B------:R-:W-:Y:S02]  /*1f20*/  LEA.HI.SX32 R4, R5, R4, 0x1b ;  /* 0x0000000405047211 */ /* 0x000fe400078fdaff */
[----:B------:R-:W-:Y:S02]  /*1f30*/  LEA.HI.SX32 R3, R2, R3, 0x1b ;  /* 0x0000000302037211 */ /* 0x000fe400078fdaff */
[----:B------:R-:W-:-:S02]  /*1f40*/  IADD3 R2, R0, -c[0x0][0x324], RZ ;  /* 0x8000c90000027a10 */ /* 0x000fc40007ffe0ff */
[----:B------:R-:W-:Y:S01]  /*1f50*/  IMNMX R8, R3, R4, PT ;  /* 0x0000000403087217 */ /* 0x000fe20003800200 */
[----:B------:R-:W-:Y:S05]  /*1f60*/  @!P1 BRA `(.L_x_552) ;  /* 0x000000f000009947 */ /* 0x000fea0003800000 */
[----:B------:R-:W-:Y:S01]  /*1f70*/  ISETP.GT.AND P0, PT, R0, -0x1, PT ;  /* 0xffffffff0000780c */ /* 0x000fe20003f04270 */
[----:B------:R-:W-:-:S12]  /*1f80*/  BSSY B0, `(.L_x_553) ;  /* 0x000000b000007945 */ /* 0x000fd80003800000 */
[----:B------:R-:W-:Y:S05]  /*1f90*/  @P0 BRA `(.L_x_554) ;  /* 0x0000006000000947 */ /* 0x000fea0003800000 */
[----:B------:R-:W-:Y:S02]  /*1fa0*/  ISETP.NE.AND P0, PT, R6, 0x1, PT ;  /* 0x000000010600780c */ /* 0x000fe40003f05270 */
[----:B------:R-:W-:-:S11]  /*1fb0*/  LOP3.LUT R0, RZ, R0, RZ, 0x33, !PT ;  /* 0x00000000ff007212 */ /* 0x000fd600078e33ff */
[----:B------:R-:W-:-:S05]  /*1fc0*/  @P0 IMAD.HI.U32 R3, R0, c[0x0][0x330], RZ ;  /* 0x0000cc0000030a27 */ /* 0x000fca00078e00ff */
[----:B------:R-:W-:-:S04]  /*1fd0*/  @P0 SHF.R.U32.HI R0, RZ, c[0x0][0x334], R3 ;  /* 0x0000cd00ff000a19 */ /* 0x000fc80000011603 */
[----:B------:R-:W-:Y:S01]  /*1fe0*/  LOP3.LUT R0, RZ, R0, RZ, 0x33, !PT ;  /* 0x00000000ff007212 */ /* 0x000fe200078e33ff */
[----:B------:R-:W-:Y:S05]  /*1ff0*/  BRA `(.L_x_555) ;  /* 0x0000003000007947 */ /* 0x000fea0003800000 */
.L_x_554:
[----:B------:R-:W-:-:S13]  /*2000*/  ISETP.NE.AND P0, PT, R6, 0x1, PT ;  /* 0x000000010600780c */ /* 0x000fda0003f05270 */
[----:B------:R-:W-:-:S05]  /*2010*/  @P0 IMAD.HI.U32 R3, R0, c[0x0][0x330], RZ ;  /* 0x0000cc0000030a27 */ /* 0x000fca00078e00ff */
[----:B------:R-:W-:Y:S02]  /*2020*/  @P0 SHF.R.U32.HI R0, RZ, c[0x0][0x334], R3 ;  /* 0x0000cd00ff000a19 */ /* 0x000fe40000011603 */
.L_x_555:
[----:B------:R-:W-:Y:S05]  /*2030*/  BSYNC B0 ;  /* 0x0000000000007941 */ /* 0x000fea0003800000 */
.L_x_553:
[----:B------:R-:W-:-:S05]  /*2040*/  IMAD R0, R0, c[0x0][0x32c], RZ ;  /* 0x0000cb0000007a24 */ /* 0x000fca00078e02ff */
[----:B------:R-:W-:-:S05]  /*2050*/  IMNMX R2, R2, R0, !PT ;  /* 0x0000000002027217 */ /* 0x000fca0007800200 */
.L_x_552:
[----:B------:R-:W-:Y:S01]  /*2060*/  IMAD.HI R2, R2, 0x66666667, RZ ;  /* 0x6666666702027827 */ /* 0x000fe200078e02ff */
[----:B------:R-:W-:Y:S01]  /*2070*/  LOP3.LUT R3, R16, 0xff000000, RZ, 0xc0, !PT ;  /* 0xff00000010037812 */ /* 0x000fe200078ec0ff */
[----:B------:R-:W-:Y:S03]  /*2080*/  BSSY B0, `(.L_x_556) ;  /* 0x000002d000007945 */ /* 0x000fe60003800000 */
[----:B------:R-:W-:Y:S02]  /*2090*/  SHF.R.U32.HI R0, RZ, 0x1f, R2 ;  /* 0x0000001fff007819 */ /* 0x000fe40000011602 */
[----:B------:R-:W-:Y:S02]  /*20a0*/  SHF.R.U32.HI R3, RZ, 0x8, R3 ;  /* 0x00000008ff037819 */ /* 0x000fe40000011603 */
[----:B------:R-:W-:Y:S02]  /*20b0*/  LEA.HI.SX32 R2, R2, R0, 0x1b ;  /* 0x0000000002027211 */ /* 0x000fe400078fdaff */
[----:B------:R-:W-:-:S02]  /*20c0*/  LOP3.LUT R0, R16, 0xff0000, RZ, 0xc0, !PT ;  /* 0x00ff000010007812 */ /* 0x000fc400078ec0ff */
[----:B------:R-:W-:Y:S01]  /*20d0*/  IMNMX R6, RZ, R2, !PT ;  /* 0x00000002ff067217 */ /* 0x000fe20007800200 */
[----:B------:R-:W-:Y:S01]  /*20e0*/  IMAD.MOV.U32 R2, RZ, RZ, RZ ;  /* 0x000000ffff027224 */ /* 0x000fe200078e00ff */
[----:B------:R-:W-:Y:S02]  /*20f0*/  LEA.HI R0, R0, R3, RZ, 0x10 ;  /* 0x0000000300007211 */ /* 0x000fe400078f80ff */
[----:B------:R-:W-:Y:S02]  /*2100*/  ISETP.GT.AND P0, PT, R8, R6, PT ;  /* 0x000000060800720c */ /* 0x000fe40003f04270 */
[----:B------:R-:W-:Y:S02]  /*2110*/  LOP3.LUT R12, R0, 0xff, RZ, 0xc0, !PT ;  /* 0x000000ff000c7812 */ /* 0x000fe400078ec0ff */
[----:B------:R-:W-:-:S03]  /*2120*/  SHF.R.U32.HI R5, RZ, 0x10, R0 ;  /* 0x00000010ff057819 */ /* 0x000fc60000011600 */
[----:B------:R3:W-:Y:S04]  /*2130*/  STL [R1+0x50], R12 ;  /* 0x0000500c01007387 */ /* 0x0007e80000100800 */
[----:B------:R3:W-:Y:S02]  /*2140*/  STL [R1+0x4c], R5 ;  /* 0x00004c0501007387 */ /* 0x0007e40000100800 */
[----:B------:R-:W-:Y:S05]  /*2150*/  @!P0 BRA `(.L_x_557) ;  /* 0x000001f000008947 */ /* 0x000fea0003800000 */
[----:B------:R-:W-:-:S04]  /*2160*/  ISETP.NE.AND P0, PT, R5, RZ, PT ;  /* 0x000000ff0500720c */ /* 0x000fc80003f05270 */
[----:B------:R-:W-:-:S04]  /*2170*/  SEL R0, R5, c[0x0][0x338], P0 ;  /* 0x0000ce0005007a07 */ /* 0x000fc80000000000 */
[----:B------:R-:W-:Y:S02]  /*2180*/  IABS R3, R0 ;  /* 0x0000000000037213 */ /* 0x000fe40000000000 */
[----:B--2---:R-:W-:Y:S02]  /*2190*/  IADD3 R7, R0, -0x1, R8 ;  /* 0xffffffff00077810 */ /* 0x004fe40007ffe008 */
[----:B------:R-:W2:Y:S03]  /*21a0*/  I2F.RP R2, R3 ;  /* 0x0000000300027306 */ /* 0x000ea60000209400 */
[----:B------:R-:W-:-:S05]  /*21b0*/  IMAD.IADD R7, R7, 0x1, -R6 ;  /* 0x0000000107077824 */ /* 0x000fca00078e0a06 */
[----:B------:R-:W-:Y:S01]  /*21c0*/  IABS R11, R7 ;  /* 0x00000007000b7213 */ /* 0x000fe20000000000 */
[----:B--2---:R-:W2:Y:S02]  /*21d0*/  MUFU.RCP R2, R2 ;  /* 0x0000000200027308 */ /* 0x004ea40000001000 */
[----:B--2---:R-:W-:-:S06]  /*21e0*/  IADD3 R2, R2, 0xffffffe, RZ ;  /* 0x0ffffffe02027810 */ /* 0x004fcc0007ffe0ff */
[----:B---3--:R-:W2:Y:S02]  /*21f0*/  F2I.FTZ.U32.TRUNC.NTZ R5, R2 ;  /* 0x0000000200057305 */ /* 0x008ea4000021f000 */
[----:B--2---:R-:W-:-:S04]  /*2200*/  IMAD.MOV R2, RZ, RZ, -R5 ;  /* 0x000000ffff027224 */ /* 0x004fc800078e0a05 */
        /* <DEDUP_REMOVED lines=20> */
.L_x_557:
[----:B------:R-:W-:Y:S05]  /*2350*/  BSYNC B0 ;  /* 0x0000000000007941 */ /* 0x000fea0003800000 */
.L_x_556:
[----:B------:R-:W-:Y:S01]  /*2360*/  IMAD R239, R12, R2, R6 ;  /* 0x000000020cef7224 */ /* 0x000fe200078e0206 */
[----:B------:R-:W-:Y:S01]  /*2370*/  PRMT R0, RZ, 0x7610, R0 ;  /* 0x00007610ff007816 */ /* 0x000fe20000000000 */
[----:B------:R-:W-:Y:S01]  /*2380*/  IMAD.MOV.U32 R24, RZ, RZ, RZ ;  /* 0x000000ffff187224 */ /* 0x000fe200078e00ff */
[----:B------:R-:W-:Y:S01]  /*2390*/  MOV R19, RZ ;  /* 0x000000ff00137202 */ /* 0x000fe20000000f00 */
[----:B------:R-:W-:Y:S01]  /*23a0*/  IMAD.IADD R2, R239, 0x1, R2 ;  /* 0x00000001ef027824 */ /* 0x000fe200078e0202 */
[----:B------:R-:W-:Y:S01]  /*23b0*/  CS2R R22, SRZ ;  /* 0x0000000000167805 */ /* 0x000fe2000001ff00 */
        /* <DEDUP_REMOVED lines=35> */
[----:B------:R-:W4:Y:S04]  /*25f0*/  LDL R4, [R1+0x78] ;  /* 0x0000780001047983 */ /* 0x000f280000100800 */
[----:B------:R-:W5:Y:S04]  /*2600*/  LDL.64 R10, [R1+0x38] ;  /* 0x00003800010a7983 */ /* 0x000f680000100a00 */
[----:B------:R1:W5:Y:S01]  /*2610*/  LDL.64 R20, [R1+0x38] ;  /* 0x0000380001147983 */ /* 0x0003620000100a00 */
[----:B------:R-:W-:-:S04]  /*2620*/  ISETP.NE.U32.AND P0, PT, RZ, c[0x0][0x340], PT ;  /* 0x0000d000ff007a0c */ /* 0x000fc80003f05070 */
[----:B------:R-:W-:-:S13]  /*2630*/  ISETP.NE.AND.EX P0, PT, RZ, c[0x0][0x344], PT, P0 ;  /* 0x0000d100ff007a0c */ /* 0x000fda0003f05300 */
[----:B------:R-:W-:-:S05]  /*2640*/  @P0 IMAD.WIDE R2, R25, R15, c[0x0][0x340] ;  /* 0x0000d00019020625 */ /* 0x000fca00078e020f */
[----:B---3--:R2:W3:Y:S01]  /*2650*/  @P0 LDG.E R16, [R2.64] ;  /* 0x0000000802100981 */ /* 0x0084e2000c1e1900 */
[----:B------:R-:W-:Y:S02]  /*2660*/  SHF.R.S32.HI R0, RZ, 0x1f, R13 ;  /* 0x0000001fff007819 */ /* 0x000fe4000001140d */
[----:B------:R-:W-:Y:S01]  /*2670*/  SHF.R.S32.HI R15, RZ, 0x1f, R25 ;  /* 0x0000001fff0f7819 */ /* 0x000fe20000011419 */
[----:B--2---:R-:W2:Y:S01]  /*2680*/  S2R R7, SR_TID.X ;  /* 0x0000000000077919 */ /* 0x004ea20000002100 */
[----:B------:R-:W-:Y:S01]  /*2690*/  IADD3 R84, R205, -0x1, RZ ;  /* 0xffffffffcd547810 */ /* 0x000fe20007ffe0ff */
[----:B------:R-:W-:Y:S01]  /*26a0*/  IMAD R0, R0, c[0x0][0x178], RZ ;  /* 0x00005e0000007a24 */ /* 0x000fe200078e02ff */
[----:B------:R-:W-:-:S03]  /*26b0*/  SEL R6, R15, RZ, !P4 ;  /* 0x000000ff0f067207 */ /* 0x000fc60006000000 */
[----:B------:R-:W-:Y:S01]  /*26c0*/  IMAD R2, R13, c[0x0][0x17c], R0 ;  /* 0x00005f000d027a24 */ /* 0x000fe200078e0200 */
[----:B--2---:R-:W-:-:S04]  /*26d0*/  SHF.R.S32.HI R17, RZ, 0x1f, R7 ;  /* 0x0000001fff117819 */ /* 0x004fc80000011407 */
[----:B------:R-:W-:-:S04]  /*26e0*/  LEA.HI R17, R17, R7, RZ, 0x3 ;  /* 0x0000000711117211 */ /* 0x000fc800078f18ff */
[----:B------:R-:W-:Y:S02]  /*26f0*/  SHF.R.S32.HI R17, RZ, 0x3, R17 ;  /* 0x00000003ff117819 */ /* 0x000fe40000011411 */
[----:B----4-:R-:W-:Y:S01]  /*2700*/  IADD3 R12, R4, R18, RZ ;  /* 0x00000012040c7210 */ /* 0x010fe20007ffe0ff */
[----:B------:R-:W-:-:S03]  /*2710*/  IMAD.WIDE.U32 R4, R13, c[0x0][0x178], RZ ;  /* 0x00005e000d047a25 */ /* 0x000fc600078e00ff */
[----:B------:R-:W-:Y:S01]  /*2720*/  MOV R0, R12 ;  /* 0x0000000c00007202 */ /* 0x000fe20000000f00 */
[----:B------:R-:W-:Y:S01]  /*2730*/  @P5 IMAD.HI.U32 R3, R12, c[0x0][0x2c8], RZ ;  /* 0x0000b2000c035a27 */ /* 0x000fe200078e00ff */
[----:B------:R-:W-:Y:S02]  /*2740*/  IADD3 R5, R5, R2, RZ ;  /* 0x0000000205057210 */ /* 0x000fe40007ffe0ff */
[C---:B------:R-:W-:Y:S01]  /*2750*/  IADD3 R2, P1, R17.reuse, R14, RZ ;  /* 0x0000000e11027210 */ /* 0x040fe20007f3e0ff */
[----:B-----5:R-:W-:Y:S01]  /*2760*/  IMAD.MOV.U32 R20, RZ, RZ, R10 ;  /* 0x000000ffff147224 */ /* 0x020fe200078e000a */
[----:B------:R-:W-:Y:S01]  /*2770*/  @P5 SHF.R.U32.HI R0, RZ, c[0x0][0x2cc], R3 ;  /* 0x0000b300ff005a19 */ /* 0x000fe20000011603 */
[----:B------:R-:W-:Y:S01]  /*2780*/  IMAD.WIDE.U32 R4, R26, c[0x0][0x1b8], R4 ;  /* 0x00006e001a047a25 */ /* 0x000fe200078e0004 */
[----:B------:R-:W-:Y:S02]  /*2790*/  SHF.R.S32.HI R3, RZ, 0x1f, R14 ;  /* 0x0000001fff037819 */ /* 0x000fe4000001140e */
[----:B------:R-:W-:Y:S01]  /*27a0*/  SHF.R.S32.HI R21, RZ, 0x1f, R20 ;  /* 0x0000001fff157819 */ /* 0x000fe20000011414 */
[----:B------:R-:W-:Y:S01]  /*27b0*/  IMAD R11, R6, c[0x0][0x1c0], RZ ;  /* 0x00007000060b7a24 */ /* 0x000fe200078e02ff */
[----:B------:R-:W-:-:S02]  /*27c0*/  LEA.HI.X.SX32 R3, R17, R3, 0x1, P1 ;  /* 0x0000000311037211 */ /* 0x000fc400008f0eff */
[----:B------:R-:W-:Y:S01]  /*27d0*/  SEL R10, R25, RZ, !P4 ;  /* 0x000000ff190a7207 */ /* 0x000fe20006000000 */
[----:B------:R-:W-:Y:S01]  /*27e0*/  IMAD.WIDE.U32 R6, R2, c[0x0][0x1e0], R20 ;  /* 0x0000780002067a25 */ /* 0x000fe200078e0014 */
[----:B------:R1:W-:Y:S01]  /*27f0*/  STL [R1+0x3c], R21 ;  /* 0x00003c1501007387 */ /* 0x0003e20000100800 */
[----:B------:R-:W-:Y:S02]  /*2800*/  ISETP.GE.AND P2, PT, R20, c[0x0][0x198], PT ;  /* 0x0000660014007a0c */ /* 0x000fe40003f46270 */
[C---:B------:R-:W-:Y:S02]  /*2810*/  IMAD R14, R3.reuse, c[0x0][0x1e0], RZ ;  /* 0x00007800030e7a24 */ /* 0x040fe400078e02ff */
[----:B------:R-:W-:Y:S02]  /*2820*/  IMAD R13, R3, c[0x0][0x208], RZ ;  /* 0x00008200030d7a24 */ /* 0x000fe400078e02ff */
[----:B------:R-:W-:Y:S02]  /*2830*/  IMAD R3, R26, c[0x0][0x1bc], R5 ;  /* 0x00006f001a037a24 */ /* 0x000fe400078e0205 */
[----:B------:R-:W-:-:S04]  /*2840*/  IMAD.WIDE.U32 R8, R2, c[0x0][0x208], R20 ;  /* 0x0000820002087a25 */ /* 0x000fc800078e0014 */
[C---:B------:R-:W-:Y:S02]  /*2850*/  IMAD R5, R2.reuse, c[0x0][0x1e4], R14 ;  /* 0x0000790002057a24 */ /* 0x040fe400078e020e */
[----:B------:R-:W-:Y:S01]  /*2860*/  IMAD R13, R2, c[0x0][0x20c], R13 ;  /* 0x00008300020d7a24 */ /* 0x000fe200078e020d */
[----:B------:R-:W-:Y:S01]  /*2870*/  MOV R2, R4 ;  /* 0x0000000400027202 */ /* 0x000fe20000000f00 */
[C---:B------:R-:W-:Y:S01]  /*2880*/  IMAD R11, R10.reuse, c[0x0][0x1c4], R11 ;  /* 0x000071000a0b7a24 */ /* 0x040fe200078e020b */
[----:B------:R-:W-:Y:S02]  /*2890*/  SHF.R.S32.HI R4, RZ, 0x1f, R0 ;  /* 0x0000001fff047819 */ /* 0x000fe40000011400 */
[----:B------:R-:W-:Y:S01]  /*28a0*/  IADD3 R7, R7, R5, RZ ;  /* 0x0000000507077210 */ /* 0x000fe20007ffe0ff */
[----:B------:R-:W-:-:S04]  /*28b0*/  IMAD.WIDE.U32 R2, R10, c[0x0][0x1c0], R2 ;  /* 0x000070000a027a25 */ /* 0x000fc800078e0002 */
[----:B------:R-:W-:Y:S01]  /*28c0*/  IMAD.IADD R5, R9, 0x1, R13 ;  /* 0x0000000109057824 */ /* 0x000fe200078e020d */
[----:B------:R-:W-:Y:S01]  /*28d0*/  IADD3 R3, R3, R11, RZ ;  /* 0x0000000b03037210 */ /* 0x000fe20007ffe0ff */
[----:B------:R-:W-:Y:S01]  /*28e0*/  IMAD R9, R4, c[0x0][0x1b0], RZ ;  /* 0x00006c0004097a24 */ /* 0x000fe200078e02ff */
[----:B------:R-:W-:Y:S01]  /*28f0*/  MOV R4, R8 ;  /* 0x0000000800047202 */ /* 0x000fe20000000f00 */
[----:B------:R-:W-:Y:S02]  /*2900*/  IMAD.MOV R8, RZ, RZ, -R0 ;  /* 0x000000ffff087224 */ /* 0x000fe400078e0a00 */
[C---:B------:R-:W-:Y:S02]  /*2910*/  IMAD R13, R0.reuse, c[0x0][0x1b4], R9 ;  /* 0x00006d00000d7a24 */ /* 0x040fe400078e0209 */
[----:B------:R-:W-:-:S04]  /*2920*/  IMAD.WIDE.U32 R10, R0, c[0x0][0x1b0], R2 ;  /* 0x00006c00000a7a25 */ /* 0x000fc800078e0002 */
[----:B------:R-:W-:Y:S02]  /*2930*/  IMAD R0, R8, c[0x0][0x2c4], R12 ;  /* 0x0000b10008007a24 */ /* 0x000fe400078e020c */
[C---:B------:R-:W-:Y:S01]  /*2940*/  IMAD.WIDE.U32 R2, R26.reuse, c[0x0][0x210], R4 ;  /* 0x000084001a027a25 */ /* 0x040fe200078e0004 */
[----:B------:R-:W-:Y:S02]  /*2950*/  IADD3 R5, R11, R13, RZ ;  /* 0x0000000d0b057210 */ /* 0x000fe40007ffe0ff */
[----:B------:R-:W-:Y:S01]  /*2960*/  SHF.R.S32.HI R11, RZ, 0x1f, R0 ;  /* 0x0000001fff0b7819 */ /* 0x000fe20000011400 */
[C---:B------:R-:W-:Y:S01]  /*2970*/  IMAD R9, R26.reuse, c[0x0][0x214], R3 ;  /* 0x000085001a097a24 */ /* 0x040fe200078e0203 */
[----:B---3--:R-:W-:Y:S01]  /*2980*/  @P0 SHF.R.S32.HI R3, RZ, 0x1f, R16 ;  /* 0x0000001fff030819 */ /* 0x008fe20000011410 */
[C---:B------:R-:W-:Y:S01]  /*2990*/  IMAD.WIDE.U32 R6, R26.reuse, c[0x0][0x1e8], R6 ;  /* 0x00007a001a067a25 */ /* 0x040fe200078e0006 */
[----:B------:R-:W-:Y:S02]  /*29a0*/  @!P0 MOV R3, R15 ;  /* 0x0000000f00038202 */ /* 0x000fe40000000f00 */
[----:B------:R-:W-:Y:S01]  /*29b0*/  MOV R8, R2 ;  /* 0x0000000200087202 */ /* 0x000fe20000000f00 */
[----:B------:R-:W-:Y:S01]  /*29c0*/  IMAD R12, R11, c[0x0][0x1a8], RZ ;  /* 0x00006a000b0c7a24 */ /* 0x000fe200078e02ff */
[----:B------:R-:W-:Y:S01]  /*29d0*/  @P0 MOV R2, R16 ;  /* 0x0000001000020202 */ /* 0x000fe20000000f00 */
[----:B------:R-:W-:Y:S01]  /*29e0*/  IMAD.MOV.U32 R4, RZ, RZ, R10 ;  /* 0x000000ffff047224 */ /* 0x000fe200078e000a */
[----:B------:R-:W-:Y:S01]  /*29f0*/  @!P0 MOV R2, R25 ;  /* 0x0000001900028202 */ /* 0x000fe20000000f00 */
[----:B------:R-:W-:Y:S01]  /*2a00*/  IMAD R7, R26, c[0x0][0x1ec], R7 ;  /* 0x00007b001a077a24 */ /* 0x000fe200078e0207 */
[----:B------:R-:W-:Y:S01]  /*2a10*/  SEL R11, R3, RZ, !P3 ;  /* 0x000000ff030b7207 */ /* 0x000fe20005800000 */
[----:B------:R-:W-:Y:S01]  /*2a20*/  IMAD R12, R0, c[0x0][0x1ac], R12 ;  /* 0x00006b00000c7a24 */ /* 0x000fe200078e020c */
[----:B------:R-:W-:Y:S01]  /*2a30*/  SEL R10, R2, RZ, !P3 ;  /* 0x000000ff020a7207 */ /* 0x000fe20005800000 */
[----:B------:R-:W-:-:S04]  /*2a40*/  IMAD.WIDE.U32 R2, R0, c[0x0][0x1a8], R4 ;  /* 0x00006a0000027a25 */ /* 0x000fc800078e0004 */
[C---:B------:R-:W-:Y:S02]  /*2a50*/  IMAD R5, R11.reuse, c[0x0][0x218], RZ ;  /* 0x000086000b057a24 */ /* 0x040fe400078e02ff */
[----:B------:R-:W-:Y:S02]  /*2a60*/  IMAD R4, R11, c[0x0][0x1f0], RZ ;  /* 0x00007c000b047a24 */ /* 0x000fe400078e02ff */
[----:B------:R-:W-:Y:S01]  /*2a70*/  IMAD.WIDE.U32 R14, R10, c[0x0][0x1f0], R6 ;  /* 0x00007c000a0e7a25 */ /* 0x000fe200078e0006 */
[----:B------:R-:W-:-:S03]  /*2a80*/  LEA R7, P0, R2, c[0x0][0x160], 0x1 ;  /* 0x0000580002077a11 */ /* 0x000fc600078008ff */
[----:B------:R-:W-:Y:S01]  /*2a90*/  IMAD.IADD R0, R3, 0x1, R12 ;  /* 0x0000000103007824 */ /* 0x000fe200078e020c */
[----:B------:R1:W-:Y:S01]  /*2aa0*/  STL.64 [R1+0x20], R14 ;  /* 0x0000200e01007387 */ /* 0x0003e20000100a00 */
[----:B------:R-:W-:-:S03]  /*2ab0*/  IMAD.WIDE.U32 R8, R10, c[0x0][0x218], R8 ;  /* 0x000086000a087a25 */ /* 0x000fc600078e0008 */
[----:B------:R-:W-:Y:S01]  /*2ac0*/  LEA.HI.X R6, R2, c[0x0][0x164], R0, 0x1, P0 ;  /* 0x0000590002067a11 */ /* 0x000fe200000f0c00 */
[C---:B------:R-:W-:Y:S01]  /*2ad0*/  IMAD R3, R10.reuse, c[0x0][0x21c], R5 ;  /* 0x000087000a037a24 */ /* 0x040fe200078e0205 */
[----:B------:R1:W-:Y:S01]  /*2ae0*/  STL.64 [R1+0x28], R8 ;  /* 0x0000280801007387 */ /* 0x0003e20000100a00 */
[----:B------:R-:W-:Y:S01]  /*2af0*/  IMAD R4, R10, c[0x0][0x1f4], R4 ;  /* 0x00007d000a047a24 */ /* 0x000fe200078e0204 */
[----:B------:R-:W-:Y:S02]  /*2b00*/  IADD3 R0, R17, R18, RZ ;  /* 0x0000001211007210 */ /* 0x000fe40007ffe0ff */
[----:B------:R-:W-:Y:S02]  /*2b10*/  IADD3 R2, R9, R3, RZ ;  /* 0x0000000309027210 */ /* 0x000fe40007ffe0ff */
[----:B------:R-:W-:-:S03]  /*2b20*/  IADD3 R4, R15, R4, RZ ;  /* 0x000000040f047210 */ /* 0x000fc60007ffe0ff */
[----:B------:R1:W-:Y:S04]  /*2b30*/  STL [R1+0x34], R2 ;  /* 0x0000340201007387 */ /* 0x0003e80000100800 */
[----:B------:R1:W-:Y:S01]  /*2b40*/  STL [R1+0x30], R4 ;  /* 0x0000300401007387 */ /* 0x0003e20000100800 */
[----:B------:R-:W-:Y:S05]  /*2b50*/  BRA.DIV ~URZ, `(.L_x_559) ;  /* 0x000195927f007947 */ /* 0x000fea000b800000 */
[----:B-1----:R1:W2:Y:S02]  /*2b60*/  SHFL.IDX PT, R8, R6, RZ, 0x181f ;  /* 0x00181fff06087589 */ /* 0x0022a400000e0000 */
.L_x_723:
[----:B------:R-:W-:Y:S05]  /*2b70*/  BRA.DIV ~URZ, `(.L_x_560) ;  /* 0x000195e27f007947 */ /* 0x000fea000b800000 */
[----:B------:R3:W4:Y:S02]  /*2b80*/  SHFL.IDX PT, R2, R7, RZ, 0x181f ;  /* 0x00181fff07027589 */ /* 0x00072400000e0000 */
.L_x_724:
        /* <DEDUP_REMOVED lines=11> */
.L_x_562:
[----:B------:R-:W-:Y:S05]  /*2c40*/  BSYNC B0 ;  /* 0x0000000000007941 */ /* 0x000fea0003800000 */
.L_x_561:
[----:B------:R-:W-:Y:S05]  /*2c50*/  BRA.DIV ~URZ, `(.L_x_563) ;  /* 0x000195727f007947 */ /* 0x000fea000b800000 */
[----:B--2---:R2:W1:Y:S04]  /*2c60*/  SHFL.IDX PT, R8, R6, 0x1, 0x181f ;  /* 0x00381f0006087f89 */ /* 0x00446800000e0000 */
[----:B----4-:R2:W4:Y:S02]  /*2c70*/  SHFL.IDX PT, R2, R7, 0x1, 0x181f ;  /* 0x00381f0007027f89 */ /* 0x01052400000e0000 */
.L_x_725:
        /* <DEDUP_REMOVED lines=11> */
.L_x_565:
[----:B------:R-:W-:Y:S05]  /*2d30*/  BSYNC B0 ;  /* 0x0000000000007941 */ /* 0x000fea0003800000 */
.L_x_564:
[----:B------:R-:W-:Y:S05]  /*2d40*/  BRA.DIV ~URZ, `(.L_x_566) ;  /* 0x000195527f007947 */ /* 0x000fea000b800000 */
[----:B-1----:R1:W2:Y:S02]  /*2d50*/  SHFL.IDX PT, R8, R6, 0x2, 0x181f ;  /* 0x00581f0006087f89 */ /* 0x0022a400000e0000 */
.L_x_726:
[----:B------:R-:W-:Y:S05]  /*2d60*/  BRA.DIV ~URZ, `(.L_x_567) ;  /* 0x000195a27f007947 */ /* 0x000fea000b800000 */
[----:B----4-:R4:W1:Y:S02]  /*2d70*/  SHFL.IDX PT, R2, R7, 0x2, 0x181f ;  /* 0x00581f0007027f89 */ /* 0x01086400000e0000 */
.L_x_727:
        /* <DEDUP_REMOVED lines=11> */
.L_x_569:
[----:B------:R-:W-:Y:S05]  /*2e30*/  BSYNC B0 ;  /* 0x0000000000007941 */ /* 0x000fea0003800000 */
.L_x_568:
[----:B------:R-:W-:Y:S05]  /*2e40*/  BRA.DIV ~URZ, `(.L_x_570) ;  /* 0x000195327f007947 */ /* 0x000fea000b800000 */
[----:B--2---:R2:W3:Y:S04]  /*2e50*/  SHFL.IDX PT, R8, R6, 0x3, 0x181f ;  /* 0x00781f0006087f89 */ /* 0x0044e800000e0000 */
[----:B-1----:R2:W1:Y:S02]  /*2e60*/  SHFL.IDX PT, R2, R7, 0x3, 0x181f ;  /* 0x00781f0007027f89 */ /* 0x00246400000e0000 */
.L_x_728:
        /* <DEDUP_REMOVED lines=11> */
.L_x_572:
[----:B------:R-:W-:Y:S05]  /*2f20*/  BSYNC B0 ;  /* 0x0000000000007941 */ /* 0x000fea0003800000 */
.L_x_571:
[----:B------:R-:W-:Y:S05]  /*2f30*/  BRA.DIV ~URZ, `(.L_x_573) ;  /* 0x000195127f007947 */ /* 0x000fea000b800000 */
[----:B---3--:R3:W2:Y:S02]  /*2f40*/  SHFL.IDX PT, R8, R6, 0x4, 0x181f ;  /* 0x00981f0006087f89 */ /* 0x0086a400000e0000 */
.L_x_729:
[----:B------:R-:W-:Y:S05]  /*2f50*/  BRA.DIV ~URZ, `(.L_x_574) ;  /* 0x000195627f007947 */ /* 0x000fea000b800000 */
[----:B-1----:R1:W3:Y:S02]  /*2f60*/  SHFL.IDX PT, R2, R7, 0x4, 0x181f ;  /* 0x00981f0007027f89 */ /* 0x0022e400000e0000 */
.L_x_730:
        /* <DEDUP_REMOVED lines=11> */
.L_x_576:
[----:B------:R-:W-:Y:S05]  /*3020*/  BSYNC B0 ;  /* 0x0000000000007941 */ /* 0x000fea0003800000 */
.L_x_575:
[----:B------:R-:W-:Y:S05]  /*3030*/  BRA.DIV ~URZ, `(.L_x_577) ;  /* 0x000194f27f007947 */ /* 0x000fea000b800000 */
[----:B--2---:R2:W1:Y:S04]  /*3040*/  SHFL.IDX PT, R8, R6, 0x5, 0x181f ;  /* 0x00b81f0006087f89 */ /* 0x00446800000e0000 */
[----:B---3--:R2:W3:Y:S02]  /*3050*/  SHFL.IDX PT, R2, R7, 0x5, 0x181f ;  /* 0x00b81f0007027f89 */ /* 0x0084e400000e0000 */
.L_x_731:
        /* <DEDUP_REMOVED lines=11> */
.L_x_579:
[----:B------:R-:W-:Y:S05]  /*3110*/  BSYNC B0 ;  /* 0x0000000000007941 */ /* 0x000fea0003800000 */
.L_x_578:
[----:B------:R-:W-:Y:S05]  /*3120*/  BRA.DIV ~URZ, `(.L_x_580) ;  /* 0x000194d27f007947 */ /* 0x000fea000b800000 */
[----:B-1----:R1:W2:Y:S02]  /*3130*/  SHFL.IDX PT, R8, R6, 0x6, 0x181f ;  /* 0x00d81f0006087f89 */ /* 0x0022a400000e0000 */
.L_x_732:
[----:B------:R-:W-:Y:S05]  /*3140*/  BRA.DIV ~URZ, `(.L_x_581) ;  /* 0x000195227f007947 */ /* 0x000fea000b800000 */
[----:B---3--:R3:W1:Y:S02]  /*3150*/  SHFL.IDX PT, R2, R7, 0x6, 0x181f ;  /* 0x00d81f0007027f89 */ /* 0x00866400000e0000 */
.L_x_733:
        /* <DEDUP_REMOVED lines=11> */
.L_x_583:
[----:B------:R-:W-:Y:S05]  /*3210*/  BSYNC B0 ;  /* 0x0000000000007941 */ /* 0x000fea0003800000 */
.L_x_582:
[----:B------:R-:W-:Y:S05]  /*3220*/  BRA.DIV ~URZ, `(.L_x_584) ;  /* 0x000194b27f007947 */ /* 0x000fea000b800000 */
[----:B-12---:R-:W1:Y:S04]  /*3230*/  SHFL.IDX PT, R6, R6, 0x7, 0x181f ;  /* 0x00f81f0006067f89 */ /* 0x006e6800000e0000 */
[----:B------:R2:W3:Y:S02]  /*3240*/  SHFL.IDX PT, R2, R7, 0x7, 0x181f ;  /* 0x00f81f0007027f89 */ /* 0x0004e400000e0000 */
.L_x_734:
[----:B------:R-:W5:Y:S01]  /*3250*/  LDL.64 R14, [R1+0x38] ;  /* 0x00003800010e7983 */ /* 0x000f620000100a00 */
[----:B------:R-:W-:-:S04]  /*3260*/  IADD3 R0, R0, 0x70, RZ ;  /* 0x0000007000007810 */ /* 0x000fc80007ffe0ff */
[----:B------:R-:W-:-:S13]  /*3270*/  ISETP.GE.AND P0, PT, R0, R4, PT ;  /* 0x000000040000720c */ /* 0x000fda0003f06270 */
[C---:B---3-5:R-:W-:Y:S02]  /*3280*/  @!P0 LEA R2, P1, R14.reuse, R2, 0x1 ;  /* 0x000000020e028211 */ /* 0x068fe400078208ff */
[C---:B------:R-:W-:Y:S02]  /*3290*/  ISETP.GE.AND P4, PT, R14.reuse, c[0x0][0x1d4], PT ;  /* 0x000075000e007a0c */ /* 0x040fe40003f86270 */
        /* <DEDUP_REMOVED lines=16> */
[----:B------:R-:W-:Y:S02]  /*33a0*/  ULDC.64 UR4, c[0x0][0x208] ;  /* 0x0000820000047ab9 */ /* 0x000fe40000000a00 */
[----:B------:R-:W-:Y:S02]  /*33b0*/  IMAD R0, R205, R0, 0x50 ;  /* 0x00000050cd007424 */ /* 0x000fe400078e0200 */
[----:B------:R-:W-:Y:S01]  /*33c0*/  IMAD R4, R11, c[0x0][0x1e0], RZ ;  /* 0x000078000b047a24 */ /* 0x000fe200078e02ff */
[----:B------:R-:W-:-:S04]  /*33d0*/  SHF.R.S32.HI R7, RZ, 0x1f, R10 ;  /* 0x0000001fff077819 */ /* 0x000fc8000001140a */
[----:B------:R-:W-:-:S04]  /*33e0*/  LEA.HI R7, R7, R10, RZ, 0x3 ;  /* 0x0000000a07077211 */ /* 0x000fc800078f18ff */
[----:B------:R-:W-:Y:S01]  /*33f0*/  SHF.R.S32.HI R7, RZ, 0x3, R7 ;  /* 0x00000003ff077819 */ /* 0x000fe20000011407 */
[----:B------:R-:W-:-:S03]  /*3400*/  IMAD R4, R84, c[0x0][0x1e4], R4 ;  /* 0x0000790054047a24 */ /* 0x000fc600078e0204 */
[----:B------:R-:W-:-:S04]  /*3410*/  IADD3 R10, R0, R244, -R7 ;  /* 0x000000f4000a7210 */ /* 0x000fc80007ffe807 */
[C---:B------:R-:W-:Y:S02]  /*3420*/  ISETP.GE.AND P0, PT, R10.reuse, 0x1, PT ;  /* 0x000000010a00780c */ /* 0x040fe40003f06270 */
[----:B------:R-:W-:Y:S01]  /*3430*/  IADD3 R4, R3, R4, RZ ;  /* 0x0000000403047210 */ /* 0x000fe20007ffe0ff */
[----:B------:R-:W-:Y:S01]  /*3440*/  BAR.SYNC.DEFER_BLOCKING 0x0 ;  /* 0x0000000000007b1d */ /* 0x000fe20000010000 */
[----:B------:R-:W-:Y:S02]  /*3450*/  ISETP.GE.AND P1, PT, R10, 0x11, PT ;  /* 0x000000110a00780c */ /* 0x000fe40003f26270 */
[----:B------:R-:W-:-:S04]  /*3460*/  MOV R130, c[0x0][0x1e4] ;  /* 0x0000790000827a02 */ /* 0x000fc80000000f00 */
[----:B------:R-:W-:Y:S01]  /*3470*/  SHF.L.U32 R7, R130, 0x5, RZ ;  /* 0x0000000582077819 */ /* 0x000fe200000006ff */
[----:B------:R-:W-:Y:S02]  /*3480*/  USHF.L.U32 UR7, UR4, 0x5, URZ ;  /* 0x0000000504077899 */ /* 0x000fe4000800063f */
[----:B------:R-:W-:Y:S02]  /*3490*/  UMOV UR6, 0x5 ;  /* 0x0000000500067882 */ /* 0x000fe40000000000 */
[----:B------:R-:W-:Y:S01]  /*34a0*/  USHF.L.U64.HI UR5, UR4, UR6, UR5 ;  /* 0x0000000604057299 */ /* 0x000fe20008010205 */
[----:B---3--:R-:W-:Y:S02]  /*34b0*/  MOV R87, R5 ;  /* 0x0000000500577202 */ /* 0x008fe40000000f00 */
[----:B-----5:R-:W-:Y:S01]  /*34c0*/  MOV R86, R8 ;  /* 0x0000000800567202 */ /* 0x020fe20000000f00 */
[----:B------:R-:W-:-:S04]  /*34d0*/  IMAD R5, R4, 0x50, RZ ;  /* 0x0000005004057824 */ /* 0x000fc800078e02ff */
[----:B------:R-:W-:-:S05]  /*34e0*/  IMAD.WIDE.U32 R2, R2, 0x50, R86 ;  /* 0x0000005002027825 */ /* 0x000fca00078e0056 */
[C---:B------:R-:W-:Y:S02]  /*34f0*/  @P0 LEA R4, P2, R2.reuse, c[0x0][0x1c8], 0x1 ;  /* 0x0000720002040a11 */ /* 0x040fe400078408ff */
[----:B------:R-:W-:Y:S02]  /*3500*/  IADD3 R3, R3, R5, RZ ;  /* 0x0000000503037210 */ /* 0x000fe40007ffe0ff */
[----:B------:R-:W-:Y:S02]  /*3510*/  @P1 LEA R6, P5, R129, R2, 0x4 ;  /* 0x0000000281061211 */ /* 0x000fe400078a20ff */
[----:B------:R-:W-:Y:S02]  /*3520*/  @P0 LEA.HI.X R5, R2, c[0x0][0x1cc], R3, 0x1, P2 ;  /* 0x0000730002050a11 */ /* 0x000fe400010f0c03 */
[----:B------:R-:W-:-:S03]  /*3530*/  ISETP.GE.AND P2, PT, R10, 0x21, PT ;  /* 0x000000210a00780c */ /* 0x000fc60003f46270 */
[----:B------:R-:W-:Y:S01]  /*3540*/  @!PT LDS RZ, [RZ] ;  /* 0x00000000fffff984 */ /* 0x000fe20000000800 */
[----:B------:R-:W-:Y:S01]  /*3550*/  @!PT LDS RZ, [RZ] ;  /* 0x00000000fffff984 */ /* 0x000fe20000000800 */
[----:B------:R-:W-:Y:S01]  /*3560*/  @!PT LDS RZ, [RZ] ;  /* 0x00000000fffff984 */ /* 0x000fe20000000800 */
[----:B------:R1:W-:Y:S01]  /*3570*/  @P0 LDGSTS.E.BYPASS.LTC128B.128 [R207+0x2900], [R4.64], !P4 ;  /* 0x0290000004cf0fae */ /* 0x0003e2000e101d48 */
[----:B------:R-:W-:Y:S01]  /*3580*/  ISETP.GE.AND P0, PT, R10, 0x31, PT ;  /* 0x000000310a00780c */ /* 0x000fe20003f06270 */
[----:B------:R-:W-:-:S12]  /*3590*/  IMAD.WIDE.U32 R8, R129, 0x20, RZ ;  /* 0x0000002081087825 */ /* 0x000fd800078e00ff */
[----:B------:R-:W-:Y:S01]  /*35a0*/  @P0 IMAD R12, R130, 0x30, RZ ;  /* 0x00000030820c0824 */ /* 0x000fe200078e02ff */
[----:B-1----:R-:W-:Y:S02]  /*35b0*/  @P1 LEA R4, P3, R6, c[0x0][0x1c8], 0x1 ;  /* 0x0000720006041a11 */ /* 0x002fe400078608ff */
[----:B------:R-:W-:-:S04]  /*35c0*/  @P1 LEA.HI.X R5, R129, R3, R130, 0x4, P5 ;  /* 0x0000000381051211 */ /* 0x000fc800028f2482 */
[----:B------:R-:W-:Y:S02]  /*35d0*/  @P1 LEA.HI.X R5, R6, c[0x0][0x1cc], R5, 0x1, P3 ;  /* 0x0000730006051a11 */ /* 0x000fe400018f0c05 */
[----:B------:R-:W-:-:S03]  /*35e0*/  @P2 IADD3 R6, P3, R2, R8, RZ ;  /* 0x0000000802062210 */ /* 0x000fc60007f7e0ff */
[----:B------:R1:W-:Y:S01]  /*35f0*/  @P1 LDGSTS.E.BYPASS.LTC128B.128 [R207+0x3100], [R4.64], !P4 ;  /* 0x0310000004cf1fae */ /* 0x0003e2000e101d48 */
[----:B------:R-:W-:Y:S02]  /*3600*/  ISETP.GE.AND P1, PT, R10, 0x41, PT ;  /* 0x000000410a00780c */ /* 0x000fe40003f26270 */
[----:B------:R-:W-:Y:S02]  /*3610*/  @P2 IADD3.X R7, R3, R9, R7, P3, !PT ;  /* 0x0000000903072210 */ /* 0x000fe40001ffe407 */
[----:B------:R-:W-:-:S04]  /*3620*/  @P2 LEA R8, P3, R6, c[0x0][0x1c8], 0x1 ;  /* 0x0000720006082a11 */ /* 0x000fc800078608ff */
[----:B------:R-:W-:-:S05]  /*3630*/  @P2 LEA.HI.X R9, R6, c[0x0][0x1cc], R7, 0x1, P3 ;  /* 0x0000730006092a11 */ /* 0x000fca00018f0c07 */
[----:B------:R3:W-:Y:S01]  /*3640*/  @P2 LDGSTS.E.BYPASS.LTC128B.128 [R207+0x3900], [R8.64], !P4 ;  /* 0x0390000008cf2fae */ /* 0x0007e2000e101d48 */
[----:B-1----:R-:W-:-:S05]  /*3650*/  @P0 IMAD.WIDE.U32 R4, R129, 0x30, R2 ;  /* 0x0000003081040825 */ /* 0x002fca00078e0002 */
[----:B------:R-:W-:Y:S02]  /*3660*/  @P0 IADD3 R5, R5, R12, RZ ;  /* 0x0000000c05050210 */ /* 0x000fe40007ffe0ff */
[----:B------:R-:W-:-:S04]  /*3670*/  @P0 LEA R6, P3, R4, c[0x0][0x1c8], 0x1 ;  /* 0x0000720004060a11 */ /* 0x000fc800078608ff */
[----:B------:R-:W-:Y:S02]  /*3680*/  @P0 LEA.HI.X R7, R4, c[0x0][0x1cc], R5, 0x1, P3 ;  /* 0x0000730004070a11 */ /* 0x000fe400018f0c05 */
[----:B------:R-:W-:-:S03]  /*3690*/  @P1 LEA R2, P3, R129, R2, 0x6 ;  /* 0x0000000281021211 */ /* 0x000fc600078630ff */
[----:B------:R1:W-:Y:S01]  /*36a0*/  @P0 LDGSTS.E.BYPASS.LTC128B.128 [R207+0x4100], [R6.64], !P4 ;  /* 0x0410000006cf0fae */ /* 0x0003e2000e101d48 */
[----:B------:R-:W-:Y:S02]  /*36b0*/  @P1 LEA.HI.X R3, R129, R3, R130, 0x6, P3 ;  /* 0x0000000381031211 */ /* 0x000fe400018f3482 */
[----:B------:R-:W-:-:S04]  /*36c0*/  @P1 LEA R4, P3, R2, c[0x0][0x1c8], 0x1 ;  /* 0x0000720002041a11 */ /* 0x000fc800078608ff */
[----:B------:R-:W-:-:S05]  /*36d0*/  @P1 LEA.HI.X R5, R2, c[0x0][0x1cc], R3, 0x1, P3 ;  /* 0x0000730002051a11 */ /* 0x000fca00018f0c03 */
[----:B------:R4:W-:Y:S04]  /*36e0*/  @P1 LDGSTS.E.BYPASS.LTC128B.128 [R207+0x4900], [R4.64], !P4 ;  /* 0x0490000004cf1fae */ /* 0x0009e8000e101d48 */
[----:B------:R-:W0:Y:S01]  /*36f0*/  LDGDEPBAR ;  /* 0x00000000000079af */ /* 0x000e220000000000 */
[----:B---3--:R-:W-:Y:S02]  /*3700*/  IMAD R8, R11, c[0x0][0x208], RZ ;  /* 0x000082000b087a24 */ /* 0x008fe400078e02ff */
[----:B------:R-:W-:Y:S01]  /*3710*/  IMAD.WIDE.U32 R2, R84, c[0x0][0x208], RZ ;  /* 0x0000820054027a25 */ /* 0x000fe200078e00ff */
[----:B------:R-:W-:-:S04]  /*3720*/  DEPBAR.LE SB0, 0x1 ;  /* 0x000080400000791a */ /* 0x000fc80000000000 */
[----:B------:R-:W-:-:S04]  /*3730*/  DEPBAR.LE SB0, 0x0 ;  /* 0x000080000000791a */ /* 0x000fc80000000000 */
[----:B------:R-:W-:Y:S01]  /*3740*/  BAR.SYNC.DEFER_BLOCKING 0x0 ;  /* 0x0000000000007b1d */ /* 0x000fe20000010000 */
[----:B-1----:R-:W-:Y:S01]  /*3750*/  IMAD R6, R84, c[0x0][0x20c], R8 ;  /* 0x0000830054067a24 */ /* 0x002fe200078e0208 */
[----:B----4-:R-:W-:Y:S02]  /*3760*/  MOV R4, R16 ;  /* 0x0000001000047202 */ /* 0x010fe40000000f00 */
[----:B--2---:R-:W-:Y:S02]  /*3770*/  MOV R5, R13 ;  /* 0x0000000d00057202 */ /* 0x004fe40000000f00 */
[----:B------:R-:W-:-:S03]  /*3780*/  IADD3 R6, R3, R6, RZ ;  /* 0x0000000603067210 */ /* 0x000fc60007ffe0ff */
[----:B------:R-:W-:-:S04]  /*3790*/  IMAD.WIDE.U32 R2, R2, 0x50, R4 ;  /* 0x0000005002027825 */ /* 0x000fc800078e0004 */
[----:B------:R-:W-:Y:S01]  /*37a0*/  IMAD R4, R6, 0x50, RZ ;  /* 0x0000005006047824 */ /* 0x000fe200078e02ff */
[----:B------:R-:W-:Y:S01]  /*37b0*/  LEA R8, P0, R2, c[0x0][0x1f8], 0x1 ;  /* 0x00007e0002087a11 */ /* 0x000fe200078008ff */
[----:B------:R-:W-:Y:S04]  /*37c0*/  LDSM.16.M88.4 R32, [R195] ;  /* 0x00000000c320783b */ /* 0x000fe80000000200 */
[----:B------:R-:W1:Y:S01]  /*37d0*/  LDSM.16.M88.4 R44, [R188] ;  /* 0x00000000bc2c783b */ /* 0x000e620000000200 */
[----:B------:R-:W-:Y:S02]  /*37e0*/  IADD3 R3, R3, R4, RZ ;  /* 0x0000000403037210 */ /* 0x000fe40007ffe0ff */
[----:B------:R-:W-:Y:S01]  /*37f0*/  IADD3 R6, P1, R8, UR7, RZ ;  /* 0x0000000708067c10 */ /* 0x000fe2000ff3e0ff */
[----:B------:R-:W2:Y:S01]  /*3800*/  LDSM.16.M88.4 R28, [R195+0x2000] ;  /* 0x00200000c31c783b */ /* 0x000ea20000000200 */
[----:B------:R-:W-:-:S02]  /*3810*/  LEA.HI.X R9, R2, c[0x0][0x1fc], R3, 0x1, P0 ;  /* 0x00007f0002097a11 */ /* 0x000fc400000f0c03 */
[----:B------:R-:W-:Y:S01]  /*3820*/  IADD3 R4, P0, R6, UR7, RZ ;  /* 0x0000000706047c10 */ /* 0x000fe2000ff1e0ff */
[----:B------:R-:W-:Y:S01]  /*3830*/  LDSM.16.M88.4 R24, [R198] ;  /* 0x00000000c618783b */ /* 0x000fe20000000200 */
[----:B------:R-:W-:Y:S02]  /*3840*/  IADD3.X R7, R9, UR5, RZ, P1, !PT ;  /* 0x0000000509077c10 */ /* 0x000fe40008ffe4ff */
[----:B------:R-:W-:Y:S01]  /*3850*/  IADD3 R2, P2, R4, UR7, RZ ;  /* 0x0000000704027c10 */ /* 0x000fe2000ff5e0ff */
[----:B------:R-:W3:Y:S01]  /*3860*/  LDSM.16.M88.4 R48, [R199] ;  /* 0x00000000c730783b */ /* 0x000ee20000000200 */
[----:B------:R-:W-:Y:S02]  /*3870*/  IADD3.X R5, R7, UR5, RZ, P0, !PT ;  /* 0x0000000507057c10 */ /* 0x000fe400087fe4ff */
[----:B------:R-:W-:Y:S01]  /*3880*/  ISETP.GE.AND P0, PT, R14, c[0x0][0x1d4], PT ;  /* 0x000075000e007a0c */ /* 0x000fe20003f06270 */
[----:B------:R-:W-:Y:S01]  /*3890*/  LDSM.16.M88.4 R68, [R188+0x800] ;  /* 0x00080000bc44783b */ /* 0x000fe20000000200 */
[----:B------:R-:W-:-:S02]  /*38a0*/  IADD3.X R3, R5, UR5, RZ, P2, !PT ;  /* 0x0000000505037c10 */ /* 0x000fc400097fe4ff */
[----:B------:R-:W-:Y:S01]  /*38b0*/  ISETP.LT.OR P2, PT, R10, 0x1, P0 ;  /* 0x000000010a00780c */ /* 0x000fe20000741670 */
[----:B------:R-:W-:Y:S01]  /*38c0*/  LDSM.16.M88.4 R88, [R188+0x1000] ;  /* 0x00100000bc58783b */ /* 0x000fe20000000200 */
[----:B------:R-:W-:Y:S02]  /*38d0*/  IADD3 R12, P1, R2, UR7, RZ ;  /* 0x00000007020c7c10 */ /* 0x000fe4000ff3e0ff */
[C---:B------:R-:W-:Y:S01]  /*38e0*/  ISETP.LT.OR P5, PT, R10.reuse, 0x11, P0 ;  /* 0x000000110a00780c */ /* 0x040fe200007a1670 */
[----:B------:R-:W-:Y:S01]  /*38f0*/  LDSM.16.M88.4 R96, [R188+0x1800] ;  /* 0x00180000bc60783b */ /* 0x000fe20000000200 */
[----:B------:R-:W-:Y:S02]  /*3900*/  IADD3.X R13, R3, UR5, RZ, P1, !PT ;  /* 0x00000005030d7c10 */ /* 0x000fe40008ffe4ff */
[C---:B------:R-:W-:Y:S01]  /*3910*/  ISETP.LT.OR P3, PT, R10.reuse, 0x21, P0 ;  /* 0x000000210a00780c */ /* 0x040fe20000761670 */
[----:B------:R-:W-:Y:S01]  /*3920*/  LDSM.16.M88.4 R104, [R188+0x2000] ;  /* 0x00200000bc68783b */ /* 0x000fe20000000200 */
[----:B------:R-:W-:-:S02]  /*3930*/  ISETP.LT.OR P1, PT, R10, 0x31, P0 ;  /* 0x000000310a00780c */ /* 0x000fc40000721670 */
[----:B------:R-:W-:Y:S01]  /*3940*/  ISETP.LT.OR P0, PT, R10, 0x41, P0 ;  /* 0x000000410a00780c */ /* 0x000fe20000701670 */
[----:B------:R-:W4:Y:S04]  /*3950*/  LDSM.16.M88.4 R20, [R198+0x2000] ;  /* 0x00200000c614783b */ /* 0x000f280000000200 */
[----:B------:R-:W-:Y:S04]  /*3960*/  LDSM.16.M88.4 R80, [R203] ;  /* 0x00000000cb50783b */ /* 0x000fe80000000200 */
[----:B------:R-:W-:Y:S04]  /*3970*/  LDSM.16.M88.4 R92, [R202] ;  /* 0x00000000ca5c783b */ /* 0x000fe80000000200 */
        /* <DEDUP_REMOVED lines=8> */
[----:B------:R3:W-:Y:S04]  /*3a00*/  LDGSTS.E.BYPASS.LTC128B.128 [R207+0x1900], [R2.64], !P1 ;  /* 0x0190000002cf7fae */ /* 0x0007e8000c901d48 */
[----:B------:R3:W-:Y:S04]  /*3a10*/  LDGSTS.E.BYPASS.LTC128B.128 [R207+0x2100], [R12.64], !P0 ;  /* 0x021000000ccf7fae */ /* 0x0007e8000c101d48 */
[----:B------:R-:W-:Y:S04]  /*3a20*/  LDSM.16.M88.4 R36, [R194] ;  /* 0x00000000c224783b */ /* 0x000fe80000000200 */
[----:B------:R-:W4:Y:S01]  /*3a30*/  LDSM.16.M88.4 R16, [R196] ;  /* 0x00000000c410783b */ /* 0x000f220000000200 */
[-C--:B-1----:R-:W-:Y:S03]  /*3a40*/  HMMA.16816.F32.BF16 R8, R32, R44.reuse, RZ ;  /* 0x0000002c2008723c */ /* 0x082fe600000418ff */
[----:B------:R-:W-:Y:S04]  /*3a50*/  LDSM.16.M88.4 R40, [R191] ;  /* 0x00000000bf28783b */ /* 0x000fe80000000200 */
[----:B------:R-:W0:Y:S01]  /*3a60*/  LDGDEPBAR ;  /* 0x00000000000079af */ /* 0x000e220000000000 */
[----:B--2---:R-:W-:Y:S03]  /*3a70*/  HMMA.16816.F32.BF16 R52, R28, R44, RZ ;  /* 0x0000002c1c34723c */ /* 0x004fe600000418ff */
[----:B-----5:R-:W-:Y:S04]  /*3a80*/  LDSM.16.M88.4 R4, [R197+0x2000] ;  /* 0x00200000c504783b */ /* 0x020fe80000000200 */
[----:B---3--:R-:W1:Y:S09]  /*3a90*/  LDSM.16.M88.4 R12, [R196+0x2000] ;  /* 0x00200000c40c783b */ /* 0x008e720000000200 */
[-C--:B------:R-:W-:Y:S01]  /*3aa0*/  HMMA.16816.F32.BF16 R56, R24, R48.reuse, R8 ;  /* 0x000000301838723c */ /* 0x080fe20000041808 */
[----:B------:R-:W2:Y:S07]  /*3ab0*/  LDSM.16.M88.4 R8, [R197] ;  /* 0x00000000c508783b */ /* 0x000eae0000000200 */
[----:B----4-:R-:W-:Y:S08]  /*3ac0*/  HMMA.16816.F32.BF16 R52, R20, R48, R52 ;  /* 0x000000301434723c */ /* 0x010ff00000041834 */
[----:B------:R-:W-:Y:S08]  /*3ad0*/  HMMA.16816.F32.BF16 R64, R32, R46, RZ ;  /* 0x0000002e2040723c */ /* 0x000ff000000418ff */
[----:B------:R-:W-:Y:S08]  /*3ae0*/  HMMA.16816.F32.BF16 R60, R16, R36, R56 ;  /* 0x00000024103c723c */ /* 0x000ff00000041838 */
[----:B------:R-:W-:Y:S08]  /*3af0*/  HMMA.16816.F32.BF16 R56, R28, R46, RZ ;  /* 0x0000002e1c38723c */ /* 0x000ff000000418ff */
[----:B-1----:R-:W-:Y:S08]  /*3b00*/  HMMA.16816.F32.BF16 R44, R12, R36, R52 ;  /* 0x000000240c2c723c */ /* 0x002ff00000041834 */
[----:B------:R-:W-:Y:S08]  /*3b10*/  HMMA.16816.F32.BF16 R52, R24, R50, R64 ;  /* 0x000000321834723c */ /* 0x000ff00000041840 */
[----:B--2---:R-:W-:Y:S08]  /*3b20*/  HMMA.16816.F32.BF16 R64, R8, R40, R60 ;  /* 0x000000280840723c */ /* 0x004ff0000004183c */
[----:B------:R-:W-:Y:S08]  /*3b30*/  HMMA.16816.F32.BF16 R60, R20, R50, R56 ;  /* 0x00000032143c723c */ /* 0x000ff00000041838 */
[----:B------:R-:W-:Y:S08]  /*3b40*/  HMMA.16816.F32.BF16 R56, R32, R68, RZ ;  /* 0x000000442038723c */ /* 0x000ff000000418ff */
[----:B------:R-:W-:Y:S01]  /*3b50*/  HMMA.16816.F32.BF16 R76, R4, R40, R44 ;  /* 0x00000028044c723c */ /* 0x000fe2000004182c */
[----:B------:R-:W1:Y:S07]  /*3b60*/  LDSM.16.M88.4 R44, [R194+0x800] ;  /* 0x00080000c22c783b */ /* 0x000e6e0000000200 */
        /* <DEDUP_REMOVED lines=242> */
[----:B------:R-:W-:Y:S01]  /*4a90*/  SHF.R.S32.HI R3, RZ, 0x1f, R2 ;  /* 0x0000001fff037819 */ /* 0x000fe20000011402 */
[----:B------:R-:W-:-:S04]  /*4aa0*/  IMAD.WIDE.U32 R4, R2, c[0x0][0x1e0], RZ ;  /* 0x0000780002047a25 */ /* 0x000fc800078e00ff */
[----:B------:R-:W-:-:S04]  /*4ab0*/  IMAD R3, R3, c[0x0][0x1e0], RZ ;  /* 0x0000780003037a24 */ /* 0x000fc800078e02ff */
        /* <DEDUP_REMOVED lines=23> */
.L_x_586:
[----:B--234-:R-:W-:Y:S05]  /*4c30*/  BSYNC B0 ;  /* 0x0000000000007941 */ /* 0x01cfea0003800000 */
.L_x_585:
[----:B-1----:R-:W2:Y:S01]  /*4c40*/  LDL R2, [R1+0x44] ;  /* 0x0000440001027983 */ /* 0x002ea20000100800 */
[----:B------:R-:W-:-:S03]  /*4c50*/  IMAD.MOV.U32 R3, RZ, RZ, c[0x0][0x2c4] ;  /* 0x0000b100ff037624 */ /* 0x000fc600078e00ff */
[----:B------:R-:W2:Y:S04]  /*4c60*/  LDL R97, [R1+0x40] ;  /* 0x0000400001617983 */ /* 0x000ea80000100800 */
[----:B------:R-:W3:Y:S01]  /*4c70*/  LDL R9, [R1] ;  /* 0x0000000001097983 */ /* 0x000ee20000100800 */
[----:B------:R-:W-:Y:S01]  /*4c80*/  ISETP.NE.AND P0, PT, R3, 0x1, PT ;  /* 0x000000010300780c */ /* 0x000fe20003f05270 */
[----:B------:R-:W-:Y:S01]  /*4c90*/  IMAD.MOV.U32 R62, RZ, RZ, c[0x0][0x32c] ;  /* 0x0000cb00ff3e7624 */ /* 0x000fe200078e00ff */
[----:B------:R-:W-:Y:S01]  /*4ca0*/  ULDC UR4, c[0x0][0x324] ;  /* 0x0000c90000047ab9 */ /* 0x000fe20000000800 */
[----:B------:R-:W0:Y:S01]  /*4cb0*/  LDGDEPBAR ;  /* 0x00000000000079af */ /* 0x000e220000000000 */
[----:B------:R-:W-:Y:S01]  /*4cc0*/  ULOP3.LUT UR4, URZ, UR4, URZ, 0x33, !UPT ;  /* 0x000000043f047292 */ /* 0x000fe2000f8e333f */
[----:B--2---:R-:W-:-:S08]  /*4cd0*/  IMAD.IADD R2, R2, 0x1, R97 ;  /* 0x0000000102027824 */ /* 0x004fd000078e0261 */
[----:B------:R-:W-:-:S04]  /*4ce0*/  @P0 IMAD.HI.U32 R3, R2, c[0x0][0x2c8], RZ ;  /* 0x0000b20002030a27 */ /* 0x000fc800078e00ff */
[----:B------:R-:W-:Y:S01]  /*4cf0*/  IMAD.MOV.U32 R5, RZ, RZ, R2 ;  /* 0x000000ffff057224 */ /* 0x000fe200078e0002 */
[----:B------:R-:W-:-:S05]  /*4d00*/  @P0 SHF.R.U32.HI R5, RZ, c[0x0][0x2cc], R3 ;  /* 0x0000b300ff050a19 */ /* 0x000fca0000011603 */
[----:B------:R-:W1:Y:S01]  /*4d10*/  SHFL.IDX PT, R4, R5, RZ, 0x1c1f ;  /* 0x001c1fff05047589 */ /* 0x000e6200000e0000 */
[----:B------:R-:W-:-:S04]  /*4d20*/  IADD3 R2, R244, R0, RZ ;  /* 0x00000000f4027210 */ /* 0x000fc80007ffe0ff */
[----:B---3--:R-:W-:Y:S02]  /*4d30*/  IADD3 R3, -R9, 0x1, R2 ;  /* 0x0000000109037810 */ /* 0x008fe40007ffe102 */
[----:B------:R-:W-:-:S03]  /*4d40*/  ISETP.GE.AND P0, PT, R62, 0x1, PT ;  /* 0x000000013e00780c */ /* 0x000fc60003f06270 */
[----:B------:R-:W-:-:S05]  /*4d50*/  IMAD.IADD R3, R3, 0x1, -R243 ;  /* 0x0000000103037824 */ /* 0x000fca00078e0af3 */
[C---:B------:R-:W-:Y:S02]  /*4d60*/  IADD3 R6, R3.reuse, c[0x0][0x328], RZ ;  /* 0x0000ca0003067a10 */ /* 0x040fe40007ffe0ff */
[----:B------:R-:W-:Y:S02]  /*4d70*/  IADD3 R7, R3, UR4, RZ ;  /* 0x0000000403077c10 */ /* 0x000fe4000fffe0ff */
[----:B------:R-:W-:Y:S01]  /*4d80*/  IADD3 R8, -R9, R2, RZ ;  /* 0x0000000209087210 */ /* 0x000fe20007ffe1ff */
[----:B-1----:R-:W-:Y:S01]  /*4d90*/  IMAD.IADD R3, R6, 0x1, R4 ;  /* 0x0000000106037824 */ /* 0x002fe200078e0204 */
[----:B------:R-:W-:Y:S01]  /*4da0*/  IADD3 R2, R7, R4, RZ ;  /* 0x0000000407027210 */ /* 0x000fe20007ffe0ff */
[----:B------:R-:W-:-:S03]  /*4db0*/  IMAD.IADD R9, R0, 0x1, -R9 ;  /* 0x0000000100097824 */ /* 0x000fc600078e0a09 */
[----:B------:R-:W-:Y:S01]  /*4dc0*/  IMNMX R3, R8, R3, PT ;  /* 0x0000000308037217 */ /* 0x000fe20003800200 */
[----:B------:R-:W-:Y:S05]  /*4dd0*/  @!P0 BRA `(.L_x_587) ;  /* 0x0000014000008947 */ /* 0x000fea0003800000 */
[----:B------:R-:W-:Y:S01]  /*4de0*/  IADD3 R4, -R243, R244, R4 ;  /* 0x000000f4f3047210 */ /* 0x000fe20007ffe104 */
[----:B------:R-:W-:Y:S03]  /*4df0*/  BSSY B0, `(.L_x_588) ;  /* 0x000000e000007945 */ /* 0x000fe60003800000 */
        /* <DEDUP_REMOVED lines=9> */
.L_x_589:
[----:B------:R-:W-:-:S04]  /*4e90*/  MOV R10, c[0x0][0x32c] ;  /* 0x0000cb00000a7a02 */ /* 0x000fc80000000f00 */
[----:B------:R-:W-:-:S13]  /*4ea0*/  ISETP.NE.AND P0, PT, R10, 0x1, PT ;  /* 0x000000010a00780c */ /* 0x000fda0003f05270 */
[----:B------:R-:W-:-:S05]  /*4eb0*/  @P0 IMAD.HI.U32 R10, R4, c[0x0][0x330], RZ ;  /* 0x0000cc00040a0a27 */ /* 0x000fca00078e00ff */
[----:B------:R-:W-:Y:S02]  /*4ec0*/  @P0 SHF.R.U32.HI R4, RZ, c[0x0][0x334], R10 ;  /* 0x0000cd00ff040a19 */ /* 0x000fe4000001160a */
.L_x_590:
[----:B------:R-:W-:Y:S05]  /*4ed0*/  BSYNC B0 ;  /* 0x0000000000007941 */ /* 0x000fea0003800000 */
.L_x_588:
[----:B------:R-:W-:-:S05]  /*4ee0*/  IMAD R4, R4, c[0x0][0x32c], R9 ;  /* 0x0000cb0004047a24 */ /* 0x000fca00078e0209 */
[----:B------:R-:W-:Y:S02]  /*4ef0*/  IADD3 R10, R4, c[0x0][0x32c], RZ ;  /* 0x0000cb00040a7a10 */ /* 0x000fe40007ffe0ff */
[----:B------:R-:W-:Y:S02]  /*4f00*/  IMNMX R2, R2, R4, !PT ;  /* 0x0000000402027217 */ /* 0x000fe40007800200 */
[----:B------:R-:W-:Y:S02]  /*4f10*/  IMNMX R3, R3, R10, PT ;  /* 0x0000000a03037217 */ /* 0x000fe40003800200 */
.L_x_587:
[C---:B------:R-:W-:Y:S02]  /*4f20*/  ISETP.GE.AND P0, PT, R0.reuse, 0x9, PT ;  /* 0x000000090000780c */ /* 0x040fe40003f06270 */
[----:B------:R-:W-:Y:S02]  /*4f30*/  ISETP.GE.AND P1, PT, R0, 0x2, PT ;  /* 0x000000020000780c */ /* 0x000fe40003f26270 */
[----:B------:R-:W-:Y:S02]  /*4f40*/  P2R R22, PR, RZ, 0x1 ;  /* 0x00000001ff167803 */ /* 0x000fe40000000000 */
[----:B------:R-:W-:-:S02]  /*4f50*/  ISETP.GT.AND P0, PT, R2, 0x8, !P0 ;  /* 0x000000080200780c */ /* 0x000fc40004704270 */
[----:B------:R-:W-:Y:S02]  /*4f60*/  P2R R23, PR, RZ, 0x2 ;  /* 0x00000002ff177803 */ /* 0x000fe40000000000 */
[C---:B------:R-:W-:Y:S02]  /*4f70*/  ISETP.LT.OR P0, PT, R3.reuse, 0x9, P0 ;  /* 0x000000090300780c */ /* 0x040fe40000701670 */
[----:B------:R-:W-:Y:S02]  /*4f80*/  ISETP.GT.AND P1, PT, R2, 0x1, !P1 ;  /* 0x000000010200780c */ /* 0x000fe40004f24270 */
[----:B------:R-:W-:Y:S02]  /*4f90*/  ISETP.GE.AND P2, PT, R0, 0xa, PT ;  /* 0x0000000a0000780c */ /* 0x000fe40003f46270 */
[----:B------:R-:W-:Y:S02]  /*4fa0*/  FSEL R28, R120, -INF , !P0 ;  /* 0xff800000781c7808 */ /* 0x000fe40004000000 */
[----:B------:R-:W-:-:S02]  /*4fb0*/  ISETP.LT.OR P1, PT, R3, 0x2, P1 ;  /* 0x000000020300780c */ /* 0x000fc40000f21670 */
[----:B------:R-:W-:Y:S02]  /*4fc0*/  ISETP.GT.AND P0, PT, R2, 0x9, !P2 ;  /* 0x000000090200780c */ /* 0x000fe40005704270 */
[----:B------:R-:W-:Y:S02]  /*4fd0*/  FSEL R26, R127, -INF , !P1 ;  /* 0xff8000007f1a7808 */ /* 0x000fe40004800000 */
        /* <DEDUP_REMOVED lines=16> */
[----:B------:R-:W-:Y:S02]  /*50e0*/  ISETP.GE.AND P1, PT, R0, 0x1a, PT ;  /* 0x0000001a0000780c */ /* 0x000fe40003f26270 */
        /* <DEDUP_REMOVED lines=22> */
[----:B------:R-:W-:-:S02]  /*5250*/  ISETP.GE.AND P6, PT, R0, 0x31, PT ;  /* 0x000000310000780c */ /* 0x000fc40003fc6270 */
[C---:B------:R-:W-:Y:S02]  /*5260*/  ISETP.LT.OR P0, PT, R3.reuse, 0x2a, P0 ;  /* 0x0000002a0300780c */ /* 0x040fe40000701670 */
[----:B------:R-:W-:Y:S02]  /*5270*/  ISETP.GE.AND P5, PT, R0, 0x32, PT ;  /* 0x000000320000780c */ /* 0x000fe40003fa6270 */
        /* <DEDUP_REMOVED lines=16> */
[----:B------:R-:W-:-:S04]  /*5380*/  ISETP.GT.AND P0, PT, R2, 0x39, !P2 ;  /* 0x000000390200780c */ /* 0x000fc80005704270 */
[----:B------:R-:W-:-:S04]  /*5390*/  ISETP.LT.OR P0, PT, R3, 0x3a, P0 ;  /* 0x0000003a0300780c */ /* 0x000fc80000701670 */
[----:B------:R-:W-:Y:S02]  /*53a0*/  FSEL R145, R56, -INF , !P0 ;  /* 0xff80000038917808 */ /* 0x000fe40004000000 */
[----:B------:R-:W-:Y:S02]  /*53b0*/  ISETP.GT.AND P0, PT, R2, 0x40, !P1 ;  /* 0x000000400200780c */ /* 0x000fe40004f04270 */
[----:B------:R-:W-:Y:S02]  /*53c0*/  ISETP.GE.AND P1, PT, R0, 0x42, PT ;  /* 0x000000420000780c */ /* 0x000fe40003f26270 */
[----:B------:R-:W-:Y:S02]  /*53d0*/  ISETP.LT.OR P0, PT, R3, 0x41, P0 ;  /* 0x000000410300780c */ /* 0x000fe40000701670 */
[----:B------:R-:W-:Y:S02]  /*53e0*/  P2R R11, PR, RZ, 0x2 ;  /* 0x00000002ff0b7803 */ /* 0x000fe40000000000 */
        /* <DEDUP_REMOVED lines=8> */
[----:B------:R-:W-:-:S04]  /*5470*/  ISETP.LT.OR P0, PT, R3, 0x49, P0 ;  /* 0x000000490300780c */ /* 0x000fc80000701670 */
[----:B------:R-:W-:Y:S02]  /*5480*/  FSEL R176, R25, -INF , !P0 ;  /* 0xff80000019b07808 */ /* 0x000fe40004000000 */
[----:B------:R-:W-:-:S04]  /*5490*/  ISETP.GT.AND P0, PT, R2, RZ, !P1 ;  /* 0x000000ff0200720c */ /* 0x000fc80004f04270 */
[----:B------:R-:W-:-:S04]  /*54a0*/  ISETP.LT.OR P0, PT, R3, 0x1, P0 ;  /* 0x000000010300780c */ /* 0x000fc80000701670 */
[----:B------:R-:W-:Y:S02]  /*54b0*/  FSEL R25, R139, -INF , !P0 ;  /* 0xff8000008b197808 */ /* 0x000fe40004000000 */
[----:B------:R-:W-:-:S04]  /*54c0*/  ISETP.GE.AND P0, PT, R0, 0x4a, PT ;  /* 0x0000004a0000780c */ /* 0x000fc80003f06270 */
[----:B------:R-:W-:Y:S02]  /*54d0*/  P2R R4, PR, RZ, 0x1 ;  /* 0x00000001ff047803 */ /* 0x000fe40000000000 */
[----:B------:R-:W-:-:S04]  /*54e0*/  ISETP.GT.AND P0, PT, R2, 0x49, !P0 ;  /* 0x000000490200780c */ /* 0x000fc80004704270 */
[----:B------:R-:W-:Y:S02]  /*54f0*/  ISETP.LT.OR P0, PT, R3, 0x4a, P0 ;  /* 0x0000004a0300780c */ /* 0x000fe40000701670 */
[----:B------:R-:W1:Y:S02]  /*5500*/  SHFL.IDX PT, R3, R5, 0x1, 0x1c1f ;  /* 0x003c1f0005037f89 */ /* 0x000e6400000e0000 */
[----:B------:R-:W-:Y:S02]  /*5510*/  FSEL R175, R24, -INF , !P0 ;  /* 0xff80000018af7808 */ /* 0x000fe40004000000 */
[----:B------:R-:W-:Y:S01]  /*5520*/  ISETP.GE.AND P0, PT, R62, 0x1, PT ;  /* 0x000000013e00780c */ /* 0x000fe20003f06270 */
[--C-:B-1----:R-:W-:Y:S02]  /*5530*/  IMAD.IADD R2, R6, 0x1, R3.reuse ;  /* 0x0000000106027824 */ /* 0x102fe400078e0203 */
[----:B------:R-:W-:-:S03]  /*5540*/  IMAD.IADD R0, R7, 0x1, R3 ;  /* 0x0000000107007824 */ /* 0x000fc600078e0203 */
[----:B------:R-:W-:-:S07]  /*5550*/  IMNMX R2, R8, R2, PT ;  /* 0x0000000208027217 */ /* 0x000fce0003800200 */
        /* <DEDUP_REMOVED lines=12> */
.L_x_593:
[----:B------:R-:W-:-:S04]  /*5620*/  MOV R24, c[0x0][0x32c] ;  /* 0x0000cb0000187a02 */ /* 0x000fc80000000f00 */
[----:B------:R-:W-:-:S13]  /*5630*/  ISETP.NE.AND P0, PT, R24, 0x1, PT ;  /* 0x000000011800780c */ /* 0x000fda0003f05270 */
[----:B------:R-:W-:-:S05]  /*5640*/  @P0 IMAD.HI.U32 R24, R3, c[0x0][0x330], RZ ;  /* 0x0000cc0003180a27 */ /* 0x000fca00078e00ff */
[----:B------:R-:W-:Y:S02]  /*5650*/  @P0 SHF.R.U32.HI R3, RZ, c[0x0][0x334], R24 ;  /* 0x0000cd00ff030a19 */ /* 0x000fe40000011618 */
.L_x_594:
[----:B------:R-:W-:Y:S05]  /*5660*/  BSYNC B0 ;  /* 0x0000000000007941 */ /* 0x000fea0003800000 */
.L_x_592:
[----:B------:R-:W-:-:S05]  /*5670*/  IMAD R3, R3, c[0x0][0x32c], R9 ;  /* 0x0000cb0003037a24 */ /* 0x000fca00078e0209 */
[----:B------:R-:W-:Y:S02]  /*5680*/  IADD3 R24, R3, c[0x0][0x32c], RZ ;  /* 0x0000cb0003187a10 */ /* 0x000fe40007ffe0ff */
[----:B------:R-:W-:Y:S02]  /*5690*/  IMNMX R0, R0, R3, !PT ;  /* 0x0000000300007217 */ /* 0x000fe40007800200 */
[----:B------:R-:W-:Y:S02]  /*56a0*/  IMNMX R2, R2, R24, PT ;  /* 0x0000001802027217 */ /* 0x000fe40003800200 */
.L_x_591:
[----:B------:R-:W-:Y:S01]  /*56b0*/  ISETP.NE.AND P0, PT, R23, RZ, PT ;  /* 0x000000ff1700720c */ /* 0x000fe20003f05270 */
        /* <DEDUP_REMOVED lines=73> */
[----:B-1----:R-:W-:-:S03]  /*5b50*/  IMAD.IADD R0, R7, 0x1, R3 ;  /* 0x0000000107007824 */ /* 0x002fc600078e0203 */
[----:B------:R-:W-:Y:S01]  /*5b60*/  ISETP.LT.OR P0, PT, R2, 0x4a, P0 ;  /* 0x0000004a0200780c */ /* 0x000fe20000701670 */
[----:B------:R-:W-:-:S03]  /*5b70*/  IMAD.IADD R2, R6, 0x1, R3 ;  /* 0x0000000106027824 */ /* 0x000fc600078e0203 */
[----:B------:R-:W-:Y:S02]  /*5b80*/  FSEL R169, R31, -INF , !P0 ;  /* 0xff8000001fa97808 */ /* 0x000fe40004000000 */
[----:B------:R-:W-:Y:S02]  /*5b90*/  ISETP.GE.AND P0, PT, R62, 0x1, PT ;  /* 0x000000013e00780c */ /* 0x000fe40003f06270 */
[----:B------:R-:W-:-:S11]  /*5ba0*/  IMNMX R2, R8, R2, PT ;  /* 0x0000000208027217 */ /* 0x000fd60003800200 */
        /* <DEDUP_REMOVED lines=12> */
.L_x_597:
[----:B------:R-:W-:-:S04]  /*5c70*/  MOV R24, c[0x0][0x32c] ;  /* 0x0000cb0000187a02 */ /* 0x000fc80000000f00 */
[----:B------:R-:W-:-:S13]  /*5c80*/  ISETP.NE.AND P0, PT, R24, 0x1, PT ;  /* 0x000000011800780c */ /* 0x000fda0003f05270 */
[----:B------:R-:W-:-:S05]  /*5c90*/  @P0 IMAD.HI.U32 R24, R3, c[0x0][0x330], RZ ;  /* 0x0000cc0003180a27 */ /* 0x000fca00078e00ff */
[----:B------:R-:W-:Y:S02]  /*5ca0*/  @P0 SHF.R.U32.HI R3, RZ, c[0x0][0x334], R24 ;  /* 0x0000cd00ff030a19 */ /* 0x000fe40000011618 */
.L_x_598:
[----:B------:R-:W-:Y:S05]  /*5cb0*/  BSYNC B0 ;  /* 0x0000000000007941 */ /* 0x000fea0003800000 */
.L_x_596:
[----:B------:R-:W-:-:S05]  /*5cc0*/  IMAD R3, R3, c[0x0][0x32c], R9 ;  /* 0x0000cb0003037a24 */ /* 0x000fca00078e0209 */
[----:B------:R-:W-:Y:S02]  /*5cd0*/  IADD3 R24, R3, c[0x0][0x32c], RZ ;  /* 0x0000cb0003187a10 */ /* 0x000fe40007ffe0ff */
[----:B------:R-:W-:Y:S02]  /*5ce0*/  IMNMX R0, R0, R3, !PT ;  /* 0x0000000300007217 */ /* 0x000fe40007800200 */
[----:B------:R-:W-:Y:S02]  /*5cf0*/  IMNMX R2, R2, R24, PT ;  /* 0x0000001802027217 */ /* 0x000fe40003800200 */
.L_x_595:
        /* <DEDUP_REMOVED lines=92> */
.L_x_601:
[----:B------:R-:W-:-:S04]  /*62c0*/  MOV R5, c[0x0][0x32c] ;  /* 0x0000cb0000057a02 */ /* 0x000fc80000000f00 */
[----:B------:R-:W-:-:S13]  /*62d0*/  ISETP.NE.AND P0, PT, R5, 0x1, PT ;  /* 0x000000010500780c */ /* 0x000fda0003f05270 */
[----:B------:R-:W-:-:S05]  /*62e0*/  @P0 IMAD.HI.U32 R5, R3, c[0x0][0x330], RZ ;  /* 0x0000cc0003050a27 */ /* 0x000fca00078e00ff */
[----:B------:R-:W-:Y:S02]  /*62f0*/  @P0 SHF.R.U32.HI R3, RZ, c[0x0][0x334], R5 ;  /* 0x0000cd00ff030a19 */ /* 0x000fe40000011605 */
.L_x_602:
[----:B------:R-:W-:Y:S05]  /*6300*/  BSYNC B0 ;  /* 0x0000000000007941 */ /* 0x000fea0003800000 */
.L_x_600:
[----:B------:R-:W-:-:S05]  /*6310*/  IMAD R3, R3, c[0x0][0x32c], R9 ;  /* 0x0000cb0003037a24 */ /* 0x000fca00078e0209 */
[----:B------:R-:W-:Y:S02]  /*6320*/  IADD3 R5, R3, c[0x0][0x32c], RZ ;  /* 0x0000cb0003057a10 */ /* 0x000fe40007ffe0ff */
[----:B------:R-:W-:Y:S02]  /*6330*/  IMNMX R0, R0, R3, !PT ;  /* 0x0000000300007217 */ /* 0x000fe40007800200 */
[----:B------:R-:W-:Y:S02]  /*6340*/  IMNMX R2, R2, R5, PT ;  /* 0x0000000502027217 */ /* 0x000fe40003800200 */
.L_x_599:
[----:B------:R-:W-:Y:S01]  /*6350*/  ISETP.NE.AND P0, PT, R23, RZ, PT ;  /* 0x000000ff1700720c */ /* 0x000fe20003f05270 */
[----:B------:R-:W-:Y:S01]  /*6360*/  LDSM.16.MT88.4 R36, [R193] ;  /* 0x00000000c124783b */ /* 0x000fe20000004200 */
[----:B------:R-:W-:Y:S02]  /*6370*/  FMNMX.FTZ R3, R25, R26, !PT ;  /* 0x0000001a19037209 */ /* 0x000fe40007810000 */
[----:B------:R-:W-:Y:S01]  /*6380*/  ISETP.GT.AND P0, PT, R0, 0x1, !P0 ;  /* 0x000000010000780c */ /* 0x000fe20004704270 */
[----:B------:R-:W-:Y:S01]  /*6390*/  LDSM.16.MT88.4 R64, [R189+0x800] ;  /* 0x00080000bd40783b */ /* 0x000fe20000004200 */
[----:B------:R-:W-:-:S02]  /*63a0*/  FMNMX.FTZ R3, R28, R3, !PT ;  /* 0x000000031c037209 */ /* 0x000fc40007810000 */
[----:B------:R-:W-:Y:S01]  /*63b0*/  ISETP.LT.OR P0, PT, R2, 0x2, P0 ;  /* 0x000000020200780c */ /* 0x000fe20000701670 */
[----:B------:R-:W-:Y:S01]  /*63c0*/  LDSM.16.MT88.4 R80, [R190+0x800] ;  /* 0x00080000be50783b */ /* 0x000fe20000004200 */
[----:B------:R-:W-:Y:S02]  /*63d0*/  FMNMX.FTZ R3, R29, R3, !PT ;  /* 0x000000031d037209 */ /* 0x000fe40007810000 */
[----:B------:R-:W-:Y:S02]  /*63e0*/  FSEL R73, R142, -INF , !P0 ;  /* 0xff8000008e497808 */ /* 0x000fe40004000000 */
[----:B------:R-:W-:Y:S02]  /*63f0*/  ISETP.NE.AND P0, PT, R22, RZ, PT ;  /* 0x000000ff1600720c */ /* 0x000fe40003f05270 */
[----:B------:R-:W-:Y:S02]  /*6400*/  FMNMX.FTZ R3, R30, R3, !PT ;  /* 0x000000031e037209 */ /* 0x000fe40007810000 */
        /* <DEDUP_REMOVED lines=30> */
[----:B------:R-:W-:-:S02]  /*65f0*/  ISETP.LT.OR P0, PT, R2, 0x19, P0 ;  /* 0x000000190200780c */ /* 0x000fc40000701670 */
[----:B------:R-:W-:Y:S02]  /*6600*/  FMNMX.FTZ R3, R176, R3, !PT ;  /* 0x00000003b0037209 */ /* 0x000fe40007810000 */
[----:B------:R-:W-:Y:S02]  /*6610*/  FSEL R92, R92, -INF , !P0 ;  /* 0xff8000005c5c7808 */ /* 0x000fe40004000000 */
[----:B------:R-:W-:Y:S02]  /*6620*/  ISETP.NE.AND P0, PT, R17, RZ, PT ;  /* 0x000000ff1100720c */ /* 0x000fe40003f05270 */
[----:B------:R-:W-:Y:S02]  /*6630*/  FMNMX.FTZ R3, R175, R3, !PT ;  /* 0x00000003af037209 */ /* 0x000fe40007810000 */
        /* <DEDUP_REMOVED lines=19> */
[----:B------:R-:W-:Y:S02]  /*6770*/  ISETP.GT.AND P0, PT, R0, 0x30, !P6 ;  /* 0x000000300000780c */ /* 0x000fe40007704270 */
[----:B------:R-:W-:Y:S02]  /*6780*/  ISETP.NE.AND P6, PT, R4, RZ, PT ;  /* 0x000000ff0400720c */ /* 0x000fe40003fc5270 */
[----:B------:R-:W1:Y:S01]  /*6790*/  SHFL.BFLY PT, R4, R3, 0x2, 0x1f ;  /* 0x0c401f0003047f89 */ /* 0x000e6200000e0000 */
[----:B------:R-:W-:-:S04]  /*67a0*/  ISETP.LT.OR P0, PT, R2, 0x31, P0 ;  /* 0x000000310200780c */ /* 0x000fc80000701670 */
[----:B------:R-:W-:Y:S02]  /*67b0*/  FSEL R163, R78, -INF , !P0 ;  /* 0xff8000004ea37808 */ /* 0x000fe40004000000 */
[----:B------:R-:W-:Y:S01]  /*67c0*/  ISETP.GT.AND P0, PT, R0, 0x31, !P5 ;  /* 0x000000310000780c */ /* 0x000fe20006f04270 */
[----:B------:R-:W-:Y:S01]  /*67d0*/  LDSM.16.MT88.4 R76, [R192+0x800] ;  /* 0x00080000c04c783b */ /* 0x000fe20000004200 */
[----:B------:R-:W-:Y:S02]  /*67e0*/  ISETP.NE.AND P5, PT, R10, RZ, PT ;  /* 0x000000ff0a00720c */ /* 0x000fe40003fa5270 */
[----:B------:R-:W-:-:S04]  /*67f0*/  ISETP.LT.OR P0, PT, R2, 0x32, P0 ;  /* 0x000000320200780c */ /* 0x000fc80000701670 */
[----:B------:R-:W-:Y:S02]  /*6800*/  FSEL R164, R72, -INF , !P0 ;  /* 0xff80000048a47808 */ /* 0x000fe40004000000 */
[----:B------:R-:W-:Y:S02]  /*6810*/  ISETP.GT.AND P0, PT, R0, 0x38, !P3 ;  /* 0x000000380000780c */ /* 0x000fe40005f04270 */
[----:B------:R-:W-:Y:S02]  /*6820*/  ISETP.NE.AND P3, PT, R11, RZ, PT ;  /* 0x000000ff0b00720c */ /* 0x000fe40003f65270 */
[----:B------:R-:W-:Y:S02]  /*6830*/  ISETP.LT.OR P0, PT, R2, 0x39, P0 ;  /* 0x000000390200780c */ /* 0x000fe40000701670 */
[----:B-1----:R-:W-:Y:S02]  /*6840*/  FMNMX.FTZ R3, R3, R4, !PT ;  /* 0x0000000403037209 */ /* 0x002fe40007810000 */
[----:B------:R-:W-:-:S02]  /*6850*/  FSEL R165, R50, -INF , !P0 ;  /* 0xff80000032a57808 */ /* 0x000fc40004000000 */
[----:B------:R-:W-:Y:S01]  /*6860*/  ISETP.GT.AND P0, PT, R0, 0x39, !P2 ;  /* 0x000000390000780c */ /* 0x000fe20005704270 */
[----:B------:R-:W1:Y:S01]  /*6870*/  SHFL.BFLY PT, R4, R3, 0x1, 0x1f ;  /* 0x0c201f0003047f89 */ /* 0x000e6200000e0000 */
[----:B------:R-:W-:Y:S02]  /*6880*/  ISETP.NE.AND P2, PT, R12, RZ, PT ;  /* 0x000000ff0c00720c */ /* 0x000fe40003f45270 */
[----:B------:R-:W-:Y:S02]  /*6890*/  ISETP.LT.OR P0, PT, R2, 0x3a, P0 ;  /* 0x0000003a0200780c */ /* 0x000fe40000701670 */
[C---:B------:R-:W-:Y:S02]  /*68a0*/  ISETP.GT.AND P2, PT, R0.reuse, 0x40, !P2 ;  /* 0x000000400000780c */ /* 0x040fe40005744270 */
[----:B------:R-:W-:Y:S02]  /*68b0*/  FSEL R168, R49, -INF , !P0 ;  /* 0xff80000031a87808 */ /* 0x000fe40004000000 */
[----:B------:R-:W-:-:S02]  /*68c0*/  ISETP.GT.AND P0, PT, R0, RZ, !P1 ;  /* 0x000000ff0000720c */ /* 0x000fc40004f04270 */
[----:B------:R-:W-:Y:S02]  /*68d0*/  ISETP.GT.AND P1, PT, R0, 0x41, !P3 ;  /* 0x000000410000780c */ /* 0x000fe40005f24270 */
[C---:B------:R-:W-:Y:S02]  /*68e0*/  ISETP.LT.OR P0, PT, R2.reuse, 0x1, P0 ;  /* 0x000000010200780c */ /* 0x040fe40000701670 */
[----:B------:R-:W-:Y:S02]  /*68f0*/  ISETP.LT.OR P3, PT, R2, 0x41, P2 ;  /* 0x000000410200780c */ /* 0x000fe40001761670 */
[----:B------:R-:W-:Y:S02]  /*6900*/  FSEL R68, R148, -INF , !P0 ;  /* 0xff80000094447808 */ /* 0x000fe40004000000 */
[----:B------:R-:W-:Y:S02]  /*6910*/  ISETP.LT.OR P2, PT, R2, 0x42, P1 ;  /* 0x000000420200780c */ /* 0x000fe40000f41670 */
[----:B------:R-:W-:-:S02]  /*6920*/  FMNMX.FTZ R7, R68, R73, !PT ;  /* 0x0000004944077209 */ /* 0x000fc40007810000 */
[----:B------:R-:W-:Y:S02]  /*6930*/  FSEL R162, R61, -INF , !P3 ;  /* 0xff8000003da27808 */ /* 0x000fe40005800000 */
[----:B-1----:R-:W-:Y:S02]  /*6940*/  FMNMX.FTZ R72, R3, R4, !PT ;  /* 0x0000000403487209 */ /* 0x002fe40007810000 */
[----:B------:R-:W-:Y:S02]  /*6950*/  FSEL R161, R59, -INF , !P2 ;  /* 0xff8000003ba17808 */ /* 0x000fe40005000000 */
[C---:B------:R-:W-:Y:S01]  /*6960*/  FSETP.NEU.FTZ.AND P0, PT, R72.reuse, -INF , PT ;  /* 0xff8000004800780b */ /* 0x040fe20003f1d000 */
[----:B------:R-:W-:-:S05]  /*6970*/  FMUL.FTZ R3, R72, c[0x0][0x2d0] ;  /* 0x0000b40048037a20 */ /* 0x000fca0000410000 */
[----:B------:R-:W-:Y:S02]  /*6980*/  FSEL R4, R3, RZ, P0 ;  /* 0x000000ff03047208 */ /* 0x000fe40000000000 */
[----:B------:R-:W-:-:S03]  /*6990*/  FMNMX.FTZ R3, R27, R32, !PT ;  /* 0x000000201b037209 */ /* 0x000fc60007810000 */
[----:B------:R-:W-:Y:S01]  /*69a0*/  FFMA.FTZ R6, R25, c[0x0][0x2d0], -R4 ;  /* 0x0000b40019067a23 */ /* 0x000fe20000010804 */
[----:B------:R-:W-:-:S03]  /*69b0*/  FMNMX.FTZ R3, R33, R3, !PT ;  /* 0x0000000321037209 */ /* 0x000fc60007810000 */
[----:B------:R1:W-:Y:S01]  /*69c0*/  MUFU.EX2 R8, R6 ;  /* 0x0000000600087308 */ /* 0x0003e20000000800 */
[----:B------:R-:W-:-:S04]  /*69d0*/  FMNMX.FTZ R3, R34, R3, !PT ;  /* 0x0000000322037209 */ /* 0x000fc80007810000 */
[----:B------:R-:W-:-:S04]  /*69e0*/  FMNMX.FTZ R3, R45, R3, !PT ;  /* 0x000000032d037209 */ /* 0x000fc80007810000 */
[----:B------:R-:W-:-:S04]  /*69f0*/  FMNMX.FTZ R3, R47, R3, !PT ;  /* 0x000000032f037209 */ /* 0x000fc80007810000 */
[----:B------:R-:W-:Y:S02]  /*6a00*/  FMNMX.FTZ R3, R60, R3, !PT ;  /* 0x000000033c037209 */ /* 0x000fe40007810000 */
[----:B-1----:R-:W-:Y:S01]  /*6a10*/  FMNMX.FTZ R6, R85, R7, !PT ;  /* 0x0000000755067209 */ /* 0x002fe20007810000 */
[----:B------:R-:W-:Y:S01]  /*6a20*/  FFMA.FTZ R7, R26, c[0x0][0x2d0], -R4 ;  /* 0x0000b4001a077a23 */ /* 0x000fe20000010804 */
[----:B------:R-:W-:Y:S02]  /*6a30*/  FMNMX.FTZ R3, R75, R3, !PT ;  /* 0x000000034b037209 */ /* 0x000fe40007810000 */
[----:B------:R-:W-:Y:S01]  /*6a40*/  FMNMX.FTZ R6, R84, R6, !PT ;  /* 0x0000000654067209 */ /* 0x000fe20007810000 */
[----:B------:R1:W2:Y:S01]  /*6a50*/  MUFU.EX2 R9, R7 ;  /* 0x0000000700097308 */ /* 0x0002a20000000800 */
[----:B------:R-:W-:Y:S02]  /*6a60*/  FMNMX.FTZ R3, R118, R3, !PT ;  /* 0x0000000376037209 */ /* 0x000fe40007810000 */
[----:B------:R-:W-:-:S02]  /*6a70*/  FMNMX.FTZ R6, R87, R6, !PT ;  /* 0x0000000657067209 */ /* 0x000fc40007810000 */
[----:B------:R-:W-:Y:S02]  /*6a80*/  FMNMX.FTZ R3, R119, R3, !PT ;  /* 0x0000000377037209 */ /* 0x000fe40007810000 */
[----:B------:R-:W-:Y:S02]  /*6a90*/  FMNMX.FTZ R6, R89, R6, !PT ;  /* 0x0000000659067209 */ /* 0x000fe40007810000 */
[----:B------:R-:W-:Y:S02]  /*6aa0*/  FMNMX.FTZ R3, R131, R3, !PT ;  /* 0x0000000383037209 */ /* 0x000fe40007810000 */
[----:B------:R-:W-:Y:S02]  /*6ab0*/  FMNMX.FTZ R6, R92, R6, !PT ;  /* 0x000000065c067209 */ /* 0x000fe40007810000 */
[----:B------:R-:W-:Y:S02]  /*6ac0*/  FMNMX.FTZ R3, R132, R3, !PT ;  /* 0x0000000384037209 */ /* 0x000fe40007810000 */
[----:B------:R-:W-:Y:S01]  /*6ad0*/  FMNMX.FTZ R6, R93, R6, !PT ;  /* 0x000000065d067209 */ /* 0x000fe20007810000 */
[----:B-1----:R-:W-:Y:S01]  /*6ae0*/  FFMA.FTZ R7, R28, c[0x0][0x2d0], -R4 ;  /* 0x0000b4001c077a23 */ /* 0x002fe20000010804 */
[----:B------:R-:W-:-:S02]  /*6af0*/  FMNMX.FTZ R3, R134, R3, !PT ;  /* 0x0000000386037209 */ /* 0x000fc40007810000 */
[----:B------:R-:W-:Y:S01]  /*6b00*/  FMNMX.FTZ R6, R133, R6, !PT ;  /* 0x0000000685067209 */ /* 0x000fe20007810000 */
[----:B------:R1:W-:Y:S01]  /*6b10*/  MUFU.EX2 R185, R7 ;  /* 0x0000000700b97308 */ /* 0x0003e20000000800 */
[----:B------:R-:W-:Y:S02]  /*6b20*/  FMNMX.FTZ R3, R144, R3, !PT ;  /* 0x0000000390037209 */ /* 0x000fe40007810000 */
[----:B------:R-:W-:Y:S02]  /*6b30*/  FMNMX.FTZ R6, R153, R6, !PT ;  /* 0x0000000699067209 */ /* 0x000fe40007810000 */
[----:B------:R-:W-:Y:S02]  /*6b40*/  FMNMX.FTZ R3, R152, R3, !PT ;  /* 0x0000000398037209 */ /* 0x000fe40007810000 */
[----:B--2---:R-:W-:Y:S02]  /*6b50*/  F2FP.BF16.PACK_AB R12, R9, R8 ;  /* 0x00000008090c723e */ /* 0x004fe400000010ff */
[----:B------:R-:W-:-:S04]  /*6b60*/  FMNMX.FTZ R3, R154, R3, !PT ;  /* 0x000000039a037209 */ /* 0x000fc80007810000 */
[----:B------:R-:W-:Y:S01]  /*6b70*/  FMNMX.FTZ R3, R173, R3, !PT ;  /* 0x00000003ad037209 */ /* 0x000fe20007810000 */
[----:B-1----:R-:W-:-:S03]  /*6b80*/  FFMA.FTZ R7, R29, c[0x0][0x2d0], -R4 ;  /* 0x0000b4001d077a23 */ /* 0x002fc60000010804 */
[----:B------:R-:W-:Y:S01]  /*6b90*/  FMNMX.FTZ R3, R172, R3, !PT ;  /* 0x00000003ac037209 */ /* 0x000fe20007810000 */
[----:B------:R1:W2:Y:S03]  /*6ba0*/  MUFU.EX2 R184, R7 ;  /* 0x0000000700b87308 */ /* 0x0002a60000000800 */
[----:B------:R-:W-:-:S04]  /*6bb0*/  FMNMX.FTZ R3, R171, R3, !PT ;  /* 0x00000003ab037209 */ /* 0x000fc80007810000 */
[----:B------:R-:W-:-:S05]  /*6bc0*/  FMNMX.FTZ R3, R169, R3, !PT ;  /* 0x00000003a9037209 */ /* 0x000fca0007810000 */
[----:B------:R-:W3:Y:S01]  /*6bd0*/  SHFL.BFLY PT, R5, R3, 0x2, 0x1f ;  /* 0x0c401f0003057f89 */ /* 0x000ee200000e0000 */
[----:B-1----:R-:W-:Y:S01]  /*6be0*/  FFMA.FTZ R7, R30, c[0x0][0x2d0], -R4 ;  /* 0x0000b4001e077a23 */ /* 0x002fe20000010804 */
[----:B--2---:R-:W-:Y:S02]  /*6bf0*/  F2FP.BF16.PACK_AB R14, R184, R185 ;  /* 0x000000b9b80e723e */ /* 0x004fe400000010ff */
[----:B------:R-:W-:Y:S01]  /*6c00*/  LDSM.16.MT88.4 R28, [R189] ;  /* 0x00000000bd1c783b */ /* 0x000fe20000004200 */
[----:B------:R1:W-:Y:S01]  /*6c10*/  MUFU.EX2 R183, R7 ;  /* 0x0000000700b77308 */ /* 0x0003e20000000800 */
[----:B---3--:R-:W-:Y:S02]  /*6c20*/  FMNMX.FTZ R3, R3, R5, !PT ;  /* 0x0000000503037209 */ /* 0x008fe40007810000 */
[----:B-1----:R-:W-:-:S03]  /*6c30*/  FMNMX.FTZ R7, R155, R6, !PT ;  /* 0x000000069b077209 */ /* 0x002fc60007810000 */
[----:B------:R-:W1:Y:S01]  /*6c40*/  SHFL.BFLY PT, R5, R3, 0x1, 0x1f ;  /* 0x0c201f0003057f89 */ /* 0x000e6200000e0000 */
[----:B------:R-:W-:Y:S02]  /*6c50*/  FMNMX.FTZ R7, R157, R7, !PT ;  /* 0x000000079d077209 */ /* 0x000fe40007810000 */
[----:B-1----:R-:W-:Y:S02]  /*6c60*/  FMNMX.FTZ R71, R3, R5, !PT ;  /* 0x0000000503477209 */ /* 0x002fe40007810000 */
[----:B------:R-:W-:Y:S02]  /*6c70*/  FMNMX.FTZ R5, R69, R74, !PT ;  /* 0x0000004a45057209 */ /* 0x000fe40007810000 */
[C---:B------:R-:W-:Y:S01]  /*6c80*/  FSETP.NEU.FTZ.AND P0, PT, R71.reuse, -INF , PT ;  /* 0xff8000004700780b */ /* 0x040fe20003f1d000 */
[----:B------:R-:W-:Y:S01]  /*6c90*/  FMUL.FTZ R3, R71, c[0x0][0x2d0] ;  /* 0x0000b40047037a20 */ /* 0x000fe20000410000 */
[----:B------:R-:W-:-:S04]  /*6ca0*/  FMNMX.FTZ R5, R86, R5, !PT ;  /* 0x0000000556057209 */ /* 0x000fc80007810000 */
[----:B------:R-:W-:Y:S02]  /*6cb0*/  FMNMX.FTZ R5, R88, R5, !PT ;  /* 0x0000000558057209 */ /* 0x000fe40007810000 */
[----:B------:R-:W-:Y:S02]  /*6cc0*/  FSEL R3, R3, RZ, P0 ;  /* 0x000000ff03037208 */ /* 0x000fe40000000000 */
[----:B------:R-:W-:Y:S02]  /*6cd0*/  FMNMX.FTZ R5, R90, R5, !PT ;  /* 0x000000055a057209 */ /* 0x000fe40007810000 */
[C---:B------:R-:W-:Y:S01]  /*6ce0*/  ISETP.GT.AND P0, PT, R0.reuse, 0x48, !P5 ;  /* 0x000000480000780c */ /* 0x040fe20006f04270 */
[----:B------:R-:W-:Y:S01]  /*6cf0*/  FFMA.FTZ R6, R27, c[0x0][0x2d0], -R3 ;  /* 0x0000b4001b067a23 */ /* 0x000fe20000010803 */
[----:B------:R-:W-:Y:S02]  /*6d00*/  FMNMX.FTZ R5, R91, R5, !PT ;  /* 0x000000055b057209 */ /* 0x000fe40007810000 */
[----:B------:R-:W-:Y:S01]  /*6d10*/  ISETP.GT.AND P5, PT, R0, 0x49, !P6 ;  /* 0x000000490000780c */ /* 0x000fe200077a4270 */
[----:B------:R1:W-:Y:S01]  /*6d20*/  MUFU.EX2 R249, R6 ;  /* 0x0000000600f97308 */ /* 0x0003e20000000800 */
[----:B------:R-:W-:-:S02]  /*6d30*/  FMNMX.FTZ R5, R94, R5, !PT ;  /* 0x000000055e057209 */ /* 0x000fc40007810000 */
[C---:B------:R-:W-:Y:S02]  /*6d40*/  ISETP.LT.OR P1, PT, R2.reuse, 0x49, P0 ;  /* 0x000000490200780c */ /* 0x040fe40000721670 */
[----:B------:R-:W-:Y:S02]  /*6d50*/  FMNMX.FTZ R5, R95, R5, !PT ;  /* 0x000000055f057209 */ /* 0x000fe40007810000 */
[----:B------:R-:W-:Y:S01]  /*6d60*/  ISETP.LT.OR P0, PT, R2, 0x4a, P5 ;  /* 0x0000004a0200780c */ /* 0x000fe20002f01670 */
[----:B------:R-:W-:Y:S01]  /*6d70*/  FFMA.FTZ R2, R34, c[0x0][0x2d0], -R3 ;  /* 0x0000b40022027a23 */ /* 0x000fe20000010803 */
[----:B------:R-:W-:Y:S02]  /*6d80*/  FMNMX.FTZ R5, R135, R5, !PT ;  /* 0x0000000587057209 */ /* 0x000fe40007810000 */
[----:B------:R-:W-:Y:S01]  /*6d90*/  FSEL R160, R51, -INF , !P1 ;  /* 0xff80000033a07808 */ /* 0x000fe20004800000 */
[----:B------:R-:W-:Y:S01]  /*6da0*/  MUFU.EX2 R246, R2 ;  /* 0x0000000200f67308 */ /* 0x000fe20000000800 */
[----:B------:R-:W-:-:S02]  /*6db0*/  FMNMX.FTZ R5, R147, R5, !PT ;  /* 0x0000000593057209 */ /* 0x000fc40007810000 */
[----:B------:R-:W-:Y:S02]  /*6dc0*/  FSEL R159, R43, -INF , !P0 ;  /* 0xff8000002b9f7808 */ /* 0x000fe40004000000 */
[----:B------:R-:W-:Y:S02]  /*6dd0*/  FMNMX.FTZ R5, R156, R5, !PT ;  /* 0x000000059c057209 */ /* 0x000fe40007810000 */
[----:B-1----:R-:W-:Y:S02]  /*6de0*/  FMNMX.FTZ R6, R163, R7, !PT ;  /* 0x00000007a3067209 */ /* 0x002fe40007810000 */
[----:B------:R-:W-:Y:S02]  /*6df0*/  FMNMX.FTZ R5, R158, R5, !PT ;  /* 0x000000059e057209 */ /* 0x000fe40007810000 */
[----:B------:R-:W-:Y:S02]  /*6e00*/  FMNMX.FTZ R6, R164, R6, !PT ;  /* 0x00000006a4067209 */ /* 0x000fe40007810000 */
[----:B------:R-:W-:-:S02]  /*6e10*/  FMNMX.FTZ R5, R167, R5, !PT ;  /* 0x00000005a7057209 */ /* 0x000fc40007810000 */
[----:B------:R-:W-:Y:S02]  /*6e20*/  FMNMX.FTZ R6, R165, R6, !PT ;  /* 0x00000006a5067209 */ /* 0x000fe40007810000 */
[----:B------:R-:W-:-:S04]  /*6e30*/  FMNMX.FTZ R5, R166, R5, !PT ;  /* 0x00000005a6057209 */ /* 0x000fc80007810000 */
[----:B------:R-:W-:-:S04]  /*6e40*/  FMNMX.FTZ R5, R170, R5, !PT ;  /* 0x00000005aa057209 */ /* 0x000fc80007810000 */
[----:B------:R-:W-:-:S04]  /*6e50*/  FMNMX.FTZ R5, R174, R5, !PT ;  /* 0x00000005ae057209 */ /* 0x000fc80007810000 */
[----:B------:R-:W-:-:S04]  /*6e60*/  FMNMX.FTZ R5, R179, R5, !PT ;  /* 0x00000005b3057209 */ /* 0x000fc80007810000 */
[----:B------:R-:W-:Y:S01]  /*6e70*/  FMNMX.FTZ R0, R181, R5, !PT ;  /* 0x00000005b5007209 */ /* 0x000fe20007810000 */
[----:B------:R-:W-:-:S03]  /*6e80*/  FFMA.FTZ R5, R32, c[0x0][0x2d0], -R3 ;  /* 0x0000b40020057a23 */ /* 0x000fc60000010803 */
[----:B------:R-:W-:Y:S01]  /*6e90*/  FMNMX.FTZ R0, R182, R0, !PT ;  /* 0x00000000b6007209 */ /* 0x000fe20007810000 */
[----:B------:R1:W2:Y:S03]  /*6ea0*/  MUFU.EX2 R245, R5 ;  /* 0x0000000500f57308 */ /* 0x0002a60000000800 */
[----:B------:R-:W-:-:S05]  /*6eb0*/  FMNMX.FTZ R0, R180, R0, !PT ;  /* 0x00000000b4007209 */ /* 0x000fca0007810000 */
[----:B------:R-:W3:Y:S01]  /*6ec0*/  SHFL.BFLY PT, R7, R0, 0x2, 0x1f ;  /* 0x0c401f0000077f89 */ /* 0x000ee200000e0000 */
[----:B-1----:R-:W-:Y:S01]  /*6ed0*/  FFMA.FTZ R5, R33, c[0x0][0x2d0], -R3 ;  /* 0x0000b40021057a23 */ /* 0x002fe20000010803 */
[----:B--2---:R-:W-:Y:S02]  /*6ee0*/  F2FP.BF16.PACK_AB R13, R245, R249 ;  /* 0x000000f9f50d723e */ /* 0x004fe400000010ff */
[----:B------:R-:W-:Y:S01]  /*6ef0*/  LDSM.16.MT88.4 R32, [R190] ;  /* 0x00000000be20783b */ /* 0x000fe20000004200 */
[----:B------:R1:W2:Y:S01]  /*6f00*/  MUFU.EX2 R248, R5 ;  /* 0x0000000500f87308 */ /* 0x0002a20000000800 */
[----:B---3--:R-:W-:Y:S02]  /*6f10*/  FMNMX.FTZ R0, R0, R7, !PT ;  /* 0x0000000700007209 */ /* 0x008fe40007810000 */
[----:B-1----:R-:W-:-:S03]  /*6f20*/  FMNMX.FTZ R5, R168, R6, !PT ;  /* 0x00000006a8057209 */ /* 0x002fc60007810000 */
[----:B------:R-:W1:Y:S01]  /*6f30*/  SHFL.BFLY PT, R7, R0, 0x1, 0x1f ;  /* 0x0c201f0000077f89 */ /* 0x000e6200000e0000 */
[----:B--2---:R-:W-:Y:S02]  /*6f40*/  F2FP.BF16.PACK_AB R15, R246, R248 ;  /* 0x000000f8f60f723e */ /* 0x004fe400000010ff */
[----:B------:R-:W-:-:S04]  /*6f50*/  FMNMX.FTZ R5, R162, R5, !PT ;  /* 0x00000005a2057209 */ /* 0x000fc80007810000 */
[----:B------:R-:W-:Y:S01]  /*6f60*/  FMNMX.FTZ R2, R161, R5, !PT ;  /* 0x00000005a1027209 */ /* 0x000fe20007810000 */
[----:B------:R-:W-:Y:S01]  /*6f70*/  FFMA.FTZ R5, R40, c[0x0][0x2d0], -R4 ;  /* 0x0000b40028057a23 */ /* 0x000fe20000010804 */
[C---:B------:R-:W-:Y:S01]  /*6f80*/  HMMA.16816.F32.BF16 R48, R12.reuse, R28, RZ ;  /* 0x0000001c0c30723c */ /* 0x040fe200000418ff */
[----:B------:R-:W-:Y:S01]  /*6f90*/  LDSM.16.MT88.4 R40, [R192] ;  /* 0x00000000c028783b */ /* 0x000fe20000004200 */
[----:B------:R-:W-:Y:S01]  /*6fa0*/  FMNMX.FTZ R2, R160, R2, !PT ;  /* 0x00000002a0027209 */ /* 0x000fe20007810000 */
[----:B------:R2:W-:Y:S03]  /*6fb0*/  MUFU.EX2 R250, R5 ;  /* 0x0000000500fa7308 */ /* 0x0005e60000000800 */
[----:B------:R-:W-:Y:S02]  /*6fc0*/  FMNMX.FTZ R2, R159, R2, !PT ;  /* 0x000000029f027209 */ /* 0x000fe40007810000 */
[----:B------:R-:W-:Y:S03]  /*6fd0*/  HMMA.16816.F32.BF16 R56, R12, R36, RZ ;  /* 0x000000240c38723c */ /* 0x000fe600000418ff */
[----:B------:R-:W3:Y:S01]  /*6fe0*/  SHFL.BFLY PT, R6, R2, 0x2, 0x1f ;  /* 0x0c401f0002067f89 */ /* 0x000ee200000e0000 */
[----:B-1----:R-:W-:Y:S01]  /*6ff0*/  FMNMX.FTZ R70, R0, R7, !PT ;  /* 0x0000000700467209 */ /* 0x002fe20007810000 */
[----:B------:R-:W-:-:S03]  /*7000*/  FFMA.FTZ R0, R60, c[0x0][0x2d0], -R3 ;  /* 0x0000b4003c007a23 */ /* 0x000fc60000010803 */
[----:B------:R-:W-:Y:S01]  /*7010*/  HMMA.16816.F32.BF16 R20, R12, R38, RZ ;  /* 0x000000260c14723c */ /* 0x000fe200000418ff */
[----:B------:R-:W-:Y:S01]  /*7020*/  LDSM.16.MT88.4 R60, [R193+0x800] ;  /* 0x00080000c13c783b */ /* 0x000fe20000004200 */
[----:B--2---:R-:W-:Y:S01]  /*7030*/  FFMA.FTZ R5, R44, c[0x0][0x2d0], -R4 ;  /* 0x0000b4002c057a23 */ /* 0x004fe20000010804 */
[----:B------:R1:W-:Y:S01]  /*7040*/  MUFU.EX2 R242, R0 ;  /* 0x0000000000f27308 */ /* 0x0003e20000000800 */
[----:B------:R-:W-:-:S04]  /*7050*/  FSETP.NEU.FTZ.AND P0, PT, R70, -INF , PT ;  /* 0xff8000004600780b */ /* 0x000fc80003f1d000 */
[C---:B------:R-:W-:Y:S03]  /*7060*/  HMMA.16816.F32.BF16 R16, R12.reuse, R34, RZ ;  /* 0x000000220c10723c */ /* 0x040fe600000418ff */
[----:B------:R2:W-:Y:S01]  /*7070*/  MUFU.EX2 R251, R5 ;  /* 0x0000000500fb7308 */ /* 0x0005e20000000800 */
[----:B---3--:R-:W-:Y:S01]  /*7080*/  FMNMX.FTZ R2, R2, R6, !PT ;  /* 0x0000000602027209 */ /* 0x008fe20007810000 */
[----:B-1----:R-:W-:Y:S02]  /*7090*/  FMUL.FTZ R0, R70, c[0x0][0x2d0] ;  /* 0x0000b40046007a20 */ /* 0x002fe40000410000 */
[----:B------:R-:W-:Y:S02]  /*70a0*/  FFMA.FTZ R6, R75, c[0x0][0x2d0], -R3 ;  /* 0x0000b4004b067a23 */ /* 0x000fe40000010803 */
[----:B------:R-:W1:Y:S01]  /*70b0*/  SHFL.BFLY PT, R7, R2, 0x1, 0x1f ;  /* 0x0c201f0002077f89 */ /* 0x000e6200000e0000 */
[----:B------:R-:W-:Y:S01]  /*70c0*/  HMMA.16816.F32.BF16 R24, R12, R40, RZ ;  /* 0x000000280c18723c */ /* 0x000fe200000418ff */
[----:B------:R-:W3:Y:S01]  /*70d0*/  MUFU.EX2 R247, R6 ;  /* 0x0000000600f77308 */ /* 0x000ee20000000800 */
[----:B------:R-:W-:-:S02]  /*70e0*/  IMAD.MOV.U32 R75, RZ, RZ, R97 ;  /* 0x000000ffff4b7224 */ /* 0x000fc400078e0061 */
[----:B--2---:R-:W-:-:S05]  /*70f0*/  FFMA.FTZ R5, R46, c[0x0][0x2d0], -R4 ;  /* 0x0000b4002e057a23 */ /* 0x004fca0000010804 */
[----:B------:R2:W4:Y:S01]  /*7100*/  MUFU.EX2 R252, R5 ;  /* 0x0000000500fc7308 */ /* 0x0005220000000800 */
[----:B---3--:R-:W-:Y:S01]  /*7110*/  F2FP.BF16.PACK_AB R11, R247, R242 ;  /* 0x000000f2f70b723e */ /* 0x008fe200000010ff */
[----:B--2---:R-:W-:Y:S01]  /*7120*/  FFMA.FTZ R5, R52, c[0x0][0x2d0], -R4 ;  /* 0x0000b40034057a23 */ /* 0x004fe20000010804 */
[----:B----4-:R-:W-:Y:S01]  /*7130*/  F2FP.BF16.PACK_AB R10, R252, R251 ;  /* 0x000000fbfc0a723e */ /* 0x010fe200000010ff */
[----:B------:R-:W-:Y:S04]  /*7140*/  HMMA.16816.F32.BF16 R52, R12, R32, RZ ;  /* 0x000000200c34723c */ /* 0x000fe800000418ff */
[----:B------:R2:W-:Y:S02]  /*7150*/  MUFU.EX2 R96, R5 ;  /* 0x0000000500607308 */ /* 0x0005e40000000800 */
[----:B--2---:R-:W-:-:S06]  /*7160*/  FFMA.FTZ R5, R45, c[0x0][0x2d0], -R3 ;  /* 0x0000b4002d057a23 */ /* 0x004fcc0000010803 */
[----:B------:R2:W-:Y:S02]  /*7170*/  MUFU.EX2 R241, R5 ;  /* 0x0000000500f17308 */ /* 0x0005e40000000800 */
[----:B--2---:R-:W-:Y:S02]  /*7180*/  FFMA.FTZ R5, R47, c[0x0][0x2d0], -R3 ;  /* 0x0000b4002f057a23 */ /* 0x004fe40000010803 */
[C---:B------:R-:W-:Y:S04]  /*7190*/  HMMA.16816.F32.BF16 R44, R12.reuse, R30, RZ ;  /* 0x0000001e0c2c723c */ /* 0x040fe800000418ff */
[----:B------:R2:W3:Y:S04]  /*71a0*/  MUFU.EX2 R240, R5 ;  /* 0x0000000500f07308 */ /* 0x0004e80000000800 */
[----:B------:R-:W-:Y:S01]  /*71b0*/  HMMA.16816.F32.BF16 R12, R12, R42, RZ ;  /* 0x0000002a0c0c723c */ /* 0x000fe200000418ff */
[----:B--2---:R-:W-:-:S05]  /*71c0*/  FSEL R5, R0, RZ, P0 ;  /* 0x000000ff00057208 */ /* 0x004fca0000000000 */
[--C-:B------:R-:W-:Y:S02]  /*71d0*/  FFMA.FTZ R0, R69, c[0x0][0x2d0], -R5.reuse ;  /* 0x0000b40045007a23 */ /* 0x100fe40000010805 */
[----:B------:R-:W-:Y:S02]  /*71e0*/  FFMA.FTZ R6, R74, c[0x0][0x2d0], -R5 ;  /* 0x0000b4004a067a23 */ /* 0x000fe40000010805 */
[----:B------:R1:W-:Y:S01]  /*71f0*/  MUFU.EX2 R238, R0 ;  /* 0x0000000000ee7308 */ /* 0x0003e20000000800 */
[----:B------:R-:W-:Y:S01]  /*7200*/  IMAD.MOV.U32 R74, RZ, RZ, R9 ;  /* 0x000000ffff4a7224 */ /* 0x000fe200078e0009 */
[----:B---3--:R-:W-:-:S06]  /*7210*/  F2FP.BF16.PACK_AB R9, R240, R241 ;  /* 0x000000f1f009723e */ /* 0x008fcc00000010ff */
[----:B------:R2:W3:Y:S01]  /*7220*/  MUFU.EX2 R236, R6 ;  /* 0x0000000600ec7308 */ /* 0x0004e20000000800 */
[----:B-1----:R-:W-:Y:S01]  /*7230*/  FMNMX.FTZ R0, R2, R7, !PT ;  /* 0x0000000702007209 */ /* 0x002fe20007810000 */
[----:B------:R-:W-:Y:S02]  /*7240*/  FFMA.FTZ R2, R86, c[0x0][0x2d0], -R5 ;  /* 0x0000b40056027a23 */ /* 0x000fe40000010805 */
[----:B------:R-:W-:Y:S01]  /*7250*/  IMAD.MOV.U32 R7, RZ, RZ, R8 ;  /* 0x000000ffff077224 */ /* 0x000fe200078e0008 */
[----:B------:R-:W-:-:S03]  /*7260*/  FSETP.NEU.FTZ.AND P0, PT, R0, -INF , PT ;  /* 0xff8000000000780b */ /* 0x000fc60003f1d000 */
[----:B------:R1:W-:Y:S01]  /*7270*/  MUFU.EX2 R237, R2 ;  /* 0x0000000200ed7308 */ /* 0x0003e20000000800 */
[----:B------:R-:W-:Y:S01]  /*7280*/  F2FP.BF16.PACK_AB R8, R250, R183 ;  /* 0x000000b7fa08723e */ /* 0x000fe200000010ff */
[----:B--2---:R-:W-:-:S06]  /*7290*/  FFMA.FTZ R6, R88, c[0x0][0x2d0], -R5 ;  /* 0x0000b40058067a23 */ /* 0x004fcc0000010805 */
[----:B------:R2:W4:Y:S01]  /*72a0*/  MUFU.EX2 R235, R6 ;  /* 0x0000000600eb7308 */ /* 0x0005220000000800 */
[----:B------:R-:W-:Y:S01]  /*72b0*/  HMMA.16816.F32.BF16 R124, R8, R64, R48 ;  /* 0x00000040087c723c */ /* 0x000fe20000041830 */
[----:B-1----:R-:W-:-:S07]  /*72c0*/  FMUL.FTZ R2, R0, c[0x0][0x2d0] ;  /* 0x0000b40000027a20 */ /* 0x002fce0000410000 */
[----:B------:R-:W-:Y:S01]  /*72d0*/  HMMA.16816.F32.BF16 R120, R8, R60, R56 ;  /* 0x0000003c0878723c */ /* 0x000fe20000041838 */
[----:B------:R-:W-:-:S07]  /*72e0*/  FSEL R2, R2, RZ, P0 ;  /* 0x000000ff02027208 */ /* 0x000fce0000000000 */
[----:B------:R-:W-:Y:S01]  /*72f0*/  HMMA.16816.F32.BF16 R48, R8, R80, R52 ;  /* 0x000000500830723c */ /* 0x000fe20000041834 */
[----:B--2---:R-:W-:-:S04]  /*7300*/  FFMA.FTZ R6, R68, c[0x0][0x2d0], -R2 ;  /* 0x0000b40044067a23 */ /* 0x004fc80000010802 */
[----:B------:R1:W-:Y:S03]  /*7310*/  MUFU.EX2 R69, R6 ;  /* 0x0000000600457308 */ /* 0x0003e60000000800 */
[C---:B------:R-:W-:Y:S08]  /*7320*/  HMMA.16816.F32.BF16 R108, R8.reuse, R76, R24 ;  /* 0x0000004c086c723c */ /* 0x040ff00000041818 */
[----:B------:R-:W-:Y:S01]  /*7330*/  HMMA.16816.F32.BF16 R104, R8, R66, R44 ;  /* 0x000000420868723c */ /* 0x000fe2000004182c */
[----:B-1----:R-:W-:-:S02]  /*7340*/  FFMA.FTZ R6, R73, c[0x0][0x2d0], -R2 ;  /* 0x0000b40049067a23 */ /* 0x002fc40000010802 */
[----:B------:R-:W-:-:S05]  /*7350*/  IMAD.MOV.U32 R73, RZ, RZ, R96 ;  /* 0x000000ffff497224 */ /* 0x000fca00078e0060 */
[C---:B------:R-:W-:Y:S01]  /*7360*/  HMMA.16816.F32.BF16 R100, R8.reuse, R62, R20 ;  /* 0x0000003e0864723c */ /* 0x040fe20000041814 */
[----:B------:R1:W2:Y:S07]  /*7370*/  MUFU.EX2 R233, R6 ;  /* 0x0000000600e97308 */ /* 0x0002ae0000000800 */
[C---:B------:R-:W-:Y:S08]  /*7380*/  HMMA.16816.F32.BF16 R112, R8.reuse, R82, R16 ;  /* 0x000000520870723c */ /* 0x040ff00000041810 */
[----:B------:R-:W-:Y:S01]  /*7390*/  HMMA.16816.F32.BF16 R96, R8, R78, R12 ;  /* 0x0000004e0860723c */ /* 0x000fe2000004180c */
[----:B-1----:R-:W-:-:S04]  /*73a0*/  FFMA.FTZ R6, R85, c[0x0][0x2d0], -R2 ;  /* 0x0000b40055067a23 */ /* 0x002fc80000010802 */
[----:B------:R1:W-:Y:S02]  /*73b0*/  MUFU.EX2 R234, R6 ;  /* 0x0000000600ea7308 */ /* 0x0003e40000000800 */
[----:B---3--:R-:W-:Y:S02]  /*73c0*/  F2FP.BF16.PACK_AB R8, R236, R238 ;  /* 0x000000eeec08723e */ /* 0x008fe400000010ff */
[----:B----4-:R-:W-:Y:S02]  /*73d0*/  F2FP.BF16.PACK_AB R10, R235, R237 ;  /* 0x000000edeb0a723e */ /* 0x010fe400000010ff */
[----:B--2---:R-:W-:Y:S01]  /*73e0*/  F2FP.BF16.PACK_AB R9, R233, R69 ;  /* 0x00000045e909723e */ /* 0x004fe200000010ff */
[----:B-1----:R-:W-:-:S04]  /*73f0*/  FFMA.FTZ R6, R84, c[0x0][0x2d0], -R2 ;  /* 0x0000b40054067a23 */ /* 0x002fc80000010802 */
[----:B------:R1:W2:Y:S02]  /*7400*/  MUFU.EX2 R232, R6 ;  /* 0x0000000600e87308 */ /* 0x0002a40000000800 */
[----:B-1----:R-:W-:Y:S01]  /*7410*/  FFMA.FTZ R6, R90, c[0x0][0x2d0], -R5 ;  /* 0x0000b4005a067a23 */ /* 0x002fe20000010805 */
[----:B--2---:R-:W-:-:S05]  /*7420*/  F2FP.BF16.PACK_AB R11, R232, R234 ;  /* 0x000000eae80b723e */ /* 0x004fca00000010ff */
[----:B------:R1:W-:Y:S02]  /*7430*/  MUFU.EX2 R230, R6 ;  /* 0x0000000600e67308 */ /* 0x0003e40000000800 */
[C---:B------:R-:W-:Y:S08]  /*7440*/  HMMA.16816.F32.BF16 R16, R8.reuse, R32, RZ ;  /* 0x000000200810723c */ /* 0x040ff000000418ff */
[----:B------:R-:W-:Y:S01]  /*7450*/  HMMA.16816.F32.BF16 R24, R8, R28, RZ ;  /* 0x0000001c0818723c */ /* 0x000fe200000418ff */
[----:B-1----:R-:W-:-:S04]  /*7460*/  FFMA.FTZ R6, R91, c[0x0][0x2d0], -R5 ;  /* 0x0000b4005b067a23 */ /* 0x002fc80000010805 */
[----:B------:R1:W2:Y:S03]  /*7470*/  MUFU.EX2 R229, R6 ;  /* 0x0000000600e57308 */ /* 0x0002a60000000800 */
[C---:B------:R-:W-:Y:S08]  /*7480*/  HMMA.16816.F32.BF16 R20, R8.reuse, R36, RZ ;  /* 0x000000240814723c */ /* 0x040ff000000418ff */
[----:B------:R-:W-:Y:S01]  /*7490*/  HMMA.16816.F32.BF16 R44, R8, R34, RZ ;  /* 0x00000022082c723c */ /* 0x000fe200000418ff */
[----:B-1----:R-:W-:-:S07]  /*74a0*/  FFMA.FTZ R6, R94, c[0x0][0x2d0], -R5 ;  /* 0x0000b4005e067a23 */ /* 0x002fce0000010805 */
[C---:B------:R-:W-:Y:S01]  /*74b0*/  HMMA.16816.F32.BF16 R28, R8.reuse, R30, RZ ;  /* 0x0000001e081c723c */ /* 0x040fe200000418ff */
[----:B------:R1:W-:Y:S07]  /*74c0*/  MUFU.EX2 R228, R6 ;  /* 0x0000000600e47308 */ /* 0x0003ee0000000800 */
[C---:B------:R-:W-:Y:S08]  /*74d0*/  HMMA.16816.F32.BF16 R36, R8.reuse, R38, RZ ;  /* 0x000000260824723c */ /* 0x040ff000000418ff */
[----:B------:R-:W-:Y:S01]  /*74e0*/  HMMA.16816.F32.BF16 R12, R8, R40, RZ ;  /* 0x00000028080c723c */ /* 0x000fe200000418ff */
[----:B-1----:R-:W-:-:S04]  /*74f0*/  FFMA.FTZ R6, R95, c[0x0][0x2d0], -R5 ;  /* 0x0000b4005f067a23 */ /* 0x002fc80000010805 */
[----:B------:R1:W3:Y:S03]  /*7500*/  MUFU.EX2 R231, R6 ;  /* 0x0000000600e77308 */ /* 0x0002e60000000800 */
[----:B------:R-:W-:Y:S07]  /*7510*/  HMMA.16816.F32.BF16 R32, R8, R42, RZ ;  /* 0x0000002a0820723c */ /* 0x000fee00000418ff */
[----:B--2---:R-:W-:Y:S01]  /*7520*/  F2FP.BF16.PACK_AB R8, R229, R230 ;  /* 0x000000e6e508723e */ /* 0x004fe200000010ff */
[----:B-1----:R-:W-:Y:S01]  /*7530*/  FFMA.FTZ R6, R87, c[0x0][0x2d0], -R2 ;  /* 0x0000b40057067a23 */ /* 0x002fe20000010802 */
[----:B---3--:R-:W-:-:S03]  /*7540*/  F2FP.BF16.PACK_AB R10, R231, R228 ;  /* 0x000000e4e70a723e */ /* 0x008fc600000010ff */
        /* <DEDUP_REMOVED lines=11> */
[C---:B------:R-:W-:Y:S01]  /*7600*/  HMMA.16816.F32.BF16 R140, R8.reuse, R80, R16 ;  /* 0x00000050088c723c */ /* 0x040fe20000041810 */
[----:B------:R-:W3:Y:S07]  /*7610*/  LDSM.16.MT88.4 R16, [R189+0x1000] ;  /* 0x00100000bd10783b */ /* 0x000eee0000004200 */
[----:B------:R-:W-:Y:S01]  /*7620*/  HMMA.16816.F32.BF16 R92, R8, R64, R24 ;  /* 0x00000040085c723c */ /* 0x000fe20000041818 */
[----:B------:R-:W4:Y:S01]  /*7630*/  LDSM.16.MT88.4 R24, [R190+0x1000] ;  /* 0x00100000be18783b */ /* 0x000f220000004200 */
[----:B-1----:R-:W-:-:S04]  /*7640*/  FFMA.FTZ R6, R117, c[0x0][0x2d0], -R4 ;  /* 0x0000b40075067a23 */ /* 0x002fc80000010804 */
[----:B------:R1:W-:Y:S02]  /*7650*/  MUFU.EX2 R225, R6 ;  /* 0x0000000600e17308 */ /* 0x0003e40000000800 */
[C---:B------:R-:W-:Y:S01]  /*7660*/  HMMA.16816.F32.BF16 R136, R8.reuse, R60, R20 ;  /* 0x0000003c0888723c */ /* 0x040fe20000041814 */
[----:B------:R-:W5:Y:S07]  /*7670*/  LDSM.16.MT88.4 R20, [R193+0x1000] ;  /* 0x00100000c114783b */ /* 0x000f6e0000004200 */
[----:B------:R-:W-:Y:S01]  /*7680*/  HMMA.16816.F32.BF16 R148, R8, R76, R12 ;  /* 0x0000004c0894723c */ /* 0x000fe2000004180c */
[----:B-1----:R-:W-:-:S07]  /*7690*/  FFMA.FTZ R6, R128, c[0x0][0x2d0], -R4 ;  /* 0x0000b40080067a23 */ /* 0x002fce0000010804 */
[C---:B------:R-:W-:Y:S01]  /*76a0*/  HMMA.16816.F32.BF16 R84, R8.reuse, R66, R28 ;  /* 0x000000420854723c */ /* 0x040fe2000004181c */
[----:B------:R-:W1:Y:S01]  /*76b0*/  LDSM.16.MT88.4 R28, [R192+0x1000] ;  /* 0x00100000c01c783b */ /* 0x000e620000004200 */
[----:B------:R2:W-:Y:S03]  /*76c0*/  MUFU.EX2 R226, R6 ;  /* 0x0000000600e27308 */ /* 0x0005e60000000800 */
[----:B------:R-:W-:Y:S03]  /*76d0*/  LDSM.16.MT88.4 R64, [R193+0x1800] ;  /* 0x00180000c140783b */ /* 0x000fe60000004200 */
[----:B------:R-:W-:Y:S01]  /*76e0*/  HMMA.16816.F32.BF16 R88, R8, R62, R36 ;  /* 0x0000003e0858723c */ /* 0x000fe20000041824 */
[----:B------:R-:W1:Y:S01]  /*76f0*/  LDSM.16.MT88.4 R60, [R189+0x1800] ;  /* 0x00180000bd3c783b */ /* 0x000e620000004200 */
[----:B--2---:R-:W-:-:S04]  /*7700*/  FFMA.FTZ R6, R129, c[0x0][0x2d0], -R4 ;  /* 0x0000b40081067a23 */ /* 0x004fc80000010804 */
[----:B------:R2:W-:Y:S02]  /*7710*/  MUFU.EX2 R222, R6 ;  /* 0x0000000600de7308 */ /* 0x0005e40000000800 */
[----:B--2---:R-:W-:-:S06]  /*7720*/  FFMA.FTZ R6, R130, c[0x0][0x2d0], -R4 ;  /* 0x0000b40082067a23 */ /* 0x004fcc0000010804 */
[----:B------:R2:W-:Y:S02]  /*7730*/  MUFU.EX2 R219, R6 ;  /* 0x0000000600db7308 */ /* 0x0005e40000000800 */
[----:B--2---:R-:W-:-:S06]  /*7740*/  FFMA.FTZ R6, R118, c[0x0][0x2d0], -R3 ;  /* 0x0000b40076067a23 */ /* 0x004fcc0000010803 */
[----:B------:R2:W-:Y:S02]  /*7750*/  MUFU.EX2 R218, R6 ;  /* 0x0000000600da7308 */ /* 0x0005e40000000800 */
[--C-:B--2---:R-:W-:Y:S02]  /*7760*/  FFMA.FTZ R6, R119, c[0x0][0x2d0], -R3.reuse ;  /* 0x0000b40077067a23 */ /* 0x104fe40000010803 */
[----:B------:R-:W-:Y:S01]  /*7770*/  HMMA.16816.F32.BF16 R116, R8, R82, R44 ;  /* 0x000000520874723c */ /* 0x000fe2000004182c */
[----:B------:R-:W-:Y:S03]  /*7780*/  LDSM.16.MT88.4 R80, [R192+0x1800] ;  /* 0x00180000c050783b */ /* 0x000fe60000004200 */
[----:B------:R2:W1:Y:S02]  /*7790*/  MUFU.EX2 R217, R6 ;  /* 0x0000000600d97308 */ /* 0x0004640000000800 */
[----:B--2---:R-:W-:-:S02]  /*77a0*/  FFMA.FTZ R6, R131, c[0x0][0x2d0], -R3 ;  /* 0x0000b40083067a23 */ /* 0x004fc40000010803 */
[----:B------:R-:W-:Y:S01]  /*77b0*/  HMMA.16816.F32.BF16 R128, R8, R78, R32 ;  /* 0x0000004e0880723c */ /* 0x000fe20000041820 */
[----:B------:R-:W2:Y:S03]  /*77c0*/  LDSM.16.MT88.4 R76, [R190+0x1800] ;  /* 0x00180000be4c783b */ /* 0x000ea60000004200 */
[----:B------:R3:W-:Y:S03]  /*77d0*/  MUFU.EX2 R216, R6 ;  /* 0x0000000600d87308 */ /* 0x0007e60000000800 */
[----:B------:R-:W-:Y:S02]  /*77e0*/  F2FP.BF16.PACK_AB R8, R227, R73 ;  /* 0x00000049e308723e */ /* 0x000fe400000010ff */
[----:B-1----:R-:W-:Y:S02]  /*77f0*/  F2FP.BF16.PACK_AB R9, R217, R218 ;  /* 0x000000dad909723e */ /* 0x002fe400000010ff */
[----:B------:R-:W-:Y:S01]  /*7800*/  F2FP.BF16.PACK_AB R10, R226, R225 ;  /* 0x000000e1e20a723e */ /* 0x000fe200000010ff */
[----:B---3--:R-:W-:-:S04]  /*7810*/  FFMA.FTZ R6, R132, c[0x0][0x2d0], -R3 ;  /* 0x0000b40084067a23 */ /* 0x008fc80000010803 */
[----:B------:R1:W3:Y:S02]  /*7820*/  MUFU.EX2 R214, R6 ;  /* 0x0000000600d67308 */ /* 0x0002e40000000800 */
[----:B-1----:R-:W-:Y:S01]  /*7830*/  FFMA.FTZ R6, R146, c[0x0][0x2d0], -R4 ;  /* 0x0000b40092067a23 */ /* 0x002fe20000010804 */
[----:B---3--:R-:W-:Y:S01]  /*7840*/  F2FP.BF16.PACK_AB R11, R214, R216 ;  /* 0x000000d8d60b723e */ /* 0x008fe200000010ff */
[----:B------:R-:W-:-:S04]  /*7850*/  IMAD.MOV.U32 R146, RZ, RZ, R183 ;  /* 0x000000ffff927224 */ /* 0x000fc800078e00b7 */
[----:B------:R1:W-:Y:S02]  /*7860*/  MUFU.EX2 R215, R6 ;  /* 0x0000000600d77308 */ /* 0x0003e40000000800 */
[C---:B------:R-:W-:Y:S07]  /*7870*/  HMMA.16816.F32.BF16 R56, R8.reuse, R16, R124 ;  /* 0x000000100838723c */ /* 0x040fee000004187c */
[----:B------:R-:W-:Y:S01]  /*7880*/  IMAD.MOV.U32 R126, RZ, RZ, R184 ;  /* 0x000000ffff7e7224 */ /* 0x000fe200078e00b8 */
[----:B----4-:R-:W-:Y:S01]  /*7890*/  HMMA.16816.F32.BF16 R32, R8, R26, R112 ;  /* 0x0000001a0820723c */ /* 0x010fe20000041870 */
[----:B------:R-:W-:Y:S01]  /*78a0*/  IMAD.MOV.U32 R127, RZ, RZ, R185 ;  /* 0x000000ffff7f7224 */ /* 0x000fe200078e00b9 */
[----:B------:R-:W-:Y:S01]  /*78b0*/  LDSM.16.MT88.4 R112, [R193+0x2000] ;  /* 0x00200000c170783b */ /* 0x000fe20000004200 */
[----:B-1----:R-:W-:-:S04]  /*78c0*/  FFMA.FTZ R6, R145, c[0x0][0x2d0], -R4 ;  /* 0x0000b40091067a23 */ /* 0x002fc80000010804 */
[----:B------:R1:W3:Y:S01]  /*78d0*/  MUFU.EX2 R213, R6 ;  /* 0x0000000600d57308 */ /* 0x0002e20000000800 */
        /* <DEDUP_REMOVED lines=8> */
[----:B------:R1:W4:Y:S03]  /*7960*/  MUFU.EX2 R211, R6 ;  /* 0x0000000600d37308 */ /* 0x0003260000000800 */
[----:B------:R-:W-:Y:S01]  /*7970*/  HMMA.16816.F32.BF16 R12, R8, R30, R96 ;  /* 0x0000001e080c723c */ /* 0x000fe20000041860 */
[----:B------:R-:W5:Y:S06]  /*7980*/  LDSM.16.MT88.4 R96, [R189+0x2000] ;  /* 0x00200000bd60783b */ /* 0x000f6c0000004200 */
[----:B------:R-:W-:-:S02]  /*7990*/  F2FP.BF16.PACK_AB R8, R219, R222 ;  /* 0x000000dedb08723e */ /* 0x000fc400000010ff */
[----:B---3--:R-:W-:Y:S01]  /*79a0*/  F2FP.BF16.PACK_AB R10, R213, R215 ;  /* 0x000000d7d50a723e */ /* 0x008fe200000010ff */
[----:B-1----:R-:W-:Y:S01]  /*79b0*/  FFMA.FTZ R6, R152, c[0x0][0x2d0], -R3 ;  /* 0x0000b40098067a23 */ /* 0x002fe20000010803 */
[----:B----4-:R-:W-:-:S03]  /*79c0*/  F2FP.BF16.PACK_AB R9, R211, R212 ;  /* 0x000000d4d309723e */ /* 0x010fc600000010ff */
        /* <DEDUP_REMOVED lines=10> */
[C---:B------:R-:W-:Y:S08]  /*7a70*/  HMMA.16816.F32.BF16 R52, R8.reuse, R64, R52 ;  /* 0x000000400834723c */ /* 0x040ff00000041834 */
[----:B------:R-:W-:Y:S01]  /*7a80*/  HMMA.16816.F32.BF16 R36, R8, R66, R36 ;  /* 0x000000420824723c */ /* 0x000fe20000041824 */
[----:B-1----:R-:W-:-:S07]  /*7a90*/  FFMA.FTZ R6, R156, c[0x0][0x2d0], -R5 ;  /* 0x0000b4009c067a23 */ /* 0x002fce0000010805 */
[C---:B--2---:R-:W-:Y:S01]  /*7aa0*/  HMMA.16816.F32.BF16 R48, R8.reuse, R76, R48 ;  /* 0x0000004c0830723c */ /* 0x044fe20000041830 */
[----:B------:R1:W-:Y:S07]  /*7ab0*/  MUFU.EX2 R187, R6 ;  /* 0x0000000600bb7308 */ /* 0x0003ee0000000800 */
[----:B------:R-:W-:Y:S01]  /*7ac0*/  HMMA.16816.F32.BF16 R44, R8, R80, R44 ;  /* 0x00000050082c723c */ /* 0x000fe2000004182c */
[----:B-1----:R-:W-:-:S04]  /*7ad0*/  FFMA.FTZ R6, R158, c[0x0][0x2d0], -R5 ;  /* 0x0000b4009e067a23 */ /* 0x002fc80000010805 */
[----:B------:R1:W2:Y:S02]  /*7ae0*/  MUFU.EX2 R186, R6 ;  /* 0x0000000600ba7308 */ /* 0x0002a40000000800 */
[----:B-1----:R-:W-:Y:S02]  /*7af0*/  FFMA.FTZ R6, R133, c[0x0][0x2d0], -R2 ;  /* 0x0000b40085067a23 */ /* 0x002fe40000010802 */
[C---:B------:R-:W-:Y:S04]  /*7b00*/  HMMA.16816.F32.BF16 R132, R8.reuse, R78, R32 ;  /* 0x0000004e0884723c */ /* 0x040fe80000041820 */
[----:B------:R1:W-:Y:S04]  /*7b10*/  MUFU.EX2 R184, R6 ;  /* 0x0000000600b87308 */ /* 0x0003e80000000800 */
[----:B------:R-:W-:Y:S01]  /*7b20*/  HMMA.16816.F32.BF16 R32, R8, R82, R12 ;  /* 0x000000520820723c */ /* 0x000fe2000004180c */
[----:B------:R-:W-:Y:S06]  /*7b30*/  LDSM.16.MT88.4 R12, [R192+0x2000] ;  /* 0x00200000c00c783b */ /* 0x000fec0000004200 */
[----:B---3--:R-:W-:-:S02]  /*7b40*/  F2FP.BF16.PACK_AB R8, R208, R206 ;  /* 0x000000ced008723e */ /* 0x008fc400000010ff */
[----:B--2---:R-:W-:Y:S01]  /*7b50*/  F2FP.BF16.PACK_AB R10, R186, R187 ;  /* 0x000000bbba0a723e */ /* 0x004fe200000010ff */
[----:B-1----:R-:W-:-:S04]  /*7b60*/  FFMA.FTZ R6, R153, c[0x0][0x2d0], -R2 ;  /* 0x0000b40099067a23 */ /* 0x002fc80000010802 */
        /* <DEDUP_REMOVED lines=8> */
[----:B------:R1:W-:Y:S01]  /*7bf0*/  MUFU.EX2 R158, R6 ;  /* 0x00000006009e7308 */ /* 0x0003e20000000800 */
[----:B------:R-:W-:Y:S01]  /*7c00*/  IMAD.MOV.U32 R178, RZ, RZ, R73 ;  /* 0x000000ffffb27224 */ /* 0x000fe200078e0049 */
[C---:B------:R-:W-:Y:S08]  /*7c10*/  HMMA.16816.F32.BF16 R92, R8.reuse, R16, R92 ;  /* 0x00000010085c723c */ /* 0x040ff0000004185c */
[----:B------:R-:W-:Y:S01]  /*7c20*/  HMMA.16816.F32.BF16 R16, R8, R18, R84 ;  /* 0x000000120810723c */ /* 0x000fe20000041854 */
[----:B-1----:R-:W-:-:S04]  /*7c30*/  FFMA.FTZ R6, R177, c[0x0][0x2d0], -R4 ;  /* 0x0000b400b1067a23 */ /* 0x002fc80000010804 */
[----:B------:R1:W2:Y:S03]  /*7c40*/  MUFU.EX2 R177, R6 ;  /* 0x0000000600b17308 */ /* 0x0002a60000000800 */
[C---:B------:R-:W-:Y:S01]  /*7c50*/  HMMA.16816.F32.BF16 R108, R8.reuse, R20, R136 ;  /* 0x00000014086c723c */ /* 0x040fe20000041888 */
[--C-:B-1----:R-:W-:Y:S02]  /*7c60*/  FFMA.FTZ R6, R176, c[0x0][0x2d0], -R4.reuse ;  /* 0x0000b400b0067a23 */ /* 0x102fe40000010804 */
[----:B------:R-:W-:Y:S02]  /*7c70*/  FFMA.FTZ R4, R175, c[0x0][0x2d0], -R4 ;  /* 0x0000b400af047a23 */ /* 0x000fe40000010804 */
[----:B------:R-:W-:Y:S03]  /*7c80*/  MUFU.EX2 R176, R6 ;  /* 0x0000000600b07308 */ /* 0x000fe60000000800 */
[----:B------:R-:W-:Y:S01]  /*7c90*/  HMMA.16816.F32.BF16 R84, R8, R26, R116 ;  /* 0x0000001a0854723c */ /* 0x000fe20000041874 */
[----:B------:R-:W-:-:S04]  /*7ca0*/  IMAD.MOV.U32 R175, RZ, RZ, R146 ;  /* 0x000000ffffaf7224 */ /* 0x000fc800078e0092 */
[----:B------:R1:W-:Y:S03]  /*7cb0*/  MUFU.EX2 R157, R4 ;  /* 0x00000004009d7308 */ /* 0x0003e60000000800 */
[----:B------:R-:W-:Y:S01]  /*7cc0*/  HMMA.16816.F32.BF16 R144, R8, R22, R88 ;  /* 0x000000160890723c */ /* 0x000fe20000041858 */
[--C-:B-1----:R-:W-:Y:S02]  /*7cd0*/  FFMA.FTZ R4, R173, c[0x0][0x2d0], -R3.reuse ;  /* 0x0000b400ad047a23 */ /* 0x102fe40000010803 */
[----:B------:R-:W-:Y:S02]  /*7ce0*/  IMAD.MOV.U32 R173, RZ, RZ, R126 ;  /* 0x000000ffffad7224 */ /* 0x000fe400078e007e */
[----:B------:R1:W-:Y:S02]  /*7cf0*/  MUFU.EX2 R153, R4 ;  /* 0x0000000400997308 */ /* 0x0003e40000000800 */
[----:B-1----:R-:W-:-:S02]  /*7d00*/  FFMA.FTZ R4, R172, c[0x0][0x2d0], -R3 ;  /* 0x0000b400ac047a23 */ /* 0x002fc40000010803 */
[----:B------:R-:W3:Y:S01]  /*7d10*/  LDL.LU R172, [R1+0x4] ;  /* 0x0000040001ac7983 */ /* 0x000ee20000300800 */
[----:B------:R-:W-:-:S03]  /*7d20*/  IADD3 R205, R205, -0x2, RZ ;  /* 0xfffffffecdcd7810 */ /* 0x000fc60007ffe0ff */
[----:B------:R1:W4:Y:S02]  /*7d30*/  MUFU.EX2 R154, R4 ;  /* 0x00000004009a7308 */ /* 0x0003240000000800 */
[--C-:B-1----:R-:W-:Y:S02]  /*7d40*/  FFMA.FTZ R4, R171, c[0x0][0x2d0], -R3.reuse ;  /* 0x0000b400ab047a23 */ /* 0x102fe40000010803 */
[----:B------:R-:W-:Y:S02]  /*7d50*/  FFMA.FTZ R3, R169, c[0x0][0x2d0], -R3 ;  /* 0x0000b400a9037a23 */ /* 0x000fe40000010803 */
[----:B------:R-:W-:Y:S02]  /*7d60*/  IMAD.MOV.U32 R171, RZ, RZ, R127 ;  /* 0x000000ffffab7224 */ /* 0x000fe400078e007f */
[----:B------:R-:W-:Y:S01]  /*7d70*/  MUFU.EX2 R155, R4 ;  /* 0x00000004009b7308 */ /* 0x000fe20000000800 */
[----:B------:R-:W-:Y:S01]  /*7d80*/  HMMA.16816.F32.BF16 R124, R8, R24, R140 ;  /* 0x00000018087c723c */ /* 0x000fe2000004188c */
[----:B------:R-:W-:-:S06]  /*7d90*/  IMAD.MOV.U32 R169, RZ, RZ, R7 ;  /* 0x000000ffffa97224 */ /* 0x000fcc00078e0007 */
[----:B------:R1:W1:Y:S01]  /*7da0*/  MUFU.EX2 R156, R3 ;  /* 0x00000003009c7308 */ /* 0x0002620000000800 */
[C---:B------:R-:W-:Y:S07]  /*7db0*/  HMMA.16816.F32.BF16 R140, R8.reuse, R28, R148 ;  /* 0x0000001c088c723c */ /* 0x040fee0000041894 */
[----:B--2---:R-:W-:Y:S01]  /*7dc0*/  F2FP.BF16.PACK_AB R148, R177, R158 ;  /* 0x0000009eb194723e */ /* 0x004fe200000010ff */
[----:B------:R-:W-:Y:S01]  /*7dd0*/  HMMA.16816.F32.BF16 R28, R8, R30, R128 ;  /* 0x0000001e081c723c */ /* 0x000fe20000041880 */
[----:B------:R-:W2:Y:S01]  /*7de0*/  LDSM.16.MT88.4 R128, [R190+0x2000] ;  /* 0x00200000be80783b */ /* 0x000ea20000004200 */
[----:B----4-:R-:W-:-:S02]  /*7df0*/  F2FP.BF16.PACK_AB R149, R154, R153 ;  /* 0x000000999a95723e */ /* 0x010fc400000010ff */
[----:B------:R-:W-:Y:S01]  /*7e00*/  F2FP.BF16.PACK_AB R150, R157, R176 ;  /* 0x000000b09d96723e */ /* 0x000fe200000010ff */
[--C-:B-1----:R-:W-:Y:S01]  /*7e10*/  FFMA.FTZ R3, R167, c[0x0][0x2d0], -R5.reuse ;  /* 0x0000b400a7037a23 */ /* 0x102fe20000010805 */
[----:B------:R-:W-:Y:S01]  /*7e20*/  F2FP.BF16.PACK_AB R151, R156, R155 ;  /* 0x0000009b9c97723e */ /* 0x000fe200000010ff */
[----:B------:R-:W-:Y:S02]  /*7e30*/  IMAD.MOV.U32 R167, RZ, RZ, R74 ;  /* 0x000000ffffa77224 */ /* 0x000fe400078e004a */
[----:B------:R1:W-:Y:S04]  /*7e40*/  MUFU.EX2 R152, R3 ;  /* 0x0000000300987308 */ /* 0x0003e80000000800 */
[C---:B-----5:R-:W-:Y:S08]  /*7e50*/  HMMA.16816.F32.BF16 R88, R148.reuse, R96, R56 ;  /* 0x000000609458723c */ /* 0x060ff00000041838 */
[----:B------:R-:W-:Y:S01]  /*7e60*/  HMMA.16816.F32.BF16 R100, R148, R98, R40 ;  /* 0x000000629464723c */ /* 0x000fe20000041828 */
[----:B-1----:R-:W-:-:S02]  /*7e70*/  FFMA.FTZ R3, R166, c[0x0][0x2d0], -R5 ;  /* 0x0000b400a6037a23 */ /* 0x002fc40000010805 */
[----:B------:R-:W-:Y:S02]  /*7e80*/  IMAD.MOV.U32 R166, RZ, RZ, R75 ;  /* 0x000000ffffa67224 */ /* 0x000fe400078e004b */
[----:B------:R1:W4:Y:S03]  /*7e90*/  MUFU.EX2 R75, R3 ;  /* 0x00000003004b7308 */ /* 0x0003260000000800 */
[C---:B------:R-:W-:Y:S08]  /*7ea0*/  HMMA.16816.F32.BF16 R104, R148.reuse, R112, R52 ;  /* 0x000000709468723c */ /* 0x040ff00000041834 */
[----:B------:R-:W-:Y:S01]  /*7eb0*/  HMMA.16816.F32.BF16 R116, R148, R114, R36 ;  /* 0x000000729474723c */ /* 0x000fe20000041824 */
[----:B-1----:R-:W-:-:S07]  /*7ec0*/  FFMA.FTZ R3, R170, c[0x0][0x2d0], -R5 ;  /* 0x0000b400aa037a23 */ /* 0x002fce0000010805 */
[C---:B--2---:R-:W-:Y:S01]  /*7ed0*/  HMMA.16816.F32.BF16 R120, R148.reuse, R128, R48 ;  /* 0x000000809478723c */ /* 0x044fe20000041830 */
[----:B----4-:R-:W-:Y:S01]  /*7ee0*/  F2FP.BF16.PACK_AB R8, R75, R152 ;  /* 0x000000984b08723e */ /* 0x010fe200000010ff */
[----:B------:R-:W-:Y:S01]  /*7ef0*/  IMAD.MOV.U32 R170, RZ, RZ, c[0x0][0x2c4] ;  /* 0x0000b100ffaa7624 */ /* 0x000fe200078e00ff */
[----:B------:R1:W-:Y:S04]  /*7f00*/  MUFU.EX2 R73, R3 ;  /* 0x0000000300497308 */ /* 0x0003e80000000800 */
[----:B------:R-:W-:Y:S01]  /*7f10*/  ISETP.NE.AND P6, PT, R170, 0x1, PT ;  /* 0x00000001aa00780c */ /* 0x000fe20003fc5270 */
[C---:B------:R-:W-:Y:S08]  /*7f20*/  HMMA.16816.F32.BF16 R132, R148.reuse, R130, R132 ;  /* 0x000000829484723c */ /* 0x040ff00000041884 */
[----:B------:R-:W-:Y:S01]  /*7f30*/  HMMA.16816.F32.BF16 R136, R148, R12, R44 ;  /* 0x0000000c9488723c */ /* 0x000fe2000004182c */
[----:B-1----:R-:W-:-:S04]  /*7f40*/  FFMA.FTZ R3, R174, c[0x0][0x2d0], -R5 ;  /* 0x0000b400ae037a23 */ /* 0x002fc80000010805 */
[----:B------:R1:W2:Y:S03]  /*7f50*/  MUFU.EX2 R74, R3 ;  /* 0x00000003004a7308 */ /* 0x0002a60000000800 */
[----:B------:R-:W-:Y:S01]  /*7f60*/  HMMA.16816.F32.BF16 R148, R148, R14, R32 ;  /* 0x0000000e9494723c */ /* 0x000fe20000041820 */
        /* <DEDUP_REMOVED lines=22> */
[C---:B------:R-:W-:Y:S08]  /*80d0*/  HMMA.16816.F32.BF16 R76, R8.reuse, R78, R84 ;  /* 0x0000004e084c723c */ /* 0x040ff00000041854 */
[----:B------:R-:W-:Y:S01]  /*80e0*/  HMMA.16816.F32.BF16 R80, R8, R82, R28 ;  /* 0x000000520850723c */ /* 0x000fe2000004181c */
[----:B-1----:R-:W-:-:S04]  /*80f0*/  FFMA.FTZ R3, R180, c[0x0][0x2d0], -R5 ;  /* 0x0000b400b4037a23 */ /* 0x002fc80000010805 */
[----:B------:R-:W1:Y:S03]  /*8100*/  MUFU.EX2 R33, R3 ;  /* 0x0000000300217308 */ /* 0x000e660000000800 */
[----:B------:R-:W-:Y:S07]  /*8110*/  HMMA.16816.F32.BF16 R4, R8, R66, R144 ;  /* 0x000000420804723c */ /* 0x000fee0000041890 */
[----:B--2---:R-:W-:Y:S01]  /*8120*/  F2FP.BF16.PACK_AB R144, R34, R32 ;  /* 0x000000202290723e */ /* 0x004fe200000010ff */
[----:B------:R-:W-:-:S02]  /*8130*/  FADD.FTZ R8, R169, R167 ;  /* 0x000000a7a9087221 */ /* 0x000fc40000010000 */
[----:B------:R-:W-:Y:S02]  /*8140*/  FADD.FTZ R9, R249, R245 ;  /* 0x000000f5f9097221 */ /* 0x000fe40000010000 */
[----:B------:R-:W-:Y:S02]  /*8150*/  FADD.FTZ R10, R238, R236 ;  /* 0x000000ecee0a7221 */ /* 0x000fe40000010000 */
[----:B------:R-:W-:Y:S01]  /*8160*/  FADD.FTZ R8, R171, R8 ;  /* 0x00000008ab087221 */ /* 0x000fe20000010000 */
[----:B-1----:R-:W-:Y:S01]  /*8170*/  F2FP.BF16.PACK_AB R146, R33, R35 ;  /* 0x000000232192723e */ /* 0x002fe200000010ff */
[----:B------:R-:W-:-:S04]  /*8180*/  FFMA.FTZ R3, R162, c[0x0][0x2d0], -R2 ;  /* 0x0000b400a2037a23 */ /* 0x000fc80000010802 */
[----:B------:R1:W-:Y:S02]  /*8190*/  MUFU.EX2 R20, R3 ;  /* 0x0000000300147308 */ /* 0x0003e40000000800 */
[----:B-1----:R-:W-:-:S06]  /*81a0*/  FFMA.FTZ R3, R161, c[0x0][0x2d0], -R2 ;  /* 0x0000b400a1037a23 */ /* 0x002fcc0000010802 */
[----:B------:R1:W2:Y:S02]  /*81b0*/  MUFU.EX2 R21, R3 ;  /* 0x0000000300157308 */ /* 0x0002a40000000800 */
[--C-:B-1----:R-:W-:Y:S01]  /*81c0*/  FFMA.FTZ R3, R160, c[0x0][0x2d0], -R2.reuse ;  /* 0x0000b400a0037a23 */ /* 0x102fe20000010802 */
[----:B--2---:R-:W-:Y:S01]  /*81d0*/  F2FP.BF16.PACK_AB R145, R21, R20 ;  /* 0x000000141591723e */ /* 0x004fe200000010ff */
[----:B------:R-:W-:-:S04]  /*81e0*/  FFMA.FTZ R2, R159, c[0x0][0x2d0], -R2 ;  /* 0x0000b4009f027a23 */ /* 0x000fc80000010802 */
[----:B------:R1:W-:Y:S08]  /*81f0*/  MUFU.EX2 R23, R3 ;  /* 0x0000000300177308 */ /* 0x0003f00000000800 */
[----:B------:R-:W2:Y:S01]  /*8200*/  MUFU.EX2 R22, R2 ;  /* 0x0000000200167308 */ /* 0x000ea20000000800 */
[----:B-1----:R-:W-:Y:S01]  /*8210*/  @P6 IMAD.HI.U32 R3, R166, c[0x0][0x2c8], RZ ;  /* 0x0000b200a6036a27 */ /* 0x002fe200078e00ff */
[----:B--2---:R-:W-:-:S03]  /*8220*/  F2FP.BF16.PACK_AB R147, R22, R23 ;  /* 0x000000171693723e */ /* 0x004fc600000010ff */
[----:B------:R-:W-:Y:S01]  /*8230*/  IMAD.MOV.U32 R2, RZ, RZ, R166 ;  /* 0x000000ffff027224 */ /* 0x000fe200078e00a6 */
[----:B------:R-:W-:-:S05]  /*8240*/  @P6 SHF.R.U32.HI R2, RZ, c[0x0][0x2cc], R3 ;  /* 0x0000b300ff026a19 */ /* 0x000fca0000011603 */
[----:B---3--:R-:W-:Y:S01]  /*8250*/  IMAD.IADD R3, R172, 0x1, R2 ;  /* 0x00000001ac037824 */ /* 0x008fe200078e0202 */
[----:B------:R-:W-:Y:S01]  /*8260*/  HMMA.16816.F32.BF16 R108, R144, R112, R108 ;  /* 0x00000070906c723c */ /* 0x000fe2000004186c */
[----:B------:R-:W-:-:S04]  /*8270*/  FADD.FTZ R2, R69, R233 ;  /* 0x000000e945027221 */ /* 0x000fc80000010000 */
[----:B------:R-:W-:-:S03]  /*8280*/  FADD.FTZ R2, R234, R2 ;  /* 0x00000002ea027221 */ /* 0x000fc60000010000 */
[----:B------:R-:W-:Y:S01]  /*8290*/  HMMA.16816.F32.BF16 R112, R144, R114, R4 ;  /* 0x000000729070723c */ /* 0x000fe20000041804 */
[----:B------:R-:W-:-:S06]  /*82a0*/  FADD.FTZ R2, R232, R2 ;  /* 0x00000002e8027221 */ /* 0x000fcc0000010000 */
        /* <DEDUP_REMOVED lines=72> */
[----:B------:R-:W-:Y:S01]  /*8730*/  FADD.FTZ R5, R23, R5 ;  /* 0x0000000517057221 */ /* 0x000fe20000010000 */
[----:B------:R-:W-:Y:S01]  /*8740*/  STL [R1+0xc], R7 ;  /* 0x00000c0701007387 */ /* 0x000fe20000100800 */
[----:B------:R-:W-:Y:S02]  /*8750*/  FADD.FTZ R4, R33, R6 ;  /* 0x0000000621047221 */ /* 0x000fe40000010000 */
[----:B------:R-:W-:Y:S01]  /*8760*/  IMAD.MOV.U32 R178, RZ, RZ, c[0x0][0x32c] ;  /* 0x0000cb00ffb27624 */ /* 0x000fe200078e00ff */
[----:B------:R1:W-:Y:S04]  /*8770*/  STL [R1+0x10], R2 ;  /* 0x0000100201007387 */ /* 0x0003e80000100800 */
[----:B------:R2:W-:Y:S01]  /*8780*/  STL [R1+0x14], R4 ;  /* 0x0000140401007387 */ /* 0x0005e20000100800 */
[----:B------:R-:W-:Y:S01]  /*8790*/  ISETP.GE.AND P6, PT, R178, 0x1, PT ;  /* 0x00000001b200780c */ /* 0x000fe20003fc6270 */
[----:B-1----:R-:W-:Y:S01]  /*87a0*/  FADD.FTZ R2, R22, R5 ;  /* 0x0000000516027221 */ /* 0x002fe20000010000 */
[----:B--2---:R-:W-:-:S04]  /*87b0*/  IADD3 R4, R3, c[0x0][0x328], RZ ;  /* 0x0000ca0003047a10 */ /* 0x004fc80007ffe0ff */
[----:B------:R1:W-:Y:S07]  /*87c0*/  STL [R1+0x18], R2 ;  /* 0x0000180201007387 */ /* 0x0003ee0000100800 */
[----:B------:R-:W-:Y:S05]  /*87d0*/  @!P6 BRA `(.L_x_603) ;  /* 0x000001100000e947 */ /* 0x000fea0003800000 */
[C---:B------:R-:W-:Y:S01]  /*87e0*/  ISETP.GT.AND P0, PT, R3.reuse, RZ, PT ;  /* 0x000000ff0300720c */ /* 0x040fe20003f04270 */
[----:B------:R-:W-:Y:S01]  /*87f0*/  BSSY B0, `(.L_x_604) ;  /* 0x000000d000007945 */ /* 0x000fe20003800000 */
[----:B-1----:R-:W-:Y:S01]  /*8800*/  IADD3 R2, R3, -0x1, RZ ;  /* 0xffffffff03027810 */ /* 0x002fe20007ffe0ff */
[----:B------:R-:W-:-:S10]  /*8810*/  IMAD.MOV.U32 R5, RZ, RZ, c[0x0][0x32c] ;  /* 0x0000cb00ff057624 */ /* 0x000fd400078e00ff */
[----:B------:R-:W-:Y:S05]  /*8820*/  @P0 BRA `(.L_x_605) ;  /* 0x0000006000000947 */ /* 0x000fea0003800000 */
[----:B------:R-:W-:Y:S01]  /*8830*/  ISETP.NE.AND P0, PT, R5, 0x1, PT ;  /* 0x000000010500780c */ /* 0x000fe20003f05270 */
[----:B------:R-:W-:-:S12]  /*8840*/  IMAD.MOV R2, RZ, RZ, -R3 ;  /* 0x000000ffff027224 */ /* 0x000fd800078e0a03 */
[----:B------:R-:W-:-:S05]  /*8850*/  @P0 IMAD.HI.U32 R3, R2, c[0x0][0x330], RZ ;  /* 0x0000cc0002030a27 */ /* 0x000fca00078e00ff */
[----:B------:R-:W-:-:S04]  /*8860*/  @P0 SHF.R.U32.HI R2, RZ, c[0x0][0x334], R3 ;  /* 0x0000cd00ff020a19 */ /* 0x000fc80000011603 */
[----:B------:R-:W-:Y:S01]  /*8870*/  LOP3.LUT R2, RZ, R2, RZ, 0x33, !PT ;  /* 0x00000002ff027212 */ /* 0x000fe200078e33ff */
[----:B------:R-:W-:Y:S05]  /*8880*/  BRA `(.L_x_606) ;  /* 0x0000003000007947 */ /* 0x000fea0003800000 */
.L_x_605:
[----:B------:R-:W-:-:S13]  /*8890*/  ISETP.NE.AND P0, PT, R5, 0x1, PT ;  /* 0x000000010500780c */ /* 0x000fda0003f05270 */
[----:B------:R-:W-:-:S05]  /*88a0*/  @P0 IMAD.HI.U32 R3, R2, c[0x0][0x330], RZ ;  /* 0x0000cc0002030a27 */ /* 0x000fca00078e00ff */
[----:B------:R-:W-:Y:S02]  /*88b0*/  @P0 SHF.R.U32.HI R2, RZ, c[0x0][0x334], R3 ;  /* 0x0000cd00ff020a19 */ /* 0x000fe40000011603 */
.L_x_606:
[----:B------:R-:W-:Y:S05]  /*88c0*/  BSYNC B0 ;  /* 0x0000000000007941 */ /* 0x000fea0003800000 */
.L_x_604:
[----:B------:R-:W-:-:S05]  /*88d0*/  IMAD R2, R2, R5, c[0x0][0x32c] ;  /* 0x0000cb0002027624 */ /* 0x000fca00078e0205 */
[----:B------:R-:W-:-:S05]  /*88e0*/  IMNMX R4, R4, R2, PT ;  /* 0x0000000204047217 */ /* 0x000fca0003800200 */
.L_x_603:
[----:B-1----:R-:W-:-:S05]  /*88f0*/  IMAD.HI R2, R4, 0x66666667, RZ ;  /* 0x6666666704027827 */ /* 0x002fca00078e02ff */
[----:B------:R-:W-:-:S04]  /*8900*/  SHF.R.U32.HI R3, RZ, 0x1f, R2 ;  /* 0x0000001fff037819 */ /* 0x000fc80000011602 */
[----:B------:R-:W-:-:S04]  /*8910*/  LEA.HI.SX32 R2, R2, R3, 0x1b ;  /* 0x0000000302027211 */ /* 0x000fc800078fdaff */
[----:B------:R-:W-:-:S04]  /*8920*/  IMNMX R5, R239, R2, !PT ;  /* 0x00000002ef057217 */ /* 0x000fc80007800200 */
[----:B------:R-:W-:Y:S01]  /*8930*/  ISETP.GE.AND P0, PT, R205, R5, PT ;  /* 0x00000005cd00720c */ /* 0x000fe20003f06270 */
[----:B------:R1:W-:-:S12]  /*8940*/  STL [R1+0x8], R5 ;  /* 0x0000080501007387 */ /* 0x0003d80000100800 */
[----:B------:R-:W-:Y:S05]  /*8950*/  @!P0 BRA `(.L_x_607) ;  /* 0x0000579000008947 */ /* 0x000fea0003800000 */
[----:B------:R-:W-:Y:S01]  /*8960*/  IMAD.MOV.U32 R85, RZ, RZ, R71 ;  /* 0x000000ffff557224 */ /* 0x000fe200078e0047 */
[----:B------:R-:W-:Y:S01]  /*8970*/  MOV R87, R0 ;  /* 0x0000000000577202 */ /* 0x000fe20000000f00 */
[----:B------:R-:W-:Y:S01]  /*8980*/  IMAD.MOV.U32 R84, RZ, RZ, R72 ;  /* 0x000000ffff547224 */ /* 0x000fe200078e0048 */
[----:B------:R-:W-:Y:S02]  /*8990*/  MOV R86, R70 ;  /* 0x0000004600567202 */ /* 0x000fe40000000f00 */
.L_x_624:
[----:B------:R-:W2:Y:S01]  /*89a0*/  LDL R178, [R1+0x34] ;  /* 0x0000340001b27983 */ /* 0x000ea20000100800 */
[----:B------:R-:W-:Y:S04]  /*89b0*/  DEPBAR.LE SB0, 0x0 ;  /* 0x000080000000791a */ /* 0x000fe80000000000 */
[----:B------:R-:W3:Y:S01]  /*89c0*/  LDL.64 R176, [R1+0x28] ;  /* 0x0000280001b07983 */ /* 0x000ee20000100a00 */
[----:B------:R-:W-:Y:S05]  /*89d0*/  WARPSYNC 0xffffffff ;  /* 0xffffffff00007948 */ /* 0x000fea0003800000 */
[----:B------:R-:W-:Y:S01]  /*89e0*/  BAR.SYNC.DEFER_BLOCKING 0x0 ;  /* 0x0000000000007b1d */ /* 0x000fe20000010000 */
[----:B------:R-:W-:-:S13]  /*89f0*/  ISETP.GT.AND P0, PT, R239, R205, PT ;  /* 0x000000cdef00720c */ /* 0x000fda0003f04270 */
[----:B------:R-:W-:Y:S01]  /*8a00*/  @!P0 SHF.R.S32.HI R0, RZ, 0x1f, R205 ;  /* 0x0000001fff008819 */ /* 0x000fe200000114cd */
[C---:B------:R-:W-:Y:S04]  /*8a10*/  @!P0 IMAD.WIDE.U32 R2, R205.reuse, c[0x0][0x208], RZ ;  /* 0x00008200cd028a25 */ /* 0x040fe800078e00ff */
[----:B------:R-:W-:Y:S04]  /*8a20*/  @!P0 IMAD R0, R0, c[0x0][0x208], RZ ;  /* 0x0000820000008a24 */ /* 0x000fe800078e02ff */
[----:B------:R-:W-:Y:S01]  /*8a30*/  @!P0 IMAD R0, R205, c[0x0][0x20c], R0 ;  /* 0x00008300cd008a24 */ /* 0x000fe200078e0200 */
[----:B------:R-:W-:Y:S01]  /*8a40*/  LDSM.16.M88.4 R80, [R195] ;  /* 0x00000000c350783b */ /* 0x000fe20000000200 */
[----:B------:R-:W-:Y:S02]  /*8a50*/  ULDC UR4, c[0x0][0x324] ;  /* 0x0000c90000047ab9 */ /* 0x000fe40000000800 */
[----:B------:R-:W-:Y:S01]  /*8a60*/  ULOP3.LUT UR4, URZ, UR4, URZ, 0x33, !UPT ;  /* 0x000000043f047292 */ /* 0x000fe2000f8e333f */
[----:B------:R-:W-:Y:S04]  /*8a70*/  @!P0 IADD3 R0, R3, R0, RZ ;  /* 0x0000000003008210 */ /* 0x000fe80007ffe0ff */
[----:B------:R-:W4:Y:S01]  /*8a80*/  LDSM.16.M88.4 R16, [R188] ;  /* 0x00000000bc10783b */ /* 0x000f220000000200 */
[----:B------:R-:W-:Y:S07]  /*8a90*/  @!P0 IMAD R0, R0, 0x50, RZ ;  /* 0x0000005000008824 */ /* 0x000fee00078e02ff */
[----:B------:R-:W5:Y:S08]  /*8aa0*/  LDSM.16.M88.4 R76, [R195+0x2000] ;  /* 0x00200000c34c783b */ /* 0x000f700000000200 */
[----:B------:R-:W1:Y:S08]  /*8ab0*/  LDSM.16.M88.4 R32, [R188+0x800] ;  /* 0x00080000bc20783b */ /* 0x000e700000000200 */
[----:B------:R-:W1:Y:S08]  /*8ac0*/  LDSM.16.M88.4 R48, [R188+0x1000] ;  /* 0x00100000bc30783b */ /* 0x000e700000000200 */
[----:B------:R-:W1:Y:S08]  /*8ad0*/  LDSM.16.M88.4 R64, [R188+0x1800] ;  /* 0x00180000bc40783b */ /* 0x000e700000000200 */
[----:B------:R-:W1:Y:S08]  /*8ae0*/  LDSM.16.M88.4 R152, [R188+0x2000] ;  /* 0x00200000bc98783b */ /* 0x000e700000000200 */
[----:B------:R-:W-:Y:S08]  /*8af0*/  LDSM.16.M88.4 R156, [R198] ;  /* 0x00000000c69c783b */ /* 0x000ff00000000200 */
[----:B------:R-:W1:Y:S08]  /*8b00*/  LDSM.16.M88.4 R160, [R199] ;  /* 0x00000000c7a0783b */ /* 0x000e700000000200 */
[----:B------:R-:W1:Y:S08]  /*8b10*/  LDSM.16.M88.4 R164, [R198+0x2000] ;  /* 0x00200000c6a4783b */ /* 0x000e700000000200 */
[----:B------:R-:W1:Y:S08]  /*8b20*/  LDSM.16.M88.4 R168, [R203] ;  /* 0x00000000cba8783b */ /* 0x000e700000000200 */
[----:B------:R-:W1:Y:S08]  /*8b30*/  LDSM.16.M88.4 R172, [R202] ;  /* 0x00000000caac783b */ /* 0x000e700000000200 */
[----:B------:R-:W3:Y:S04]  /*8b40*/  LDL R209, [R1+0x30] ;  /* 0x0000300001d17983 */ /* 0x000ee80000100800 */
[----:B------:R-:W3:Y:S06]  /*8b50*/  LDL.64 R226, [R1+0x20] ;  /* 0x0000200001e27983 */ /* 0x000eec0000100a00 */
[----:B------:R-:W3:Y:S04]  /*8b60*/  LDL R213, [R1+0x40] ;  /* 0x0000400001d57983 */ /* 0x000ee80000100800 */
[----:B------:R-:W3:Y:S01]  /*8b70*/  LDL R210, [R1+0x44] ;  /* 0x0000440001d27983 */ /* 0x000ee20000100800 */
[-C--:B-1--4-:R-:W-:Y:S08]  /*8b80*/  HMMA.16816.F32.BF16 R4, R80, R16.reuse, RZ ;  /* 0x000000105004723c */ /* 0x092ff000000418ff */
[C---:B-----5:R-:W-:Y:S08]  /*8b90*/  HMMA.16816.F32.BF16 R8, R76.reuse, R16, RZ ;  /* 0x000000104c08723c */ /* 0x060ff000000418ff */
        /* <DEDUP_REMOVED lines=20> */
[C---:B------:R-:W-:Y:S08]  /*8ce0*/  HMMA.16816.F32.BF16 R8, R164.reuse, R160, R8 ;  /* 0x000000a0a408723c */ /* 0x040ff00000041808 */
[-C--:B------:R-:W-:Y:S08]  /*8cf0*/  HMMA.16816.F32.BF16 R12, R164, R162.reuse, R12 ;  /* 0x000000a2a40c723c */ /* 0x080ff0000004180c */
[C---:B------:R-:W-:Y:S01]  /*8d00*/  HMMA.16816.F32.BF16 R16, R156.reuse, R162, R16 ;  /* 0x000000a29c10723c */ /* 0x040fe20000041810 */
[----:B------:R-:W4:Y:S07]  /*8d10*/  LDSM.16.M88.4 R160, [R200] ;  /* 0x00000000c8a0783b */ /* 0x000f2e0000000200 */
[-C--:B------:R-:W-:Y:S08]  /*8d20*/  HMMA.16816.F32.BF16 R20, R156, R168.reuse, R20 ;  /* 0x000000a89c14723c */ /* 0x080ff00000041814 */
[C---:B------:R-:W-:Y:S07]  /*8d30*/  HMMA.16816.F32.BF16 R24, R164.reuse, R168, R24 ;  /* 0x000000a8a418723c */ /* 0x040fee0000041818 */
[----:B--2---:R-:W-:Y:S01]  /*8d40*/  @!P0 MOV R169, R178 ;  /* 0x000000b200a98202 */ /* 0x004fe20000000f00 */
[-C--:B------:R-:W-:Y:S04]  /*8d50*/  HMMA.16816.F32.BF16 R28, R164, R170.reuse, R28 ;  /* 0x000000aaa41c723c */ /* 0x080fe8000004181c */
[----:B---3--:R-:W-:Y:S04]  /*8d60*/  @!P0 MOV R168, R176 ;  /* 0x000000b000a88202 */ /* 0x008fe80000000f00 */
[C---:B------:R-:W-:Y:S04]  /*8d70*/  HMMA.16816.F32.BF16 R32, R156.reuse, R170, R32 ;  /* 0x000000aa9c20723c */ /* 0x040fe80000041820 */
[----:B------:R-:W-:Y:S03]  /*8d80*/  @!P0 IMAD.WIDE.U32 R168, R2, 0x50, R168 ;  /* 0x0000005002a88825 */ /* 0x000fe600078e00a8 */
[----:B------:R-:W-:Y:S01]  /*8d90*/  @!P0 MOV R170, c[0x0][0x208] ;  /* 0x0000820000aa8a02 */ /* 0x000fe20000000f00 */
[-C--:B------:R-:W-:Y:S01]  /*8da0*/  HMMA.16816.F32.BF16 R36, R156, R172.reuse, R36 ;  /* 0x000000ac9c24723c */ /* 0x080fe20000041824 */
[----:B------:R-:W-:Y:S03]  /*8db0*/  @!P0 MOV R171, 0x5 ;  /* 0x0000000500ab8802 */ /* 0x000fe60000000f00 */
[----:B------:R-:W-:Y:S02]  /*8dc0*/  @!P0 LEA R2, P1, R168, c[0x0][0x1f8], 0x1 ;  /* 0x00007e00a8028a11 */ /* 0x000fe400078208ff */
[----:B------:R-:W-:Y:S02]  /*8dd0*/  @!P0 IADD3 R3, R169, R0, RZ ;  /* 0x00000000a9038210 */ /* 0x000fe40007ffe0ff */
[C---:B------:R-:W-:Y:S04]  /*8de0*/  HMMA.16816.F32.BF16 R40, R164.reuse, R172, R40 ;  /* 0x000000aca428723c */ /* 0x040fe80000041828 */
[----:B------:R-:W-:Y:S02]  /*8df0*/  @!P0 SHF.L.U32 R176, R170, 0x5, RZ ;  /* 0x00000005aab08819 */ /* 0x000fe400000006ff */
[----:B------:R-:W-:Y:S02]  /*8e00*/  @!P0 LEA.HI.X R3, R168, c[0x0][0x1fc], R3, 0x1, P1 ;  /* 0x00007f00a8038a11 */ /* 0x000fe400008f0c03 */
[-C--:B------:R-:W-:Y:S01]  /*8e10*/  @!P0 IADD3 R172, P2, R2, R176.reuse, RZ ;  /* 0x000000b002ac8210 */ /* 0x080fe20007f5e0ff */
[-C--:B------:R-:W-:Y:S02]  /*8e20*/  HMMA.16816.F32.BF16 R44, R164, R174.reuse, R44 ;  /* 0x000000aea42c723c */ /* 0x080fe4000004182c */
[----:B------:R-:W-:Y:S01]  /*8e30*/  @!PT LDS RZ, [RZ] ;  /* 0x00000000fffff984 */ /* 0x000fe20000000800 */
[----:B------:R-:W-:Y:S01]  /*8e40*/  @!PT LDS RZ, [RZ] ;  /* 0x00000000fffff984 */ /* 0x000fe20000000800 */
[----:B------:R-:W-:Y:S01]  /*8e50*/  @!PT LDS RZ, [RZ] ;  /* 0x00000000fffff984 */ /* 0x000fe20000000800 */
[----:B------:R2:W-:Y:S01]  /*8e60*/  @!P0 LDGSTS.E.BYPASS.LTC128B.128 [R207+0x100], [R2.64], !P4 ;  /* 0x0010000002cf8fae */ /* 0x0005e2000e101d48 */
[----:B------:R-:W-:Y:S02]  /*8e70*/  @!P0 SHF.L.U64.HI R0, R170, R171, c[0x0][0x20c] ;  /* 0x00008300aa008619 */ /* 0x000fe400000102ab */
[----:B------:R-:W-:Y:S02]  /*8e80*/  @!P0 IADD3 R170, P1, R172, R176, RZ ;  /* 0x000000b0acaa8210 */ /* 0x000fe40007f3e0ff */
[-C--:B------:R-:W-:Y:S01]  /*8e90*/  @!P0 IADD3.X R173, R3, R0.reuse, RZ, P2, !PT ;  /* 0x0000000003ad8210 */ /* 0x080fe200017fe4ff */
[C---:B------:R-:W-:Y:S04]  /*8ea0*/  HMMA.16816.F32.BF16 R48, R156.reuse, R174, R48 ;  /* 0x000000ae9c30723c */ /* 0x040fe80000041830 */
[----:B------:R3:W-:Y:S01]  /*8eb0*/  @!P0 LDGSTS.E.BYPASS.LTC128B.128 [R207+0x900], [R172.64], !P4 ;  /* 0x00900000accf8fae */ /* 0x0007e2000e101d48 */
[----:B------:R-:W-:Y:S02]  /*8ec0*/  @!P0 IADD3.X R171, R173, R0, RZ, P1, !PT ;  /* 0x00000000adab8210 */ /* 0x000fe40000ffe4ff */
[----:B------:R-:W-:Y:S01]  /*8ed0*/  @!P0 IADD3 R168, P2, R170, R176, RZ ;  /* 0x000000b0aaa88210 */ /* 0x000fe20007f5e0ff */
[-C--:B-1----:R-:W-:Y:S04]  /*8ee0*/  HMMA.16816.F32.BF16 R52, R156, R152.reuse, R52 ;  /* 0x000000989c34723c */ /* 0x082fe80000041834 */
[----:B------:R1:W-:Y:S01]  /*8ef0*/  @!P0 LDGSTS.E.BYPASS.LTC128B.128 [R207+0x1100], [R170.64], !P4 ;  /* 0x01100000aacf8fae */ /* 0x0003e2000e101d48 */
[----:B------:R-:W-:Y:S03]  /*8f00*/  @!P0 IADD3.X R169, R171, R0, RZ, P2, !PT ;  /* 0x00000000aba98210 */ /* 0x000fe600017fe4ff */
[C---:B------:R-:W-:Y:S04]  /*8f10*/  HMMA.16816.F32.BF16 R56, R164.reuse, R152, R56 ;  /* 0x00000098a438723c */ /* 0x040fe80000041838 */
[----:B------:R1:W-:Y:S01]  /*8f20*/  @!P0 LDGSTS.E.BYPASS.LTC128B.128 [R207+0x1900], [R168.64], !P4 ;  /* 0x01900000a8cf8fae */ /* 0x0003e2000e101d48 */
[----:B--2---:R-:W-:Y:S03]  /*8f30*/  @!P0 IADD3 R2, P1, R168, R176, RZ ;  /* 0x000000b0a8028210 */ /* 0x004fe60007f3e0ff */
[-C--:B------:R-:W-:Y:S04]  /*8f40*/  HMMA.16816.F32.BF16 R60, R164, R154.reuse, R60 ;  /* 0x0000009aa43c723c */ /* 0x080fe8000004183c */
[----:B------:R-:W-:Y:S04]  /*8f50*/  @!P0 IADD3.X R3, R169, R0, RZ, P1, !PT ;  /* 0x00000000a9038210 */ /* 0x000fe80000ffe4ff */
[C---:B------:R-:W-:Y:S01]  /*8f60*/  HMMA.16816.F32.BF16 R64, R156.reuse, R154, R64 ;  /* 0x0000009a9c40723c */ /* 0x040fe20000041840 */
[----:B------:R2:W-:Y:S03]  /*8f70*/  @!P0 LDGSTS.E.BYPASS.LTC128B.128 [R207+0x2100], [R2.64], !P4 ;  /* 0x0210000002cf8fae */ /* 0x0005e6000e101d48 */
[----:B------:R-:W-:Y:S04]  /*8f80*/  ISETP.GT.AND P0, PT, R205, R239, PT ;  /* 0x000000efcd00720c */ /* 0x000fe80003f04270 */
[-C--:B----4-:R-:W-:Y:S01]  /*8f90*/  HMMA.16816.F32.BF16 R68, R156, R160.reuse, R68 ;  /* 0x000000a09c44723c */ /* 0x090fe20000041844 */
[----:B---3--:R-:W-:Y:S07]  /*8fa0*/  LDSM.16.M88.4 R172, [R194] ;  /* 0x00000000c2ac783b */ /* 0x008fee0000000200 */
[C---:B------:R-:W-:Y:S01]  /*8fb0*/  HMMA.16816.F32.BF16 R72, R164.reuse, R160, R72 ;  /* 0x000000a0a448723c */ /* 0x040fe20000041848 */
[----:B-1----:R-:W1:Y:S07]  /*8fc0*/  LDSM.16.M88.4 R168, [R196] ;  /* 0x00000000c4a8783b */ /* 0x002e6e0000000200 */
[-C--:B------:R-:W-:Y:S01]  /*8fd0*/  HMMA.16816.F32.BF16 R76, R164, R162.reuse, R76 ;  /* 0x000000a2a44c723c */ /* 0x080fe2000004184c */
[----:B------:R-:W3:Y:S07]  /*8fe0*/  LDSM.16.M88.4 R176, [R196+0x2000] ;  /* 0x00200000c4b0783b */ /* 0x000eee0000000200 */
[----:B------:R-:W-:Y:S01]  /*8ff0*/  HMMA.16816.F32.BF16 R80, R156, R162, R80 ;  /* 0x000000a29c50723c */ /* 0x000fe20000041850 */
[----:B------:R-:W4:Y:S08]  /*9000*/  LDSM.16.M88.4 R180, [R194+0x800] ;  /* 0x00080000c2b4783b */ /* 0x000f300000000200 */
[----:B------:R-:W5:Y:S08]  /*9010*/  LDSM.16.M88.4 R152, [R194+0x1000] ;  /* 0x00100000c298783b */ /* 0x000f700000000200 */
[----:B------:R-:W2:Y:S01]  /*9020*/  LDSM.16.M88.4 R164, [R194+0x1800] ;  /* 0x00180000c2a4783b */ /* 0x000ea20000000200 */
[-C--:B-1----:R-:W-:Y:S07]  /*9030*/  HMMA.16816.F32.BF16 R4, R168, R172.reuse, R4 ;  /* 0x000000aca804723c */ /* 0x082fee0000041804 */
[----:B------:R-:W1:Y:S01]  /*9040*/  LDSM.16.M88.4 R184, [R194+0x2000] ;  /* 0x00200000c2b8783b */ /* 0x000e620000000200 */
[C---:B---3--:R-:W-:Y:S07]  /*9050*/  HMMA.16816.F32.BF16 R8, R176.reuse, R172, R8 ;  /* 0x000000acb008723c */ /* 0x048fee0000041808 */
[----:B------:R-:W-:Y:S01]  /*9060*/  LDSM.16.M88.4 R156, [R197] ;  /* 0x00000000c59c783b */ /* 0x000fe20000000200 */
[-C--:B------:R-:W-:Y:S07]  /*9070*/  HMMA.16816.F32.BF16 R12, R176, R174.reuse, R12 ;  /* 0x000000aeb00c723c */ /* 0x080fee000004180c */
[----:B------:R-:W3:Y:S01]  /*9080*/  LDSM.16.M88.4 R160, [R191] ;  /* 0x00000000bfa0783b */ /* 0x000ee20000000200 */
[C---:B------:R-:W-:Y:S07]  /*9090*/  HMMA.16816.F32.BF16 R16, R168.reuse, R174, R16 ;  /* 0x000000aea810723c */ /* 0x040fee0000041810 */
[----:B------:R-:W1:Y:S01]  /*90a0*/  LDSM.16.M88.4 R172, [R197+0x2000] ;  /* 0x00200000c5ac783b */ /* 0x000e620000000200 */
[-C--:B----4-:R-:W-:Y:S07]  /*90b0*/  HMMA.16816.F32.BF16 R20, R168, R180.reuse, R20 ;  /* 0x000000b4a814723c */ /* 0x090fee0000041814 */
[----:B------:R-:W0:Y:S01]  /*90c0*/  LDGDEPBAR ;  /* 0x00000000000079af */ /* 0x000e220000000000 */
[C---:B------:R-:W-:Y:S08]  /*90d0*/  HMMA.16816.F32.BF16 R24, R176.reuse, R180, R24 ;  /* 0x000000b4b018723c */ /* 0x040ff00000041818 */
[-C--:B------:R-:W-:Y:S08]  /*90e0*/  HMMA.16816.F32.BF16 R28, R176, R182.reuse, R28 ;  /* 0x000000b6b01c723c */ /* 0x080ff0000004181c */
[C---:B------:R-:W-:Y:S08]  /*90f0*/  HMMA.16816.F32.BF16 R32, R168.reuse, R182, R32 ;  /* 0x000000b6a820723c */ /* 0x040ff00000041820 */
[-C--:B-----5:R-:W-:Y:S08]  /*9100*/  HMMA.16816.F32.BF16 R36, R168, R152.reuse, R36 ;  /* 0x00000098a824723c */ /* 0x0a0ff00000041824 */
[C---:B------:R-:W-:Y:S08]  /*9110*/  HMMA.16816.F32.BF16 R40, R176.reuse, R152, R40 ;  /* 0x00000098b028723c */ /* 0x040ff00000041828 */
[-C--:B------:R-:W-:Y:S08]  /*9120*/  HMMA.16816.F32.BF16 R44, R176, R154.reuse, R44 ;  /* 0x0000009ab02c723c */ /* 0x080ff0000004182c */
[C---:B------:R-:W-:Y:S08]  /*9130*/  HMMA.16816.F32.BF16 R48, R168.reuse, R154, R48 ;  /* 0x0000009aa830723c */ /* 0x040ff00000041830 */
[-C--:B--2---:R-:W-:Y:S08]  /*9140*/  HMMA.16816.F32.BF16 R52, R168, R164.reuse, R52 ;  /* 0x000000a4a834723c */ /* 0x084ff00000041834 */
[C---:B------:R-:W-:Y:S08]  /*9150*/  HMMA.16816.F32.BF16 R56, R176.reuse, R164, R56 ;  /* 0x000000a4b038723c */ /* 0x040ff00000041838 */
[-C--:B------:R-:W-:Y:S08]  /*9160*/  HMMA.16816.F32.BF16 R60, R176, R166.reuse, R60 ;  /* 0x000000a6b03c723c */ /* 0x080ff0000004183c */
[C---:B------:R-:W-:Y:S08]  /*9170*/  HMMA.16816.F32.BF16 R64, R168.reuse, R166, R64 ;  /* 0x000000a6a840723c */ /* 0x040ff00000041840 */
[-C--:B-1----:R-:W-:Y:S08]  /*9180*/  HMMA.16816.F32.BF16 R68, R168, R184.reuse, R68 ;  /* 0x000000b8a844723c */ /* 0x082ff00000041844 */
[C---:B------:R-:W-:Y:S08]  /*9190*/  HMMA.16816.F32.BF16 R72, R176.reuse, R184, R72 ;  /* 0x000000b8b048723c */ /* 0x040ff00000041848 */
[-C--:B------:R-:W-:Y:S08]  /*91a0*/  HMMA.16816.F32.BF16 R76, R176, R186.reuse, R76 ;  /* 0x000000bab04c723c */ /* 0x080ff0000004184c */
[----:B------:R-:W-:Y:S08]  /*91b0*/  HMMA.16816.F32.BF16 R80, R168, R186, R80 ;  /* 0x000000baa850723c */ /* 0x000ff00000041850 */
[-C--:B---3--:R-:W-:Y:S08]  /*91c0*/  HMMA.16816.F32.BF16 R4, R156, R160.reuse, R4 ;  /* 0x000000a09c04723c */ /* 0x088ff00000041804 */
[C---:B------:R-:W-:Y:S08]  /*91d0*/  HMMA.16816.F32.BF16 R8, R172.reuse, R160, R8 ;  /* 0x000000a0ac08723c */ /* 0x040ff00000041808 */
[-C--:B------:R-:W-:Y:S08]  /*91e0*/  HMMA.16816.F32.BF16 R12, R172, R162.reuse, R12 ;  /* 0x000000a2ac0c723c */ /* 0x080ff0000004180c */
[----:B------:R-:W-:Y:S01]  /*91f0*/  FMUL.FTZ R0, R4, c[0x0][0x320] ;  /* 0x0000c80004007a20 */ /* 0x000fe20000410000 */
[C---:B------:R-:W-:Y:S03]  /*9200*/  HMMA.16816.F32.BF16 R16, R156.reuse, R162, R16 ;  /* 0x000000a29c10723c */ /* 0x040fe60000041810 */
[----:B------:R1:W2:Y:S04]  /*9210*/  MUFU.TANH R183, R0 ;  /* 0x0000000000b77308 */ /* 0x0002a80000002400 */
[----:B------:R-:W-:Y:S02]  /*9220*/  FMUL.FTZ R3, R10, c[0x0][0x320] ;  /* 0x0000c8000a037a20 */ /* 0x000fe40000410000 */
[----:B------:R-:W-:Y:S04]  /*9230*/  FMUL.FTZ R2, R11, c[0x0][0x320] ;  /* 0x0000c8000b027a20 */ /* 0x000fe80000410000 */
[----:B------:R-:W3:Y:S10]  /*9240*/  MUFU.TANH R224, R2 ;  /* 0x0000000200e07308 */ /* 0x000ef40000002400 */
[----:B------:R-:W4:Y:S01]  /*9250*/  MUFU.TANH R225, R3 ;  /* 0x0000000300e17308 */ /* 0x000f220000002400 */
[----:B-1----:R-:W-:Y:S09]  /*9260*/  FMUL.FTZ R0, R5, c[0x0][0x320] ;  /* 0x0000c80005007a20 */ /* 0x002ff20000410000 */
[----:B------:R1:W1:Y:S02]  /*9270*/  MUFU.TANH R171, R0 ;  /* 0x0000000000ab7308 */ /* 0x0002640000002400 */
[----:B-1----:R-:W-:Y:S08]  /*9280*/  FMUL.FTZ R0, R6, c[0x0][0x320] ;  /* 0x0000c80006007a20 */ /* 0x002ff00000410000 */
[----:B------:R1:W1:Y:S02]  /*9290*/  MUFU.TANH R218, R0 ;  /* 0x0000000000da7308 */ /* 0x0002640000002400 */
[----:B-1----:R-:W-:Y:S02]  /*92a0*/  FMUL.FTZ R0, R7, c[0x0][0x320] ;  /* 0x0000c80007007a20 */ /* 0x002fe40000410000 */
[----:B------:R-:W1:Y:S06]  /*92b0*/  LDSM.16.M88.4 R4, [R191+0x800] ;  /* 0x00080000bf04783b */ /* 0x000e6c0000000200 */
[----:B------:R5:W1:Y:S02]  /*92c0*/  MUFU.TANH R208, R0 ;  /* 0x0000000000d07308 */ /* 0x000a640000002400 */
[----:B-----5:R-:W-:Y:S08]  /*92d0*/  FMUL.FTZ R0, R8, c[0x0][0x320] ;  /* 0x0000c80008007a20 */ /* 0x020ff00000410000 */
[----:B------:R5:W2:Y:S01]  /*92e0*/  MUFU.TANH R223, R0 ;  /* 0x0000000000df7308 */ /* 0x000aa20000002400 */
[-C--:B-1----:R-:W-:Y:S08]  /*92f0*/  HMMA.16816.F32.BF16 R20, R156, R4.reuse, R20 ;  /* 0x000000049c14723c */ /* 0x082ff00000041814 */
[C---:B------:R-:W-:Y:S04]  /*9300*/  HMMA.16816.F32.BF16 R24, R172.reuse, R4, R24 ;  /* 0x00000004ac18723c */ /* 0x040fe80000041818 */
[----:B-----5:R-:W-:Y:S02]  /*9310*/  FMUL.FTZ R0, R9, c[0x0][0x320] ;  /* 0x0000c80009007a20 */ /* 0x020fe40000410000 */
[----:B------:R-:W1:Y:S02]  /*9320*/  LDSM.16.M88.4 R8, [R191+0x1000] ;  /* 0x00100000bf08783b */ /* 0x000e640000000200 */
[-C--:B------:R-:W-:Y:S01]  /*9330*/  HMMA.16816.F32.BF16 R28, R172, R6.reuse, R28 ;  /* 0x00000006ac1c723c */ /* 0x080fe2000004181c */
[----:B------:R5:W1:Y:S07]  /*9340*/  MUFU.TANH R219, R0 ;  /* 0x0000000000db7308 */ /* 0x000a6e0000002400 */
[C---:B------:R-:W-:Y:S01]  /*9350*/  HMMA.16816.F32.BF16 R32, R156.reuse, R6, R32 ;  /* 0x000000069c20723c */ /* 0x040fe20000041820 */
[----:B------:R-:W2:Y:S07]  /*9360*/  LDSM.16.M88.4 R4, [R191+0x1800] ;  /* 0x00180000bf04783b */ /* 0x000eae0000000200 */
[----:B------:R-:W-:Y:S04]  /*9370*/  FMUL.FTZ R3, R26, c[0x0][0x320] ;  /* 0x0000c8001a037a20 */ /* 0x000fe80000410000 */
[----:B------:R-:W-:Y:S01]  /*9380*/  FMUL.FTZ R2, R27, c[0x0][0x320] ;  /* 0x0000c8001b027a20 */ /* 0x000fe20000410000 */
[----:B------:R-:W2:Y:S01]  /*9390*/  MUFU.TANH R212, R3 ;  /* 0x0000000300d47308 */ /* 0x000ea20000002400 */
[----:B-----5:R-:W-:Y:S09]  /*93a0*/  FMUL.FTZ R0, R12, c[0x0][0x320] ;  /* 0x0000c8000c007a20 */ /* 0x020ff20000410000 */
[----:B------:R5:W2:Y:S10]  /*93b0*/  MUFU.TANH R216, R0 ;  /* 0x0000000000d87308 */ /* 0x000ab40000002400 */
[----:B------:R2:W2:Y:S01]  /*93c0*/  MUFU.TANH R211, R2 ;  /* 0x0000000200d37308 */ /* 0x0004a20000002400 */
[-C--:B-1----:R-:W-:Y:S08]  /*93d0*/  HMMA.16816.F32.BF16 R36, R156, R8.reuse, R36 ;  /* 0x000000089c24723c */ /* 0x082ff00000041824 */
[C---:B------:R-:W-:Y:S04]  /*93e0*/  HMMA.16816.F32.BF16 R40, R172.reuse, R8, R40 ;  /* 0x00000008ac28723c */ /* 0x040fe80000041828 */
[----:B-----5:R-:W-:Y:S04]  /*93f0*/  FMUL.FTZ R0, R13, c[0x0][0x320] ;  /* 0x0000c8000d007a20 */ /* 0x020fe80000410000 */
[-C--:B------:R-:W-:Y:S01]  /*9400*/  HMMA.16816.F32.BF16 R44, R172, R10.reuse, R44 ;  /* 0x0000000aac2c723c */ /* 0x080fe2000004182c */
[----:B------:R1:W1:Y:S07]  /*9410*/  MUFU.TANH R214, R0 ;  /* 0x0000000000d67308 */ /* 0x00026e0000002400 */
[C---:B------:R-:W-:Y:S01]  /*9420*/  HMMA.16816.F32.BF16 R48, R156.reuse, R10, R48 ;  /* 0x0000000a9c30723c */ /* 0x040fe20000041830 */
[----:B------:R-:W5:Y:S01]  /*9430*/  LDSM.16.M88.4 R8, [R191+0x2000] ;  /* 0x00200000bf08783b */ /* 0x000f620000000200 */
[----:B------:R-:W-:Y:S06]  /*9440*/  DEPBAR.LE SB0, 0x0 ;  /* 0x000080000000791a */ /* 0x000fec0000000000 */
[-C--:B--2---:R-:W-:Y:S01]  /*9450*/  HMMA.16816.F32.BF16 R52, R156, R4.reuse, R52 ;  /* 0x000000049c34723c */ /* 0x084fe20000041834 */
[----:B------:R-:W-:Y:S04]  /*9460*/  BAR.SYNC.DEFER_BLOCKING 0x0 ;  /* 0x0000000000007b1d */ /* 0x000fe80000010000 */
[----:B------:R-:W-:Y:S02]  /*9470*/  FMUL.FTZ R3, R42, c[0x0][0x320] ;  /* 0x0000c8002a037a20 */ /* 0x000fe40000410000 */
[----:B------:R-:W-:Y:S01]  /*9480*/  FMUL.FTZ R2, R43, c[0x0][0x320] ;  /* 0x0000c8002b027a20 */ /* 0x000fe20000410000 */
[C---:B------:R-:W-:Y:S01]  /*9490*/  HMMA.16816.F32.BF16 R56, R172.reuse, R4, R56 ;  /* 0x00000004ac38723c */ /* 0x040fe20000041838 */
[----:B------:R2:W2:Y:S03]  /*94a0*/  MUFU.TANH R177, R3 ;  /* 0x0000000300b17308 */ /* 0x0004a60000002400 */
[----:B-1----:R-:W-:Y:S03]  /*94b0*/  FMUL.FTZ R0, R14, c[0x0][0x320] ;  /* 0x0000c8000e007a20 */ /* 0x002fe60000410000 */
[----:B------:R-:W-:Y:S01]  /*94c0*/  @P0 MOV R5, R209 ;  /* 0x000000d100050202 */ /* 0x000fe20000000f00 */
[-C--:B------:R-:W-:Y:S01]  /*94d0*/  HMMA.16816.F32.BF16 R60, R172, R6.reuse, R60 ;  /* 0x00000006ac3c723c */ /* 0x080fe2000004183c */
[----:B------:R-:W-:Y:S02]  /*94e0*/  MOV R209, c[0x0][0x2c4] ;  /* 0x0000b10000d17a02 */ /* 0x000fe40000000f00 */
[----:B------:R1:W1:Y:S02]  /*94f0*/  MUFU.TANH R222, R0 ;  /* 0x0000000000de7308 */ /* 0x0002640000002400 */
[----:B------:R-:W-:Y:S03]  /*9500*/  ISETP.NE.AND P3, PT, R209, 0x1, PT ;  /* 0x00000001d100780c */ /* 0x000fe60003f65270 */
[C---:B------:R-:W-:Y:S05]  /*9510*/  HMMA.16816.F32.BF16 R64, R156.reuse, R6, R64 ;  /* 0x000000069c40723c */ /* 0x040fea0000041840 */
[----:B------:R3:W3:Y:S02]  /*9520*/  MUFU.TANH R176, R2 ;  /* 0x0000000200b07308 */ /* 0x0006e40000002400 */
[----:B------:R-:W-:Y:S01]  /*9530*/  @P0 MOV R7, c[0x0][0x1e0] ;  /* 0x0000780000070a02 */ /* 0x000fe20000000f00 */
[-C--:B-----5:R-:W-:Y:S04]  /*9540*/  HMMA.16816.F32.BF16 R68, R156, R8.reuse, R68 ;  /* 0x000000089c44723c */ /* 0x0a0fe80000041844 */
[----:B--2---:R-:W-:Y:S01]  /*9550*/  FMUL.FTZ R3, R58, c[0x0][0x320] ;  /* 0x0000c8003a037a20 */ /* 0x004fe20000410000 */
[----:B------:R-:W-:Y:S03]  /*9560*/  MOV R58, c[0x0][0x32c] ;  /* 0x0000cb00003a7a02 */ /* 0x000fe60000000f00 */
[C---:B------:R-:W-:Y:S04]  /*9570*/  HMMA.16816.F32.BF16 R72, R172.reuse, R8, R72 ;  /* 0x00000008ac48723c */ /* 0x040fe80000041848 */
[----:B-1----:R-:W-:Y:S01]  /*9580*/  FMUL.FTZ R0, R15, c[0x0][0x320] ;  /* 0x0000c8000f007a20 */ /* 0x002fe20000410000 */
[----:B------:R-:W-:Y:S03]  /*9590*/  ISETP.GE.AND P5, PT, R58, 0x1, PT ;  /* 0x000000013a00780c */ /* 0x000fe60003fa6270 */
[----:B------:R1:W2:Y:S01]  /*95a0*/  MUFU.TANH R221, R0 ;  /* 0x0000000000dd7308 */ /* 0x0002a20000002400 */
[-C--:B------:R-:W-:Y:S03]  /*95b0*/  HMMA.16816.F32.BF16 R76, R172, R10.reuse, R76 ;  /* 0x0000000aac4c723c */ /* 0x080fe6000004184c */
[----:B---3--:R-:W-:Y:S05]  /*95c0*/  FMUL.FTZ R2, R59, c[0x0][0x320] ;  /* 0x0000c8003b027a20 */ /* 0x008fea0000410000 */
[----:B------:R-:W-:Y:S04]  /*95d0*/  HMMA.16816.F32.BF16 R80, R156, R10, R80 ;  /* 0x0000000a9c50723c */ /* 0x000fe80000041850 */
[----:B-1----:R-:W-:-:S12]  /*95e0*/  FMUL.FTZ R0, R16, c[0x0][0x320] ;  /* 0x0000c80010007a20 */ /* 0x002fd80000410000 */
[----:B------:R-:W-:Y:S01]  /*95f0*/  FMUL.FTZ R6, R79, c[0x0][0x320] ;  /* 0x0000c8004f067a20 */ /* 0x000fe20000410000 */
[----:B------:R1:W3:Y:S07]  /*9600*/  MUFU.TANH R15, R0 ;  /* 0x00000000000f7308 */ /* 0x0002ee0000002400 */
[----:B------:R-:W-:Y:S06]  /*9610*/  FMUL.FTZ R11, R80, c[0x0][0x320] ;  /* 0x0000c800500b7a20 */ /* 0x000fec0000410000 */
[----:B------:R-:W2:Y:S01]  /*9620*/  MUFU.TANH R11, R11 ;  /* 0x0000000b000b7308 */ /* 0x000ea20000002400 */
[----:B-1----:R-:W-:Y:S09]  /*9630*/  FMUL.FTZ R0, R17, c[0x0][0x320] ;  /* 0x0000c80011007a20 */ /* 0x002ff20000410000 */
[----:B------:R1:W1:Y:S02]  /*9640*/  MUFU.TANH R168, R0 ;  /* 0x0000000000a87308 */ /* 0x0002640000002400 */
[----:B-1----:R-:W-:Y:S08]  /*9650*/  FMUL.FTZ R0, R18, c[0x0][0x320] ;  /* 0x0000c80012007a20 */ /* 0x002ff00000410000 */
        /* <DEDUP_REMOVED lines=60> */
[----:B------:R1:W1:Y:S10]  /*9a20*/  MUFU.TANH R52, R2 ;  /* 0x0000000200347308 */ /* 0x0002740000002400 */
[----:B------:R5:W2:Y:S01]  /*9a30*/  MUFU.TANH R30, R0 ;  /* 0x00000000001e7308 */ /* 0x000aa20000002400 */
[----:B-1----:R-:W-:Y:S09]  /*9a40*/  FMUL.FTZ R2, R75, c[0x0][0x320] ;  /* 0x0000c8004b027a20 */ /* 0x002ff20000410000 */
[----:B------:R-:W1:Y:S01]  /*9a50*/  MUFU.TANH R59, R2 ;  /* 0x00000002003b7308 */ /* 0x000e620000002400 */
[----:B-----5:R-:W-:Y:S09]  /*9a60*/  FMUL.FTZ R0, R53, c[0x0][0x320] ;  /* 0x0000c80035007a20 */ /* 0x020ff20000410000 */
[----:B------:R5:W1:Y:S10]  /*9a70*/  MUFU.TANH R25, R0 ;  /* 0x0000000000197308 */ /* 0x000a740000002400 */
[----:B------:R1:W1:Y:S01]  /*9a80*/  MUFU.TANH R53, R3 ;  /* 0x0000000300357308 */ /* 0x0002620000002400 */
[----:B-----5:R-:W-:Y:S09]  /*9a90*/  FMUL.FTZ R0, R54, c[0x0][0x320] ;  /* 0x0000c80036007a20 */ /* 0x020ff20000410000 */
[----:B------:R5:W2:Y:S01]  /*9aa0*/  MUFU.TANH R39, R0 ;  /* 0x0000000000277308 */ /* 0x000aa20000002400 */
[----:B-1----:R-:W-:Y:S09]  /*9ab0*/  FMUL.FTZ R3, R76, c[0x0][0x320] ;  /* 0x0000c8004c037a20 */ /* 0x002ff20000410000 */
[----:B------:R-:W1:Y:S01]  /*9ac0*/  MUFU.TANH R22, R3 ;  /* 0x0000000300167308 */ /* 0x000e620000002400 */
[----:B-----5:R-:W-:Y:S09]  /*9ad0*/  FMUL.FTZ R0, R55, c[0x0][0x320] ;  /* 0x0000c80037007a20 */ /* 0x020ff20000410000 */
[----:B------:R5:W1:Y:S02]  /*9ae0*/  MUFU.TANH R35, R0 ;  /* 0x0000000000237308 */ /* 0x000a640000002400 */
[----:B-----5:R-:W-:Y:S02]  /*9af0*/  FMUL.FTZ R0, R56, c[0x0][0x320] ;  /* 0x0000c80038007a20 */ /* 0x020fe40000410000 */
[----:B------:R-:W5:Y:S06]  /*9b00*/  LDL R56, [R1] ;  /* 0x0000000001387983 */ /* 0x000f6c0000100800 */
[----:B------:R1:W1:Y:S02]  /*9b10*/  MUFU.TANH R51, R0 ;  /* 0x0000000000337308 */ /* 0x0002640000002400 */
[----:B-1----:R-:W-:Y:S08]  /*9b20*/  FMUL.FTZ R0, R57, c[0x0][0x320] ;  /* 0x0000c80039007a20 */ /* 0x002ff00000410000 */
[----:B------:R-:W1:Y:S10]  /*9b30*/  MUFU.TANH R57, R6 ;  /* 0x0000000600397308 */ /* 0x000e740000002400 */
        /* <DEDUP_REMOVED lines=31> */
[----:B-1----:R-:W-:Y:S04]  /*9d30*/  @P0 IADD3 R0, R205, -0x1, RZ ;  /* 0xffffffffcd000810 */ /* 0x002fe80007ffe0ff */
[----:B------:R-:W-:Y:S05]  /*9d40*/  @P0 SHF.R.S32.HI R2, RZ, 0x1f, R0 ;  /* 0x0000001fff020819 */ /* 0x000fea0000011400 */
[----:B------:R-:W-:Y:S04]  /*9d50*/  @P0 IMAD R2, R2, c[0x0][0x1e0], RZ ;  /* 0x0000780002020a24 */ /* 0x000fe800078e02ff */
[C---:B------:R-:W-:Y:S02]  /*9d60*/  @P0 IMAD R4, R0.reuse, c[0x0][0x1e4], R2 ;  /* 0x0000790000040a24 */ /* 0x040fe400078e0202 */
[----:B------:R-:W-:Y:S04]  /*9d70*/  @P0 IMAD.WIDE.U32 R2, R0, c[0x0][0x1e0], RZ ;  /* 0x0000780000020a25 */ /* 0x000fe800078e00ff */
[----:B------:R-:W-:Y:S04]  /*9d80*/  FMUL.FTZ R0, R77, c[0x0][0x320] ;  /* 0x0000c8004d007a20 */ /* 0x000fe80000410000 */
[----:B------:R1:W1:Y:S02]  /*9d90*/  MUFU.TANH R21, R0 ;  /* 0x0000000000157308 */ /* 0x0002640000002400 */
[----:B-1----:R-:W-:Y:S01]  /*9da0*/  @P0 IADD3 R0, R3, R4, RZ ;  /* 0x0000000403000210 */ /* 0x002fe20007ffe0ff */
[----:B------:R-:W-:Y:S01]  /*9db0*/  FMUL.FTZ R3, R78, c[0x0][0x320] ;  /* 0x0000c8004e037a20 */ /* 0x000fe20000410000 */
[----:B------:R-:W-:Y:S06]  /*9dc0*/  @P0 MOV R4, R226 ;  /* 0x000000e200040202 */ /* 0x000fec0000000f00 */
[----:B------:R1:W1:Y:S01]  /*9dd0*/  MUFU.TANH R55, R3 ;  /* 0x0000000300377308 */ /* 0x0002620000002400 */
[----:B------:R-:W-:Y:S02]  /*9de0*/  @P0 IMAD R0, R0, 0x50, RZ ;  /* 0x0000005000000824 */ /* 0x000fe400078e02ff */
[----:B------:R-:W-:Y:S05]  /*9df0*/  @P0 IMAD.WIDE.U32 R4, R2, 0x50, R4 ;  /* 0x0000005002040825 */ /* 0x000fea00078e0004 */
[----:B------:R-:W-:Y:S02]  /*9e00*/  @P0 LEA R2, P1, R4, c[0x0][0x1c8], 0x1 ;  /* 0x0000720004020a11 */ /* 0x000fe400078208ff */
[----:B------:R-:W-:Y:S02]  /*9e10*/  @P0 IADD3 R0, R5, R0, RZ ;  /* 0x0000000005000210 */ /* 0x000fe40007ffe0ff */
[----:B------:R-:W-:Y:S05]  /*9e20*/  IADD3 R5, R210, R213, RZ ;  /* 0x000000d5d2057210 */ /* 0x000fea0007ffe0ff */
[----:B------:R-:W-:Y:S05]  /*9e30*/  @P3 IMAD.HI.U32 R6, R5, c[0x0][0x2c8], RZ ;  /* 0x0000b20005063a27 */ /* 0x000fea00078e00ff */
[----:B------:R-:W-:Y:S02]  /*9e40*/  @P3 SHF.R.U32.HI R5, RZ, c[0x0][0x2cc], R6 ;  /* 0x0000b300ff053a19 */ /* 0x000fe40000011606 */
[----:B-1----:R-:W-:Y:S02]  /*9e50*/  @P0 LEA.HI.X R3, R4, c[0x0][0x1cc], R0, 0x1, P1 ;  /* 0x0000730004030a11 */ /* 0x002fe400008f0c00 */
[----:B------:R-:W-:Y:S02]  /*9e60*/  @P0 MOV R0, 0x5 ;  /* 0x0000000500000802 */ /* 0x000fe40000000f00 */
[C---:B------:R-:W-:Y:S01]  /*9e70*/  @P0 SHF.L.U32 R4, R7.reuse, 0x5, RZ ;  /* 0x0000000507040819 */ /* 0x040fe200000006ff */
[----:B------:R-:W-:Y:S01]  /*9e80*/  @!PT LDS RZ, [RZ] ;  /* 0x00000000fffff984 */ /* 0x000fe20000000800 */
[----:B------:R-:W-:Y:S01]  /*9e90*/  @!PT LDS RZ, [RZ] ;  /* 0x00000000fffff984 */ /* 0x000fe20000000800 */
[----:B------:R-:W-:Y:S01]  /*9ea0*/  @!PT LDS RZ, [RZ] ;  /* 0x00000000fffff984 */ /* 0x000fe20000000800 */
[----:B------:R1:W-:Y:S01]  /*9eb0*/  @P0 LDGSTS.E.BYPASS.LTC128B.128 [R207+0x2900], [R2.64], !P4 ;  /* 0x0290000002cf0fae */ /* 0x0003e2000e101d48 */
[----:B------:R-:W-:Y:S01]  /*9ec0*/  @P0 SHF.L.U64.HI R0, R7, R0, c[0x0][0x1e4] ;  /* 0x0000790007000619 */ /* 0x000fe20000010200 */
[----:B------:R-:W-:Y:S01]  /*9ed0*/  FMUL.FTZ R7, R81, c[0x0][0x320] ;  /* 0x0000c80051077a20 */ /* 0x000fe20000410000 */
[-C--:B------:R-:W-:Y:S03]  /*9ee0*/  @P0 IADD3 R8, P1, R2, R4.reuse, RZ ;  /* 0x0000000402080210 */ /* 0x080fe60007f3e0ff */
[----:B------:R2:W2:Y:S01]  /*9ef0*/  MUFU.TANH R10, R7 ;  /* 0x00000007000a7308 */ /* 0x0004a20000002400 */
[----:B------:R-:W-:Y:S02]  /*9f00*/  @P0 IADD3.X R9, R0, R3, RZ, P1, !PT ;  /* 0x0000000300090210 */ /* 0x000fe40000ffe4ff */
[-C--:B------:R-:W-:Y:S03]  /*9f10*/  @P0 IADD3 R6, P3, R8, R4.reuse, RZ ;  /* 0x0000000408060210 */ /* 0x080fe60007f7e0ff */
[----:B------:R3:W-:Y:S01]  /*9f20*/  @P0 LDGSTS.E.BYPASS.LTC128B.128 [R207+0x3100], [R8.64], !P4 ;  /* 0x0310000008cf0fae */ /* 0x0007e2000e101d48 */
[----:B-1----:R-:W-:Y:S02]  /*9f30*/  @P0 IADD3 R2, P2, R6, R4, RZ ;  /* 0x0000000406020210 */ /* 0x002fe40007f5e0ff */
[-C--:B--2---:R-:W-:Y:S04]  /*9f40*/  @P0 IADD3.X R7, R9, R0.reuse, RZ, P3, !PT ;  /* 0x0000000009070210 */ /* 0x084fe80001ffe4ff */
[----:B------:R-:W-:Y:S01]  /*9f50*/  @P0 IADD3.X R3, R7, R0, RZ, P2, !PT ;  /* 0x0000000007030210 */ /* 0x000fe200017fe4ff */
[----:B------:R1:W-:Y:S01]  /*9f60*/  @P0 LDGSTS.E.BYPASS.LTC128B.128 [R207+0x3900], [R6.64], !P4 ;  /* 0x0390000006cf0fae */ /* 0x0003e2000e101d48 */
[----:B---3--:R-:W-:Y:S01]  /*9f70*/  @P0 IADD3 R8, P1, R2, R4, RZ ;  /* 0x0000000402080210 */ /* 0x008fe20007f3e0ff */
[----:B------:R-:W-:Y:S06]  /*9f80*/  FMUL.FTZ R4, R82, c[0x0][0x320] ;  /* 0x0000c80052047a20 */ /* 0x000fec0000410000 */
[----:B------:R2:W-:Y:S01]  /*9f90*/  @P0 LDGSTS.E.BYPASS.LTC128B.128 [R207+0x4100], [R2.64], !P4 ;  /* 0x0410000002cf0fae */ /* 0x0005e2000e101d48 */
[----:B------:R-:W-:Y:S01]  /*9fa0*/  @P0 IADD3.X R9, R3, R0, RZ, P1, !PT ;  /* 0x0000000003090210 */ /* 0x000fe20000ffe4ff */
[----:B------:R3:W1:Y:S01]  /*9fb0*/  MUFU.TANH R12, R4 ;  /* 0x00000004000c7308 */ /* 0x0006620000002400 */
[----:B------:R-:W-:Y:S05]  /*9fc0*/  IMAD R0, R205, -0x50, RZ ;  /* 0xffffffb0cd007824 */ /* 0x000fea00078e02ff */
[----:B------:R1:W-:Y:S08]  /*9fd0*/  @P0 LDGSTS.E.BYPASS.LTC128B.128 [R207+0x4900], [R8.64], !P4 ;  /* 0x0490000008cf0fae */ /* 0x0003f0000e101d48 */
[----:B------:R-:W0:Y:S08]  /*9fe0*/  LDGDEPBAR ;  /* 0x00000000000079af */ /* 0x000e300000000000 */
[----:B---3--:R-:W3:Y:S01]  /*9ff0*/  SHFL.IDX PT, R4, R5, RZ, 0x1c1f ;  /* 0x001c1fff05047589 */ /* 0x008ee200000e0000 */
[----:B--2---:R-:W-:Y:S04]  /*a000*/  FMUL.FTZ R2, R83, c[0x0][0x320] ;  /* 0x0000c80053027a20 */ /* 0x004fe80000410000 */
[----:B-1----:R5:W1:Y:S02]  /*a010*/  MUFU.TANH R9, R2 ;  /* 0x0000000200097308 */ /* 0x002a640000002400 */
[----:B-----5:R-:W-:Y:S04]  /*a020*/  IADD3 R2, -R56, 0x1, R0 ;  /* 0x0000000138027810 */ /* 0x020fe80007ffe100 */
[----:B------:R-:W-:Y:S04]  /*a030*/  IADD3 R2, -R243, R2, R244 ;  /* 0x00000002f3027210 */ /* 0x000fe80007ffe1f4 */
[C---:B------:R-:W-:Y:S02]  /*a040*/  IADD3 R6, R2.reuse, c[0x0][0x328], RZ ;  /* 0x0000ca0002067a10 */ /* 0x040fe40007ffe0ff */
[----:B------:R-:W-:Y:S02]  /*a050*/  IADD3 R7, R2, UR4, RZ ;  /* 0x0000000402077c10 */ /* 0x000fe4000fffe0ff */
[----:B---3--:R-:W-:Y:S02]  /*a060*/  IADD3 R3, R6, R4, RZ ;  /* 0x0000000406037210 */ /* 0x008fe40007ffe0ff */
[----:B------:R-:W-:Y:S01]  /*a070*/  IADD3 R2, R4, R7, RZ ;  /* 0x0000000704027210 */ /* 0x000fe20007ffe0ff */
[----:B------:R-:W-:-:S05]  /*a080*/  @!P5 BRA `(.L_x_608) ;  /* 0x000001500000d947 */ /* 0x000fca0003800000 */
[----:B-1--4-:R-:W-:Y:S01]  /*a090*/  IADD3 R4, -R243, R244, R4 ;  /* 0x000000f4f3047210 */ /* 0x012fe20007ffe104 */
[----:B------:R-:W-:Y:S03]  /*a0a0*/  BSSY B0, `(.L_x_609) ;  /* 0x000000e000007945 */ /* 0x000fe60003800000 */
[----:B------:R-:W-:-:S13]  /*a0b0*/  ISETP.GT.AND P0, PT, R4, -0x1, PT ;  /* 0xffffffff0400780c */ /* 0x000fda0003f04270 */
[----:B------:R-:W-:-:S05]  /*a0c0*/  @P0 BRA `(.L_x_610) ;  /* 0x0000007000000947 */ /* 0x000fca0003800000 */
[----:B------:R-:W-:Y:S01]  /*a0d0*/  LOP3.LUT R4, RZ, R4, RZ, 0x33, !PT ;  /* 0x00000004ff047212 */ /* 0x000fe200078e33ff */
[----:B------:R-:W-:Y:S05]  /*a0e0*/  IMAD.MOV.U32 R8, RZ, RZ, c[0x0][0x32c] ;  /* 0x0000cb00ff087624 */ /* 0x000fea00078e00ff */
[----:B------:R-:W-:-:S13]  /*a0f0*/  ISETP.NE.AND P0, PT, R8, 0x1, PT ;  /* 0x000000010800780c */ /* 0x000fda0003f05270 */
[----:B------:R-:W-:Y:S05]  /*a100*/  @P0 IMAD.HI.U32 R8, R4, c[0x0][0x330], RZ ;  /* 0x0000cc0004080a27 */ /* 0x000fea00078e00ff */
[----:B------:R-:W-:Y:S04]  /*a110*/  @P0 SHF.R.U32.HI R4, RZ, c[0x0][0x334], R8 ;  /* 0x0000cd00ff040a19 */ /* 0x000fe80000011608 */
[----:B------:R-:W-:Y:S01]  /*a120*/  LOP3.LUT R4, RZ, R4, RZ, 0x33, !PT ;  /* 0x00000004ff047212 */ /* 0x000fe200078e33ff */
[----:B------:R-:W-:-:S05]  /*a130*/  BRA `(.L_x_611) ;  /* 0x0000004000007947 */ /* 0x000fca0003800000 */
.L_x_610:
[----:B------:R-:W-:Y:S04]  /*a140*/  MOV R8, c[0x0][0x32c] ;  /* 0x0000cb0000087a02 */ /* 0x000fe80000000f00 */
[----:B------:R-:W-:-:S13]  /*a150*/  ISETP.NE.AND P0, PT, R8, 0x1, PT ;  /* 0x000000010800780c */ /* 0x000fda0003f05270 */
[----:B------:R-:W-:Y:S05]  /*a160*/  @P0 IMAD.HI.U32 R8, R4, c[0x0][0x330], RZ ;  /* 0x0000cc0004080a27 */ /* 0x000fea00078e00ff */
[----:B------:R-:W-:Y:S02]  /*a170*/  @P0 SHF.R.U32.HI R4, RZ, c[0x0][0x334], R8 ;  /* 0x0000cd00ff040a19 */ /* 0x000fe40000011608 */
.L_x_611:
[----:B------:R-:W-:Y:S05]  /*a180*/  BSYNC B0 ;  /* 0x0000000000007941 */ /* 0x000fea0003800000 */
.L_x_609:
[----:B------:R-:W-:Y:S04]  /*a190*/  IMAD.IADD R8, R0, 0x1, -R56 ;  /* 0x0000000100087824 */ /* 0x000fe800078e0a38 */
[----:B------:R-:W-:Y:S05]  /*a1a0*/  IMAD R4, R4, c[0x0][0x32c], R8 ;  /* 0x0000cb0004047a24 */ /* 0x000fea00078e0208 */
[----:B------:R-:W-:Y:S02]  /*a1b0*/  IADD3 R8, R4, c[0x0][0x32c], RZ ;  /* 0x0000cb0004087a10 */ /* 0x000fe40007ffe0ff */
[----:B------:R-:W-:Y:S02]  /*a1c0*/  IMNMX R2, R2, R4, !PT ;  /* 0x0000000402027217 */ /* 0x000fe40007800200 */
[----:B------:R-:W-:Y:S02]  /*a1d0*/  IMNMX R3, R3, R8, PT ;  /* 0x0000000803037217 */ /* 0x000fe40003800200 */
.L_x_608:
[C---:B-1--4-:R-:W-:Y:S01]  /*a1e0*/  ISETP.GE.AND P1, PT, R0.reuse, 0x1, PT ;  /* 0x000000010000780c */ /* 0x052fe20003f26270 */
[----:B------:R-:W1:Y:S01]  /*a1f0*/  SHFL.IDX PT, R4, R5, 0x1, 0x1c1f ;  /* 0x003c1f0005047f89 */ /* 0x000e6200000e0000 */
[----:B------:R-:W-:Y:S02]  /*a200*/  ISETP.GE.AND P0, PT, R0, 0x2, PT ;  /* 0x000000020000780c */ /* 0x000fe40003f06270 */
[----:B------:R-:W-:Y:S02]  /*a210*/  LOP3.LUT R204, R204, 0xfffffdff, RZ, 0xc0, !PT ;  /* 0xfffffdffcccc7812 */ /* 0x000fe400078ec0ff */
[C---:B------:R-:W-:Y:S02]  /*a220*/  ISETP.GE.AND P2, PT, R0.reuse, 0x9, PT ;  /* 0x000000090000780c */ /* 0x040fe40003f46270 */
[C---:B------:R-:W-:Y:S02]  /*a230*/  ISETP.GE.AND P6, PT, R0.reuse, 0x31, PT ;  /* 0x000000310000780c */ /* 0x040fe40003fc6270 */
[C---:B------:R-:W-:Y:S02]  /*a240*/  ISETP.GE.AND P5, PT, R0.reuse, 0x32, PT ;  /* 0x000000320000780c */ /* 0x040fe40003fa6270 */
[----:B------:R-:W-:Y:S02]  /*a250*/  ISETP.GE.AND P3, PT, R0, 0x39, PT ;  /* 0x000000390000780c */ /* 0x000fe40003f66270 */
[----:B------:R-:W-:Y:S02]  /*a260*/  @P1 LOP3.LUT R204, R204, 0x200, RZ, 0xfc, !PT ;  /* 0x00000200cccc1812 */ /* 0x000fe400078efcff */
[----:B------:R-:W-:Y:S02]  /*a270*/  ISETP.GT.AND P1, PT, R2, RZ, !P1 ;  /* 0x000000ff0200720c */ /* 0x000fe40004f24270 */
[----:B------:R-:W-:Y:S02]  /*a280*/  LOP3.LUT R204, R204, 0xffffdfff, RZ, 0xc0, !PT ;  /* 0xffffdfffcccc7812 */ /* 0x000fe400078ec0ff */
[----:B------:R-:W-:Y:S02]  /*a290*/  ISETP.LT.OR P1, PT, R3, 0x1, P1 ;  /* 0x000000010300780c */ /* 0x000fe40000f21670 */
[----:B------:R-:W-:Y:S02]  /*a2a0*/  @P0 LOP3.LUT R204, R204, 0x2000, RZ, 0xfc, !PT ;  /* 0x00002000cccc0812 */ /* 0x000fe400078efcff */
[----:B------:R-:W-:Y:S02]  /*a2b0*/  ISETP.GT.AND P0, PT, R2, 0x1, !P0 ;  /* 0x000000010200780c */ /* 0x000fe40004704270 */
[----:B------:R-:W-:Y:S02]  /*a2c0*/  FSEL R13, R183, -INF , !P1 ;  /* 0xff800000b70d7808 */ /* 0x000fe40004800000 */
[----:B------:R-:W-:Y:S02]  /*a2d0*/  ISETP.GE.AND P1, PT, R0, 0xa, PT ;  /* 0x0000000a0000780c */ /* 0x000fe40003f26270 */
[----:B------:R-:W-:Y:S02]  /*a2e0*/  ISETP.LT.OR P0, PT, R3, 0x2, P0 ;  /* 0x000000020300780c */ /* 0x000fe40000701670 */
[----:B------:R-:W-:Y:S02]  /*a2f0*/  LOP3.LUT R204, R204, 0xfffff7ff, RZ, 0xc0, !PT ;  /* 0xfffff7ffcccc7812 */ /* 0x000fe400078ec0ff */
[----:B------:R-:W-:Y:S02]  /*a300*/  FSEL R14, R171, -INF , !P0 ;  /* 0xff800000ab0e7808 */ /* 0x000fe40004000000 */
[----:B------:R-:W-:Y:S02]  /*a310*/  @P2 LOP3.LUT R204, R204, 0x800, RZ, 0xfc, !PT ;  /* 0x00000800cccc2812 */ /* 0x000fe400078efcff */
[----:B------:R-:W-:Y:S02]  /*a320*/  ISETP.GT.AND P0, PT, R2, 0x8, !P2 ;  /* 0x000000080200780c */ /* 0x000fe40005704270 */
[----:B------:R-:W-:Y:S02]  /*a330*/  LOP3.LUT R204, R204, 0xfffffeff, RZ, 0xc0, !PT ;  /* 0xfffffeffcccc7812 */ /* 0x000fe400078ec0ff */
[----:B------:R-:W-:Y:S02]  /*a340*/  ISETP.LT.OR P0, PT, R3, 0x9, P0 ;  /* 0x000000090300780c */ /* 0x000fe40000701670 */
[----:B------:R-:W-:Y:S02]  /*a350*/  @P1 LOP3.LUT R204, R204, 0x100, RZ, 0xfc, !PT ;  /* 0x00000100cccc1812 */ /* 0x000fe400078efcff */
[----:B------:R-:W-:Y:S02]  /*a360*/  FSEL R15, R15, -INF , !P0 ;  /* 0xff8000000f0f7808 */ /* 0x000fe40004000000 */
[----:B------:R-:W-:Y:S02]  /*a370*/  ISETP.GT.AND P0, PT, R2, 0x9, !P1 ;  /* 0x000000090200780c */ /* 0x000fe40004f04270 */
[----:B------:R-:W-:Y:S02]  /*a380*/  ISETP.GE.AND P1, PT, R0, 0x11, PT ;  /* 0x000000110000780c */ /* 0x000fe40003f26270 */
[C---:B------:R-:W-:Y:S02]  /*a390*/  ISETP.LT.OR P0, PT, R3.reuse, 0xa, P0 ;  /* 0x0000000a0300780c */ /* 0x040fe40000701670 */
[----:B------:R-:W-:Y:S02]  /*a3a0*/  LOP3.LUT R204, R204, 0xffffff7f, RZ, 0xc0, !PT ;  /* 0xffffff7fcccc7812 */ /* 0x000fe400078ec0ff */
[----:B------:R-:W-:Y:S02]  /*a3b0*/  FSEL R18, R168, -INF , !P0 ;  /* 0xff800000a8127808 */ /* 0x000fe40004000000 */
[----:B------:R-:W-:Y:S02]  /*a3c0*/  ISETP.GT.AND P0, PT, R2, 0x10, !P1 ;  /* 0x000000100200780c */ /* 0x000fe40004f04270 */
[----:B------:R-:W-:Y:S02]  /*a3d0*/  ISETP.GE.AND P2, PT, R0, 0x3a, PT ;  /* 0x0000003a0000780c */ /* 0x000fe40003f46270 */
[C---:B------:R-:W-:Y:S02]  /*a3e0*/  ISETP.LT.OR P0, PT, R3.reuse, 0x11, P0 ;  /* 0x000000110300780c */ /* 0x040fe40000701670 */
[----:B------:R-:W-:Y:S02]  /*a3f0*/  @P1 LOP3.LUT R204, R204, 0x80, RZ, 0xfc, !PT ;  /* 0x00000080cccc1812 */ /* 0x000fe400078efcff */
[----:B------:R-:W-:Y:S02]  /*a400*/  ISETP.GE.AND P1, PT, R0, 0x12, PT ;  /* 0x000000120000780c */ /* 0x000fe40003f26270 */
[----:B------:R-:W-:Y:S02]  /*a410*/  LOP3.LUT R204, R204, 0xffffffbf, RZ, 0xc0, !PT ;  /* 0xffffffbfcccc7812 */ /* 0x000fe400078ec0ff */
[----:B------:R-:W-:Y:S02]  /*a420*/  FSEL R27, R166, -INF , !P0 ;  /* 0xff800000a61b7808 */ /* 0x000fe40004000000 */
[----:B------:R-:W-:Y:S04]  /*a430*/  ISETP.GT.AND P0, PT, R2, 0x11, !P1 ;  /* 0x000000110200780c */ /* 0x000fe80004f04270 */
[C---:B------:R-:W-:Y:S03]  /*a440*/  ISETP.LT.OR P0, PT, R3.reuse, 0x12, P0 ;  /* 0x000000120300780c */ /* 0x040fe60000701670 */
[----:B------:R-:W-:Y:S02]  /*a450*/  @P1 LOP3.LUT R204, R204, 0x40, RZ, 0xfc, !PT ;  /* 0x00000040cccc1812 */ /* 0x000fe400078efcff */
[----:B------:R-:W-:Y:S02]  /*a460*/  ISETP.GE.AND P1, PT, R0, 0x19, PT ;  /* 0x000000190000780c */ /* 0x000fe40003f26270 */
[----:B------:R-:W-:Y:S02]  /*a470*/  LOP3.LUT R204, R204, 0xffffffdf, RZ, 0xc0, !PT ;  /* 0xffffffdfcccc7812 */ /* 0x000fe400078ec0ff */
[----:B------:R-:W-:Y:S02]  /*a480*/  FSEL R28, R160, -INF , !P0 ;  /* 0xff800000a01c7808 */ /* 0x000fe40004000000 */
[----:B------:R-:W-:Y:S04]  /*a490*/  ISETP.GT.AND P0, PT, R2, 0x18, !P1 ;  /* 0x000000180200780c */ /* 0x000fe80004f04270 */
[----:B------:R-:W-:Y:S03]  /*a4a0*/  ISETP.LT.OR P0, PT, R3, 0x19, P0 ;  /* 0x000000190300780c */ /* 0x000fe60000701670 */
        /* <DEDUP_REMOVED lines=20> */
[----:B------:R-:W-:Y:S02]  /*a5f0*/  FSEL R43, R152, -INF , !P0 ;  /* 0xff800000982b7808 */ /* 0x000fe40004000000 */
[----:B------:R-:W-:Y:S02]  /*a600*/  LOP3.LUT R204, R204, 0xfffffffd, RZ, 0xc0, !PT ;  /* 0xfffffffdcccc7812 */ /* 0x000fe400078ec0ff */
[----:B------:R-:W-:Y:S04]  /*a610*/  ISETP.GT.AND P0, PT, R2, 0x28, !P1 ;  /* 0x000000280200780c */ /* 0x000fe80004f04270 */
[C---:B------:R-:W-:Y:S03]  /*a620*/  ISETP.LT.OR P0, PT, R3.reuse, 0x29, P0 ;  /* 0x000000290300780c */ /* 0x040fe60000701670 */
[----:B------:R-:W-:Y:S02]  /*a630*/  @P1 LOP3.LUT R204, R204, 0x2, RZ, 0xfc, !PT ;  /* 0x00000002cccc1812 */ /* 0x000fe400078efcff */
[----:B------:R-:W-:Y:S02]  /*a640*/  ISETP.GE.AND P1, PT, R0, 0x2a, PT ;  /* 0x0000002a0000780c */ /* 0x000fe40003f26270 */
[----:B------:R-:W-:Y:S02]  /*a650*/  FSEL R46, R40, -INF , !P0 ;  /* 0xff800000282e7808 */ /* 0x000fe40004000000 */
[----:B------:R-:W-:Y:S02]  /*a660*/  ISETP.GT.AND P0, PT, R2, 0x29, !P1 ;  /* 0x000000290200780c */ /* 0x000fe40004f04270 */
[----:B------:R-:W-:Y:S02]  /*a670*/  LOP3.LUT R204, R204, 0xfffffffe, RZ, 0xc0, !PT ;  /* 0xfffffffecccc7812 */ /* 0x000fe400078ec0ff */
[----:B------:R-:W-:Y:S04]  /*a680*/  ISETP.LT.OR P0, PT, R3, 0x2a, P0 ;  /* 0x0000002a0300780c */ /* 0x000fe80000701670 */
[----:B------:R-:W-:Y:S02]  /*a690*/  FSEL R160, R33, -INF , !P0 ;  /* 0xff80000021a07808 */ /* 0x000fe40004000000 */
[----:B------:R-:W-:Y:S02]  /*a6a0*/  ISETP.GT.AND P0, PT, R2, 0x30, !P6 ;  /* 0x000000300200780c */ /* 0x000fe40007704270 */
[----:B------:R-:W-:Y:S02]  /*a6b0*/  @P1 LOP3.LUT R204, R204, 0x1, RZ, 0xfc, !PT ;  /* 0x00000001cccc1812 */ /* 0x000fe400078efcff */
[C---:B------:R-:W-:Y:S02]  /*a6c0*/  ISETP.LT.OR P0, PT, R3.reuse, 0x31, P0 ;  /* 0x000000310300780c */ /* 0x040fe40000701670 */
[----:B------:R-:W-:Y:S02]  /*a6d0*/  ISETP.GE.AND P1, PT, R0, 0x41, PT ;  /* 0x000000410000780c */ /* 0x000fe40003f26270 */
[----:B------:R-:W-:Y:S02]  /*a6e0*/  FSEL R171, R30, -INF , !P0 ;  /* 0xff8000001eab7808 */ /* 0x000fe40004000000 */
[----:B------:R-:W-:Y:S02]  /*a6f0*/  ISETP.GT.AND P0, PT, R2, 0x31, !P5 ;  /* 0x000000310200780c */ /* 0x000fe40006f04270 */
[----:B------:R-:W-:Y:S02]  /*a700*/  LOP3.LUT R204, R204, 0xfffffbff, RZ, 0xc0, !PT ;  /* 0xfffffbffcccc7812 */ /* 0x000fe400078ec0ff */
[----:B------:R-:W-:Y:S04]  /*a710*/  ISETP.LT.OR P0, PT, R3, 0x32, P0 ;  /* 0x000000320300780c */ /* 0x000fe80000701670 */
[----:B------:R-:W-:Y:S02]  /*a720*/  FSEL R172, R25, -INF , !P0 ;  /* 0xff80000019ac7808 */ /* 0x000fe40004000000 */
[C---:B------:R-:W-:Y:S04]  /*a730*/  ISETP.GT.AND P0, PT, R2.reuse, 0x38, !P3 ;  /* 0x000000380200780c */ /* 0x040fe80005f04270 */
[----:B------:R-:W-:Y:S04]  /*a740*/  ISETP.LT.OR P0, PT, R3, 0x39, P0 ;  /* 0x000000390300780c */ /* 0x000fe80000701670 */
[----:B------:R-:W-:Y:S02]  /*a750*/  FSEL R173, R23, -INF , !P0 ;  /* 0xff80000017ad7808 */ /* 0x000fe40004000000 */
[C---:B------:R-:W-:Y:S04]  /*a760*/  ISETP.GT.AND P0, PT, R2.reuse, 0x39, !P2 ;  /* 0x000000390200780c */ /* 0x040fe80005704270 */
[----:B------:R-:W-:Y:S04]  /*a770*/  ISETP.LT.OR P0, PT, R3, 0x3a, P0 ;  /* 0x0000003a0300780c */ /* 0x000fe80000701670 */
[----:B------:R-:W-:Y:S02]  /*a780*/  FSEL R183, R19, -INF , !P0 ;  /* 0xff80000013b77808 */ /* 0x000fe40004000000 */
[----:B------:R-:W-:Y:S04]  /*a790*/  ISETP.GT.AND P0, PT, R2, 0x40, !P1 ;  /* 0x000000400200780c */ /* 0x000fe80004f04270 */
[----:B------:R-:W-:Y:S04]  /*a7a0*/  ISETP.LT.OR P0, PT, R3, 0x41, P0 ;  /* 0x000000410300780c */ /* 0x000fe80000701670 */
[----:B------:R-:W-:Y:S02]  /*a7b0*/  FSEL R210, R17, -INF , !P0 ;  /* 0xff80000011d27808 */ /* 0x000fe40004000000 */
[----:B------:R-:W-:-:S13]  /*a7c0*/  ISETP.GE.AND P0, PT, R0, 0x42, PT ;  /* 0x000000420000780c */ /* 0x000fda0003f06270 */
[----:B------:R-:W-:Y:S02]  /*a7d0*/  @P0 LOP3.LUT R204, R204, 0x400, RZ, 0xfc, !PT ;  /* 0x00000400cccc0812 */ /* 0x000fe400078efcff */
[----:B------:R-:W-:Y:S02]  /*a7e0*/  ISETP.GT.AND P0, PT, R2, 0x41, !P0 ;  /* 0x000000410200780c */ /* 0x000fe40004704270 */
[----:B------:R-:W-:Y:S02]  /*a7f0*/  LOP3.LUT R204, R204, 0xffffefff, RZ, 0xc0, !PT ;  /* 0xffffefffcccc7812 */ /* 0x000fe400078ec0ff */
        /* <DEDUP_REMOVED lines=10> */
[----:B------:R-:W-:Y:S01]  /*a8a0*/  ISETP.GT.AND P0, PT, R2, 0x49, !P0 ;  /* 0x000000490200780c */ /* 0x000fe20004704270 */
[--C-:B-1----:R-:W-:Y:S03]  /*a8b0*/  IMAD.IADD R2, R6, 0x1, R4.reuse ;  /* 0x0000000106027824 */ /* 0x102fe600078e0204 */
[----:B------:R-:W-:Y:S01]  /*a8c0*/  ISETP.LT.OR P0, PT, R3, 0x4a, P0 ;  /* 0x0000004a0300780c */ /* 0x000fe20000701670 */
[----:B------:R-:W-:Y:S03]  /*a8d0*/  IMAD.IADD R3, R7, 0x1, R4 ;  /* 0x0000000107037824 */ /* 0x000fe600078e0204 */
[----:B------:R-:W-:Y:S02]  /*a8e0*/  FSEL R220, R10, -INF , !P0 ;  /* 0xff8000000adc7808 */ /* 0x000fe40004000000 */
[----:B------:R-:W-:-:S13]  /*a8f0*/  ISETP.GE.AND P0, PT, R58, 0x1, PT ;  /* 0x000000013a00780c */ /* 0x000fda0003f06270 */
[----:B------:R-:W-:-:S05]  /*a900*/  @!P0 BRA `(.L_x_612) ;  /* 0x0000015000008947 */ /* 0x000fca0003800000 */
[----:B------:R-:W-:Y:S01]  /*a910*/  IADD3 R4, -R243, R244, R4 ;  /* 0x000000f4f3047210 */ /* 0x000fe20007ffe104 */
        /* <DEDUP_REMOVED lines=10> */
.L_x_614:
[----:B------:R-:W-:Y:S04]  /*a9c0*/  MOV R8, c[0x0][0x32c] ;  /* 0x0000cb0000087a02 */ /* 0x000fe80000000f00 */
[----:B------:R-:W-:-:S13]  /*a9d0*/  ISETP.NE.AND P0, PT, R8, 0x1, PT ;  /* 0x000000010800780c */ /* 0x000fda0003f05270 */
[----:B------:R-:W-:Y:S05]  /*a9e0*/  @P0 IMAD.HI.U32 R8, R4, c[0x0][0x330], RZ ;  /* 0x0000cc0004080a27 */ /* 0x000fea00078e00ff */
[----:B------:R-:W-:Y:S02]  /*a9f0*/  @P0 SHF.R.U32.HI R4, RZ, c[0x0][0x334], R8 ;  /* 0x0000cd00ff040a19 */ /* 0x000fe40000011608 */
.L_x_615:
[----:B------:R-:W-:Y:S05]  /*aa00*/  BSYNC B0 ;  /* 0x0000000000007941 */ /* 0x000fea0003800000 */
.L_x_613:
[----:B------:R-:W-:Y:S04]  /*aa10*/  IMAD.IADD R8, R0, 0x1, -R56 ;  /* 0x0000000100087824 */ /* 0x000fe800078e0a38 */
[----:B------:R-:W-:Y:S05]  /*aa20*/  IMAD R4, R4, c[0x0][0x32c], R8 ;  /* 0x0000cb0004047a24 */ /* 0x000fea00078e0208 */
[----:B------:R-:W-:Y:S02]  /*aa30*/  IADD3 R8, R4, c[0x0][0x32c], RZ ;  /* 0x0000cb0004087a10 */ /* 0x000fe40007ffe0ff */
[----:B------:R-:W-:Y:S02]  /*aa40*/  IMNMX R3, R3, R4, !PT ;  /* 0x0000000403037217 */ /* 0x000fe40007800200 */
[----:B------:R-:W-:Y:S02]  /*aa50*/  IMNMX R2, R2, R8, PT ;  /* 0x0000000802027217 */ /* 0x000fe40003800200 */
.L_x_612:
[----:B------:R-:W-:Y:S01]  /*aa60*/  LOP3.LUT P0, RZ, R204, 0x2000, RZ, 0xc0, !PT ;  /* 0x00002000ccff7812 */ /* 0x000fe2000780c0ff */
[----:B------:R-:W1:Y:S03]  /*aa70*/  SHFL.IDX PT, R4, R5, 0x2, 0x1c1f ;  /* 0x005c1f0005047f89 */ /* 0x000e6600000e0000 */
[C---:B------:R-:W-:Y:S04]  /*aa80*/  ISETP.GT.AND P0, PT, R3.reuse, 0x1, !P0 ;  /* 0x000000010300780c */ /* 0x040fe80004704270 */
[----:B------:R-:W-:Y:S04]  /*aa90*/  ISETP.LT.OR P0, PT, R2, 0x2, P0 ;  /* 0x000000020200780c */ /* 0x000fe80000701670 */
[----:B------:R-:W-:Y:S02]  /*aaa0*/  FSEL R11, R208, -INF , !P0 ;  /* 0xff800000d00b7808 */ /* 0x000fe40004000000 */
[----:B------:R-:W-:Y:S04]  /*aab0*/  LOP3.LUT P0, RZ, R204, 0x800, RZ, 0xc0, !PT ;  /* 0x00000800ccff7812 */ /* 0x000fe8000780c0ff */
        /* <DEDUP_REMOVED lines=8> */
[----:B------:R-:W-:Y:S04]  /*ab40*/  ISETP.GT.AND P0, PT, R3, 0x10, !P0 ;  /* 0x000000100300780c */ /* 0x000fe80004704270 */
        /* <DEDUP_REMOVED lines=30> */
[----:B------:R-:W-:Y:S04]  /*ad30*/  ISETP.GT.AND P0, PT, R3, 0x30, !P6 ;  /* 0x000000300300780c */ /* 0x000fe80007704270 */
[C---:B------:R-:W-:Y:S04]  /*ad40*/  ISETP.LT.OR P0, PT, R2.reuse, 0x31, P0 ;  /* 0x000000310200780c */ /* 0x040fe80000701670 */
[----:B------:R-:W-:Y:S02]  /*ad50*/  FSEL R166, R39, -INF , !P0 ;  /* 0xff80000027a67808 */ /* 0x000fe40004000000 */
[----:B------:R-:W-:Y:S04]  /*ad60*/  ISETP.GT.AND P0, PT, R3, 0x31, !P5 ;  /* 0x000000310300780c */ /* 0x000fe80006f04270 */
[C---:B------:R-:W-:Y:S04]  /*ad70*/  ISETP.LT.OR P0, PT, R2.reuse, 0x32, P0 ;  /* 0x000000320200780c */ /* 0x040fe80000701670 */
[----:B------:R-:W-:Y:S02]  /*ad80*/  FSEL R168, R35, -INF , !P0 ;  /* 0xff80000023a87808 */ /* 0x000fe40004000000 */
[C---:B------:R-:W-:Y:S04]  /*ad90*/  ISETP.GT.AND P0, PT, R3.reuse, 0x38, !P3 ;  /* 0x000000380300780c */ /* 0x040fe80005f04270 */
        /* <DEDUP_REMOVED lines=17> */
[C---:B------:R-:W-:Y:S04]  /*aeb0*/  ISETP.GT.AND P0, PT, R3.reuse, RZ, !P0 ;  /* 0x000000ff0300720c */ /* 0x040fe80004704270 */
[----:B------:R-:W-:Y:S04]  /*aec0*/  ISETP.LT.OR P0, PT, R2, 0x1, P0 ;  /* 0x000000010200780c */ /* 0x000fe80000701670 */
[----:B------:R-:W-:Y:S02]  /*aed0*/  FSEL R10, R218, -INF , !P0 ;  /* 0xff800000da0a7808 */ /* 0x000fe40004000000 */
[----:B------:R-:W-:Y:S04]  /*aee0*/  LOP3.LUT P0, RZ, R204, 0x4000, RZ, 0xc0, !PT ;  /* 0x00004000ccff7812 */ /* 0x000fe8000780c0ff */
        /* <DEDUP_REMOVED lines=18> */
.L_x_618:
[----:B------:R-:W-:Y:S04]  /*b010*/  MOV R8, c[0x0][0x32c] ;  /* 0x0000cb0000087a02 */ /* 0x000fe80000000f00 */
[----:B------:R-:W-:-:S13]  /*b020*/  ISETP.NE.AND P0, PT, R8, 0x1, PT ;  /* 0x000000010800780c */ /* 0x000fda0003f05270 */
[----:B------:R-:W-:Y:S05]  /*b030*/  @P0 IMAD.HI.U32 R8, R4, c[0x0][0x330], RZ ;  /* 0x0000cc0004080a27 */ /* 0x000fea00078e00ff */
[----:B------:R-:W-:Y:S02]  /*b040*/  @P0 SHF.R.U32.HI R4, RZ, c[0x0][0x334], R8 ;  /* 0x0000cd00ff040a19 */ /* 0x000fe40000011608 */
.L_x_619:
[----:B------:R-:W-:Y:S05]  /*b050*/  BSYNC B0 ;  /* 0x0000000000007941 */ /* 0x000fea0003800000 */
.L_x_617:
[----:B------:R-:W-:Y:S04]  /*b060*/  IMAD.IADD R8, R0, 0x1, -R56 ;  /* 0x0000000100087824 */ /* 0x000fe800078e0a38 */
[----:B------:R-:W-:Y:S05]  /*b070*/  IMAD R4, R4, c[0x0][0x32c], R8 ;  /* 0x0000cb0004047a24 */ /* 0x000fea00078e0208 */
[----:B------:R-:W-:Y:S02]  /*b080*/  IADD3 R8, R4, c[0x0][0x32c], RZ ;  /* 0x0000cb0004087a10 */ /* 0x000fe40007ffe0ff */
[----:B------:R-:W-:Y:S02]  /*b090*/  IMNMX R3, R3, R4, !PT ;  /* 0x0000000403037217 */ /* 0x000fe40007800200 */
[----:B------:R-:W-:Y:S02]  /*b0a0*/  IMNMX R2, R2, R8, PT ;  /* 0x0000000802027217 */ /* 0x000fe40003800200 */
.L_x_616:
[----:B------:R-:W-:Y:S01]  /*b0b0*/  LOP3.LUT P0, RZ, R204, 0x2000, RZ, 0xc0, !PT ;  /* 0x00002000ccff7812 */ /* 0x000fe2000780c0ff */
[----:B------:R-:W1:Y:S03]  /*b0c0*/  SHFL.IDX PT, R4, R5, 0x3, 0x1c1f ;  /* 0x007c1f0005047f89 */ /* 0x000e6600000e0000 */
        /* <DEDUP_REMOVED lines=41> */
[C---:B------:R-:W-:Y:S04]  /*b360*/  ISETP.LT.OR P0, PT, R2.reuse, 0x2a, P0 ;  /* 0x0000002a0200780c */ /* 0x040fe80000701670 */
        /* <DEDUP_REMOVED lines=10> */
[----:B------:R-:W-:Y:S04]  /*b410*/  ISETP.GT.AND P0, PT, R3, 0x39, !P2 ;  /* 0x000000390300780c */ /* 0x000fe80005704270 */
[C---:B------:R-:W-:Y:S04]  /*b420*/  ISETP.LT.OR P0, PT, R2.reuse, 0x3a, P0 ;  /* 0x0000003a0200780c */ /* 0x040fe80000701670 */
        /* <DEDUP_REMOVED lines=13> */
[----:B------:R-:W-:Y:S04]  /*b500*/  ISETP.GT.AND P0, PT, R3, RZ, !P0 ;  /* 0x000000ff0300720c */ /* 0x000fe80004704270 */
        /* <DEDUP_REMOVED lines=21> */
.L_x_622:
[----:B------:R-:W-:Y:S04]  /*b660*/  MOV R5, c[0x0][0x32c] ;  /* 0x0000cb0000057a02 */ /* 0x000fe80000000f00 */
[----:B------:R-:W-:-:S13]  /*b670*/  ISETP.NE.AND P0, PT, R5, 0x1, PT ;  /* 0x000000010500780c */ /* 0x000fda0003f05270 */
[----:B------:R-:W-:Y:S05]  /*b680*/  @P0 IMAD.HI.U32 R5, R4, c[0x0][0x330], RZ ;  /* 0x0000cc0004050a27 */ /* 0x000fea00078e00ff */
[----:B------:R-:W-:Y:S02]  /*b690*/  @P0 SHF.R.U32.HI R4, RZ, c[0x0][0x334], R5 ;  /* 0x0000cd00ff040a19 */ /* 0x000fe40000011605 */
.L_x_623:
[----:B------:R-:W-:Y:S05]  /*b6a0*/  BSYNC B0 ;  /* 0x0000000000007941 */ /* 0x000fea0003800000 */
.L_x_621:
[----:B------:R-:W-:Y:S04]  /*b6b0*/  IMAD.IADD R0, R0, 0x1, -R56 ;  /* 0x0000000100007824 */ /* 0x000fe800078e0a38 */
[----:B------:R-:W-:Y:S05]  /*b6c0*/  IMAD R0, R4, c[0x0][0x32c], R0 ;  /* 0x0000cb0004007a24 */ /* 0x000fea00078e0200 */
[----:B------:R-:W-:Y:S02]  /*b6d0*/  IADD3 R4, R0, c[0x0][0x32c], RZ ;  /* 0x0000cb0000047a10 */ /* 0x000fe40007ffe0ff */
[----:B------:R-:W-:Y:S02]  /*b6e0*/  IMNMX R2, R2, R0, !PT ;  /* 0x0000000002027217 */ /* 0x000fe40007800200 */
[----:B------:R-:W-:Y:S02]  /*b6f0*/  IMNMX R3, R3, R4, PT ;  /* 0x0000000403037217 */ /* 0x000fe40003800200 */
.L_x_620:
[----:B------:R-:W-:Y:S01]  /*b700*/  LOP3.LUT P0, RZ, R204, 0x200, RZ, 0xc0, !PT ;  /* 0x00000200ccff7812 */ /* 0x000fe2000780c0ff */
[----:B------:R-:W-:Y:S01]  /*b710*/  LDSM.16.MT88.4 R36, [R193] ;  /* 0x00000000c124783b */ /* 0x000fe20000004200 */
[----:B------:R-:W-:Y:S02]  /*b720*/  FMNMX.FTZ R0, R13, R84, !PT ;  /* 0x000000540d007209 */ /* 0x000fe40007810000 */
[----:B------:R-:W-:Y:S02]  /*b730*/  ISETP.GT.AND P0, PT, R2, RZ, !P0 ;  /* 0x000000ff0200720c */ /* 0x000fe40004704270 */
[----:B------:R-:W-:Y:S02]  /*b740*/  FMNMX.FTZ R0, R14, R0, !PT ;  /* 0x000000000e007209 */ /* 0x000fe40007810000 */
[----:B------:R-:W-:Y:S01]  /*b750*/  ISETP.LT.OR P0, PT, R3, 0x1, P0 ;  /* 0x000000010300780c */ /* 0x000fe20000701670 */
[----:B------:R-:W-:Y:S01]  /*b760*/  LDSM.16.MT88.4 R80, [R192] ;  /* 0x00000000c050783b */ /* 0x000fe20000004200 */
[----:B------:R-:W-:Y:S02]  /*b770*/  FMNMX.FTZ R0, R15, R0, !PT ;  /* 0x000000000f007209 */ /* 0x000fe40007810000 */
[----:B------:R-:W-:Y:S02]  /*b780*/  FSEL R21, R225, -INF , !P0 ;  /* 0xff800000e1157808 */ /* 0x000fe40004000000 */
[----:B------:R-:W-:Y:S02]  /*b790*/  LOP3.LUT P0, RZ, R204, 0x2000, RZ, 0xc0, !PT ;  /* 0x00002000ccff7812 */ /* 0x000fe4000780c0ff */
[----:B------:R-:W-:Y:S02]  /*b7a0*/  FMNMX.FTZ R0, R18, R0, !PT ;  /* 0x0000000012007209 */ /* 0x000fe40007810000 */
[----:B------:R-:W-:Y:S02]  /*b7b0*/  ISETP.GT.AND P0, PT, R2, 0x1, !P0 ;  /* 0x000000010200780c */ /* 0x000fe40004704270 */
[----:B------:R-:W-:Y:S02]  /*b7c0*/  FMNMX.FTZ R0, R27, R0, !PT ;  /* 0x000000001b007209 */ /* 0x000fe40007810000 */
[----:B------:R-:W-:Y:S02]  /*b7d0*/  ISETP.LT.OR P0, PT, R3, 0x2, P0 ;  /* 0x000000020300780c */ /* 0x000fe40000701670 */
        /* <DEDUP_REMOVED lines=46> */
[----:B------:R-:W-:Y:S02]  /*bac0*/  LOP3.LUT P0, RZ, R204, 0x8, RZ, 0xc0, !PT ;  /* 0x00000008ccff7812 */ /* 0x000fe4000780c0ff */
        /* <DEDUP_REMOVED lines=8> */
[----:B------:R-:W-:Y:S01]  /*bb50*/  FSEL R162, R177, -INF , !P0 ;  /* 0xff800000b1a27808 */ /* 0x000fe20004000000 */
[----:B------:R-:W1:Y:S01]  /*bb60*/  SHFL.BFLY PT, R6, R0, 0x2, 0x1f ;  /* 0x0c401f0000067f89 */ /* 0x000e6200000e0000 */
[----:B------:R-:W-:Y:S02]  /*bb70*/  LOP3.LUT P0, RZ, R204, 0x4, RZ, 0xc0, !PT ;  /* 0x00000004ccff7812 */ /* 0x000fe4000780c0ff */
        /* <DEDUP_REMOVED lines=20> */
[----:B-1----:R-:W-:Y:S02]  /*bcc0*/  FMNMX.FTZ R0, R0, R6, !PT ;  /* 0x0000000600007209 */ /* 0x002fe40007810000 */
[----:B------:R-:W-:Y:S02]  /*bcd0*/  FMNMX.FTZ R4, R217, R4, !PT ;  /* 0x00000004d9047209 */ /* 0x000fe40007810000 */
[----:B------:R-:W-:Y:S01]  /*bce0*/  FMNMX.FTZ R5, R35, R5, !PT ;  /* 0x0000000523057209 */ /* 0x000fe20007810000 */
[----:B------:R-:W1:Y:S01]  /*bcf0*/  SHFL.BFLY PT, R6, R0, 0x1, 0x1f ;  /* 0x0c201f0000067f89 */ /* 0x000e6200000e0000 */
[----:B------:R-:W-:Y:S02]  /*bd00*/  ISETP.GT.AND P0, PT, R2, 0x29, !P0 ;  /* 0x000000290200780c */ /* 0x000fe40004704270 */
[----:B------:R-:W-:Y:S02]  /*bd10*/  FMNMX.FTZ R4, R218, R4, !PT ;  /* 0x00000004da047209 */ /* 0x000fe40007810000 */
[----:B------:R-:W-:Y:S02]  /*bd20*/  ISETP.LT.OR P0, PT, R3, 0x2a, P0 ;  /* 0x0000002a0300780c */ /* 0x000fe40000701670 */
[----:B------:R-:W-:Y:S01]  /*bd30*/  FMNMX.FTZ R5, R40, R5, !PT ;  /* 0x0000000528057209 */ /* 0x000fe20007810000 */
[----:B------:R-:W2:Y:S01]  /*bd40*/  SHFL.BFLY PT, R7, R4, 0x2, 0x1f ;  /* 0x0c401f0004077f89 */ /* 0x000ea200000e0000 */
[----:B------:R-:W-:Y:S02]  /*bd50*/  FSEL R165, R169, -INF , !P0 ;  /* 0xff800000a9a57808 */ /* 0x000fe40004000000 */
        /* <DEDUP_REMOVED lines=11> */
[----:B------:R-:W-:Y:S02]  /*be10*/  ISETP.GT.AND P0, PT, R2, 0x38, !P3 ;  /* 0x000000380200780c */ /* 0x000fe40005f04270 */
[----:B-1----:R-:W-:Y:S02]  /*be20*/  FMNMX.FTZ R72, R0, R6, !PT ;  /* 0x0000000600487209 */ /* 0x002fe40007810000 */
[----:B------:R-:W-:Y:S02]  /*be30*/  ISETP.LT.OR P0, PT, R3, 0x39, P0 ;  /* 0x000000390300780c */ /* 0x000fe40000701670 */
[----:B------:R-:W-:Y:S02]  /*be40*/  FMNMX.FTZ R5, R175, R5, !PT ;  /* 0x00000005af057209 */ /* 0x000fe40007810000 */
[----:B--2---:R-:W-:Y:S01]  /*be50*/  FMNMX.FTZ R0, R4, R7, !PT ;  /* 0x0000000704007209 */ /* 0x004fe20007810000 */
[----:B------:R-:W-:Y:S01]  /*be60*/  FMUL.FTZ R4, R72, c[0x0][0x2d0] ;  /* 0x0000b40048047a20 */ /* 0x000fe20000410000 */
[----:B------:R-:W-:Y:S02]  /*be70*/  FSEL R181, R49, -INF , !P0 ;  /* 0xff80000031b57808 */ /* 0x000fe40004000000 */
[----:B------:R-:W-:Y:S01]  /*be80*/  ISETP.GT.AND P0, PT, R2, 0x39, !P2 ;  /* 0x000000390200780c */ /* 0x000fe20005704270 */
[----:B------:R-:W1:Y:S01]  /*be90*/  SHFL.BFLY PT, R8, R0, 0x1, 0x1f ;  /* 0x0c201f0000087f89 */ /* 0x000e6200000e0000 */
[----:B------:R-:W-:Y:S02]  /*bea0*/  FSETP.NEU.FTZ.AND P2, PT, R72, -INF , PT ;  /* 0xff8000004800780b */ /* 0x000fe40003f5d000 */
[----:B------:R-:W-:Y:S02]  /*beb0*/  FMNMX.FTZ R5, R178, R5, !PT ;  /* 0x00000005b2057209 */ /* 0x000fe40007810000 */
[----:B------:R-:W-:Y:S02]  /*bec0*/  FSEL R74, R4, RZ, P2 ;  /* 0x000000ff044a7208 */ /* 0x000fe40001000000 */
[----:B------:R-:W-:Y:S02]  /*bed0*/  FMNMX.FTZ R5, R179, R5, !PT ;  /* 0x00000005b3057209 */ /* 0x000fe40007810000 */
[----:B------:R-:W-:Y:S01]  /*bee0*/  ISETP.LT.OR P0, PT, R3, 0x3a, P0 ;  /* 0x0000003a0300780c */ /* 0x000fe20000701670 */
[--C-:B------:R-:W-:Y:S01]  /*bef0*/  FFMA.FTZ R4, R13, c[0x0][0x2d0], -R74.reuse ;  /* 0x0000b4000d047a23 */ /* 0x100fe2000001084a */
[----:B------:R-:W-:Y:S01]  /*bf00*/  FMNMX.FTZ R5, R185, R5, !PT ;  /* 0x00000005b9057209 */ /* 0x000fe20007810000 */
[--C-:B------:R-:W-:Y:S01]  /*bf10*/  FFMA.FTZ R6, R14, c[0x0][0x2d0], -R74.reuse ;  /* 0x0000b4000e067a23 */ /* 0x100fe2000001084a */
[----:B------:R-:W-:Y:S01]  /*bf20*/  FSEL R182, R47, -INF , !P0 ;  /* 0xff8000002fb67808 */ /* 0x000fe20004000000 */
[----:B------:R2:W-:Y:S01]  /*bf30*/  MUFU.EX2 R45, R4 ;  /* 0x00000004002d7308 */ /* 0x0005e20000000800 */
[----:B------:R-:W-:Y:S02]  /*bf40*/  FMNMX.FTZ R5, R186, R5, !PT ;  /* 0x00000005ba057209 */ /* 0x000fe40007810000 */
[----:B------:R-:W-:Y:S02]  /*bf50*/  ISETP.GT.AND P0, PT, R2, 0x40, !P1 ;  /* 0x000000400200780c */ /* 0x000fe40004f04270 */
[----:B------:R-:W-:Y:S02]  /*bf60*/  FMNMX.FTZ R5, R214, R5, !PT ;  /* 0x00000005d6057209 */ /* 0x000fe40007810000 */
[----:B------:R-:W-:Y:S02]  /*bf70*/  ISETP.LT.OR P0, PT, R3, 0x41, P0 ;  /* 0x000000410300780c */ /* 0x000fe40000701670 */
[----:B------:R-:W-:Y:S01]  /*bf80*/  FMNMX.FTZ R5, R216, R5, !PT ;  /* 0x00000005d8057209 */ /* 0x000fe20007810000 */
[----:B------:R3:W4:Y:S01]  /*bf90*/  MUFU.EX2 R50, R6 ;  /* 0x0000000600327308 */ /* 0x0007220000000800 */
[----:B-1----:R-:W-:Y:S02]  /*bfa0*/  FMNMX.FTZ R71, R0, R8, !PT ;  /* 0x0000000800477209 */ /* 0x002fe40007810000 */
[----:B------:R-:W-:Y:S01]  /*bfb0*/  LOP3.LUT P6, RZ, R204, 0x400, RZ, 0xc0, !PT ;  /* 0x00000400ccff7812 */ /* 0x000fe200078cc0ff */
[----:B------:R-:W1:Y:S01]  /*bfc0*/  SHFL.BFLY PT, R7, R5, 0x2, 0x1f ;  /* 0x0c401f0005077f89 */ /* 0x000e6200000e0000 */
[C---:B------:R-:W-:Y:S01]  /*bfd0*/  FSETP.NEU.FTZ.AND P1, PT, R71.reuse, -INF , PT ;  /* 0xff8000004700780b */ /* 0x040fe20003f3d000 */
[----:B------:R-:W-:Y:S01]  /*bfe0*/  FMUL.FTZ R0, R71, c[0x0][0x2d0] ;  /* 0x0000b40047007a20 */ /* 0x000fe20000410000 */
[----:B------:R-:W-:Y:S02]  /*bff0*/  FSEL R184, R54, -INF , !P0 ;  /* 0xff80000036b87808 */ /* 0x000fe40004000000 */
[----:B------:R-:W-:Y:S02]  /*c000*/  ISETP.GT.AND P0, PT, R2, 0x41, !P6 ;  /* 0x000000410200780c */ /* 0x000fe40007704270 */
[----:B------:R-:W-:Y:S02]  /*c010*/  FSEL R75, R0, RZ, P1 ;  /* 0x000000ff004b7208 */ /* 0x000fe40000800000 */
[----:B------:R-:W-:Y:S02]  /*c020*/  ISETP.LT.OR P0, PT, R3, 0x42, P0 ;  /* 0x000000420300780c */ /* 0x000fe40000701670 */
[----:B--2---:R-:W-:Y:S01]  /*c030*/  FMNMX.FTZ R4, R21, R87, !PT ;  /* 0x0000005715047209 */ /* 0x004fe20007810000 */
[--C-:B------:R-:W-:Y:S01]  /*c040*/  FFMA.FTZ R8, R30, c[0x0][0x2d0], -R75.reuse ;  /* 0x0000b4001e087a23 */ /* 0x100fe2000001084b */
[----:B------:R-:W-:Y:S01]  /*c050*/  LOP3.LUT P5, RZ, R204, 0x1000, RZ, 0xc0, !PT ;  /* 0x00001000ccff7812 */ /* 0x000fe200078ac0ff */
[--C-:B------:R-:W-:Y:S01]  /*c060*/  FFMA.FTZ R44, R44, c[0x0][0x2d0], -R75.reuse ;  /* 0x0000b4002c2c7a23 */ /* 0x100fe2000001084b */
[----:B------:R-:W-:Y:S01]  /*c070*/  FMNMX.FTZ R4, R22, R4, !PT ;  /* 0x0000000416047209 */ /* 0x000fe20007810000 */
[----:B------:R-:W-:Y:S01]  /*c080*/  MUFU.EX2 R241, R8 ;  /* 0x0000000800f17308 */ /* 0x000fe20000000800 */
[----:B------:R-:W-:Y:S02]  /*c090*/  FSEL R177, R59, -INF , !P0 ;  /* 0xff8000003bb17808 */ /* 0x000fe40004000000 */
[----:B------:R-:W-:Y:S02]  /*c0a0*/  ISETP.GT.AND P0, PT, R2, 0x48, !P5 ;  /* 0x000000480200780c */ /* 0x000fe40006f04270 */
[----:B---3--:R-:W-:Y:S02]  /*c0b0*/  FMNMX.FTZ R6, R24, R4, !PT ;  /* 0x0000000418067209 */ /* 0x008fe40007810000 */
[----:B------:R-:W-:Y:S02]  /*c0c0*/  ISETP.LT.OR P0, PT, R3, 0x49, P0 ;  /* 0x000000490300780c */ /* 0x000fe40000701670 */
[----:B-1----:R-:W-:Y:S01]  /*c0d0*/  FMNMX.FTZ R4, R5, R7, !PT ;  /* 0x0000000705047209 */ /* 0x002fe20007810000 */
[----:B------:R-:W-:Y:S01]  /*c0e0*/  MUFU.EX2 R229, R44 ;  /* 0x0000002c00e57308 */ /* 0x000fe20000000800 */
[----:B------:R-:W-:Y:S01]  /*c0f0*/  FMNMX.FTZ R5, R26, R6, !PT ;  /* 0x000000061a057209 */ /* 0x000fe20007810000 */
[--C-:B------:R-:W-:Y:S01]  /*c100*/  FFMA.FTZ R7, R15, c[0x0][0x2d0], -R74.reuse ;  /* 0x0000b4000f077a23 */ /* 0x100fe2000001084a */
[----:B------:R-:W-:Y:S02]  /*c110*/  FSEL R170, R55, -INF , !P0 ;  /* 0xff80000037aa7808 */ /* 0x000fe40004000000 */
[----:B------:R-:W-:Y:S01]  /*c120*/  FMNMX.FTZ R6, R56, R5, !PT ;  /* 0x0000000538067209 */ /* 0x000fe20007810000 */
[----:B------:R-:W-:Y:S01]  /*c130*/  FFMA.FTZ R5, R18, c[0x0][0x2d0], -R74 ;  /* 0x0000b40012057a23 */ /* 0x000fe2000001084a */
[----:B------:R-:W-:Y:S01]  /*c140*/  LDSM.16.MT88.4 R52, [R190] ;  /* 0x00000000be34783b */ /* 0x000fe20000004200 */
[----:B----4-:R-:W-:Y:S02]  /*c150*/  F2FP.BF16.PACK_AB R76, R50, R45 ;  /* 0x0000002d324c723e */ /* 0x010fe400000010ff */
[----:B------:R1:W-:Y:S01]  /*c160*/  MUFU.EX2 R63, R5 ;  /* 0x00000005003f7308 */ /* 0x0003e20000000800 */
[----:B------:R-:W-:Y:S02]  /*c170*/  FMNMX.FTZ R6, R58, R6, !PT ;  /* 0x000000063a067209 */ /* 0x000fe40007810000 */
[----:B------:R-:W-:Y:S02]  /*c180*/  LOP3.LUT P6, RZ, R204, 0x4000, RZ, 0xc0, !PT ;  /* 0x00004000ccff7812 */ /* 0x000fe400078cc0ff */
[----:B------:R-:W-:Y:S02]  /*c190*/  FMNMX.FTZ R0, R62, R6, !PT ;  /* 0x000000063e007209 */ /* 0x000fe40007810000 */
[----:B------:R-:W-:Y:S02]  /*c1a0*/  ISETP.GT.AND P3, PT, R2, 0x49, !P6 ;  /* 0x000000490200780c */ /* 0x000fe40007764270 */
[----:B------:R-:W-:Y:S01]  /*c1b0*/  FMNMX.FTZ R0, R154, R0, !PT ;  /* 0x000000009a007209 */ /* 0x000fe20007810000 */
[----:B------:R2:W3:Y:S01]  /*c1c0*/  MUFU.EX2 R60, R7 ;  /* 0x00000007003c7308 */ /* 0x0004e20000000800 */
[----:B------:R-:W-:Y:S02]  /*c1d0*/  ISETP.LT.OR P3, PT, R3, 0x4a, P3 ;  /* 0x0000004a0300780c */ /* 0x000fe40001f61670 */
[----:B------:R-:W-:Y:S02]  /*c1e0*/  FMNMX.FTZ R0, R162, R0, !PT ;  /* 0x00000000a2007209 */ /* 0x000fe40007810000 */
[----:B------:R-:W-:Y:S02]  /*c1f0*/  FSEL R73, R57, -INF , !P3 ;  /* 0xff80000039497808 */ /* 0x000fe40005800000 */
[----:B------:R-:W-:Y:S01]  /*c200*/  FMNMX.FTZ R0, R163, R0, !PT ;  /* 0x00000000a3007209 */ /* 0x000fe20007810000 */
[--C-:B-1----:R-:W-:Y:S04]  /*c210*/  FFMA.FTZ R5, R10, c[0x0][0x2d0], -R75.reuse ;  /* 0x0000b4000a057a23 */ /* 0x102fe8000001084b */
[----:B------:R1:W-:Y:S01]  /*c220*/  MUFU.EX2 R48, R5 ;  /* 0x0000000500307308 */ /* 0x0003e20000000800 */
[----:B--2---:R-:W2:Y:S01]  /*c230*/  SHFL.BFLY PT, R7, R4, 0x1, 0x1f ;  /* 0x0c201f0004077f89 */ /* 0x004ea200000e0000 */
[----:B---3--:R-:W-:Y:S01]  /*c240*/  F2FP.BF16.PACK_AB R78, R63, R60 ;  /* 0x0000003c3f4e723e */ /* 0x008fe200000010ff */
[--C-:B-1----:R-:W-:Y:S07]  /*c250*/  FFMA.FTZ R5, R11, c[0x0][0x2d0], -R75.reuse ;  /* 0x0000b4000b057a23 */ /* 0x102fee000001084b */
[----:B------:R1:W3:Y:S01]  /*c260*/  MUFU.EX2 R51, R5 ;  /* 0x0000000500337308 */ /* 0x0002e20000000800 */
[----:B--2---:R-:W-:Y:S01]  /*c270*/  FMNMX.FTZ R70, R4, R7, !PT ;  /* 0x0000000704467209 */ /* 0x004fe20007810000 */
[--C-:B------:R-:W-:Y:S03]  /*c280*/  FFMA.FTZ R4, R19, c[0x0][0x2d0], -R75.reuse ;  /* 0x0000b40013047a23 */ /* 0x100fe6000001084b */
[----:B------:R-:W-:Y:S05]  /*c290*/  FSETP.NEU.FTZ.AND P0, PT, R70, -INF , PT ;  /* 0xff8000004600780b */ /* 0x000fea0003f1d000 */
[----:B------:R2:W-:Y:S01]  /*c2a0*/  MUFU.EX2 R219, R4 ;  /* 0x0000000400db7308 */ /* 0x0005e20000000800 */
[----:B-1----:R-:W-:Y:S01]  /*c2b0*/  FMNMX.FTZ R5, R164, R0, !PT ;  /* 0x00000000a4057209 */ /* 0x002fe20007810000 */
[--C-:B------:R-:W-:Y:S01]  /*c2c0*/  FFMA.FTZ R0, R16, c[0x0][0x2d0], -R75.reuse ;  /* 0x0000b40010007a23 */ /* 0x100fe2000001084b */
[----:B---3--:R-:W-:Y:S02]  /*c2d0*/  F2FP.BF16.PACK_AB R77, R51, R48 ;  /* 0x00000030334d723e */ /* 0x008fe400000010ff */
[----:B------:R-:W-:Y:S05]  /*c2e0*/  FMNMX.FTZ R5, R165, R5, !PT ;  /* 0x00000005a5057209 */ /* 0x000fea0007810000 */
[----:B------:R1:W3:Y:S01]  /*c2f0*/  MUFU.EX2 R61, R0 ;  /* 0x00000000003d7308 */ /* 0x0002e20000000800 */
[----:B------:R-:W-:Y:S04]  /*c300*/  FMNMX.FTZ R5, R169, R5, !PT ;  /* 0x00000005a9057209 */ /* 0x000fe80007810000 */
[----:B------:R-:W-:Y:S04]  /*c310*/  FMNMX.FTZ R5, R176, R5, !PT ;  /* 0x00000005b0057209 */ /* 0x000fe80007810000 */
[----:B--2---:R-:W-:Y:S04]  /*c320*/  FMNMX.FTZ R4, R181, R5, !PT ;  /* 0x00000005b5047209 */ /* 0x004fe80007810000 */
[----:B------:R-:W-:Y:S01]  /*c330*/  FMNMX.FTZ R4, R182, R4, !PT ;  /* 0x00000004b6047209 */ /* 0x000fe20007810000 */
[----:B-1----:R-:W-:Y:S01]  /*c340*/  FMUL.FTZ R0, R70, c[0x0][0x2d0] ;  /* 0x0000b40046007a20 */ /* 0x002fe20000410000 */
[----:B---3--:R-:W-:Y:S04]  /*c350*/  F2FP.BF16.PACK_AB R79, R219, R61 ;  /* 0x0000003ddb4f723e */ /* 0x008fe800000010ff */
[----:B------:R-:W-:Y:S05]  /*c360*/  FSEL R152, R0, RZ, P0 ;  /* 0x000000ff00987208 */ /* 0x000fea0000000000 */
[--C-:B------:R-:W-:Y:S02]  /*c370*/  FFMA.FTZ R3, R20, c[0x0][0x2d0], -R152.reuse ;  /* 0x0000b40014037a23 */ /* 0x100fe40000010898 */
[--C-:B------:R-:W-:Y:S02]  /*c380*/  FFMA.FTZ R0, R9, c[0x0][0x2d0], -R152.reuse ;  /* 0x0000b40009007a23 */ /* 0x100fe40000010898 */
[----:B------:R1:W-:Y:S01]  /*c390*/  MUFU.EX2 R250, R3 ;  /* 0x0000000300fa7308 */ /* 0x0003e20000000800 */
[--C-:B------:R-:W-:Y:S02]  /*c3a0*/  FFMA.FTZ R2, R12, c[0x0][0x2d0], -R152.reuse ;  /* 0x0000b4000c027a23 */ /* 0x100fe40000010898 */
[--C-:B------:R-:W-:Y:S02]  /*c3b0*/  FFMA.FTZ R12, R33, c[0x0][0x2d0], -R75.reuse ;  /* 0x0000b400210c7a23 */ /* 0x100fe4000001084b */
[----:B------:R-:W-:Y:S02]  /*c3c0*/  FFMA.FTZ R16, R32, c[0x0][0x2d0], -R152 ;  /* 0x0000b40020107a23 */ /* 0x000fe40000010898 */
[--C-:B------:R-:W-:Y:S03]  /*c3d0*/  FFMA.FTZ R32, R42, c[0x0][0x2d0], -R74.reuse ;  /* 0x0000b4002a207a23 */ /* 0x100fe6000001084a */
[----:B------:R2:W-:Y:S10]  /*c3e0*/  MUFU.EX2 R249, R2 ;  /* 0x0000000200f97308 */ /* 0x0005f40000000800 */
[----:B------:R3:W4:Y:S01]  /*c3f0*/  MUFU.EX2 R247, R0 ;  /* 0x0000000000f77308 */ /* 0x0007220000000800 */
[----:B-1----:R-:W-:Y:S09]  /*c400*/  FFMA.FTZ R3, R27, c[0x0][0x2d0], -R74 ;  /* 0x0000b4001b037a23 */ /* 0x002ff2000001084a */
[----:B------:R1:W-:Y:S01]  /*c410*/  MUFU.EX2 R251, R3 ;  /* 0x0000000300fb7308 */ /* 0x0003e20000000800 */
[----:B--2---:R-:W-:Y:S09]  /*c420*/  FFMA.FTZ R2, R17, c[0x0][0x2d0], -R152 ;  /* 0x0000b40011027a23 */ /* 0x004ff20000010898 */
[----:B------:R2:W5:Y:S01]  /*c430*/  MUFU.EX2 R248, R2 ;  /* 0x0000000200f87308 */ /* 0x0005620000000800 */
[----:B---3--:R-:W-:Y:S01]  /*c440*/  FMNMX.FTZ R0, R184, R4, !PT ;  /* 0x00000004b8007209 */ /* 0x008fe20007810000 */
[--C-:B------:R-:W-:Y:S01]  /*c450*/  FFMA.FTZ R4, R25, c[0x0][0x2d0], -R75.reuse ;  /* 0x0000b40019047a23 */ /* 0x100fe2000001084b */
[----:B----4-:R-:W-:Y:S02]  /*c460*/  F2FP.BF16.PACK_AB R64, R249, R247 ;  /* 0x000000f7f940723e */ /* 0x010fe400000010ff */
[----:B------:R-:W-:Y:S05]  /*c470*/  FMNMX.FTZ R0, R177, R0, !PT ;  /* 0x00000000b1007209 */ /* 0x000fea0007810000 */
[----:B------:R-:W-:Y:S01]  /*c480*/  MUFU.EX2 R252, R4 ;  /* 0x0000000400fc7308 */ /* 0x000fe20000000800 */
[----:B------:R-:W-:Y:S01]  /*c490*/  FMNMX.FTZ R0, R170, R0, !PT ;  /* 0x00000000aa007209 */ /* 0x000fe20007810000 */
[----:B-1----:R-:W-:Y:S03]  /*c4a0*/  FFMA.FTZ R3, R28, c[0x0][0x2d0], -R74 ;  /* 0x0000b4001c037a23 */ /* 0x002fe6000001084a */
[----:B------:R-:W-:Y:S01]  /*c4b0*/  FMNMX.FTZ R0, R73, R0, !PT ;  /* 0x0000000049007209 */ /* 0x000fe20007810000 */
[----:B------:R-:W-:Y:S02]  /*c4c0*/  FFMA.FTZ R28, R40, c[0x0][0x2d0], -R152 ;  /* 0x0000b400281c7a23 */ /* 0x000fe40000010898 */
[--C-:B------:R-:W-:Y:S02]  /*c4d0*/  FFMA.FTZ R40, R41, c[0x0][0x2d0], -R75.reuse ;  /* 0x0000b40029287a23 */ /* 0x100fe4000001084b */
[----:B------:R1:W-:Y:S01]  /*c4e0*/  MUFU.EX2 R226, R3 ;  /* 0x0000000300e27308 */ /* 0x0003e20000000800 */
[----:B--2---:R-:W2:Y:S01]  /*c4f0*/  SHFL.BFLY PT, R2, R0, 0x2, 0x1f ;  /* 0x0c401f0000027f89 */ /* 0x004ea200000e0000 */
[----:B-----5:R-:W-:Y:S08]  /*c500*/  F2FP.BF16.PACK_AB R66, R250, R248 ;  /* 0x000000f8fa42723e */ /* 0x020ff000000010ff */
[----:B------:R-:W-:Y:S10]  /*c510*/  MUFU.EX2 R240, R12 ;  /* 0x0000000c00f07308 */ /* 0x000ff40000000800 */
[----:B------:R-:W-:Y:S01]  /*c520*/  MUFU.EX2 R236, R16 ;  /* 0x0000001000ec7308 */ /* 0x000fe20000000800 */
[----:B-1----:R-:W-:Y:S09]  /*c530*/  FFMA.FTZ R3, R23, c[0x0][0x2d0], -R75 ;  /* 0x0000b40017037a23 */ /* 0x002ff2000001084b */
[----:B------:R2:W-:Y:S10]  /*c540*/  MUFU.EX2 R223, R3 ;  /* 0x0000000300df7308 */ /* 0x0005f40000000800 */
[----:B------:R-:W-:Y:S10]  /*c550*/  MUFU.EX2 R233, R28 ;  /* 0x0000001c00e97308 */ /* 0x000ff40000000800 */
[----:B------:R-:W-:Y:S01]  /*c560*/  MUFU.EX2 R232, R32 ;  /* 0x0000002000e87308 */ /* 0x000fe20000000800 */
[----:B--2---:R-:W-:Y:S01]  /*c570*/  FMNMX.FTZ R3, R0, R2, !PT ;  /* 0x0000000200037209 */ /* 0x004fe20007810000 */
[----:B------:R-:W-:Y:S01]  /*c580*/  FFMA.FTZ R2, R29, c[0x0][0x2d0], -R74 ;  /* 0x0000b4001d027a23 */ /* 0x000fe2000001084a */
[----:B------:R-:W-:Y:S03]  /*c590*/  FSEL R0, R72, RZ, P2 ;  /* 0x000000ff48007208 */ /* 0x000fe60001000000 */
[----:B------:R-:W1:Y:S04]  /*c5a0*/  SHFL.BFLY PT, R4, R3, 0x1, 0x1f ;  /* 0x0c201f0003047f89 */ /* 0x000e6800000e0000 */
[----:B------:R2:W-:Y:S01]  /*c5b0*/  MUFU.EX2 R227, R2 ;  /* 0x0000000200e37308 */ /* 0x0005e20000000800 */
[----:B------:R-:W-:Y:S04]  /*c5c0*/  FADD.FTZ R0, -R0, R84 ;  /* 0x0000005400007221 */ /* 0x000fe80000010100 */
[----:B------:R-:W-:Y:S05]  /*c5d0*/  FMUL.FTZ R0, R0, c[0x0][0x2d0] ;  /* 0x0000b40000007a20 */ /* 0x000fea0000410000 */
[----:B------:R3:W4:Y:S10]  /*c5e0*/  MUFU.EX2 R69, R0 ;  /* 0x0000000000457308 */ /* 0x0007340000000800 */
[----:B------:R-:W-:Y:S01]  /*c5f0*/  MUFU.EX2 R230, R40 ;  /* 0x0000002800e67308 */ /* 0x000fe20000000800 */
[----:B-1----:R-:W-:Y:S02]  /*c600*/  FMNMX.FTZ R3, R3, R4, !PT ;  /* 0x0000000403037209 */ /* 0x002fe40007810000 */
[----:B--2---:R-:W-:Y:S03]  /*c610*/  FSEL R2, R71, RZ, P1 ;  /* 0x000000ff47027208 */ /* 0x004fe60000800000 */
[C---:B------:R-:W-:Y:S02]  /*c620*/  FMUL.FTZ R4, R3.reuse, c[0x0][0x2d0] ;  /* 0x0000b40003047a20 */ /* 0x040fe40000410000 */
[----:B------:R-:W-:Y:S01]  /*c630*/  FADD.FTZ R2, -R2, R85 ;  /* 0x0000005502027221 */ /* 0x000fe20000010100 */
[----:B---3--:R-:W-:Y:S03]  /*c640*/  FSEL R0, R70, RZ, P0 ;  /* 0x000000ff46007208 */ /* 0x008fe60000000000 */
[----:B------:R-:W-:Y:S01]  /*c650*/  FMUL.FTZ R2, R2, c[0x0][0x2d0] ;  /* 0x0000b40002027a20 */ /* 0x000fe20000410000 */
[----:B------:R-:W-:Y:S01]  /*c660*/  FSETP.NEU.FTZ.AND P0, PT, R3, -INF , PT ;  /* 0xff8000000300780b */ /* 0x000fe20003f1d000 */
[C---:B----4-:R-:W-:Y:S02]  /*c670*/  FMUL.FTZ R16, R69.reuse, R100 ;  /* 0x0000006445107220 */ /* 0x050fe40000410000 */
[----:B------:R-:W-:Y:S01]  /*c680*/  FADD.FTZ R0, -R0, R86 ;  /* 0x0000005600007221 */ /* 0x000fe20000010100 */
[----:B------:R-:W1:Y:S01]  /*c690*/  MUFU.EX2 R68, R2 ;  /* 0x0000000200447308 */ /* 0x000e620000000800 */
[----:B------:R-:W-:Y:S01]  /*c6a0*/  FSEL R153, R4, RZ, P0 ;  /* 0x000000ff04997208 */ /* 0x000fe20000000000 */
[----:B------:R-:W-:Y:S02]  /*c6b0*/  FMUL.FTZ R17, R69, R101 ;  /* 0x0000006545117220 */ /* 0x000fe40000410000 */
[----:B------:R-:W-:Y:S02]  /*c6c0*/  FMUL.FTZ R0, R0, c[0x0][0x2d0] ;  /* 0x0000b40000007a20 */ /* 0x000fe40000410000 */
[--C-:B------:R-:W-:Y:S02]  /*c6d0*/  FFMA.FTZ R4, R26, c[0x0][0x2d0], -R153.reuse ;  /* 0x0000b4001a047a23 */ /* 0x100fe40000010899 */
[--C-:B------:R-:W-:Y:S02]  /*c6e0*/  FFMA.FTZ R5, R24, c[0x0][0x2d0], -R153.reuse ;  /* 0x0000b40018057a23 */ /* 0x100fe40000010899 */
[----:B------:R2:W3:Y:S01]  /*c6f0*/  MUFU.EX2 R2, R0 ;  /* 0x0000000000027308 */ /* 0x0004e20000000800 */
[----:B------:R-:W-:Y:S02]  /*c700*/  FFMA.FTZ R24, R35, c[0x0][0x2d0], -R152 ;  /* 0x0000b40023187a23 */ /* 0x000fe40000010898 */
[C---:B------:R-:W-:Y:S02]  /*c710*/  FMUL.FTZ R32, R69.reuse, R116 ;  /* 0x0000007445207220 */ /* 0x040fe40000410000 */
[C---:B------:R-:W-:Y:S02]  /*c720*/  FMUL.FTZ R33, R69.reuse, R117 ;  /* 0x0000007545217220 */ /* 0x040fe40000410000 */
[--C-:B------:R-:W-:Y:S02]  /*c730*/  FFMA.FTZ R58, R58, c[0x0][0x2d0], -R153.reuse ;  /* 0x0000b4003a3a7a23 */ /* 0x100fe40000010899 */
[----:B------:R-:W-:Y:S01]  /*c740*/  FMUL.FTZ R49, R69, R133 ;  /* 0x0000008545317220 */ /* 0x000fe20000410000 */
[----:B------:R4:W-:Y:S01]  /*c750*/  MUFU.EX2 R246, R4 ;  /* 0x0000000400f67308 */ /* 0x0009e20000000800 */
[--C-:B------:R-:W-:Y:S02]  /*c760*/  FFMA.FTZ R62, R62, c[0x0][0x2d0], -R153.reuse ;  /* 0x0000b4003e3e7a23 */ /* 0x100fe40000010899 */
[C---:B-1----:R-:W-:Y:S02]  /*c770*/  FMUL.FTZ R6, R68.reuse, R90 ;  /* 0x0000005a44067220 */ /* 0x042fe40000410000 */
[C---:B------:R-:W-:Y:S02]  /*c780*/  FMUL.FTZ R7, R68.reuse, R91 ;  /* 0x0000005b44077220 */ /* 0x040fe40000410000 */
[C---:B------:R-:W-:Y:S03]  /*c790*/  FMUL.FTZ R18, R68.reuse, R102 ;  /* 0x0000006644127220 */ /* 0x040fe60000410000 */
[----:B------:R-:W1:Y:S01]  /*c7a0*/  MUFU.EX2 R242, R5 ;  /* 0x0000000500f27308 */ /* 0x000e620000000800 */
[C---:B------:R-:W-:Y:S02]  /*c7b0*/  FMUL.FTZ R19, R68.reuse, R103 ;  /* 0x0000006744137220 */ /* 0x040fe40000410000 */
[----:B------:R-:W-:Y:S01]  /*c7c0*/  FMUL.FTZ R35, R68, R119 ;  /* 0x0000007744237220 */ /* 0x000fe20000410000 */
[----:B------:R-:W-:Y:S01]  /*c7d0*/  LDSM.16.MT88.4 R100, [R189+0x2000] ;  /* 0x00200000bd64783b */ /* 0x000fe20000004200 */
[--C-:B--2---:R-:W-:Y:S02]  /*c7e0*/  FFMA.FTZ R0, R21, c[0x0][0x2d0], -R153.reuse ;  /* 0x0000b40015007a23 */ /* 0x104fe40000010899 */
[C---:B---3--:R-:W-:Y:S02]  /*c7f0*/  FMUL.FTZ R9, R2.reuse, R93 ;  /* 0x0000005d02097220 */ /* 0x048fe40000410000 */
[C---:B------:R-:W-:Y:S01]  /*c800*/  FMUL.FTZ R8, R2.reuse, R92 ;  /* 0x0000005c02087220 */ /* 0x040fe20000410000 */
[----:B------:R2:W-:Y:S01]  /*c810*/  MUFU.EX2 R237, R0 ;  /* 0x0000000000ed7308 */ /* 0x0005e20000000800 */
[C---:B------:R-:W-:Y:S02]  /*c820*/  FMUL.FTZ R13, R2.reuse, R97 ;  /* 0x00000061020d7220 */ /* 0x040fe40000410000 */
[C---:B------:R-:W-:Y:S01]  /*c830*/  FMUL.FTZ R12, R2.reuse, R96 ;  /* 0x00000060020c7220 */ /* 0x040fe20000410000 */
[----:B------:R-:W-:Y:S01]  /*c840*/  MOV R96, R50 ;  /* 0x0000003200607202 */ /* 0x000fe20000000f00 */
[----:B----4-:R-:W-:Y:S02]  /*c850*/  FFMA.FTZ R4, R31, c[0x0][0x2d0], -R74 ;  /* 0x0000b4001f047a23 */ /* 0x010fe4000001084a */
[C---:B------:R-:W-:Y:S02]  /*c860*/  FMUL.FTZ R25, R2.reuse, R109 ;  /* 0x0000006d02197220 */ /* 0x040fe40000410000 */
[C---:B------:R-:W-:Y:S01]  /*c870*/  FMUL.FTZ R28, R2.reuse, R112 ;  /* 0x00000070021c7220 */ /* 0x040fe20000410000 */
[----:B------:R3:W-:Y:S01]  /*c880*/  MUFU.EX2 R245, R4 ;  /* 0x0000000400f57308 */ /* 0x0007e20000000800 */
[C---:B------:R-:W-:Y:S01]  /*c890*/  FMUL.FTZ R29, R2.reuse, R113 ;  /* 0x00000071021d7220 */ /* 0x040fe20000410000 */
[----:B------:R-:W-:Y:S01]  /*c8a0*/  MOV R112, R61 ;  /* 0x0000003d00707202 */ /* 0x000fe20000000f00 */
[----:B------:R-:W-:Y:S01]  /*c8b0*/  FMUL.FTZ R40, R2, R124 ;  /* 0x0000007c02287220 */ /* 0x000fe20000410000 */
[----:B-1----:R-:W-:Y:S01]  /*c8c0*/  F2FP.BF16.PACK_AB R67, R246, R242 ;  /* 0x000000f2f643723e */ /* 0x002fe200000010ff */
[----:B------:R-:W-:Y:S01]  /*c8d0*/  FMUL.FTZ R5, R69, R89 ;  /* 0x0000005945057220 */ /* 0x000fe20000410000 */
[----:B------:R-:W-:Y:S01]  /*c8e0*/  MOV R113, R60 ;  /* 0x0000003c00717202 */ /* 0x000fe20000000f00 */
[C---:B------:R-:W-:Y:S01]  /*c8f0*/  FMUL.FTZ R41, R2.reuse, R125 ;  /* 0x0000007d02297220 */ /* 0x040fe20000410000 */
[----:B------:R-:W-:Y:S01]  /*c900*/  MOV R125, R227 ;  /* 0x000000e3007d7202 */ /* 0x000fe20000000f00 */
[----:B------:R-:W-:Y:S01]  /*c910*/  FMUL.FTZ R44, R2, R128 ;  /* 0x00000080022c7220 */ /* 0x000fe20000410000 */
[----:B------:R1:W-:Y:S01]  /*c920*/  MUFU.EX2 R234, R24 ;  /* 0x0000001800ea7308 */ /* 0x0003e20000000800 */
[----:B------:R-:W-:Y:S02]  /*c930*/  FMUL.FTZ R50, R68, R134 ;  /* 0x0000008644327220 */ /* 0x000fe40000410000 */
[----:B------:R-:W-:Y:S02]  /*c940*/  FMUL.FTZ R57, R2, R141 ;  /* 0x0000008d02397220 */ /* 0x000fe40000410000 */
[----:B--2---:R-:W-:Y:S02]  /*c950*/  FFMA.FTZ R0, R22, c[0x0][0x2d0], -R153 ;  /* 0x0000b40016007a23 */ /* 0x004fe40000010899 */
[----:B------:R-:W2:Y:S01]  /*c960*/  LDSM.16.MT88.4 R20, [R189] ;  /* 0x00000000bd14783b */ /* 0x000ea20000004200 */
[C---:B------:R-:W-:Y:S02]  /*c970*/  FMUL.FTZ R60, R2.reuse, R144 ;  /* 0x00000090023c7220 */ /* 0x040fe40000410000 */
[----:B------:R4:W5:Y:S01]  /*c980*/  MUFU.EX2 R238, R0 ;  /* 0x0000000000ee7308 */ /* 0x0009620000000800 */
[C---:B------:R-:W-:Y:S02]  /*c990*/  FMUL.FTZ R61, R2.reuse, R145 ;  /* 0x00000091023d7220 */ /* 0x040fe40000410000 */
[----:B------:R-:W-:Y:S02]  /*c9a0*/  FFMA.FTZ R92, R159, c[0x0][0x2d0], -R75 ;  /* 0x0000b4009f5c7a23 */ /* 0x000fe4000001084b */
[----:B---3--:R-:W-:Y:S02]  /*c9b0*/  FMUL.FTZ R4, R69, R88 ;  /* 0x0000005845047220 */ /* 0x008fe40000410000 */
[----:B------:R-:W-:Y:S03]  /*c9c0*/  LDSM.16.MT88.4 R88, [R193+0x800] ;  /* 0x00080000c158783b */ /* 0x000fe60000004200 */
[----:B------:R-:W-:Y:S01]  /*c9d0*/  MUFU.EX2 R225, R92 ;  /* 0x0000005c00e17308 */ /* 0x000fe20000000800 */
[----:B-1----:R-:W-:Y:S01]  /*c9e0*/  FMUL.FTZ R24, R2, R108 ;  /* 0x0000006c02187220 */ /* 0x002fe20000410000 */
[----:B----4-:R-:W-:Y:S02]  /*c9f0*/  FSEL R0, R3, RZ, P0 ;  /* 0x000000ff03007208 */ /* 0x010fe40000000000 */
[----:B-----5:R-:W-:Y:S03]  /*ca00*/  F2FP.BF16.PACK_AB R65, R238, R237 ;  /* 0x000000edee41723e */ /* 0x020fe600000010ff */
[----:B------:R-:W-:Y:S02]  /*ca10*/  FADD.FTZ R0, -R0, R87 ;  /* 0x0000005700007221 */ /* 0x000fe40000010100 */
[----:B------:R-:W1:Y:S02]  /*ca20*/  LDSM.16.MT88.4 R84, [R189+0x800] ;  /* 0x00080000bd54783b */ /* 0x000e640000004200 */
[----:B------:R-:W-:Y:S01]  /*ca30*/  FMUL.FTZ R0, R0, c[0x0][0x2d0] ;  /* 0x0000b40000007a20 */ /* 0x000fe20000410000 */
[-C--:B--2---:R-:W-:Y:S05]  /*ca40*/  HMMA.16816.F32.BF16 R4, R76, R20.reuse, R4 ;  /* 0x000000144c04723c */ /* 0x084fea0000041804 */
[----:B------:R-:W2:Y:S02]  /*ca50*/  MUFU.EX2 R0, R0 ;  /* 0x0000000000007308 */ /* 0x000ea40000000800 */
[C---:B--2---:R-:W-:Y:S02]  /*ca60*/  FMUL.FTZ R10, R0.reuse, R94 ;  /* 0x0000005e000a7220 */ /* 0x044fe40000410000 */
[C---:B------:R-:W-:Y:S02]  /*ca70*/  FMUL.FTZ R11, R0.reuse, R95 ;  /* 0x0000005f000b7220 */ /* 0x040fe40000410000 */
[----:B------:R-:W2:Y:S01]  /*ca80*/  LDSM.16.MT88.4 R92, [R190+0x800] ;  /* 0x00080000be5c783b */ /* 0x000ea20000004200 */
[C---:B------:R-:W-:Y:S02]  /*ca90*/  FMUL.FTZ R14, R0.reuse, R98 ;  /* 0x00000062000e7220 */ /* 0x040fe40000410000 */
[C---:B------:R-:W-:Y:S02]  /*caa0*/  FMUL.FTZ R42, R0.reuse, R126 ;  /* 0x0000007e002a7220 */ /* 0x040fe40000410000 */
[C---:B------:R-:W-:Y:S04]  /*cab0*/  HMMA.16816.F32.BF16 R8, R64.reuse, R20, R8 ;  /* 0x000000144008723c */ /* 0x040fe80000041808 */
[C---:B------:R-:W-:Y:S01]  /*cac0*/  FMUL.FTZ R15, R0.reuse, R99 ;  /* 0x00000063000f7220 */ /* 0x040fe20000410000 */
[----:B------:R-:W-:Y:S01]  /*cad0*/  MOV R99, R48 ;  /* 0x0000003000637202 */ /* 0x000fe20000000f00 */
[----:B------:R-:W-:Y:S02]  /*cae0*/  FMUL.FTZ R26, R0, R110 ;  /* 0x0000006e001a7220 */ /* 0x000fe40000410000 */
[----:B------:R-:W-:Y:S03]  /*caf0*/  FFMA.FTZ R20, R34, c[0x0][0x2d0], -R152 ;  /* 0x0000b40022147a23 */ /* 0x000fe60000010898 */
[-C--:B------:R-:W-:Y:S01]  /*cb00*/  HMMA.16816.F32.BF16 R12, R64, R22.reuse, R12 ;  /* 0x00000016400c723c */ /* 0x080fe2000004180c */
[----:B------:R3:W-:Y:S02]  /*cb10*/  MUFU.EX2 R235, R20 ;  /* 0x0000001400eb7308 */ /* 0x0007e40000000800 */
[----:B------:R-:W-:Y:S02]  /*cb20*/  FMUL.FTZ R34, R68, R118 ;  /* 0x0000007644227220 */ /* 0x000fe40000410000 */
[----:B------:R-:W-:Y:S01]  /*cb30*/  LDSM.16.MT88.4 R116, [R193+0x2000] ;  /* 0x00200000c174783b */ /* 0x000fe20000004200 */
[C---:B------:R-:W-:Y:S02]  /*cb40*/  FMUL.FTZ R27, R0.reuse, R111 ;  /* 0x0000006f001b7220 */ /* 0x040fe40000410000 */
[C---:B------:R-:W-:Y:S04]  /*cb50*/  HMMA.16816.F32.BF16 R16, R76.reuse, R22, R16 ;  /* 0x000000164c10723c */ /* 0x040fe80000041810 */
[C---:B------:R-:W-:Y:S01]  /*cb60*/  FMUL.FTZ R21, R69.reuse, R105 ;  /* 0x0000006945157220 */ /* 0x040fe20000410000 */
[----:B------:R-:W-:Y:S01]  /*cb70*/  MOV R105, R45 ;  /* 0x0000002d00697202 */ /* 0x000fe20000000f00 */
[----:B------:R-:W-:Y:S01]  /*cb80*/  FMUL.FTZ R30, R0, R114 ;  /* 0x00000072001e7220 */ /* 0x000fe20000410000 */
[----:B------:R-:W-:Y:S01]  /*cb90*/  MOV R114, R51 ;  /* 0x0000003300727202 */ /* 0x000fe20000000f00 */
[C---:B------:R-:W-:Y:S04]  /*cba0*/  FMUL.FTZ R22, R68.reuse, R106 ;  /* 0x0000006a44167220 */ /* 0x040fe80000410000 */
[----:B------:R-:W-:Y:S02]  /*cbb0*/  FMUL.FTZ R23, R68, R107 ;  /* 0x0000006b44177220 */ /* 0x000fe40000410000 */
[----:B------:R-:W-:Y:S02]  /*cbc0*/  FMUL.FTZ R31, R0, R115 ;  /* 0x00000073001f7220 */ /* 0x000fe40000410000 */
[--C-:B------:R-:W-:Y:S02]  /*cbd0*/  FFMA.FTZ R48, R46, c[0x0][0x2d0], -R74.reuse ;  /* 0x0000b4002e307a23 */ /* 0x100fe4000001084a */
[----:B---3--:R-:W-:Y:S02]  /*cbe0*/  FMUL.FTZ R20, R69, R104 ;  /* 0x0000006845147220 */ /* 0x008fe40000410000 */
[----:B------:R-:W3:Y:S01]  /*cbf0*/  LDL.LU R104, [R1+0xc] ;  /* 0x00000c0001687983 */ /* 0x000ee20000300800 */
[----:B------:R-:W-:Y:S01]  /*cc00*/  FMUL.FTZ R51, R68, R135 ;  /* 0x0000008744337220 */ /* 0x000fe20000410000 */
[----:B------:R4:W-:Y:S01]  /*cc10*/  MUFU.EX2 R228, R48 ;  /* 0x0000003000e47308 */ /* 0x0009e20000000800 */
[C---:B------:R-:W-:Y:S01]  /*cc20*/  FMUL.FTZ R46, R0.reuse, R130 ;  /* 0x00000082002e7220 */ /* 0x040fe20000410000 */
[----:B------:R-:W5:Y:S01]  /*cc30*/  LDL.LU R98, [R1+0x10] ;  /* 0x0000100001627983 */ /* 0x000f620000300800 */
[-C--:B------:R-:W-:Y:S03]  /*cc40*/  HMMA.16816.F32.BF16 R20, R76, R36.reuse, R20 ;  /* 0x000000244c14723c */ /* 0x080fe60000041814 */
[----:B------:R-:W5:Y:S01]  /*cc50*/  LDL.LU R97, [R1+0x14] ;  /* 0x0000140001617983 */ /* 0x000f620000300800 */
[C---:B------:R-:W-:Y:S02]  /*cc60*/  FMUL.FTZ R47, R0.reuse, R131 ;  /* 0x00000083002f7220 */ /* 0x040fe40000410000 */
[----:B------:R-:W-:Y:S01]  /*cc70*/  FMUL.FTZ R59, R0, R143 ;  /* 0x0000008f003b7220 */ /* 0x000fe20000410000 */
[----:B------:R-:W5:Y:S01]  /*cc80*/  LDL.LU R126, [R1+0x18] ;  /* 0x00001800017e7983 */ /* 0x000f620000300800 */
[C---:B------:R-:W-:Y:S01]  /*cc90*/  HMMA.16816.F32.BF16 R24, R64.reuse, R36, R24 ;  /* 0x000000244018723c */ /* 0x040fe20000041818 */
[----:B------:R1:W-:Y:S03]  /*cca0*/  MUFU.EX2 R130, R58 ;  /* 0x0000003a00827308 */ /* 0x0003e60000000800 */
[----:B------:R-:W-:Y:S03]  /*ccb0*/  FMUL.FTZ R45, R2, R129 ;  /* 0x00000081022d7220 */ /* 0x000fe60000410000 */
[--C-:B------:R-:W-:Y:S01]  /*ccc0*/  FFMA.FTZ R36, R43, c[0x0][0x2d0], -R74.reuse ;  /* 0x0000b4002b247a23 */ /* 0x100fe2000001084a */
[-C--:B------:R-:W-:Y:S03]  /*ccd0*/  HMMA.16816.F32.BF16 R28, R64, R38.reuse, R28 ;  /* 0x00000026401c723c */ /* 0x080fe6000004181c */
[----:B------:R2:W-:Y:S01]  /*cce0*/  MUFU.EX2 R231, R36 ;  /* 0x0000002400e77308 */ /* 0x0005e20000000800 */
[----:B------:R-:W-:Y:S02]  /*ccf0*/  FMUL.FTZ R43, R0, R127 ;  /* 0x0000007f002b7220 */ /* 0x000fe40000410000 */
[C---:B----4-:R-:W-:Y:S02]  /*cd00*/  FMUL.FTZ R48, R69.reuse, R132 ;  /* 0x0000008445307220 */ /* 0x050fe40000410000 */
[C---:B------:R-:W-:Y:S01]  /*cd10*/  HMMA.16816.F32.BF16 R32, R76.reuse, R38, R32 ;  /* 0x000000264c20723c */ /* 0x040fe20000041820 */
[----:B------:R-:W-:Y:S03]  /*cd20*/  LDSM.16.MT88.4 R132, [R190+0x2000] ;  /* 0x00200000be84783b */ /* 0x000fe60000004200 */
[C---:B------:R-:W-:Y:S01]  /*cd30*/  FMUL.FTZ R37, R69.reuse, R121 ;  /* 0x0000007945257220 */ /* 0x040fe20000410000 */
[----:B------:R4:W-:Y:S01]  /*cd40*/  MUFU.EX2 R129, R62 ;  /* 0x0000003e00817308 */ /* 0x0009e20000000800 */
[----:B------:R-:W-:Y:S01]  /*cd50*/  MOV R121, R223 ;  /* 0x000000df00797202 */ /* 0x000fe20000000f00 */
[C---:B------:R-:W-:Y:S01]  /*cd60*/  FMUL.FTZ R38, R68.reuse, R122 ;  /* 0x0000007a44267220 */ /* 0x040fe20000410000 */
[----:B------:R-:W-:Y:S01]  /*cd70*/  MOV R122, R219 ;  /* 0x000000db007a7202 */ /* 0x000fe20000000f00 */
[----:B------:R-:W-:Y:S03]  /*cd80*/  FMUL.FTZ R39, R68, R123 ;  /* 0x0000007b44277220 */ /* 0x000fe60000410000 */
[C---:B-1----:R-:W-:Y:S01]  /*cd90*/  FMUL.FTZ R58, R0.reuse, R142 ;  /* 0x0000008e003a7220 */ /* 0x042fe20000410000 */
[----:B------:R-:W-:Y:S01]  /*cda0*/  MOV R123, R63 ;  /* 0x0000003f007b7202 */ /* 0x000fe20000000f00 */
[C---:B------:R-:W-:Y:S02]  /*cdb0*/  FMUL.FTZ R63, R0.reuse, R147 ;  /* 0x00000093003f7220 */ /* 0x040fe40000410000 */
[C---:B--2---:R-:W-:Y:S01]  /*cdc0*/  FMUL.FTZ R36, R69.reuse, R120 ;  /* 0x0000007845247220 */ /* 0x044fe20000410000 */
[----:B------:R-:W-:Y:S06]  /*cdd0*/  MOV R120, R226 ;  /* 0x000000e200787202 */ /* 0x000fec0000000f00 */
[-C--:B------:R-:W-:Y:S03]  /*cde0*/  HMMA.16816.F32.BF16 R36, R76, R52.reuse, R36 ;  /* 0x000000344c24723c */ /* 0x080fe60000041824 */
[----:B----4-:R-:W-:Y:S05]  /*cdf0*/  FMUL.FTZ R62, R0, R146 ;  /* 0x00000092003e7220 */ /* 0x010fea0000410000 */
[C---:B------:R-:W-:Y:S07]  /*ce00*/  HMMA.16816.F32.BF16 R40, R64.reuse, R52, R40 ;  /* 0x000000344028723c */ /* 0x040fee0000041828 */
[--C-:B------:R-:W-:Y:S01]  /*ce10*/  FFMA.FTZ R52, R56, c[0x0][0x2d0], -R153.reuse ;  /* 0x0000b40038347a23 */ /* 0x100fe20000010899 */
[-C--:B------:R-:W-:Y:S03]  /*ce20*/  HMMA.16816.F32.BF16 R44, R64, R54.reuse, R44 ;  /* 0x00000036402c723c */ /* 0x080fe6000004182c */
[----:B------:R1:W2:Y:S01]  /*ce30*/  MUFU.EX2 R124, R52 ;  /* 0x00000034007c7308 */ /* 0x0002a20000000800 */
[----:B------:R-:W-:Y:S02]  /*ce40*/  FMUL.FTZ R56, R2, R140 ;  /* 0x0000008c02387220 */ /* 0x000fe40000410000 */
[C---:B------:R-:W-:Y:S02]  /*ce50*/  FMUL.FTZ R53, R69.reuse, R137 ;  /* 0x0000008945357220 */ /* 0x040fe40000410000 */
[C---:B------:R-:W-:Y:S07]  /*ce60*/  HMMA.16816.F32.BF16 R48, R76.reuse, R54, R48 ;  /* 0x000000364c30723c */ /* 0x040fee0000041830 */
[C---:B------:R-:W-:Y:S02]  /*ce70*/  FMUL.FTZ R55, R68.reuse, R139 ;  /* 0x0000008b44377220 */ /* 0x040fe40000410000 */
[----:B------:R-:W-:Y:S03]  /*ce80*/  FMUL.FTZ R54, R68, R138 ;  /* 0x0000008a44367220 */ /* 0x000fe60000410000 */
[C---:B-1----:R-:W-:Y:S07]  /*ce90*/  FMUL.FTZ R52, R69.reuse, R136 ;  /* 0x0000008845347220 */ /* 0x042fee0000410000 */
[-C--:B------:R-:W-:Y:S08]  /*cea0*/  HMMA.16816.F32.BF16 R52, R76, R80.reuse, R52 ;  /* 0x000000504c34723c */ /* 0x080ff00000041834 */
[C---:B------:R-:W-:Y:S07]  /*ceb0*/  HMMA.16816.F32.BF16 R56, R64.reuse, R80, R56 ;  /* 0x000000504038723c */ /* 0x040fee0000041838 */
[----:B------:R-:W-:Y:S01]  /*cec0*/  FFMA.FTZ R80, R154, c[0x0][0x2d0], -R153 ;  /* 0x0000b4009a507a23 */ /* 0x000fe20000010899 */
[-C--:B------:R-:W-:Y:S03]  /*ced0*/  HMMA.16816.F32.BF16 R60, R64, R82.reuse, R60 ;  /* 0x00000052403c723c */ /* 0x080fe6000004183c */
[----:B------:R1:W4:Y:S01]  /*cee0*/  MUFU.EX2 R227, R80 ;  /* 0x0000005000e37308 */ /* 0x0003220000000800 */
[----:B--2---:R-:W-:Y:S03]  /*cef0*/  F2FP.BF16.PACK_AB R81, R130, R124 ;  /* 0x0000007c8251723e */ /* 0x004fe600000010ff */
[C---:B------:R-:W-:Y:S02]  /*cf00*/  FMUL.FTZ R64, R69.reuse, R148 ;  /* 0x0000009445407220 */ /* 0x040fe40000410000 */
[----:B------:R-:W-:Y:S03]  /*cf10*/  FMUL.FTZ R65, R69, R149 ;  /* 0x0000009545417220 */ /* 0x000fe60000410000 */
[C---:B------:R-:W-:Y:S02]  /*cf20*/  FMUL.FTZ R66, R68.reuse, R150 ;  /* 0x0000009644427220 */ /* 0x040fe40000410000 */
[----:B------:R-:W-:Y:S07]  /*cf30*/  FMUL.FTZ R67, R68, R151 ;  /* 0x0000009744437220 */ /* 0x000fee0000410000 */
[----:B------:R-:W-:Y:S04]  /*cf40*/  HMMA.16816.F32.BF16 R64, R76, R82, R64 ;  /* 0x000000524c40723c */ /* 0x000fe80000041840 */
[----:B-1----:R-:W-:Y:S03]  /*cf50*/  FFMA.FTZ R80, R160, c[0x0][0x2d0], -R74 ;  /* 0x0000b400a0507a23 */ /* 0x002fe6000001084a */
[----:B------:R-:W-:Y:S02]  /*cf60*/  F2FP.BF16.PACK_AB R76, R120, R251 ;  /* 0x000000fb784c723e */ /* 0x000fe400000010ff */
[----:B------:R-:W-:Y:S01]  /*cf70*/  F2FP.BF16.PACK_AB R77, R252, R121 ;  /* 0x00000079fc4d723e */ /* 0x000fe200000010ff */
[----:B------:R1:W-:Y:S02]  /*cf80*/  MUFU.EX2 R226, R80 ;  /* 0x0000005000e27308 */ /* 0x0003e40000000800 */
[----:B------:R-:W-:Y:S02]  /*cf90*/  F2FP.BF16.PACK_AB R78, R245, R125 ;  /* 0x0000007df54e723e */ /* 0x000fe400000010ff */
[----:B------:R-:W-:Y:S02]  /*cfa0*/  F2FP.BF16.PACK_AB R79, R240, R241 ;  /* 0x000000f1f04f723e */ /* 0x000fe400000010ff */
[----:B------:R-:W-:Y:S02]  /*cfb0*/  F2FP.BF16.PACK_AB R82, R233, R234 ;  /* 0x000000eae952723e */ /* 0x000fe400000010ff */
[----:B----4-:R-:W-:Y:S03]  /*cfc0*/  F2FP.BF16.PACK_AB R83, R227, R129 ;  /* 0x00000081e353723e */ /* 0x010fe600000010ff */
[-C--:B------:R-:W-:Y:S03]  /*cfd0*/  HMMA.16816.F32.BF16 R4, R76, R84.reuse, R4 ;  /* 0x000000544c04723c */ /* 0x080fe60000041804 */
[----:B-1----:R-:W-:Y:S04]  /*cfe0*/  FFMA.FTZ R80, R156, c[0x0][0x2d0], -R75 ;  /* 0x0000b4009c507a23 */ /* 0x002fe8000001084b */
[----:B------:R1:W-:Y:S02]  /*cff0*/  MUFU.EX2 R224, R80 ;  /* 0x0000005000e07308 */ /* 0x0003e40000000800 */
[----:B-1----:R-:W-:Y:S07]  /*d000*/  F2FP.BF16.PACK_AB R80, R235, R236 ;  /* 0x000000eceb50723e */ /* 0x002fee00000010ff */
[C---:B------:R-:W-:Y:S07]  /*d010*/  HMMA.16816.F32.BF16 R8, R80.reuse, R84, R8 ;  /* 0x000000545008723c */ /* 0x040fee0000041808 */
[--C-:B------:R-:W-:Y:S01]  /*d020*/  FFMA.FTZ R84, R155, c[0x0][0x2d0], -R152.reuse ;  /* 0x0000b4009b547a23 */ /* 0x100fe20000010898 */
[-C--:B------:R-:W-:Y:S03]  /*d030*/  HMMA.16816.F32.BF16 R12, R80, R86.reuse, R12 ;  /* 0x00000056500c723c */ /* 0x080fe6000004180c */
[----:B------:R1:W-:Y:S05]  /*d040*/  MUFU.EX2 R128, R84 ;  /* 0x0000005400807308 */ /* 0x0003ea0000000800 */
[C---:B------:R-:W-:Y:S08]  /*d050*/  HMMA.16816.F32.BF16 R16, R76.reuse, R86, R16 ;  /* 0x000000564c10723c */ /* 0x040ff00000041810 */
[-C--:B------:R-:W-:Y:S08]  /*d060*/  HMMA.16816.F32.BF16 R20, R76, R88.reuse, R20 ;  /* 0x000000584c14723c */ /* 0x080ff00000041814 */
[C---:B------:R-:W-:Y:S04]  /*d070*/  HMMA.16816.F32.BF16 R24, R80.reuse, R88, R24 ;  /* 0x000000585018723c */ /* 0x040fe80000041818 */
[----:B-1----:R-:W-:Y:S03]  /*d080*/  FFMA.FTZ R84, R157, c[0x0][0x2d0], -R152 ;  /* 0x0000b4009d547a23 */ /* 0x002fe60000010898 */
[----:B------:R-:W-:Y:S01]  /*d090*/  FFMA.FTZ R88, R172, c[0x0][0x2d0], -R74 ;  /* 0x0000b400ac587a23 */ /* 0x000fe2000001084a */
[-C--:B------:R-:W-:Y:S01]  /*d0a0*/  HMMA.16816.F32.BF16 R28, R80, R90.reuse, R28 ;  /* 0x0000005a501c723c */ /* 0x080fe2000004181c */
[----:B------:R1:W-:Y:S07]  /*d0b0*/  MUFU.EX2 R223, R84 ;  /* 0x0000005400df7308 */ /* 0x0003ee0000000800 */
[C---:B------:R-:W-:Y:S03]  /*d0c0*/  HMMA.16816.F32.BF16 R32, R76.reuse, R90, R32 ;  /* 0x0000005a4c20723c */ /* 0x040fe60000041820 */
[----:B------:R2:W-:Y:S05]  /*d0d0*/  MUFU.EX2 R219, R88 ;  /* 0x0000005800db7308 */ /* 0x0005ea0000000800 */
[-C--:B------:R-:W-:Y:S08]  /*d0e0*/  HMMA.16816.F32.BF16 R36, R76, R92.reuse, R36 ;  /* 0x0000005c4c24723c */ /* 0x080ff00000041824 */
[C---:B------:R-:W-:Y:S04]  /*d0f0*/  HMMA.16816.F32.BF16 R40, R80.reuse, R92, R40 ;  /* 0x0000005c5028723c */ /* 0x040fe80000041828 */
[--C-:B-1----:R-:W-:Y:S03]  /*d100*/  FFMA.FTZ R84, R158, c[0x0][0x2d0], -R152.reuse ;  /* 0x0000b4009e547a23 */ /* 0x102fe60000010898 */
[----:B------:R-:W-:Y:S01]  /*d110*/  FFMA.FTZ R92, R163, c[0x0][0x2d0], -R153 ;  /* 0x0000b400a35c7a23 */ /* 0x000fe20000010899 */
[-C--:B------:R-:W-:Y:S01]  /*d120*/  HMMA.16816.F32.BF16 R44, R80, R94.reuse, R44 ;  /* 0x0000005e502c723c */ /* 0x080fe2000004182c */
[----:B------:R1:W-:Y:S03]  /*d130*/  MUFU.EX2 R221, R84 ;  /* 0x0000005400dd7308 */ /* 0x0003e60000000800 */
[----:B--2---:R-:W-:Y:S04]  /*d140*/  FFMA.FTZ R88, R166, c[0x0][0x2d0], -R75 ;  /* 0x0000b400a6587a23 */ /* 0x004fe8000001084b */
[C---:B------:R-:W-:Y:S03]  /*d150*/  HMMA.16816.F32.BF16 R48, R76.reuse, R94, R48 ;  /* 0x0000005e4c30723c */ /* 0x040fe60000041830 */
[----:B------:R2:W-:Y:S01]  /*d160*/  MUFU.EX2 R206, R88 ;  /* 0x0000005800ce7308 */ /* 0x0005e20000000800 */
[----:B---3--:R-:W-:Y:S09]  /*d170*/  FFMA.FTZ R69, R69, R104, R105 ;  /* 0x0000006845457223 */ /* 0x008ff20000010069 */
[----:B------:R3:W-:Y:S01]  /*d180*/  MUFU.EX2 R138, R92 ;  /* 0x0000005c008a7308 */ /* 0x0007e20000000800 */
[----:B------:R-:W-:Y:S02]  /*d190*/  FADD.FTZ R69, R96, R69 ;  /* 0x0000004560457221 */ /* 0x000fe40000010000 */
[----:B-1----:R-:W-:Y:S07]  /*d1a0*/  FFMA.FTZ R84, R161, c[0x0][0x2d0], -R152 ;  /* 0x0000b400a1547a23 */ /* 0x002fee0000010898 */
[----:B------:R1:W4:Y:S01]  /*d1b0*/  MUFU.EX2 R222, R84 ;  /* 0x0000005400de7308 */ /* 0x0003220000000800 */
[----:B--2---:R-:W-:Y:S09]  /*d1c0*/  FFMA.FTZ R88, R168, c[0x0][0x2d0], -R75 ;  /* 0x0000b400a8587a23 */ /* 0x004ff2000001084b */
[----:B------:R2:W-:Y:S01]  /*d1d0*/  MUFU.EX2 R211, R88 ;  /* 0x0000005800d37308 */ /* 0x0005e20000000800 */
[----:B---3--:R-:W-:Y:S09]  /*d1e0*/  FFMA.FTZ R92, R164, c[0x0][0x2d0], -R153 ;  /* 0x0000b400a45c7a23 */ /* 0x008ff20000010899 */
[----:B------:R3:W-:Y:S01]  /*d1f0*/  MUFU.EX2 R137, R92 ;  /* 0x0000005c00897308 */ /* 0x0007e20000000800 */
[--C-:B-1----:R-:W-:Y:S09]  /*d200*/  FFMA.FTZ R84, R171, c[0x0][0x2d0], -R74.reuse ;  /* 0x0000b400ab547a23 */ /* 0x102ff2000001084a */
[----:B------:R1:W-:Y:S01]  /*d210*/  MUFU.EX2 R212, R84 ;  /* 0x0000005400d47308 */ /* 0x0003e20000000800 */
[--C-:B--2---:R-:W-:Y:S09]  /*d220*/  FFMA.FTZ R88, R173, c[0x0][0x2d0], -R74.reuse ;  /* 0x0000b400ad587a23 */ /* 0x104ff2000001084a */
[----:B------:R2:W-:Y:S01]  /*d230*/  MUFU.EX2 R187, R88 ;  /* 0x0000005800bb7308 */ /* 0x0005e20000000800 */
[----:B---3--:R-:W-:Y:S01]  /*d240*/  FFMA.FTZ R92, R180, c[0x0][0x2d0], -R75 ;  /* 0x0000b400b45c7a23 */ /* 0x008fe2000001084b */
[----:B-1----:R-:W1:Y:S01]  /*d250*/  LDSM.16.MT88.4 R84, [R192+0x800] ;  /* 0x00080000c054783b */ /* 0x002e620000004200 */
[--C-:B--2---:R-:W-:Y:S07]  /*d260*/  FFMA.FTZ R88, R162, c[0x0][0x2d0], -R153.reuse ;  /* 0x0000b400a2587a23 */ /* 0x104fee0000010899 */
[----:B------:R2:W3:Y:S02]  /*d270*/  MUFU.EX2 R139, R88 ;  /* 0x00000058008b7308 */ /* 0x0004e40000000800 */
[----:B--2---:R-:W2:Y:S01]  /*d280*/  LDSM.16.MT88.4 R88, [R189+0x1000] ;  /* 0x00100000bd58783b */ /* 0x004ea20000004200 */
[-C--:B-1----:R-:W-:Y:S08]  /*d290*/  HMMA.16816.F32.BF16 R52, R76, R84.reuse, R52 ;  /* 0x000000544c34723c */ /* 0x082ff00000041834 */
[C---:B------:R-:W-:Y:S07]  /*d2a0*/  HMMA.16816.F32.BF16 R56, R80.reuse, R84, R56 ;  /* 0x000000545038723c */ /* 0x040fee0000041838 */
[----:B------:R-:W-:Y:S01]  /*d2b0*/  FFMA.FTZ R84, R165, c[0x0][0x2d0], -R153 ;  /* 0x0000b400a5547a23 */ /* 0x000fe20000010899 */
[-C--:B------:R-:W-:Y:S03]  /*d2c0*/  HMMA.16816.F32.BF16 R60, R80, R86.reuse, R60 ;  /* 0x00000056503c723c */ /* 0x080fe6000004183c */
[----:B------:R1:W1:Y:S04]  /*d2d0*/  MUFU.EX2 R141, R84 ;  /* 0x00000054008d7308 */ /* 0x0002680000000800 */
[----:B------:R-:W-:Y:S01]  /*d2e0*/  FFMA.FTZ R80, R183, c[0x0][0x2d0], -R74 ;  /* 0x0000b400b7507a23 */ /* 0x000fe2000001084a */
[----:B------:R-:W-:Y:S04]  /*d2f0*/  HMMA.16816.F32.BF16 R64, R76, R86, R64 ;  /* 0x000000564c40723c */ /* 0x000fe80000041840 */
[----:B----4-:R-:W-:Y:S01]  /*d300*/  F2FP.BF16.PACK_AB R82, R222, R221 ;  /* 0x000000ddde52723e */ /* 0x010fe200000010ff */
[----:B------:R4:W-:Y:S01]  /*d310*/  MUFU.EX2 R183, R80 ;  /* 0x0000005000b77308 */ /* 0x0009e20000000800 */
[----:B---3--:R-:W-:Y:S02]  /*d320*/  F2FP.BF16.PACK_AB R81, R138, R139 ;  /* 0x0000008b8a51723e */ /* 0x008fe400000010ff */
[----:B------:R-:W-:Y:S04]  /*d330*/  F2FP.BF16.PACK_AB R76, R231, R232 ;  /* 0x000000e8e74c723e */ /* 0x000fe800000010ff */
[----:B------:R-:W-:Y:S02]  /*d340*/  F2FP.BF16.PACK_AB R77, R229, R230 ;  /* 0x000000e6e54d723e */ /* 0x000fe400000010ff */
[----:B------:R-:W-:Y:S02]  /*d350*/  F2FP.BF16.PACK_AB R78, R226, R228 ;  /* 0x000000e4e24e723e */ /* 0x000fe400000010ff */
[----:B------:R-:W-:Y:S01]  /*d360*/  F2FP.BF16.PACK_AB R79, R225, R224 ;  /* 0x000000e0e14f723e */ /* 0x000fe200000010ff */
[----:B-1----:R-:W1:Y:S01]  /*d370*/  LDSM.16.MT88.4 R84, [R193+0x1000] ;  /* 0x00100000c154783b */ /* 0x002e620000004200 */
[----:B------:R-:W-:Y:S05]  /*d380*/  F2FP.BF16.PACK_AB R83, R141, R137 ;  /* 0x000000898d53723e */ /* 0x000fea00000010ff */
[-C--:B--2---:R-:W-:Y:S03]  /*d390*/  HMMA.16816.F32.BF16 R4, R76, R88.reuse, R4 ;  /* 0x000000584c04723c */ /* 0x084fe60000041804 */
[----:B----4-:R-:W-:Y:S02]  /*d3a0*/  FFMA.FTZ R80, R174, c[0x0][0x2d0], -R75 ;  /* 0x0000b400ae507a23 */ /* 0x010fe4000001084b */
[----:B------:R2:W-:Y:S10]  /*d3b0*/  MUFU.EX2 R174, R92 ;  /* 0x0000005c00ae7308 */ /* 0x0005f40000000800 */
[----:B------:R3:W-:Y:S01]  /*d3c0*/  MUFU.EX2 R143, R80 ;  /* 0x00000050008f7308 */ /* 0x0007e20000000800 */
[----:B--2---:R-:W2:Y:S01]  /*d3d0*/  LDSM.16.MT88.4 R92, [R190+0x1000] ;  /* 0x00100000be5c783b */ /* 0x004ea20000004200 */
        /* <DEDUP_REMOVED lines=9> */
[----:B------:R-:W-:Y:S01]  /*d470*/  FFMA.FTZ R84, R210, c[0x0][0x2d0], -R74 ;  /* 0x0000b400d2547a23 */ /* 0x000fe2000001084a */
        /* <DEDUP_REMOVED lines=8> */
[-C--:B------:R-:W-:Y:S01]  /*d500*/  HMMA.16816.F32.BF16 R44, R80, R94.reuse, R44 ;  /* 0x0000005e502c723c */ /* 0x080fe2000004182c */
[----:B------:R1:W-:Y:S03]  /*d510*/  MUFU.EX2 R173, R88 ;  /* 0x0000005800ad7308 */ /* 0x0003e60000000800 */
[----:B---3--:R-:W-:Y:S04]  /*d520*/  FFMA.FTZ R84, R213, c[0x0][0x2d0], -R74 ;  /* 0x0000b400d5547a23 */ /* 0x008fe8000001084a */
[C---:B------:R-:W-:Y:S03]  /*d530*/  HMMA.16816.F32.BF16 R48, R76.reuse, R94, R48 ;  /* 0x0000005e4c30723c */ /* 0x040fe60000041830 */
[----:B------:R2:W3:Y:S10]  /*d540*/  MUFU.EX2 R171, R84 ;  /* 0x0000005400ab7308 */ /* 0x0004f40000000800 */
[----:B------:R4:W-:Y:S01]  /*d550*/  MUFU.EX2 R157, R92 ;  /* 0x0000005c009d7308 */ /* 0x0009e20000000800 */
[----:B-1----:R-:W-:Y:S09]  /*d560*/  FFMA.FTZ R88, R179, c[0x0][0x2d0], -R152 ;  /* 0x0000b400b3587a23 */ /* 0x002ff20000010898 */
[----:B------:R1:W-:Y:S01]  /*d570*/  MUFU.EX2 R172, R88 ;  /* 0x0000005800ac7308 */ /* 0x0003e20000000800 */
[----:B--2---:R-:W-:Y:S01]  /*d580*/  FFMA.FTZ R84, R208, c[0x0][0x2d0], -R75 ;  /* 0x0000b400d0547a23 */ /* 0x004fe2000001084b */
[----:B---3--:R-:W-:Y:S08]  /*d590*/  F2FP.BF16.PACK_AB R148, R171, R168 ;  /* 0x000000a8ab94723e */ /* 0x008ff000000010ff */
[----:B------:R2:W-:Y:S01]  /*d5a0*/  MUFU.EX2 R167, R84 ;  /* 0x0000005400a77308 */ /* 0x0005e20000000800 */
[----:B----4-:R-:W-:Y:S09]  /*d5b0*/  FFMA.FTZ R92, R181, c[0x0][0x2d0], -R153 ;  /* 0x0000b400b55c7a23 */ /* 0x010ff20000010899 */
[----:B------:R3:W-:Y:S01]  /*d5c0*/  MUFU.EX2 R156, R92 ;  /* 0x0000005c009c7308 */ /* 0x0007e20000000800 */
[----:B-1----:R-:W1:Y:S01]  /*d5d0*/  LDSM.16.MT88.4 R88, [R192+0x1000] ;  /* 0x00100000c058783b */ /* 0x002e620000004200 */
[----:B--2---:R-:W-:Y:S08]  /*d5e0*/  FFMA.FTZ R84, R209, c[0x0][0x2d0], -R75 ;  /* 0x0000b400d1547a23 */ /* 0x004ff0000001084b */
[----:B------:R2:W4:Y:S01]  /*d5f0*/  MUFU.EX2 R166, R84 ;  /* 0x0000005400a67308 */ /* 0x0005220000000800 */
[----:B---3--:R-:W-:Y:S01]  /*d600*/  LDSM.16.MT88.4 R92, [R190+0x1800] ;  /* 0x00180000be5c783b */ /* 0x008fe20000004200 */
[--C-:B--2---:R-:W-:Y:S01]  /*d610*/  FFMA.FTZ R84, R215, c[0x0][0x2d0], -R74.reuse ;  /* 0x0000b400d7547a23 */ /* 0x104fe2000001084a */
[----:B----4-:R-:W-:Y:S01]  /*d620*/  F2FP.BF16.PACK_AB R149, R166, R167 ;  /* 0x000000a7a695723e */ /* 0x010fe200000010ff */
[-C--:B-1----:R-:W-:Y:S06]  /*d630*/  HMMA.16816.F32.BF16 R52, R76, R88.reuse, R52 ;  /* 0x000000584c34723c */ /* 0x082fec0000041834 */
[----:B------:R1:W-:Y:S01]  /*d640*/  MUFU.EX2 R165, R84 ;  /* 0x0000005400a57308 */ /* 0x0003e20000000800 */
[----:B------:R-:W-:Y:S01]  /*d650*/  FFMA.FTZ R74, R220, c[0x0][0x2d0], -R74 ;  /* 0x0000b400dc4a7a23 */ /* 0x000fe2000001084a */
[C---:B------:R-:W-:Y:S08]  /*d660*/  HMMA.16816.F32.BF16 R56, R80.reuse, R88, R56 ;  /* 0x000000585038723c */ /* 0x040ff00000041838 */
[----:B------:R2:W3:Y:S01]  /*d670*/  MUFU.EX2 R164, R74 ;  /* 0x0000004a00a47308 */ /* 0x0004e20000000800 */
[--C-:B------:R-:W-:Y:S01]  /*d680*/  FFMA.FTZ R88, R182, c[0x0][0x2d0], -R153.reuse ;  /* 0x0000b400b6587a23 */ /* 0x100fe20000010899 */
[-C--:B------:R-:W-:Y:S08]  /*d690*/  HMMA.16816.F32.BF16 R60, R80, R90.reuse, R60 ;  /* 0x0000005a503c723c */ /* 0x080ff0000004183c */
[----:B------:R4:W4:Y:S01]  /*d6a0*/  MUFU.EX2 R155, R88 ;  /* 0x00000058009b7308 */ /* 0x0009220000000800 */
[----:B------:R-:W-:Y:S01]  /*d6b0*/  F2FP.BF16.PACK_AB R80, R142, R136 ;  /* 0x000000888e50723e */ /* 0x000fe200000010ff */
[----:B------:R-:W-:Y:S04]  /*d6c0*/  HMMA.16816.F32.BF16 R64, R76, R90, R64 ;  /* 0x0000005a4c40723c */ /* 0x000fe80000041840 */
[----:B-1----:R-:W-:Y:S01]  /*d6d0*/  FFMA.FTZ R84, R169, c[0x0][0x2d0], -R153 ;  /* 0x0000b400a9547a23 */ /* 0x002fe20000010899 */
[----:B------:R-:W-:Y:S02]  /*d6e0*/  F2FP.BF16.PACK_AB R82, R172, R173 ;  /* 0x000000adac52723e */ /* 0x000fe400000010ff */
[----:B------:R-:W-:Y:S01]  /*d6f0*/  F2FP.BF16.PACK_AB R76, R219, R212 ;  /* 0x000000d4db4c723e */ /* 0x000fe200000010ff */
[----:B------:R1:W1:Y:S01]  /*d700*/  MUFU.EX2 R140, R84 ;  /* 0x00000054008c7308 */ /* 0x0002620000000800 */
[----:B------:R-:W-:Y:S03]  /*d710*/  F2FP.BF16.PACK_AB R77, R211, R206 ;  /* 0x000000ced34d723e */ /* 0x000fe600000010ff */
[--C-:B--2---:R-:W-:Y:S01]  /*d720*/  FFMA.FTZ R74, R217, c[0x0][0x2d0], -R75.reuse ;  /* 0x0000b400d94a7a23 */ /* 0x104fe2000001084b */
[----:B------:R-:W-:Y:S01]  /*d730*/  F2FP.BF16.PACK_AB R78, R183, R187 ;  /* 0x000000bbb74e723e */ /* 0x000fe200000010ff */
[----:B------:R-:W-:Y:S01]  /*d740*/  FFMA.FTZ R75, R218, c[0x0][0x2d0], -R75 ;  /* 0x0000b400da4b7a23 */ /* 0x000fe2000001084b */
[----:B------:R-:W-:Y:S02]  /*d750*/  F2FP.BF16.PACK_AB R79, R174, R143 ;  /* 0x0000008fae4f723e */ /* 0x000fe400000010ff */
[----:B---3--:R-:W-:Y:S01]  /*d760*/  F2FP.BF16.PACK_AB R150, R164, R165 ;  /* 0x000000a5a496723e */ /* 0x008fe200000010ff */
[----:B------:R2:W-:Y:S01]  /*d770*/  MUFU.EX2 R163, R74 ;  /* 0x0000004a00a37308 */ /* 0x0005e20000000800 */
[----:B----4-:R-:W-:Y:S01]  /*d780*/  LDSM.16.MT88.4 R88, [R193+0x1800] ;  /* 0x00180000c158783b */ /* 0x010fe20000004200 */
[----:B------:R-:W-:Y:S08]  /*d790*/  F2FP.BF16.PACK_AB R83, R155, R156 ;  /* 0x0000009c9b53723e */ /* 0x000ff000000010ff */
[----:B------:R-:W3:Y:S01]  /*d7a0*/  MUFU.EX2 R162, R75 ;  /* 0x0000004b00a27308 */ /* 0x000ee20000000800 */
[----:B-1----:R-:W1:Y:S01]  /*d7b0*/  LDSM.16.MT88.4 R84, [R189+0x1800] ;  /* 0x00180000bd54783b */ /* 0x002e620000004200 */
[----:B------:R-:W-:Y:S01]  /*d7c0*/  F2FP.BF16.PACK_AB R81, R157, R140 ;  /* 0x0000008c9d51723e */ /* 0x000fe200000010ff */
[--C-:B--2---:R-:W-:Y:S07]  /*d7d0*/  FFMA.FTZ R74, R185, c[0x0][0x2d0], -R152.reuse ;  /* 0x0000b400b94a7a23 */ /* 0x104fee0000010898 */
[----:B------:R2:W-:Y:S01]  /*d7e0*/  MUFU.EX2 R161, R74 ;  /* 0x0000004a00a17308 */ /* 0x0005e20000000800 */
[----:B---3--:R-:W-:Y:S01]  /*d7f0*/  F2FP.BF16.PACK_AB R151, R162, R163 ;  /* 0x000000a3a297723e */ /* 0x008fe200000010ff */
[--C-:B--2---:R-:W-:Y:S01]  /*d800*/  FFMA.FTZ R74, R186, c[0x0][0x2d0], -R152.reuse ;  /* 0x0000b400ba4a7a23 */ /* 0x104fe20000010898 */
[-C--:B-1----:R-:W-:Y:S07]  /*d810*/  HMMA.16816.F32.BF16 R4, R76, R84.reuse, R4 ;  /* 0x000000544c04723c */ /* 0x082fee0000041804 */
[----:B------:R1:W2:Y:S01]  /*d820*/  MUFU.EX2 R160, R74 ;  /* 0x0000004a00a07308 */ /* 0x0002a20000000800 */
[C---:B------:R-:W-:Y:S08]  /*d830*/  HMMA.16816.F32.BF16 R8, R80.reuse, R84, R8 ;  /* 0x000000545008723c */ /* 0x040ff00000041808 */
[-C--:B------:R-:W-:Y:S08]  /*d840*/  HMMA.16816.F32.BF16 R12, R80, R86.reuse, R12 ;  /* 0x00000056500c723c */ /* 0x080ff0000004180c */
[C---:B------:R-:W-:Y:S01]  /*d850*/  HMMA.16816.F32.BF16 R16, R76.reuse, R86, R16 ;  /* 0x000000564c10723c */ /* 0x040fe20000041810 */
[----:B------:R-:W3:Y:S03]  /*d860*/  LDSM.16.MT88.4 R84, [R192+0x1800] ;  /* 0x00180000c054783b */ /* 0x000ee60000004200 */
[--C-:B-1----:R-:W-:Y:S01]  /*d870*/  FFMA.FTZ R74, R214, c[0x0][0x2d0], -R152.reuse ;  /* 0x0000b400d64a7a23 */ /* 0x102fe20000010898 */
[----:B--2---:R-:W-:Y:S01]  /*d880*/  F2FP.BF16.PACK_AB R144, R160, R161 ;  /* 0x000000a1a090723e */ /* 0x004fe200000010ff */
[----:B------:R-:W-:Y:S02]  /*d890*/  FFMA.FTZ R152, R216, c[0x0][0x2d0], -R152 ;  /* 0x0000b400d8987a23 */ /* 0x000fe40000010898 */
[-C--:B------:R-:W-:Y:S01]  /*d8a0*/  HMMA.16816.F32.BF16 R20, R76, R88.reuse, R20 ;  /* 0x000000584c14723c */ /* 0x080fe20000041814 */
[----:B------:R1:W-:Y:S07]  /*d8b0*/  MUFU.EX2 R159, R74 ;  /* 0x0000004a009f7308 */ /* 0x0003ee0000000800 */
[C---:B------:R-:W-:Y:S03]  /*d8c0*/  HMMA.16816.F32.BF16 R24, R80.reuse, R88, R24 ;  /* 0x000000585018723c */ /* 0x040fe60000041818 */
[----:B------:R-:W2:Y:S05]  /*d8d0*/  MUFU.EX2 R158, R152 ;  /* 0x00000098009e7308 */ /* 0x000eaa0000000800 */
[-C--:B------:R-:W-:Y:S08]  /*d8e0*/  HMMA.16816.F32.BF16 R28, R80, R90.reuse, R28 ;  /* 0x0000005a501c723c */ /* 0x080ff0000004181c */
[C---:B------:R-:W-:Y:S04]  /*d8f0*/  HMMA.16816.F32.BF16 R32, R76.reuse, R90, R32 ;  /* 0x0000005a4c20723c */ /* 0x040fe80000041820 */
[--C-:B-1----:R-:W-:Y:S04]  /*d900*/  FFMA.FTZ R74, R184, c[0x0][0x2d0], -R153.reuse ;  /* 0x0000b400b84a7a23 */ /* 0x102fe80000010899 */
[-C--:B------:R-:W-:Y:S01]  /*d910*/  HMMA.16816.F32.BF16 R36, R76, R92.reuse, R36 ;  /* 0x0000005c4c24723c */ /* 0x080fe20000041824 */
[----:B------:R1:W-:Y:S03]  /*d920*/  MUFU.EX2 R154, R74 ;  /* 0x0000004a009a7308 */ /* 0x0003e60000000800 */
[----:B--2---:R-:W-:Y:S04]  /*d930*/  F2FP.BF16.PACK_AB R146, R158, R159 ;  /* 0x0000009f9e92723e */ /* 0x004fe800000010ff */
[C---:B------:R-:W-:Y:S08]  /*d940*/  HMMA.16816.F32.BF16 R40, R80.reuse, R92, R40 ;  /* 0x0000005c5028723c */ /* 0x040ff00000041828 */
[-C--:B------:R-:W-:Y:S08]  /*d950*/  HMMA.16816.F32.BF16 R44, R80, R94.reuse, R44 ;  /* 0x0000005e502c723c */ /* 0x080ff0000004182c */
[C---:B------:R-:W-:Y:S04]  /*d960*/  HMMA.16816.F32.BF16 R48, R76.reuse, R94, R48 ;  /* 0x0000005e4c30723c */ /* 0x040fe80000041830 */
[--C-:B-1----:R-:W-:Y:S04]  /*d970*/  FFMA.FTZ R74, R177, c[0x0][0x2d0], -R153.reuse ;  /* 0x0000b400b14a7a23 */ /* 0x102fe80000010899 */
[-C--:B---3--:R-:W-:Y:S01]  /*d980*/  HMMA.16816.F32.BF16 R52, R76, R84.reuse, R52 ;  /* 0x000000544c34723c */ /* 0x088fe20000041834 */
[----:B------:R1:W2:Y:S07]  /*d990*/  MUFU.EX2 R152, R74 ;  /* 0x0000004a00987308 */ /* 0x0002ae0000000800 */
[C---:B------:R-:W-:Y:S07]  /*d9a0*/  HMMA.16816.F32.BF16 R56, R80.reuse, R84, R56 ;  /* 0x000000545038723c */ /* 0x040fee0000041838 */
[----:B------:R-:W-:Y:S01]  /*d9b0*/  MOV R85, R71 ;  /* 0x0000004700557202 */ /* 0x000fe20000000f00 */
[-C--:B------:R-:W-:Y:S04]  /*d9c0*/  HMMA.16816.F32.BF16 R60, R80, R86.reuse, R60 ;  /* 0x00000056503c723c */ /* 0x080fe8000004183c */
[----:B------:R-:W-:Y:S04]  /*d9d0*/  MOV R84, R72 ;  /* 0x0000004800547202 */ /* 0x000fe80000000f00 */
[----:B------:R-:W-:Y:S04]  /*d9e0*/  HMMA.16816.F32.BF16 R64, R76, R86, R64 ;  /* 0x000000564c40723c */ /* 0x000fe80000041840 */
[--C-:B-1----:R-:W-:Y:S01]  /*d9f0*/  FFMA.FTZ R74, R170, c[0x0][0x2d0], -R153.reuse ;  /* 0x0000b400aa4a7a23 */ /* 0x102fe20000010899 */
[----:B--2---:R-:W-:Y:S01]  /*da00*/  F2FP.BF16.PACK_AB R145, R152, R154 ;  /* 0x0000009a9891723e */ /* 0x004fe200000010ff */
[----:B------:R-:W-:Y:S01]  /*da10*/  FFMA.FTZ R153, R73, c[0x0][0x2d0], -R153 ;  /* 0x0000b40049997a23 */ /* 0x000fe20000010899 */
[----:B------:R-:W-:Y:S01]  /*da20*/  MOV R86, R70 ;  /* 0x0000004600567202 */ /* 0x000fe20000000f00 */
[----:B-----5:R-:W-:Y:S01]  /*da30*/  FFMA.FTZ R73, R68, R98, R99 ;  /* 0x0000006244497223 */ /* 0x020fe20000010063 */
[----:B------:R-:W-:Y:S01]  /*da40*/  MUFU.EX2 R75, R74 ;  /* 0x0000004a004b7308 */ /* 0x000fe20000000800 */
[-C--:B------:R-:W-:Y:S05]  /*da50*/  HMMA.16816.F32.BF16 R88, R148, R100.reuse, R4 ;  /* 0x000000649458723c */ /* 0x080fea0000041804 */
[----:B------:R-:W-:Y:S01]  /*da60*/  FFMA.FTZ R68, R2, R97, R247 ;  /* 0x0000006102447223 */ /* 0x000fe200000100f7 */
[----:B------:R-:W-:Y:S01]  /*da70*/  MOV R87, R3 ;  /* 0x0000000300577202 */ /* 0x000fe20000000f00 */
[----:B------:R-:W-:Y:S02]  /*da80*/  FADD.FTZ R2, R114, R73 ;  /* 0x0000004972027221 */ /* 0x000fe40000010000 */
[----:B------:R-:W-:Y:S01]  /*da90*/  FADD.FTZ R4, R249, R68 ;  /* 0x00000044f9047221 */ /* 0x000fe20000010000 */
[----:B------:R-:W1:Y:S02]  /*daa0*/  MUFU.EX2 R74, R153 ;  /* 0x00000099004a7308 */ /* 0x000e640000000800 */
[----:B------:R-:W-:Y:S02]  /*dab0*/  FADD.FTZ R6, R113, R69 ;  /* 0x0000004571067221 */ /* 0x000fe40000010000 */
[----:B------:R-:W-:Y:S02]  /*dac0*/  FADD.FTZ R5, R112, R2 ;  /* 0x0000000270057221 */ /* 0x000fe40000010000 */
[----:B------:R-:W-:Y:S02]  /*dad0*/  FADD.FTZ R4, R248, R4 ;  /* 0x00000004f8047221 */ /* 0x000fe40000010000 */
[----:B------:R-:W-:Y:S02]  /*dae0*/  FFMA.FTZ R2, R0, R126, R237 ;  /* 0x0000007e00027223 */ /* 0x000fe400000100ed */
[----:B------:R-:W-:Y:S01]  /*daf0*/  FADD.FTZ R0, R123, R6 ;  /* 0x000000067b007221 */ /* 0x000fe20000010000 */
[----:B-1----:R-:W-:Y:S07]  /*db00*/  F2FP.BF16.PACK_AB R147, R74, R75 ;  /* 0x0000004b4a93723e */ /* 0x002fee00000010ff */
[C---:B------:R-:W-:Y:S07]  /*db10*/  HMMA.16816.F32.BF16 R92, R144.reuse, R100, R8 ;  /* 0x00000064905c723c */ /* 0x040fee0000041808 */
[----:B------:R-:W-:Y:S01]  /*db20*/  FADD.FTZ R10, R122, R5 ;  /* 0x000000057a0a7221 */ /* 0x000fe20000010000 */
[-C--:B------:R-:W-:Y:S01]  /*db30*/  HMMA.16816.F32.BF16 R96, R144, R102.reuse, R12 ;  /* 0x000000669060723c */ /* 0x080fe2000004180c */
[----:B------:R-:W2:Y:S03]  /*db40*/  LDL R13, [R1+0x8] ;  /* 0x00000800010d7983 */ /* 0x000ea60000100800 */
        /* <DEDUP_REMOVED lines=83> */
[----:B------:R-:W-:Y:S01]  /*e080*/  FADD.FTZ R2, R74, R0 ;  /* 0x000000004a027221 */ /* 0x000fe20000010000 */
[----:B------:R-:W-:Y:S02]  /*e090*/  MOV R0, R3 ;  /* 0x0000000300007202 */ /* 0x000fe40000000f00 */
[----:B------:R1:W-:Y:S04]  /*e0a0*/  STL [R1+0x14], R4 ;  /* 0x0000140401007387 */ /* 0x0003e80000100800 */
[----:B------:R1:W-:Y:S01]  /*e0b0*/  STL [R1+0x18], R2 ;  /* 0x0000180201007387 */ /* 0x0003e20000100800 */
[C---:B--2---:R-:W-:Y:S02]  /*e0c0*/  ISETP.GT.AND P0, PT, R205.reuse, R13, PT ;  /* 0x0000000dcd00720c */ /* 0x044fe40003f04270 */
[----:B------:R-:W-:Y:S11]  /*e0d0*/  IADD3 R205, R205, -0x1, RZ ;  /* 0xffffffffcdcd7810 */ /* 0x000ff60007ffe0ff */
[----:B-1----:R-:W-:-:S05]  /*e0e0*/  @P0 BRA `(.L_x_624) ;  /* 0xffffa8b000000947 */ /* 0x002fca000383ffff */
.L_x_607:
[----:B------:R-:W2:Y:S01]  /*e0f0*/  LDL R2, [R1+0x40] ;  /* 0x0000400001027983 */ /* 0x000ea20000100800 */
[----:B------:R-:W-:-:S02]  /*e100*/  IMAD.MOV.U32 R3, RZ, RZ, c[0x0][0x2c4] ;  /* 0x0000b100ff037624 */ /* 0x000fc400078e00ff */
[----:B-1----:R-:W-:-:S03]  /*e110*/  IMAD.MOV.U32 R5, RZ, RZ, c[0x0][0x32c] ;  /* 0x0000cb00ff057624 */ /* 0x002fc600078e00ff */
[----:B------:R-:W-:Y:S02]  /*e120*/  ISETP.NE.AND P1, PT, R3, 0x1, PT ;  /* 0x000000010300780c */ /* 0x000fe40003f25270 */
[----:B------:R-:W-:Y:S02]  /*e130*/  ISETP.GE.AND P0, PT, R5, 0x1, PT ;  /* 0x000000010500780c */ /* 0x000fe40003f06270 */
[----:B------:R-:W-:Y:S02]  /*e140*/  IADD3 R3, R244, 0x1, -R243 ;  /* 0x00000001f4037810 */ /* 0x000fe40007ffe8f3 */
[----:B--2---:R-:W-:-:S07]  /*e150*/  IADD3 R2, R2, 0x7f, RZ ;  /* 0x0000007f02027810 */ /* 0x004fce0007ffe0ff */
[----:B------:R-:W-:-:S05]  /*e160*/  @P1 IMAD.HI.U32 R4, R2, c[0x0][0x2c8], RZ ;  /* 0x0000b20002041a27 */ /* 0x000fca00078e00ff */
[----:B------:R-:W-:-:S05]  /*e170*/  @P1 SHF.R.U32.HI R2, RZ, c[0x0][0x2cc], R4 ;  /* 0x0000b300ff021a19 */ /* 0x000fca0000011604 */
[----:B------:R-:W-:-:S05]  /*e180*/  IMAD.IADD R2, R3, 0x1, R2 ;  /* 0x0000000103027824 */ /* 0x000fca00078e0202 */
[----:B------:R-:W-:Y:S01]  /*e190*/  IADD3 R3, R2, -c[0x0][0x324], RZ ;  /* 0x8000c90002037a10 */ /* 0x000fe20007ffe0ff */
[----:B------:R-:W-:Y:S05]  /*e1a0*/  @!P0 BRA `(.L_x_625) ;  /* 0x0000011000008947 */ /* 0x000fea0003800000 */
[----:B------:R-:W-:Y:S01]  /*e1b0*/  ISETP.GT.AND P0, PT, R2, -0x1, PT ;  /* 0xffffffff0200780c */ /* 0x000fe20003f04270 */
[----:B------:R-:W-:-:S12]  /*e1c0*/  BSSY B0, `(.L_x_626) ;  /* 0x000000d000007945 */ /* 0x000fd80003800000 */
        /* <DEDUP_REMOVED lines=8> */
.L_x_627:
[----:B------:R-:W-:-:S04]  /*e250*/  MOV R4, c[0x0][0x32c] ;  /* 0x0000cb0000047a02 */ /* 0x000fc80000000f00 */
[----:B------:R-:W-:-:S13]  /*e260*/  ISETP.NE.AND P0, PT, R4, 0x1, PT ;  /* 0x000000010400780c */ /* 0x000fda0003f05270 */
[----:B------:R-:W-:-:S05]  /*e270*/  @P0 IMAD.HI.U32 R4, R2, c[0x0][0x330], RZ ;  /* 0x0000cc0002040a27 */ /* 0x000fca00078e00ff */
[----:B------:R-:W-:Y:S02]  /*e280*/  @P0 SHF.R.U32.HI R2, RZ, c[0x0][0x334], R4 ;  /* 0x0000cd00ff020a19 */ /* 0x000fe40000011604 */
.L_x_628:
[----:B------:R-:W-:Y:S05]  /*e290*/  BSYNC B0 ;  /* 0x0000000000007941 */ /* 0x000fea0003800000 */
.L_x_626:
[----:B------:R-:W-:-:S05]  /*e2a0*/  IMAD R2, R2, c[0x0][0x32c], RZ ;  /* 0x0000cb0002027a24 */ /* 0x000fca00078e02ff */
[----:B------:R-:W-:-:S04]  /*e2b0*/  IMNMX R3, R3, R2, !PT ;  /* 0x0000000203037217 */ /* 0x000fc80007800200 */
.L_x_625:
[----:B------:R-:W-:-:S05]  /*e2c0*/  IADD3 R3, R3, 0x4f, RZ ;  /* 0x0000004f03037810 */ /* 0x000fca0007ffe0ff */
[----:B------:R-:W-:-:S05]  /*e2d0*/  IMAD.HI R3, R3, 0x66666667, RZ ;  /* 0x6666666703037827 */ /* 0x000fca00078e02ff */
[----:B------:R-:W-:-:S04]  /*e2e0*/  SHF.R.U32.HI R2, RZ, 0x1f, R3 ;  /* 0x0000001fff027819 */ /* 0x000fc80000011603 */
[----:B------:R-:W-:-:S04]  /*e2f0*/  LEA.HI.SX32 R2, R3, R2, 0x1b ;  /* 0x0000000203027211 */ /* 0x000fc800078fdaff */
[----:B------:R-:W-:-:S04]  /*e300*/  IMNMX R4, R239, R2, !PT ;  /* 0x00000002ef047217 */ /* 0x000fc80007800200 */
        /* <DEDUP_REMOVED lines=8> */
.L_x_630:
[----:B------:R-:W2:Y:S01]  /*e390*/  LDL R178, [R1+0x34] ;  /* 0x0000340001b27983 */ /* 0x000ea20000100800 */
[----:B------:R-:W-:Y:S04]  /*e3a0*/  DEPBAR.LE SB0, 0x0 ;  /* 0x000080000000791a */ /* 0x000fe80000000000 */
[----:B------:R-:W3:Y:S01]  /*e3b0*/  LDL.64 R176, [R1+0x28] ;  /* 0x0000280001b07983 */ /* 0x000ee20000100a00 */
[----:B------:R-:W-:Y:S05]  /*e3c0*/  WARPSYNC 0xffffffff ;  /* 0xffffffff00007948 */ /* 0x000fea0003800000 */
[----:B------:R-:W-:Y:S01]  /*e3d0*/  BAR.SYNC.DEFER_BLOCKING 0x0 ;  /* 0x0000000000007b1d */ /* 0x000fe20000010000 */
[----:B------:R-:W-:Y:S02]  /*e3e0*/  ISETP.GT.AND P0, PT, R239, R206, PT ;  /* 0x000000ceef00720c */ /* 0x000fe40003f04270 */
[C---:B------:R-:W-:Y:S11]  /*e3f0*/  IADD3 R205, R206.reuse, -0x1, RZ ;  /* 0xffffffffcecd7810 */ /* 0x040ff60007ffe0ff */
[----:B------:R-:W-:Y:S01]  /*e400*/  @!P0 SHF.R.S32.HI R0, RZ, 0x1f, R206 ;  /* 0x0000001fff008819 */ /* 0x000fe200000114ce */
[----:B------:R-:W-:Y:S04]  /*e410*/  @!P0 IMAD.WIDE.U32 R86, R206, c[0x0][0x208], RZ ;  /* 0x00008200ce568a25 */ /* 0x000fe800078e00ff */
[----:B------:R-:W-:Y:S04]  /*e420*/  @!P0 IMAD R0, R0, c[0x0][0x208], RZ ;  /* 0x0000820000008a24 */ /* 0x000fe800078e02ff */
[----:B------:R-:W-:Y:S01]  /*e430*/  @!P0 IMAD R0, R206, c[0x0][0x20c], R0 ;  /* 0x00008300ce008a24 */ /* 0x000fe200078e0200 */
[----:B------:R-:W-:Y:S04]  /*e440*/  LDSM.16.M88.4 R80, [R195] ;  /* 0x00000000c350783b */ /* 0x000fe80000000200 */
        /* <DEDUP_REMOVED lines=14> */
[----:B------:R-:W3:Y:S01]  /*e530*/  LDL.64 R220, [R1+0x20] ;  /* 0x0000200001dc7983 */ /* 0x000ee20000100a00 */
        /* <DEDUP_REMOVED lines=155> */
[----:B------:R-:W-:Y:S01]  /*eef0*/  MUFU.TANH R210, R4 ;  /* 0x0000000400d27308 */ /* 0x000fe20000002400 */
[----:B-1----:R-:W-:Y:S02]  /*ef00*/  FMUL.FTZ R0, R16, c[0x0][0x320] ;  /* 0x0000c80010007a20 */ /* 0x002fe40000410000 */
[----:B------:R-:W-:Y:S07]  /*ef10*/  FMUL.FTZ R5, R56, c[0x0][0x320] ;  /* 0x0000c80038057a20 */ /* 0x000fee0000410000 */
[----:B------:R1:W-:Y:S10]  /*ef20*/  MUFU.TANH R15, R0 ;  /* 0x00000000000f7308 */ /* 0x0003f40000002400 */
[----:B------:R2:W-:Y:S01]  /*ef30*/  MUFU.TANH R211, R5 ;  /* 0x0000000500d37308 */ /* 0x0005e20000002400 */
[-C--:B---3--:R-:W-:Y:S08]  /*ef40*/  HMMA.16816.F32.BF16 R68, R156, R8.reuse, R68 ;  /* 0x000000089c44723c */ /* 0x088ff00000041844 */
[C---:B------:R-:W-:Y:S04]  /*ef50*/  HMMA.16816.F32.BF16 R72, R172.reuse, R8, R72 ;  /* 0x00000008ac48723c */ /* 0x040fe80000041848 */
[----:B-1----:R-:W-:Y:S03]  /*ef60*/  FMUL.FTZ R0, R17, c[0x0][0x320] ;  /* 0x0000c80011007a20 */ /* 0x002fe60000410000 */
[----:B------:R-:W-:Y:S01]  /*ef70*/  FMUL.FTZ R8, R62, c[0x0][0x320] ;  /* 0x0000c8003e087a20 */ /* 0x000fe20000410000 */
[-C--:B------:R-:W-:Y:S01]  /*ef80*/  HMMA.16816.F32.BF16 R76, R172, R10.reuse, R76 ;  /* 0x0000000aac4c723c */ /* 0x080fe2000004184c */
[----:B------:R1:W-:Y:S03]  /*ef90*/  MUFU.TANH R12, R0 ;  /* 0x00000000000c7308 */ /* 0x0003e60000002400 */
[----:B------:R-:W-:Y:S01]  /*efa0*/  FMUL.FTZ R9, R63, c[0x0][0x320] ;  /* 0x0000c8003f097a20 */ /* 0x000fe20000410000 */
[----:B--2---:R-:W-:Y:S03]  /*efb0*/  FMNMX.FTZ R5, R161, R3, !PT ;  /* 0x00000003a1057209 */ /* 0x004fe60007810000 */
[----:B------:R-:W-:Y:S03]  /*efc0*/  HMMA.16816.F32.BF16 R80, R156, R10, R80 ;  /* 0x0000000a9c50723c */ /* 0x000fe60000041850 */
[----:B------:R-:W-:Y:S01]  /*efd0*/  MUFU.TANH R156, R8 ;  /* 0x00000008009c7308 */ /* 0x000fe20000002400 */
[----:B----4-:R-:W-:Y:S04]  /*efe0*/  FMNMX.FTZ R5, R155, R5, !PT ;  /* 0x000000059b057209 */ /* 0x010fe80007810000 */
[----:B------:R-:W-:Y:S04]  /*eff0*/  FMUL.FTZ R6, R73, c[0x0][0x320] ;  /* 0x0000c80049067a20 */ /* 0x000fe80000410000 */
[----:B------:R-:W-:Y:S01]  /*f000*/  FMUL.FTZ R4, R72, c[0x0][0x320] ;  /* 0x0000c80048047a20 */ /* 0x000fe20000410000 */
[----:B------:R-:W-:Y:S01]  /*f010*/  MUFU.TANH R157, R9 ;  /* 0x00000009009d7308 */ /* 0x000fe20000002400 */
[----:B------:R-:W-:Y:S02]  /*f020*/  FMUL.FTZ R11, R75, c[0x0][0x320] ;  /* 0x0000c8004b0b7a20 */ /* 0x000fe40000410000 */
[----:B------:R-:W-:Y:S02]  /*f030*/  FMUL.FTZ R7, R76, c[0x0][0x320] ;  /* 0x0000c8004c077a20 */ /* 0x000fe40000410000 */
[----:B-1----:R-:W-:Y:S05]  /*f040*/  FMUL.FTZ R0, R18, c[0x0][0x320] ;  /* 0x0000c80012007a20 */ /* 0x002fea0000410000 */
[----:B------:R1:W2:Y:S10]  /*f050*/  MUFU.TANH R14, R0 ;  /* 0x00000000000e7308 */ /* 0x0002b40000002400 */
[----:B------:R-:W-:Y:S10]  /*f060*/  MUFU.TANH R216, R11 ;  /* 0x0000000b00d87308 */ /* 0x000ff40000002400 */
[----:B------:R3:W-:Y:S01]  /*f070*/  MUFU.TANH R218, R4 ;  /* 0x0000000400da7308 */ /* 0x0007e20000002400 */
[----:B-1----:R-:W-:Y:S01]  /*f080*/  FMUL.FTZ R0, R19, c[0x0][0x320] ;  /* 0x0000c80013007a20 */ /* 0x002fe20000410000 */
[----:B--2---:R-:W-:Y:S08]  /*f090*/  FMNMX.FTZ R5, R14, R5, !PT ;  /* 0x000000050e057209 */ /* 0x004ff00007810000 */
[----:B------:R1:W2:Y:S01]  /*f0a0*/  MUFU.TANH R13, R0 ;  /* 0x00000000000d7308 */ /* 0x0002a20000002400 */
[----:B---3--:R-:W-:Y:S04]  /*f0b0*/  FMNMX.FTZ R4, R164, R84, !PT ;  /* 0x00000054a4047209 */ /* 0x008fe80007810000 */
[----:B------:R-:W-:Y:S04]  /*f0c0*/  FMNMX.FTZ R4, R160, R4, !PT ;  /* 0x00000004a0047209 */ /* 0x000fe80007810000 */
[----:B------:R-:W-:Y:S01]  /*f0d0*/  FMNMX.FTZ R4, R87, R4, !PT ;  /* 0x0000000457047209 */ /* 0x000fe20007810000 */
[----:B-1----:R-:W-:Y:S01]  /*f0e0*/  FMUL.FTZ R0, R20, c[0x0][0x320] ;  /* 0x0000c80014007a20 */ /* 0x002fe20000410000 */
[----:B--2---:R-:W-:Y:S02]  /*f0f0*/  FMNMX.FTZ R5, R13, R5, !PT ;  /* 0x000000050d057209 */ /* 0x004fe40007810000 */
[----:B------:R-:W-:Y:S01]  /*f100*/  FMNMX.FTZ R4, R86, R4, !PT ;  /* 0x0000000456047209 */ /* 0x000fe20007810000 */
        /* <DEDUP_REMOVED lines=24> */
[----:B------:R1:W-:Y:S10]  /*f290*/  MUFU.TANH R31, R7 ;  /* 0x00000007001f7308 */ /* 0x0003f40000002400 */
[----:B------:R2:W-:Y:S01]  /*f2a0*/  MUFU.TANH R181, R0 ;  /* 0x0000000000b57308 */ /* 0x0005e20000002400 */
[----:B-1----:R-:W-:Y:S09]  /*f2b0*/  FMUL.FTZ R7, R77, c[0x0][0x320] ;  /* 0x0000c8004d077a20 */ /* 0x002ff20000410000 */
[----:B------:R-:W-:Y:S01]  /*f2c0*/  MUFU.TANH R27, R7 ;  /* 0x00000007001b7308 */ /* 0x000fe20000002400 */
[----:B--2---:R-:W-:Y:S09]  /*f2d0*/  FMUL.FTZ R0, R32, c[0x0][0x320] ;  /* 0x0000c80020007a20 */ /* 0x004ff20000410000 */
[----:B------:R1:W-:Y:S10]  /*f2e0*/  MUFU.TANH R17, R0 ;  /* 0x0000000000117308 */ /* 0x0003f40000002400 */
[----:B------:R2:W-:Y:S01]  /*f2f0*/  MUFU.TANH R32, R6 ;  /* 0x0000000600207308 */ /* 0x0005e20000002400 */
        /* <DEDUP_REMOVED lines=16> */
[----:B--2---:R-:W-:Y:S09]  /*f400*/  FMUL.FTZ R6, R83, c[0x0][0x320] ;  /* 0x0000c80053067a20 */ /* 0x004ff20000410000 */
[----:B------:R2:W-:Y:S01]  /*f410*/  MUFU.TANH R25, R6 ;  /* 0x0000000600197308 */ /* 0x0005e20000002400 */
[----:B-1----:R-:W-:Y:S09]  /*f420*/  FMUL.FTZ R0, R37, c[0x0][0x320] ;  /* 0x0000c80025007a20 */ /* 0x002ff20000410000 */
[----:B------:R1:W-:Y:S01]  /*f430*/  MUFU.TANH R180, R0 ;  /* 0x0000000000b47308 */ /* 0x0003e20000002400 */
[----:B--2---:R-:W-:Y:S04]  /*f440*/  FMNMX.FTZ R6, R165, R85, !PT ;  /* 0x00000055a5067209 */ /* 0x004fe80007810000 */
        /* <DEDUP_REMOVED lines=80> */
[----:B---3--:R-:W-:Y:S07]  /*f950*/  FMNMX.FTZ R5, R252, R5, !PT ;  /* 0x00000005fc057209 */ /* 0x008fee0007810000 */
[----:B------:R1:W-:Y:S02]  /*f960*/  MUFU.TANH R215, R0 ;  /* 0x0000000000d77308 */ /* 0x0003e40000002400 */
[----:B-1----:R-:W-:Y:S08]  /*f970*/  FMUL.FTZ R0, R69, c[0x0][0x320] ;  /* 0x0000c80045007a20 */ /* 0x002ff00000410000 */
[----:B------:R1:W-:Y:S02]  /*f980*/  MUFU.TANH R26, R0 ;  /* 0x00000000001a7308 */ /* 0x0003e40000002400 */
[----:B-1----:R-:W-:Y:S01]  /*f990*/  FMUL.FTZ R0, R70, c[0x0][0x320] ;  /* 0x0000c80046007a20 */ /* 0x002fe20000410000 */
[----:B--2---:R-:W-:Y:S07]  /*f9a0*/  FMNMX.FTZ R70, R6, R9, !PT ;  /* 0x0000000906467209 */ /* 0x004fee0007810000 */
        /* <DEDUP_REMOVED lines=29> */
[----:B------:R-:W-:Y:S02]  /*fb80*/  @P0 MOV R5, R219 ;  /* 0x000000db00050202 */ /* 0x000fe40000000f00 */
        /* <DEDUP_REMOVED lines=16> */
[----:B------:R1:W2:Y:S03]  /*fc90*/  MUFU.TANH R75, R0 ;  /* 0x00000000004b7308 */ /* 0x0002a60000002400 */
        /* <DEDUP_REMOVED lines=8> */
[----:B------:R-:W-:Y:S02]  /*fd20*/  FFMA.FTZ R4, R154, c[0x0][0x2d0], -R153 ;  /* 0x0000b4009a047a23 */ /* 0x000fe40000010899 */
[----:B---3--:R-:W-:Y:S01]  /*fd30*/  FMNMX.FTZ R0, R74, R0, !PT ;  /* 0x000000004a007209 */ /* 0x008fe20007810000 */
[----:B------:R-:W-:Y:S03]  /*fd40*/  FMUL.FTZ R154, R71, c[0x0][0x2d0] ;  /* 0x0000b400479a7a20 */ /* 0x000fe60000410000 */
[----:B--2---:R-:W-:Y:S03]  /*fd50*/  FMNMX.FTZ R0, R75, R0, !PT ;  /* 0x000000004b007209 */ /* 0x004fe60007810000 */
        /* <DEDUP_REMOVED lines=16> */
[----:B------:R-:W-:Y:S01]  /*fe60*/  MOV R161, R32 ;  /* 0x0000002000a17202 */ /* 0x000fe20000000f00 */
[----:B------:R-:W-:Y:S07]  /*fe70*/  FMUL.FTZ R32, R73, R116 ;  /* 0x0000007449207220 */ /* 0x000fee0000410000 */
[----:B------:R1:W-:Y:S01]  /*fe80*/  MUFU.EX2 R228, R3 ;  /* 0x0000000300e47308 */ /* 0x0003e20000000800 */
[----:B--2---:R-:W-:Y:S02]  /*fe90*/  FFMA.FTZ R2, R152, c[0x0][0x2d0], -R153 ;  /* 0x0000b40098027a23 */ /* 0x004fe40000010899 */
[C---:B---3--:R-:W-:Y:S07]  /*fea0*/  FMUL.FTZ R44, R69.reuse, R128 ;  /* 0x00000080452c7220 */ /* 0x048fee0000410000 */
[----:B------:R2:W3:Y:S01]  /*feb0*/  MUFU.EX2 R236, R2 ;  /* 0x0000000200ec7308 */ /* 0x0004e20000000800 */
[C---:B------:R-:W-:Y:S02]  /*fec0*/  FMUL.FTZ R45, R69.reuse, R129 ;  /* 0x00000081452d7220 */ /* 0x040fe40000410000 */
[C---:B------:R-:W-:Y:S02]  /*fed0*/  FMUL.FTZ R41, R69.reuse, R125 ;  /* 0x0000007d45297220 */ /* 0x040fe40000410000 */
[C---:B------:R-:W-:Y:S02]  /*fee0*/  FMUL.FTZ R56, R69.reuse, R140 ;  /* 0x0000008c45387220 */ /* 0x040fe40000410000 */
[C---:B------:R-:W-:Y:S02]  /*fef0*/  FMUL.FTZ R57, R69.reuse, R141 ;  /* 0x0000008d45397220 */ /* 0x040fe40000410000 */
[C---:B------:R-:W-:Y:S02]  /*ff00*/  FMUL.FTZ R60, R69.reuse, R144 ;  /* 0x00000090453c7220 */ /* 0x040fe40000410000 */
[----:B------:R-:W-:Y:S02]  /*ff10*/  FMUL.FTZ R61, R69, R145 ;  /* 0x00000091453d7220 */ /* 0x000fe40000410000 */
[--C-:B-1----:R-:W-:Y:S02]  /*ff20*/  FFMA.FTZ R3, R155, c[0x0][0x2d0], -R154.reuse ;  /* 0x0000b4009b037a23 */ /* 0x102fe4000001089a */
[----:B------:R-:W-:Y:S02]  /*ff30*/  FMUL.FTZ R155, R70, c[0x0][0x2d0] ;  /* 0x0000b400469b7a20 */ /* 0x000fe40000410000 */
[----:B------:R1:W4:Y:S02]  /*ff40*/  MUFU.EX2 R233, R3 ;  /* 0x0000000300e97308 */ /* 0x0003240000000800 */
[----:B------:R-:W-:Y:S02]  /*ff50*/  FFMA.FTZ R4, R86, c[0x0][0x2d0], -R155 ;  /* 0x0000b40056047a23 */ /* 0x000fe4000001089b */
[----:B--2---:R-:W-:Y:S01]  /*ff60*/  FFMA.FTZ R2, R15, c[0x0][0x2d0], -R153 ;  /* 0x0000b4000f027a23 */ /* 0x004fe20000010899 */
[----:B---3--:R-:W-:Y:S05]  /*ff70*/  F2FP.BF16.PACK_AB R76, R236, R231 ;  /* 0x000000e7ec4c723e */ /* 0x008fea00000010ff */
[----:B------:R2:W-:Y:S10]  /*ff80*/  MUFU.EX2 R232, R4 ;  /* 0x0000000400e87308 */ /* 0x0005f40000000800 */
[----:B------:R3:W5:Y:S01]  /*ff90*/  MUFU.EX2 R237, R2 ;  /* 0x0000000200ed7308 */ /* 0x0007620000000800 */
[----:B-1----:R-:W-:Y:S01]  /*ffa0*/  FFMA.FTZ R3, R14, c[0x0][0x2d0], -R154 ;  /* 0x0000b4000e037a23 */ /* 0x002fe2000001089a */
[----:B----4-:R-:W-:Y:S08]  /*ffb0*/  F2FP.BF16.PACK_AB R77, R233, R228 ;  /* 0x000000e4e94d723e */ /* 0x010ff000000010ff */
[----:B------:R1:W-:Y:S01]  /*ffc0*/  MUFU.EX2 R235, R3 ;  /* 0x0000000300eb7308 */ /* 0x0003e20000000800 */
[----:B--2---:R-:W-:Y:S05]  /*ffd0*/  @P0 MOV R4, R220 ;  /* 0x000000dc00040202 */ /* 0x004fea0000000f00 */
[----:B------:R-:W-:Y:S01]  /*ffe0*/  @P0 IMAD.WIDE.U32 R4, R6, 0x50, R4 ;  /* 0x0000005006040825 */ /* 0x000fe200078e0004 */
[----:B---3--:R-:W2:Y:S04]  /*fff0*/  SHFL.BFLY PT, R2, R0, 0x1, 0x1f ;  /* 0x0c201f0000027f89 */ /* 0x008ea800000e0000 */
[----:B------:R-:W-:Y:S02]  /*10000*/  @P0 LEA R10, P1, R4, c[0x0][0x1c8], 0x1 ;  /* 0x00007200040a0a11 */ /* 0x000fe400078208ff */
[----:B-----5:R-:W-:Y:S01]  /*10010*/  F2FP.BF16.PACK_AB R78, R238, R237 ;  /* 0x000000edee4e723e */ /* 0x020fe200000010ff */
[--C-:B-1----:R-:W-:Y:S01]  /*10020*/  FFMA.FTZ R3, R164, c[0x0][0x2d0], -R155.reuse ;  /* 0x0000b400a4037a23 */ /* 0x102fe2000001089b */
[----:B------:R-:W-:Y:S03]  /*10030*/  MOV R164, R30 ;  /* 0x0000001e00a47202 */ /* 0x000fe60000000f00 */
[----:B------:R1:W-:Y:S01]  /*10040*/  MUFU.EX2 R227, R3 ;  /* 0x0000000300e37308 */ /* 0x0003e20000000800 */
[----:B--2---:R-:W-:Y:S01]  /*10050*/  FMNMX.FTZ R2, R0, R2, !PT ;  /* 0x0000000200027209 */ /* 0x004fe20007810000 */
[----:B------:R-:W-:Y:S02]  /*10060*/  FFMA.FTZ R0, R13, c[0x0][0x2d0], -R154 ;  /* 0x0000b4000d007a23 */ /* 0x000fe4000001089a */
[----:B------:R-:W-:Y:S01]  /*10070*/  FMUL.FTZ R13, R69, R97 ;  /* 0x00000061450d7220 */ /* 0x000fe20000410000 */
[----:B------:R-:W-:Y:S05]  /*10080*/  MOV R97, R213 ;  /* 0x000000d500617202 */ /* 0x000fea0000000f00 */
[----:B------:R2:W3:Y:S01]  /*10090*/  MUFU.EX2 R234, R0 ;  /* 0x0000000000ea7308 */ /* 0x0004e20000000800 */
[----:B------:R-:W-:Y:S04]  /*100a0*/  FMUL.FTZ R152, R2, c[0x0][0x2d0] ;  /* 0x0000b40002987a20 */ /* 0x000fe80000410000 */
[--C-:B------:R-:W-:Y:S01]  /*100b0*/  FFMA.FTZ R6, R167, c[0x0][0x2d0], -R152.reuse ;  /* 0x0000b400a7067a23 */ /* 0x100fe20000010898 */
[----:B------:R-:W-:Y:S01]  /*100c0*/  MOV R167, R25 ;  /* 0x0000001900a77202 */ /* 0x000fe20000000f00 */
[----:B------:R-:W-:Y:S02]  /*100d0*/  FMUL.FTZ R25, R69, R109 ;  /* 0x0000006d45197220 */ /* 0x000fe40000410000 */
[----:B-1----:R-:W-:Y:S01]  /*100e0*/  FFMA.FTZ R3, R160, c[0x0][0x2d0], -R155 ;  /* 0x0000b400a0037a23 */ /* 0x002fe2000001089b */
[----:B------:R1:W-:Y:S01]  /*100f0*/  MUFU.EX2 R173, R6 ;  /* 0x0000000600ad7308 */ /* 0x0003e20000000800 */
[----:B------:R-:W-:Y:S09]  /*10100*/  MOV R160, R218 ;  /* 0x000000da00a07202 */ /* 0x000ff20000000f00 */
[----:B------:R4:W5:Y:S01]  /*10110*/  MUFU.EX2 R229, R3 ;  /* 0x0000000300e57308 */ /* 0x0009620000000800 */
[----:B--2---:R-:W-:Y:S01]  /*10120*/  FADD.FTZ R0, -R2, R85 ;  /* 0x0000005502007221 */ /* 0x004fe20000010100 */
[----:B---3--:R-:W-:Y:S03]  /*10130*/  F2FP.BF16.PACK_AB R79, R234, R235 ;  /* 0x000000ebea4f723e */ /* 0x008fe600000010ff */
[----:B------:R-:W-:Y:S06]  /*10140*/  FMUL.FTZ R0, R0, c[0x0][0x2d0] ;  /* 0x0000b40000007a20 */ /* 0x000fec0000410000 */
[----:B------:R-:W2:Y:S01]  /*10150*/  MUFU.EX2 R0, R0 ;  /* 0x0000000000007308 */ /* 0x000ea20000000800 */
[--C-:B-1----:R-:W-:Y:S09]  /*10160*/  FFMA.FTZ R6, R166, c[0x0][0x2d0], -R152.reuse ;  /* 0x0000b400a6067a23 */ /* 0x102ff20000010898 */
[----:B------:R-:W-:Y:S01]  /*10170*/  MUFU.EX2 R174, R6 ;  /* 0x0000000600ae7308 */ /* 0x000fe20000000800 */
[----:B----4-:R-:W-:Y:S01]  /*10180*/  FFMA.FTZ R3, R87, c[0x0][0x2d0], -R155 ;  /* 0x0000b40057037a23 */ /* 0x010fe2000001089b */
[----:B-----5:R-:W-:Y:S08]  /*10190*/  F2FP.BF16.PACK_AB R64, R229, R227 ;  /* 0x000000e3e540723e */ /* 0x020ff000000010ff */
[----:B------:R1:W3:Y:S01]  /*101a0*/  MUFU.EX2 R230, R3 ;  /* 0x0000000300e67308 */ /* 0x0002e20000000800 */
[C---:B--2---:R-:W-:Y:S02]  /*101b0*/  FMUL.FTZ R47, R0.reuse, R131 ;  /* 0x00000083002f7220 */ /* 0x044fe40000410000 */
[C---:B------:R-:W-:Y:S01]  /*101c0*/  FMUL.FTZ R14, R0.reuse, R98 ;  /* 0x00000062000e7220 */ /* 0x040fe20000410000 */
[----:B------:R-:W-:Y:S01]  /*101d0*/  MOV R98, R27 ;  /* 0x0000001b00627202 */ /* 0x000fe20000000f00 */
[C---:B------:R-:W-:Y:S01]  /*101e0*/  FMUL.FTZ R15, R0.reuse, R99 ;  /* 0x00000063000f7220 */ /* 0x040fe20000410000 */
[----:B------:R-:W-:Y:S01]  /*101f0*/  MOV R99, R26 ;  /* 0x0000001a00637202 */ /* 0x000fe20000000f00 */
[C---:B------:R-:W-:Y:S02]  /*10200*/  FMUL.FTZ R46, R0.reuse, R130 ;  /* 0x00000082002e7220 */ /* 0x040fe40000410000 */
[C---:B------:R-:W-:Y:S02]  /*10210*/  FMUL.FTZ R26, R0.reuse, R110 ;  /* 0x0000006e001a7220 */ /* 0x040fe40000410000 */
[C---:B------:R-:W-:Y:S02]  /*10220*/  FMUL.FTZ R27, R0.reuse, R111 ;  /* 0x0000006f001b7220 */ /* 0x040fe40000410000 */
[C---:B------:R-:W-:Y:S02]  /*10230*/  FMUL.FTZ R30, R0.reuse, R114 ;  /* 0x00000072001e7220 */ /* 0x040fe40000410000 */
[C---:B------:R-:W-:Y:S02]  /*10240*/  FMUL.FTZ R42, R0.reuse, R126 ;  /* 0x0000007e002a7220 */ /* 0x040fe40000410000 */
[C---:B------:R-:W-:Y:S02]  /*10250*/  FMUL.FTZ R43, R0.reuse, R127 ;  /* 0x0000007f002b7220 */ /* 0x040fe40000410000 */
[C---:B------:R-:W-:Y:S01]  /*10260*/  FMUL.FTZ R58, R0.reuse, R142 ;  /* 0x0000008e003a7220 */ /* 0x040fe20000410000 */
[----:B-1----:R-:W-:Y:S01]  /*10270*/  @P0 SHF.R.S32.HI R3, RZ, 0x1f, R205 ;  /* 0x0000001fff030819 */ /* 0x002fe200000114cd */
[----:B------:R-:W-:Y:S01]  /*10280*/  FMUL.FTZ R59, R0, R143 ;  /* 0x0000008f003b7220 */ /* 0x000fe20000410000 */
[----:B---3--:R-:W-:Y:S01]  /*10290*/  F2FP.BF16.PACK_AB R66, R232, R230 ;  /* 0x000000e6e842723e */ /* 0x008fe200000010ff */
[C---:B------:R-:W-:Y:S02]  /*102a0*/  FMUL.FTZ R62, R0.reuse, R146 ;  /* 0x00000092003e7220 */ /* 0x040fe40000410000 */
[----:B------:R-:W-:Y:S02]  /*102b0*/  @P0 IMAD R8, R3, c[0x0][0x1e0], RZ ;  /* 0x0000780003080a24 */ /* 0x000fe400078e02ff */
[----:B------:R-:W-:Y:S01]  /*102c0*/  FFMA.FTZ R3, R165, c[0x0][0x2d0], -R152 ;  /* 0x0000b400a5037a23 */ /* 0x000fe20000010898 */
[----:B------:R-:W-:Y:S01]  /*102d0*/  MOV R165, R33 ;  /* 0x0000002100a57202 */ /* 0x000fe20000000f00 */
[----:B------:R-:W-:Y:S02]  /*102e0*/  FMUL.FTZ R33, R73, R117 ;  /* 0x0000007549217220 */ /* 0x000fe40000410000 */
[----:B------:R1:W2:Y:S01]  /*102f0*/  MUFU.EX2 R172, R3 ;  /* 0x0000000300ac7308 */ /* 0x0002a20000000800 */
[----:B------:R-:W-:Y:S02]  /*10300*/  @P0 IMAD R8, R205, c[0x0][0x1e4], R8 ;  /* 0x00007900cd080a24 */ /* 0x000fe400078e0208 */
[----:B------:R-:W-:Y:S03]  /*10310*/  FMUL.FTZ R63, R0, R147 ;  /* 0x00000093003f7220 */ /* 0x000fe60000410000 */
[----:B-1----:R-:W-:Y:S02]  /*10320*/  @P0 IADD3 R3, R7, R8, RZ ;  /* 0x0000000807030210 */ /* 0x002fe40007ffe0ff */
[----:B------:R-:W-:Y:S02]  /*10330*/  @P0 MOV R7, c[0x0][0x1e0] ;  /* 0x0000780000070a02 */ /* 0x000fe40000000f00 */
[----:B--2---:R-:W-:Y:S01]  /*10340*/  F2FP.BF16.PACK_AB R65, R173, R172 ;  /* 0x000000acad41723e */ /* 0x004fe200000010ff */
[----:B------:R-:W-:Y:S01]  /*10350*/  @P0 IMAD R3, R3, 0x50, RZ ;  /* 0x0000005003030824 */ /* 0x000fe200078e02ff */
[----:B------:R-:W-:Y:S04]  /*10360*/  @P0 SHF.L.U32 R12, R7, 0x5, RZ ;  /* 0x00000005070c0819 */ /* 0x000fe800000006ff */
[----:B------:R-:W-:Y:S02]  /*10370*/  @P0 IADD3 R3, R5, R3, RZ ;  /* 0x0000000305030210 */ /* 0x000fe40007ffe0ff */
[----:B------:R-:W-:Y:S02]  /*10380*/  @P0 MOV R5, 0x5 ;  /* 0x0000000500050802 */ /* 0x000fe40000000f00 */
[----:B------:R-:W-:Y:S02]  /*10390*/  @P0 LEA.HI.X R11, R4, c[0x0][0x1cc], R3, 0x1, P1 ;  /* 0x00007300040b0a11 */ /* 0x000fe400008f0c03 */
[-C--:B------:R-:W-:Y:S02]  /*103a0*/  @P0 IADD3 R8, P3, R10, R12.reuse, RZ ;  /* 0x0000000c0a080210 */ /* 0x080fe40007f7e0ff */
[----:B------:R-:W-:Y:S01]  /*103b0*/  @P0 SHF.L.U64.HI R3, R7, R5, c[0x0][0x1e4] ;  /* 0x0000790007030619 */ /* 0x000fe20000010205 */
[----:B------:R1:W-:Y:S01]  /*103c0*/  @P0 LDGSTS.E.BYPASS.LTC128B.128 [R207+0x2900], [R10.64], !P4 ;  /* 0x029000000acf0fae */ /* 0x0003e2000e101d48 */
[----:B------:R-:W-:Y:S01]  /*103d0*/  FFMA.FTZ R5, R168, c[0x0][0x2d0], -R152 ;  /* 0x0000b400a8057a23 */ /* 0x000fe20000010898 */
[-C--:B------:R-:W-:Y:S02]  /*103e0*/  @P0 IADD3 R6, P1, R8, R12.reuse, RZ ;  /* 0x0000000c08060210 */ /* 0x080fe40007f3e0ff */
[-C--:B------:R-:W-:Y:S01]  /*103f0*/  @P0 IADD3.X R9, R11, R3.reuse, RZ, P3, !PT ;  /* 0x000000030b090210 */ /* 0x080fe20001ffe4ff */
[----:B------:R2:W3:Y:S01]  /*10400*/  MUFU.EX2 R175, R5 ;  /* 0x0000000500af7308 */ /* 0x0004e20000000800 */
[-C--:B------:R-:W-:Y:S02]  /*10410*/  @P0 IADD3 R4, P2, R6, R12.reuse, RZ ;  /* 0x0000000c06040210 */ /* 0x080fe40007f5e0ff */
[----:B------:R-:W-:Y:S01]  /*10420*/  @P0 IADD3.X R7, R9, R3, RZ, P1, !PT ;  /* 0x0000000309070210 */ /* 0x000fe20000ffe4ff */
[----:B------:R4:W-:Y:S08]  /*10430*/  @P0 LDGSTS.E.BYPASS.LTC128B.128 [R207+0x3100], [R8.64], !P4 ;  /* 0x0310000008cf0fae */ /* 0x0009f0000e101d48 */
[----:B------:R5:W-:Y:S01]  /*10440*/  @P0 LDGSTS.E.BYPASS.LTC128B.128 [R207+0x3900], [R6.64], !P4 ;  /* 0x0390000006cf0fae */ /* 0x000be2000e101d48 */
[--C-:B-1----:R-:W-:Y:S01]  /*10450*/  FFMA.FTZ R11, R20, c[0x0][0x2d0], -R153.reuse ;  /* 0x0000b400140b7a23 */ /* 0x102fe20000010899 */
[----:B------:R-:W-:Y:S01]  /*10460*/  @P0 IADD3 R10, P1, R4, R12, RZ ;  /* 0x0000000c040a0210 */ /* 0x000fe20007f3e0ff */
[----:B------:R-:W-:Y:S01]  /*10470*/  FMUL.FTZ R12, R69, R96 ;  /* 0x00000060450c7220 */ /* 0x000fe20000410000 */
[----:B------:R-:W-:Y:S01]  /*10480*/  MOV R96, R217 ;  /* 0x000000d900607202 */ /* 0x000fe20000000f00 */
[----:B------:R1:W-:Y:S01]  /*10490*/  MUFU.EX2 R226, R11 ;  /* 0x0000000b00e27308 */ /* 0x0003e20000000800 */
[----:B--2---:R-:W-:Y:S02]  /*104a0*/  @P0 IADD3.X R5, R7, R3, RZ, P2, !PT ;  /* 0x0000000307050210 */ /* 0x004fe400017fe4ff */
[----:B---3--:R-:W-:Y:S01]  /*104b0*/  F2FP.BF16.PACK_AB R67, R175, R174 ;  /* 0x000000aeaf43723e */ /* 0x008fe200000010ff */
[C---:B----4-:R-:W-:Y:S02]  /*104c0*/  FMUL.FTZ R8, R69.reuse, R92 ;  /* 0x0000005c45087220 */ /* 0x050fe40000410000 */
[----:B------:R2:W-:Y:S01]  /*104d0*/  @P0 LDGSTS.E.BYPASS.LTC128B.128 [R207+0x4100], [R4.64], !P4 ;  /* 0x0410000004cf0fae */ /* 0x0005e2000e101d48 */
[----:B------:R-:W-:Y:S02]  /*104e0*/  FMUL.FTZ R9, R69, R93 ;  /* 0x0000005d45097220 */ /* 0x000fe40000410000 */
[C---:B-----5:R-:W-:Y:S02]  /*104f0*/  FMUL.FTZ R6, R68.reuse, R90 ;  /* 0x0000005a44067220 */ /* 0x060fe40000410000 */
[----:B------:R-:W-:Y:S01]  /*10500*/  FMUL.FTZ R7, R68, R91 ;  /* 0x0000005b44077220 */ /* 0x000fe20000410000 */
[----:B-1----:R-:W-:Y:S01]  /*10510*/  @P0 IADD3.X R11, R5, R3, RZ, P1, !PT ;  /* 0x00000003050b0210 */ /* 0x002fe20000ffe4ff */
[--C-:B------:R-:W-:Y:S04]  /*10520*/  FFMA.FTZ R3, R21, c[0x0][0x2d0], -R153.reuse ;  /* 0x0000b40015037a23 */ /* 0x100fe80000010899 */
[----:B------:R1:W-:Y:S01]  /*10530*/  MUFU.EX2 R223, R3 ;  /* 0x0000000300df7308 */ /* 0x0003e20000000800 */
[----:B------:R3:W-:Y:S01]  /*10540*/  @P0 LDGSTS.E.BYPASS.LTC128B.128 [R207+0x4900], [R10.64], !P4 ;  /* 0x049000000acf0fae */ /* 0x0007e2000e101d48 */
[C---:B--2---:R-:W-:Y:S02]  /*10550*/  FMUL.FTZ R4, R73.reuse, R88 ;  /* 0x0000005849047220 */ /* 0x044fe40000410000 */
[----:B------:R-:W-:Y:S05]  /*10560*/  FMUL.FTZ R5, R73, R89 ;  /* 0x0000005949057220 */ /* 0x000fea0000410000 */
[----:B------:R-:W2:Y:S08]  /*10570*/  LDSM.16.MT88.4 R20, [R189] ;  /* 0x00000000bd14783b */ /* 0x000eb00000004200 */
[----:B------:R-:W4:Y:S01]  /*10580*/  LDSM.16.MT88.4 R36, [R193] ;  /* 0x00000000c124783b */ /* 0x000f220000004200 */
[--C-:B-1----:R-:W-:Y:S07]  /*10590*/  FFMA.FTZ R3, R17, c[0x0][0x2d0], -R153.reuse ;  /* 0x0000b40011037a23 */ /* 0x102fee0000010899 */
[----:B------:R-:W1:Y:S01]  /*105a0*/  LDSM.16.MT88.4 R52, [R190] ;  /* 0x00000000be34783b */ /* 0x000e620000004200 */
[C---:B------:R-:W-:Y:S01]  /*105b0*/  FMUL.FTZ R17, R73.reuse, R101 ;  /* 0x0000006549117220 */ /* 0x040fe20000410000 */
[----:B------:R-:W-:Y:S01]  /*105c0*/  MOV R101, R34 ;  /* 0x0000002200657202 */ /* 0x000fe20000000f00 */
[----:B------:R5:W-:Y:S01]  /*105d0*/  MUFU.EX2 R224, R3 ;  /* 0x0000000300e07308 */ /* 0x000be20000000800 */
[C---:B---3--:R-:W-:Y:S02]  /*105e0*/  FMUL.FTZ R10, R0.reuse, R94 ;  /* 0x0000005e000a7220 */ /* 0x048fe40000410000 */
[----:B------:R-:W-:Y:S02]  /*105f0*/  FMUL.FTZ R11, R0, R95 ;  /* 0x0000005f000b7220 */ /* 0x000fe40000410000 */
[----:B------:R-:W3:Y:S01]  /*10600*/  LDSM.16.MT88.4 R80, [R192] ;  /* 0x00000000c050783b */ /* 0x000ee20000004200 */
[----:B------:R-:W-:Y:S07]  /*10610*/  FMUL.FTZ R34, R68, R118 ;  /* 0x0000007644227220 */ /* 0x000fee0000410000 */
[----:B------:R-:W1:Y:S01]  /*10620*/  LDSM.16.MT88.4 R84, [R189+0x800] ;  /* 0x00080000bd54783b */ /* 0x000e620000004200 */
[-C--:B--2---:R-:W-:Y:S07]  /*10630*/  HMMA.16816.F32.BF16 R4, R76, R20.reuse, R4 ;  /* 0x000000144c04723c */ /* 0x084fee0000041804 */
[----:B------:R-:W2:Y:S01]  /*10640*/  LDSM.16.MT88.4 R88, [R193+0x800] ;  /* 0x00080000c158783b */ /* 0x000ea20000004200 */
[----:B-----5:R-:W-:Y:S04]  /*10650*/  FFMA.FTZ R3, R16, c[0x0][0x2d0], -R153 ;  /* 0x0000b40010037a23 */ /* 0x020fe80000010899 */
[C---:B------:R-:W-:Y:S01]  /*10660*/  FMUL.FTZ R16, R73.reuse, R100 ;  /* 0x0000006449107220 */ /* 0x040fe20000410000 */
[C---:B------:R-:W-:Y:S01]  /*10670*/  HMMA.16816.F32.BF16 R8, R64.reuse, R20, R8 ;  /* 0x000000144008723c */ /* 0x040fe20000041808 */
[----:B------:R5:W-:Y:S01]  /*10680*/  MUFU.EX2 R225, R3 ;  /* 0x0000000300e17308 */ /* 0x000be20000000800 */
[----:B------:R-:W1:Y:S02]  /*10690*/  LDSM.16.MT88.4 R92, [R190+0x800] ;  /* 0x00080000be5c783b */ /* 0x000e640000004200 */
[----:B------:R-:W-:Y:S03]  /*106a0*/  MOV R100, R215 ;  /* 0x000000d700647202 */ /* 0x000fe60000000f00 */
[C---:B------:R-:W-:Y:S01]  /*106b0*/  FMUL.FTZ R21, R73.reuse, R105 ;  /* 0x0000006949157220 */ /* 0x040fe20000410000 */
[-C--:B------:R-:W-:Y:S02]  /*106c0*/  HMMA.16816.F32.BF16 R12, R64, R22.reuse, R12 ;  /* 0x00000016400c723c */ /* 0x080fe4000004180c */
[----:B------:R-:W-:Y:S02]  /*106d0*/  LDSM.16.MT88.4 R132, [R190+0x2000] ;  /* 0x00200000be84783b */ /* 0x000fe40000004200 */
[----:B------:R-:W-:Y:S01]  /*106e0*/  MOV R105, R211 ;  /* 0x000000d300697202 */ /* 0x000fe20000000f00 */
[----:B------:R-:W-:Y:S01]  /*106f0*/  FMUL.FTZ R20, R73, R104 ;  /* 0x0000006849147220 */ /* 0x000fe20000410000 */
[----:B------:R-:W-:Y:S04]  /*10700*/  MOV R104, R210 ;  /* 0x000000d200687202 */ /* 0x000fe80000000f00 */
[----:B------:R-:W0:Y:S02]  /*10710*/  LDGDEPBAR ;  /* 0x00000000000079af */ /* 0x000e240000000000 */
[--C-:B-----5:R-:W-:Y:S01]  /*10720*/  FFMA.FTZ R3, R163, c[0x0][0x2d0], -R154.reuse ;  /* 0x0000b400a3037a23 */ /* 0x120fe2000001089a */
[----:B------:R-:W-:Y:S03]  /*10730*/  MOV R163, R216 ;  /* 0x000000d800a37202 */ /* 0x000fe60000000f00 */
[----:B------:R5:W-:Y:S02]  /*10740*/  MUFU.EX2 R221, R3 ;  /* 0x0000000300dd7308 */ /* 0x000be40000000800 */
[--C-:B-----5:R-:W-:Y:S01]  /*10750*/  FFMA.FTZ R3, R162, c[0x0][0x2d0], -R154.reuse ;  /* 0x0000b400a2037a23 */ /* 0x120fe2000001089a */
[----:B------:R-:W-:Y:S01]  /*10760*/  MOV R162, R31 ;  /* 0x0000001f00a27202 */ /* 0x000fe20000000f00 */
[----:B------:R-:W-:Y:S06]  /*10770*/  FMUL.FTZ R31, R0, R115 ;  /* 0x00000073001f7220 */ /* 0x000fec0000410000 */
[----:B------:R5:W-:Y:S02]  /*10780*/  MUFU.EX2 R222, R3 ;  /* 0x0000000300de7308 */ /* 0x000be40000000800 */
[--C-:B-----5:R-:W-:Y:S02]  /*10790*/  FFMA.FTZ R3, R18, c[0x0][0x2d0], -R154.reuse ;  /* 0x0000b40012037a23 */ /* 0x120fe4000001089a */
[C---:B------:R-:W-:Y:S01]  /*107a0*/  FMUL.FTZ R18, R68.reuse, R102 ;  /* 0x0000006644127220 */ /* 0x040fe20000410000 */
[----:B------:R-:W-:Y:S05]  /*107b0*/  MOV R102, R40 ;  /* 0x0000002800667202 */ /* 0x000fea0000000f00 */
[----:B------:R5:W-:Y:S01]  /*107c0*/  MUFU.EX2 R220, R3 ;  /* 0x0000000300dc7308 */ /* 0x000be20000000800 */
[----:B------:R-:W-:Y:S02]  /*107d0*/  FMUL.FTZ R40, R69, R124 ;  /* 0x0000007c45287220 */ /* 0x000fe40000410000 */
[----:B-----5:R-:W-:Y:S02]  /*107e0*/  FFMA.FTZ R3, R19, c[0x0][0x2d0], -R154 ;  /* 0x0000b40013037a23 */ /* 0x020fe4000001089a */
[C---:B------:R-:W-:Y:S01]  /*107f0*/  FMUL.FTZ R19, R68.reuse, R103 ;  /* 0x0000006744137220 */ /* 0x040fe20000410000 */
[----:B------:R-:W-:Y:S04]  /*10800*/  MOV R103, R35 ;  /* 0x0000002300677202 */ /* 0x000fe80000000f00 */
[----:B------:R5:W-:Y:S01]  /*10810*/  MUFU.EX2 R219, R3 ;  /* 0x0000000300db7308 */ /* 0x000be20000000800 */
[C---:B------:R-:W-:Y:S02]  /*10820*/  FMUL.FTZ R35, R68.reuse, R119 ;  /* 0x0000007744237220 */ /* 0x040fe40000410000 */
[----:B------:R-:W-:Y:S01]  /*10830*/  LDSM.16.MT88.4 R116, [R193+0x2000] ;  /* 0x00200000c174783b */ /* 0x000fe20000004200 */
[C---:B------:R-:W-:Y:S07]  /*10840*/  HMMA.16816.F32.BF16 R16, R76.reuse, R22, R16 ;  /* 0x000000164c10723c */ /* 0x040fee0000041810 */
[C---:B------:R-:W-:Y:S01]  /*10850*/  FMUL.FTZ R22, R68.reuse, R106 ;  /* 0x0000006a44167220 */ /* 0x040fe20000410000 */
[----:B------:R-:W-:Y:S01]  /*10860*/  MOV R106, R212 ;  /* 0x000000d4006a7202 */ /* 0x000fe20000000f00 */
[----:B------:R-:W-:Y:S03]  /*10870*/  FMUL.FTZ R23, R68, R107 ;  /* 0x0000006b44177220 */ /* 0x000fe60000410000 */
[----:B------:R-:W-:Y:S04]  /*10880*/  MOV R107, R209 ;  /* 0x000000d1006b7202 */ /* 0x000fe80000000f00 */
[-C--:B----4-:R-:W-:Y:S03]  /*10890*/  HMMA.16816.F32.BF16 R20, R76, R36.reuse, R20 ;  /* 0x000000244c14723c */ /* 0x090fe60000041814 */
[--C-:B-----5:R-:W-:Y:S01]  /*108a0*/  FFMA.FTZ R3, R169, c[0x0][0x2d0], -R155.reuse ;  /* 0x0000b400a9037a23 */ /* 0x120fe2000001089b */
[----:B------:R-:W-:Y:S03]  /*108b0*/  MOV R169, R214 ;  /* 0x000000d600a97202 */ /* 0x000fe60000000f00 */
[----:B------:R4:W-:Y:S02]  /*108c0*/  MUFU.EX2 R218, R3 ;  /* 0x0000000300da7308 */ /* 0x0009e40000000800 */
[--C-:B----4-:R-:W-:Y:S03]  /*108d0*/  FFMA.FTZ R3, R24, c[0x0][0x2d0], -R155.reuse ;  /* 0x0000b40018037a23 */ /* 0x110fe6000001089b */
[----:B------:R-:W-:Y:S05]  /*108e0*/  FMUL.FTZ R24, R69, R108 ;  /* 0x0000006c45187220 */ /* 0x000fea0000410000 */
[----:B------:R4:W5:Y:S02]  /*108f0*/  MUFU.EX2 R217, R3 ;  /* 0x0000000300d97308 */ /* 0x0009640000000800 */
[C---:B------:R-:W-:Y:S07]  /*10900*/  HMMA.16816.F32.BF16 R24, R64.reuse, R36, R24 ;  /* 0x000000244018723c */ /* 0x040fee0000041818 */
[C---:B------:R-:W-:Y:S02]  /*10910*/  FMUL.FTZ R36, R73.reuse, R120 ;  /* 0x0000007849247220 */ /* 0x040fe40000410000 */
[----:B------:R-:W-:Y:S03]  /*10920*/  FMUL.FTZ R37, R73, R121 ;  /* 0x0000007949257220 */ /* 0x000fe60000410000 */
[--C-:B----4-:R-:W-:Y:S02]  /*10930*/  FFMA.FTZ R3, R28, c[0x0][0x2d0], -R155.reuse ;  /* 0x0000b4001c037a23 */ /* 0x110fe4000001089b */
[----:B------:R-:W-:Y:S02]  /*10940*/  FMUL.FTZ R28, R69, R112 ;  /* 0x00000070451c7220 */ /* 0x000fe40000410000 */
[----:B------:R4:W-:Y:S02]  /*10950*/  MUFU.EX2 R216, R3 ;  /* 0x0000000300d87308 */ /* 0x0009e40000000800 */
[----:B----4-:R-:W-:Y:S02]  /*10960*/  FFMA.FTZ R3, R29, c[0x0][0x2d0], -R155 ;  /* 0x0000b4001d037a23 */ /* 0x010fe4000001089b */
[----:B------:R-:W-:Y:S06]  /*10970*/  FMUL.FTZ R29, R69, R113 ;  /* 0x00000071451d7220 */ /* 0x000fec0000410000 */
[----:B------:R4:W-:Y:S01]  /*10980*/  MUFU.EX2 R215, R3 ;  /* 0x0000000300d77308 */ /* 0x0009e20000000800 */
[-C--:B------:R-:W-:Y:S08]  /*10990*/  HMMA.16816.F32.BF16 R28, R64, R38.reuse, R28 ;  /* 0x00000026401c723c */ /* 0x080ff0000004181c */
[C---:B------:R-:W-:Y:S07]  /*109a0*/  HMMA.16816.F32.BF16 R32, R76.reuse, R38, R32 ;  /* 0x000000264c20723c */ /* 0x040fee0000041820 */
[C---:B------:R-:W-:Y:S02]  /*109b0*/  FMUL.FTZ R38, R68.reuse, R122 ;  /* 0x0000007a44267220 */ /* 0x040fe40000410000 */
[C---:B------:R-:W-:Y:S03]  /*109c0*/  FMUL.FTZ R39, R68.reuse, R123 ;  /* 0x0000007b44277220 */ /* 0x040fe60000410000 */
[--C-:B----4-:R-:W-:Y:S04]  /*109d0*/  FFMA.FTZ R3, R171, c[0x0][0x2d0], -R152.reuse ;  /* 0x0000b400ab037a23 */ /* 0x110fe80000010898 */
[-C--:B-1----:R-:W-:Y:S01]  /*109e0*/  HMMA.16816.F32.BF16 R36, R76, R52.reuse, R36 ;  /* 0x000000344c24723c */ /* 0x082fe20000041824 */
[----:B------:R1:W-:Y:S07]  /*109f0*/  MUFU.EX2 R168, R3 ;  /* 0x0000000300a87308 */ /* 0x0003ee0000000800 */
[C---:B------:R-:W-:Y:S07]  /*10a00*/  HMMA.16816.F32.BF16 R40, R64.reuse, R52, R40 ;  /* 0x000000344028723c */ /* 0x040fee0000041828 */
[C---:B------:R-:W-:Y:S01]  /*10a10*/  FMUL.FTZ R53, R73.reuse, R137 ;  /* 0x0000008949357220 */ /* 0x040fe20000410000 */
[-C--:B------:R-:W-:Y:S04]  /*10a20*/  HMMA.16816.F32.BF16 R44, R64, R54.reuse, R44 ;  /* 0x00000036402c723c */ /* 0x080fe8000004182c */
[----:B------:R-:W-:Y:S04]  /*10a30*/  FMUL.FTZ R52, R73, R136 ;  /* 0x0000008849347220 */ /* 0x000fe80000410000 */
[C---:B------:R-:W-:Y:S04]  /*10a40*/  HMMA.16816.F32.BF16 R48, R76.reuse, R54, R48 ;  /* 0x000000364c30723c */ /* 0x040fe80000041830 */
[--C-:B-1----:R-:W-:Y:S03]  /*10a50*/  FFMA.FTZ R3, R177, c[0x0][0x2d0], -R152.reuse ;  /* 0x0000b400b1037a23 */ /* 0x102fe60000010898 */
[C---:B------:R-:W-:Y:S01]  /*10a60*/  FMUL.FTZ R55, R68.reuse, R139 ;  /* 0x0000008b44377220 */ /* 0x040fe20000410000 */
[----:B------:R1:W4:Y:S01]  /*10a70*/  MUFU.EX2 R166, R3 ;  /* 0x0000000300a67308 */ /* 0x0003220000000800 */
[----:B------:R-:W-:Y:S07]  /*10a80*/  FMUL.FTZ R54, R68, R138 ;  /* 0x0000008a44367220 */ /* 0x000fee0000410000 */
[-C--:B---3--:R-:W-:Y:S08]  /*10a90*/  HMMA.16816.F32.BF16 R52, R76, R80.reuse, R52 ;  /* 0x000000504c34723c */ /* 0x088ff00000041834 */
[C---:B------:R-:W-:Y:S07]  /*10aa0*/  HMMA.16816.F32.BF16 R56, R64.reuse, R80, R56 ;  /* 0x000000504038723c */ /* 0x040fee0000041838 */
[----:B-----5:R-:W-:Y:S01]  /*10ab0*/  F2FP.BF16.PACK_AB R80, R217, R218 ;  /* 0x000000dad950723e */ /* 0x020fe200000010ff */
[-C--:B------:R-:W-:Y:S04]  /*10ac0*/  HMMA.16816.F32.BF16 R60, R64, R82.reuse, R60 ;  /* 0x00000052403c723c */ /* 0x080fe8000004183c */
[--C-:B-1----:R-:W-:Y:S01]  /*10ad0*/  FFMA.FTZ R3, R179, c[0x0][0x2d0], -R152.reuse ;  /* 0x0000b400b3037a23 */ /* 0x102fe20000010898 */
[----:B----4-:R-:W-:Y:S02]  /*10ae0*/  F2FP.BF16.PACK_AB R81, R166, R168 ;  /* 0x000000a8a651723e */ /* 0x010fe400000010ff */
[C---:B------:R-:W-:Y:S01]  /*10af0*/  FMUL.FTZ R64, R73.reuse, R148 ;  /* 0x0000009449407220 */ /* 0x040fe20000410000 */
[----:B------:R1:W-:Y:S01]  /*10b00*/  MUFU.EX2 R124, R3 ;  /* 0x00000003007c7308 */ /* 0x0003e20000000800 */
[----:B------:R-:W-:Y:S03]  /*10b10*/  FMUL.FTZ R65, R73, R149 ;  /* 0x0000009549417220 */ /* 0x000fe60000410000 */
[C---:B------:R-:W-:Y:S02]  /*10b20*/  FMUL.FTZ R66, R68.reuse, R150 ;  /* 0x0000009644427220 */ /* 0x040fe40000410000 */
[----:B------:R-:W-:Y:S07]  /*10b30*/  FMUL.FTZ R67, R68, R151 ;  /* 0x0000009744437220 */ /* 0x000fee0000410000 */
[----:B------:R-:W-:Y:S07]  /*10b40*/  HMMA.16816.F32.BF16 R64, R76, R82, R64 ;  /* 0x000000524c40723c */ /* 0x000fee0000041840 */
[----:B------:R-:W-:Y:S02]  /*10b50*/  F2FP.BF16.PACK_AB R76, R223, R226 ;  /* 0x000000e2df4c723e */ /* 0x000fe400000010ff */
[----:B------:R-:W-:Y:S03]  /*10b60*/  F2FP.BF16.PACK_AB R78, R225, R224 ;  /* 0x000000e0e14e723e */ /* 0x000fe600000010ff */
[----:B-1----:R-:W-:Y:S01]  /*10b70*/  FFMA.FTZ R3, R181, c[0x0][0x2d0], -R152 ;  /* 0x0000b400b5037a23 */ /* 0x002fe20000010898 */
[----:B------:R-:W-:Y:S02]  /*10b80*/  F2FP.BF16.PACK_AB R77, R222, R221 ;  /* 0x000000ddde4d723e */ /* 0x000fe400000010ff */
[----:B------:R-:W-:Y:S01]  /*10b90*/  F2FP.BF16.PACK_AB R79, R219, R220 ;  /* 0x000000dcdb4f723e */ /* 0x000fe200000010ff */
[----:B------:R1:W3:Y:S01]  /*10ba0*/  MUFU.EX2 R128, R3 ;  /* 0x0000000300807308 */ /* 0x0002e20000000800 */
[----:B------:R-:W-:Y:S05]  /*10bb0*/  F2FP.BF16.PACK_AB R82, R215, R216 ;  /* 0x000000d8d752723e */ /* 0x000fea00000010ff */
[-C--:B------:R-:W-:Y:S03]  /*10bc0*/  HMMA.16816.F32.BF16 R4, R76, R84.reuse, R4 ;  /* 0x000000544c04723c */ /* 0x080fe60000041804 */
[--C-:B-1----:R-:W-:Y:S01]  /*10bd0*/  FFMA.FTZ R3, R178, c[0x0][0x2d0], -R153.reuse ;  /* 0x0000b400b2037a23 */ /* 0x102fe20000010899 */
[----:B---3--:R-:W-:Y:S03]  /*10be0*/  F2FP.BF16.PACK_AB R83, R128, R124 ;  /* 0x0000007c8053723e */ /* 0x008fe600000010ff */
[----:B------:R1:W-:Y:S04]  /*10bf0*/  MUFU.EX2 R131, R3 ;  /* 0x0000000300837308 */ /* 0x0003e80000000800 */
[C---:B------:R-:W-:Y:S08]  /*10c00*/  HMMA.16816.F32.BF16 R8, R80.reuse, R84, R8 ;  /* 0x000000545008723c */ /* 0x040ff00000041808 */
[-C--:B------:R-:W-:Y:S08]  /*10c10*/  HMMA.16816.F32.BF16 R12, R80, R86.reuse, R12 ;  /* 0x00000056500c723c */ /* 0x080ff0000004180c */
[C---:B------:R-:W-:Y:S01]  /*10c20*/  HMMA.16816.F32.BF16 R16, R76.reuse, R86, R16 ;  /* 0x000000564c10723c */ /* 0x040fe20000041810 */
[----:B------:R-:W3:Y:S03]  /*10c30*/  LDSM.16.MT88.4 R84, [R192+0x800] ;  /* 0x00080000c054783b */ /* 0x000ee60000004200 */
[----:B-1----:R-:W-:Y:S04]  /*10c40*/  FFMA.FTZ R3, R180, c[0x0][0x2d0], -R153 ;  /* 0x0000b400b4037a23 */ /* 0x002fe80000010899 */
[-C--:B--2---:R-:W-:Y:S01]  /*10c50*/  HMMA.16816.F32.BF16 R20, R76, R88.reuse, R20 ;  /* 0x000000584c14723c */ /* 0x084fe20000041814 */
[----:B------:R1:W2:Y:S07]  /*10c60*/  MUFU.EX2 R214, R3 ;  /* 0x0000000300d67308 */ /* 0x0002ae0000000800 */
[C---:B------:R-:W-:Y:S07]  /*10c70*/  HMMA.16816.F32.BF16 R24, R80.reuse, R88, R24 ;  /* 0x000000585018723c */ /* 0x040fee0000041818 */
[----:B------:R-:W-:Y:S01]  /*10c80*/  FFMA.FTZ R88, R242, c[0x0][0x2d0], -R155 ;  /* 0x0000b400f2587a23 */ /* 0x000fe2000001089b */
[-C--:B------:R-:W-:Y:S08]  /*10c90*/  HMMA.16816.F32.BF16 R28, R80, R90.reuse, R28 ;  /* 0x0000005a501c723c */ /* 0x080ff0000004181c */
[C---:B------:R-:W-:Y:S04]  /*10ca0*/  HMMA.16816.F32.BF16 R32, R76.reuse, R90, R32 ;  /* 0x0000005a4c20723c */ /* 0x040fe80000041820 */
[--C-:B-1----:R-:W-:Y:S04]  /*10cb0*/  FFMA.FTZ R3, R170, c[0x0][0x2d0], -R153.reuse ;  /* 0x0000b400aa037a23 */ /* 0x102fe80000010899 */
[----:B------:R1:W-:Y:S01]  /*10cc0*/  MUFU.EX2 R213, R3 ;  /* 0x0000000300d57308 */ /* 0x0003e20000000800 */
[-C--:B------:R-:W-:Y:S08]  /*10cd0*/  HMMA.16816.F32.BF16 R36, R76, R92.reuse, R36 ;  /* 0x0000005c4c24723c */ /* 0x080ff00000041824 */
[C---:B------:R-:W-:Y:S07]  /*10ce0*/  HMMA.16816.F32.BF16 R40, R80.reuse, R92, R40 ;  /* 0x0000005c5028723c */ /* 0x040fee0000041828 */
[--C-:B------:R-:W-:Y:S01]  /*10cf0*/  FFMA.FTZ R92, R245, c[0x0][0x2d0], -R153.reuse ;  /* 0x0000b400f55c7a23 */ /* 0x100fe20000010899 */
[-C--:B------:R-:W-:Y:S04]  /*10d00*/  HMMA.16816.F32.BF16 R44, R80, R94.reuse, R44 ;  /* 0x0000005e502c723c */ /* 0x080fe8000004182c */
[----:B-1----:R-:W-:Y:S04]  /*10d10*/  FFMA.FTZ R3, R176, c[0x0][0x2d0], -R153 ;  /* 0x0000b400b0037a23 */ /* 0x002fe80000010899 */
[C---:B------:R-:W-:Y:S01]  /*10d20*/  HMMA.16816.F32.BF16 R48, R76.reuse, R94, R48 ;  /* 0x0000005e4c30723c */ /* 0x040fe20000041830 */
[----:B------:R1:W4:Y:S07]  /*10d30*/  MUFU.EX2 R212, R3 ;  /* 0x0000000300d47308 */ /* 0x00032e0000000800 */
[-C--:B---3--:R-:W-:Y:S08]  /*10d40*/  HMMA.16816.F32.BF16 R52, R76, R84.reuse, R52 ;  /* 0x000000544c34723c */ /* 0x088ff00000041834 */
[C---:B------:R-:W-:Y:S08]  /*10d50*/  HMMA.16816.F32.BF16 R56, R80.reuse, R84, R56 ;  /* 0x000000545038723c */ /* 0x040ff00000041838 */
[-C--:B------:R-:W-:Y:S04]  /*10d60*/  HMMA.16816.F32.BF16 R60, R80, R86.reuse, R60 ;  /* 0x00000056503c723c */ /* 0x080fe8000004183c */
[--C-:B-1----:R-:W-:Y:S04]  /*10d70*/  FFMA.FTZ R3, R184, c[0x0][0x2d0], -R154.reuse ;  /* 0x0000b400b8037a23 */ /* 0x102fe8000001089a */
[----:B------:R1:W-:Y:S01]  /*10d80*/  MUFU.EX2 R130, R3 ;  /* 0x0000000300827308 */ /* 0x0003e20000000800 */
[----:B------:R-:W-:Y:S01]  /*10d90*/  HMMA.16816.F32.BF16 R64, R76, R86, R64 ;  /* 0x000000564c40723c */ /* 0x000fe20000041840 */
[----:B------:R-:W-:Y:S06]  /*10da0*/  LDSM.16.MT88.4 R84, [R193+0x1000] ;  /* 0x00100000c154783b */ /* 0x000fec0000004200 */
[----:B--2---:R-:W-:Y:S02]  /*10db0*/  F2FP.BF16.PACK_AB R76, R214, R131 ;  /* 0x00000083d64c723e */ /* 0x004fe400000010ff */
[----:B----4-:R-:W-:Y:S03]  /*10dc0*/  F2FP.BF16.PACK_AB R78, R212, R213 ;  /* 0x000000d5d44e723e */ /* 0x010fe600000010ff */
[--C-:B-1----:R-:W-:Y:S04]  /*10dd0*/  FFMA.FTZ R3, R185, c[0x0][0x2d0], -R154.reuse ;  /* 0x0000b400b9037a23 */ /* 0x102fe8000001089a */
[----:B------:R1:W2:Y:S02]  /*10de0*/  MUFU.EX2 R211, R3 ;  /* 0x0000000300d37308 */ /* 0x0002a40000000800 */
[--C-:B-1----:R-:W-:Y:S01]  /*10df0*/  FFMA.FTZ R3, R182, c[0x0][0x2d0], -R154.reuse ;  /* 0x0000b400b6037a23 */ /* 0x102fe2000001089a */
[----:B--2---:R-:W-:Y:S07]  /*10e00*/  F2FP.BF16.PACK_AB R77, R211, R130 ;  /* 0x00000082d34d723e */ /* 0x004fee00000010ff */
[----:B------:R1:W-:Y:S02]  /*10e10*/  MUFU.EX2 R209, R3 ;  /* 0x0000000300d17308 */ /* 0x0003e40000000800 */
[----:B-1----:R-:W-:Y:S08]  /*10e20*/  FFMA.FTZ R3, R183, c[0x0][0x2d0], -R154 ;  /* 0x0000b400b7037a23 */ /* 0x002ff0000001089a */
[----:B------:R1:W-:Y:S10]  /*10e30*/  MUFU.EX2 R183, R92 ;  /* 0x0000005c00b77308 */ /* 0x0003f40000000800 */
[----:B------:R2:W3:Y:S01]  /*10e40*/  MUFU.EX2 R210, R3 ;  /* 0x0000000300d27308 */ /* 0x0004e20000000800 */
[----:B-1----:R-:W-:Y:S01]  /*10e50*/  LDSM.16.MT88.4 R92, [R190+0x1000] ;  /* 0x00100000be5c783b */ /* 0x002fe20000004200 */
[--C-:B--2---:R-:W-:Y:S01]  /*10e60*/  FFMA.FTZ R3, R187, c[0x0][0x2d0], -R155.reuse ;  /* 0x0000b400bb037a23 */ /* 0x104fe2000001089b */
[----:B---3--:R-:W-:Y:S07]  /*10e70*/  F2FP.BF16.PACK_AB R79, R210, R209 ;  /* 0x000000d1d24f723e */ /* 0x008fee00000010ff */
[----:B------:R1:W-:Y:S02]  /*10e80*/  MUFU.EX2 R129, R3 ;  /* 0x0000000300817308 */ /* 0x0003e40000000800 */
[--C-:B-1----:R-:W-:Y:S08]  /*10e90*/  FFMA.FTZ R3, R208, c[0x0][0x2d0], -R155.reuse ;  /* 0x0000b400d0037a23 */ /* 0x102ff0000001089b */
[----:B------:R1:W2:Y:S02]  /*10ea0*/  MUFU.EX2 R187, R3 ;  /* 0x0000000300bb7308 */ /* 0x0002a40000000800 */
[----:B-1----:R-:W-:Y:S01]  /*10eb0*/  FFMA.FTZ R3, R186, c[0x0][0x2d0], -R155 ;  /* 0x0000b400ba037a23 */ /* 0x002fe2000001089b */
[----:B--2---:R-:W-:Y:S07]  /*10ec0*/  F2FP.BF16.PACK_AB R80, R187, R129 ;  /* 0x00000081bb50723e */ /* 0x004fee00000010ff */
[----:B------:R1:W-:Y:S10]  /*10ed0*/  MUFU.EX2 R186, R88 ;  /* 0x0000005800ba7308 */ /* 0x0003f40000000800 */
[----:B------:R2:W3:Y:S01]  /*10ee0*/  MUFU.EX2 R208, R3 ;  /* 0x0000000300d07308 */ /* 0x0004e20000000800 */
[----:B-1----:R-:W1:Y:S01]  /*10ef0*/  LDSM.16.MT88.4 R88, [R189+0x1000] ;  /* 0x00100000bd58783b */ /* 0x002e620000004200 */
[--C-:B--2---:R-:W-:Y:S01]  /*10f00*/  FFMA.FTZ R3, R248, c[0x0][0x2d0], -R152.reuse ;  /* 0x0000b400f8037a23 */ /* 0x104fe20000010898 */
[----:B---3--:R-:W-:Y:S07]  /*10f10*/  F2FP.BF16.PACK_AB R82, R186, R208 ;  /* 0x000000d0ba52723e */ /* 0x008fee00000010ff */
[----:B------:R2:W-:Y:S02]  /*10f20*/  MUFU.EX2 R139, R3 ;  /* 0x00000003008b7308 */ /* 0x0005e40000000800 */
[--C-:B--2---:R-:W-:Y:S01]  /*10f30*/  FFMA.FTZ R3, R250, c[0x0][0x2d0], -R152.reuse ;  /* 0x0000b400fa037a23 */ /* 0x104fe20000010898 */
        /* <DEDUP_REMOVED lines=14> */
[----:B-1----:R-:W-:Y:S04]  /*11020*/  FFMA.FTZ R3, R240, c[0x0][0x2d0], -R153 ;  /* 0x0000b400f0037a23 */ /* 0x002fe80000010899 */
[-C--:B------:R-:W-:Y:S01]  /*11030*/  HMMA.16816.F32.BF16 R20, R76, R84.reuse, R20 ;  /* 0x000000544c14723c */ /* 0x080fe20000041814 */
[----:B------:R1:W-:Y:S07]  /*11040*/  MUFU.EX2 R185, R3 ;  /* 0x0000000300b97308 */ /* 0x0003ee0000000800 */
[C---:B------:R-:W-:Y:S07]  /*11050*/  HMMA.16816.F32.BF16 R24, R80.reuse, R84, R24 ;  /* 0x000000545018723c */ /* 0x040fee0000041818 */
[----:B------:R-:W-:Y:S01]  /*11060*/  FFMA.FTZ R84, R169, c[0x0][0x2d0], -R155 ;  /* 0x0000b400a9547a23 */ /* 0x000fe2000001089b */
[-C--:B------:R-:W-:Y:S03]  /*11070*/  HMMA.16816.F32.BF16 R28, R80, R86.reuse, R28 ;  /* 0x00000056501c723c */ /* 0x080fe6000004181c */
[----:B------:R4:W-:Y:S05]  /*11080*/  MUFU.EX2 R177, R84 ;  /* 0x0000005400b17308 */ /* 0x0009ea0000000800 */
[C---:B------:R-:W-:Y:S04]  /*11090*/  HMMA.16816.F32.BF16 R32, R76.reuse, R86, R32 ;  /* 0x000000564c20723c */ /* 0x040fe80000041820 */
[----:B-1----:R-:W-:Y:S04]  /*110a0*/  FFMA.FTZ R3, R241, c[0x0][0x2d0], -R153 ;  /* 0x0000b400f1037a23 */ /* 0x002fe80000010899 */
[-C--:B------:R-:W-:Y:S01]  /*110b0*/  HMMA.16816.F32.BF16 R36, R76, R92.reuse, R36 ;  /* 0x0000005c4c24723c */ /* 0x080fe20000041824 */
[----:B------:R1:W5:Y:S07]  /*110c0*/  MUFU.EX2 R182, R3 ;  /* 0x0000000300b67308 */ /* 0x00036e0000000800 */
[C---:B------:R-:W-:Y:S01]  /*110d0*/  HMMA.16816.F32.BF16 R40, R80.reuse, R92, R40 ;  /* 0x0000005c5028723c */ /* 0x040fe20000041828 */
[----:B----4-:R-:W4:Y:S07]  /*110e0*/  LDSM.16.MT88.4 R84, [R189+0x1800] ;  /* 0x00180000bd54783b */ /* 0x010f2e0000004200 */
        /* <DEDUP_REMOVED lines=9> */
[----:B------:R-:W3:Y:S03]  /*11180*/  LDSM.16.MT88.4 R88, [R193+0x1800] ;  /* 0x00180000c158783b */ /* 0x000ee60000004200 */
[--C-:B-1----:R-:W-:Y:S03]  /*11190*/  FFMA.FTZ R3, R106, c[0x0][0x2d0], -R154.reuse ;  /* 0x0000b4006a037a23 */ /* 0x102fe6000001089a */
[----:B--2---:R-:W-:Y:S01]  /*111a0*/  F2FP.BF16.PACK_AB R76, R184, R183 ;  /* 0x000000b7b84c723e */ /* 0x004fe200000010ff */
[----:B------:R1:W2:Y:S01]  /*111b0*/  MUFU.EX2 R179, R3 ;  /* 0x0000000300b37308 */ /* 0x0002a20000000800 */
[----:B-----5:R-:W-:Y:S03]  /*111c0*/  F2FP.BF16.PACK_AB R78, R182, R185 ;  /* 0x000000b9b64e723e */ /* 0x020fe600000010ff */
[--C-:B-1----:R-:W-:Y:S01]  /*111d0*/  FFMA.FTZ R3, R251, c[0x0][0x2d0], -R154.reuse ;  /* 0x0000b400fb037a23 */ /* 0x102fe2000001089a */
[----:B--2---:R-:W-:Y:S05]  /*111e0*/  F2FP.BF16.PACK_AB R77, R179, R181 ;  /* 0x000000b5b34d723e */ /* 0x004fea00000010ff */
[----:B------:R1:W-:Y:S02]  /*111f0*/  MUFU.EX2 R180, R3 ;  /* 0x0000000300b47308 */ /* 0x0003e40000000800 */
[----:B-1----:R-:W-:Y:S08]  /*11200*/  FFMA.FTZ R3, R252, c[0x0][0x2d0], -R154 ;  /* 0x0000b400fc037a23 */ /* 0x002ff0000001089a */
[----:B------:R1:W2:Y:S02]  /*11210*/  MUFU.EX2 R178, R3 ;  /* 0x0000000300b27308 */ /* 0x0002a40000000800 */
[--C-:B-1----:R-:W-:Y:S01]  /*11220*/  FFMA.FTZ R3, R105, c[0x0][0x2d0], -R155.reuse ;  /* 0x0000b40069037a23 */ /* 0x102fe2000001089b */
[----:B--2---:R-:W-:Y:S07]  /*11230*/  F2FP.BF16.PACK_AB R79, R178, R180 ;  /* 0x000000b4b24f723e */ /* 0x004fee00000010ff */
[----:B------:R1:W-:Y:S01]  /*11240*/  MUFU.EX2 R143, R3 ;  /* 0x00000003008f7308 */ /* 0x0003e20000000800 */
[-C--:B----4-:R-:W-:Y:S03]  /*11250*/  HMMA.16816.F32.BF16 R4, R76, R84.reuse, R4 ;  /* 0x000000544c04723c */ /* 0x090fe60000041804 */
[--C-:B-1----:R-:W-:Y:S06]  /*11260*/  FFMA.FTZ R3, R104, c[0x0][0x2d0], -R155.reuse ;  /* 0x0000b40068037a23 */ /* 0x102fec000001089b */
[----:B------:R1:W2:Y:S03]  /*11270*/  MUFU.EX2 R142, R3 ;  /* 0x00000003008e7308 */ /* 0x0002a60000000800 */
[----:B-1----:R-:W-:Y:S01]  /*11280*/  FFMA.FTZ R3, R103, c[0x0][0x2d0], -R155 ;  /* 0x0000b40067037a23 */ /* 0x002fe2000001089b */
[----:B--2---:R-:W-:Y:S06]  /*11290*/  F2FP.BF16.PACK_AB R80, R142, R143 ;  /* 0x0000008f8e50723e */ /* 0x004fec00000010ff */
[----:B------:R1:W2:Y:S02]  /*112a0*/  MUFU.EX2 R176, R3 ;  /* 0x0000000300b07308 */ /* 0x0002a40000000800 */
[--C-:B-1----:R-:W-:Y:S01]  /*112b0*/  FFMA.FTZ R3, R102, c[0x0][0x2d0], -R152.reuse ;  /* 0x0000b40066037a23 */ /* 0x102fe20000010898 */
[----:B--2---:R-:W-:Y:S02]  /*112c0*/  F2FP.BF16.PACK_AB R82, R176, R177 ;  /* 0x000000b1b052723e */ /* 0x004fe400000010ff */
[----:B------:R-:W-:Y:S05]  /*112d0*/  MOV R102, R162 ;  /* 0x000000a200667202 */ /* 0x000fea0000000f00 */
[----:B------:R1:W-:Y:S01]  /*112e0*/  MUFU.EX2 R141, R3 ;  /* 0x00000003008d7308 */ /* 0x0003e20000000800 */
[----:B------:R-:W-:Y:S01]  /*112f0*/  MOV R162, R167 ;  /* 0x000000a700a27202 */ /* 0x000fe20000000f00 */
[--C-:B-1----:R-:W-:Y:S01]  /*11300*/  FFMA.FTZ R3, R101, c[0x0][0x2d0], -R152.reuse ;  /* 0x0000b40065037a23 */ /* 0x102fe20000010898 */
[----:B------:R-:W-:Y:S02]  /*11310*/  MOV R101, R98 ;  /* 0x0000006200657202 */ /* 0x000fe40000000f00 */
[----:B------:R-:W2:Y:S05]  /*11320*/  LDL R98, [R1+0x1c] ;  /* 0x00001c0001627983 */ /* 0x000eaa0000100800 */
[----:B------:R1:W4:Y:S02]  /*11330*/  MUFU.EX2 R140, R3 ;  /* 0x00000003008c7308 */ /* 0x0003240000000800 */
[--C-:B-1----:R-:W-:Y:S01]  /*11340*/  FFMA.FTZ R3, R156, c[0x0][0x2d0], -R152.reuse ;  /* 0x0000b4009c037a23 */ /* 0x102fe20000010898 */
[----:B----4-:R-:W-:Y:S07]  /*11350*/  F2FP.BF16.PACK_AB R81, R140, R141 ;  /* 0x0000008d8c51723e */ /* 0x010fee00000010ff */
[----:B------:R1:W-:Y:S02]  /*11360*/  MUFU.EX2 R156, R3 ;  /* 0x00000003009c7308 */ /* 0x0003e40000000800 */
[----:B-1----:R-:W-:Y:S08]  /*11370*/  FFMA.FTZ R3, R157, c[0x0][0x2d0], -R152 ;  /* 0x0000b4009d037a23 */ /* 0x002ff00000010898 */
[----:B------:R1:W4:Y:S02]  /*11380*/  MUFU.EX2 R157, R3 ;  /* 0x00000003009d7308 */ /* 0x0003240000000800 */
[--C-:B-1----:R-:W-:Y:S01]  /*11390*/  FFMA.FTZ R3, R100, c[0x0][0x2d0], -R153.reuse ;  /* 0x0000b40064037a23 */ /* 0x102fe20000010899 */
[----:B----4-:R-:W-:Y:S02]  /*113a0*/  F2FP.BF16.PACK_AB R83, R157, R156 ;  /* 0x0000009c9d53723e */ /* 0x010fe400000010ff */
[----:B------:R-:W-:Y:S05]  /*113b0*/  MOV R100, R165 ;  /* 0x000000a500647202 */ /* 0x000fea0000000f00 */
[----:B------:R1:W-:Y:S01]  /*113c0*/  MUFU.EX2 R171, R3 ;  /* 0x0000000300ab7308 */ /* 0x0003e20000000800 */
[C---:B------:R-:W-:Y:S08]  /*113d0*/  HMMA.16816.F32.BF16 R8, R80.reuse, R84, R8 ;  /* 0x000000545008723c */ /* 0x040ff00000041808 */
[-C--:B------:R-:W-:Y:S08]  /*113e0*/  HMMA.16816.F32.BF16 R12, R80, R86.reuse, R12 ;  /* 0x00000056500c723c */ /* 0x080ff0000004180c */
[C---:B------:R-:W-:Y:S01]  /*113f0*/  HMMA.16816.F32.BF16 R16, R76.reuse, R86, R16 ;  /* 0x000000564c10723c */ /* 0x040fe20000041810 */
[----:B------:R-:W4:Y:S03]  /*11400*/  LDSM.16.MT88.4 R84, [R192+0x1800] ;  /* 0x00180000c054783b */ /* 0x000f260000004200 */
[----:B-1----:R-:W-:Y:S01]  /*11410*/  FFMA.FTZ R3, R99, c[0x0][0x2d0], -R153 ;  /* 0x0000b40063037a23 */ /* 0x002fe20000010899 */
[----:B------:R-:W-:Y:S03]  /*11420*/  MOV R99, R163 ;  /* 0x000000a300637202 */ /* 0x000fe60000000f00 */
[-C--:B---3--:R-:W-:Y:S01]  /*11430*/  HMMA.16816.F32.BF16 R20, R76, R88.reuse, R20 ;  /* 0x000000584c14723c */ /* 0x088fe20000041814 */
[----:B------:R1:W3:Y:S07]  /*11440*/  MUFU.EX2 R170, R3 ;  /* 0x0000000300aa7308 */ /* 0x0002ee0000000800 */
[C---:B------:R-:W-:Y:S07]  /*11450*/  HMMA.16816.F32.BF16 R24, R80.reuse, R88, R24 ;  /* 0x000000585018723c */ /* 0x040fee0000041818 */
[----:B------:R-:W-:Y:S01]  /*11460*/  FFMA.FTZ R88, R161, c[0x0][0x2d0], -R155 ;  /* 0x0000b400a1587a23 */ /* 0x000fe2000001089b */
[-C--:B------:R-:W-:Y:S03]  /*11470*/  HMMA.16816.F32.BF16 R28, R80, R90.reuse, R28 ;  /* 0x0000005a501c723c */ /* 0x080fe6000004181c */
[----:B------:R-:W-:Y:S05]  /*11480*/  MUFU.EX2 R161, R88 ;  /* 0x0000005800a17308 */ /* 0x000fea0000000800 */
[C---:B------:R-:W-:Y:S04]  /*11490*/  HMMA.16816.F32.BF16 R32, R76.reuse, R90, R32 ;  /* 0x0000005a4c20723c */ /* 0x040fe80000041820 */
[--C-:B-1----:R-:W-:Y:S01]  /*114a0*/  FFMA.FTZ R3, R159, c[0x0][0x2d0], -R153.reuse ;  /* 0x0000b4009f037a23 */ /* 0x102fe20000010899 */
[----:B---3--:R-:W-:Y:S03]  /*114b0*/  F2FP.BF16.PACK_AB R148, R170, R171 ;  /* 0x000000abaa94723e */ /* 0x008fe600000010ff */
[-C--:B------:R-:W-:Y:S01]  /*114c0*/  HMMA.16816.F32.BF16 R36, R76, R92.reuse, R36 ;  /* 0x0000005c4c24723c */ /* 0x080fe20000041824 */
[----:B------:R1:W-:Y:S07]  /*114d0*/  MUFU.EX2 R169, R3 ;  /* 0x0000000300a97308 */ /* 0x0003ee0000000800 */
[C---:B------:R-:W-:Y:S08]  /*114e0*/  HMMA.16816.F32.BF16 R40, R80.reuse, R92, R40 ;  /* 0x0000005c5028723c */ /* 0x040ff00000041828 */
[-C--:B------:R-:W-:Y:S08]  /*114f0*/  HMMA.16816.F32.BF16 R44, R80, R94.reuse, R44 ;  /* 0x0000005e502c723c */ /* 0x080ff0000004182c */
[C---:B------:R-:W-:Y:S04]  /*11500*/  HMMA.16816.F32.BF16 R48, R76.reuse, R94, R48 ;  /* 0x0000005e4c30723c */ /* 0x040fe80000041830 */
[----:B-1----:R-:W-:Y:S04]  /*11510*/  FFMA.FTZ R3, R158, c[0x0][0x2d0], -R153 ;  /* 0x0000b4009e037a23 */ /* 0x002fe80000010899 */
[----:B------:R1:W3:Y:S01]  /*11520*/  MUFU.EX2 R167, R3 ;  /* 0x0000000300a77308 */ /* 0x0002e20000000800 */
[-C--:B----4-:R-:W-:Y:S08]  /*11530*/  HMMA.16816.F32.BF16 R52, R76, R84.reuse, R52 ;  /* 0x000000544c34723c */ /* 0x090ff00000041834 */
[C---:B------:R-:W-:Y:S07]  /*11540*/  HMMA.16816.F32.BF16 R56, R80.reuse, R84, R56 ;  /* 0x000000545038723c */ /* 0x040fee0000041838 */
[----:B------:R-:W-:Y:S01]  /*11550*/  MOV R85, R2 ;  /* 0x0000000200557202 */ /* 0x000fe20000000f00 */
[-C--:B------:R-:W-:Y:S04]  /*11560*/  HMMA.16816.F32.BF16 R60, R80, R86.reuse, R60 ;  /* 0x00000056503c723c */ /* 0x080fe8000004183c */
[----:B------:R-:W-:Y:S01]  /*11570*/  MOV R84, R70 ;  /* 0x0000004600547202 */ /* 0x000fe20000000f00 */
[--C-:B-1----:R-:W-:Y:S03]  /*11580*/  FFMA.FTZ R3, R97, c[0x0][0x2d0], -R154.reuse ;  /* 0x0000b40061037a23 */ /* 0x102fe6000001089a */
[----:B------:R-:W-:Y:S01]  /*11590*/  HMMA.16816.F32.BF16 R64, R76, R86, R64 ;  /* 0x000000564c40723c */ /* 0x000fe20000041840 */
[----:B------:R-:W4:Y:S01]  /*115a0*/  LDL.LU R97, [R1+0xc] ;  /* 0x00000c0001617983 */ /* 0x000f220000300800 */
[----:B------:R1:W-:Y:S02]  /*115b0*/  MUFU.EX2 R165, R3 ;  /* 0x0000000300a57308 */ /* 0x0003e40000000800 */
[----:B---3--:R-:W-:Y:S01]  /*115c0*/  F2FP.BF16.PACK_AB R150, R167, R169 ;  /* 0x000000a9a796723e */ /* 0x008fe200000010ff */
[--C-:B-1----:R-:W-:Y:S02]  /*115d0*/  FFMA.FTZ R3, R96, c[0x0][0x2d0], -R154.reuse ;  /* 0x0000b40060037a23 */ /* 0x102fe4000001089a */
[----:B------:R-:W3:Y:S05]  /*115e0*/  LDL.LU R96, [R1+0x10] ;  /* 0x0000100001607983 */ /* 0x000eea0000300800 */
[----:B------:R1:W5:Y:S01]  /*115f0*/  MUFU.EX2 R163, R3 ;  /* 0x0000000300a37308 */ /* 0x0003620000000800 */
[----:B------:R-:W3:Y:S04]  /*11600*/  LDL.LU R89, [R1+0x14] ;  /* 0x0000140001597983 */ /* 0x000ee80000300800 */
[----:B------:R-:W3:Y:S01]  /*11610*/  LDL.LU R88, [R1+0x18] ;  /* 0x0000180001587983 */ /* 0x000ee20000300800 */
[--C-:B-1----:R-:W-:Y:S01]  /*11620*/  FFMA.FTZ R3, R164, c[0x0][0x2d0], -R154.reuse ;  /* 0x0000b400a4037a23 */ /* 0x102fe2000001089a */
[----:B-----5:R-:W-:Y:S03]  /*11630*/  F2FP.BF16.PACK_AB R149, R163, R165 ;  /* 0x000000a5a395723e */ /* 0x020fe600000010ff */
[----:B------:R1:W-:Y:S02]  /*11640*/  MUFU.EX2 R164, R3 ;  /* 0x0000000300a47308 */ /* 0x0003e40000000800 */
[----:B-1----:R-:W-:Y:S08]  /*11650*/  FFMA.FTZ R3, R162, c[0x0][0x2d0], -R154 ;  /* 0x0000b400a2037a23 */ /* 0x002ff0000001089a */
[----:B------:R1:W5:Y:S01]  /*11660*/  MUFU.EX2 R162, R3 ;  /* 0x0000000300a27308 */ /* 0x0003620000000800 */
[----:B--2---:R-:W-:Y:S02]  /*11670*/  ISETP.GT.AND P0, PT, R206, R98, PT ;  /* 0x00000062ce00720c */ /* 0x004fe40003f04270 */
[----:B------:R-:W-:Y:S01]  /*11680*/  MOV R206, R205 ;  /* 0x000000cd00ce7202 */ /* 0x000fe20000000f00 */
[--C-:B-1----:R-:W-:Y:S01]  /*11690*/  FFMA.FTZ R3, R160, c[0x0][0x2d0], -R155.reuse ;  /* 0x0000b400a0037a23 */ /* 0x102fe2000001089b */
[----:B-----5:R-:W-:Y:S05]  /*116a0*/  F2FP.BF16.PACK_AB R151, R162, R164 ;  /* 0x000000a4a297723e */ /* 0x020fea00000010ff */
        /* <DEDUP_REMOVED lines=8> */
[----:B------:R-:W1:Y:S06]  /*11730*/  LDSM.16.MT88.4 R100, [R189+0x2000] ;  /* 0x00200000bd64783b */ /* 0x000e6c0000004200 */
[----:B------:R2:W-:Y:S02]  /*11740*/  MUFU.EX2 R155, R3 ;  /* 0x00000003009b7308 */ /* 0x0005e40000000800 */
[--C-:B--2---:R-:W-:Y:S08]  /*11750*/  FFMA.FTZ R3, R99, c[0x0][0x2d0], -R152.reuse ;  /* 0x0000b40063037a23 */ /* 0x104ff00000010898 */
[----:B------:R2:W5:Y:S02]  /*11760*/  MUFU.EX2 R154, R3 ;  /* 0x00000003009a7308 */ /* 0x0005640000000800 */
[--C-:B--2---:R-:W-:Y:S01]  /*11770*/  FFMA.FTZ R3, R74, c[0x0][0x2d0], -R152.reuse ;  /* 0x0000b4004a037a23 */ /* 0x104fe20000010898 */
[----:B-----5:R-:W-:Y:S01]  /*11780*/  F2FP.BF16.PACK_AB R145, R154, R155 ;  /* 0x0000009b9a91723e */ /* 0x020fe200000010ff */
[----:B------:R-:W-:Y:S06]  /*11790*/  FFMA.FTZ R152, R75, c[0x0][0x2d0], -R152 ;  /* 0x0000b4004b987a23 */ /* 0x000fec0000010898 */
[----:B------:R-:W-:Y:S10]  /*117a0*/  MUFU.EX2 R153, R3 ;  /* 0x0000000300997308 */ /* 0x000ff40000000800 */
[----:B------:R-:W2:Y:S02]  /*117b0*/  MUFU.EX2 R74, R152 ;  /* 0x00000098004a7308 */ /* 0x000ea40000000800 */
[----:B--2---:R-:W-:Y:S01]  /*117c0*/  F2FP.BF16.PACK_AB R147, R74, R153 ;  /* 0x000000994a93723e */ /* 0x004fe200000010ff */
[----:B----4-:R-:W-:Y:S04]  /*117d0*/  FFMA.FTZ R3, R73, R97, R231 ;  /* 0x0000006149037223 */ /* 0x010fe800000100e7 */
[----:B------:R-:W-:Y:S04]  /*117e0*/  FADD.FTZ R3, R236, R3 ;  /* 0x00000003ec037221 */ /* 0x000fe80000010000 */
[----:B------:R-:W-:Y:S02]  /*117f0*/  FADD.FTZ R3, R237, R3 ;  /* 0x00000003ed037221 */ /* 0x000fe40000010000 */
[----:B---3--:R-:W-:Y:S02]  /*11800*/  FFMA.FTZ R73, R68, R96, R228 ;  /* 0x0000006044497223 */ /* 0x008fe400000100e4 */
[----:B------:R-:W-:Y:S02]  /*11810*/  FFMA.FTZ R69, R69, R89, R227 ;  /* 0x0000005945457223 */ /* 0x000fe400000100e3 */
[----:B------:R-:W-:Y:S02]  /*11820*/  FFMA.FTZ R68, R0, R88, R172 ;  /* 0x0000005800447223 */ /* 0x000fe400000100ac */
[----:B------:R-:W-:Y:S01]  /*11830*/  FADD.FTZ R0, R233, R73 ;  /* 0x00000049e9007221 */ /* 0x000fe20000010000 */
[-C--:B-1----:R-:W-:Y:S05]  /*11840*/  HMMA.16816.F32.BF16 R88, R148, R100.reuse, R4 ;  /* 0x000000649458723c */ /* 0x082fea0000041804 */
[----:B------:R-:W-:Y:S02]  /*11850*/  FADD.FTZ R0, R235, R0 ;  /* 0x00000000eb007221 */ /* 0x000fe40000010000 */
[----:B------:R-:W-:Y:S01]  /*11860*/  FADD.FTZ R5, R229, R69 ;  /* 0x00000045e5057221 */ /* 0x000fe20000010000 */
[C---:B------:R-:W-:Y:S04]  /*11870*/  HMMA.16816.F32.BF16 R92, R144.reuse, R100, R8 ;  /* 0x00000064905c723c */ /* 0x040fe80000041808 */
[----:B------:R-:W-:Y:S03]  /*11880*/  FADD.FTZ R4, R173, R68 ;  /* 0x00000044ad047221 */ /* 0x000fe60000010000 */
        /* <DEDUP_REMOVED lines=83> */
[----:B------:R-:W-:Y:S02]  /*11dc0*/  FADD.FTZ R4, R162, R5 ;  /* 0x00000005a2047221 */ /* 0x000fe40000010000 */
[----:B------:R-:W-:Y:S02]  /*11dd0*/  FADD.FTZ R3, R158, R3 ;  /* 0x000000039e037221 */ /* 0x000fe40000010000 */
[----:B------:R-:W-:Y:S01]  /*11de0*/  FADD.FTZ R0, R74, R0 ;  /* 0x000000004a007221 */ /* 0x000fe20000010000 */
[----:B------:R-:W-:Y:S04]  /*11df0*/  STL [R1+0x10], R4 ;  /* 0x0000100401007387 */ /* 0x000fe80000100800 */
[----:B------:R1:W-:Y:S04]  /*11e00*/  STL [R1+0x14], R3 ;  /* 0x0000140301007387 */ /* 0x0003e80000100800 */
[----:B------:R2:W-:Y:S01]  /*11e10*/  STL [R1+0x18], R0 ;  /* 0x0000180001007387 */ /* 0x0005e20000100800 */
[----:B-1----:R-:W-:Y:S02]  /*11e20*/  MOV R3, R71 ;  /* 0x0000004700037202 */ /* 0x002fe40000000f00 */
[----:B--2---:R-:W-:Y:S02]  /*11e30*/  MOV R0, R2 ;  /* 0x0000000200007202 */ /* 0x004fe40000000f00 */
[----:B------:R-:W-:Y:S01]  /*11e40*/  MOV R2, R72 ;  /* 0x0000004800027202 */ /* 0x000fe20000000f00 */
[----:B------:R-:W-:-:S05]  /*11e50*/  @P0 BRA `(.L_x_630) ;  /* 0xffffc53000000947 */ /* 0x000fca000383ffff */
.L_x_629:
[----:B------:R-:W-:-:S13]  /*11e60*/  ISETP.GE.AND P0, PT, R205, R239, PT ;  /* 0x000000efcd00720c */ /* 0x000fda0003f06270 */
[----:B------:R-:W-:Y:S05]  /*11e70*/  @!P0 BRA `(.L_x_631) ;  /* 0x0000576000008947 */ /* 0x000fea0003800000 */
[----:B------:R-:W-:Y:S01]  /*11e80*/  IMAD.MOV.U32 R85, RZ, RZ, R71 ;  /* 0x000000ffff557224 */ /* 0x000fe200078e0047 */
[----:B------:R-:W-:Y:S01]  /*11e90*/  MOV R87, R0 ;  /* 0x0000000000577202 */ /* 0x000fe20000000f00 */
[----:B------:R-:W-:Y:S01]  /*11ea0*/  IMAD.MOV.U32 R84, RZ, RZ, R72 ;  /* 0x000000ffff547224 */ /* 0x000fe200078e0048 */
[----:B------:R-:W-:Y:S02]  /*11eb0*/  MOV R86, R70 ;  /* 0x0000004600567202 */ /* 0x000fe40000000f00 */
.L_x_648:
[----:B--2---:R-:W2:Y:S01]  /*11ec0*/  LDL R176, [R1+0x34] ;  /* 0x0000340001b07983 */ /* 0x004ea20000100800 */
[----:B------:R-:W-:Y:S04]  /*11ed0*/  DEPBAR.LE SB0, 0x0 ;  /* 0x000080000000791a */ /* 0x000fe80000000000 */
[----:B------:R-:W2:Y:S01]  /*11ee0*/  LDL.64 R2, [R1+0x28] ;  /* 0x0000280001027983 */ /* 0x000ea20000100a00 */
[----:B------:R-:W-:Y:S01]  /*11ef0*/  WARPSYNC 0xffffffff ;  /* 0xffffffff00007948 */ /* 0x000fe20003800000 */
[----:B------:R-:W-:Y:S01]  /*11f00*/  SHF.R.S32.HI R0, RZ, 0x1f, R205 ;  /* 0x0000001fff007819 */ /* 0x000fe200000114cd */
[----:B------:R-:W-:Y:S01]  /*11f10*/  ULDC UR4, c[0x0][0x324] ;  /* 0x0000c90000047ab9 */ /* 0x000fe20000000800 */
[----:B------:R-:W-:Y:S01]  /*11f20*/  MOV R211, 0x5 ;  /* 0x0000000500d37802 */ /* 0x000fe20000000f00 */
[----:B------:R-:W-:Y:S01]  /*11f30*/  ULOP3.LUT UR4, URZ, UR4, URZ, 0x33, !UPT ;  /* 0x000000043f047292 */ /* 0x000fe2000f8e333f */
[----:B------:R-:W-:Y:S01]  /*11f40*/  BAR.SYNC.DEFER_BLOCKING 0x0 ;  /* 0x0000000000007b1d */ /* 0x000fe20000010000 */
[----:B------:R-:W-:Y:S04]  /*11f50*/  IMAD R0, R0, c[0x0][0x208], RZ ;  /* 0x0000820000007a24 */ /* 0x000fe800078e02ff */
[C---:B------:R-:W-:Y:S03]  /*11f60*/  IMAD R0, R205.reuse, c[0x0][0x20c], R0 ;  /* 0x00008300cd007a24 */ /* 0x040fe600078e0200 */
[----:B------:R-:W-:Y:S08]  /*11f70*/  LDSM.16.M88.4 R80, [R195] ;  /* 0x00000000c350783b */ /* 0x000ff00000000200 */
[----:B------:R-:W3:Y:S08]  /*11f80*/  LDSM.16.M88.4 R16, [R188] ;  /* 0x00000000bc10783b */ /* 0x000ef00000000200 */
[----:B------:R-:W4:Y:S08]  /*11f90*/  LDSM.16.M88.4 R76, [R195+0x2000] ;  /* 0x00200000c34c783b */ /* 0x000f300000000200 */
[----:B------:R-:W5:Y:S08]  /*11fa0*/  LDSM.16.M88.4 R32, [R188+0x800] ;  /* 0x00080000bc20783b */ /* 0x000f700000000200 */
        /* <DEDUP_REMOVED lines=8> */
[----:B------:R-:W2:Y:S04]  /*12030*/  LDL R217, [R1+0x30] ;  /* 0x0000300001d97983 */ /* 0x000ea80000100800 */
[----:B------:R-:W2:Y:S06]  /*12040*/  LDL.64 R226, [R1+0x20] ;  /* 0x0000200001e27983 */ /* 0x000eac0000100a00 */
[----:B------:R-:W2:Y:S04]  /*12050*/  LDL R215, [R1+0x40] ;  /* 0x0000400001d77983 */ /* 0x000ea80000100800 */
[----:B------:R-:W2:Y:S01]  /*12060*/  LDL R213, [R1+0x44] ;  /* 0x0000440001d57983 */ /* 0x000ea20000100800 */
[-C--:B-1-3--:R-:W-:Y:S08]  /*12070*/  HMMA.16816.F32.BF16 R4, R80, R16.reuse, RZ ;  /* 0x000000105004723c */ /* 0x08aff000000418ff */
[C---:B----4-:R-:W-:Y:S08]  /*12080*/  HMMA.16816.F32.BF16 R8, R76.reuse, R16, RZ ;  /* 0x000000104c08723c */ /* 0x050ff000000418ff */
        /* <DEDUP_REMOVED lines=18> */
[----:B------:R-:W1:Y:S03]  /*121b0*/  LDSM.16.M88.4 R152, [R201] ;  /* 0x00000000c998783b */ /* 0x000e660000000200 */
[----:B--2---:R-:W-:Y:S04]  /*121c0*/  MOV R3, R176 ;  /* 0x000000b000037202 */ /* 0x004fe80000000f00 */
[-C--:B------:R-:W-:Y:S08]  /*121d0*/  HMMA.16816.F32.BF16 R4, R156, R160.reuse, R4 ;  /* 0x000000a09c04723c */ /* 0x080ff00000041804 */
[C---:B------:R-:W-:Y:S07]  /*121e0*/  HMMA.16816.F32.BF16 R8, R164.reuse, R160, R8 ;  /* 0x000000a0a408723c */ /* 0x040fee0000041808 */
[----:B------:R-:W-:Y:S01]  /*121f0*/  IMAD.WIDE.U32 R160, R205, c[0x0][0x208], RZ ;  /* 0x00008200cda07a25 */ /* 0x000fe200078e00ff */
[-C--:B------:R-:W-:Y:S04]  /*12200*/  HMMA.16816.F32.BF16 R12, R164, R162.reuse, R12 ;  /* 0x000000a2a40c723c */ /* 0x080fe8000004180c */
[----:B------:R-:W-:Y:S01]  /*12210*/  IADD3 R0, R161, R0, RZ ;  /* 0x00000000a1007210 */ /* 0x000fe20007ffe0ff */
[----:B------:R-:W-:Y:S03]  /*12220*/  IMAD.WIDE.U32 R2, R160, 0x50, R2 ;  /* 0x00000050a0027825 */ /* 0x000fe600078e0002 */
[C---:B------:R-:W-:Y:S01]  /*12230*/  HMMA.16816.F32.BF16 R16, R156.reuse, R162, R16 ;  /* 0x000000a29c10723c */ /* 0x040fe20000041810 */
[----:B------:R-:W2:Y:S03]  /*12240*/  LDSM.16.M88.4 R160, [R200] ;  /* 0x00000000c8a0783b */ /* 0x000ea60000000200 */
[----:B------:R-:W-:Y:S01]  /*12250*/  IMAD R0, R0, 0x50, RZ ;  /* 0x0000005000007824 */ /* 0x000fe200078e02ff */
[C---:B------:R-:W-:Y:S03]  /*12260*/  LEA R176, P0, R2.reuse, c[0x0][0x1f8], 0x1 ;  /* 0x00007e0002b07a11 */ /* 0x040fe600078008ff */
[-C--:B------:R-:W-:Y:S04]  /*12270*/  HMMA.16816.F32.BF16 R20, R156, R168.reuse, R20 ;  /* 0x000000a89c14723c */ /* 0x080fe80000041814 */
[----:B------:R-:W-:Y:S04]  /*12280*/  IADD3 R0, R3, R0, RZ ;  /* 0x0000000003007210 */ /* 0x000fe80007ffe0ff */
[C---:B------:R-:W-:Y:S04]  /*12290*/  HMMA.16816.F32.BF16 R24, R164.reuse, R168, R24 ;  /* 0x000000a8a418723c */ /* 0x040fe80000041818 */
[----:B------:R-:W-:Y:S03]  /*122a0*/  LEA.HI.X R177, R2, c[0x0][0x1fc], R0, 0x1, P0 ;  /* 0x00007f0002b17a11 */ /* 0x000fe600000f0c00 */
[----:B------:R-:W-:Y:S01]  /*122b0*/  MOV R168, c[0x0][0x208] ;  /* 0x0000820000a87a02 */ /* 0x000fe20000000f00 */
[-C--:B------:R-:W-:Y:S01]  /*122c0*/  HMMA.16816.F32.BF16 R28, R164, R170.reuse, R28 ;  /* 0x000000aaa41c723c */ /* 0x080fe2000004181c */
[----:B------:R-:W-:Y:S01]  /*122d0*/  @!PT LDS RZ, [RZ] ;  /* 0x00000000fffff984 */ /* 0x000fe20000000800 */
[----:B------:R-:W-:Y:S01]  /*122e0*/  @!PT LDS RZ, [RZ] ;  /* 0x00000000fffff984 */ /* 0x000fe20000000800 */
[----:B------:R-:W-:Y:S01]  /*122f0*/  @!PT LDS RZ, [RZ] ;  /* 0x00000000fffff984 */ /* 0x000fe20000000800 */
[----:B------:R3:W-:Y:S03]  /*12300*/  LDGSTS.E.BYPASS.LTC128B.128 [R207+0x100], [R176.64], !P4 ;  /* 0x00100000b0cf7fae */ /* 0x0007e6000e101d48 */
[C---:B------:R-:W-:Y:S02]  /*12310*/  SHF.L.U32 R178, R168.reuse, 0x5, RZ ;  /* 0x00000005a8b27819 */ /* 0x040fe400000006ff */
[----:B------:R-:W-:Y:S02]  /*12320*/  SHF.L.U64.HI R0, R168, R211, c[0x0][0x20c] ;  /* 0x00008300a8007619 */ /* 0x000fe400000102d3 */
[C---:B------:R-:W-:Y:S07]  /*12330*/  HMMA.16816.F32.BF16 R32, R156.reuse, R170, R32 ;  /* 0x000000aa9c20723c */ /* 0x040fee0000041820 */
[----:B------:R-:W-:Y:S01]  /*12340*/  IADD3 R170, P1, R176, R178, RZ ;  /* 0x000000b2b0aa7210 */ /* 0x000fe20007f3e0ff */
[-C--:B------:R-:W-:Y:S04]  /*12350*/  HMMA.16816.F32.BF16 R36, R156, R172.reuse, R36 ;  /* 0x000000ac9c24723c */ /* 0x080fe80000041824 */
[----:B------:R-:W-:Y:S02]  /*12360*/  IADD3.X R171, R177, R0, RZ, P1, !PT ;  /* 0x00000000b1ab7210 */ /* 0x000fe40000ffe4ff */
[----:B------:R-:W-:Y:S02]  /*12370*/  IADD3 R168, P0, R170, R178, RZ ;  /* 0x000000b2aaa87210 */ /* 0x000fe40007f1e0ff */
[C---:B------:R-:W-:Y:S01]  /*12380*/  HMMA.16816.F32.BF16 R40, R164.reuse, R172, R40 ;  /* 0x000000aca428723c */ /* 0x040fe20000041828 */
[----:B------:R4:W-:Y:S03]  /*12390*/  LDGSTS.E.BYPASS.LTC128B.128 [R207+0x900], [R170.64], !P4 ;  /* 0x00900000aacf7fae */ /* 0x0009e6000e101d48 */
[----:B------:R-:W-:Y:S02]  /*123a0*/  IADD3.X R169, R171, R0, RZ, P0, !PT ;  /* 0x00000000aba97210 */ /* 0x000fe400007fe4ff */
[----:B------:R-:W-:Y:S02]  /*123b0*/  IADD3 R2, P1, R168, R178, RZ ;  /* 0x000000b2a8027210 */ /* 0x000fe40007f3e0ff */
[-C--:B------:R-:W-:Y:S01]  /*123c0*/  HMMA.16816.F32.BF16 R44, R164, R174.reuse, R44 ;  /* 0x000000aea42c723c */ /* 0x080fe2000004182c */
[----:B------:R4:W-:Y:S03]  /*123d0*/  LDGSTS.E.BYPASS.LTC128B.128 [R207+0x1100], [R168.64], !P4 ;  /* 0x01100000a8cf7fae */ /* 0x0009e6000e101d48 */
[----:B------:R-:W-:Y:S02]  /*123e0*/  IADD3.X R3, R169, R0, RZ, P1, !PT ;  /* 0x00000000a9037210 */ /* 0x000fe40000ffe4ff */
[----:B------:R-:W-:Y:S02]  /*123f0*/  IADD3 R172, P0, R2, R178, RZ ;  /* 0x000000b202ac7210 */ /* 0x000fe40007f1e0ff */
[C---:B------:R-:W-:Y:S01]  /*12400*/  HMMA.16816.F32.BF16 R48, R156.reuse, R174, R48 ;  /* 0x000000ae9c30723c */ /* 0x040fe20000041830 */
[----:B------:R5:W-:Y:S03]  /*12410*/  LDGSTS.E.BYPASS.LTC128B.128 [R207+0x1900], [R2.64], !P4 ;  /* 0x0190000002cf7fae */ /* 0x000be6000e101d48 */
[----:B------:R-:W-:Y:S02]  /*12420*/  IADD3.X R173, R3, R0, RZ, P0, !PT ;  /* 0x0000000003ad7210 */ /* 0x000fe400007fe4ff */
[----:B------:R-:W-:Y:S02]  /*12430*/  ISETP.GT.AND P0, PT, R205, R239, PT ;  /* 0x000000efcd00720c */ /* 0x000fe40003f04270 */
[-C--:B-1----:R-:W-:Y:S01]  /*12440*/  HMMA.16816.F32.BF16 R52, R156, R152.reuse, R52 ;  /* 0x000000989c34723c */ /* 0x082fe20000041834 */
[----:B------:R1:W-:Y:S07]  /*12450*/  LDGSTS.E.BYPASS.LTC128B.128 [R207+0x2100], [R172.64], !P4 ;  /* 0x02100000accf7fae */ /* 0x0003ee000e101d48 */
[C---:B------:R-:W-:Y:S01]  /*12460*/  HMMA.16816.F32.BF16 R56, R164.reuse, R152, R56 ;  /* 0x00000098a438723c */ /* 0x040fe20000041838 */
[----:B---3--:R-:W-:Y:S07]  /*12470*/  LDSM.16.M88.4 R176, [R196+0x2000] ;  /* 0x00200000c4b0783b */ /* 0x008fee0000000200 */
[-C--:B------:R-:W-:Y:S01]  /*12480*/  HMMA.16816.F32.BF16 R60, R164, R154.reuse, R60 ;  /* 0x0000009aa43c723c */ /* 0x080fe2000004183c */
[----:B----4-:R-:W-:Y:S07]  /*12490*/  LDSM.16.M88.4 R168, [R196] ;  /* 0x00000000c4a8783b */ /* 0x010fee0000000200 */
[C---:B------:R-:W-:Y:S01]  /*124a0*/  HMMA.16816.F32.BF16 R64, R156.reuse, R154, R64 ;  /* 0x0000009a9c40723c */ /* 0x040fe20000041840 */
[----:B------:R-:W-:Y:S07]  /*124b0*/  LDSM.16.M88.4 R180, [R194+0x800] ;  /* 0x00080000c2b4783b */ /* 0x000fee0000000200 */
[-C--:B--2---:R-:W-:Y:S01]  /*124c0*/  HMMA.16816.F32.BF16 R68, R156, R160.reuse, R68 ;  /* 0x000000a09c44723c */ /* 0x084fe20000041844 */
[----:B-1----:R-:W1:Y:S07]  /*124d0*/  LDSM.16.M88.4 R172, [R194] ;  /* 0x00000000c2ac783b */ /* 0x002e6e0000000200 */
[C---:B------:R-:W-:Y:S01]  /*124e0*/  HMMA.16816.F32.BF16 R72, R164.reuse, R160, R72 ;  /* 0x000000a0a448723c */ /* 0x040fe20000041848 */
[----:B------:R-:W2:Y:S07]  /*124f0*/  LDSM.16.M88.4 R152, [R194+0x1000] ;  /* 0x00100000c298783b */ /* 0x000eae0000000200 */
[-C--:B------:R-:W-:Y:S01]  /*12500*/  HMMA.16816.F32.BF16 R76, R164, R162.reuse, R76 ;  /* 0x000000a2a44c723c */ /* 0x080fe2000004184c */
[----:B------:R-:W3:Y:S07]  /*12510*/  LDSM.16.M88.4 R164, [R194+0x1800] ;  /* 0x00180000c2a4783b */ /* 0x000eee0000000200 */
[----:B------:R-:W-:Y:S01]  /*12520*/  HMMA.16816.F32.BF16 R80, R156, R162, R80 ;  /* 0x000000a29c50723c */ /* 0x000fe20000041850 */
[----:B------:R-:W4:Y:S08]  /*12530*/  LDSM.16.M88.4 R184, [R194+0x2000] ;  /* 0x00200000c2b8783b */ /* 0x000f300000000200 */
[----:B------:R-:W-:Y:S01]  /*12540*/  LDSM.16.M88.4 R156, [R197] ;  /* 0x00000000c59c783b */ /* 0x000fe20000000200 */
[-C--:B-1----:R-:W-:Y:S07]  /*12550*/  HMMA.16816.F32.BF16 R4, R168, R172.reuse, R4 ;  /* 0x000000aca804723c */ /* 0x082fee0000041804 */
[----:B------:R-:W1:Y:S01]  /*12560*/  LDSM.16.M88.4 R160, [R191] ;  /* 0x00000000bfa0783b */ /* 0x000e620000000200 */
[C---:B------:R-:W-:Y:S07]  /*12570*/  HMMA.16816.F32.BF16 R8, R176.reuse, R172, R8 ;  /* 0x000000acb008723c */ /* 0x040fee0000041808 */
[----:B------:R-:W0:Y:S01]  /*12580*/  LDGDEPBAR ;  /* 0x00000000000079af */ /* 0x000e220000000000 */
[-C--:B------:R-:W-:Y:S08]  /*12590*/  HMMA.16816.F32.BF16 R12, R176, R174.reuse, R12 ;  /* 0x000000aeb00c723c */ /* 0x080ff0000004180c */
[C---:B------:R-:W-:Y:S01]  /*125a0*/  HMMA.16816.F32.BF16 R16, R168.reuse, R174, R16 ;  /* 0x000000aea810723c */ /* 0x040fe20000041810 */
[----:B------:R-:W1:Y:S07]  /*125b0*/  LDSM.16.M88.4 R172, [R197+0x2000] ;  /* 0x00200000c5ac783b */ /* 0x000e6e0000000200 */
[-C--:B------:R-:W-:Y:S08]  /*125c0*/  HMMA.16816.F32.BF16 R20, R168, R180.reuse, R20 ;  /* 0x000000b4a814723c */ /* 0x080ff00000041814 */
[C---:B------:R-:W-:Y:S08]  /*125d0*/  HMMA.16816.F32.BF16 R24, R176.reuse, R180, R24 ;  /* 0x000000b4b018723c */ /* 0x040ff00000041818 */
[-C--:B------:R-:W-:Y:S08]  /*125e0*/  HMMA.16816.F32.BF16 R28, R176, R182.reuse, R28 ;  /* 0x000000b6b01c723c */ /* 0x080ff0000004181c */
[C---:B------:R-:W-:Y:S08]  /*125f0*/  HMMA.16816.F32.BF16 R32, R168.reuse, R182, R32 ;  /* 0x000000b6a820723c */ /* 0x040ff00000041820 */
[-C--:B--2---:R-:W-:Y:S08]  /*12600*/  HMMA.16816.F32.BF16 R36, R168, R152.reuse, R36 ;  /* 0x00000098a824723c */ /* 0x084ff00000041824 */
        /* <DEDUP_REMOVED lines=16> */
[----:B------:R1:W2:Y:S04]  /*12710*/  MUFU.TANH R187, R0 ;  /* 0x0000000000bb7308 */ /* 0x0002a80000002400 */
[----:B-----5:R-:W-:Y:S02]  /*12720*/  FMUL.FTZ R3, R10, c[0x0][0x320] ;  /* 0x0000c8000a037a20 */ /* 0x020fe40000410000 */
        /* <DEDUP_REMOVED lines=41> */
[----:B------:R-:W-:Y:S01]  /*129c0*/  IADD3 R5, R213, R215, RZ ;  /* 0x000000d7d5057210 */ /* 0x000fe20007ffe0ff */
[-C--:B------:R-:W-:Y:S01]  /*129d0*/  HMMA.16816.F32.BF16 R60, R172, R6.reuse, R60 ;  /* 0x00000006ac3c723c */ /* 0x080fe2000004183c */
[----:B------:R-:W-:Y:S02]  /*129e0*/  MOV R213, c[0x0][0x2c4] ;  /* 0x0000b10000d57a02 */ /* 0x000fe40000000f00 */
[----:B------:R1:W1:Y:S02]  /*129f0*/  MUFU.TANH R222, R0 ;  /* 0x0000000000de7308 */ /* 0x0002640000002400 */
[----:B------:R-:W-:Y:S03]  /*12a00*/  ISETP.NE.AND P2, PT, R213, 0x1, PT ;  /* 0x00000001d500780c */ /* 0x000fe60003f45270 */
[C---:B------:R-:W-:Y:S05]  /*12a10*/  HMMA.16816.F32.BF16 R64, R156.reuse, R6, R64 ;  /* 0x000000069c40723c */ /* 0x040fea0000041840 */
[----:B------:R3:W3:Y:S02]  /*12a20*/  MUFU.TANH R176, R2 ;  /* 0x0000000200b07308 */ /* 0x0006e40000002400 */
[----:B------:R-:W-:Y:S01]  /*12a30*/  @P0 MOV R6, R226 ;  /* 0x000000e200060202 */ /* 0x000fe20000000f00 */
[-C--:B-----5:R-:W-:Y:S04]  /*12a40*/  HMMA.16816.F32.BF16 R68, R156, R8.reuse, R68 ;  /* 0x000000089c44723c */ /* 0x0a0fe80000041844 */
[----:B------:R-:W-:Y:S01]  /*12a50*/  @P0 MOV R7, R217 ;  /* 0x000000d900070202 */ /* 0x000fe20000000f00 */
[----:B--2---:R-:W-:Y:S03]  /*12a60*/  FMUL.FTZ R3, R57, c[0x0][0x320] ;  /* 0x0000c80039037a20 */ /* 0x004fe60000410000 */
[C---:B------:R-:W-:Y:S04]  /*12a70*/  HMMA.16816.F32.BF16 R72, R172.reuse, R8, R72 ;  /* 0x00000008ac48723c */ /* 0x040fe80000041848 */
[----:B-1----:R-:W-:Y:S03]  /*12a80*/  FMUL.FTZ R0, R15, c[0x0][0x320] ;  /* 0x0000c8000f007a20 */ /* 0x002fe60000410000 */
[----:B------:R-:W-:Y:S01]  /*12a90*/  @P0 MOV R9, c[0x0][0x1e0] ;  /* 0x0000780000090a02 */ /* 0x000fe20000000f00 */
[----:B------:R1:W2:Y:S01]  /*12aa0*/  MUFU.TANH R221, R0 ;  /* 0x0000000000dd7308 */ /* 0x0002a20000002400 */
[-C--:B------:R-:W-:Y:S03]  /*12ab0*/  HMMA.16816.F32.BF16 R76, R172, R10.reuse, R76 ;  /* 0x0000000aac4c723c */ /* 0x080fe6000004184c */
[----:B---3--:R-:W-:Y:S01]  /*12ac0*/  FMUL.FTZ R2, R58, c[0x0][0x320] ;  /* 0x0000c8003a027a20 */ /* 0x008fe20000410000 */
[----:B------:R-:W-:Y:S04]  /*12ad0*/  MOV R58, c[0x0][0x32c] ;  /* 0x0000cb00003a7a02 */ /* 0x000fe80000000f00 */
[----:B------:R-:W-:Y:S04]  /*12ae0*/  HMMA.16816.F32.BF16 R80, R156, R10, R80 ;  /* 0x0000000a9c50723c */ /* 0x000fe80000041850 */
[----:B------:R-:W-:Y:S01]  /*12af0*/  ISETP.GE.AND P5, PT, R58, 0x1, PT ;  /* 0x000000013a00780c */ /* 0x000fe20003fa6270 */
[----:B-1----:R-:W-:Y:S11]  /*12b00*/  FMUL.FTZ R0, R16, c[0x0][0x320] ;  /* 0x0000c80010007a20 */ /* 0x002ff60000410000 */
[----:B------:R-:W-:Y:S01]  /*12b10*/  FMUL.FTZ R4, R78, c[0x0][0x320] ;  /* 0x0000c8004e047a20 */ /* 0x000fe20000410000 */
[----:B------:R1:W3:Y:S02]  /*12b20*/  MUFU.TANH R15, R0 ;  /* 0x00000000000f7308 */ /* 0x0002e40000002400 */
        /* <DEDUP_REMOVED lines=54> */
[----:B------:R5:W1:Y:S02]  /*12e90*/  MUFU.TANH R171, R0 ;  /* 0x0000000000ab7308 */ /* 0x000a640000002400 */
[----:B-----5:R-:W-:Y:S08]  /*12ea0*/  FMUL.FTZ R0, R47, c[0x0][0x320] ;  /* 0x0000c8002f007a20 */ /* 0x020ff00000410000 */
        /* <DEDUP_REMOVED lines=10> */
[----:B------:R5:W1:Y:S10]  /*12f50*/  MUFU.TANH R52, R2 ;  /* 0x0000000200347308 */ /* 0x000a740000002400 */
[----:B------:R1:W1:Y:S01]  /*12f60*/  MUFU.TANH R30, R0 ;  /* 0x00000000001e7308 */ /* 0x0002620000002400 */
[----:B-----5:R-:W-:Y:S01]  /*12f70*/  @P0 IADD3 R2, R205, -0x1, RZ ;  /* 0xffffffffcd020810 */ /* 0x020fe20007ffe0ff */
[----:B-1----:R-:W-:Y:S08]  /*12f80*/  FMUL.FTZ R0, R53, c[0x0][0x320] ;  /* 0x0000c80035007a20 */ /* 0x002ff00000410000 */
[----:B------:R1:W1:Y:S02]  /*12f90*/  MUFU.TANH R25, R0 ;  /* 0x0000000000197308 */ /* 0x0002640000002400 */
[----:B-1----:R-:W-:Y:S08]  /*12fa0*/  FMUL.FTZ R0, R54, c[0x0][0x320] ;  /* 0x0000c80036007a20 */ /* 0x002ff00000410000 */
[----:B------:R1:W1:Y:S10]  /*12fb0*/  MUFU.TANH R54, R4 ;  /* 0x0000000400367308 */ /* 0x0002740000002400 */
[----:B------:R5:W2:Y:S01]  /*12fc0*/  MUFU.TANH R39, R0 ;  /* 0x0000000000277308 */ /* 0x000aa20000002400 */
[----:B-1----:R-:W-:Y:S01]  /*12fd0*/  @P0 SHF.L.U32 R4, R9, 0x5, RZ ;  /* 0x0000000509040819 */ /* 0x002fe200000006ff */
[----:B-----5:R-:W-:Y:S08]  /*12fe0*/  FMUL.FTZ R0, R55, c[0x0][0x320] ;  /* 0x0000c80037007a20 */ /* 0x020ff00000410000 */
[----:B------:R1:W1:Y:S02]  /*12ff0*/  MUFU.TANH R35, R0 ;  /* 0x0000000000237308 */ /* 0x0002640000002400 */
[----:B-1----:R-:W-:Y:S02]  /*13000*/  FMUL.FTZ R0, R56, c[0x0][0x320] ;  /* 0x0000c80038007a20 */ /* 0x002fe40000410000 */
[----:B------:R-:W5:Y:S06]  /*13010*/  LDL R56, [R1] ;  /* 0x0000000001387983 */ /* 0x000f6c0000100800 */
        /* <DEDUP_REMOVED lines=37> */
[----:B-1----:R-:W-:Y:S05]  /*13270*/  @P0 SHF.R.S32.HI R0, RZ, 0x1f, R2 ;  /* 0x0000001fff000819 */ /* 0x002fea0000011402 */
[----:B------:R-:W-:Y:S04]  /*13280*/  @P0 IMAD R0, R0, c[0x0][0x1e0], RZ ;  /* 0x0000780000000a24 */ /* 0x000fe800078e02ff */
[C---:B------:R-:W-:Y:S02]  /*13290*/  @P0 IMAD R0, R2.reuse, c[0x0][0x1e4], R0 ;  /* 0x0000790002000a24 */ /* 0x040fe400078e0200 */
[----:B------:R-:W-:Y:S05]  /*132a0*/  @P0 IMAD.WIDE.U32 R2, R2, c[0x0][0x1e0], RZ ;  /* 0x0000780002020a25 */ /* 0x000fea00078e00ff */
[----:B------:R-:W-:Y:S01]  /*132b0*/  @P0 IADD3 R0, R3, R0, RZ ;  /* 0x0000000003000210 */ /* 0x000fe20007ffe0ff */
[----:B------:R-:W-:Y:S04]  /*132c0*/  @P0 IMAD.WIDE.U32 R6, R2, 0x50, R6 ;  /* 0x0000005002060825 */ /* 0x000fe800078e0006 */
[----:B------:R-:W-:Y:S01]  /*132d0*/  @P0 IMAD R0, R0, 0x50, RZ ;  /* 0x0000005000000824 */ /* 0x000fe200078e02ff */
[----:B------:R-:W-:Y:S01]  /*132e0*/  @P0 LEA R2, P1, R6, c[0x0][0x1c8], 0x1 ;  /* 0x0000720006020a11 */ /* 0x000fe200078208ff */
[----:B------:R-:W-:Y:S03]  /*132f0*/  FMUL.FTZ R3, R79, c[0x0][0x320] ;  /* 0x0000c8004f037a20 */ /* 0x000fe60000410000 */
[----:B------:R-:W-:Y:S01]  /*13300*/  @P0 IADD3 R0, R7, R0, RZ ;  /* 0x0000000007000210 */ /* 0x000fe20007ffe0ff */
[----:B------:R-:W-:Y:S01]  /*13310*/  FMUL.FTZ R7, R80, c[0x0][0x320] ;  /* 0x0000c80050077a20 */ /* 0x000fe20000410000 */
[----:B------:R1:W1:Y:S10]  /*13320*/  MUFU.TANH R55, R3 ;  /* 0x0000000300377308 */ /* 0x0002740000002400 */
[----:B------:R2:W2:Y:S01]  /*13330*/  MUFU.TANH R11, R7 ;  /* 0x00000007000b7308 */ /* 0x0004a20000002400 */
[----:B-1----:R-:W-:Y:S01]  /*13340*/  @P0 LEA.HI.X R3, R6, c[0x0][0x1cc], R0, 0x1, P1 ;  /* 0x0000730006030a11 */ /* 0x002fe200008f0c00 */
[----:B------:R-:W-:Y:S01]  /*13350*/  @P2 IMAD.HI.U32 R6, R5, c[0x0][0x2c8], RZ ;  /* 0x0000b20005062a27 */ /* 0x000fe200078e00ff */
[----:B------:R-:W-:Y:S02]  /*13360*/  @P0 IADD3 R8, P1, R2, R4, RZ ;  /* 0x0000000402080210 */ /* 0x000fe40007f3e0ff */
[----:B------:R-:W-:Y:S01]  /*13370*/  @P0 SHF.L.U64.HI R0, R9, R211, c[0x0][0x1e4] ;  /* 0x0000790009000619 */ /* 0x000fe200000102d3 */
[----:B------:R-:W-:Y:S01]  /*13380*/  @!PT LDS RZ, [RZ] ;  /* 0x00000000fffff984 */ /* 0x000fe20000000800 */
[----:B------:R-:W-:Y:S01]  /*13390*/  @!PT LDS RZ, [RZ] ;  /* 0x00000000fffff984 */ /* 0x000fe20000000800 */
[----:B------:R-:W-:Y:S01]  /*133a0*/  @!PT LDS RZ, [RZ] ;  /* 0x00000000fffff984 */ /* 0x000fe20000000800 */
[----:B------:R1:W-:Y:S01]  /*133b0*/  @P0 LDGSTS.E.BYPASS.LTC128B.128 [R207+0x2900], [R2.64], !P4 ;  /* 0x0290000002cf0fae */ /* 0x0003e2000e101d48 */
[----:B------:R-:W-:Y:S02]  /*133c0*/  @P2 SHF.R.U32.HI R5, RZ, c[0x0][0x2cc], R6 ;  /* 0x0000b300ff052a19 */ /* 0x000fe40000011606 */
[----:B------:R-:W-:Y:S01]  /*133d0*/  @P0 IADD3.X R9, R3, R0, RZ, P1, !PT ;  /* 0x0000000003090210 */ /* 0x000fe20000ffe4ff */
[----:B--2---:R-:W-:Y:S01]  /*133e0*/  FMUL.FTZ R7, R81, c[0x0][0x320] ;  /* 0x0000c80051077a20 */ /* 0x004fe20000410000 */
[-C--:B------:R-:W-:Y:S03]  /*133f0*/  @P0 IADD3 R6, P3, R8, R4.reuse, RZ ;  /* 0x0000000408060210 */ /* 0x080fe60007f7e0ff */
[----:B------:R2:W-:Y:S01]  /*13400*/  @P0 LDGSTS.E.BYPASS.LTC128B.128 [R207+0x3100], [R8.64], !P4 ;  /* 0x0310000008cf0fae */ /* 0x0005e2000e101d48 */
[----:B------:R3:W2:Y:S01]  /*13410*/  MUFU.TANH R10, R7 ;  /* 0x00000007000a7308 */ /* 0x0006a20000002400 */
[----:B-1----:R-:W-:Y:S02]  /*13420*/  @P0 IADD3 R2, P2, R6, R4, RZ ;  /* 0x0000000406020210 */ /* 0x002fe40007f5e0ff */
[----:B---3--:R-:W-:Y:S02]  /*13430*/  @P0 IADD3.X R7, R9, R0, RZ, P3, !PT ;  /* 0x0000000009070210 */ /* 0x008fe40001ffe4ff */
[----:B--2---:R-:W-:Y:S01]  /*13440*/  @P0 IADD3 R8, P1, R2, R4, RZ ;  /* 0x0000000402080210 */ /* 0x004fe20007f3e0ff */
[----:B------:R-:W-:Y:S01]  /*13450*/  FMUL.FTZ R4, R82, c[0x0][0x320] ;  /* 0x0000c80052047a20 */ /* 0x000fe20000410000 */
[-C--:B------:R-:W-:Y:S01]  /*13460*/  @P0 IADD3.X R3, R7, R0.reuse, RZ, P2, !PT ;  /* 0x0000000007030210 */ /* 0x080fe200017fe4ff */
[----:B------:R1:W-:Y:S02]  /*13470*/  @P0 LDGSTS.E.BYPASS.LTC128B.128 [R207+0x3900], [R6.64], !P4 ;  /* 0x0390000006cf0fae */ /* 0x0003e4000e101d48 */
[----:B------:R2:W3:Y:S01]  /*13480*/  MUFU.TANH R12, R4 ;  /* 0x00000004000c7308 */ /* 0x0004e20000002400 */
[----:B------:R-:W-:Y:S01]  /*13490*/  @P0 IADD3.X R9, R3, R0, RZ, P1, !PT ;  /* 0x0000000003090210 */ /* 0x000fe20000ffe4ff */
[----:B------:R-:W-:Y:S04]  /*134a0*/  IMAD R0, R205, -0x50, RZ ;  /* 0xffffffb0cd007824 */ /* 0x000fe800078e02ff */
[----:B------:R1:W-:Y:S08]  /*134b0*/  @P0 LDGSTS.E.BYPASS.LTC128B.128 [R207+0x4100], [R2.64], !P4 ;  /* 0x0410000002cf0fae */ /* 0x0003f0000e101d48 */
[----:B------:R3:W-:Y:S08]  /*134c0*/  @P0 LDGSTS.E.BYPASS.LTC128B.128 [R207+0x4900], [R8.64], !P4 ;  /* 0x0490000008cf0fae */ /* 0x0007f0000e101d48 */
[----:B------:R-:W0:Y:S08]  /*134d0*/  LDGDEPBAR ;  /* 0x00000000000079af */ /* 0x000e300000000000 */
[----:B--2---:R-:W2:Y:S01]  /*134e0*/  SHFL.IDX PT, R4, R5, RZ, 0x1c1f ;  /* 0x001c1fff05047589 */ /* 0x004ea200000e0000 */
[----:B-1----:R-:W-:Y:S04]  /*134f0*/  FMUL.FTZ R2, R83, c[0x0][0x320] ;  /* 0x0000c80053027a20 */ /* 0x002fe80000410000 */
[----:B---3--:R5:W1:Y:S02]  /*13500*/  MUFU.TANH R9, R2 ;  /* 0x0000000200097308 */ /* 0x008a640000002400 */
[----:B-----5:R-:W-:Y:S04]  /*13510*/  IADD3 R2, -R56, 0x1, R0 ;  /* 0x0000000138027810 */ /* 0x020fe80007ffe100 */
[----:B------:R-:W-:Y:S04]  /*13520*/  IADD3 R2, -R243, R2, R244 ;  /* 0x00000002f3027210 */ /* 0x000fe80007ffe1f4 */
[C---:B------:R-:W-:Y:S02]  /*13530*/  IADD3 R6, R2.reuse, c[0x0][0x328], RZ ;  /* 0x0000ca0002067a10 */ /* 0x040fe40007ffe0ff */
[----:B------:R-:W-:Y:S02]  /*13540*/  IADD3 R7, R2, UR4, RZ ;  /* 0x0000000402077c10 */ /* 0x000fe4000fffe0ff */
[----:B--2---:R-:W-:Y:S02]  /*13550*/  IADD3 R3, R6, R4, RZ ;  /* 0x0000000406037210 */ /* 0x004fe40007ffe0ff */
        /* <DEDUP_REMOVED lines=13> */
.L_x_634:
[----:B------:R-:W-:Y:S04]  /*13630*/  MOV R8, c[0x0][0x32c] ;  /* 0x0000cb0000087a02 */ /* 0x000fe80000000f00 */
[----:B------:R-:W-:-:S13]  /*13640*/  ISETP.NE.AND P0, PT, R8, 0x1, PT ;  /* 0x000000010800780c */ /* 0x000fda0003f05270 */
[----:B------:R-:W-:Y:S05]  /*13650*/  @P0 IMAD.HI.U32 R8, R4, c[0x0][0x330], RZ ;  /* 0x0000cc0004080a27 */ /* 0x000fea00078e00ff */
[----:B------:R-:W-:Y:S02]  /*13660*/  @P0 SHF.R.U32.HI R4, RZ, c[0x0][0x334], R8 ;  /* 0x0000cd00ff040a19 */ /* 0x000fe40000011608 */
.L_x_635:
[----:B------:R-:W-:Y:S05]  /*13670*/  BSYNC B0 ;  /* 0x0000000000007941 */ /* 0x000fea0003800000 */
.L_x_633:
[----:B------:R-:W-:Y:S04]  /*13680*/  IMAD.IADD R8, R0, 0x1, -R56 ;  /* 0x0000000100087824 */ /* 0x000fe800078e0a38 */
[----:B------:R-:W-:Y:S05]  /*13690*/  IMAD R4, R4, c[0x0][0x32c], R8 ;  /* 0x0000cb0004047a24 */ /* 0x000fea00078e0208 */
[----:B------:R-:W-:Y:S02]  /*136a0*/  IADD3 R8, R4, c[0x0][0x32c], RZ ;  /* 0x0000cb0004087a10 */ /* 0x000fe40007ffe0ff */
[----:B------:R-:W-:Y:S02]  /*136b0*/  IMNMX R2, R2, R4, !PT ;  /* 0x0000000402027217 */ /* 0x000fe40007800200 */
[----:B------:R-:W-:Y:S02]  /*136c0*/  IMNMX R3, R3, R8, PT ;  /* 0x0000000803037217 */ /* 0x000fe40003800200 */
.L_x_632:
        /* <DEDUP_REMOVED lines=27> */
[----:B------:R-:W-:Y:S02]  /*13880*/  ISETP.LT.OR P0, PT, R3, 0xa, P0 ;  /* 0x0000000a0300780c */ /* 0x000fe40000701670 */
[----:B------:R-:W-:Y:S02]  /*13890*/  LOP3.LUT R204, R204, 0xffffff7f, RZ, 0xc0, !PT ;  /* 0xffffff7fcccc7812 */ /* 0x000fe400078ec0ff */
[----:B------:R-:W-:Y:S02]  /*138a0*/  FSEL R18, R169, -INF , !P0 ;  /* 0xff800000a9127808 */ /* 0x000fe40004000000 */
[----:B------:R-:W-:Y:S02]  /*138b0*/  ISETP.GT.AND P0, PT, R2, 0x10, !P1 ;  /* 0x000000100200780c */ /* 0x000fe40004f04270 */
[----:B------:R-:W-:Y:S02]  /*138c0*/  ISETP.GE.AND P2, PT, R0, 0x3a, PT ;  /* 0x0000003a0000780c */ /* 0x000fe40003f46270 */
[----:B------:R-:W-:Y:S02]  /*138d0*/  ISETP.LT.OR P0, PT, R3, 0x11, P0 ;  /* 0x000000110300780c */ /* 0x000fe40000701670 */
        /* <DEDUP_REMOVED lines=93> */
.L_x_638:
[----:B------:R-:W-:Y:S04]  /*13eb0*/  MOV R8, c[0x0][0x32c] ;  /* 0x0000cb0000087a02 */ /* 0x000fe80000000f00 */
[----:B------:R-:W-:-:S13]  /*13ec0*/  ISETP.NE.AND P0, PT, R8, 0x1, PT ;  /* 0x000000010800780c */ /* 0x000fda0003f05270 */
[----:B------:R-:W-:Y:S05]  /*13ed0*/  @P0 IMAD.HI.U32 R8, R4, c[0x0][0x330], RZ ;  /* 0x0000cc0004080a27 */ /* 0x000fea00078e00ff */
[----:B------:R-:W-:Y:S02]  /*13ee0*/  @P0 SHF.R.U32.HI R4, RZ, c[0x0][0x334], R8 ;  /* 0x0000cd00ff040a19 */ /* 0x000fe40000011608 */
.L_x_639:
[----:B------:R-:W-:Y:S05]  /*13ef0*/  BSYNC B0 ;  /* 0x0000000000007941 */ /* 0x000fea0003800000 */
.L_x_637:
[----:B------:R-:W-:Y:S04]  /*13f00*/  IMAD.IADD R8, R0, 0x1, -R56 ;  /* 0x0000000100087824 */ /* 0x000fe800078e0a38 */
[----:B------:R-:W-:Y:S05]  /*13f10*/  IMAD R4, R4, c[0x0][0x32c], R8 ;  /* 0x0000cb0004047a24 */ /* 0x000fea00078e0208 */
[----:B------:R-:W-:Y:S02]  /*13f20*/  IADD3 R8, R4, c[0x0][0x32c], RZ ;  /* 0x0000cb0004087a10 */ /* 0x000fe40007ffe0ff */
[----:B------:R-:W-:Y:S02]  /*13f30*/  IMNMX R3, R3, R4, !PT ;  /* 0x0000000403037217 */ /* 0x000fe40007800200 */
[----:B------:R-:W-:Y:S02]  /*13f40*/  IMNMX R2, R2, R8, PT ;  /* 0x0000000802027217 */ /* 0x000fe40003800200 */
.L_x_636:
        /* <DEDUP_REMOVED lines=91> */
.L_x_642:
[----:B------:R-:W-:Y:S04]  /*14500*/  MOV R8, c[0x0][0x32c] ;  /* 0x0000cb0000087a02 */ /* 0x000fe80000000f00 */
[----:B------:R-:W-:-:S13]  /*14510*/  ISETP.NE.AND P0, PT, R8, 0x1, PT ;  /* 0x000000010800780c */ /* 0x000fda0003f05270 */
[----:B------:R-:W-:Y:S05]  /*14520*/  @P0 IMAD.HI.U32 R8, R4, c[0x0][0x330], RZ ;  /* 0x0000cc0004080a27 */ /* 0x000fea00078e00ff */
[----:B------:R-:W-:Y:S02]  /*14530*/  @P0 SHF.R.U32.HI R4, RZ, c[0x0][0x334], R8 ;  /* 0x0000cd00ff040a19 */ /* 0x000fe40000011608 */
.L_x_643:
[----:B------:R-:W-:Y:S05]  /*14540*/  BSYNC B0 ;  /* 0x0000000000007941 */ /* 0x000fea0003800000 */
.L_x_641:
[----:B------:R-:W-:Y:S04]  /*14550*/  IMAD.IADD R8, R0, 0x1, -R56 ;  /* 0x0000000100087824 */ /* 0x000fe800078e0a38 */
[----:B------:R-:W-:Y:S05]  /*14560*/  IMAD R4, R4, c[0x0][0x32c], R8 ;  /* 0x0000cb0004047a24 */ /* 0x000fea00078e0208 */
[----:B------:R-:W-:Y:S02]  /*14570*/  IADD3 R8, R4, c[0x0][0x32c], RZ ;  /* 0x0000cb0004087a10 */ /* 0x000fe40007ffe0ff */
[----:B------:R-:W-:Y:S02]  /*14580*/  IMNMX R3, R3, R4, !PT ;  /* 0x0000000403037217 */ /* 0x000fe40007800200 */
[----:B------:R-:W-:Y:S02]  /*14590*/  IMNMX R2, R2, R8, PT ;  /* 0x0000000802027217 */ /* 0x000fe40003800200 */
.L_x_640:
        /* <DEDUP_REMOVED lines=91> */
.L_x_646:
[----:B------:R-:W-:Y:S04]  /*14b50*/  MOV R5, c[0x0][0x32c] ;  /* 0x0000cb0000057a02 */ /* 0x000fe80000000f00 */
[----:B------:R-:W-:-:S13]  /*14b60*/  ISETP.NE.AND P0, PT, R5, 0x1, PT ;  /* 0x000000010500780c */ /* 0x000fda0003f05270 */
[----:B------:R-:W-:Y:S05]  /*14b70*/  @P0 IMAD.HI.U32 R5, R4, c[0x0][0x330], RZ ;  /* 0x0000cc0004050a27 */ /* 0x000fea00078e00ff */
[----:B------:R-:W-:Y:S02]  /*14b80*/  @P0 SHF.R.U32.HI R4, RZ, c[0x0][0x334], R5 ;  /* 0x0000cd00ff040a19 */ /* 0x000fe40000011605 */
.L_x_647:
[----:B------:R-:W-:Y:S05]  /*14b90*/  BSYNC B0 ;  /* 0x0000000000007941 */ /* 0x000fea0003800000 */
.L_x_645:
[----:B------:R-:W-:Y:S04]  /*14ba0*/  IMAD.IADD R0, R0, 0x1, -R56 ;  /* 0x0000000100007824 */ /* 0x000fe800078e0a38 */
[----:B------:R-:W-:Y:S05]  /*14bb0*/  IMAD R0, R4, c[0x0][0x32c], R0 ;  /* 0x0000cb0004007a24 */ /* 0x000fea00078e0200 */
[----:B------:R-:W-:Y:S02]  /*14bc0*/  IADD3 R4, R0, c[0x0][0x32c], RZ ;  /* 0x0000cb0000047a10 */ /* 0x000fe40007ffe0ff */
[----:B------:R-:W-:Y:S02]  /*14bd0*/  IMNMX R2, R2, R0, !PT ;  /* 0x0000000002027217 */ /* 0x000fe40007800200 */
[----:B------:R-:W-:Y:S02]  /*14be0*/  IMNMX R3, R3, R4, PT ;  /* 0x0000000403037217 */ /* 0x000fe40003800200 */
.L_x_644:
        /* <DEDUP_REMOVED lines=164> */
[----:B----4-:R-:W-:Y:S02]  /*15630*/  F2FP.BF16.PACK_AB R76, R48, R45 ;  /* 0x0000002d304c723e */ /* 0x010fe400000010ff */
[----:B------:R-:W-:Y:S01]  /*15640*/  FMNMX.FTZ R6, R58, R6, !PT ;  /* 0x000000063a067209 */ /* 0x000fe20007810000 */
[----:B------:R1:W-:Y:S01]  /*15650*/  MUFU.EX2 R63, R5 ;  /* 0x00000005003f7308 */ /* 0x0003e20000000800 */
[----:B------:R-:W-:Y:S02]  /*15660*/  LOP3.LUT P6, RZ, R204, 0x4000, RZ, 0xc0, !PT ;  /* 0x00004000ccff7812 */ /* 0x000fe400078cc0ff */
[----:B------:R-:W-:Y:S02]  /*15670*/  FMNMX.FTZ R0, R62, R6, !PT ;  /* 0x000000063e007209 */ /* 0x000fe40007810000 */
[----:B------:R-:W-:Y:S02]  /*15680*/  ISETP.GT.AND P3, PT, R2, 0x49, !P6 ;  /* 0x000000490200780c */ /* 0x000fe40007764270 */
[----:B------:R-:W-:Y:S02]  /*15690*/  FMNMX.FTZ R0, R154, R0, !PT ;  /* 0x000000009a007209 */ /* 0x000fe40007810000 */
[----:B------:R-:W-:Y:S01]  /*156a0*/  ISETP.LT.OR P3, PT, R3, 0x4a, P3 ;  /* 0x0000004a0300780c */ /* 0x000fe20001f61670 */
[----:B------:R2:W3:Y:S01]  /*156b0*/  MUFU.EX2 R60, R7 ;  /* 0x00000007003c7308 */ /* 0x0004e20000000800 */
[----:B------:R-:W-:Y:S02]  /*156c0*/  FMNMX.FTZ R0, R162, R0, !PT ;  /* 0x00000000a2007209 */ /* 0x000fe40007810000 */
[----:B------:R-:W-:Y:S02]  /*156d0*/  FSEL R73, R55, -INF , !P3 ;  /* 0xff80000037497808 */ /* 0x000fe40005800000 */
[----:B------:R-:W-:Y:S01]  /*156e0*/  FMNMX.FTZ R0, R163, R0, !PT ;  /* 0x00000000a3007209 */ /* 0x000fe20007810000 */
[----:B------:R-:W-:Y:S01]  /*156f0*/  LDSM.16.MT88.4 R52, [R190] ;  /* 0x00000000be34783b */ /* 0x000fe20000004200 */
[--C-:B-1----:R-:W-:Y:S04]  /*15700*/  FFMA.FTZ R5, R10, c[0x0][0x2d0], -R75.reuse ;  /* 0x0000b4000a057a23 */ /* 0x102fe8000001084b */
[----:B------:R1:W-:Y:S03]  /*15710*/  MUFU.EX2 R47, R5 ;  /* 0x00000005002f7308 */ /* 0x0003e60000000800 */
[----:B--2---:R-:W2:Y:S01]  /*15720*/  SHFL.BFLY PT, R7, R4, 0x1, 0x1f ;  /* 0x0c201f0004077f89 */ /* 0x004ea200000e0000 */
[----:B---3--:R-:W-:Y:S01]  /*15730*/  F2FP.BF16.PACK_AB R78, R63, R60 ;  /* 0x0000003c3f4e723e */ /* 0x008fe200000010ff */
[--C-:B-1----:R-:W-:Y:S05]  /*15740*/  FFMA.FTZ R5, R11, c[0x0][0x2d0], -R75.reuse ;  /* 0x0000b4000b057a23 */ /* 0x102fea000001084b */
        /* <DEDUP_REMOVED lines=76> */
[----:B------:R-:W-:Y:S02]  /*15c10*/  FMUL.FTZ R33, R69, R117 ;  /* 0x0000007545217220 */ /* 0x000fe40000410000 */
[--C-:B------:R-:W-:Y:S02]  /*15c20*/  FFMA.FTZ R58, R58, c[0x0][0x2d0], -R153.reuse ;  /* 0x0000b4003a3a7a23 */ /* 0x100fe40000010899 */
[--C-:B------:R-:W-:Y:S01]  /*15c30*/  FFMA.FTZ R62, R62, c[0x0][0x2d0], -R153.reuse ;  /* 0x0000b4003e3e7a23 */ /* 0x100fe20000010899 */
[----:B------:R4:W-:Y:S01]  /*15c40*/  MUFU.EX2 R246, R4 ;  /* 0x0000000400f67308 */ /* 0x0009e20000000800 */
[C---:B-1----:R-:W-:Y:S02]  /*15c50*/  FMUL.FTZ R6, R68.reuse, R90 ;  /* 0x0000005a44067220 */ /* 0x042fe40000410000 */
[C---:B------:R-:W-:Y:S02]  /*15c60*/  FMUL.FTZ R7, R68.reuse, R91 ;  /* 0x0000005b44077220 */ /* 0x040fe40000410000 */
[C---:B------:R-:W-:Y:S05]  /*15c70*/  FMUL.FTZ R18, R68.reuse, R102 ;  /* 0x0000006644127220 */ /* 0x040fea0000410000 */
        /* <DEDUP_REMOVED lines=9> */
[C---:B------:R-:W-:Y:S02]  /*15d10*/  FMUL.FTZ R13, R2.reuse, R97 ;  /* 0x00000061020d7220 */ /* 0x040fe40000410000 */
        /* <DEDUP_REMOVED lines=8> */
[C---:B------:R-:W-:Y:S01]  /*15da0*/  FMUL.FTZ R5, R69.reuse, R89 ;  /* 0x0000005945057220 */ /* 0x040fe20000410000 */
[----:B------:R-:W-:Y:S01]  /*15db0*/  MOV R113, R60 ;  /* 0x0000003c00717202 */ /* 0x000fe20000000f00 */
[C---:B------:R-:W-:Y:S01]  /*15dc0*/  FMUL.FTZ R41, R2.reuse, R125 ;  /* 0x0000007d02297220 */ /* 0x040fe20000410000 */
[----:B------:R-:W-:Y:S01]  /*15dd0*/  MOV R125, R227 ;  /* 0x000000e3007d7202 */ /* 0x000fe20000000f00 */
[----:B------:R-:W-:Y:S01]  /*15de0*/  FMUL.FTZ R44, R2, R128 ;  /* 0x00000080022c7220 */ /* 0x000fe20000410000 */
[----:B------:R1:W-:Y:S01]  /*15df0*/  MUFU.EX2 R234, R24 ;  /* 0x0000001800ea7308 */ /* 0x0003e20000000800 */
[C---:B------:R-:W-:Y:S02]  /*15e00*/  FMUL.FTZ R50, R68.reuse, R134 ;  /* 0x0000008644327220 */ /* 0x040fe40000410000 */
[----:B------:R-:W-:Y:S02]  /*15e10*/  FMUL.FTZ R51, R68, R135 ;  /* 0x0000008744337220 */ /* 0x000fe40000410000 */
[----:B--2---:R-:W-:Y:S02]  /*15e20*/  FFMA.FTZ R0, R22, c[0x0][0x2d0], -R153 ;  /* 0x0000b40016007a23 */ /* 0x004fe40000010899 */
[----:B------:R-:W2:Y:S01]  /*15e30*/  LDSM.16.MT88.4 R20, [R189] ;  /* 0x00000000bd14783b */ /* 0x000ea20000004200 */
[C---:B------:R-:W-:Y:S02]  /*15e40*/  FMUL.FTZ R57, R2.reuse, R141 ;  /* 0x0000008d02397220 */ /* 0x040fe40000410000 */
[----:B------:R4:W5:Y:S01]  /*15e50*/  MUFU.EX2 R238, R0 ;  /* 0x0000000000ee7308 */ /* 0x0009620000000800 */
[C---:B------:R-:W-:Y:S02]  /*15e60*/  FMUL.FTZ R60, R2.reuse, R144 ;  /* 0x00000090023c7220 */ /* 0x040fe40000410000 */
[C---:B------:R-:W-:Y:S02]  /*15e70*/  FMUL.FTZ R61, R2.reuse, R145 ;  /* 0x00000091023d7220 */ /* 0x040fe40000410000 */
[----:B---3--:R-:W-:Y:S02]  /*15e80*/  FMUL.FTZ R4, R69, R88 ;  /* 0x0000005845047220 */ /* 0x008fe40000410000 */
[----:B------:R-:W-:Y:S01]  /*15e90*/  LDSM.16.MT88.4 R88, [R193+0x800] ;  /* 0x00080000c158783b */ /* 0x000fe20000004200 */
[----:B------:R-:W-:Y:S04]  /*15ea0*/  FFMA.FTZ R92, R159, c[0x0][0x2d0], -R75 ;  /* 0x0000b4009f5c7a23 */ /* 0x000fe8000001084b */
[----:B------:R-:W-:Y:S01]  /*15eb0*/  MUFU.EX2 R225, R92 ;  /* 0x0000005c00e17308 */ /* 0x000fe20000000800 */
[----:B-1----:R-:W-:Y:S01]  /*15ec0*/  FMUL.FTZ R24, R2, R108 ;  /* 0x0000006c02187220 */ /* 0x002fe20000410000 */
[----:B----4-:R-:W-:Y:S02]  /*15ed0*/  FSEL R0, R3, RZ, P0 ;  /* 0x000000ff03007208 */ /* 0x010fe40000000000 */
[----:B-----5:R-:W-:Y:S02]  /*15ee0*/  F2FP.BF16.PACK_AB R65, R238, R237 ;  /* 0x000000edee41723e */ /* 0x020fe400000010ff */
[----:B------:R-:W-:Y:S01]  /*15ef0*/  ISETP.GT.AND P0, PT, R205, R239, PT ;  /* 0x000000efcd00720c */ /* 0x000fe20003f04270 */
        /* <DEDUP_REMOVED lines=10> */
[C---:B------:R-:W-:Y:S03]  /*15fa0*/  HMMA.16816.F32.BF16 R8, R64.reuse, R20, R8 ;  /* 0x000000144008723c */ /* 0x040fe60000041808 */
[----:B------:R-:W3:Y:S01]  /*15fb0*/  LDL.LU R99, [R1+0xc] ;  /* 0x00000c0001637983 */ /* 0x000ee20000300800 */
[C---:B------:R-:W-:Y:S01]  /*15fc0*/  FMUL.FTZ R14, R0.reuse, R98 ;  /* 0x00000062000e7220 */ /* 0x040fe20000410000 */
[----:B------:R-:W-:Y:S01]  /*15fd0*/  MOV R98, R47 ;  /* 0x0000002f00627202 */ /* 0x000fe20000000f00 */
[----:B------:R-:W-:Y:S01]  /*15fe0*/  FMUL.FTZ R26, R0, R110 ;  /* 0x0000006e001a7220 */ /* 0x000fe20000410000 */
[----:B------:R-:W4:Y:S01]  /*15ff0*/  LDL.LU R97, [R1+0x10] ;  /* 0x0000100001617983 */ /* 0x000f220000300800 */
[----:B------:R-:W-:Y:S03]  /*16000*/  FFMA.FTZ R20, R34, c[0x0][0x2d0], -R152 ;  /* 0x0000b40022147a23 */ /* 0x000fe60000010898 */
[-C--:B------:R-:W-:Y:S01]  /*16010*/  HMMA.16816.F32.BF16 R12, R64, R22.reuse, R12 ;  /* 0x00000016400c723c */ /* 0x080fe2000004180c */
[----:B------:R5:W-:Y:S01]  /*16020*/  MUFU.EX2 R235, R20 ;  /* 0x0000001400eb7308 */ /* 0x000be20000000800 */
[----:B------:R-:W3:Y:S01]  /*16030*/  LDL.LU R96, [R1+0x14] ;  /* 0x0000140001607983 */ /* 0x000ee20000300800 */
[----:B------:R-:W-:Y:S02]  /*16040*/  FMUL.FTZ R34, R68, R118 ;  /* 0x0000007644227220 */ /* 0x000fe40000410000 */
[C---:B------:R-:W-:Y:S01]  /*16050*/  FMUL.FTZ R27, R0.reuse, R111 ;  /* 0x0000006f001b7220 */ /* 0x040fe20000410000 */
[----:B------:R-:W3:Y:S01]  /*16060*/  LDL.LU R126, [R1+0x18] ;  /* 0x00001800017e7983 */ /* 0x000ee20000300800 */
[C---:B------:R-:W-:Y:S01]  /*16070*/  FMUL.FTZ R30, R0.reuse, R114 ;  /* 0x00000072001e7220 */ /* 0x040fe20000410000 */
[C---:B------:R-:W-:Y:S02]  /*16080*/  HMMA.16816.F32.BF16 R16, R76.reuse, R22, R16 ;  /* 0x000000164c10723c */ /* 0x040fe40000041810 */
[----:B------:R-:W-:Y:S02]  /*16090*/  LDSM.16.MT88.4 R116, [R193+0x2000] ;  /* 0x00200000c174783b */ /* 0x000fe40000004200 */
[----:B------:R-:W-:Y:S01]  /*160a0*/  FMUL.FTZ R21, R69, R105 ;  /* 0x0000006945157220 */ /* 0x000fe20000410000 */
[----:B------:R-:W-:Y:S01]  /*160b0*/  MOV R114, R59 ;  /* 0x0000003b00727202 */ /* 0x000fe20000000f00 */
[----:B------:R-:W-:Y:S01]  /*160c0*/  FMUL.FTZ R31, R0, R115 ;  /* 0x00000073001f7220 */ /* 0x000fe20000410000 */
[----:B------:R-:W-:Y:S01]  /*160d0*/  MOV R115, R48 ;  /* 0x0000003000737202 */ /* 0x000fe20000000f00 */
[C---:B------:R-:W-:Y:S04]  /*160e0*/  FMUL.FTZ R22, R68.reuse, R106 ;  /* 0x0000006a44167220 */ /* 0x040fe80000410000 */
[----:B------:R-:W-:Y:S02]  /*160f0*/  FMUL.FTZ R23, R68, R107 ;  /* 0x0000006b44177220 */ /* 0x000fe40000410000 */
[--C-:B------:R-:W-:Y:S02]  /*16100*/  FFMA.FTZ R48, R49, c[0x0][0x2d0], -R74.reuse ;  /* 0x0000b40031307a23 */ /* 0x100fe4000001084a */
[C---:B------:R-:W-:Y:S02]  /*16110*/  FMUL.FTZ R46, R0.reuse, R130 ;  /* 0x00000082002e7220 */ /* 0x040fe40000410000 */
[C---:B-----5:R-:W-:Y:S01]  /*16120*/  FMUL.FTZ R20, R69.reuse, R104 ;  /* 0x0000006845147220 */ /* 0x060fe20000410000 */
[----:B------:R5:W-:Y:S01]  /*16130*/  MUFU.EX2 R228, R48 ;  /* 0x0000003000e47308 */ /* 0x000be20000000800 */
[----:B------:R-:W-:Y:S01]  /*16140*/  FMUL.FTZ R49, R69, R133 ;  /* 0x0000008545317220 */ /* 0x000fe20000410000 */
[----:B------:R-:W-:Y:S01]  /*16150*/  MOV R104, R45 ;  /* 0x0000002d00687202 */ /* 0x000fe20000000f00 */
[C---:B------:R-:W-:Y:S02]  /*16160*/  FMUL.FTZ R47, R0.reuse, R131 ;  /* 0x00000083002f7220 */ /* 0x040fe40000410000 */
[----:B------:R-:W-:Y:S01]  /*16170*/  FMUL.FTZ R59, R0, R143 ;  /* 0x0000008f003b7220 */ /* 0x000fe20000410000 */
[-C--:B------:R-:W-:Y:S03]  /*16180*/  HMMA.16816.F32.BF16 R20, R76, R36.reuse, R20 ;  /* 0x000000244c14723c */ /* 0x080fe60000041814 */
[----:B------:R-:W-:Y:S01]  /*16190*/  FMUL.FTZ R45, R2, R129 ;  /* 0x00000081022d7220 */ /* 0x000fe20000410000 */
[----:B------:R1:W-:Y:S04]  /*161a0*/  MUFU.EX2 R130, R58 ;  /* 0x0000003a00827308 */ /* 0x0003e80000000800 */
[C---:B------:R-:W-:Y:S06]  /*161b0*/  HMMA.16816.F32.BF16 R24, R64.reuse, R36, R24 ;  /* 0x000000244018723c */ /* 0x040fec0000041818 */
[----:B------:R2:W-:Y:S01]  /*161c0*/  MUFU.EX2 R129, R62 ;  /* 0x0000003e00817308 */ /* 0x0005e20000000800 */
[--C-:B------:R-:W-:Y:S01]  /*161d0*/  FFMA.FTZ R36, R43, c[0x0][0x2d0], -R74.reuse ;  /* 0x0000b4002b247a23 */ /* 0x100fe2000001084a */
[-C--:B------:R-:W-:Y:S04]  /*161e0*/  HMMA.16816.F32.BF16 R28, R64, R38.reuse, R28 ;  /* 0x00000026401c723c */ /* 0x080fe8000004181c */
[C---:B-----5:R-:W-:Y:S02]  /*161f0*/  FMUL.FTZ R48, R69.reuse, R132 ;  /* 0x0000008445307220 */ /* 0x060fe40000410000 */
[----:B------:R-:W-:Y:S01]  /*16200*/  LDSM.16.MT88.4 R132, [R190+0x2000] ;  /* 0x00200000be84783b */ /* 0x000fe20000004200 */
[C---:B------:R-:W-:Y:S01]  /*16210*/  FMUL.FTZ R43, R0.reuse, R127 ;  /* 0x0000007f002b7220 */ /* 0x040fe20000410000 */
[C---:B------:R-:W-:Y:S01]  /*16220*/  HMMA.16816.F32.BF16 R32, R76.reuse, R38, R32 ;  /* 0x000000264c20723c */ /* 0x040fe20000041820 */
[----:B------:R5:W-:Y:S03]  /*16230*/  MUFU.EX2 R231, R36 ;  /* 0x0000002400e77308 */ /* 0x000be60000000800 */
[C---:B------:R-:W-:Y:S01]  /*16240*/  FMUL.FTZ R37, R69.reuse, R121 ;  /* 0x0000007945257220 */ /* 0x040fe20000410000 */
[----:B------:R-:W-:Y:S01]  /*16250*/  MOV R121, R223 ;  /* 0x000000df00797202 */ /* 0x000fe20000000f00 */
[----:B-1----:R-:W-:Y:S02]  /*16260*/  FMUL.FTZ R58, R0, R142 ;  /* 0x0000008e003a7220 */ /* 0x002fe40000410000 */
[C---:B------:R-:W-:Y:S01]  /*16270*/  FMUL.FTZ R38, R68.reuse, R122 ;  /* 0x0000007a44267220 */ /* 0x040fe20000410000 */
[----:B------:R-:W-:Y:S03]  /*16280*/  MOV R122, R219 ;  /* 0x000000db007a7202 */ /* 0x000fe60000000f00 */
[----:B------:R-:W-:Y:S01]  /*16290*/  FMUL.FTZ R39, R68, R123 ;  /* 0x0000007b44277220 */ /* 0x000fe20000410000 */
[----:B------:R-:W-:Y:S01]  /*162a0*/  MOV R123, R63 ;  /* 0x0000003f007b7202 */ /* 0x000fe20000000f00 */
[C---:B--2---:R-:W-:Y:S02]  /*162b0*/  FMUL.FTZ R62, R0.reuse, R146 ;  /* 0x00000092003e7220 */ /* 0x044fe40000410000 */
[----:B------:R-:W-:Y:S02]  /*162c0*/  FMUL.FTZ R63, R0, R147 ;  /* 0x00000093003f7220 */ /* 0x000fe40000410000 */
[C---:B-----5:R-:W-:Y:S01]  /*162d0*/  FMUL.FTZ R36, R69.reuse, R120 ;  /* 0x0000007845247220 */ /* 0x060fe20000410000 */
[----:B------:R-:W-:Y:S06]  /*162e0*/  MOV R120, R226 ;  /* 0x000000e200787202 */ /* 0x000fec0000000f00 */
[-C--:B------:R-:W-:Y:S08]  /*162f0*/  HMMA.16816.F32.BF16 R36, R76, R52.reuse, R36 ;  /* 0x000000344c24723c */ /* 0x080ff00000041824 */
        /* <DEDUP_REMOVED lines=14> */
[----:B------:R1:W5:Y:S01]  /*163e0*/  MUFU.EX2 R227, R80 ;  /* 0x0000005000e37308 */ /* 0x0003620000000800 */
        /* <DEDUP_REMOVED lines=13> */
[----:B-----5:R-:W-:Y:S03]  /*164c0*/  F2FP.BF16.PACK_AB R83, R227, R129 ;  /* 0x00000081e353723e */ /* 0x020fe600000010ff */
        /* <DEDUP_REMOVED lines=28> */
[----:B------:R1:W1:Y:S01]  /*16690*/  MUFU.EX2 R222, R84 ;  /* 0x0000005400de7308 */ /* 0x0002620000000800 */
[----:B--2---:R-:W-:Y:S09]  /*166a0*/  FFMA.FTZ R88, R169, c[0x0][0x2d0], -R75 ;  /* 0x0000b400a9587a23 */ /* 0x004ff2000001084b */
[----:B------:R2:W-:Y:S01]  /*166b0*/  MUFU.EX2 R210, R88 ;  /* 0x0000005800d27308 */ /* 0x0005e20000000800 */
[----:B-----5:R-:W-:Y:S09]  /*166c0*/  FFMA.FTZ R92, R164, c[0x0][0x2d0], -R153 ;  /* 0x0000b400a45c7a23 */ /* 0x020ff20000010899 */
[----:B------:R5:W-:Y:S01]  /*166d0*/  MUFU.EX2 R137, R92 ;  /* 0x0000005c00897308 */ /* 0x000be20000000800 */
[--C-:B-1----:R-:W-:Y:S09]  /*166e0*/  FFMA.FTZ R84, R172, c[0x0][0x2d0], -R74.reuse ;  /* 0x0000b400ac547a23 */ /* 0x102ff2000001084a */
[----:B------:R1:W-:Y:S01]  /*166f0*/  MUFU.EX2 R212, R84 ;  /* 0x0000005400d47308 */ /* 0x0003e20000000800 */
[--C-:B--2---:R-:W-:Y:S09]  /*16700*/  FFMA.FTZ R88, R174, c[0x0][0x2d0], -R74.reuse ;  /* 0x0000b400ae587a23 */ /* 0x104ff2000001084a */
[----:B------:R2:W-:Y:S01]  /*16710*/  MUFU.EX2 R206, R88 ;  /* 0x0000005800ce7308 */ /* 0x0005e20000000800 */
[----:B-----5:R-:W-:Y:S09]  /*16720*/  FFMA.FTZ R92, R181, c[0x0][0x2d0], -R75 ;  /* 0x0000b400b55c7a23 */ /* 0x020ff2000001084b */
[----:B------:R5:W-:Y:S01]  /*16730*/  MUFU.EX2 R174, R92 ;  /* 0x0000005c00ae7308 */ /* 0x000be20000000800 */
[----:B-1----:R-:W1:Y:S01]  /*16740*/  LDSM.16.MT88.4 R84, [R192+0x800] ;  /* 0x00080000c054783b */ /* 0x002e620000004200 */
[--C-:B--2---:R-:W-:Y:S08]  /*16750*/  FFMA.FTZ R88, R162, c[0x0][0x2d0], -R153.reuse ;  /* 0x0000b400a2587a23 */ /* 0x104ff00000010899 */
[----:B------:R2:W1:Y:S01]  /*16760*/  MUFU.EX2 R139, R88 ;  /* 0x00000058008b7308 */ /* 0x0004620000000800 */
[----:B-----5:R-:W-:Y:S08]  /*16770*/  LDSM.16.MT88.4 R92, [R190+0x1000] ;  /* 0x00100000be5c783b */ /* 0x020ff00000004200 */
[----:B--2---:R-:W2:Y:S01]  /*16780*/  LDSM.16.MT88.4 R88, [R189+0x1000] ;  /* 0x00100000bd58783b */ /* 0x004ea20000004200 */
[-C--:B-1----:R-:W-:Y:S08]  /*16790*/  HMMA.16816.F32.BF16 R52, R76, R84.reuse, R52 ;  /* 0x000000544c34723c */ /* 0x082ff00000041834 */
[C---:B------:R-:W-:Y:S07]  /*167a0*/  HMMA.16816.F32.BF16 R56, R80.reuse, R84, R56 ;  /* 0x000000545038723c */ /* 0x040fee0000041838 */
[----:B------:R-:W-:Y:S01]  /*167b0*/  FFMA.FTZ R84, R165, c[0x0][0x2d0], -R153 ;  /* 0x0000b400a5547a23 */ /* 0x000fe20000010899 */
[-C--:B------:R-:W-:Y:S03]  /*167c0*/  HMMA.16816.F32.BF16 R60, R80, R86.reuse, R60 ;  /* 0x00000056503c723c */ /* 0x080fe6000004183c */
[----:B------:R1:W5:Y:S04]  /*167d0*/  MUFU.EX2 R141, R84 ;  /* 0x00000054008d7308 */ /* 0x0003680000000800 */
[----:B------:R-:W-:Y:S01]  /*167e0*/  FFMA.FTZ R80, R183, c[0x0][0x2d0], -R74 ;  /* 0x0000b400b7507a23 */ /* 0x000fe2000001084a */
[----:B------:R-:W-:Y:S04]  /*167f0*/  HMMA.16816.F32.BF16 R64, R76, R86, R64 ;  /* 0x000000564c40723c */ /* 0x000fe80000041840 */
[----:B------:R-:W-:Y:S01]  /*16800*/  F2FP.BF16.PACK_AB R82, R222, R221 ;  /* 0x000000ddde52723e */ /* 0x000fe200000010ff */
[----:B------:R3:W-:Y:S01]  /*16810*/  MUFU.EX2 R183, R80 ;  /* 0x0000005000b77308 */ /* 0x0007e20000000800 */
[----:B------:R-:W-:Y:S02]  /*16820*/  F2FP.BF16.PACK_AB R81, R138, R139 ;  /* 0x0000008b8a51723e */ /* 0x000fe400000010ff */
[----:B------:R-:W-:Y:S04]  /*16830*/  F2FP.BF16.PACK_AB R76, R231, R232 ;  /* 0x000000e8e74c723e */ /* 0x000fe800000010ff */
[----:B------:R-:W-:Y:S02]  /*16840*/  F2FP.BF16.PACK_AB R77, R229, R230 ;  /* 0x000000e6e54d723e */ /* 0x000fe400000010ff */
[----:B------:R-:W-:Y:S02]  /*16850*/  F2FP.BF16.PACK_AB R78, R226, R228 ;  /* 0x000000e4e24e723e */ /* 0x000fe400000010ff */
[----:B------:R-:W-:Y:S01]  /*16860*/  F2FP.BF16.PACK_AB R79, R225, R224 ;  /* 0x000000e0e14f723e */ /* 0x000fe200000010ff */
[----:B-1----:R-:W1:Y:S01]  /*16870*/  LDSM.16.MT88.4 R84, [R193+0x1000] ;  /* 0x00100000c154783b */ /* 0x002e620000004200 */
[----:B-----5:R-:W-:Y:S05]  /*16880*/  F2FP.BF16.PACK_AB R83, R141, R137 ;  /* 0x000000898d53723e */ /* 0x020fea00000010ff */
[-C--:B--2---:R-:W-:Y:S03]  /*16890*/  HMMA.16816.F32.BF16 R4, R76, R88.reuse, R4 ;  /* 0x000000584c04723c */ /* 0x084fe60000041804 */
[----:B---3--:R-:W-:Y:S04]  /*168a0*/  FFMA.FTZ R80, R175, c[0x0][0x2d0], -R75 ;  /* 0x0000b400af507a23 */ /* 0x008fe8000001084b */
        /* <DEDUP_REMOVED lines=9> */
[----:B--2---:R-:W-:Y:S03]  /*16940*/  FFMA.FTZ R88, R168, c[0x0][0x2d0], -R152 ;  /* 0x0000b400a8587a23 */ /* 0x004fe60000010898 */
[----:B------:R-:W-:Y:S01]  /*16950*/  FFMA.FTZ R84, R211, c[0x0][0x2d0], -R74 ;  /* 0x0000b400d3547a23 */ /* 0x000fe2000001084a */
        /* <DEDUP_REMOVED lines=10> */
[----:B--2---:R-:W-:Y:S04]  /*16a00*/  FFMA.FTZ R84, R213, c[0x0][0x2d0], -R74 ;  /* 0x0000b400d5547a23 */ /* 0x004fe8000001084a */
        /* <DEDUP_REMOVED lines=8> */
[----:B-----5:R-:W-:Y:S09]  /*16a90*/  FFMA.FTZ R92, R180, c[0x0][0x2d0], -R153 ;  /* 0x0000b400b45c7a23 */ /* 0x020ff20000010899 */
[----:B------:R3:W-:Y:S01]  /*16aa0*/  MUFU.EX2 R156, R92 ;  /* 0x0000005c009c7308 */ /* 0x0007e20000000800 */
[----:B-1----:R-:W1:Y:S01]  /*16ab0*/  LDSM.16.MT88.4 R88, [R192+0x1000] ;  /* 0x00100000c058783b */ /* 0x002e620000004200 */
[----:B--2---:R-:W-:Y:S08]  /*16ac0*/  FFMA.FTZ R84, R209, c[0x0][0x2d0], -R75 ;  /* 0x0000b400d1547a23 */ /* 0x004ff0000001084b */
[----:B------:R2:W5:Y:S01]  /*16ad0*/  MUFU.EX2 R166, R84 ;  /* 0x0000005400a67308 */ /* 0x0005620000000800 */
[----:B---3--:R-:W-:Y:S01]  /*16ae0*/  LDSM.16.MT88.4 R92, [R193+0x1800] ;  /* 0x00180000c15c783b */ /* 0x008fe20000004200 */
[--C-:B--2---:R-:W-:Y:S01]  /*16af0*/  FFMA.FTZ R84, R215, c[0x0][0x2d0], -R74.reuse ;  /* 0x0000b400d7547a23 */ /* 0x104fe2000001084a */
[----:B-----5:R-:W-:Y:S01]  /*16b00*/  F2FP.BF16.PACK_AB R149, R166, R167 ;  /* 0x000000a7a695723e */ /* 0x020fe200000010ff */
[-C--:B-1----:R-:W-:Y:S06]  /*16b10*/  HMMA.16816.F32.BF16 R52, R76, R88.reuse, R52 ;  /* 0x000000584c34723c */ /* 0x082fec0000041834 */
[----:B------:R1:W-:Y:S01]  /*16b20*/  MUFU.EX2 R165, R84 ;  /* 0x0000005400a57308 */ /* 0x0003e20000000800 */
[----:B------:R-:W-:Y:S01]  /*16b30*/  FFMA.FTZ R74, R220, c[0x0][0x2d0], -R74 ;  /* 0x0000b400dc4a7a23 */ /* 0x000fe2000001084a */
[C---:B------:R-:W-:Y:S08]  /*16b40*/  HMMA.16816.F32.BF16 R56, R80.reuse, R88, R56 ;  /* 0x000000585038723c */ /* 0x040ff00000041838 */
[----:B------:R2:W3:Y:S01]  /*16b50*/  MUFU.EX2 R164, R74 ;  /* 0x0000004a00a47308 */ /* 0x0004e20000000800 */
[--C-:B------:R-:W-:Y:S01]  /*16b60*/  FFMA.FTZ R88, R182, c[0x0][0x2d0], -R153.reuse ;  /* 0x0000b400b6587a23 */ /* 0x100fe20000010899 */
[-C--:B------:R-:W-:Y:S08]  /*16b70*/  HMMA.16816.F32.BF16 R60, R80, R90.reuse, R60 ;  /* 0x0000005a503c723c */ /* 0x080ff0000004183c */
[----:B------:R-:W5:Y:S01]  /*16b80*/  MUFU.EX2 R155, R88 ;  /* 0x00000058009b7308 */ /* 0x000f620000000800 */
        /* <DEDUP_REMOVED lines=13> */
[----:B-----5:R-:W-:Y:S01]  /*16c60*/  F2FP.BF16.PACK_AB R83, R155, R156 ;  /* 0x0000009c9b53723e */ /* 0x020fe200000010ff */
[----:B------:R-:W-:Y:S08]  /*16c70*/  LDSM.16.MT88.4 R88, [R190+0x1800] ;  /* 0x00180000be58783b */ /* 0x000ff00000004200 */
        /* <DEDUP_REMOVED lines=30> */
[----:B------:R1:W2:Y:S01]  /*16e60*/  MUFU.EX2 R152, R74 ;  /* 0x0000004a00987308 */ /* 0x0002a20000000800 */
[-C--:B---3--:R-:W-:Y:S08]  /*16e70*/  HMMA.16816.F32.BF16 R52, R76, R84.reuse, R52 ;  /* 0x000000544c34723c */ /* 0x088ff00000041834 */
[C---:B------:R-:W-:Y:S07]  /*16e80*/  HMMA.16816.F32.BF16 R56, R80.reuse, R84, R56 ;  /* 0x000000545038723c */ /* 0x040fee0000041838 */
[----:B------:R-:W-:Y:S01]  /*16e90*/  MOV R85, R71 ;  /* 0x0000004700557202 */ /* 0x000fe20000000f00 */
[-C--:B------:R-:W-:Y:S04]  /*16ea0*/  HMMA.16816.F32.BF16 R60, R80, R86.reuse, R60 ;  /* 0x00000056503c723c */ /* 0x080fe8000004183c */
[----:B------:R-:W-:Y:S01]  /*16eb0*/  MOV R84, R72 ;  /* 0x0000004800547202 */ /* 0x000fe20000000f00 */
[--C-:B-1----:R-:W-:Y:S01]  /*16ec0*/  FFMA.FTZ R74, R171, c[0x0][0x2d0], -R153.reuse ;  /* 0x0000b400ab4a7a23 */ /* 0x102fe20000010899 */
[----:B--2---:R-:W-:Y:S01]  /*16ed0*/  F2FP.BF16.PACK_AB R145, R152, R154 ;  /* 0x0000009a9891723e */ /* 0x004fe200000010ff */
[----:B------:R-:W-:Y:S01]  /*16ee0*/  FFMA.FTZ R153, R73, c[0x0][0x2d0], -R153 ;  /* 0x0000b40049997a23 */ /* 0x000fe20000010899 */
[----:B------:R-:W-:Y:S01]  /*16ef0*/  HMMA.16816.F32.BF16 R64, R76, R86, R64 ;  /* 0x000000564c40723c */ /* 0x000fe20000041840 */
[----:B------:R-:W-:Y:S03]  /*16f00*/  MUFU.EX2 R75, R74 ;  /* 0x0000004a004b7308 */ /* 0x000fe60000000800 */
[----:B------:R-:W-:Y:S02]  /*16f10*/  FFMA.FTZ R73, R69, R99, R104 ;  /* 0x0000006345497223 */ /* 0x000fe40000010068 */
[----:B----4-:R-:W-:Y:S01]  /*16f20*/  FFMA.FTZ R69, R68, R97, R98 ;  /* 0x0000006144457223 */ /* 0x010fe20000010062 */
[----:B------:R-:W-:Y:S01]  /*16f30*/  MOV R86, R70 ;  /* 0x0000004600567202 */ /* 0x000fe20000000f00 */
[----:B------:R-:W-:Y:S01]  /*16f40*/  FFMA.FTZ R68, R2, R96, R247 ;  /* 0x0000006002447223 */ /* 0x000fe200000100f7 */
[-C--:B------:R-:W-:Y:S02]  /*16f50*/  HMMA.16816.F32.BF16 R88, R148, R100.reuse, R4 ;  /* 0x000000649458723c */ /* 0x080fe40000041804 */
[----:B------:R-:W1:Y:S03]  /*16f60*/  MUFU.EX2 R74, R153 ;  /* 0x00000099004a7308 */ /* 0x000e660000000800 */
[----:B------:R-:W-:Y:S01]  /*16f70*/  FADD.FTZ R2, R114, R69 ;  /* 0x0000004572027221 */ /* 0x000fe20000010000 */
[----:B------:R-:W-:Y:S01]  /*16f80*/  MOV R87, R3 ;  /* 0x0000000300577202 */ /* 0x000fe20000000f00 */
[----:B------:R-:W-:Y:S02]  /*16f90*/  FADD.FTZ R4, R115, R73 ;  /* 0x0000004973047221 */ /* 0x000fe40000010000 */
[----:B------:R-:W-:Y:S03]  /*16fa0*/  FADD.FTZ R5, R249, R68 ;  /* 0x00000044f9057221 */ /* 0x000fe60000010000 */
        /* <DEDUP_REMOVED lines=91> */
[----:B------:R-:W-:Y:S03]  /*17560*/  FADD.FTZ R2, R75, R2 ;  /* 0x000000024b027221 */ /* 0x000fe60000010000 */
[----:B------:R2:W-:Y:S01]  /*17570*/  STL [R1+0x14], R4 ;  /* 0x0000140401007387 */ /* 0x0005e20000100800 */
[----:B------:R-:W-:Y:S05]  /*17580*/  FADD.FTZ R2, R74, R2 ;  /* 0x000000024a027221 */ /* 0x000fea0000010000 */
[----:B------:R2:W-:Y:S01]  /*17590*/  STL [R1+0x18], R2 ;  /* 0x0000180201007387 */ /* 0x0005e20000100800 */
[----:B-1----:R-:W-:Y:S04]  /*175a0*/  IADD3 R0, R205, -0x1, RZ ;  /* 0xffffffffcd007810 */ /* 0x002fe80007ffe0ff */
[----:B------:R-:W-:Y:S02]  /*175b0*/  MOV R205, R0 ;  /* 0x0000000000cd7202 */ /* 0x000fe40000000f00 */
[----:B------:R-:W-:Y:S01]  /*175c0*/  MOV R0, R3 ;  /* 0x0000000300007202 */ /* 0x000fe20000000f00 */
[----:B------:R-:W-:-:S05]  /*175d0*/  @P0 BRA `(.L_x_648) ;  /* 0xffffa8e000000947 */ /* 0x000fca000383ffff */
.L_x_631:
[----:B------:R-:W-:Y:S02]  /*175e0*/  MOV R10, 0x1f ;  /* 0x0000001f000a7802 */ /* 0x000fe40000000f00 */
[----:B------:R-:W-:Y:S01]  /*175f0*/  MOV R9, 0xffffffff ;  /* 0xffffffff00097802 */ /* 0x000fe20000000f00 */
[----:B------:R-:W-:Y:S05]  /*17600*/  BRA.DIV ~URZ, `(.L_x_649) ;  /* 0x000051a27f007947 */ /* 0x000fea000b800000 */
[----:B------:R-:W3:Y:S04]  /*17610*/  LDL R3, [R1+0xc] ;  /* 0x00000c0001037983 */ /* 0x000ee80000100800 */
[----:B--23--:R2:W3:Y:S02]  /*17620*/  SHFL.BFLY PT, R2, R3, 0x2, 0x1f ;  /* 0x0c401f0003027f89 */ /* 0x00c4e400000e0000 */
.L_x_735:
[----:B--2---:R-:W2:Y:S02]  /*17630*/  LDL.LU R3, [R1+0xc] ;  /* 0x00000c0001037983 */ /* 0x004ea40000300800 */
[----:B-123--:R-:W-:Y:S01]  /*17640*/  FADD.FTZ R4, R2, R3 ;  /* 0x0000000302047221 */ /* 0x00efe20000010000 */
[----:B------:R-:W-:Y:S05]  /*17650*/  BRA.DIV ~URZ, `(.L_x_650) ;  /* 0x000051b27f007947 */ /* 0x000fea000b800000 */
[----:B------:R-:W2:Y:S04]  /*17660*/  LDL.LU R11, [R1+0x10] ;  /* 0x00001000010b7983 */ /* 0x000ea80000300800 */
[----:B------:R-:W3:Y:S04]  /*17670*/  LDL.LU R8, [R1+0x14] ;  /* 0x0000140001087983 */ /* 0x000ee80000300800 */
[----:B------:R-:W4:Y:S04]  /*17680*/  LDL.LU R10, [R1+0x18] ;  /* 0x00001800010a7983 */ /* 0x000f280000300800 */
[----:B------:R-:W1:Y:S02]  /*17690*/  SHFL.BFLY PT, R6, R4, 0x1, 0x1f ;  /* 0x0c201f0004067f89 */ /* 0x000e6400000e0000 */
[----:B-1----:R-:W-:-:S02]  /*176a0*/  FADD.FTZ R4, R4, R6 ;  /* 0x0000000604047221 */ /* 0x002fc40000010000 */
[----:B--2---:R-:W1:Y:S04]  /*176b0*/  SHFL.BFLY PT, R2, R11, 0x2, 0x1f ;  /* 0x0c401f000b027f89 */ /* 0x004e6800000e0000 */
[----:B---3--:R-:W2:Y:S04]  /*176c0*/  SHFL.BFLY PT, R3, R8, 0x2, 0x1f ;  /* 0x0c401f0008037f89 */ /* 0x008ea800000e0000 */
[----:B----4-:R-:W3:Y:S01]  /*176d0*/  SHFL.BFLY PT, R5, R10, 0x2, 0x1f ;  /* 0x0c401f000a057f89 */ /* 0x010ee200000e0000 */
[----:B-1----:R-:W-:Y:S02]  /*176e0*/  FADD.FTZ R2, R2, R11 ;  /* 0x0000000b02027221 */ /* 0x002fe40000010000 */
[----:B--2---:R-:W-:-:S03]  /*176f0*/  FADD.FTZ R3, R3, R8 ;  /* 0x0000000803037221 */ /* 0x004fc60000010000 */
[----:B------:R-:W1:Y:S01]  /*17700*/  SHFL.BFLY PT, R7, R2, 0x1, 0x1f ;  /* 0x0c201f0002077f89 */ /* 0x000e6200000e0000 */
[----:B---3--:R-:W-:-:S03]  /*17710*/  FADD.FTZ R5, R5, R10 ;  /* 0x0000000a05057221 */ /* 0x008fc60000010000 */
[----:B------:R-:W2:Y:S04]  /*17720*/  SHFL.BFLY PT, R8, R3, 0x1, 0x1f ;  /* 0x0c201f0003087f89 */ /* 0x000ea800000e0000 */
[----:B------:R3:W4:Y:S01]  /*17730*/  SHFL.BFLY PT, R9, R5, 0x1, 0x1f ;  /* 0x0c201f0005097f89 */ /* 0x00072200000e0000 */
[----:B-1----:R-:W-:Y:S02]  /*17740*/  FADD.FTZ R6, R2, R7 ;  /* 0x0000000702067221 */ /* 0x002fe40000010000 */
[----:B--2---:R-:W-:-:S03]  /*17750*/  FADD.FTZ R7, R3, R8 ;  /* 0x0000000803077221 */ /* 0x004fc60000010000 */
.L_x_736:
[----:B------:R-:W-:Y:S01]  /*17760*/  FSETP.NE.FTZ.AND P3, PT, R4, RZ, PT ;  /* 0x000000ff0400720b */ /* 0x000fe20003f75000 */
[----:B------:R-:W-:Y:S01]  /*17770*/  CS2R R2, SRZ ;  /* 0x0000000000027805 */ /* 0x000fe2000001ff00 */
[----:B------:R-:W-:Y:S01]  /*17780*/  FSETP.NE.FTZ.AND P1, PT, R7, RZ, PT ;  /* 0x000000ff0700720b */ /* 0x000fe20003f35000 */
[----:B---34-:R-:W-:Y:S01]  /*17790*/  FADD.FTZ R5, R9, R5 ;  /* 0x0000000509057221 */ /* 0x018fe20000010000 */
[----:B------:R-:W-:-:S02]  /*177a0*/  FSETP.NE.FTZ.AND P2, PT, R6, RZ, PT ;  /* 0x000000ff0600720b */ /* 0x000fc40003f55000 */
[----:B------:R-:W-:Y:S02]  /*177b0*/  MOV R24, 0xff800000 ;  /* 0xff80000000187802 */ /* 0x000fe40000000f00 */
[----:B------:R-:W-:Y:S02]  /*177c0*/  FSETP.NE.FTZ.AND P0, PT, R5, RZ, PT ;  /* 0x000000ff0500720b */ /* 0x000fe40003f15000 */
[----:B------:R-:W-:Y:S02]  /*177d0*/  MOV R19, 0xff800000 ;  /* 0xff80000000137802 */ /* 0x000fe40000000f00 */
[----:B------:R-:W-:Y:S01]  /*177e0*/  MOV R22, 0xff800000 ;  /* 0xff80000000167802 */ /* 0x000fe20000000f00 */
[----:B------:R-:W1:Y:S01]  /*177f0*/  @P3 MUFU.RCP R2, R4 ;  /* 0x0000000400023308 */ /* 0x000e620000001000 */
[----:B------:R-:W-:-:S07]  /*17800*/  MOV R23, 0xff800000 ;  /* 0xff80000000177802 */ /* 0x000fce0000000f00 */
[----:B------:R2:W-:Y:S01]  /*17810*/  @P3 MUFU.LG2 R10, R4 ;  /* 0x00000004000a3308 */ /* 0x0005e20000000c00 */
[----:B-1----:R-:W-:-:S07]  /*17820*/  FMUL.FTZ R74, R2, R100 ;  /* 0x00000064024a7220 */ /* 0x002fce0000410000 */
[----:B------:R-:W-:Y:S01]  /*17830*/  @P1 MUFU.RCP R3, R7 ;  /* 0x0000000700031308 */ /* 0x000fe20000001000 */
[C---:B------:R-:W-:Y:S02]  /*17840*/  FMUL.FTZ R75, R2.reuse, R101 ;  /* 0x00000065024b7220 */ /* 0x040fe40000410000 */
[C---:B------:R-:W-:Y:S02]  /*17850*/  FMUL.FTZ R68, R2.reuse, R88 ;  /* 0x0000005802447220 */ /* 0x040fe40000410000 */
[C---:B------:R-:W-:Y:S01]  /*17860*/  FMUL.FTZ R69, R2.reuse, R89 ;  /* 0x0000005902457220 */ /* 0x040fe20000410000 */
[----:B--2---:R-:W-:Y:S01]  /*17870*/  MOV R4, RZ ;  /* 0x000000ff00047202 */ /* 0x004fe20000000f00 */
[C---:B------:R-:W-:Y:S01]  /*17880*/  FMUL.FTZ R76, R2.reuse, R104 ;  /* 0x00000068024c7220 */ /* 0x040fe20000410000 */
[----:B------:R-:W-:Y:S01]  /*17890*/  @P2 MUFU.LG2 R9, R6 ;  /* 0x0000000600092308 */ /* 0x000fe20000000c00 */
[C---:B------:R-:W-:Y:S02]  /*178a0*/  FMUL.FTZ R77, R2.reuse, R105 ;  /* 0x00000069024d7220 */ /* 0x040fe40000410000 */
[----:B------:R-:W-:-:S02]  /*178b0*/  FMUL.FTZ R78, R2, R116 ;  /* 0x00000074024e7220 */ /* 0x000fc40000410000 */
[C---:B------:R-:W-:Y:S02]  /*178c0*/  FMUL.FTZ R79, R2.reuse, R117 ;  /* 0x00000075024f7220 */ /* 0x040fe40000410000 */
[C---:B------:R-:W-:Y:S01]  /*178d0*/  FMUL.FTZ R66, R2.reuse, R120 ;  /* 0x0000007802427220 */ /* 0x040fe20000410000 */
[----:B------:R-:W1:Y:S01]  /*178e0*/  @P2 MUFU.RCP R4, R6 ;  /* 0x0000000600042308 */ /* 0x000e620000001000 */
[C---:B------:R-:W-:Y:S02]  /*178f0*/  FMUL.FTZ R67, R2.reuse, R121 ;  /* 0x0000007902437220 */ /* 0x040fe40000410000 */
[C---:B------:R-:W-:Y:S02]  /*17900*/  FMUL.FTZ R100, R2.reuse, R132 ;  /* 0x0000008402647220 */ /* 0x040fe40000410000 */
[C---:B------:R-:W-:Y:S02]  /*17910*/  FMUL.FTZ R101, R2.reuse, R133 ;  /* 0x0000008502657220 */ /* 0x040fe40000410000 */
[----:B------:R-:W-:-:S02]  /*17920*/  FMUL.FTZ R80, R2, R136 ;  /* 0x0000008802507220 */ /* 0x000fc40000410000 */
[C---:B------:R-:W-:Y:S02]  /*17930*/  FMUL.FTZ R81, R2.reuse, R137 ;  /* 0x0000008902517220 */ /* 0x040fe40000410000 */
[C---:B------:R-:W-:Y:S02]  /*17940*/  FMUL.FTZ R62, R2.reuse, R148 ;  /* 0x00000094023e7220 */ /* 0x040fe40000410000 */
[----:B------:R-:W-:Y:S02]  /*17950*/  FMUL.FTZ R63, R2, R149 ;  /* 0x00000095023f7220 */ /* 0x000fe40000410000 */
[----:B------:R2:W3:Y:S01]  /*17960*/  @P1 MUFU.LG2 R2, R7 ;  /* 0x0000000700021308 */ /* 0x0004e20000000c00 */
[C---:B-1----:R-:W-:Y:S01]  /*17970*/  FMUL.FTZ R84, R4.reuse, R90 ;  /* 0x0000005a04547220 */ /* 0x042fe20000410000 */
[----:B------:R-:W-:Y:S01]  /*17980*/  @P2 MOV R6, 0x3f317218 ;  /* 0x3f31721800062802 */ /* 0x000fe20000000f00 */
[C---:B------:R-:W-:Y:S02]  /*17990*/  FMUL.FTZ R85, R4.reuse, R91 ;  /* 0x0000005b04557220 */ /* 0x040fe40000410000 */
[----:B------:R-:W-:-:S02]  /*179a0*/  FMUL.FTZ R86, R4, R102 ;  /* 0x0000006604567220 */ /* 0x000fc40000410000 */
[----:B------:R-:W-:Y:S02]  /*179b0*/  FMUL.FTZ R87, R4, R103 ;  /* 0x0000006704577220 */ /* 0x000fe40000410000 */
[C---:B------:R-:W-:Y:S02]  /*179c0*/  FMUL.FTZ R48, R3.reuse, R92 ;  /* 0x0000005c03307220 */ /* 0x040fe40000410000 */
[C---:B------:R-:W-:Y:S02]  /*179d0*/  FMUL.FTZ R49, R3.reuse, R93 ;  /* 0x0000005d03317220 */ /* 0x040fe40000410000 */
[C---:B------:R-:W-:Y:S02]  /*179e0*/  FMUL.FTZ R38, R3.reuse, R96 ;  /* 0x0000006003267220 */ /* 0x040fe40000410000 */
[C---:B------:R-:W-:Y:S01]  /*179f0*/  FMUL.FTZ R39, R3.reuse, R97 ;  /* 0x0000006103277220 */ /* 0x040fe20000410000 */
[----:B--2---:R-:W-:Y:S01]  /*17a00*/  @P3 MOV R7, 0x3f317218 ;  /* 0x3f31721800073802 */ /* 0x004fe20000000f00 */
[----:B---3--:R-:W-:Y:S01]  /*17a10*/  @P1 FMUL.FTZ R8, R2, 0.69314718246459960938 ;  /* 0x3f31721802081820 */ /* 0x008fe20000410000 */
        /* <DEDUP_REMOVED lines=14> */
[C---:B------:R-:W-:Y:S01]  /*17b00*/  FMUL.FTZ R88, R4.reuse, R106 ;  /* 0x0000006a04587220 */ /* 0x040fe20000410000 */
[----:B------:R1:W2:Y:S01]  /*17b10*/  @P0 MUFU.LG2 R3, R5 ;  /* 0x0000000500030308 */ /* 0x0002a20000000c00 */
[----:B------:R-:W-:-:S02]  /*17b20*/  FMUL.FTZ R89, R4, R107 ;  /* 0x0000006b04597220 */ /* 0x000fc40000410000 */
[C---:B------:R-:W-:Y:S02]  /*17b30*/  FMUL.FTZ R90, R4.reuse, R118 ;  /* 0x00000076045a7220 */ /* 0x040fe40000410000 */
[C---:B------:R-:W-:Y:S02]  /*17b40*/  FMUL.FTZ R91, R4.reuse, R119 ;  /* 0x00000077045b7220 */ /* 0x040fe40000410000 */
[C---:B------:R-:W-:Y:S02]  /*17b50*/  FMUL.FTZ R104, R4.reuse, R122 ;  /* 0x0000007a04687220 */ /* 0x040fe40000410000 */
[C---:B------:R-:W-:Y:S02]  /*17b60*/  FMUL.FTZ R105, R4.reuse, R123 ;  /* 0x0000007b04697220 */ /* 0x040fe40000410000 */
[C---:B------:R-:W-:Y:S02]  /*17b70*/  FMUL.FTZ R102, R4.reuse, R134 ;  /* 0x0000008604667220 */ /* 0x040fe40000410000 */
[----:B------:R-:W-:-:S02]  /*17b80*/  FMUL.FTZ R103, R4, R135 ;  /* 0x0000008704677220 */ /* 0x000fc40000410000 */
[C---:B------:R-:W-:Y:S01]  /*17b90*/  FMUL.FTZ R82, R4.reuse, R138 ;  /* 0x0000008a04527220 */ /* 0x040fe20000410000 */
[----:B-1----:R-:W-:Y:S01]  /*17ba0*/  MOV R5, 0x1 ;  /* 0x0000000100057802 */ /* 0x002fe20000000f00 */
[C---:B------:R-:W-:Y:S02]  /*17bb0*/  FMUL.FTZ R83, R4.reuse, R139 ;  /* 0x0000008b04537220 */ /* 0x040fe40000410000 */
[C---:B------:R-:W-:Y:S02]  /*17bc0*/  FMUL.FTZ R64, R4.reuse, R150 ;  /* 0x0000009604407220 */ /* 0x040fe40000410000 */
[----:B------:R-:W-:Y:S01]  /*17bd0*/  FMUL.FTZ R65, R4, R151 ;  /* 0x0000009704417220 */ /* 0x000fe20000410000 */
[----:B------:R-:W-:Y:S01]  /*17be0*/  @P1 MOV R4, 0x3f317218 ;  /* 0x3f31721800041802 */ /* 0x000fe20000000f00 */
[----:B--2---:R-:W-:Y:S02]  /*17bf0*/  @P0 FMUL.FTZ R3, R3, 0.69314718246459960938 ;  /* 0x3f31721803030820 */ /* 0x004fe40000410000 */
[----:B------:R-:W-:-:S02]  /*17c00*/  @P3 FMUL.FTZ R10, R10, 0.69314718246459960938 ;  /* 0x3f3172180a0a3820 */ /* 0x000fc40000410000 */
[----:B------:R-:W-:Y:S02]  /*17c10*/  @P1 FMUL.FTZ R4, R4, c[0x0][0x2d0] ;  /* 0x0000b40004041a20 */ /* 0x000fe40000410000 */
[----:B------:R-:W-:Y:S02]  /*17c20*/  @P3 FMUL.FTZ R7, R7, c[0x0][0x2d0] ;  /* 0x0000b40007073a20 */ /* 0x000fe40000410000 */
[----:B------:R-:W-:Y:S01]  /*17c30*/  @P1 FFMA.FTZ R24, R4, R70, R8 ;  /* 0x0000004604181223 */ /* 0x000fe20000010008 */
[----:B------:R-:W-:Y:S01]  /*17c40*/  @P0 MOV R4, 0x3f317218 ;  /* 0x3f31721800040802 */ /* 0x000fe20000000f00 */
[----:B------:R-:W-:Y:S02]  /*17c50*/  @P2 FMUL.FTZ R9, R9, 0.69314718246459960938 ;  /* 0x3f31721809092820 */ /* 0x000fe40000410000 */
[----:B------:R-:W-:Y:S02]  /*17c60*/  @P2 FMUL.FTZ R6, R6, c[0x0][0x2d0] ;  /* 0x0000b40006062a20 */ /* 0x000fe40000410000 */
[----:B------:R-:W-:-:S02]  /*17c70*/  @P0 FMUL.FTZ R4, R4, c[0x0][0x2d0] ;  /* 0x0000b40004040a20 */ /* 0x000fc40000410000 */
[----:B------:R-:W-:Y:S02]  /*17c80*/  @P3 FFMA.FTZ R22, R7, R72, R10 ;  /* 0x0000004807163223 */ /* 0x000fe4000001000a */
[----:B------:R-:W-:Y:S01]  /*17c90*/  @P0 FFMA.FTZ R19, R4, R0, R3 ;  /* 0x0000000004130223 */ /* 0x000fe20000010003 */
[----:B------:R-:W-:Y:S01]  /*17ca0*/  PRMT R0, R5, 0x7610, R0 ;  /* 0x0000761005007816 */ /* 0x000fe20000000000 */
[----:B------:R-:W-:Y:S02]  /*17cb0*/  @P2 FFMA.FTZ R23, R6, R71, R9 ;  /* 0x0000004706172223 */ /* 0x000fe40000010009 */
        /* <DEDUP_REMOVED lines=15> */
[----:B------:R-:W-:Y:S02]  /*17db0*/  FMUL.FTZ R31, R2, R147 ;  /* 0x00000093021f7220 */ /* 0x000fe40000410000 */
.L_x_558:
[----:B------:R4:W5:Y:S04]  /*17dc0*/  LDL R6, [R1+0x48] ;  /* 0x0000480001067983 */ /* 0x0009680000100800 */
[----:B------:R-:W1:Y:S01]  /*17dd0*/  S2R R2, SR_TID.X ;  /* 0x0000000000027919 */ /* 0x000e620000002100 */
[----:B------:R-:W-:Y:S01]  /*17de0*/  BSSY B0, `(.L_x_651) ;  /* 0x0000011000007945 */ /* 0x000fe20003800000 */
[----:B-1----:R-:W-:-:S13]  /*17df0*/  LOP3.LUT P0, RZ, R2, 0x7f, RZ, 0xc0, !PT ;  /* 0x0000007f02ff7812 */ /* 0x002fda000780c0ff */
[----:B------:R-:W-:Y:S05]  /*17e00*/  @P0 BRA `(.L_x_652) ;  /* 0x000000e000000947 */ /* 0x000fea0003800000 */
[----:B----4-:R-:W1:Y:S01]  /*17e10*/  S2R R4, SR_LANEID ;  /* 0x0000000000047919 */ /* 0x010e620000000000 */
[----:B------:R-:W-:Y:S01]  /*17e20*/  VOTEU.ANY UR4, UPT, PT ;  /* 0x0000000000047886 */ /* 0x000fe200038e0100 */
[----:B---3--:R-:W-:Y:S01]  /*17e30*/  IMAD.MOV.U32 R5, RZ, RZ, c[0x0][0x564] ;  /* 0x00015900ff057624 */ /* 0x008fe200078e00ff */
[----:B------:R-:W1:Y:S08]  /*17e40*/  FLO.U32 R3, UR4 ;  /* 0x0000000400037d00 */ /* 0x000e7000080e0000 */
[----:B------:R-:W3:Y:S01]  /*17e50*/  POPC R2, UR4 ;  /* 0x0000000400027d09 */ /* 0x000ee20008000000 */
[----:B-1----:R-:W-:Y:S01]  /*17e60*/  ISETP.EQ.U32.AND P0, PT, R3, R4, PT ;  /* 0x000000040300720c */ /* 0x002fe20003f02070 */
[----:B------:R-:W-:-:S12]  /*17e70*/  IMAD.MOV.U32 R4, RZ, RZ, c[0x0][0x560] ;  /* 0x00015800ff047624 */ /* 0x000fd800078e00ff */
[----:B---3--:R1:W3:Y:S04]  /*17e80*/  @P0 ATOMG.E.ADD.STRONG.GPU PT, R2, [R4.64], R2 ;  /* 0x00000002040209a8 */ /* 0x0082e800081ee1c8 */
[----:B-1----:R-:W1:Y:S04]  /*17e90*/  S2R R4, SR_LTMASK ;  /* 0x0000000000047919 */ /* 0x002e680000003900 */
[----:B---3--:R1:W3:Y:S02]  /*17ea0*/  SHFL.IDX PT, R3, R2, R3, 0x1f ;  /* 0x00001f0302037589 */ /* 0x0082e400000e0000 */
[----:B-1----:R-:W-:-:S06]  /*17eb0*/  LOP3.LUT R2, R4, UR4, RZ, 0xc0, !PT ;  /* 0x0000000404027c12 */ /* 0x002fcc000f8ec0ff */
[----:B------:R-:W3:Y:S02]  /*17ec0*/  POPC R2, R2 ;  /* 0x0000000200027309 */ /* 0x000ee40000000000 */
[----:B---3-5:R-:W-:-:S05]  /*17ed0*/  IADD3 R6, R3, c[0x0][0xc], R2 ;  /* 0x0000030003067a10 */ /* 0x028fca0007ffe002 */
[----:B------:R1:W-:Y:S02]  /*17ee0*/  STL [R1+0x48], R6 ;  /* 0x0000480601007387 */ /* 0x0003e40000100800 */
.L_x_652:
[----:B----4-:R-:W-:Y:S05]  /*17ef0*/  BSYNC B0 ;  /* 0x0000000000007941 */ /* 0x010fea0003800000 */
.L_x_651:
[----:B------:R-:W4:Y:S01]  /*17f00*/  LDL.64 R2, [R1+0x38] ;  /* 0x0000380001027983 */ /* 0x000f220000100a00 */
[----:B------:R-:W-:Y:S01]  /*17f10*/  PRMT R0, R0, 0x9910, RZ ;  /* 0x0000991000007816 */ /* 0x000fe200000000ff */
[----:B------:R-:W-:Y:S01]  /*17f20*/  BSSY B1, `(.L_x_653) ;  /* 0x00002cf000017945 */ /* 0x000fe20003800000 */
[----:B-----5:R-:W-:Y:S02]  /*17f30*/  IMAD.MOV.U32 R70, RZ, RZ, R6 ;  /* 0x000000ffff467224 */ /* 0x020fe400078e0006 */
[----:B------:R-:W-:Y:S02]  /*17f40*/  ISETP.NE.AND P0, PT, R0, RZ, PT ;  /* 0x000000ff0000720c */ /* 0x000fe40003f05270 */
[----:B----4-:R-:W-:-:S11]  /*17f50*/  SHF.R.S32.HI R18, RZ, 0x1f, R2 ;  /* 0x0000001fff127819 */ /* 0x010fd60000011402 */
[----:B------:R-:W-:Y:S05]  /*17f60*/  @!P0 BRA `(.L_x_654) ;  /* 0x0000203000008947 */ /* 0x000fea0003800000 */
[----:B--2---:R-:W2:Y:S04]  /*17f70*/  LDL R7, [R1+0x5c] ;  /* 0x00005c0001077983 */ /* 0x004ea80000100800 */
[----:B-1----:R-:W4:Y:S04]  /*17f80*/  LDL R6, [R1+0x6c] ;  /* 0x00006c0001067983 */ /* 0x002f280000100800 */
[----:B---3--:R-:W3:Y:S04]  /*17f90*/  LDL R8, [R1+0x74] ;  /* 0x0000740001087983 */ /* 0x008ee80000100800 */
[----:B------:R-:W3:Y:S01]  /*17fa0*/  LDL R5, [R1+0x70] ;  /* 0x0000700001057983 */ /* 0x000ee20000100800 */
[----:B------:R-:W-:Y:S01]  /*17fb0*/  WARPSYNC 0xffffffff ;  /* 0xffffffff00007948 */ /* 0x000fe20003800000 */
[----:B------:R-:W-:-:S02]  /*17fc0*/  F2FP.BF16.PACK_AB R0, R69, R68 ;  /* 0x000000444500723e */ /* 0x000fc400000010ff */
[----:B------:R-:W-:Y:S01]  /*17fd0*/  BAR.SYNC.DEFER_BLOCKING 0x1, 0x80 ;  /* 0x0042000000007b1d */ /* 0x000fe20000010000 */
[----:B------:R-:W-:Y:S02]  /*17fe0*/  F2FP.BF16.PACK_AB R3, R85, R84 ;  /* 0x000000545503723e */ /* 0x000fe400000010ff */
[----:B------:R-:W-:-:S03]  /*17ff0*/  F2FP.BF16.PACK_AB R2, R75, R74 ;  /* 0x0000004a4b02723e */ /* 0x000fc600000010ff */
[----:B------:R-:W3:Y:S01]  /*18000*/  LDL R9, [R1+0x60] ;  /* 0x0000600001097983 */ /* 0x000ee20000100800 */
[----:B------:R-:W-:-:S03]  /*18010*/  F2FP.BF16.PACK_AB R4, R61, R60 ;  /* 0x0000003c3d04723e */ /* 0x000fc600000010ff */
[----:B------:R-:W3:Y:S04]  /*18020*/  LDL R12, [R1+0x7c] ;  /* 0x00007c00010c7983 */ /* 0x000ee80000100800 */
[----:B------:R-:W3:Y:S04]  /*18030*/  LDL R10, [R1+0x80] ;  /* 0x00008000010a7983 */ /* 0x000ee80000100800 */
[----:B--2---:R1:W-:Y:S04]  /*18040*/  STS [R7], R0 ;  /* 0x0000000007007388 */ /* 0x0043e80000000800 */
[----:B------:R2:W-:Y:S04]  /*18050*/  STS [R7+0x400], R3 ;  /* 0x0004000307007388 */ /* 0x0005e80000000800 */
[----:B----4-:R4:W-:Y:S01]  /*18060*/  STS [R6], R2 ;  /* 0x0000000206007388 */ /* 0x0109e20000000800 */
[----:B-1----:R-:W-:-:S02]  /*18070*/  F2FP.BF16.PACK_AB R0, R87, R86 ;  /* 0x000000565700723e */ /* 0x002fc400000010ff */
[----:B--2---:R-:W-:-:S03]  /*18080*/  F2FP.BF16.PACK_AB R3, R49, R48 ;  /* 0x000000303103723e */ /* 0x004fc600000010ff */
[----:B------:R1:W-:Y:S01]  /*18090*/  STS [R6+0x400], R0 ;  /* 0x0004000006007388 */ /* 0x0003e20000000800 */
[----:B----4-:R-:W-:-:S03]  /*180a0*/  F2FP.BF16.PACK_AB R2, R35, R34 ;  /* 0x000000222302723e */ /* 0x010fc600000010ff */
[----:B------:R-:W-:Y:S04]  /*180b0*/  STS [R7+0x2000], R3 ;  /* 0x0020000307007388 */ /* 0x000fe80000000800 */
[----:B------:R2:W-:Y:S01]  /*180c0*/  STS [R7+0x2400], R2 ;  /* 0x0024000207007388 */ /* 0x0005e20000000800 */
[----:B-1----:R-:W-:-:S03]  /*180d0*/  F2FP.BF16.PACK_AB R0, R39, R38 ;  /* 0x000000262700723e */ /* 0x002fc600000010ff */
[----:B--2---:R-:W2:Y:S01]  /*180e0*/  LDL R7, [R1+0x68] ;  /* 0x0000680001077983 */ /* 0x004ea20000100800 */
[----:B------:R-:W-:Y:S02]  /*180f0*/  F2FP.BF16.PACK_AB R3, R77, R76 ;  /* 0x0000004c4d03723e */ /* 0x000fe400000010ff */
[----:B------:R-:W-:Y:S01]  /*18100*/  F2FP.BF16.PACK_AB R2, R89, R88 ;  /* 0x000000585902723e */ /* 0x000fe200000010ff */
[----:B------:R-:W-:Y:S04]  /*18110*/  STS [R6+0x2000], R0 ;  /* 0x0020000006007388 */ /* 0x000fe80000000800 */
[----:B------:R1:W-:Y:S04]  /*18120*/  STS [R6+0x2400], R4 ;  /* 0x0024000406007388 */ /* 0x0003e80000000800 */
[----:B-1----:R-:W4:Y:S01]  /*18130*/  LDL R6, [R1+0x64] ;  /* 0x0000640001067983 */ /* 0x002f220000100800 */
[----:B------:R-:W-:-:S02]  /*18140*/  F2FP.BF16.PACK_AB R0, R79, R78 ;  /* 0x0000004e4f00723e */ /* 0x000fc400000010ff */
[----:B------:R-:W-:Y:S01]  /*18150*/  F2FP.BF16.PACK_AB R4, R41, R40 ;  /* 0x000000282904723e */ /* 0x000fe200000010ff */
[----:B---3--:R1:W-:Y:S04]  /*18160*/  STS [R8], R3 ;  /* 0x0000000308007388 */ /* 0x0083e80000000800 */
[----:B------:R3:W-:Y:S04]  /*18170*/  STS [R8+0x400], R2 ;  /* 0x0004000208007388 */ /* 0x0007e80000000800 */
[----:B------:R3:W-:Y:S01]  /*18180*/  STS [R5], R0 ;  /* 0x0000000005007388 */ /* 0x0007e20000000800 */
[----:B-1----:R-:W-:-:S02]  /*18190*/  F2FP.BF16.PACK_AB R3, R91, R90 ;  /* 0x0000005a5b03723e */ /* 0x002fc400000010ff */
[----:B---3--:R-:W-:-:S03]  /*181a0*/  F2FP.BF16.PACK_AB R2, R43, R42 ;  /* 0x0000002a2b02723e */ /* 0x008fc600000010ff */
[----:B------:R1:W-:Y:S01]  /*181b0*/  STS [R5+0x400], R3 ;  /* 0x0004000305007388 */ /* 0x0003e20000000800 */
[----:B------:R-:W-:-:S03]  /*181c0*/  F2FP.BF16.PACK_AB R0, R59, R58 ;  /* 0x0000003a3b00723e */ /* 0x000fc600000010ff */
[----:B------:R-:W-:Y:S04]  /*181d0*/  STS [R8+0x2000], R4 ;  /* 0x0020000408007388 */ /* 0x000fe80000000800 */
[----:B------:R3:W-:Y:S01]  /*181e0*/  STS [R8+0x2400], R0 ;  /* 0x0024000008007388 */ /* 0x0007e20000000800 */
[----:B-1----:R-:W-:-:S03]  /*181f0*/  F2FP.BF16.PACK_AB R3, R57, R56 ;  /* 0x000000383903723e */ /* 0x002fc600000010ff */
[----:B---3--:R-:W3:Y:S01]  /*18200*/  LDL R8, [R1+0x54] ;  /* 0x0000540001087983 */ /* 0x008ee20000100800 */
[----:B------:R-:W-:-:S03]  /*18210*/  F2FP.BF16.PACK_AB R0, R67, R66 ;  /* 0x000000424300723e */ /* 0x000fc600000010ff */
[----:B------:R1:W-:Y:S04]  /*18220*/  STS [R5+0x2000], R2 ;  /* 0x0020000205007388 */ /* 0x0003e80000000800 */
[----:B------:R1:W-:Y:S04]  /*18230*/  STS [R5+0x2400], R3 ;  /* 0x0024000305007388 */ /* 0x0003e80000000800 */
[----:B------:R1:W-:Y:S01]  /*18240*/  STS [R9], R0 ;  /* 0x0000000009007388 */ /* 0x0003e20000000800 */
[----:B------:R-:W-:Y:S02]  /*18250*/  F2FP.BF16.PACK_AB R4, R53, R52 ;  /* 0x000000343504723e */ /* 0x000fe400000010ff */
[----:B-1----:R-:W-:-:S02]  /*18260*/  F2FP.BF16.PACK_AB R2, R105, R104 ;  /* 0x000000686902723e */ /* 0x002fc400000010ff */
[----:B------:R-:W-:-:S03]  /*18270*/  F2FP.BF16.PACK_AB R3, R101, R100 ;  /* 0x000000646503723e */ /* 0x000fc600000010ff */
[----:B------:R1:W-:Y:S01]  /*18280*/  STS [R9+0x400], R2 ;  /* 0x0004000209007388 */ /* 0x0003e20000000800 */
[----:B------:R-:W-:Y:S02]  /*18290*/  F2FP.BF16.PACK_AB R0, R103, R102 ;  /* 0x000000666700723e */ /* 0x000fe400000010ff */
[----:B------:R-:W-:Y:S02]  /*182a0*/  F2FP.BF16.PACK_AB R5, R51, R50 ;  /* 0x000000323305723e */ /* 0x000fe400000010ff */
[----:B-1----:R-:W-:Y:S02]  /*182b0*/  F2FP.BF16.PACK_AB R2, R55, R54 ;  /* 0x000000363702723e */ /* 0x002fe400000010ff */
[----:B------:R-:W-:Y:S02]  /*182c0*/  ISETP.NE.U32.AND P0, PT, RZ, c[0x0][0x508], PT ;  /* 0x00014200ff007a0c */ /* 0x000fe40003f05070 */
[----:B------:R-:W-:Y:S02]  /*182d0*/  ISETP.NE.U32.AND P2, PT, RZ, c[0x0][0x500], PT ;  /* 0x00014000ff007a0c */ /* 0x000fe40003f45070 */
[----:B------:R-:W-:-:S02]  /*182e0*/  ISETP.NE.AND.EX P1, PT, RZ, c[0x0][0x50c], PT, P0 ;  /* 0x00014300ff007a0c */ /* 0x000fc40003f25300 */
[----:B------:R-:W-:Y:S01]  /*182f0*/  ISETP.NE.AND.EX P2, PT, RZ, c[0x0][0x504], PT, P2 ;  /* 0x00014100ff007a0c */ /* 0x000fe20003f45320 */
[----:B------:R-:W-:Y:S01]  /*18300*/  IMAD.MOV.U32 R11, RZ, RZ, c[0x0][0x388] ;  /* 0x0000e200ff0b7624 */ /* 0x000fe200078e00ff */
[----:B--2---:R1:W-:Y:S04]  /*18310*/  STS [R7], R3 ;  /* 0x0000000307007388 */ /* 0x0043e80000000800 */
[----:B------:R2:W-:Y:S04]  /*18320*/  STS [R7+0x400], R0 ;  /* 0x0004000007007388 */ /* 0x0005e80000000800 */
[----:B------:R4:W-:Y:S04]  /*18330*/  STS [R9+0x2000], R2 ;  /* 0x0020000209007388 */ /* 0x0009e80000000800 */
[----:B------:R4:W-:Y:S04]  /*18340*/  STS [R9+0x2400], R4 ;  /* 0x0024000409007388 */ /* 0x0009e80000000800 */
[----:B------:R-:W-:Y:S01]  /*18350*/  STS [R7+0x2000], R5 ;  /* 0x0020000507007388 */ /* 0x000fe20000000800 */
[----:B-1----:R-:W-:-:S02]  /*18360*/  F2FP.BF16.PACK_AB R3, R47, R46 ;  /* 0x0000002e2f03723e */ /* 0x002fc400000010ff */
[----:B--2---:R-:W-:Y:S02]  /*18370*/  F2FP.BF16.PACK_AB R0, R83, R82 ;  /* 0x000000525300723e */ /* 0x004fe400000010ff */
[----:B----4-:R-:W-:Y:S01]  /*18380*/  F2FP.BF16.PACK_AB R2, R81, R80 ;  /* 0x000000505102723e */ /* 0x010fe200000010ff */
[----:B------:R-:W-:Y:S04]  /*18390*/  STS [R7+0x2400], R3 ;  /* 0x0024000307007388 */ /* 0x000fe80000000800 */
[----:B------:R1:W-:Y:S04]  /*183a0*/  STS [R6], R2 ;  /* 0x0000000206007388 */ /* 0x0003e80000000800 */
[----:B------:R2:W-:Y:S01]  /*183b0*/  STS [R6+0x400], R0 ;  /* 0x0004000006007388 */ /* 0x0005e20000000800 */
[----:B------:R-:W-:-:S03]  /*183c0*/  F2FP.BF16.PACK_AB R4, R45, R44 ;  /* 0x0000002c2d04723e */ /* 0x000fc600000010ff */
[----:B------:R-:W4:Y:S01]  /*183d0*/  LDL.LU R9, [R1+0x4c] ;  /* 0x00004c0001097983 */ /* 0x000f220000300800 */
[----:B-1----:R-:W-:Y:S02]  /*183e0*/  F2FP.BF16.PACK_AB R2, R63, R62 ;  /* 0x0000003e3f02723e */ /* 0x002fe400000010ff */
[----:B--2---:R-:W-:-:S03]  /*183f0*/  F2FP.BF16.PACK_AB R0, R65, R64 ;  /* 0x000000404100723e */ /* 0x004fc600000010ff */
[----:B------:R1:W-:Y:S01]  /*18400*/  STS [R12], R2 ;  /* 0x000000020c007388 */ /* 0x0003e20000000800 */
[----:B------:R-:W-:-:S03]  /*18410*/  F2FP.BF16.PACK_AB R3, R37, R36 ;  /* 0x000000242503723e */ /* 0x000fc600000010ff */
[----:B------:R2:W-:Y:S04]  /*18420*/  STS [R10+0x400], R0 ;  /* 0x000400000a007388 */ /* 0x0005e80000000800 */
[----:B------:R3:W-:Y:S04]  /*18430*/  STS [R6+0x2000], R4 ;  /* 0x0020000406007388 */ /* 0x0007e80000000800 */
[----:B------:R3:W-:Y:S01]  /*18440*/  STS [R6+0x2400], R3 ;  /* 0x0024000306007388 */ /* 0x0007e20000000800 */
[----:B-1----:R-:W-:Y:S02]  /*18450*/  F2FP.BF16.PACK_AB R2, R33, R32 ;  /* 0x000000202102723e */ /* 0x002fe400000010ff */
[----:B--2---:R-:W-:-:S03]  /*18460*/  F2FP.BF16.PACK_AB R0, R31, R30 ;  /* 0x0000001e1f00723e */ /* 0x004fc600000010ff */
[----:B------:R1:W-:Y:S04]  /*18470*/  STS [R12+0x2000], R2 ;  /* 0x002000020c007388 */ /* 0x0003e80000000800 */
[----:B------:R2:W-:Y:S01]  /*18480*/  STS [R10+0x2400], R0 ;  /* 0x002400000a007388 */ /* 0x0005e20000000800 */
[----:B---3--:R-:W-:Y:S02]  /*18490*/  IMAD.MOV.U32 R4, RZ, RZ, 0x4 ;  /* 0x00000004ff047424 */ /* 0x008fe400078e00ff */
[----:B------:R-:W-:Y:S02]  /*184a0*/  IMAD.MOV.U32 R3, RZ, RZ, RZ ;  /* 0x000000ffff037224 */ /* 0x000fe400078e00ff */
[CC--:B------:R-:W-:Y:S01]  /*184b0*/  @P1 IMAD.WIDE R6, R8.reuse, R4.reuse, c[0x0][0x508] ;  /* 0x0001420008061625 */ /* 0x0c0fe200078e0204 */
[----:B------:R-:W-:Y:S03]  /*184c0*/  BAR.SYNC.DEFER_BLOCKING 0x1, 0x80 ;  /* 0x0042000000007b1d */ /* 0x000fe60000010000 */
[----:B------:R-:W-:-:S03]  /*184d0*/  IMAD.WIDE R4, R8, R4, c[0x0][0x500] ;  /* 0x0001400008047625 */ /* 0x000fc600078e0204 */
[----:B------:R2:W5:Y:S04]  /*184e0*/  @P1 LDG.E R11, [R6.64] ;  /* 0x00000008060b1981 */ /* 0x000568000c1e1900 */
[----:B------:R2:W5:Y:S01]  /*184f0*/  @P2 LDG.E R3, [R4.64] ;  /* 0x0000000804032981 */ /* 0x000562000c1e1900 */
[----:B----4-:R-:W-:-:S04]  /*18500*/  ISETP.NE.AND P0, PT, R9, RZ, PT ;  /* 0x000000ff0900720c */ /* 0x010fc80003f05270 */
[----:B-1----:R-:W-:Y:S01]  /*18510*/  SEL R2, R9, c[0x0][0x3d4], P0 ;  /* 0x0000f50009027a07 */ /* 0x002fe20000000000 */
[----:B------:R-:W-:Y:S05]  /*18520*/  @P1 BRA `(.L_x_655) ;  /* 0x0000004000001947 */ /* 0x000fea0003800000 */
[----:B--2---:R-:W-:Y:S05]  /*18530*/  @!P2 BRA `(.L_x_655) ;  /* 0x000000300000a947 */ /* 0x004fea0003800000 */
[----:B------:R1:W2:Y:S04]  /*18540*/  LDG.E R0, [R4.64] ;  /* 0x0000000804007981 */ /* 0x0002a8000c1e1900 */
[----:B-1----:R-:W2:Y:S02]  /*18550*/  LDG.E R4, [R4.64+0x4] ;  /* 0x0000040804047981 */ /* 0x002ea4000c1e1900 */
[----:B--2--5:R-:W-:Y:S02]  /*18560*/  IADD3 R11, -R0, R4, RZ ;  /* 0x00000004000b7210 */ /* 0x024fe40007ffe1ff */
.L_x_655:
[----:B--2---:R-:W2:Y:S04]  /*18570*/  LDL R4, [R1+0x44] ;  /* 0x0000440001047983 */ /* 0x004ea80000100800 */
        /* <DEDUP_REMOVED lines=15> */
[----:B------:R-:W-:Y:S02]  /*18670*/  SHF.R.S32.HI R0, RZ, 0x1f, R8 ;  /* 0x0000001fff007819 */ /* 0x000fe40000011408 */
[----:B------:R-:W-:Y:S02]  /*18680*/  SEL R2, R8, RZ, !P0 ;  /* 0x000000ff08027207 */ /* 0x000fe40004000000 */
[----:B------:R-:W-:Y:S01]  /*18690*/  SEL R5, R0, RZ, !P0 ;  /* 0x000000ff00057207 */ /* 0x000fe20004000000 */
[----:B------:R-:W1:Y:S02]  /*186a0*/  S2R R28, SR_TID.X ;  /* 0x00000000001c7919 */ /* 0x000e640000002100 */
[----:B-1----:R-:W-:-:S04]  /*186b0*/  IMAD R0, R7, R2, RZ ;  /* 0x0000000207007224 */ /* 0x002fc800078e02ff */
[C---:B------:R-:W-:Y:S02]  /*186c0*/  IMAD R10, R6.reuse, R5, R0 ;  /* 0x00000005060a7224 */ /* 0x040fe400078e0200 */
[----:B------:R-:W-:Y:S01]  /*186d0*/  IMAD.WIDE.U32 R6, R6, R2, RZ ;  /* 0x0000000206067225 */ /* 0x000fe200078e00ff */
[----:B------:R-:W-:-:S04]  /*186e0*/  SHF.R.S32.HI R26, RZ, 0x1f, R28 ;  /* 0x0000001fff1a7819 */ /* 0x000fc8000001141c */
[----:B------:R-:W-:-:S04]  /*186f0*/  LEA.HI R26, R26, R28, RZ, 0x5 ;  /* 0x0000001c1a1a7211 */ /* 0x000fc800078f28ff */
[----:B------:R-:W-:-:S05]  /*18700*/  LOP3.LUT R26, R26, 0xffffffe0, RZ, 0xc0, !PT ;  /* 0xffffffe01a1a7812 */ /* 0x000fca00078ec0ff */
[----:B------:R-:W-:Y:S01]  /*18710*/  IMAD.IADD R26, R28, 0x1, -R26 ;  /* 0x000000011c1a7824 */ /* 0x000fe200078e0a1a */
[----:B------:R-:W-:-:S04]  /*18720*/  LOP3.LUT R204, R204, 0xfffffffd, RZ, 0xc0, !PT ;  /* 0xfffffffdcccc7812 */ /* 0x000fc800078ec0ff */
[----:B------:R-:W-:Y:S01]  /*18730*/  LOP3.LUT R204, R204, 0xfffffffe, RZ, 0xc0, !PT ;  /* 0xfffffffecccc7812 */ /* 0x000fe200078ec0ff */
[----:B--2---:R-:W-:-:S04]  /*18740*/  IMAD.IADD R4, R4, 0x1, R71 ;  /* 0x0000000104047824 */ /* 0x004fc800078e0247 */
[----:B------:R-:W-:-:S04]  /*18750*/  @P5 IMAD.HI.U32 R5, R4, c[0x0][0x4ec], RZ ;  /* 0x00013b0004055a27 */ /* 0x000fc800078e00ff */
[----:B---3--:R-:W-:-:S04]  /*18760*/  IMAD.WIDE.U32 R8, R12, R25, RZ ;  /* 0x000000190c087225 */ /* 0x008fc800078e00ff */
        /* <DEDUP_REMOVED lines=34> */
[----:B------:R3:W-:Y:S01]  /*18990*/  SHFL.IDX PT, R7, R5, 0x3, 0x1c1f ;  /* 0x007c1f0005077f89 */ /* 0x0007e200000e0000 */
[----:B------:R-:W-:-:S03]  /*189a0*/  LOP3.LUT P0, RZ, R26, 0x3, RZ, 0xc0, !PT ;  /* 0x000000031aff7812 */ /* 0x000fc6000780c0ff */
[----:B------:R-:W4:Y:S04]  /*189b0*/  SHFL.IDX PT, R8, R6, 0x2, 0x1c1f ;  /* 0x005c1f0006087f89 */ /* 0x000f2800000e0000 */
[----:B------:R-:W1:Y:S01]  /*189c0*/  SHFL.IDX PT, R6, R6, 0x3, 0x1c1f ;  /* 0x007c1f0006067f89 */ /* 0x000e6200000e0000 */
[----:B---3--:R-:W-:-:S05]  /*189d0*/  IMAD.IADD R5, R27, 0x1, R71 ;  /* 0x000000011b057824 */ /* 0x008fca00078e0247 */
[C---:B------:R-:W-:Y:S02]  /*189e0*/  IADD3 R17, R5.reuse, 0x8, RZ ;  /* 0x0000000805117810 */ /* 0x040fe40007ffe0ff */
[CC--:B------:R-:W-:Y:S02]  /*189f0*/  ISETP.GE.OR P4, PT, R5.reuse, R0.reuse, P0 ;  /* 0x000000000500720c */ /* 0x0c0fe40000786670 */
[----:B------:R-:W-:Y:S02]  /*18a00*/  IADD3 R16, R5, 0x40, RZ ;  /* 0x0000004005107810 */ /* 0x000fe40007ffe0ff */
[-C--:B------:R-:W-:Y:S02]  /*18a10*/  ISETP.GE.OR P3, PT, R17, R0.reuse, P0 ;  /* 0x000000001100720c */ /* 0x080fe40000766670 */
[----:B------:R-:W-:Y:S02]  /*18a20*/  ISETP.GE.OR P1, PT, R16, R0, P0 ;  /* 0x000000001000720c */ /* 0x000fe40000726670 */
[----:B------:R-:W-:-:S05]  /*18a30*/  IADD3 R15, R5, 0x48, RZ ;  /* 0x00000048050f7810 */ /* 0x000fca0007ffe0ff */
[----:B-1----:R1:W-:Y:S04]  /*18a40*/  @!P4 ST.E [R12.64], R22 ;  /* 0x000000160c00c985 */ /* 0x0023e8000c101908 */
[----:B--2---:R1:W-:Y:S01]  /*18a50*/  @!P3 ST.E [R10.64], R23 ;  /* 0x000000170a00b985 */ /* 0x0043e2000c101908 */
[-C--:B------:R-:W-:Y:S02]  /*18a60*/  ISETP.GE.AND P3, PT, R16, R0.reuse, PT ;  /* 0x000000001000720c */ /* 0x080fe40003f66270 */
[CC--:B------:R-:W-:Y:S01]  /*18a70*/  ISETP.GE.OR P0, PT, R15.reuse, R0.reuse, P0 ;  /* 0x000000000f00720c */ /* 0x0c0fe20000706670 */
[----:B----4-:R1:W-:Y:S01]  /*18a80*/  @!P1 ST.E [R8.64], R24 ;  /* 0x0000001808009985 */ /* 0x0103e2000c101908 */
[-C--:B------:R-:W-:Y:S02]  /*18a90*/  ISETP.GE.AND P1, PT, R15, R0.reuse, PT ;  /* 0x000000000f00720c */ /* 0x080fe40003f26270 */
[----:B------:R-:W-:-:S07]  /*18aa0*/  ISETP.GE.AND P6, PT, R17, R0, PT ;  /* 0x000000001100720c */ /* 0x000fce0003fc6270 */
[----:B------:R-:W-:Y:S02]  /*18ab0*/  @P3 LOP3.LUT R204, R204, 0x1, RZ, 0xfc, !PT ;  /* 0x00000001cccc3812 */ /* 0x000fe400078efcff */
[----:B------:R1:W-:Y:S01]  /*18ac0*/  @!P0 ST.E [R6.64], R19 ;  /* 0x0000001306008985 */ /* 0x0003e2000c101908 */
[----:B------:R-:W-:Y:S02]  /*18ad0*/  ISETP.GE.AND P0, PT, R5, R0, PT ;  /* 0x000000000500720c */ /* 0x000fe40003f06270 */
[----:B------:R-:W-:Y:S01]  /*18ae0*/  @P1 LOP3.LUT R204, R204, 0x2, RZ, 0xfc, !PT ;  /* 0x00000002cccc1812 */ /* 0x000fe200078efcff */
        /* <DEDUP_REMOVED lines=18> */
[----:B------:R-:W5:Y:S02]  /*18c10*/  S2R R10, SR_TID.X ;  /* 0x00000000000a7919 */ /* 0x000f640000002100 */
[----:B-----5:R-:W-:-:S04]  /*18c20*/  SHF.R.S32.HI R9, RZ, 0x1f, R10 ;  /* 0x0000001fff097819 */ /* 0x020fc8000001140a */
[----:B------:R-:W-:-:S04]  /*18c30*/  LEA.HI R9, R9, R10, RZ, 0x3 ;  /* 0x0000000a09097211 */ /* 0x000fc800078f18ff */
[----:B------:R-:W-:Y:S02]  /*18c40*/  SHF.R.S32.HI R9, RZ, 0x3, R9 ;  /* 0x00000003ff097819 */ /* 0x000fe40000011409 */
[----:B--2---:R-:W-:Y:S02]  /*18c50*/  IADD3 R6, R26, R71, RZ ;  /* 0x000000471a067210 */ /* 0x004fe40007ffe0ff */
[----:B------:R2:W1:Y:S02]  /*18c60*/  LDS.128 R24, [R207+0x1080] ;  /* 0x00108000cf187984 */ /* 0x0004640000000c00 */
        /* <DEDUP_REMOVED lines=17> */
[----:B------:R-:W-:Y:S02]  /*18d80*/  IADD3 R4, R9, R71, RZ ;  /* 0x0000004709047210 */ /* 0x000fe40007ffe0ff */
[----:B------:R-:W-:-:S04]  /*18d90*/  IADD3 R3, R3, R6, RZ ;  /* 0x0000000603037210 */ /* 0x000fc80007ffe0ff */
[----:B------:R-:W-:Y:S01]  /*18da0*/  LEA.HI.X R6, R2, c[0x0][0x384], R3, 0x1, P0 ;  /* 0x0000e10002067a11 */ /* 0x000fe200000f0c03 */
[----:B------:R-:W-:Y:S05]  /*18db0*/  BRA.DIV ~URZ, `(.L_x_657) ;  /* 0x00003cc27f007947 */ /* 0x000fea000b800000 */
[----:B-1234-:R1:W2:Y:S02]  /*18dc0*/  SHFL.IDX PT, R8, R6, RZ, 0x181f ;  /* 0x00181fff06087589 */ /* 0x01e2a400000e0000 */
.L_x_737:
[----:B------:R-:W-:Y:S05]  /*18dd0*/  BRA.DIV ~URZ, `(.L_x_658) ;  /* 0x00003d127f007947 */ /* 0x000fea000b800000 */
[----:B------:R3:W4:Y:S02]  /*18de0*/  SHFL.IDX PT, R2, R7, RZ, 0x181f ;  /* 0x00181fff07027589 */ /* 0x00072400000e0000 */
.L_x_738:
        /* <DEDUP_REMOVED lines=9> */
.L_x_739:
        /* <DEDUP_REMOVED lines=8> */
.L_x_740:
[----:B------:R-:W-:Y:S05]  /*18f00*/  BRA.DIV ~URZ, `(.L_x_661) ;  /* 0x00003d927f007947 */ /* 0x000fea000b800000 */
[----:B-1----:R1:W2:Y:S02]  /*18f10*/  SHFL.IDX PT, R2, R7, 0x2, 0x181f ;  /* 0x00581f0007027f89 */ /* 0x0022a400000e0000 */
.L_x_741:
        /* <DEDUP_REMOVED lines=9> */
.L_x_742:
        /* <DEDUP_REMOVED lines=8> */
.L_x_743:
[----:B------:R-:W-:Y:S05]  /*19030*/  BRA.DIV ~URZ, `(.L_x_664) ;  /* 0x00003e127f007947 */ /* 0x000fea000b800000 */
[----:B--2---:R2:W1:Y:S02]  /*19040*/  SHFL.IDX PT, R2, R7, 0x4, 0x181f ;  /* 0x00981f0007027f89 */ /* 0x00446400000e0000 */
.L_x_744:
        /* <DEDUP_REMOVED lines=9> */
.L_x_745:
        /* <DEDUP_REMOVED lines=8> */
.L_x_746:
[----:B------:R-:W-:Y:S05]  /*19160*/  BRA.DIV ~URZ, `(.L_x_667) ;  /* 0x00003e927f007947 */ /* 0x000fea000b800000 */
[----:B--2---:R2:W3:Y:S02]  /*19170*/  SHFL.IDX PT, R2, R7, 0x6, 0x181f ;  /* 0x00d81f0007027f89 */ /* 0x0044e400000e0000 */
.L_x_747:
        /* <DEDUP_REMOVED lines=9> */
.L_x_748:
        /* <DEDUP_REMOVED lines=8> */
.L_x_656:
        /* <DEDUP_REMOVED lines=34> */
.L_x_749:
[----:B------:R-:W-:Y:S05]  /*194b0*/  BRA.DIV ~URZ, `(.L_x_671) ;  /* 0x00003cf27f007947 */ /* 0x000fea000b800000 */
[----:B------:R3:W4:Y:S02]  /*194c0*/  SHFL.IDX PT, R2, R21, RZ, 0x1c1f ;  /* 0x001c1fff15027589 */ /* 0x00072400000e0000 */
.L_x_750:
[----:B------:R-:W5:Y:S01]  /*194d0*/  LDL R3, [R1] ;  /* 0x0000000001037983 */ /* 0x000f620000100800 */
        /* <DEDUP_REMOVED lines=14> */
[----:B------:R-:W-:Y:S02]  /*195c0*/  SHF.R.S32.HI R28, RZ, 0x1f, R0 ;  /* 0x0000001fff1c7819 */ /* 0x000fe40000011400 */
[----:B------:R-:W-:Y:S01]  /*195d0*/  SHF.R.S32.HI R22, RZ, 0x1f, R11 ;  /* 0x0000001fff167819 */ /* 0x000fe2000001140b */
[----:B------:R-:W-:Y:S05]  /*195e0*/  @P0 BRA `(.L_x_673) ;  /* 0x0000020000000947 */ /* 0x000fea0003800000 */
[----:B------:R-:W-:Y:S02]  /*195f0*/  ISETP.GE.AND P1, PT, R3, c[0x0][0x3c8], PT ;  /* 0x0000f20003007a0c */ /* 0x000fe40003f26270 */
[----:B------:R-:W-:Y:S02]  /*19600*/  ISETP.GE.AND P2, PT, R11, c[0x0][0x3c8], PT ;  /* 0x0000f2000b007a0c */ /* 0x000fe40003f46270 */
[----:B------:R-:W-:-:S02]  /*19610*/  ISETP.GE.AND P3, PT, R10, c[0x0][0x3c8], PT ;  /* 0x0000f2000a007a0c */ /* 0x000fc40003f66270 */
[----:B------:R-:W-:-:S07]  /*19620*/  ISETP.GE.AND P4, PT, R6, c[0x0][0x3c8], PT ;  /* 0x0000f20006007a0c */ /* 0x000fce0003f86270 */
[----:B----4-:R-:W-:-:S04]  /*19630*/  @!P1 LEA R14, P0, R3, R2, 0x2 ;  /* 0x00000002030e9211 */ /* 0x010fc800078010ff */
[----:B--2---:R-:W-:Y:S02]  /*19640*/  @!P1 LEA.HI.X R15, R3, R12, R20, 0x2, P0 ;  /* 0x0000000c030f9211 */ /* 0x004fe400000f1414 */
[----:B------:R-:W-:-:S03]  /*19650*/  @!P2 LEA R16, P0, R11, R2, 0x2 ;  /* 0x000000020b10a211 */ /* 0x000fc600078010ff */
[----:B------:R2:W-:Y:S01]  /*19660*/  @!P1 ST.E.64 [R14.64], R68 ;  /* 0x000000440e009985 */ /* 0x0005e2000c101b08 */
[----:B------:R-:W-:Y:S02]  /*19670*/  ISETP.GE.AND P1, PT, R8, c[0x0][0x3c8], PT ;  /* 0x0000f20008007a0c */ /* 0x000fe40003f26270 */
[----:B------:R-:W-:-:S05]  /*19680*/  @!P2 LEA.HI.X R17, R11, R12, R22, 0x2, P0 ;  /* 0x0000000c0b11a211 */ /* 0x000fca00000f1416 */
[----:B------:R4:W-:Y:S01]  /*19690*/  @!P2 ST.E.64 [R16.64], R74 ;  /* 0x0000004a1000a985 */ /* 0x0009e2000c101b08 */
[----:B------:R-:W-:Y:S02]  /*196a0*/  ISETP.GE.AND P2, PT, R7, c[0x0][0x3c8], PT ;  /* 0x0000f20007007a0c */ /* 0x000fe40003f46270 */
[----:B--2---:R-:W-:-:S04]  /*196b0*/  @!P3 LEA R14, P0, R10, R2, 0x2 ;  /* 0x000000020a0eb211 */ /* 0x004fc800078010ff */
[----:B------:R-:W-:Y:S02]  /*196c0*/  @!P3 LEA.HI.X R15, R10, R12, R24, 0x2, P0 ;  /* 0x0000000c0a0fb211 */ /* 0x000fe400000f1418 */
[----:B----4-:R-:W-:-:S03]  /*196d0*/  @!P1 LEA R16, P0, R8, R2, 0x2 ;  /* 0x0000000208109211 */ /* 0x010fc600078010ff */
        /* <DEDUP_REMOVED lines=13> */
[----:B------:R-:W-:-:S03]  /*197b0*/  @!P1 LEA R2, P0, R0, R2, 0x2 ;  /* 0x0000000200029211 */ /* 0x000fc600078010ff */
[----:B------:R4:W-:Y:S01]  /*197c0*/  @!P3 ST.E.64 [R14.64], R80 ;  /* 0x000000500e00b985 */ /* 0x0009e2000c101b08 */
[----:B------:R-:W-:-:S05]  /*197d0*/  @!P1 LEA.HI.X R3, R0, R12, R28, 0x2, P0 ;  /* 0x0000000c00039211 */ /* 0x000fca00000f141c */
[----:B------:R4:W-:Y:S04]  /*197e0*/  @!P1 ST.E.64 [R2.64], R62 ;  /* 0x0000003e02009985 */ /* 0x0009e8000c101b08 */
.L_x_673:
[----:B------:R-:W-:Y:S05]  /*197f0*/  BSYNC B0 ;  /* 0x0000000000007941 */ /* 0x000fea0003800000 */
.L_x_672:
[----:B------:R-:W-:Y:S05]  /*19800*/  BRA.DIV ~URZ, `(.L_x_674) ;  /* 0x00003a127f007947 */ /* 0x000fea000b800000 */
[----:B--2---:R2:W1:Y:S04]  /*19810*/  SHFL.IDX PT, R12, R13, 0x1, 0x1c1f ;  /* 0x003c1f000d0c7f89 */ /* 0x00446800000e0000 */
[----:B----4-:R2:W4:Y:S02]  /*19820*/  SHFL.IDX PT, R2, R21, 0x1, 0x1c1f ;  /* 0x003c1f0015027f89 */ /* 0x01052400000e0000 */
.L_x_751:
[----:B------:R-:W-:Y:S01]  /*19830*/  BSSY B0, `(.L_x_675) ;  /* 0x0000023000007945 */ /* 0x000fe20003800000 */
[----:B------:R-:W-:Y:S05]  /*19840*/  @P6 BRA `(.L_x_676) ;  /* 0x0000021000006947 */ /* 0x000fea0003800000 */
[----:B------:R-:W5:Y:S01]  /*19850*/  LDL R3, [R1] ;  /* 0x0000000001037983 */ /* 0x000f620000100800 */
[----:B------:R-:W-:Y:S02]  /*19860*/  ISETP.GE.AND P0, PT, R11, c[0x0][0x3c8], PT ;  /* 0x0000f2000b007a0c */ /* 0x000fe40003f06270 */
[----:B------:R-:W-:Y:S02]  /*19870*/  ISETP.GE.AND P2, PT, R10, c[0x0][0x3c8], PT ;  /* 0x0000f2000a007a0c */ /* 0x000fe40003f46270 */
[----:B------:R-:W-:-:S02]  /*19880*/  ISETP.GE.AND P4, PT, R8, c[0x0][0x3c8], PT ;  /* 0x0000f20008007a0c */ /* 0x000fc40003f86270 */
[----:B------:R-:W-:Y:S02]  /*19890*/  ISETP.GE.AND P5, PT, R7, c[0x0][0x3c8], PT ;  /* 0x0000f20007007a0c */ /* 0x000fe40003fa6270 */
[----:B-----5:R-:W-:-:S13]  /*198a0*/  ISETP.GE.AND P1, PT, R3, c[0x0][0x3c8], PT ;  /* 0x0000f20003007a0c */ /* 0x020fda0003f26270 */
[----:B----4-:R-:W-:-:S04]  /*198b0*/  @!P1 LEA R14, P3, R3, R2, 0x2 ;  /* 0x00000002030e9211 */ /* 0x010fc800078610ff */
[----:B-1----:R-:W-:Y:S02]  /*198c0*/  @!P1 LEA.HI.X R15, R3, R12, R20, 0x2, P3 ;  /* 0x0000000c030f9211 */ /* 0x002fe400018f1414 */
[----:B------:R-:W-:-:S03]  /*198d0*/  @!P0 LEA R18, P3, R11, R2, 0x2 ;  /* 0x000000020b128211 */ /* 0x000fc600078610ff */
[----:B------:R1:W-:Y:S01]  /*198e0*/  @!P1 ST.E.64 [R14.64], R84 ;  /* 0x000000540e009985 */ /* 0x0003e2000c101b08 */
[C---:B------:R-:W-:Y:S02]  /*198f0*/  @!P2 LEA R16, P1, R10.reuse, R2, 0x2 ;  /* 0x000000020a10a211 */ /* 0x040fe400078210ff */
[-C--:B------:R-:W-:Y:S02]  /*19900*/  @!P0 LEA.HI.X R19, R11, R12.reuse, R22, 0x2, P3 ;  /* 0x0000000c0b138211 */ /* 0x080fe400018f1416 */
[----:B------:R-:W-:Y:S02]  /*19910*/  @!P2 LEA.HI.X R17, R10, R12, R24, 0x2, P1 ;  /* 0x0000000c0a11a211 */ /* 0x000fe400008f1418 */
[----:B------:R-:W-:Y:S01]  /*19920*/  ISETP.GE.AND P3, PT, R6, c[0x0][0x3c8], PT ;  /* 0x0000f20006007a0c */ /* 0x000fe20003f66270 */
[----:B------:R4:W-:Y:S01]  /*19930*/  @!P0 ST.E.64 [R18.64], R86 ;  /* 0x0000005612008985 */ /* 0x0009e2000c101b08 */
[----:B------:R-:W-:-:S03]  /*19940*/  ISETP.GE.AND P1, PT, R0, c[0x0][0x3c8], PT ;  /* 0x0000f20000007a0c */ /* 0x000fc60003f26270 */
[----:B------:R5:W-:Y:S01]  /*19950*/  @!P2 ST.E.64 [R16.64], R88 ;  /* 0x000000581000a985 */ /* 0x000be2000c101b08 */
[----:B------:R-:W-:Y:S02]  /*19960*/  ISETP.GE.AND P2, PT, R4, c[0x0][0x3c8], PT ;  /* 0x0000f20004007a0c */ /* 0x000fe40003f46270 */
[----:B-1----:R-:W-:-:S04]  /*19970*/  @!P4 LEA R14, P0, R8, R2, 0x2 ;  /* 0x00000002080ec211 */ /* 0x002fc800078010ff */
[----:B------:R-:W-:Y:S02]  /*19980*/  @!P4 LEA.HI.X R15, R8, R12, R23, 0x2, P0 ;  /* 0x0000000c080fc211 */ /* 0x000fe400000f1417 */
[----:B----4-:R-:W-:-:S03]  /*19990*/  @!P5 LEA R18, P0, R7, R2, 0x2 ;  /* 0x000000020712d211 */ /* 0x010fc600078010ff */
[----:B------:R1:W-:Y:S01]  /*199a0*/  @!P4 ST.E.64 [R14.64], R90 ;  /* 0x0000005a0e00c985 */ /* 0x0003e2000c101b08 */
[----:B------:R-:W-:Y:S02]  /*199b0*/  @!P5 LEA.HI.X R19, R7, R12, R25, 0x2, P0 ;  /* 0x0000000c0713d211 */ /* 0x000fe400000f1419 */
[----:B-----5:R-:W-:-:S03]  /*199c0*/  @!P3 LEA R16, P0, R6, R2, 0x2 ;  /* 0x000000020610b211 */ /* 0x020fc600078010ff */
[----:B------:R4:W-:Y:S01]  /*199d0*/  @!P5 ST.E.64 [R18.64], R104 ;  /* 0x000000681200d985 */ /* 0x0009e2000c101b08 */
[----:B------:R-:W-:-:S05]  /*199e0*/  @!P3 LEA.HI.X R17, R6, R12, R26, 0x2, P0 ;  /* 0x0000000c0611b211 */ /* 0x000fca00000f141a */
[----:B------:R4:W-:Y:S01]  /*199f0*/  @!P3 ST.E.64 [R16.64], R102 ;  /* 0x000000661000b985 */ /* 0x0009e2000c101b08 */
[----:B-1----:R-:W-:-:S04]  /*19a00*/  @!P2 LEA R14, P0, R4, R2, 0x2 ;  /* 0x00000002040ea211 */ /* 0x002fc800078010ff */
[----:B------:R-:W-:Y:S02]  /*19a10*/  @!P2 LEA.HI.X R15, R4, R12, R27, 0x2, P0 ;  /* 0x0000000c040fa211 */ /* 0x000fe400000f141b */
[----:B------:R-:W-:-:S03]  /*19a20*/  @!P1 LEA R2, P0, R0, R2, 0x2 ;  /* 0x0000000200029211 */ /* 0x000fc600078010ff */
[----:B------:R4:W-:Y:S01]  /*19a30*/  @!P2 ST.E.64 [R14.64], R82 ;  /* 0x000000520e00a985 */ /* 0x0009e2000c101b08 */
[----:B------:R-:W-:-:S05]  /*19a40*/  @!P1 LEA.HI.X R3, R0, R12, R28, 0x2, P0 ;  /* 0x0000000c00039211 */ /* 0x000fca00000f141c */
[----:B------:R4:W-:Y:S04]  /*19a50*/  @!P1 ST.E.64 [R2.64], R64 ;  /* 0x0000004002009985 */ /* 0x0009e8000c101b08 */
.L_x_676:
[----:B------:R-:W-:Y:S05]  /*19a60*/  BSYNC B0 ;  /* 0x0000000000007941 */ /* 0x000fea0003800000 */
.L_x_675:
[----:B------:R-:W-:Y:S05]  /*19a70*/  BRA.DIV ~URZ, `(.L_x_677) ;  /* 0x000038727f007947 */ /* 0x000fea000b800000 */
[----:B-1----:R1:W2:Y:S02]  /*19a80*/  SHFL.IDX PT, R12, R13, 0x2, 0x1c1f ;  /* 0x005c1f000d0c7f89 */ /* 0x0022a400000e0000 */
.L_x_752:
[----:B------:R-:W-:Y:S05]  /*19a90*/  BRA.DIV ~URZ, `(.L_x_678) ;  /* 0x000038c27f007947 */ /* 0x000fea000b800000 */
[----:B----4-:R4:W1:Y:S02]  /*19aa0*/  SHFL.IDX PT, R2, R21, 0x2, 0x1c1f ;  /* 0x005c1f0015027f89 */ /* 0x01086400000e0000 */
.L_x_753:
[----:B------:R-:W-:Y:S01]  /*19ab0*/  LOP3.LUT P0, RZ, R204, 0x1, RZ, 0xc0, !PT ;  /* 0x00000001ccff7812 */ /* 0x000fe2000780c0ff */
[----:B------:R-:W-:-:S12]  /*19ac0*/  BSSY B0, `(.L_x_679) ;  /* 0x0000023000007945 */ /* 0x000fd80003800000 */
[----:B------:R-:W-:Y:S05]  /*19ad0*/  @P0 BRA `(.L_x_680) ;  /* 0x0000021000000947 */ /* 0x000fea0003800000 */
[----:B------:R-:W5:Y:S01]  /*19ae0*/  LDL R3, [R1] ;  /* 0x0000000001037983 */ /* 0x000f620000100800 */
[----:B------:R-:W-:Y:S02]  /*19af0*/  ISETP.GE.AND P0, PT, R11, c[0x0][0x3c8], PT ;  /* 0x0000f2000b007a0c */ /* 0x000fe40003f06270 */
[----:B------:R-:W-:Y:S02]  /*19b00*/  ISETP.GE.AND P4, PT, R10, c[0x0][0x3c8], PT ;  /* 0x0000f2000a007a0c */ /* 0x000fe40003f86270 */
[----:B------:R-:W-:-:S09]  /*19b10*/  ISETP.GE.AND P5, PT, R8, c[0x0][0x3c8], PT ;  /* 0x0000f20008007a0c */ /* 0x000fd20003fa6270 */
[----:B-1----:R-:W-:-:S04]  /*19b20*/  @!P0 LEA R14, P3, R11, R2, 0x2 ;  /* 0x000000020b0e8211 */ /* 0x002fc800078610ff */
[----:B--2---:R-:W-:Y:S02]  /*19b30*/  @!P0 LEA.HI.X R15, R11, R12, R22, 0x2, P3 ;  /* 0x0000000c0b0f8211 */ /* 0x004fe400018f1416 */
[----:B------:R-:W-:Y:S02]  /*19b40*/  ISETP.GE.AND P3, PT, R7, c[0x0][0x3c8], PT ;  /* 0x0000f20007007a0c */ /* 0x000fe40003f66270 */
[----:B-----5:R-:W-:-:S13]  /*19b50*/  ISETP.GE.AND P1, PT, R3, c[0x0][0x3c8], PT ;  /* 0x0000f20003007a0c */ /* 0x020fda0003f26270 */
[----:B------:R-:W-:-:S04]  /*19b60*/  @!P1 LEA R16, P2, R3, R2, 0x2 ;  /* 0x0000000203109211 */ /* 0x000fc800078410ff */
[----:B------:R-:W-:Y:S02]  /*19b70*/  @!P1 LEA.HI.X R17, R3, R12, R20, 0x2, P2 ;  /* 0x0000000c03119211 */ /* 0x000fe400010f1414 */
[----:B------:R-:W-:-:S03]  /*19b80*/  @!P4 LEA R18, P2, R10, R2, 0x2 ;  /* 0x000000020a12c211 */ /* 0x000fc600078410ff */
[----:B------:R1:W-:Y:S01]  /*19b90*/  @!P1 ST.E.64 [R16.64], R48 ;  /* 0x0000003010009985 */ /* 0x0003e2000c101b08 */
[----:B------:R-:W-:Y:S02]  /*19ba0*/  @!P4 LEA.HI.X R19, R10, R12, R24, 0x2, P2 ;  /* 0x0000000c0a13c211 */ /* 0x000fe400010f1418 */
[----:B------:R-:W-:Y:S01]  /*19bb0*/  ISETP.GE.AND P2, PT, R6, c[0x0][0x3c8], PT ;  /* 0x0000f20006007a0c */ /* 0x000fe20003f46270 */
[----:B------:R2:W-:Y:S01]  /*19bc0*/  @!P0 ST.E.64 [R14.64], R38 ;  /* 0x000000260e008985 */ /* 0x0005e2000c101b08 */
[----:B------:R-:W-:Y:S02]  /*19bd0*/  ISETP.GE.AND P1, PT, R4, c[0x0][0x3c8], PT ;  /* 0x0000f20004007a0c */ /* 0x000fe40003f26270 */
[----:B------:R-:W-:Y:S01]  /*19be0*/  ISETP.GE.AND P0, PT, R0, c[0x0][0x3c8], PT ;  /* 0x0000f20000007a0c */ /* 0x000fe20003f06270 */
[----:B------:R5:W-:Y:S08]  /*19bf0*/  @!P4 ST.E.64 [R18.64], R40 ;  /* 0x000000281200c985 */ /* 0x000bf0000c101b08 */
[----:B-1----:R-:W-:-:S02]  /*19c00*/  @!P2 LEA R16, P4, R6, R2, 0x2 ;  /* 0x000000020610a211 */ /* 0x002fc400078810ff */
[----:B--2---:R-:W-:Y:S02]  /*19c10*/  @!P5 LEA R14, P6, R8, R2, 0x2 ;  /* 0x00000002080ed211 */ /* 0x004fe400078c10ff */
[-C--:B------:R-:W-:Y:S02]  /*19c20*/  @!P2 LEA.HI.X R17, R6, R12.reuse, R26, 0x2, P4 ;  /* 0x0000000c0611a211 */ /* 0x080fe400020f141a */
[----:B------:R-:W-:Y:S02]  /*19c30*/  @!P5 LEA.HI.X R15, R8, R12, R23, 0x2, P6 ;  /* 0x0000000c080fd211 */ /* 0x000fe400030f1417 */
[----:B-----5:R-:W-:-:S03]  /*19c40*/  @!P3 LEA R18, P6, R7, R2, 0x2 ;  /* 0x000000020712b211 */ /* 0x020fc600078c10ff */
[----:B------:R1:W-:Y:S01]  /*19c50*/  @!P5 ST.E.64 [R14.64], R42 ;  /* 0x0000002a0e00d985 */ /* 0x0003e2000c101b08 */
[----:B------:R-:W-:-:S05]  /*19c60*/  @!P3 LEA.HI.X R19, R7, R12, R25, 0x2, P6 ;  /* 0x0000000c0713b211 */ /* 0x000fca00030f1419 */
[----:B------:R2:W-:Y:S04]  /*19c70*/  @!P3 ST.E.64 [R18.64], R54 ;  /* 0x000000361200b985 */ /* 0x0005e8000c101b08 */
[----:B------:R2:W-:Y:S01]  /*19c80*/  @!P2 ST.E.64 [R16.64], R50 ;  /* 0x000000321000a985 */ /* 0x0005e2000c101b08 */
[-C--:B-1----:R-:W-:Y:S02]  /*19c90*/  @!P1 LEA R14, P5, R4, R2.reuse, 0x2 ;  /* 0x00000002040e9211 */ /* 0x082fe400078a10ff */
[----:B------:R-:W-:Y:S02]  /*19ca0*/  @!P0 LEA R2, P4, R0, R2, 0x2 ;  /* 0x0000000200028211 */ /* 0x000fe400078810ff */
[-C--:B------:R-:W-:Y:S02]  /*19cb0*/  @!P1 LEA.HI.X R15, R4, R12.reuse, R27, 0x2, P5 ;  /* 0x0000000c040f9211 */ /* 0x080fe400028f141b */
[----:B------:R-:W-:-:S03]  /*19cc0*/  @!P0 LEA.HI.X R3, R0, R12, R28, 0x2, P4 ;  /* 0x0000000c00038211 */ /* 0x000fc600020f141c */
[----:B------:R2:W-:Y:S04]  /*19cd0*/  @!P1 ST.E.64 [R14.64], R44 ;  /* 0x0000002c0e009985 */ /* 0x0005e8000c101b08 */
[----:B------:R2:W-:Y:S02]  /*19ce0*/  @!P0 ST.E.64 [R2.64], R32 ;  /* 0x0000002002008985 */ /* 0x0005e4000c101b08 */
.L_x_680:
[----:B------:R-:W-:Y:S05]  /*19cf0*/  BSYNC B0 ;  /* 0x0000000000007941 */ /* 0x000fea0003800000 */
.L_x_679:
[----:B------:R-:W-:Y:S05]  /*19d00*/  BRA.DIV ~URZ, `(.L_x_681) ;  /* 0x000036c27f007947 */ /* 0x000fea000b800000 */
[----:B--2---:R2:W3:Y:S04]  /*19d10*/  SHFL.IDX PT, R12, R13, 0x3, 0x1c1f ;  /* 0x007c1f000d0c7f89 */ /* 0x0044e800000e0000 */
[----:B-1----:R2:W1:Y:S02]  /*19d20*/  SHFL.IDX PT, R2, R21, 0x3, 0x1c1f ;  /* 0x007c1f0015027f89 */ /* 0x00246400000e0000 */
.L_x_754:
[----:B------:R-:W-:-:S13]  /*19d30*/  LOP3.LUT P0, RZ, R204, 0x2, RZ, 0xc0, !PT ;  /* 0x00000002ccff7812 */ /* 0x000fda000780c0ff */
[----:B------:R-:W-:Y:S05]  /*19d40*/  @P0 BRA `(.L_x_669) ;  /* 0x00000ec000000947 */ /* 0x000fea0003800000 */
[----:B------:R-:W5:Y:S01]  /*19d50*/  LDL R3, [R1] ;  /* 0x0000000001037983 */ /* 0x000f620000100800 */
[----:B------:R-:W-:Y:S02]  /*19d60*/  ISETP.GE.AND P4, PT, R10, c[0x0][0x3c8], PT ;  /* 0x0000f2000a007a0c */ /* 0x000fe40003f86270 */
[----:B------:R-:W-:Y:S02]  /*19d70*/  ISETP.GE.AND P5, PT, R11, c[0x0][0x3c8], PT ;  /* 0x0000f2000b007a0c */ /* 0x000fe40003fa6270 */
[----:B------:R-:W-:Y:S02]  /*19d80*/  ISETP.GE.AND P3, PT, R8, c[0x0][0x3c8], PT ;  /* 0x0000f20008007a0c */ /* 0x000fe40003f66270 */
[----:B------:R-:W-:-:S07]  /*19d90*/  ISETP.GE.AND P2, PT, R7, c[0x0][0x3c8], PT ;  /* 0x0000f20007007a0c */ /* 0x000fce0003f46270 */
[----:B-1----:R-:W-:Y:S02]  /*19da0*/  @!P4 LEA R16, P6, R10, R2, 0x2 ;  /* 0x000000020a10c211 */ /* 0x002fe400078c10ff */
[----:B-----5:R-:W-:-:S13]  /*19db0*/  ISETP.GE.AND P0, PT, R3, c[0x0][0x3c8], PT ;  /* 0x0000f20003007a0c */ /* 0x020fda0003f06270 */
[----:B------:R-:W-:-:S04]  /*19dc0*/  @!P0 LEA R14, P1, R3, R2, 0x2 ;  /* 0x00000002030e8211 */ /* 0x000fc800078210ff */
[----:B---3--:R-:W-:Y:S02]  /*19dd0*/  @!P0 LEA.HI.X R15, R3, R12, R20, 0x2, P1 ;  /* 0x0000000c030f8211 */ /* 0x008fe400008f1414 */
[----:B------:R-:W-:Y:S02]  /*19de0*/  P2R R3, PR, RZ, 0x40 ;  /* 0x00000040ff037803 */ /* 0x000fe40000000000 */
[----:B------:R-:W-:Y:S01]  /*19df0*/  ISETP.GE.AND P1, PT, R6, c[0x0][0x3c8], PT ;  /* 0x0000f20006007a0c */ /* 0x000fe20003f26270 */
[----:B------:R1:W-:Y:S01]  /*19e00*/  @!P0 ST.E.64 [R14.64], R34 ;  /* 0x000000220e008985 */ /* 0x0003e2000c101b08 */
[----:B------:R-:W-:-:S04]  /*19e10*/  @!P5 LEA R18, P0, R11, R2, 0x2 ;  /* 0x000000020b12d211 */ /* 0x000fc800078010ff */
[----:B------:R-:W-:Y:S02]  /*19e20*/  @!P5 LEA.HI.X R19, R11, R12, R22, 0x2, P0 ;  /* 0x0000000c0b13d211 */ /* 0x000fe400000f1416 */
[----:B------:R-:W-:-:S03]  /*19e30*/  ISETP.NE.AND P0, PT, R3, RZ, PT ;  /* 0x000000ff0300720c */ /* 0x000fc60003f05270 */
[----:B------:R3:W-:Y:S01]  /*19e40*/  @!P5 ST.E.64 [R18.64], R60 ;  /* 0x0000003c1200d985 */ /* 0x0007e2000c101b08 */
[----:B------:R-:W-:Y:S02]  /*19e50*/  @!P4 LEA.HI.X R17, R10, R12, R24, 0x2, P0 ;  /* 0x0000000c0a11c211 */ /* 0x000fe400000f1418 */
[----:B------:R-:W-:-:S03]  /*19e60*/  ISETP.GE.AND P0, PT, R4, c[0x0][0x3c8], PT ;  /* 0x0000f20004007a0c */ /* 0x000fc60003f06270 */
        /* <DEDUP_REMOVED lines=19> */
.L_x_654:
[----:B--2---:R-:W2:Y:S04]  /*19fa0*/  LDL.LU R7, [R1+0x4c] ;  /* 0x00004c0001077983 */ /* 0x004ea80000300800 */
[----:B-1----:R-:W4:Y:S01]  /*19fb0*/  LDL R6, [R1+0x54] ;  /* 0x0000540001067983 */ /* 0x002f220000100800 */
[----:B------:R-:W-:Y:S01]  /*19fc0*/  ISETP.NE.U32.AND P0, PT, RZ, c[0x0][0x508], PT ;  /* 0x00014200ff007a0c */ /* 0x000fe20003f05070 */
[----:B------:R-:W-:Y:S01]  /*19fd0*/  IMAD.MOV.U32 R4, RZ, RZ, 0x4 ;  /* 0x00000004ff047424 */ /* 0x000fe200078e00ff */
[----:B------:R-:W-:Y:S01]  /*19fe0*/  ISETP.NE.U32.AND P2, PT, RZ, c[0x0][0x500], PT ;  /* 0x00014000ff007a0c */ /* 0x000fe20003f45070 */
[----:B------:R-:W-:Y:S01]  /*19ff0*/  IMAD.MOV.U32 R20, RZ, RZ, c[0x0][0x388] ;  /* 0x0000e200ff147624 */ /* 0x000fe200078e00ff */
[----:B------:R-:W-:Y:S01]  /*1a000*/  ISETP.NE.AND.EX P0, PT, RZ, c[0x0][0x50c], PT, P0 ;  /* 0x00014300ff007a0c */ /* 0x000fe20003f05300 */
[----:B------:R-:W-:Y:S01]  /*1a010*/  IMAD.MOV.U32 R0, RZ, RZ, RZ ;  /* 0x000000ffff007224 */ /* 0x000fe200078e00ff */
[----:B------:R-:W-:Y:S01]  /*1a020*/  ISETP.NE.AND.EX P2, PT, RZ, c[0x0][0x504], PT, P2 ;  /* 0x00014100ff007a0c */ /* 0x000fe20003f45320 */
[----:B----4-:R-:W-:-:S10]  /*1a030*/  IMAD.WIDE R2, R6, R4, c[0x0][0x500] ;  /* 0x0001400006027625 */ /* 0x010fd400078e0204 */
[----:B---3--:R-:W-:Y:S02]  /*1a040*/  @P0 IMAD.WIDE R4, R6, R4, c[0x0][0x508] ;  /* 0x0001420006040625 */ /* 0x008fe400078e0204 */
        /* <DEDUP_REMOVED lines=9> */
.L_x_682:
[----:B-1----:R-:W1:Y:S01]  /*1a0e0*/  S2R R4, SR_TID.X ;  /* 0x0000000000047919 */ /* 0x002e620000002100 */
[----:B------:R-:W-:Y:S01]  /*1a0f0*/  SHF.R.S32.HI R2, RZ, 0x1f, R6 ;  /* 0x0000001fff027819 */ /* 0x000fe20000011406 */
[----:B------:R-:W-:Y:S01]  /*1a100*/  BSSY B0, `(.L_x_683) ;  /* 0x0000038000007945 */ /* 0x000fe20003800000 */
[----:B-----5:R-:W-:-:S02]  /*1a110*/  SHF.R.S32.HI R17, RZ, 0x1f, R0 ;  /* 0x0000001fff117819 */ /* 0x020fc40000011400 */
[----:B------:R-:W-:Y:S02]  /*1a120*/  SEL R10, R6, RZ, !P2 ;  /* 0x000000ff060a7207 */ /* 0x000fe40005000000 */
[----:B------:R-:W-:Y:S02]  /*1a130*/  SEL R21, R2, RZ, !P2 ;  /* 0x000000ff02157207 */ /* 0x000fe40005000000 */
[----:B-1----:R-:W-:-:S13]  /*1a140*/  ISETP.GT.AND P0, PT, R4, 0x7f, PT ;  /* 0x0000007f0400780c */ /* 0x002fda0003f04270 */
[----:B------:R-:W-:Y:S05]  /*1a150*/  @P0 BRA `(.L_x_684) ;  /* 0x0000032000000947 */ /* 0x000fea0003800000 */
[----:B------:R-:W2:Y:S01]  /*1a160*/  LDL R3, [R1+0x40] ;  /* 0x0000400001037983 */ /* 0x000ea20000100800 */
[----:B------:R-:W-:Y:S01]  /*1a170*/  IMAD R2, R20, c[0x0][0x4e8], RZ ;  /* 0x00013a0014027a24 */ /* 0x000fe200078e02ff */
[----:B--2---:R-:W-:-:S04]  /*1a180*/  IADD3 R11, R3, R4, RZ ;  /* 0x00000004030b7210 */ /* 0x004fc80007ffe0ff */
        /* <DEDUP_REMOVED lines=47> */
.L_x_684:
[----:B------:R-:W-:Y:S05]  /*1a480*/  BSYNC B0 ;  /* 0x0000000000007941 */ /* 0x000fea0003800000 */
.L_x_683:
        /* <DEDUP_REMOVED lines=17> */
[----:B----4-:R-:W-:-:S03]  /*1a5a0*/  IADD3 R4, R5, R9, RZ ;  /* 0x0000000905047210 */ /* 0x010fc60007ffe0ff */
        /* <DEDUP_REMOVED lines=24> */
[----:B------:R-:W-:Y:S02]  /*1a730*/  IADD3 R0, R8, R9, RZ ;  /* 0x0000000908007210 */ /* 0x000fe40007ffe0ff */
[----:B------:R-:W-:Y:S01]  /*1a740*/  LEA.HI.X R6, R2, c[0x0][0x384], R4, 0x1, P0 ;  /* 0x0000e10002067a11 */ /* 0x000fe200000f0c04 */
[----:B------:R-:W-:Y:S06]  /*1a750*/  BRA.DIV ~URZ, `(.L_x_685) ;  /* 0x00002d427f007947 */ /* 0x000fec000b800000 */
[----:B------:R1:W2:Y:S02]  /*1a760*/  SHFL.IDX PT, R8, R6, RZ, 0x181f ;  /* 0x00181fff06087589 */ /* 0x0002a400000e0000 */
.L_x_755:
[----:B------:R-:W-:Y:S05]  /*1a770*/  BRA.DIV ~URZ, `(.L_x_686) ;  /* 0x00002d927f007947 */ /* 0x000fea000b800000 */
[----:B------:R3:W4:Y:S02]  /*1a780*/  SHFL.IDX PT, R2, R7, RZ, 0x181f ;  /* 0x00181fff07027589 */ /* 0x00072400000e0000 */
.L_x_756:
        /* <DEDUP_REMOVED lines=9> */
.L_x_757:
        /* <DEDUP_REMOVED lines=8> */
.L_x_758:
[----:B------:R-:W-:Y:S05]  /*1a8a0*/  BRA.DIV ~URZ, `(.L_x_689) ;  /* 0x00002e127f007947 */ /* 0x000fea000b800000 */
[----:B-1----:R1:W2:Y:S02]  /*1a8b0*/  SHFL.IDX PT, R2, R7, 0x2, 0x181f ;  /* 0x00581f0007027f89 */ /* 0x0022a400000e0000 */
.L_x_759:
        /* <DEDUP_REMOVED lines=9> */
.L_x_760:
        /* <DEDUP_REMOVED lines=8> */
.L_x_761:
[----:B------:R-:W-:Y:S05]  /*1a9d0*/  BRA.DIV ~URZ, `(.L_x_692) ;  /* 0x00002e927f007947 */ /* 0x000fea000b800000 */
[----:B--2---:R2:W1:Y:S02]  /*1a9e0*/  SHFL.IDX PT, R2, R7, 0x4, 0x181f ;  /* 0x00981f0007027f89 */ /* 0x00446400000e0000 */
.L_x_762:
        /* <DEDUP_REMOVED lines=9> */
.L_x_763:
        /* <DEDUP_REMOVED lines=8> */
.L_x_764:
[----:B------:R-:W-:Y:S05]  /*1ab00*/  BRA.DIV ~URZ, `(.L_x_695) ;  /* 0x00002f127f007947 */ /* 0x000fea000b800000 */
[----:B--2---:R2:W3:Y:S02]  /*1ab10*/  SHFL.IDX PT, R2, R7, 0x6, 0x181f ;  /* 0x00d81f0007027f89 */ /* 0x0044e400000e0000 */
.L_x_765:
        /* <DEDUP_REMOVED lines=9> */
.L_x_766:
[----:B------:R-:W5:Y:S01]  /*1abb0*/  LDL.64 R8, [R1+0x38] ;  /* 0x0000380001087983 */ /* 0x000f620000100a00 */
[----:B------:R-:W-:-:S04]  /*1abc0*/  IADD3 R0, R0, 0x70, RZ ;  /* 0x0000007000007810 */ /* 0x000fc80007ffe0ff */
[----:B------:R-:W-:-:S13]  /*1abd0*/  ISETP.GE.OR P0, PT, R0, R4, P2 ;  /* 0x000000040000720c */ /* 0x000fda0001706670 */
[----:B----45:R-:W-:-:S04]  /*1abe0*/  @!P0 LEA R2, P1, R8, R2, 0x1 ;  /* 0x0000000208028211 */ /* 0x030fc800078208ff */
[----:B---3--:R-:W-:-:S05]  /*1abf0*/  @!P0 LEA.HI.X R3, R8, R6, R18, 0x1, P1 ;  /* 0x0000000608038211 */ /* 0x008fca00008f0c12 */
[----:B------:R3:W-:Y:S04]  /*1ac00*/  @!P0 ST.E.128 [R2.64], RZ ;  /* 0x000000ff02008985 */ /* 0x0007e8000c101d08 */
.L_x_669:
[----:B------:R-:W-:Y:S05]  /*1ac10*/  BSYNC B1 ;  /* 0x0000000000017941 */ /* 0x000fea0003800000 */
.L_x_653:
        /* <DEDUP_REMOVED lines=15> */
.L_x_767:
[----:B------:R-:W-:Y:S05]  /*1ad10*/  BRA.DIV ~URZ, `(.L_x_699) ;  /* 0x00002eb27f007947 */ /* 0x000fea000b800000 */
[----:B------:R3:W1:Y:S02]  /*1ad20*/  SHFL.IDX PT, R8, R70, 0x1, 0x1f ;  /* 0x00201f0046087f89 */ /* 0x00066400000e0000 */
.L_x_768:
[----:B------:R-:W5:Y:S01]  /*1ad30*/  LDL R0, [R1+0x54] ;  /* 0x0000540001007983 */ /* 0x000f620000100800 */
[----:B------:R-:W-:Y:S02]  /*1ad40*/  IMAD.MOV.U32 R6, RZ, RZ, RZ ;  /* 0x000000ffff067224 */ /* 0x000fe400078e00ff */
[----:B-----5:R-:W-:-:S05]  /*1ad50*/  IMAD.IADD R0, R0, 0x1, R14 ;  /* 0x0000000100007824 */ /* 0x020fca00078e020e */
[----:B------:R-:W-:-:S13]  /*1ad60*/  ISETP.GE.OR P0, PT, R0, c[0x0][0x53c], !P6 ;  /* 0x00014f0000007a0c */ /* 0x000fda0007706670 */
[----:B------:R-:W-:Y:S01]  /*1ad70*/  @!P0 IMAD.MOV.U32 R2, RZ, RZ, 0x4 ;  /* 0x00000004ff028424 */ /* 0x000fe200078e00ff */
[----:B----4-:R-:W-:-:S03]  /*1ad80*/  @!P0 MOV R3, 0x4 ;  /* 0x0000000400038802 */ /* 0x010fc60000000f00 */
        /* <DEDUP_REMOVED lines=13> */
.L_x_769:
        /* <DEDUP_REMOVED lines=16> */
.L_x_770:
[----:B----4-:R-:W-:Y:S01]  /*1af60*/  IMAD R0, R0, c[0x0][0x538], RZ ;  /* 0x00014e0000007a24 */ /* 0x010fe200078e02ff */
[----:B------:R-:W-:Y:S04]  /*1af70*/  BSSY B1, `(.L_x_702) ;  /* 0x00000ce000017945 */ /* 0x000fe80003800000 */
[----:B-1----:R-:W-:-:S04]  /*1af80*/  IADD3 R8, R0, R8, RZ ;  /* 0x0000000800087210 */ /* 0x002fc80007ffe0ff */
[----:B--2---:R-:W-:-:S13]  /*1af90*/  ISETP.GT.AND P0, PT, R8, R10, PT ;  /* 0x0000000a0800720c */ /* 0x004fda0003f04270 */
[----:B------:R-:W-:Y:S05]  /*1afa0*/  @P0 BRA `(.L_x_703) ;  /* 0x0000025000000947 */ /* 0x000fea0003800000 */
.L_x_707:
        /* <DEDUP_REMOVED lines=17> */
.L_x_771:
        /* <DEDUP_REMOVED lines=16> */
.L_x_772:
[----:B--2---:R-:W-:-:S05]  /*1b1c0*/  IMAD R0, R0, c[0x0][0x538], RZ ;  /* 0x00014e0000007a24 */ /* 0x004fca00078e02ff */
[----:B------:R-:W-:-:S04]  /*1b1d0*/  IADD3 R8, R0, R8, RZ ;  /* 0x0000000800087210 */ /* 0x000fc80007ffe0ff */
[----:B------:R-:W-:-:S13]  /*1b1e0*/  ISETP.GT.AND P0, PT, R8, R10, PT ;  /* 0x0000000a0800720c */ /* 0x000fda0003f04270 */
[----:B-1----:R-:W-:Y:S05]  /*1b1f0*/  @!P0 BRA `(.L_x_707) ;  /* 0xfffffdb000008947 */ /* 0x002fea000383ffff */
.L_x_703:
[----:B------:R-:W-:-:S05]  /*1b200*/  IADD3 R12, -R0, R8, RZ ;  /* 0x00000008000c7210 */ /* 0x000fca0007ffe1ff */
[----:B------:R-:W-:-:S05]  /*1b210*/  IMAD R0, R4, c[0x0][0x538], R12 ;  /* 0x00014e0004007a24 */ /* 0x000fca00078e020c */
[----:B------:R-:W-:Y:S01]  /*1b220*/  ISETP.GT.AND P0, PT, R0, R10, PT ;  /* 0x0000000a0000720c */ /* 0x000fe20003f04270 */
[----:B------:R-:W-:-:S12]  /*1b230*/  BRA.DIV ~URZ, `(.L_x_708) ;  /* 0x00002df27f007947 */ /* 0x000fd8000b800000 */
[----:B------:R-:W-:-:S03]  /*1b240*/  VOTE.ANY R8, PT, !P0 ;  /* 0x0000000000087806 */ /* 0x000fc600040e0100 */
.L_x_773:
[----:B------:R-:W2:Y:S01]  /*1b250*/  LDL.LU R2, [R1+0x54] ;  /* 0x0000540001027983 */ /* 0x000ea20000300800 */
[----:B------:R-:W2:Y:S02]  /*1b260*/  POPC R0, R8 ;  /* 0x0000000800007309 */ /* 0x000ea40000000000 */
[----:B--2---:R-:W-:-:S05]  /*1b270*/  IADD3 R2, R0, R2, RZ ;  /* 0x0000000200027210 */ /* 0x004fca0007ffe0ff */
[----:B------:R1:W-:Y:S01]  /*1b280*/  STL [R1+0x54], R2 ;  /* 0x0000540201007387 */ /* 0x0003e20000100800 */
[----:B------:R-:W-:Y:S05]  /*1b290*/  BRA.DIV ~URZ, `(.L_x_709) ;  /* 0x00002de27f007947 */ /* 0x000fea000b800000 */
[----:B------:R2:W4:Y:S04]  /*1b2a0*/  SHFL.IDX PT, R11, R6, R0, 0x1f ;  /* 0x00001f00060b7589 */ /* 0x00052800000e0000 */
[----:B------:R2:W1:Y:S02]  /*1b2b0*/  SHFL.IDX PT, R7, R7, R0, 0x1f ;  /* 0x00001f0007077589 */ /* 0x00046400000e0000 */
.L_x_774:
[----:B------:R-:W-:Y:S01]  /*1b2c0*/  ISETP.NE.AND P0, PT, R8, RZ, PT ;  /* 0x000000ff0800720c */ /* 0x000fe20003f05270 */
[----:B------:R-:W-:-:S12]  /*1b2d0*/  BSSY B0, `(.L_x_710) ;  /* 0x0000005000007945 */ /* 0x000fd80003800000 */
[----:B------:R-:W-:Y:S05]  /*1b2e0*/  @!P0 BRA `(.L_x_711) ;  /* 0x0000003000008947 */ /* 0x000fea0003800000 */
[----:B--2---:R-:W-:Y:S01]  /*1b2f0*/  IADD3 R0, R0, -0x1, RZ ;  /* 0xffffffff00007810 */ /* 0x004fe20007ffe0ff */
[----:B------:R-:W-:Y:S05]  /*1b300*/  BRA.DIV ~URZ, `(.L_x_712) ;  /* 0x00002e427f007947 */ /* 0x000fea000b800000 */
[----:B------:R2:W3:Y:S02]  /*1b310*/  SHFL.IDX PT, R13, R4, R0, 0x1f ;  /* 0x00001f00040d7589 */ /* 0x0004e400000e0000 */
.L_x_711:
[----:B------:R-:W-:Y:S05]  /*1b320*/  BSYNC B0 ;  /* 0x0000000000007941 */ /* 0x000fea0003800000 */
.L_x_710:
[----:B--23--:R-:W-:Y:S01]  /*1b330*/  IMAD R0, R13, c[0x0][0x538], R12 ;  /* 0x00014e000d007a24 */ /* 0x00cfe200078e020c */
[----:B-1----:R-:W-:Y:S01]  /*1b340*/  ISETP.NE.AND P0, PT, R7, 0x1, PT ;  /* 0x000000010700780c */ /* 0x002fe20003f05270 */
[----:B------:R-:W-:Y:S03]  /*1b350*/  BSSY B0, `(.L_x_713) ;  /* 0x0000086000007945 */ /* 0x000fe60003800000 */
[----:B------:R1:W-:Y:S01]  /*1b360*/  STL [R1+0x48], R0 ;  /* 0x0000480001007387 */ /* 0x0003e20000100800 */
[----:B------:R-:W-:-:S08]  /*1b370*/  IADD3 R8, -R0, R10, RZ ;  /* 0x0000000a00087210 */ /* 0x000fd00007ffe1ff */
[----:B------:R-:W-:Y:S05]  /*1b380*/  @!P0 BRA `(.L_x_714) ;  /* 0x000003e000008947 */ /* 0x000fea0003800000 */
[-C--:B----4-:R-:W-:Y:S02]  /*1b390*/  IABS R2, R11.reuse ;  /* 0x0000000b00027213 */ /* 0x090fe40000000000 */
[----:B------:R-:W-:Y:S02]  /*1b3a0*/  IABS R9, R11 ;  /* 0x0000000b00097213 */ /* 0x000fe40000000000 */
[----:B-1----:R-:W1:Y:S08]  /*1b3b0*/  I2F.RP R0, R2 ;  /* 0x0000000200007306 */ /* 0x002e700000209400 */
[----:B-1----:R-:W1:Y:S02]  /*1b3c0*/  MUFU.RCP R0, R0 ;  /* 0x0000000000007308 */ /* 0x002e640000001000 */
[----:B-1----:R-:W-:-:S06]  /*1b3d0*/  IADD3 R0, R0, 0xffffffe, RZ ;  /* 0x0ffffffe00007810 */ /* 0x002fcc0007ffe0ff */
[----:B------:R-:W1:Y:S02]  /*1b3e0*/  F2I.FTZ.U32.TRUNC.NTZ R5, R0 ;  /* 0x0000000000057305 */ /* 0x000e64000021f000 */
[----:B-1----:R-:W-:Y:S01]  /*1b3f0*/  IMAD.MOV R3, RZ, RZ, -R5 ;  /* 0x000000ffff037224 */ /* 0x002fe200078e0a05 */
[----:B------:R-:W-:-:S03]  /*1b400*/  IABS R0, R7 ;  /* 0x0000000700007213 */ /* 0x000fc60000000000 */
[----:B------:R-:W-:Y:S01]  /*1b410*/  IMAD.MOV.U32 R4, RZ, RZ, R3 ;  /* 0x000000ffff047224 */ /* 0x000fe200078e0003 */
[----:B------:R-:W-:Y:S01]  /*1b420*/  IABS R3, R8 ;  /* 0x0000000800037213 */ /* 0x000fe20000000000 */
[----:B------:R-:W-:Y:S02]  /*1b430*/  IMAD.MOV.U32 R6, RZ, RZ, R0 ;  /* 0x000000ffff067224 */ /* 0x000fe400078e0000 */
[----:B------:R-:W-:Y:S02]  /*1b440*/  IMAD R0, R4, R2, RZ ;  /* 0x0000000204007224 */ /* 0x000fe400078e02ff */
[----:B------:R-:W-:Y:S01]  /*1b450*/  IMAD.MOV.U32 R4, RZ, RZ, RZ ;  /* 0x000000ffff047224 */ /* 0x000fe200078e00ff */
[----:B------:R-:W1:Y:S03]  /*1b460*/  I2F.RP R10, R6 ;  /* 0x00000006000a7306 */ /* 0x000e660000209400 */
[----:B------:R-:W-:-:S04]  /*1b470*/  IMAD.HI.U32 R5, R5, R0, R4 ;  /* 0x0000000005057227 */ /* 0x000fc800078e0004 */
[----:B------:R-:W-:-:S05]  /*1b480*/  IMAD.MOV R0, RZ, RZ, -R9 ;  /* 0x000000ffff007224 */ /* 0x000fca00078e0a09 */
[----:B------:R-:W-:Y:S01]  /*1b490*/  MOV R4, R0 ;  /* 0x0000000000047202 */ /* 0x000fe20000000f00 */
[----:B------:R-:W-:-:S04]  /*1b4a0*/  IMAD.HI.U32 R0, R5, R3, RZ ;  /* 0x0000000305007227 */ /* 0x000fc800078e00ff */
[----:B------:R-:W-:Y:S02]  /*1b4b0*/  IMAD R3, R0, R4, R3 ;  /* 0x0000000400037224 */ /* 0x000fe400078e0203 */
[----:B-1----:R-:W1:Y:S03]  /*1b4c0*/  MUFU.RCP R4, R10 ;  /* 0x0000000a00047308 */ /* 0x002e660000001000 */
        /* <DEDUP_REMOVED lines=9> */
[----:B------:R-:W-:Y:S01]  /*1b560*/  @P2 IADD3 R0, R0, 0x1, RZ ;  /* 0x0000000100002810 */ /* 0x000fe20007ffe0ff */
[----:B-1----:R-:W-:-:S06]  /*1b570*/  IMAD.MOV R2, RZ, RZ, -R3 ;  /* 0x000000ffff027224 */ /* 0x002fcc00078e0a03 */
[----:B------:R-:W-:Y:S01]  /*1b580*/  @!P1 IMAD.MOV R0, RZ, RZ, -R0 ;  /* 0x000000ffff009224 */ /* 0x000fe200078e0a00 */
[----:B------:R-:W-:Y:S02]  /*1b590*/  @!P0 LOP3.LUT R0, RZ, R11, RZ, 0x33, !PT ;  /* 0x0000000bff008212 */ /* 0x000fe400078e33ff */
[----:B------:R-:W-:Y:S02]  /*1b5a0*/  MOV R4, R2 ;  /* 0x0000000200047202 */ /* 0x000fe40000000f00 */
[----:B------:R-:W-:Y:S02]  /*1b5b0*/  IABS R2, R7 ;  /* 0x0000000700027213 */ /* 0x000fe40000000000 */
[----:B------:R-:W-:Y:S01]  /*1b5c0*/  IABS R9, R0 ;  /* 0x0000000000097213 */ /* 0x000fe20000000000 */
[----:B------:R-:W-:Y:S02]  /*1b5d0*/  IMAD R4, R4, R6, RZ ;  /* 0x0000000604047224 */ /* 0x000fe400078e02ff */
[----:B------:R-:W-:-:S02]  /*1b5e0*/  IMAD.MOV R5, RZ, RZ, -R2 ;  /* 0x000000ffff057224 */ /* 0x000fc400078e0a02 */
[----:B------:R-:W-:-:S04]  /*1b5f0*/  IMAD.MOV.U32 R2, RZ, RZ, RZ ;  /* 0x000000ffff027224 */ /* 0x000fc800078e00ff */
[----:B------:R-:W-:Y:S01]  /*1b600*/  IMAD.HI.U32 R2, R3, R4, R2 ;  /* 0x0000000403027227 */ /* 0x000fe200078e0002 */
[----:B------:R-:W-:-:S03]  /*1b610*/  MOV R4, R5 ;  /* 0x0000000500047202 */ /* 0x000fc60000000f00 */
[----:B------:R-:W-:-:S04]  /*1b620*/  IMAD.MOV.U32 R3, RZ, RZ, R9 ;  /* 0x000000ffff037224 */ /* 0x000fc800078e0009 */
[----:B------:R-:W-:-:S04]  /*1b630*/  IMAD.HI.U32 R2, R2, R3, RZ ;  /* 0x0000000302027227 */ /* 0x000fc800078e00ff */
[----:B------:R-:W-:Y:S01]  /*1b640*/  IMAD R3, R2, R4, R3 ;  /* 0x0000000402037224 */ /* 0x000fe200078e0203 */
[----:B------:R-:W-:-:S04]  /*1b650*/  IADD3 R4, -R0, RZ, RZ ;  /* 0x000000ff00047210 */ /* 0x000fc80007ffe1ff */
        /* <DEDUP_REMOVED lines=9> */
[----:B------:R-:W-:-:S05]  /*1b6f0*/  @!P0 LOP3.LUT R2, RZ, R7, RZ, 0x33, !PT ;  /* 0x00000007ff028212 */ /* 0x000fca00078e33ff */
[----:B------:R-:W-:-:S04]  /*1b700*/  IMAD.MOV R3, RZ, RZ, -R2 ;  /* 0x000000ffff037224 */ /* 0x000fc800078e0a02 */
[C---:B------:R-:W-:Y:S02]  /*1b710*/  IMAD R3, R7.reuse, R3, R0 ;  /* 0x0000000307037224 */ /* 0x040fe400078e0200 */
[----:B------:R-:W-:Y:S02]  /*1b720*/  IMAD R0, R7, 0x1000000, R2 ;  /* 0x0100000007007824 */ /* 0x000fe400078e0202 */
[----:B------:R-:W-:Y:S02]  /*1b730*/  IMAD R2, R11, R4, R8 ;  /* 0x000000040b027224 */ /* 0x000fe400078e0208 */
[----:B------:R-:W-:-:S05]  /*1b740*/  IMAD R0, R3, 0x10000, R0 ;  /* 0x0001000003007824 */ /* 0x000fca00078e0200 */
[----:B------:R1:W-:Y:S01]  /*1b750*/  STL [R1+0x50], R0 ;  /* 0x0000500001007387 */ /* 0x0003e20000100800 */
[----:B------:R-:W-:Y:S05]  /*1b760*/  BRA `(.L_x_715) ;  /* 0x0000044000007947 */ /* 0x000fea0003800000 */
.L_x_714:
[----:B-1----:R-:W2:Y:S01]  /*1b770*/  LDL R0, [R1+0x54] ;  /* 0x0000540001007983 */ /* 0x002ea20000100800 */
[----:B------:R-:W-:-:S04]  /*1b780*/  IMAD.MOV.U32 R2, RZ, RZ, 0x4 ;  /* 0x00000004ff027424 */ /* 0x000fc800078e00ff */
[----:B--2---:R-:W-:-:S05]  /*1b790*/  IMAD.WIDE R2, R0, R2, c[0x0][0x590] ;  /* 0x0001640000027625 */ /* 0x004fca00078e0202 */
[----:B------:R-:W2:Y:S02]  /*1b7a0*/  LDG.E R4, [R2.64] ;  /* 0x0000000802047981 */ /* 0x000ea4000c1e1900 */
[----:B--2-4-:R-:W-:-:S05]  /*1b7b0*/  IMAD R9, R4, R11, RZ ;  /* 0x0000000b04097224 */ /* 0x014fca00078e02ff */
[-C--:B------:R-:W-:Y:S02]  /*1b7c0*/  IABS R0, R9.reuse ;  /* 0x0000000900007213 */ /* 0x080fe40000000000 */
        /* <DEDUP_REMOVED lines=27> */
[----:B------:R-:W-:Y:S02]  /*1b980*/  IMAD R10, R4, R2, RZ ;  /* 0x00000002040a7224 */ /* 0x000fe400078e02ff */
[----:B------:R-:W-:-:S03]  /*1b990*/  IMAD.MOV R2, RZ, RZ, -R2 ;  /* 0x000000ffff027224 */ /* 0x000fc600078e0a02 */
[----:B------:R-:W-:Y:S01]  /*1b9a0*/  IADD3 R0, -R10, c[0x0][0x538], RZ ;  /* 0x00014e000a007a10 */ /* 0x000fe20007ffe1ff */
[----:B------:R-:W-:-:S03]  /*1b9b0*/  IMAD R6, R9, R2, R8 ;  /* 0x0000000209067224 */ /* 0x000fc600078e0208 */
[----:B------:R-:W-:Y:S02]  /*1b9c0*/  IMNMX R0, R4, R0, PT ;  /* 0x0000000004007217 */ /* 0x000fe40003800200 */
[----:B------:R-:W-:Y:S02]  /*1b9d0*/  IABS R2, R6 ;  /* 0x0000000600027213 */ /* 0x000fe40000000000 */
[-C--:B------:R-:W-:Y:S02]  /*1b9e0*/  IABS R3, R0.reuse ;  /* 0x0000000000037213 */ /* 0x080fe40000000000 */
[----:B------:R-:W-:Y:S02]  /*1b9f0*/  IABS R9, R0 ;  /* 0x0000000000097213 */ /* 0x000fe40000000000 */
[----:B------:R-:W1:Y:S01]  /*1ba00*/  I2F.RP R4, R3 ;  /* 0x0000000300047306 */ /* 0x000e620000209400 */
[----:B------:R-:W-:Y:S02]  /*1ba10*/  MOV R7, R2 ;  /* 0x0000000200077202 */ /* 0x000fe40000000f00 */
[----:B------:R-:W-:-:S05]  /*1ba20*/  IMAD.MOV R2, RZ, RZ, -R9 ;  /* 0x000000ffff027224 */ /* 0x000fca00078e0a09 */
[----:B-1----:R-:W1:Y:S02]  /*1ba30*/  MUFU.RCP R4, R4 ;  /* 0x0000000400047308 */ /* 0x002e640000001000 */
[----:B-1----:R-:W-:-:S06]  /*1ba40*/  IADD3 R4, R4, 0xffffffe, RZ ;  /* 0x0ffffffe04047810 */ /* 0x002fcc0007ffe0ff */
[----:B------:R-:W1:Y:S02]  /*1ba50*/  F2I.FTZ.U32.TRUNC.NTZ R5, R4 ;  /* 0x0000000400057305 */ /* 0x000e64000021f000 */
[----:B-1----:R-:W-:-:S04]  /*1ba60*/  IMAD.MOV R4, RZ, RZ, -R5 ;  /* 0x000000ffff047224 */ /* 0x002fc800078e0a05 */
[----:B------:R-:W-:Y:S02]  /*1ba70*/  IMAD R8, R4, R3, RZ ;  /* 0x0000000304087224 */ /* 0x000fe400078e02ff */
[----:B------:R-:W-:-:S04]  /*1ba80*/  IMAD.MOV.U32 R4, RZ, RZ, RZ ;  /* 0x000000ffff047224 */ /* 0x000fc800078e00ff */
[----:B------:R-:W-:-:S04]  /*1ba90*/  IMAD.HI.U32 R5, R5, R8, R4 ;  /* 0x0000000805057227 */ /* 0x000fc800078e0004 */
[----:B------:R-:W-:Y:S02]  /*1baa0*/  IMAD.MOV.U32 R4, RZ, RZ, R2 ;  /* 0x000000ffff047224 */ /* 0x000fe400078e0002 */
[----:B------:R-:W-:-:S04]  /*1bab0*/  IMAD.HI.U32 R2, R5, R7, RZ ;  /* 0x0000000705027227 */ /* 0x000fc800078e00ff */
[----:B------:R-:W-:-:S05]  /*1bac0*/  IMAD R4, R2, R4, R7 ;  /* 0x0000000402047224 */ /* 0x000fca00078e0207 */
[----:B------:R-:W-:-:S13]  /*1bad0*/  ISETP.GT.U32.AND P0, PT, R3, R4, PT ;  /* 0x000000040300720c */ /* 0x000fda0003f04070 */
[-C--:B------:R-:W-:Y:S02]  /*1bae0*/  @!P0 IADD3 R4, R4, -R3.reuse, RZ ;  /* 0x8000000304048210 */ /* 0x080fe40007ffe0ff */
[----:B------:R-:W-:Y:S02]  /*1baf0*/  @!P0 IADD3 R2, R2, 0x1, RZ ;  /* 0x0000000102028810 */ /* 0x000fe40007ffe0ff */
[----:B------:R-:W-:Y:S02]  /*1bb00*/  ISETP.GE.U32.AND P2, PT, R4, R3, PT ;  /* 0x000000030400720c */ /* 0x000fe40003f46070 */
[----:B------:R-:W-:Y:S02]  /*1bb10*/  LOP3.LUT R3, R6, R0, RZ, 0x3c, !PT ;  /* 0x0000000006037212 */ /* 0x000fe400078e3cff */
[----:B------:R-:W-:Y:S02]  /*1bb20*/  ISETP.NE.AND P0, PT, R0, RZ, PT ;  /* 0x000000ff0000720c */ /* 0x000fe40003f05270 */
[----:B------:R-:W-:Y:S01]  /*1bb30*/  ISETP.GE.AND P1, PT, R3, RZ, PT ;  /* 0x000000ff0300720c */ /* 0x000fe20003f26270 */
[----:B------:R-:W-:Y:S01]  /*1bb40*/  IMAD.MOV R3, RZ, RZ, -R0 ;  /* 0x000000ffff037224 */ /* 0x000fe200078e0a00 */
[----:B------:R-:W-:-:S05]  /*1bb50*/  IADD3 R6, R10, 0x1000000, R6 ;  /* 0x010000000a067810 */ /* 0x000fca0007ffe006 */
[----:B------:R-:W-:-:S06]  /*1bb60*/  @P2 IADD3 R2, R2, 0x1, RZ ;  /* 0x0000000102022810 */ /* 0x000fcc0007ffe0ff */
[----:B------:R-:W-:Y:S01]  /*1bb70*/  @!P1 IMAD.MOV R2, RZ, RZ, -R2 ;  /* 0x000000ffff029224 */ /* 0x000fe200078e0a02 */
[----:B------:R-:W-:-:S05]  /*1bb80*/  @!P0 LOP3.LUT R2, RZ, R0, RZ, 0x33, !PT ;  /* 0x00000000ff028212 */ /* 0x000fca00078e33ff */
[----:B------:R-:W-:-:S05]  /*1bb90*/  IMAD R0, R2, R3, R6 ;  /* 0x0000000302007224 */ /* 0x000fca00078e0206 */
[----:B------:R1:W-:Y:S02]  /*1bba0*/  STL [R1+0x50], R0 ;  /* 0x0000500001007387 */ /* 0x0003e40000100800 */
.L_x_715:
[----:B------:R-:W-:Y:S05]  /*1bbb0*/  BSYNC B0 ;  /* 0x0000000000007941 */ /* 0x000fea0003800000 */
.L_x_713:
[----:B------:R-:W-:-:S04]  /*1bbc0*/  LOP3.LUT R2, RZ, R2, RZ, 0x33, !PT ;  /* 0x00000002ff027212 */ /* 0x000fc800078e33ff */
[----:B-1----:R-:W-:-:S05]  /*1bbd0*/  IADD3 R0, R2, R11, RZ ;  /* 0x0000000b02007210 */ /* 0x002fca0007ffe0ff */
[----:B------:R1:W-:Y:S01]  /*1bbe0*/  STL [R1+0x4c], R0 ;  /* 0x00004c0001007387 */ /* 0x0003e20000100800 */
[----:B------:R-:W-:Y:S05]  /*1bbf0*/  BRA `(.L_x_716) ;  /* 0x0000005000007947 */ /* 0x000fea0003800000 */
.L_x_704:
[----:B------:R-:W-:Y:S01]  /*1bc00*/  MOV R0, c[0x0][0x53c] ;  /* 0x00014f0000007a02 */ /* 0x000fe20000000f00 */
[----:B------:R1:W-:Y:S04]  /*1bc10*/  STL [R1+0x48], R10 ;  /* 0x0000480a01007387 */ /* 0x0003e80000100800 */
[----:B------:R1:W-:Y:S04]  /*1bc20*/  STL [R1+0x4c], RZ ;  /* 0x00004cff01007387 */ /* 0x0003e80000100800 */
[----:B------:R1:W-:Y:S04]  /*1bc30*/  STL [R1+0x50], RZ ;  /* 0x000050ff01007387 */ /* 0x0003e80000100800 */
[----:B------:R1:W-:Y:S02]  /*1bc40*/  STL [R1+0x54], R0 ;  /* 0x0000540001007387 */ /* 0x0003e40000100800 */
.L_x_716:
[----:B------:R-:W-:Y:S05]  /*1bc50*/  BSYNC B1 ;  /* 0x0000000000017941 */ /* 0x000fea0003800000 */
.L_x_702:
        /* <DEDUP_REMOVED lines=9> */
.L_x_697:
[----:B-1----:R-:W3:Y:S02]  /*1bcf0*/  LDL R0, [R1+0x54] ;  /* 0x0000540001007983 */ /* 0x002ee40000100800 */
[----:B---3--:R-:W-:-:S13]  /*1bd00*/  ISETP.GE.AND P0, PT, R0, c[0x0][0x53c], PT ;  /* 0x00014f0000007a0c */ /* 0x008fda0003f06270 */
[----:B--2-4-:R-:W-:Y:S01]  /*1bd10*/  @P0 CALL.REL.NOINC `(.L_x_717) ;  /* 0x0000001000000944 */ /* 0x014fe20003c00000 */
[----:B------:R-:W-:Y:S05]  /*1bd20*/  BRA `(.L_x_718) ;  /* 0xfffe5c5000007947 */ /* 0x000fea000383ffff */
.L_x_717:
[----:B------:R-:W-:Y:S05]  /*1bd30*/  EXIT ;  /* 0x000000000000794d */ /* 0x000fea0003800000 */
.L_x_533:
[----:B------:R-:W-:Y:S01]  /*1bd40*/  IMAD.MOV.U32 R0, RZ, RZ, R5 ;  /* 0x000000ffff007224 */ /* 0x000fe200078e0005 */
[----:B------:R-:W-:Y:S02]  /*1bd50*/  MOV R2, 0x1 ;  /* 0x0000000100027802 */ /* 0x000fe40000000f00 */
[----:B------:R-:W-:Y:S02]  /*1bd60*/  MOV R3, 0x1bd80 ;  /* 0x0001bd8000037802 */ /* 0x000fe40000000f00 */
[----:B------:R-:W-:Y:S05]  /*1bd70*/  CALL.REL.NOINC `($__internal_10_$__cuda_sm70_shflsync_up_p) ;  /* 0x000024e000007944 */ /* 0x000fea0003c00000 */
[----:B------:R-:W-:Y:S01]  /*1bd80*/  MOV R0, R4 ;  /* 0x0000000400007202 */ /* 0x000fe20000000f00 */
[----:B------:R-:W-:Y:S05]  /*1bd90*/  BRA `(.L_x_719) ;  /* 0xfffe46e000007947 */ /* 0x000fea000383ffff */
.L_x_534:
[----:B------:R-:W-:Y:S01]  /*1bda0*/  IMAD.MOV.U32 R0, RZ, RZ, R5 ;  /* 0x000000ffff007224 */ /* 0x000fe200078e0005 */
[----:B------:R-:W-:Y:S02]  /*1bdb0*/  MOV R2, 0x2 ;  /* 0x0000000200027802 */ /* 0x000fe40000000f00 */
[----:B------:R-:W-:Y:S02]  /*1bdc0*/  MOV R3, 0x1bde0 ;  /* 0x0001bde000037802 */ /* 0x000fe40000000f00 */
[----:B------:R-:W-:Y:S05]  /*1bdd0*/  CALL.REL.NOINC `($__internal_10_$__cuda_sm70_shflsync_up_p) ;  /* 0x0000248000007944 */ /* 0x000fea0003c00000 */
[----:B------:R-:W-:Y:S01]  /*1bde0*/  SEL R0, R4, RZ, P4 ;  /* 0x000000ff04007207 */ /* 0x000fe20002000000 */
[----:B------:R-:W-:Y:S01]  /*1bdf0*/  IMAD.MOV.U32 R2, RZ, RZ, 0x4 ;  /* 0x00000004ff027424 */ /* 0x000fe200078e00ff */
[----:B------:R-:W-:-:S03]  /*1be00*/  MOV R3, 0x1be30 ;  /* 0x0001be3000037802 */ /* 0x000fc60000000f00 */
[----:B------:R-:W-:Y:S02]  /*1be10*/  IMAD.IADD R0, R5, 0x1, R0 ;  /* 0x0000000105007824 */ /* 0x000fe400078e0200 */
        /* <DEDUP_REMOVED lines=13> */
[----:B------:R-:W-:Y:S02]  /*1bef0*/  MOV R3, 0x1f ;  /* 0x0000001f00037802 */ /* 0x000fe40000000f00 */
[----:B------:R-:W-:Y:S01]  /*1bf00*/  MOV R2, 0x1bf40 ;  /* 0x0001bf4000027802 */ /* 0x000fe20000000f00 */
[----:B------:R-:W-:-:S04]  /*1bf10*/  IMAD.IADD R4, R0, 0x1, R4 ;  /* 0x0000000100047824 */ /* 0x000fc800078e0204 */
[----:B------:R-:W-:Y:S02]  /*1bf20*/  IMAD.MOV.U32 R9, RZ, RZ, R4 ;  /* 0x000000ffff097224 */ /* 0x000fe400078e0004 */
[----:B------:R-:W-:Y:S05]  /*1bf30*/  CALL.REL.NOINC `($__internal_9_$__cuda_sm70_shflsync_idx_p) ;  /* 0x000022d000007944 */ /* 0x000fea0003c00000 */
[----:B------:R-:W-:Y:S01]  /*1bf40*/  MOV R0, R5 ;  /* 0x0000000500007202 */ /* 0x000fe20000000f00 */
[----:B------:R-:W-:Y:S05]  /*1bf50*/  BRA `(.L_x_720) ;  /* 0xfffe462000007947 */ /* 0x000fea000383ffff */
.L_x_536:
[----:B------:R-:W-:Y:S02]  /*1bf60*/  SEL R0, RZ, 0x1, P0 ;  /* 0x00000001ff007807 */ /* 0x000fe40000000000 */
[----:B------:R-:W-:Y:S02]  /*1bf70*/  MOV R2, 0x1bf90 ;  /* 0x0001bf9000027802 */ /* 0x000fe40000000f00 */
[----:B------:R-:W-:Y:S05]  /*1bf80*/  CALL.REL.NOINC `($__internal_11_$__cuda_sm70_votesync_ballot) ;  /* 0x0000234000007944 */ /* 0x000fea0003c00000 */
[----:B------:R-:W-:Y:S01]  /*1bf90*/  MOV R11, R0 ;  /* 0x00000000000b7202 */ /* 0x000fe20000000f00 */
[----:B------:R-:W-:Y:S05]  /*1bfa0*/  BRA `(.L_x_721) ;  /* 0xfffe466000007947 */ /* 0x000fea000383ffff */
.L_x_537:
[----:B------:R-:W-:Y:S01]  /*1bfb0*/  IMAD.MOV.U32 R9, RZ, RZ, R10 ;  /* 0x000000ffff097224 */ /* 0x000fe200078e000a */
[----:B------:R-:W-:Y:S01]  /*1bfc0*/  MOV R5, R0 ;  /* 0x0000000000057202 */ /* 0x000fe20000000f00 */
[----:B------:R-:W-:Y:S01]  /*1bfd0*/  IMAD.MOV.U32 R3, RZ, RZ, 0x1f ;  /* 0x0000001fff037424 */ /* 0x000fe200078e00ff */
[----:B-1----:R-:W-:Y:S02]  /*1bfe0*/  MOV R2, 0x1c000 ;  /* 0x0001c00000027802 */ /* 0x002fe40000000f00 */
[----:B------:R-:W-:Y:S05]  /*1bff0*/  CALL.REL.NOINC `($__internal_9_$__cuda_sm70_shflsync_idx_p) ;  /* 0x0000221000007944 */ /* 0x000fea0003c00000 */
[----:B------:R-:W-:Y:S01]  /*1c000*/  IMAD.MOV.U32 R13, RZ, RZ, R5 ;  /* 0x000000ffff0d7224 */ /* 0x000fe200078e0005 */
[----:B------:R-:W-:Y:S01]  /*1c010*/  MOV R9, R8 ;  /* 0x0000000800097202 */ /* 0x000fe20000000f00 */
[----:B------:R-:W-:Y:S01]  /*1c020*/  IMAD.MOV.U32 R6, RZ, RZ, RZ ;  /* 0x000000ffff067224 */ /* 0x000fe200078e00ff */
[----:B------:R-:W-:Y:S01]  /*1c030*/  MOV R5, R0 ;  /* 0x0000000000057202 */ /* 0x000fe20000000f00 */
[----:B------:R-:W-:Y:S01]  /*1c040*/  IMAD.MOV.U32 R3, RZ, RZ, 0x1f ;  /* 0x0000001fff037424 */ /* 0x000fe200078e00ff */
[----:B------:R-:W-:-:S02]  /*1c050*/  MOV R2, 0x1c070 ;  /* 0x0001c07000027802 */ /* 0x000fc40000000f00 */
[----:B------:R-:W-:Y:S05]  /*1c060*/  CALL.REL.NOINC `($__internal_9_$__cuda_sm70_shflsync_idx_p) ;  /* 0x000021a000007944 */ /* 0x000fea0003c00000 */
[----:B------:R-:W-:Y:S01]  /*1c070*/  MOV R10, R5 ;  /* 0x00000005000a7202 */ /* 0x000fe20000000f00 */
[----:B------:R-:W-:Y:S05]  /*1c080*/  BRA `(.L_x_722) ;  /* 0xfffe45f000007947 */ /* 0x000fea000383ffff */
.L_x_540:
[----:B------:R-:W-:Y:S01]  /*1c090*/  IMAD.MOV.U32 R9, RZ, RZ, R4 ;  /* 0x000000ffff097224 */ /* 0x000fe200078e0004 */
[----:B------:R-:W-:-:S02]  /*1c0a0*/  MOV R3, 0x1f ;  /* 0x0000001f00037802 */ /* 0x000fc40000000f00 */
[----:B-1----:R-:W-:Y:S02]  /*1c0b0*/  MOV R2, 0x1c0d0 ;  /* 0x0001c0d000027802 */ /* 0x002fe40000000f00 */
[----:B--234-:R-:W-:Y:S05]  /*1c0c0*/  CALL.REL.NOINC `($__internal_9_$__cuda_sm70_shflsync_idx_p) ;  /* 0x0000214000007944 */ /* 0x01cfea0003c00000 */
[----:B------:R-:W-:Y:S01]  /*1c0d0*/  MOV R6, R5 ;  /* 0x0000000500067202 */ /* 0x000fe20000000f00 */
[----:B------:R-:W-:Y:S05]  /*1c0e0*/  BRA `(.L_x_539) ;  /* 0xfffe45f000007947 */ /* 0x000fea000383ffff */
.L_x_559:
[----:B-1----:R-:W-:Y:S01]  /*1c0f0*/  IMAD.MOV.U32 R9, RZ, RZ, R6 ;  /* 0x000000ffff097224 */ /* 0x002fe200078e0006 */
[----:B------:R-:W-:Y:S01]  /*1c100*/  MOV R5, RZ ;  /* 0x000000ff00057202 */ /* 0x000fe20000000f00 */
[----:B------:R-:W-:Y:S01]  /*1c110*/  IMAD.MOV.U32 R3, RZ, RZ, 0x181f ;  /* 0x0000181fff037424 */ /* 0x000fe200078e00ff */
[----:B------:R-:W-:Y:S02]  /*1c120*/  MOV R2, 0x1c140 ;  /* 0x0001c14000027802 */ /* 0x000fe40000000f00 */
[----:B------:R-:W-:Y:S05]  /*1c130*/  CALL.REL.NOINC `($__internal_9_$__cuda_sm70_shflsync_idx_p) ;  /* 0x000020d000007944 */ /* 0x000fea0003c00000 */
[----:B------:R-:W-:Y:S01]  /*1c140*/  MOV R8, R5 ;  /* 0x0000000500087202 */ /* 0x000fe20000000f00 */
[----:B------:R-:W-:Y:S05]  /*1c150*/  BRA `(.L_x_723) ;  /* 0xfffe6a1000007947 */ /* 0x000fea000383ffff */
.L_x_560:
[----:B------:R-:W-:Y:S01]  /*1c160*/  IMAD.MOV.U32 R9, RZ, RZ, R7 ;  /* 0x000000ffff097224 */ /* 0x000fe200078e0007 */
[----:B------:R-:W-:Y:S01]  /*1c170*/  MOV R5, RZ ;  /* 0x000000ff00057202 */ /* 0x000fe20000000f00 */
[----:B------:R-:W-:Y:S01]  /*1c180*/  IMAD.MOV.U32 R3, RZ, RZ, 0x181f ;  /* 0x0000181fff037424 */ /* 0x000fe200078e00ff */
[----:B------:R-:W-:Y:S02]  /*1c190*/  MOV R2, 0x1c1b0 ;  /* 0x0001c1b000027802 */ /* 0x000fe40000000f00 */
[----:B-12---:R-:W-:Y:S05]  /*1c1a0*/  CALL.REL.NOINC `($__internal_9_$__cuda_sm70_shflsync_idx_p) ;  /* 0x0000206000007944 */ /* 0x006fea0003c00000 */
[----:B------:R-:W-:Y:S01]  /*1c1b0*/  MOV R2, R5 ;  /* 0x0000000500027202 */ /* 0x000fe20000000f00 */
[----:B------:R-:W-:Y:S05]  /*1c1c0*/  BRA `(.L_x_724) ;  /* 0xfffe69c000007947 */ /* 0x000fea000383ffff */
.L_x_563:
[----:B------:R-:W-:Y:S01]  /*1c1d0*/  IMAD.MOV.U32 R9, RZ, RZ, R6 ;  /* 0x000000ffff097224 */ /* 0x000fe200078e0006 */
[----:B------:R-:W-:Y:S01]  /*1c1e0*/  MOV R5, 0x1 ;  /* 0x0000000100057802 */ /* 0x000fe20000000f00 */
[----:B--2---:R-:W-:Y:S01]  /*1c1f0*/  IMAD.MOV.U32 R3, RZ, RZ, 0x181f ;  /* 0x0000181fff037424 */ /* 0x004fe200078e00ff */
[----:B----4-:R-:W-:-:S02]  /*1c200*/  MOV R2, 0x1c220 ;  /* 0x0001c22000027802 */ /* 0x010fc40000000f00 */
[----:B-1-3--:R-:W-:Y:S05]  /*1c210*/  CALL.REL.NOINC `($__internal_9_$__cuda_sm70_shflsync_idx_p) ;  /* 0x00001ff000007944 */ /* 0x00afea0003c00000 */
[----:B------:R-:W-:Y:S01]  /*1c220*/  IMAD.MOV.U32 R8, RZ, RZ, R5 ;  /* 0x000000ffff087224 */ /* 0x000fe200078e0005 */
[----:B------:R-:W-:Y:S01]  /*1c230*/  MOV R5, 0x1 ;  /* 0x0000000100057802 */ /* 0x000fe20000000f00 */
[----:B------:R-:W-:Y:S01]  /*1c240*/  IMAD.MOV.U32 R9, RZ, RZ, R7 ;  /* 0x000000ffff097224 */ /* 0x000fe200078e0007 */
[----:B------:R-:W-:-:S02]  /*1c250*/  MOV R3, 0x181f ;  /* 0x0000181f00037802 */ /* 0x000fc40000000f00 */
[----:B------:R-:W-:Y:S02]  /*1c260*/  MOV R2, 0x1c280 ;  /* 0x0001c28000027802 */ /* 0x000fe40000000f00 */
[----:B------:R-:W-:Y:S05]  /*1c270*/  CALL.REL.NOINC `($__internal_9_$__cuda_sm70_shflsync_idx_p) ;  /* 0x00001f9000007944 */ /* 0x000fea0003c00000 */
[----:B------:R-:W-:Y:S01]  /*1c280*/  MOV R2, R5 ;  /* 0x0000000500027202 */ /* 0x000fe20000000f00 */
[----:B------:R-:W-:Y:S05]  /*1c290*/  BRA `(.L_x_725) ;  /* 0xfffe69e000007947 */ /* 0x000fea000383ffff */
.L_x_566:
[----:B------:R-:W-:Y:S01]  /*1c2a0*/  IMAD.MOV.U32 R9, RZ, RZ, R6 ;  /* 0x000000ffff097224 */ /* 0x000fe200078e0006 */
[----:B------:R-:W-:Y:S01]  /*1c2b0*/  MOV R5, 0x2 ;  /* 0x0000000200057802 */ /* 0x000fe20000000f00 */
[----:B-1----:R-:W-:Y:S01]  /*1c2c0*/  IMAD.MOV.U32 R3, RZ, RZ, 0x181f ;  /* 0x0000181fff037424 */ /* 0x002fe200078e00ff */
[----:B----4-:R-:W-:Y:S02]  /*1c2d0*/  MOV R2, 0x1c2f0 ;  /* 0x0001c2f000027802 */ /* 0x010fe40000000f00 */
[----:B--23--:R-:W-:Y:S05]  /*1c2e0*/  CALL.REL.NOINC `($__internal_9_$__cuda_sm70_shflsync_idx_p) ;  /* 0x00001f2000007944 */ /* 0x00cfea0003c00000 */
[----:B------:R-:W-:Y:S01]  /*1c2f0*/  MOV R8, R5 ;  /* 0x0000000500087202 */ /* 0x000fe20000000f00 */
[----:B------:R-:W-:Y:S05]  /*1c300*/  BRA `(.L_x_726) ;  /* 0xfffe6a5000007947 */ /* 0x000fea000383ffff */
.L_x_567:
[----:B------:R-:W-:Y:S01]  /*1c310*/  IMAD.MOV.U32 R9, RZ, RZ, R7 ;  /* 0x000000ffff097224 */ /* 0x000fe200078e0007 */
[----:B------:R-:W-:Y:S01]  /*1c320*/  MOV R5, 0x2 ;  /* 0x0000000200057802 */ /* 0x000fe20000000f00 */
[----:B------:R-:W-:Y:S01]  /*1c330*/  IMAD.MOV.U32 R3, RZ, RZ, 0x181f ;  /* 0x0000181fff037424 */ /* 0x000fe200078e00ff */
[----:B----4-:R-:W-:Y:S02]  /*1c340*/  MOV R2, 0x1c360 ;  /* 0x0001c36000027802 */ /* 0x010fe40000000f00 */
[----:B-123--:R-:W-:Y:S05]  /*1c350*/  CALL.REL.NOINC `($__internal_9_$__cuda_sm70_shflsync_idx_p) ;  /* 0x00001eb000007944 */ /* 0x00efea0003c00000 */
[----:B------:R-:W-:Y:S01]  /*1c360*/  MOV R2, R5 ;  /* 0x0000000500027202 */ /* 0x000fe20000000f00 */
[----:B------:R-:W-:Y:S05]  /*1c370*/  BRA `(.L_x_727) ;  /* 0xfffe6a0000007947 */ /* 0x000fea000383ffff */
.L_x_570:
[----:B------:R-:W-:Y:S01]  /*1c380*/  IMAD.MOV.U32 R9, RZ, RZ, R6 ;  /* 0x000000ffff097224 */ /* 0x000fe200078e0006 */
[----:B------:R-:W-:Y:S01]  /*1c390*/  MOV R5, 0x3 ;  /* 0x0000000300057802 */ /* 0x000fe20000000f00 */
[----:B-1----:R-:W-:Y:S01]  /*1c3a0*/  IMAD.MOV.U32 R3, RZ, RZ, 0x181f ;  /* 0x0000181fff037424 */ /* 0x002fe200078e00ff */
[----:B------:R-:W-:-:S02]  /*1c3b0*/  MOV R2, 0x1c3d0 ;  /* 0x0001c3d000027802 */ /* 0x000fc40000000f00 */
[----:B--234-:R-:W-:Y:S05]  /*1c3c0*/  CALL.REL.NOINC `($__internal_9_$__cuda_sm70_shflsync_idx_p) ;  /* 0x00001e4000007944 */ /* 0x01cfea0003c00000 */
        /* <DEDUP_REMOVED lines=8> */
.L_x_573:
[----:B------:R-:W-:Y:S01]  /*1c450*/  IMAD.MOV.U32 R9, RZ, RZ, R6 ;  /* 0x000000ffff097224 */ /* 0x000fe200078e0006 */
[----:B------:R-:W-:Y:S01]  /*1c460*/  MOV R5, 0x4 ;  /* 0x0000000400057802 */ /* 0x000fe20000000f00 */
[----:B-1----:R-:W-:Y:S01]  /*1c470*/  IMAD.MOV.U32 R3, RZ, RZ, 0x181f ;  /* 0x0000181fff037424 */ /* 0x002fe200078e00ff */
[----:B------:R-:W-:Y:S02]  /*1c480*/  MOV R2, 0x1c4a0 ;  /* 0x0001c4a000027802 */ /* 0x000fe40000000f00 */
[----:B--234-:R-:W-:Y:S05]  /*1c490*/  CALL.REL.NOINC `($__internal_9_$__cuda_sm70_shflsync_idx_p) ;  /* 0x00001d7000007944 */ /* 0x01cfea0003c00000 */
[----:B------:R-:W-:Y:S01]  /*1c4a0*/  MOV R8, R5 ;  /* 0x0000000500087202 */ /* 0x000fe20000000f00 */
[----:B------:R-:W-:Y:S05]  /*1c4b0*/  BRA `(.L_x_729) ;  /* 0xfffe6a9000007947 */ /* 0x000fea000383ffff */
.L_x_574:
[----:B------:R-:W-:Y:S01]  /*1c4c0*/  IMAD.MOV.U32 R9, RZ, RZ, R7 ;  /* 0x000000ffff097224 */ /* 0x000fe200078e0007 */
[----:B------:R-:W-:Y:S01]  /*1c4d0*/  MOV R5, 0x4 ;  /* 0x0000000400057802 */ /* 0x000fe20000000f00 */
[----:B-1----:R-:W-:Y:S01]  /*1c4e0*/  IMAD.MOV.U32 R3, RZ, RZ, 0x181f ;  /* 0x0000181fff037424 */ /* 0x002fe200078e00ff */
[----:B------:R-:W-:Y:S02]  /*1c4f0*/  MOV R2, 0x1c510 ;  /* 0x0001c51000027802 */ /* 0x000fe40000000f00 */
[----:B--234-:R-:W-:Y:S05]  /*1c500*/  CALL.REL.NOINC `($__internal_9_$__cuda_sm70_shflsync_idx_p) ;  /* 0x00001d0000007944 */ /* 0x01cfea0003c00000 */
[----:B------:R-:W-:Y:S01]  /*1c510*/  MOV R2, R5 ;  /* 0x0000000500027202 */ /* 0x000fe20000000f00 */
[----:B------:R-:W-:Y:S05]  /*1c520*/  BRA `(.L_x_730) ;  /* 0xfffe6a4000007947 */ /* 0x000fea000383ffff */
.L_x_577:
[----:B------:R-:W-:Y:S01]  /*1c530*/  IMAD.MOV.U32 R9, RZ, RZ, R6 ;  /* 0x000000ffff097224 */ /* 0x000fe200078e0006 */
[----:B------:R-:W-:Y:S01]  /*1c540*/  MOV R5, 0x5 ;  /* 0x0000000500057802 */ /* 0x000fe20000000f00 */
[----:B--2---:R-:W-:Y:S01]  /*1c550*/  IMAD.MOV.U32 R3, RZ, RZ, 0x181f ;  /* 0x0000181fff037424 */ /* 0x004fe200078e00ff */
[----:B---3--:R-:W-:-:S02]  /*1c560*/  MOV R2, 0x1c580 ;  /* 0x0001c58000027802 */ /* 0x008fc40000000f00 */
[----:B-1--4-:R-:W-:Y:S05]  /*1c570*/  CALL.REL.NOINC `($__internal_9_$__cuda_sm70_shflsync_idx_p) ;  /* 0x00001c9000007944 */ /* 0x012fea0003c00000 */
        /* <DEDUP_REMOVED lines=8> */
.L_x_580:
[----:B------:R-:W-:Y:S01]  /*1c600*/  IMAD.MOV.U32 R9, RZ, RZ, R6 ;  /* 0x000000ffff097224 */ /* 0x000fe200078e0006 */
[----:B------:R-:W-:Y:S01]  /*1c610*/  MOV R5, 0x6 ;  /* 0x0000000600057802 */ /* 0x000fe20000000f00 */
[----:B-1----:R-:W-:Y:S01]  /*1c620*/  IMAD.MOV.U32 R3, RZ, RZ, 0x181f ;  /* 0x0000181fff037424 */ /* 0x002fe200078e00ff */
[----:B---3--:R-:W-:Y:S02]  /*1c630*/  MOV R2, 0x1c650 ;  /* 0x0001c65000027802 */ /* 0x008fe40000000f00 */
[----:B--2-4-:R-:W-:Y:S05]  /*1c640*/  CALL.REL.NOINC `($__internal_9_$__cuda_sm70_shflsync_idx_p) ;  /* 0x00001bc000007944 */ /* 0x014fea0003c00000 */
[----:B------:R-:W-:Y:S01]  /*1c650*/  MOV R8, R5 ;  /* 0x0000000500087202 */ /* 0x000fe20000000f00 */
[----:B------:R-:W-:Y:S05]  /*1c660*/  BRA `(.L_x_732) ;  /* 0xfffe6ad000007947 */ /* 0x000fea000383ffff */
.L_x_581:
[----:B------:R-:W-:Y:S01]  /*1c670*/  IMAD.MOV.U32 R9, RZ, RZ, R7 ;  /* 0x000000ffff097224 */ /* 0x000fe200078e0007 */
[----:B------:R-:W-:Y:S01]  /*1c680*/  MOV R5, 0x6 ;  /* 0x0000000600057802 */ /* 0x000fe20000000f00 */
[----:B------:R-:W-:Y:S01]  /*1c690*/  IMAD.MOV.U32 R3, RZ, RZ, 0x181f ;  /* 0x0000181fff037424 */ /* 0x000fe200078e00ff */
[----:B---3--:R-:W-:Y:S02]  /*1c6a0*/  MOV R2, 0x1c6c0 ;  /* 0x0001c6c000027802 */ /* 0x008fe40000000f00 */
[----:B-12-4-:R-:W-:Y:S05]  /*1c6b0*/  CALL.REL.NOINC `($__internal_9_$__cuda_sm70_shflsync_idx_p) ;  /* 0x00001b5000007944 */ /* 0x016fea0003c00000 */
[----:B------:R-:W-:Y:S01]  /*1c6c0*/  MOV R2, R5 ;  /* 0x0000000500027202 */ /* 0x000fe20000000f00 */
[----:B------:R-:W-:Y:S05]  /*1c6d0*/  BRA `(.L_x_733) ;  /* 0xfffe6a8000007947 */ /* 0x000fea000383ffff */
.L_x_584:
        /* <DEDUP_REMOVED lines=13> */
.L_x_649:
[----:B--2---:R2:W5:Y:S01]  /*1c7b0*/  LDL R2, [R1+0xc] ;  /* 0x00000c0001027983 */ /* 0x0045620000100800 */
[----:B------:R-:W-:Y:S02]  /*1c7c0*/  MOV R8, 0x2 ;  /* 0x0000000200087802 */ /* 0x000fe40000000f00 */
[----:B------:R-:W-:Y:S02]  /*1c7d0*/  MOV R3, 0x1c7f0 ;  /* 0x0001c7f000037802 */ /* 0x000fe40000000f00 */
[----:B-12--5:R-:W-:Y:S05]  /*1c7e0*/  CALL.REL.NOINC `($__internal_8_$__cuda_sm70_shflsync_bfly_p) ;  /* 0x000019d000007944 */ /* 0x026fea0003c00000 */
[----:B------:R-:W-:Y:S01]  /*1c7f0*/  MOV R2, R8 ;  /* 0x0000000800027202 */ /* 0x000fe20000000f00 */
[----:B------:R-:W-:Y:S05]  /*1c800*/  BRA `(.L_x_735) ;  /* 0xffffae2000007947 */ /* 0x000fea000383ffff */
.L_x_650:
[----:B------:R-:W-:Y:S01]  /*1c810*/  IMAD.MOV.U32 R2, RZ, RZ, R4 ;  /* 0x000000ffff027224 */ /* 0x000fe200078e0004 */
[----:B------:R-:W-:Y:S02]  /*1c820*/  MOV R8, 0x1 ;  /* 0x0000000100087802 */ /* 0x000fe40000000f00 */
[----:B------:R-:W-:Y:S02]  /*1c830*/  MOV R3, 0x1c850 ;  /* 0x0001c85000037802 */ /* 0x000fe40000000f00 */
[----:B------:R-:W-:Y:S05]  /*1c840*/  CALL.REL.NOINC `($__internal_8_$__cuda_sm70_shflsync_bfly_p) ;  /* 0x0000197000007944 */ /* 0x000fea0003c00000 */
[----:B------:R1:W5:Y:S01]  /*1c850*/  LDL R2, [R1+0x10] ;  /* 0x0000100001027983 */ /* 0x0003620000100800 */
[----:B------:R-:W-:Y:S01]  /*1c860*/  FADD.FTZ R4, R4, R8 ;  /* 0x0000000804047221 */ /* 0x000fe20000010000 */
[----:B------:R-:W-:-:S02]  /*1c870*/  MOV R8, 0x2 ;  /* 0x0000000200087802 */ /* 0x000fc40000000f00 */
[----:B------:R-:W-:Y:S02]  /*1c880*/  MOV R3, 0x1c8a0 ;  /* 0x0001c8a000037802 */ /* 0x000fe40000000f00 */
[----:B-1---5:R-:W-:Y:S05]  /*1c890*/  CALL.REL.NOINC `($__internal_8_$__cuda_sm70_shflsync_bfly_p) ;  /* 0x0000192000007944 */ /* 0x022fea0003c00000 */
[----:B------:R-:W2:Y:S01]  /*1c8a0*/  LDL.LU R2, [R1+0x10] ;  /* 0x0000100001027983 */ /* 0x000ea20000300800 */
[----:B------:R-:W-:Y:S01]  /*1c8b0*/  MOV R3, 0x1c900 ;  /* 0x0001c90000037802 */ /* 0x000fe20000000f00 */
[----:B--2---:R-:W-:Y:S01]  /*1c8c0*/  FADD.FTZ R5, R2, R8 ;  /* 0x0000000802057221 */ /* 0x004fe20000010000 */
[----:B------:R-:W-:-:S04]  /*1c8d0*/  MOV R8, 0x1 ;  /* 0x0000000100087802 */ /* 0x000fc80000000f00 */
[----:B------:R-:W-:Y:S02]  /*1c8e0*/  MOV R2, R5 ;  /* 0x0000000500027202 */ /* 0x000fe40000000f00 */
[----:B------:R-:W-:Y:S05]  /*1c8f0*/  CALL.REL.NOINC `($__internal_8_$__cuda_sm70_shflsync_bfly_p) ;  /* 0x000018c000007944 */ /* 0x000fea0003c00000 */
[----:B------:R1:W5:Y:S01]  /*1c900*/  LDL R2, [R1+0x14] ;  /* 0x0000140001027983 */ /* 0x0003620000100800 */
[----:B------:R-:W-:Y:S01]  /*1c910*/  FADD.FTZ R6, R5, R8 ;  /* 0x0000000805067221 */ /* 0x000fe20000010000 */
[----:B------:R-:W-:Y:S02]  /*1c920*/  MOV R8, 0x2 ;  /* 0x0000000200087802 */ /* 0x000fe40000000f00 */
        /* <DEDUP_REMOVED lines=19> */
[----:B------:R-:W-:Y:S01]  /*1ca60*/  MOV R9, R8 ;  /* 0x0000000800097202 */ /* 0x000fe20000000f00 */
[----:B------:R-:W-:Y:S05]  /*1ca70*/  BRA `(.L_x_736) ;  /* 0xfffface000007947 */ /* 0x000fea000383ffff */
.L_x_657:
[----:B-1234-:R-:W-:Y:S01]  /*1ca80*/  IMAD.MOV.U32 R9, RZ, RZ, R6 ;  /* 0x000000ffff097224 */ /* 0x01efe200078e0006 */
[----:B------:R-:W-:Y:S01]  /*1ca90*/  MOV R5, RZ ;  /* 0x000000ff00057202 */ /* 0x000fe20000000f00 */
[----:B------:R-:W-:Y:S01]  /*1caa0*/  IMAD.MOV.U32 R3, RZ, RZ, 0x181f ;  /* 0x0000181fff037424 */ /* 0x000fe200078e00ff */
[----:B------:R-:W-:Y:S02]  /*1cab0*/  MOV R2, 0x1cad0 ;  /* 0x0001cad000027802 */ /* 0x000fe40000000f00 */
[----:B------:R-:W-:Y:S05]  /*1cac0*/  CALL.REL.NOINC `($__internal_9_$__cuda_sm70_shflsync_idx_p) ;  /* 0x0000174000007944 */ /* 0x000fea0003c00000 */
[----:B------:R-:W-:Y:S01]  /*1cad0*/  MOV R8, R5 ;  /* 0x0000000500087202 */ /* 0x000fe20000000f00 */
[----:B------:R-:W-:Y:S05]  /*1cae0*/  BRA `(.L_x_737) ;  /* 0xffffc2e000007947 */ /* 0x000fea000383ffff */
.L_x_658:
[----:B------:R-:W-:Y:S01]  /*1caf0*/  IMAD.MOV.U32 R9, RZ, RZ, R7 ;  /* 0x000000ffff097224 */ /* 0x000fe200078e0007 */
[----:B------:R-:W-:Y:S01]  /*1cb00*/  MOV R5, RZ ;  /* 0x000000ff00057202 */ /* 0x000fe20000000f00 */
[----:B------:R-:W-:Y:S01]  /*1cb10*/  IMAD.MOV.U32 R3, RZ, RZ, 0x181f ;  /* 0x0000181fff037424 */ /* 0x000fe200078e00ff */
[----:B------:R-:W-:Y:S02]  /*1cb20*/  MOV R2, 0x1cb40 ;  /* 0x0001cb4000027802 */ /* 0x000fe40000000f00 */
[----:B-12---:R-:W-:Y:S05]  /*1cb30*/  CALL.REL.NOINC `($__internal_9_$__cuda_sm70_shflsync_idx_p) ;  /* 0x000016d000007944 */ /* 0x006fea0003c00000 */
[----:B------:R-:W-:Y:S01]  /*1cb40*/  MOV R2, R5 ;  /* 0x0000000500027202 */ /* 0x000fe20000000f00 */
[----:B------:R-:W-:Y:S05]  /*1cb50*/  BRA `(.L_x_738) ;  /* 0xffffc29000007947 */ /* 0x000fea000383ffff */
.L_x_659:
[----:B------:R-:W-:Y:S01]  /*1cb60*/  IMAD.MOV.U32 R9, RZ, RZ, R6 ;  /* 0x000000ffff097224 */ /* 0x000fe200078e0006 */
[----:B------:R-:W-:Y:S01]  /*1cb70*/  MOV R5, 0x1 ;  /* 0x0000000100057802 */ /* 0x000fe20000000f00 */
[----:B--2---:R-:W-:Y:S01]  /*1cb80*/  IMAD.MOV.U32 R3, RZ, RZ, 0x181f ;  /* 0x0000181fff037424 */ /* 0x004fe200078e00ff */
[----:B------:R-:W-:-:S02]  /*1cb90*/  MOV R2, 0x1cbb0 ;  /* 0x0001cbb000027802 */ /* 0x000fc40000000f00 */
        /* <DEDUP_REMOVED lines=9> */
.L_x_660:
[----:B------:R-:W-:Y:S01]  /*1cc30*/  IMAD.MOV.U32 R9, RZ, RZ, R6 ;  /* 0x000000ffff097224 */ /* 0x000fe200078e0006 */
[----:B------:R-:W-:Y:S01]  /*1cc40*/  MOV R5, 0x2 ;  /* 0x0000000200057802 */ /* 0x000fe20000000f00 */
[----:B-1----:R-:W-:Y:S01]  /*1cc50*/  IMAD.MOV.U32 R3, RZ, RZ, 0x181f ;  /* 0x0000181fff037424 */ /* 0x002fe200078e00ff */
[----:B------:R-:W-:Y:S02]  /*1cc60*/  MOV R2, 0x1cc80 ;  /* 0x0001cc8000027802 */ /* 0x000fe40000000f00 */
[----:B---34-:R-:W-:Y:S05]  /*1cc70*/  CALL.REL.NOINC `($__internal_9_$__cuda_sm70_shflsync_idx_p) ;  /* 0x0000159000007944 */ /* 0x018fea0003c00000 */
[----:B------:R-:W-:Y:S01]  /*1cc80*/  MOV R8, R5 ;  /* 0x0000000500087202 */ /* 0x000fe20000000f00 */
[----:B------:R-:W-:Y:S05]  /*1cc90*/  BRA `(.L_x_740) ;  /* 0xffffc26000007947 */ /* 0x000fea000383ffff */
.L_x_661:
[----:B------:R-:W-:Y:S01]  /*1cca0*/  IMAD.MOV.U32 R9, RZ, RZ, R7 ;  /* 0x000000ffff097224 */ /* 0x000fe200078e0007 */
[----:B------:R-:W-:Y:S01]  /*1ccb0*/  MOV R5, 0x2 ;  /* 0x0000000200057802 */ /* 0x000fe20000000f00 */
[----:B-1----:R-:W-:Y:S01]  /*1ccc0*/  IMAD.MOV.U32 R3, RZ, RZ, 0x181f ;  /* 0x0000181fff037424 */ /* 0x002fe200078e00ff */
[----:B------:R-:W-:Y:S02]  /*1ccd0*/  MOV R2, 0x1ccf0 ;  /* 0x0001ccf000027802 */ /* 0x000fe40000000f00 */
[----:B--234-:R-:W-:Y:S05]  /*1cce0*/  CALL.REL.NOINC `($__internal_9_$__cuda_sm70_shflsync_idx_p) ;  /* 0x0000152000007944 */ /* 0x01cfea0003c00000 */
[----:B------:R-:W-:Y:S01]  /*1ccf0*/  MOV R2, R5 ;  /* 0x0000000500027202 */ /* 0x000fe20000000f00 */
[----:B------:R-:W-:Y:S05]  /*1cd00*/  BRA `(.L_x_741) ;  /* 0xffffc21000007947 */ /* 0x000fea000383ffff */
.L_x_662:
[----:B------:R-:W-:Y:S01]  /*1cd10*/  IMAD.MOV.U32 R9, RZ, RZ, R6 ;  /* 0x000000ffff097224 */ /* 0x000fe200078e0006 */
[----:B------:R-:W-:Y:S01]  /*1cd20*/  MOV R5, 0x3 ;  /* 0x0000000300057802 */ /* 0x000fe20000000f00 */
[----:B--2---:R-:W-:Y:S01]  /*1cd30*/  IMAD.MOV.U32 R3, RZ, RZ, 0x181f ;  /* 0x0000181fff037424 */ /* 0x004fe200078e00ff */
[----:B------:R-:W-:-:S02]  /*1cd40*/  MOV R2, 0x1cd60 ;  /* 0x0001cd6000027802 */ /* 0x000fc40000000f00 */
[----:B-1-34-:R-:W-:Y:S05]  /*1cd50*/  CALL.REL.NOINC `($__internal_9_$__cuda_sm70_shflsync_idx_p) ;  /* 0x000014b000007944 */ /* 0x01afea0003c00000 */
        /* <DEDUP_REMOVED lines=8> */
.L_x_663:
[----:B------:R-:W-:Y:S01]  /*1cde0*/  IMAD.MOV.U32 R9, RZ, RZ, R6 ;  /* 0x000000ffff097224 */ /* 0x000fe200078e0006 */
[----:B------:R-:W-:Y:S01]  /*1cdf0*/  MOV R5, 0x4 ;  /* 0x0000000400057802 */ /* 0x000fe20000000f00 */
[----:B--2---:R-:W-:Y:S01]  /*1ce00*/  IMAD.MOV.U32 R3, RZ, RZ, 0x181f ;  /* 0x0000181fff037424 */ /* 0x004fe200078e00ff */
[----:B------:R-:W-:Y:S02]  /*1ce10*/  MOV R2, 0x1ce30 ;  /* 0x0001ce3000027802 */ /* 0x000fe40000000f00 */
[----:B-1-34-:R-:W-:Y:S05]  /*1ce20*/  CALL.REL.NOINC `($__internal_9_$__cuda_sm70_shflsync_idx_p) ;  /* 0x000013e000007944 */ /* 0x01afea0003c00000 */
[----:B------:R-:W-:Y:S01]  /*1ce30*/  MOV R8, R5 ;  /* 0x0000000500087202 */ /* 0x000fe20000000f00 */
[----:B------:R-:W-:Y:S05]  /*1ce40*/  BRA `(.L_x_743) ;  /* 0xffffc1e000007947 */ /* 0x000fea000383ffff */
.L_x_664:
[----:B------:R-:W-:Y:S01]  /*1ce50*/  IMAD.MOV.U32 R9, RZ, RZ, R7 ;  /* 0x000000ffff097224 */ /* 0x000fe200078e0007 */
[----:B------:R-:W-:Y:S01]  /*1ce60*/  MOV R5, 0x4 ;  /* 0x0000000400057802 */ /* 0x000fe20000000f00 */
[----:B--2---:R-:W-:Y:S01]  /*1ce70*/  IMAD.MOV.U32 R3, RZ, RZ, 0x181f ;  /* 0x0000181fff037424 */ /* 0x004fe200078e00ff */
[----:B------:R-:W-:Y:S02]  /*1ce80*/  MOV R2, 0x1cea0 ;  /* 0x0001cea000027802 */ /* 0x000fe40000000f00 */
[----:B-1-34-:R-:W-:Y:S05]  /*1ce90*/  CALL.REL.NOINC `($__internal_9_$__cuda_sm70_shflsync_idx_p) ;  /* 0x0000137000007944 */ /* 0x01afea0003c00000 */
[----:B------:R-:W-:Y:S01]  /*1cea0*/  MOV R2, R5 ;  /* 0x0000000500027202 */ /* 0x000fe20000000f00 */
[----:B------:R-:W-:Y:S05]  /*1ceb0*/  BRA `(.L_x_744) ;  /* 0xffffc19000007947 */ /* 0x000fea000383ffff */
.L_x_665:
        /* <DEDUP_REMOVED lines=13> */
.L_x_666:
[----:B------:R-:W-:Y:S01]  /*1cf90*/  IMAD.MOV.U32 R9, RZ, RZ, R6 ;  /* 0x000000ffff097224 */ /* 0x000fe200078e0006 */
[----:B------:R-:W-:Y:S01]  /*1cfa0*/  MOV R5, 0x6 ;  /* 0x0000000600057802 */ /* 0x000fe20000000f00 */
[----:B--2---:R-:W-:Y:S01]  /*1cfb0*/  IMAD.MOV.U32 R3, RZ, RZ, 0x181f ;  /* 0x0000181fff037424 */ /* 0x004fe200078e00ff */
[----:B------:R-:W-:Y:S02]  /*1cfc0*/  MOV R2, 0x1cfe0 ;  /* 0x0001cfe000027802 */ /* 0x000fe40000000f00 */
[----:B-1--4-:R-:W-:Y:S05]  /*1cfd0*/  CALL.REL.NOINC `($__internal_9_$__cuda_sm70_shflsync_idx_p) ;  /* 0x0000123000007944 */ /* 0x012fea0003c00000 */
[----:B------:R-:W-:Y:S01]  /*1cfe0*/  MOV R8, R5 ;  /* 0x0000000500087202 */ /* 0x000fe20000000f00 */
[----:B------:R-:W-:Y:S05]  /*1cff0*/  BRA `(.L_x_746) ;  /* 0xffffc16000007947 */ /* 0x000fea000383ffff */
.L_x_667:
[----:B------:R-:W-:Y:S01]  /*1d000*/  IMAD.MOV.U32 R9, RZ, RZ, R7 ;  /* 0x000000ffff097224 */ /* 0x000fe200078e0007 */
[----:B------:R-:W-:Y:S01]  /*1d010*/  MOV R5, 0x6 ;  /* 0x0000000600057802 */ /* 0x000fe20000000f00 */
[----:B--2---:R-:W-:Y:S01]  /*1d020*/  IMAD.MOV.U32 R3, RZ, RZ, 0x181f ;  /* 0x0000181fff037424 */ /* 0x004fe200078e00ff */
[----:B------:R-:W-:Y:S02]  /*1d030*/  MOV R2, 0x1d050 ;  /* 0x0001d05000027802 */ /* 0x000fe40000000f00 */
[----:B-1-34-:R-:W-:Y:S05]  /*1d040*/  CALL.REL.NOINC `($__internal_9_$__cuda_sm70_shflsync_idx_p) ;  /* 0x000011c000007944 */ /* 0x01afea0003c00000 */
[----:B------:R-:W-:Y:S01]  /*1d050*/  MOV R2, R5 ;  /* 0x0000000500027202 */ /* 0x000fe20000000f00 */
[----:B------:R-:W-:Y:S05]  /*1d060*/  BRA `(.L_x_747) ;  /* 0xffffc11000007947 */ /* 0x000fea000383ffff */
.L_x_668:
[----:B------:R-:W-:Y:S01]  /*1d070*/  IMAD.MOV.U32 R9, RZ, RZ, R6 ;  /* 0x000000ffff097224 */ /* 0x000fe200078e0006 */
[----:B------:R-:W-:Y:S01]  /*1d080*/  MOV R5, 0x7 ;  /* 0x0000000700057802 */ /* 0x000fe20000000f00 */
[----:B-1----:R-:W-:Y:S01]  /*1d090*/  IMAD.MOV.U32 R3, RZ, RZ, 0x181f ;  /* 0x0000181fff037424 */ /* 0x002fe200078e00ff */
[----:B------:R-:W-:-:S02]  /*1d0a0*/  MOV R2, 0x1d0c0 ;  /* 0x0001d0c000027802 */ /* 0x000fc40000000f00 */
[----:B--2-4-:R-:W-:Y:S05]  /*1d0b0*/  CALL.REL.NOINC `($__internal_9_$__cuda_sm70_shflsync_idx_p) ;  /* 0x0000115000007944 */ /* 0x014fea0003c00000 */
        /* <DEDUP_REMOVED lines=8> */
.L_x_670:
[----:B------:R-:W-:Y:S01]  /*1d140*/  IMAD.MOV.U32 R9, RZ, RZ, R13 ;  /* 0x000000ffff097224 */ /* 0x000fe200078e000d */
[----:B------:R-:W-:Y:S01]  /*1d150*/  MOV R5, RZ ;  /* 0x000000ff00057202 */ /* 0x000fe20000000f00 */
[----:B------:R-:W-:Y:S01]  /*1d160*/  IMAD.MOV.U32 R3, RZ, RZ, 0x1c1f ;  /* 0x00001c1fff037424 */ /* 0x000fe200078e00ff */
[----:B------:R-:W-:Y:S02]  /*1d170*/  MOV R2, 0x1d190 ;  /* 0x0001d19000027802 */ /* 0x000fe40000000f00 */
[----:B------:R-:W-:Y:S05]  /*1d180*/  CALL.REL.NOINC `($__internal_9_$__cuda_sm70_shflsync_idx_p) ;  /* 0x0000108000007944 */ /* 0x000fea0003c00000 */
[----:B------:R-:W-:Y:S01]  /*1d190*/  MOV R12, R5 ;  /* 0x00000005000c7202 */ /* 0x000fe20000000f00 */
[----:B------:R-:W-:Y:S05]  /*1d1a0*/  BRA `(.L_x_749) ;  /* 0xffffc30000007947 */ /* 0x000fea000383ffff */
.L_x_671:
[----:B------:R-:W-:Y:S01]  /*1d1b0*/  IMAD.MOV.U32 R9, RZ, RZ, R21 ;  /* 0x000000ffff097224 */ /* 0x000fe200078e0015 */
[----:B------:R-:W-:Y:S01]  /*1d1c0*/  MOV R5, RZ ;  /* 0x000000ff00057202 */ /* 0x000fe20000000f00 */
[----:B------:R-:W-:Y:S01]  /*1d1d0*/  IMAD.MOV.U32 R3, RZ, RZ, 0x1c1f ;  /* 0x00001c1fff037424 */ /* 0x000fe200078e00ff */
[----:B------:R-:W-:Y:S02]  /*1d1e0*/  MOV R2, 0x1d200 ;  /* 0x0001d20000027802 */ /* 0x000fe40000000f00 */
[----:B-12---:R-:W-:Y:S05]  /*1d1f0*/  CALL.REL.NOINC `($__internal_9_$__cuda_sm70_shflsync_idx_p) ;  /* 0x0000101000007944 */ /* 0x006fea0003c00000 */
[----:B------:R-:W-:Y:S01]  /*1d200*/  MOV R2, R5 ;  /* 0x0000000500027202 */ /* 0x000fe20000000f00 */
[----:B------:R-:W-:Y:S05]  /*1d210*/  BRA `(.L_x_750) ;  /* 0xffffc2b000007947 */ /* 0x000fea000383ffff */
.L_x_674:
[----:B------:R-:W-:Y:S01]  /*1d220*/  IMAD.MOV.U32 R9, RZ, RZ, R13 ;  /* 0x000000ffff097224 */ /* 0x000fe200078e000d */
[----:B------:R-:W-:Y:S01]  /*1d230*/  MOV R5, 0x1 ;  /* 0x0000000100057802 */ /* 0x000fe20000000f00 */
[----:B----4-:R-:W-:Y:S01]  /*1d240*/  IMAD.MOV.U32 R3, RZ, RZ, 0x1c1f ;  /* 0x00001c1fff037424 */ /* 0x010fe200078e00ff */
[----:B------:R-:W-:-:S02]  /*1d250*/  MOV R2, 0x1d270 ;  /* 0x0001d27000027802 */ /* 0x000fc40000000f00 */
[----:B-123--:R-:W-:Y:S05]  /*1d260*/  CALL.REL.NOINC `($__internal_9_$__cuda_sm70_shflsync_idx_p) ;  /* 0x00000fa000007944 */ /* 0x00efea0003c00000 */
        /* <DEDUP_REMOVED lines=8> */
.L_x_677:
[----:B------:R-:W-:Y:S01]  /*1d2f0*/  IMAD.MOV.U32 R9, RZ, RZ, R13 ;  /* 0x000000ffff097224 */ /* 0x000fe200078e000d */
[----:B------:R-:W-:Y:S01]  /*1d300*/  MOV R5, 0x2 ;  /* 0x0000000200057802 */ /* 0x000fe20000000f00 */
[----:B----4-:R-:W-:Y:S01]  /*1d310*/  IMAD.MOV.U32 R3, RZ, RZ, 0x1c1f ;  /* 0x00001c1fff037424 */ /* 0x010fe200078e00ff */
[----:B------:R-:W-:Y:S02]  /*1d320*/  MOV R2, 0x1d340 ;  /* 0x0001d34000027802 */ /* 0x000fe40000000f00 */
[----:B-123--:R-:W-:Y:S05]  /*1d330*/  CALL.REL.NOINC `($__internal_9_$__cuda_sm70_shflsync_idx_p) ;  /* 0x00000ed000007944 */ /* 0x00efea0003c00000 */
[----:B------:R-:W-:Y:S01]  /*1d340*/  MOV R12, R5 ;  /* 0x00000005000c7202 */ /* 0x000fe20000000f00 */
[----:B------:R-:W-:Y:S05]  /*1d350*/  BRA `(.L_x_752) ;  /* 0xffffc73000007947 */ /* 0x000fea000383ffff */
.L_x_678:
[----:B------:R-:W-:Y:S01]  /*1d360*/  IMAD.MOV.U32 R9, RZ, RZ, R21 ;  /* 0x000000ffff097224 */ /* 0x000fe200078e0015 */
[----:B------:R-:W-:Y:S01]  /*1d370*/  MOV R5, 0x2 ;  /* 0x0000000200057802 */ /* 0x000fe20000000f00 */
[----:B----4-:R-:W-:Y:S01]  /*1d380*/  IMAD.MOV.U32 R3, RZ, RZ, 0x1c1f ;  /* 0x00001c1fff037424 */ /* 0x010fe200078e00ff */
[----:B------:R-:W-:Y:S02]  /*1d390*/  MOV R2, 0x1d3b0 ;  /* 0x0001d3b000027802 */ /* 0x000fe40000000f00 */
[----:B-123--:R-:W-:Y:S05]  /*1d3a0*/  CALL.REL.NOINC `($__internal_9_$__cuda_sm70_shflsync_idx_p) ;  /* 0x00000e6000007944 */ /* 0x00efea0003c00000 */
[----:B------:R-:W-:Y:S01]  /*1d3b0*/  MOV R2, R5 ;  /* 0x0000000500027202 */ /* 0x000fe20000000f00 */
[----:B------:R-:W-:Y:S05]  /*1d3c0*/  BRA `(.L_x_753) ;  /* 0xffffc6e000007947 */ /* 0x000fea000383ffff */
.L_x_681:
[----:B------:R-:W-:Y:S01]  /*1d3d0*/  IMAD.MOV.U32 R9, RZ, RZ, R13 ;  /* 0x000000ffff097224 */ /* 0x000fe200078e000d */
[----:B------:R-:W-:Y:S01]  /*1d3e0*/  MOV R5, 0x3 ;  /* 0x0000000300057802 */ /* 0x000fe20000000f00 */
[----:B--2---:R-:W-:Y:S01]  /*1d3f0*/  IMAD.MOV.U32 R3, RZ, RZ, 0x1c1f ;  /* 0x00001c1fff037424 */ /* 0x004fe200078e00ff */
[----:B-1----:R-:W-:-:S02]  /*1d400*/  MOV R2, 0x1d420 ;  /* 0x0001d42000027802 */ /* 0x002fc40000000f00 */
[----:B---34-:R-:W-:Y:S05]  /*1d410*/  CALL.REL.NOINC `($__internal_9_$__cuda_sm70_shflsync_idx_p) ;  /* 0x00000df000007944 */ /* 0x018fea0003c00000 */
        /* <DEDUP_REMOVED lines=8> */
.L_x_685:
[----:B------:R-:W-:Y:S01]  /*1d4a0*/  IMAD.MOV.U32 R9, RZ, RZ, R6 ;  /* 0x000000ffff097224 */ /* 0x000fe200078e0006 */
[----:B------:R-:W-:Y:S01]  /*1d4b0*/  MOV R5, RZ ;  /* 0x000000ff00057202 */ /* 0x000fe20000000f00 */
[----:B------:R-:W-:Y:S01]  /*1d4c0*/  IMAD.MOV.U32 R3, RZ, RZ, 0x181f ;  /* 0x0000181fff037424 */ /* 0x000fe200078e00ff */
[----:B------:R-:W-:Y:S02]  /*1d4d0*/  MOV R2, 0x1d4f0 ;  /* 0x0001d4f000027802 */ /* 0x000fe40000000f00 */
[----:B------:R-:W-:Y:S05]  /*1d4e0*/  CALL.REL.NOINC `($__internal_9_$__cuda_sm70_shflsync_idx_p) ;  /* 0x00000d2000007944 */ /* 0x000fea0003c00000 */
[----:B------:R-:W-:Y:S01]  /*1d4f0*/  MOV R8, R5 ;  /* 0x0000000500087202 */ /* 0x000fe20000000f00 */
[----:B------:R-:W-:Y:S05]  /*1d500*/  BRA `(.L_x_755) ;  /* 0xffffd26000007947 */ /* 0x000fea000383ffff */
.L_x_686:
[----:B------:R-:W-:Y:S01]  /*1d510*/  IMAD.MOV.U32 R9, RZ, RZ, R7 ;  /* 0x000000ffff097224 */ /* 0x000fe200078e0007 */
[----:B------:R-:W-:Y:S01]  /*1d520*/  MOV R5, RZ ;  /* 0x000000ff00057202 */ /* 0x000fe20000000f00 */
[----:B------:R-:W-:Y:S01]  /*1d530*/  IMAD.MOV.U32 R3, RZ, RZ, 0x181f ;  /* 0x0000181fff037424 */ /* 0x000fe200078e00ff */
[----:B------:R-:W-:Y:S02]  /*1d540*/  MOV R2, 0x1d560 ;  /* 0x0001d56000027802 */ /* 0x000fe40000000f00 */
[----:B-12---:R-:W-:Y:S05]  /*1d550*/  CALL.REL.NOINC `($__internal_9_$__cuda_sm70_shflsync_idx_p) ;  /* 0x00000cb000007944 */ /* 0x006fea0003c00000 */
[----:B------:R-:W-:Y:S01]  /*1d560*/  MOV R2, R5 ;  /* 0x0000000500027202 */ /* 0x000fe20000000f00 */
[----:B------:R-:W-:Y:S05]  /*1d570*/  BRA `(.L_x_756) ;  /* 0xffffd21000007947 */ /* 0x000fea000383ffff */
.L_x_687:
        /* <DEDUP_REMOVED lines=13> */
.L_x_688:
[----:B------:R-:W-:Y:S01]  /*1d650*/  IMAD.MOV.U32 R9, RZ, RZ, R6 ;  /* 0x000000ffff097224 */ /* 0x000fe200078e0006 */
[----:B------:R-:W-:Y:S01]  /*1d660*/  MOV R5, 0x2 ;  /* 0x0000000200057802 */ /* 0x000fe20000000f00 */
[----:B-1----:R-:W-:Y:S01]  /*1d670*/  IMAD.MOV.U32 R3, RZ, RZ, 0x181f ;  /* 0x0000181fff037424 */ /* 0x002fe200078e00ff */
[----:B------:R-:W-:Y:S02]  /*1d680*/  MOV R2, 0x1d6a0 ;  /* 0x0001d6a000027802 */ /* 0x000fe40000000f00 */
[----:B---34-:R-:W-:Y:S05]  /*1d690*/  CALL.REL.NOINC `($__internal_9_$__cuda_sm70_shflsync_idx_p) ;  /* 0x00000b7000007944 */ /* 0x018fea0003c00000 */
[----:B------:R-:W-:Y:S01]  /*1d6a0*/  MOV R8, R5 ;  /* 0x0000000500087202 */ /* 0x000fe20000000f00 */
[----:B------:R-:W-:Y:S05]  /*1d6b0*/  BRA `(.L_x_758) ;  /* 0xffffd1e000007947 */ /* 0x000fea000383ffff */
.L_x_689:
[----:B------:R-:W-:Y:S01]  /*1d6c0*/  IMAD.MOV.U32 R9, RZ, RZ, R7 ;  /* 0x000000ffff097224 */ /* 0x000fe200078e0007 */
[----:B------:R-:W-:Y:S01]  /*1d6d0*/  MOV R5, 0x2 ;  /* 0x0000000200057802 */ /* 0x000fe20000000f00 */
[----:B-1----:R-:W-:Y:S01]  /*1d6e0*/  IMAD.MOV.U32 R3, RZ, RZ, 0x181f ;  /* 0x0000181fff037424 */ /* 0x002fe200078e00ff */
[----:B------:R-:W-:Y:S02]  /*1d6f0*/  MOV R2, 0x1d710 ;  /* 0x0001d71000027802 */ /* 0x000fe40000000f00 */
[----:B--234-:R-:W-:Y:S05]  /*1d700*/  CALL.REL.NOINC `($__internal_9_$__cuda_sm70_shflsync_idx_p) ;  /* 0x00000b0000007944 */ /* 0x01cfea0003c00000 */
[----:B------:R-:W-:Y:S01]  /*1d710*/  MOV R2, R5 ;  /* 0x0000000500027202 */ /* 0x000fe20000000f00 */
[----:B------:R-:W-:Y:S05]  /*1d720*/  BRA `(.L_x_759) ;  /* 0xffffd19000007947 */ /* 0x000fea000383ffff */
.L_x_690:
        /* <DEDUP_REMOVED lines=13> */
.L_x_691:
[----:B------:R-:W-:Y:S01]  /*1d800*/  IMAD.MOV.U32 R9, RZ, RZ, R6 ;  /* 0x000000ffff097224 */ /* 0x000fe200078e0006 */
[----:B------:R-:W-:Y:S01]  /*1d810*/  MOV R5, 0x4 ;  /* 0x0000000400057802 */ /* 0x000fe20000000f00 */
[----:B--2---:R-:W-:Y:S01]  /*1d820*/  IMAD.MOV.U32 R3, RZ, RZ, 0x181f ;  /* 0x0000181fff037424 */ /* 0x004fe200078e00ff */
[----:B------:R-:W-:Y:S02]  /*1d830*/  MOV R2, 0x1d850 ;  /* 0x0001d85000027802 */ /* 0x000fe40000000f00 */
[----:B-1-34-:R-:W-:Y:S05]  /*1d840*/  CALL.REL.NOINC `($__internal_9_$__cuda_sm70_shflsync_idx_p) ;  /* 0x000009c000007944 */ /* 0x01afea0003c00000 */
[----:B------:R-:W-:Y:S01]  /*1d850*/  MOV R8, R5 ;  /* 0x0000000500087202 */ /* 0x000fe20000000f00 */
[----:B------:R-:W-:Y:S05]  /*1d860*/  BRA `(.L_x_761) ;  /* 0xffffd16000007947 */ /* 0x000fea000383ffff */
.L_x_692:
[----:B------:R-:W-:Y:S01]  /*1d870*/  IMAD.MOV.U32 R9, RZ, RZ, R7 ;  /* 0x000000ffff097224 */ /* 0x000fe200078e0007 */
[----:B------:R-:W-:Y:S01]  /*1d880*/  MOV R5, 0x4 ;  /* 0x0000000400057802 */ /* 0x000fe20000000f00 */
[----:B--2---:R-:W-:Y:S01]  /*1d890*/  IMAD.MOV.U32 R3, RZ, RZ, 0x181f ;  /* 0x0000181fff037424 */ /* 0x004fe200078e00ff */
[----:B------:R-:W-:Y:S02]  /*1d8a0*/  MOV R2, 0x1d8c0 ;  /* 0x0001d8c000027802 */ /* 0x000fe40000000f00 */
[----:B-1-34-:R-:W-:Y:S05]  /*1d8b0*/  CALL.REL.NOINC `($__internal_9_$__cuda_sm70_shflsync_idx_p) ;  /* 0x0000095000007944 */ /* 0x01afea0003c00000 */
[----:B------:R-:W-:Y:S01]  /*1d8c0*/  MOV R2, R5 ;  /* 0x0000000500027202 */ /* 0x000fe20000000f00 */
[----:B------:R-:W-:Y:S05]  /*1d8d0*/  BRA `(.L_x_762) ;  /* 0xffffd11000007947 */ /* 0x000fea000383ffff */
.L_x_693:
        /* <DEDUP_REMOVED lines=13> */
.L_x_694:
[----:B------:R-:W-:Y:S01]  /*1d9b0*/  IMAD.MOV.U32 R9, RZ, RZ, R6 ;  /* 0x000000ffff097224 */ /* 0x000fe200078e0006 */
[----:B------:R-:W-:Y:S01]  /*1d9c0*/  MOV R5, 0x6 ;  /* 0x0000000600057802 */ /* 0x000fe20000000f00 */
[----:B--2---:R-:W-:Y:S01]  /*1d9d0*/  IMAD.MOV.U32 R3, RZ, RZ, 0x181f ;  /* 0x0000181fff037424 */ /* 0x004fe200078e00ff */
[----:B------:R-:W-:Y:S02]  /*1d9e0*/  MOV R2, 0x1da00 ;  /* 0x0001da0000027802 */ /* 0x000fe40000000f00 */
[----:B-1--4-:R-:W-:Y:S05]  /*1d9f0*/  CALL.REL.NOINC `($__internal_9_$__cuda_sm70_shflsync_idx_p) ;  /* 0x0000081000007944 */ /* 0x012fea0003c00000 */
[----:B------:R-:W-:Y:S01]  /*1da00*/  MOV R8, R5 ;  /* 0x0000000500087202 */ /* 0x000fe20000000f00 */
[----:B------:R-:W-:Y:S05]  /*1da10*/  BRA `(.L_x_764) ;  /* 0xffffd0e000007947 */ /* 0x000fea000383ffff */
.L_x_695:
[----:B------:R-:W-:Y:S01]  /*1da20*/  IMAD.MOV.U32 R9, RZ, RZ, R7 ;  /* 0x000000ffff097224 */ /* 0x000fe200078e0007 */
[----:B------:R-:W-:Y:S01]  /*1da30*/  MOV R5, 0x6 ;  /* 0x0000000600057802 */ /* 0x000fe20000000f00 */
[----:B--2---:R-:W-:Y:S01]  /*1da40*/  IMAD.MOV.U32 R3, RZ, RZ, 0x181f ;  /* 0x0000181fff037424 */ /* 0x004fe200078e00ff */
[----:B------:R-:W-:Y:S02]  /*1da50*/  MOV R2, 0x1da70 ;  /* 0x0001da7000027802 */ /* 0x000fe40000000f00 */
[----:B-1-34-:R-:W-:Y:S05]  /*1da60*/  CALL.REL.NOINC `($__internal_9_$__cuda_sm70_shflsync_idx_p) ;  /* 0x000007a000007944 */ /* 0x01afea0003c00000 */
[----:B------:R-:W-:Y:S01]  /*1da70*/  MOV R2, R5 ;  /* 0x0000000500027202 */ /* 0x000fe20000000f00 */
[----:B------:R-:W-:Y:S05]  /*1da80*/  BRA `(.L_x_765) ;  /* 0xffffd09000007947 */ /* 0x000fea000383ffff */
.L_x_696:
        /* <DEDUP_REMOVED lines=13> */
.L_x_698:
[----:B------:R-:W-:Y:S01]  /*1db60*/  IMAD.MOV.U32 R9, RZ, RZ, R70 ;  /* 0x000000ffff097224 */ /* 0x000fe200078e0046 */
[----:B------:R-:W-:Y:S01]  /*1db70*/  MOV R5, RZ ;  /* 0x000000ff00057202 */ /* 0x000fe20000000f00 */
[----:B----4-:R-:W-:Y:S01]  /*1db80*/  IMAD.MOV.U32 R3, RZ, RZ, 0x1f ;  /* 0x0000001fff037424 */ /* 0x010fe200078e00ff */
[----:B------:R-:W-:Y:S02]  /*1db90*/  MOV R2, 0x1dbb0 ;  /* 0x0001dbb000027802 */ /* 0x000fe40000000f00 */
[----:B------:R-:W-:Y:S05]  /*1dba0*/  CALL.REL.NOINC `($__internal_9_$__cuda_sm70_shflsync_idx_p) ;  /* 0x0000066000007944 */ /* 0x000fea0003c00000 */
[----:B------:R-:W-:Y:S01]  /*1dbb0*/  MOV R10, R5 ;  /* 0x00000005000a7202 */ /* 0x000fe20000000f00 */
[----:B------:R-:W-:Y:S05]  /*1dbc0*/  BRA `(.L_x_767) ;  /* 0xffffd14000007947 */ /* 0x000fea000383ffff */
.L_x_699:
[----:B------:R-:W-:Y:S01]  /*1dbd0*/  IMAD.MOV.U32 R9, RZ, RZ, R70 ;  /* 0x000000ffff097224 */ /* 0x000fe200078e0046 */
[----:B------:R-:W-:Y:S01]  /*1dbe0*/  MOV R5, 0x1 ;  /* 0x0000000100057802 */ /* 0x000fe20000000f00 */
[----:B----4-:R-:W-:Y:S01]  /*1dbf0*/  IMAD.MOV.U32 R3, RZ, RZ, 0x1f ;  /* 0x0000001fff037424 */ /* 0x010fe200078e00ff */
[----:B------:R-:W-:Y:S02]  /*1dc00*/  MOV R2, 0x1dc20 ;  /* 0x0001dc2000027802 */ /* 0x000fe40000000f00 */
[----:B-12---:R-:W-:Y:S05]  /*1dc10*/  CALL.REL.NOINC `($__internal_9_$__cuda_sm70_shflsync_idx_p) ;  /* 0x000005f000007944 */ /* 0x006fea0003c00000 */
[----:B------:R-:W-:Y:S01]  /*1dc20*/  MOV R8, R5 ;  /* 0x0000000500087202 */ /* 0x000fe20000000f00 */
[----:B------:R-:W-:Y:S05]  /*1dc30*/  BRA `(.L_x_768) ;  /* 0xffffd0f000007947 */ /* 0x000fea000383ffff */
.L_x_700:
[----:B------:R-:W-:Y:S02]  /*1dc40*/  MOV R2, 0x1 ;  /* 0x0000000100027802 */ /* 0x000fe40000000f00 */
[----:B------:R-:W-:-:S02]  /*1dc50*/  MOV R3, 0x1dc70 ;  /* 0x0001dc7000037802 */ /* 0x000fc40000000f00 */
[----:B-123--:R-:W-:Y:S05]  /*1dc60*/  CALL.REL.NOINC `($__internal_10_$__cuda_sm70_shflsync_up_p) ;  /* 0x000005f000007944 */ /* 0x00efea0003c00000 */
[----:B------:R-:W-:Y:S05]  /*1dc70*/  BRA `(.L_x_769) ;  /* 0xffffd1e000007947 */ /* 0x000fea000383ffff */
.L_x_701:
[----:B------:R-:W-:Y:S02]  /*1dc80*/  MOV R2, 0x2 ;  /* 0x0000000200027802 */ /* 0x000fe40000000f00 */
[----:B------:R-:W-:-:S02]  /*1dc90*/  MOV R3, 0x1dcb0 ;  /* 0x0001dcb000037802 */ /* 0x000fc40000000f00 */
[----:B-12---:R-:W-:Y:S05]  /*1dca0*/  CALL.REL.NOINC `($__internal_10_$__cuda_sm70_shflsync_up_p) ;  /* 0x000005b000007944 */ /* 0x006fea0003c00000 */
        /* <DEDUP_REMOVED lines=24> */
.L_x_705:
[----:B------:R-:W-:Y:S02]  /*1de30*/  MOV R2, 0x1 ;  /* 0x0000000100027802 */ /* 0x000fe40000000f00 */
[----:B------:R-:W-:Y:S02]  /*1de40*/  MOV R3, 0x1de60 ;  /* 0x0001de6000037802 */ /* 0x000fe40000000f00 */
[----:B------:R-:W-:Y:S05]  /*1de50*/  CALL.REL.NOINC `($__internal_10_$__cuda_sm70_shflsync_up_p) ;  /* 0x0000040000007944 */ /* 0x000fea0003c00000 */
[----:B------:R-:W-:Y:S01]  /*1de60*/  MOV R2, R4 ;  /* 0x0000000400027202 */ /* 0x000fe20000000f00 */
[----:B------:R-:W-:Y:S05]  /*1de70*/  BRA `(.L_x_771) ;  /* 0xffffd24000007947 */ /* 0x000fea000383ffff */
.L_x_706:
        /* <DEDUP_REMOVED lines=27> */
.L_x_708:
[----:B------:R-:W-:Y:S02]  /*1e030*/  SEL R0, RZ, 0x1, P0 ;  /* 0x00000001ff007807 */ /* 0x000fe40000000000 */
[----:B------:R-:W-:Y:S02]  /*1e040*/  MOV R2, 0x1e060 ;  /* 0x0001e06000027802 */ /* 0x000fe40000000f00 */
[----:B---3--:R-:W-:Y:S05]  /*1e050*/  CALL.REL.NOINC `($__internal_11_$__cuda_sm70_votesync_ballot) ;  /* 0x0000027000007944 */ /* 0x008fea0003c00000 */
[----:B------:R-:W-:Y:S01]  /*1e060*/  MOV R8, R0 ;  /* 0x0000000000087202 */ /* 0x000fe20000000f00 */
[----:B------:R-:W-:Y:S05]  /*1e070*/  BRA `(.L_x_773) ;  /* 0xffffd1d000007947 */ /* 0x000fea000383ffff */
.L_x_709:
[----:B------:R-:W-:Y:S01]  /*1e080*/  IMAD.MOV.U32 R9, RZ, RZ, R6 ;  /* 0x000000ffff097224 */ /* 0x000fe200078e0006 */
[----:B------:R-:W-:Y:S01]  /*1e090*/  MOV R5, R0 ;  /* 0x0000000000057202 */ /* 0x000fe20000000f00 */
[----:B------:R-:W-:Y:S01]  /*1e0a0*/  IMAD.MOV.U32 R3, RZ, RZ, 0x1f ;  /* 0x0000001fff037424 */ /* 0x000fe200078e00ff */
[----:B-1----:R-:W-:Y:S02]  /*1e0b0*/  MOV R2, 0x1e0d0 ;  /* 0x0001e0d000027802 */ /* 0x002fe40000000f00 */
[----:B---3--:R-:W-:Y:S05]  /*1e0c0*/  CALL.REL.NOINC `($__internal_9_$__cuda_sm70_shflsync_idx_p) ;  /* 0x0000014000007944 */ /* 0x008fea0003c00000 */
[----:B------:R-:W-:Y:S01]  /*1e0d0*/  IMAD.MOV.U32 R11, RZ, RZ, R5 ;  /* 0x000000ffff0b7224 */ /* 0x000fe200078e0005 */
[----:B------:R-:W-:Y:S01]  /*1e0e0*/  MOV R5, R0 ;  /* 0x0000000000057202 */ /* 0x000fe20000000f00 */
[----:B------:R-:W-:Y:S01]  /*1e0f0*/  IMAD.MOV.U32 R9, RZ, RZ, R7 ;  /* 0x000000ffff097224 */ /* 0x000fe200078e0007 */
[----:B------:R-:W-:-:S02]  /*1e100*/  MOV R3, 0x1f ;  /* 0x0000001f00037802 */ /* 0x000fc40000000f00 */
[----:B------:R-:W-:Y:S02]  /*1e110*/  MOV R2, 0x1e130 ;  /* 0x0001e13000027802 */ /* 0x000fe40000000f00 */
[----:B------:R-:W-:Y:S05]  /*1e120*/  CALL.REL.NOINC `($__internal_9_$__cuda_sm70_shflsync_idx_p) ;  /* 0x000000e000007944 */ /* 0x000fea0003c00000 */
[----:B------:R-:W-:Y:S01]  /*1e130*/  MOV R7, R5 ;  /* 0x0000000500077202 */ /* 0x000fe20000000f00 */
[----:B------:R-:W-:Y:S05]  /*1e140*/  BRA `(.L_x_774) ;  /* 0xffffd17000007947 */ /* 0x000fea000383ffff */
.L_x_712:
[----:B------:R-:W-:Y:S01]  /*1e150*/  IMAD.MOV.U32 R9, RZ, RZ, R4 ;  /* 0x000000ffff097224 */ /* 0x000fe200078e0004 */
[----:B------:R-:W-:Y:S01]  /*1e160*/  MOV R5, R0 ;  /* 0x0000000000057202 */ /* 0x000fe20000000f00 */
[----:B------:R-:W-:Y:S01]  /*1e170*/  IMAD.MOV.U32 R3, RZ, RZ, 0x1f ;  /* 0x0000001fff037424 */ /* 0x000fe200078e00ff */
[----:B-1----:R-:W-:Y:S02]  /*1e180*/  MOV R2, 0x1e1a0 ;  /* 0x0001e1a000027802 */ /* 0x002fe40000000f00 */
[----:B---34-:R-:W-:Y:S05]  /*1e190*/  CALL.REL.NOINC `($__internal_9_$__cuda_sm70_shflsync_idx_p) ;  /* 0x0000007000007944 */ /* 0x018fea0003c00000 */
[----:B------:R-:W-:Y:S01]  /*1e1a0*/  MOV R13, R5 ;  /* 0x00000005000d7202 */ /* 0x000fe20000000f00 */
[----:B------:R-:W-:Y:S05]  /*1e1b0*/  BRA `(.L_x_711) ;  /* 0xffffd16000007947 */ /* 0x000fea000383ffff */
        .weak           $__internal_8_$__cuda_sm70_shflsync_bfly_p
        .type           $__internal_8_$__cuda_sm70_shflsync_bfly_p,@function
        .size           $__internal_8_$__cuda_sm70_shflsync_bfly_p,($__internal_9_$__cuda_sm70_shflsync_idx_p - $__internal_8_$__cuda_sm70_shflsync_bfly_p)
$__internal_8_$__cuda_sm70_shflsync_bfly_p:
[----:B------:R-:W-:Y:S04]  /*1e1c0*/  WARPSYNC R9 ;  /* 0x0000000900007348 */ /* 0x000fe80003800000 */
[----:B------:R1:W2:Y:S02]  /*1e1d0*/  SHFL.BFLY PT, R8, R2, R8, R10 ;  /* 0x0c00000802087389 */ /* 0x0002a400000e000a */
[----:B-1----:R-:W-:-:S02]  /*1e1e0*/  MOV R2, R3 ;  /* 0x0000000300027202 */ /* 0x002fc40000000f00 */
[----:B------:R-:W-:-:S04]  /*1e1f0*/  MOV R3, 0x0 ;  /* 0x0000000000037802 */ /* 0x000fc80000000f00 */
[----:B--2---:R-:W-:Y:S05]  /*1e200*/  RET.REL.NODEC R2 `(_ZN7cutlass13device_kernelIN5flash19enable_sm80_to_sm89INS1_16FlashAttnFwdSm80INS1_25CollectiveMainloopFwdSm80ILi4ELi1ELb0EN4cute5tupleIJNS5_1CILi128EEENS7_ILi80EEENS7_ILi64EEEEEELi64ENS_10bfloat16_tEfNS_4arch4Sm80ELb0ELb1ELb1ELb1ELb0ELb0ELb1ELb1EEENS1_21CollectiveEpilogueFwdINS6_IJS8_SA_S9_EEENS6_IJNS7_ILi1EEESI_SI_EEESC_SE_Li128ELb1ELb1ELb1ELb0EEENS1_36VarlenDynamicPersistentTileSchedulerILi128ELi80ELi128ELi128ELb1ELb1ELb0ELb1ELb0ELb1EEEEEEEEEvNT_6ParamsE) ;  /* 0xfffe1df002007950 */ /* 0x004fea0003c3ffff */
        .weak           $__internal_9_$__cuda_sm70_shflsync_idx_p
        .type           $__internal_9_$__cuda_sm70_shflsync_idx_p,@function
        .size           $__internal_9_$__cuda_sm70_shflsync_idx_p,($__internal_10_$__cuda_sm70_shflsync_up_p - $__internal_9_$__cuda_sm70_shflsync_idx_p)
$__internal_9_$__cuda_sm70_shflsync_idx_p:
[----:B------:R-:W-:-:S04]  /*1e210*/  MOV R16, 0xffffffff ;  /* 0xffffffff00107802 */ /* 0x000fc80000000f00 */
[----:B------:R-:W-:Y:S04]  /*1e220*/  WARPSYNC R16 ;  /* 0x0000001000007348 */ /* 0x000fe80003800000 */
[----:B------:R1:W2:Y:S02]  /*1e230*/  SHFL.IDX PT, R5, R9, R5, R3 ;  /* 0x0000000509057389 */ /* 0x0002a400000e0003 */
[----:B-1----:R-:W-:-:S04]  /*1e240*/  MOV R3, 0x0 ;  /* 0x0000000000037802 */ /* 0x002fc80000000f00 */
[----:B--2---:R-:W-:Y:S05]  /*1e250*/  RET.REL.NODEC R2 `(_ZN7cutlass13device_kernelIN5flash19enable_sm80_to_sm89INS1_16FlashAttnFwdSm80INS1_25CollectiveMainloopFwdSm80ILi4ELi1ELb0EN4cute5tupleIJNS5_1CILi128EEENS7_ILi80EEENS7_ILi64EEEEEELi64ENS_10bfloat16_tEfNS_4arch4Sm80ELb0ELb1ELb1ELb1ELb0ELb0ELb1ELb1EEENS1_21CollectiveEpilogueFwdINS6_IJS8_SA_S9_EEENS6_IJNS7_ILi1EEESI_SI_EEESC_SE_Li128ELb1ELb1ELb1ELb0EEENS1_36VarlenDynamicPersistentTileSchedulerILi128ELi80ELi128ELi128ELb1ELb1ELb0ELb1ELb0ELb1EEEEEEEEEvNT_6ParamsE) ;  /* 0xfffe1da002007950 */ /* 0x004fea0003c3ffff */
        .weak           $__internal_10_$__cuda_sm70_shflsync_up_p
        .type           $__internal_10_$__cuda_sm70_shflsync_up_p,@function
        .size           $__internal_10_$__cuda_sm70_shflsync_up_p,($__internal_11_$__cuda_sm70_votesync_ballot - $__internal_10_$__cuda_sm70_shflsync_up_p)
$__internal_10_$__cuda_sm70_shflsync_up_p:
[----:B------:R-:W-:Y:S02]  /*1e260*/  IMAD.MOV.U32 R4, RZ, RZ, RZ ;  /* 0x000000ffff047224 */ /* 0x000fe400078e00ff */
[----:B------:R-:W-:-:S04]  /*1e270*/  IMAD.MOV.U32 R9, RZ, RZ, -0x1 ;  /* 0xffffffffff097424 */ /* 0x000fc800078e00ff */
[----:B------:R-:W-:Y:S04]  /*1e280*/  WARPSYNC R9 ;  /* 0x0000000900007348 */ /* 0x000fe80003800000 */
[----:B------:R1:W2:Y:S02]  /*1e290*/  SHFL.UP PT, R4, R0, R2, R4 ;  /* 0x0400000200047389 */ /* 0x0002a400000e0004 */
[----:B-1----:R-:W-:Y:S02]  /*1e2a0*/  MOV R2, R3 ;  /* 0x0000000300027202 */ /* 0x002fe40000000f00 */
[----:B------:R-:W-:-:S04]  /*1e2b0*/  MOV R3, 0x0 ;  /* 0x0000000000037802 */ /* 0x000fc80000000f00 */
[----:B--2---:R-:W-:Y:S05]  /*1e2c0*/  RET.REL.NODEC R2 `(_ZN7cutlass13device_kernelIN5flash19enable_sm80_to_sm89INS1_16FlashAttnFwdSm80INS1_25CollectiveMainloopFwdSm80ILi4ELi1ELb0EN4cute5tupleIJNS5_1CILi128EEENS7_ILi80EEENS7_ILi64EEEEEELi64ENS_10bfloat16_tEfNS_4arch4Sm80ELb0ELb1ELb1ELb1ELb0ELb0ELb1ELb1EEENS1_21CollectiveEpilogueFwdINS6_IJS8_SA_S9_EEENS6_IJNS7_ILi1EEESI_SI_EEESC_SE_Li128ELb1ELb1ELb1ELb0EEENS1_36VarlenDynamicPersistentTileSchedulerILi128ELi80ELi128ELi128ELb1ELb1ELb0ELb1ELb0ELb1EEEEEEEEEvNT_6ParamsE) ;  /* 0xfffe1d3002007950 */ /* 0x004fea0003c3ffff */
        .weak           $__internal_11_$__cuda_sm70_votesync_ballot
        .type           $__internal_11_$__cuda_sm70_votesync_ballot,@function
        .size           $__internal_11_$__cuda_sm70_votesync_ballot,(.L_x_3240 - $__internal_11_$__cuda_sm70_votesync_ballot)
$__internal_11_$__cuda_sm70_votesync_ballot:
[----:B------:R-:W-:Y:S01]  /*1e2d0*/  ISETP.NE.U32.AND P0, PT, R0, 0x1, PT ;  /* 0x000000010000780c */ /* 0x000fe20003f05070 */
[----:B------:R-:W-:-:S04]  /*1e2e0*/  IMAD.MOV.U32 R3, RZ, RZ, -0x1 ;  /* 0xffffffffff037424 */ /* 0x000fc800078e00ff */
[----:B------:R-:W-:Y:S08]  /*1e2f0*/  WARPSYNC R3 ;  /* 0x0000000300007348 */ /* 0x000ff00003800000 */
[----:B------:R-:W-:-:S04]  /*1e300*/  VOTE.ANY R0, PT, !P0 ;  /* 0x0000000000007806 */ /* 0x000fc800040e0100 */
[----:B------:R-:W-:Y:S01]  /*1e310*/  LOP3.LUT R0, R0, R3, RZ, 0xc0, !PT ;  /* 0x0000000300007212 */ /* 0x000fe200078ec0ff */
[----:B------:R-:W-:-:S04]  /*1e320*/  IMAD.MOV.U32 R3, RZ, RZ, 0x0 ;  /* 0x00000000ff037424 */ /* 0x000fc800078e00ff */
[----:B------:R-:W-:Y:S05]  /*1e330*/  RET.REL.NODEC R2 `(_ZN7cutlass13device_kernelIN5flash19enable_sm80_to_sm89INS1_16FlashAttnFwdSm80INS1_25CollectiveMainloopFwdSm80ILi4ELi1ELb0EN4cute5tupleIJNS5_1CILi128EEENS7_ILi80EEENS7_ILi64EEEEEELi64ENS_10bfloat16_tEfNS_4arch4Sm80ELb0ELb1ELb1ELb1ELb0ELb0ELb1ELb1EEENS1_21CollectiveEpilogueFwdINS6_IJS8_SA_S9_EEENS6_IJNS7_ILi1EEESI_SI_EEESC_SE_Li128ELb1ELb1ELb1ELb0EEENS1_36VarlenDynamicPersistentTileSchedulerILi128ELi80ELi128ELi128ELb1ELb1ELb0ELb1ELb0ELb1EEEEEEEEEvNT_6ParamsE) ;  /* 0xfffe1cc002007950 */ /* 0x000fea0003c3ffff */
.L_x_775:
        /* <DEDUP_REMOVED lines=12> */
.L_x_3240:


//--------------------- .text._ZN7cutlass13device_kernelIN5flash19enable_sm80_to_sm89INS1_16FlashAttnFwdSm80INS1_25CollectiveMainloopFwdSm80ILi4ELi1ELb0EN4cute5tupleIJNS5_1CILi128EEENS7_ILi80EEENS7_ILi64EEEEEELi64ENS_10bfloat16_tEfNS_4arch4Sm80ELb0ELb1ELb1ELb1ELb0ELb1ELb1ELb1EEENS1_21CollectiveEpilogueFwdINS6_IJS8_SA_S9_EEENS6_IJNS7_ILi1EEESI_SI_EEESC_SE_Li128ELb1ELb1ELb1ELb0EEENS1_36VarlenDynamicPersistentTileSchedulerILi128ELi80ELi128ELi128ELb1ELb1ELb0ELb1ELb0ELb1EEEEEEEEEvNT_6ParamsE --------------------------
	.section	.text._ZN7cutlass13device_kernelIN5flash19enable_sm80_to_sm89INS1_16FlashAttnFwdSm80INS1_25CollectiveMainloopFwdSm80ILi4ELi1ELb0EN4cute5tupleIJNS5_1CILi128EEENS7_ILi80EEENS7_ILi64EEEEEELi64ENS_10bfloat16_tEfNS_4arch4Sm80ELb0ELb1ELb1ELb1ELb0ELb1ELb1ELb1EEENS1_21CollectiveEpilogueFwdINS6_IJS8_SA_S9_EEENS6_IJNS7_ILi1EEESI_SI_EEESC_SE_Li128ELb1ELb1ELb1ELb0EEENS1_36VarlenDynamicPersistentTileSchedulerILi128ELi80ELi128ELi128ELb1ELb1ELb0ELb1ELb0ELb1EEEEEEEEEvNT_6ParamsE,"ax",@progbits
	.sectioninfo	@"SHI_REGISTERS=255"
	.align	128
.text._ZN7cutlass13device_kernelIN5flash19enable_sm80_to_sm89INS1_16FlashAttnFwdSm80INS1_25CollectiveMainloopFwdSm80ILi4ELi1ELb0EN4cute5tupleIJNS5_1CILi128EEENS7_ILi80EEENS7_ILi64EEEEEELi64ENS_10bfloat16_tEfNS_4arch4Sm80ELb0ELb1ELb1ELb1ELb0ELb1ELb1ELb1EEENS1_21CollectiveEpilogueFwdINS6_IJS8_SA_S9_EEENS6_IJNS7_ILi1EEESI_SI_EEESC_SE_Li128ELb1ELb1ELb1ELb0EEENS1_36VarlenDynamicPersistentTileSchedulerILi128ELi80ELi128ELi128ELb1ELb1ELb0ELb1ELb0ELb1EEEEEEEEEvNT_6ParamsE:
        .type           _ZN7cutlass13device_kernelIN5flash19enable_sm80_to_sm89INS1_16FlashAttnFwdSm80INS1_25CollectiveMainloopFwdSm80ILi4ELi1ELb0EN4cute5tupleIJNS5_1CILi128EEENS7_ILi80EEENS7_ILi64EEEEEELi64ENS_10bfloat16_tEfNS_4arch4Sm80ELb0ELb1ELb1ELb1ELb0ELb1ELb1ELb1EEENS1_21CollectiveEpilogueFwdINS6_IJS8_SA_S9_EEENS6_IJNS7_ILi1EEESI_SI_EEESC_SE_Li128ELb1ELb1ELb1ELb0EEENS1_36VarlenDynamicPersistentTileSchedulerILi128ELi80ELi128ELi128ELb1ELb1ELb0ELb1ELb0ELb1EEEEEEEEEvNT_6ParamsE,@function
        .size           _ZN7cutlass13device_kernelIN5flash19enable_sm80_to_sm89INS1_16FlashAttnFwdSm80INS1_25CollectiveMainloopFwdSm80ILi4ELi1ELb0EN4cute5tupleIJNS5_1CILi128EEENS7_ILi80EEENS7_ILi64EEEEEELi64ENS_10bfloat16_tEfNS_4arch4Sm80ELb0ELb1ELb1ELb1ELb0ELb1ELb1ELb1EEENS1_21CollectiveEpilogueFwdINS6_IJS8_SA_S9_EEENS6_IJNS7_ILi1EEESI_SI_EEESC_SE_Li128ELb1ELb1ELb1ELb0EEENS1_36VarlenDynamicPersistentTileSchedulerILi128ELi80ELi128ELi128ELb1ELb1ELb0ELb1ELb0ELb1EEEEEEEEEvNT_6ParamsE,(.L_x_3245 - _ZN7cutlass13device_kernelIN5flash19enable_sm80_to_sm89INS1_16FlashAttnFwdSm80INS1_25CollectiveMainloopFwdSm80ILi4ELi1ELb0EN4cute5tupleIJNS5_1CILi128EEENS7_ILi80EEENS7_ILi64EEEEEELi64ENS_10bfloat16_tEfNS_4arch4Sm80ELb0ELb1ELb1ELb1ELb0ELb1ELb1ELb1EEENS1_21CollectiveEpilogueFwdINS6_IJS8_SA_S9_EEENS6_IJNS7_ILi1EEESI_SI_EEESC_SE_Li128ELb1ELb1ELb1ELb0EEENS1_36VarlenDynamicPersistentTileSchedulerILi128ELi80ELi128ELi128ELb1ELb1ELb0ELb1ELb0ELb1EEEEEEEEEvNT_6ParamsE)
        .other          _ZN7cutlass13device_kernelIN5flash19enable_sm80_to_sm89INS1_16FlashAttnFwdSm80INS1_25CollectiveMainloopFwdSm80ILi4ELi1ELb0EN4cute5tupleIJNS5_1CILi128EEENS7_ILi80EEENS7_ILi64EEEEEELi64ENS_10bfloat16_tEfNS_4arch4Sm80ELb0ELb1ELb1ELb1ELb0ELb1ELb1ELb1EEENS1_21CollectiveEpilogueFwdINS6_IJS8_SA_S9_EEENS6_IJNS7_ILi1EEESI_SI_EEESC_SE_Li128ELb1ELb1ELb1ELb0EEENS1_36VarlenDynamicPersistentTileSchedulerILi128ELi80ELi128ELi128ELb1ELb1ELb0ELb1ELb0ELb1EEEEEEEEEvNT_6ParamsE,@"STO_CUDA_ENTRY STV_DEFAULT"
_ZN7cutlass13device_kernelIN5flash19enable_sm80_to_sm89INS1_16FlashAttnFwdSm80INS1_25CollectiveMainloopFwdSm80ILi4ELi1ELb0EN4cute5tupleIJNS5_1CILi128EEENS7_ILi80EEENS7_ILi64EEEEEELi64ENS_10bfloat16_tEfNS_4arch4Sm80ELb0ELb1ELb1ELb1ELb0ELb1ELb1ELb1EEENS1_21CollectiveEpilogueFwdINS6_IJS8_SA_S9_EEENS6_IJNS7_ILi1EEESI_SI_EEESC_SE_Li128ELb1ELb1ELb1ELb0EEENS1_36VarlenDynamicPersistentTileSchedulerILi128ELi80ELi128ELi128ELb1ELb1ELb0ELb1ELb0ELb1EEEEEEEEEvNT_6ParamsE:
        /* <DEDUP_REMOVED lines=15> */
[----:B------:R-:W-:-:S03]  /*00f0*/  CS2R R8, SRZ ;  /* 0x0000000000087805 */ /* 0x000fc6000001ff00 */
        /* <DEDUP_REMOVED lines=10> */
[C---:B------:R-:W-:Y:S01]  /*01a0*/  ISETP.GE.U32.AND P4, PT, R14.reuse, 0x2, PT ;  /* 0x000000020e00780c */ /* 0x040fe20003f86070 */
[----:B------:R-:W-:Y:S01]  /*01b0*/  IMAD.MOV.U32 R7, RZ, RZ, RZ ;  /* 0x000000ffff077224 */ /* 0x000fe200078e00ff */
        /* <DEDUP_REMOVED lines=26> */
.L_x_781:
[----:B------:R-:W-:-:S04]  /*0360*/  IADD3 R0, R7, 0x1f, RZ ;  /* 0x0000001f07007810 */ /* 0x000fc80007ffe0ff */
[----:B------:R-:W-:-:S13]  /*0370*/  ISETP.GE.AND P0, PT, R0, c[0x0][0x53c], PT ;  /* 0x00014f0000007a0c */ /* 0x000fda0003f06270 */
[----:B------:R-:W-:Y:S05]  /*0380*/  @P0 BRA `(.L_x_778) ;  /* 0x00000c4000000947 */ /* 0x000fea0003800000 */
[----:B------:R-:W-:Y:S01]  /*0390*/  MOV R7, R0 ;  /* 0x0000000000077202 */ /* 0x000fe20000000f00 */
[----:B------:R-:W-:-:S03]  /*03a0*/  CS2R R8, SRZ ;  /* 0x0000000000087805 */ /* 0x000fc6000001ff00 */
[----:B------:R-:W-:-:S04]  /*03b0*/  IADD3 R0, R14, R7, RZ ;  /* 0x000000070e007210 */ /* 0x000fc80007ffe0ff */
[----:B------:R-:W-:-:S13]  /*03c0*/  ISETP.GE.OR P0, PT, R0, c[0x0][0x53c], !P6 ;  /* 0x00014f0000007a0c */ /* 0x000fda0007706670 */
[----:B------:R-:W-:Y:S02]  /*03d0*/  @!P0 MOV R2, 0x4 ;  /* 0x0000000400028802 */ /* 0x000fe40000000f00 */
[----:B------:R-:W-:-:S03]  /*03e0*/  @!P0 MOV R3, 0x4 ;  /* 0x0000000400038802 */ /* 0x000fc60000000f00 */
[----:B------:R-:W-:-:S04]  /*03f0*/  @!P0 IMAD.WIDE R4, R0, R2, c[0x0][0x580] ;  /* 0x0001600000048625 */ /* 0x000fc800078e0202 */
[----:B------:R-:W-:Y:S01]  /*0400*/  @!P0 IMAD.WIDE R2, R0, R3, c[0x0][0x578] ;  /* 0x00015e0000028625 */ /* 0x000fe200078e0203 */
[----:B------:R-:W2:Y:S04]  /*0410*/  @!P0 LDG.E R9, [R4.64] ;  /* 0x0000000804098981 */ /* 0x000ea8000c1e1900 */
[----:B------:R-:W2:Y:S02]  /*0420*/  @!P0 LDG.E R8, [R2.64] ;  /* 0x0000000802088981 */ /* 0x000ea4000c1e1900 */
[----:B--2---:R-:W-:Y:S01]  /*0430*/  IMAD R5, R9, R8, RZ ;  /* 0x0000000809057224 */ /* 0x004fe200078e02ff */
[----:B------:R-:W-:Y:S05]  /*0440*/  BRA.DIV ~URZ, `(.L_x_779) ;  /* 0x000262e27f007947 */ /* 0x000fea000b800000 */
[----:B------:R1:W2:Y:S02]  /*0450*/  SHFL.UP PT, R0, R5, 0x1, RZ ;  /* 0x0420000005007989 */ /* 0x0002a400000e00ff */
.L_x_1049:
        /* <DEDUP_REMOVED lines=16> */
.L_x_1050:
[----:B--2---:R-:W-:-:S05]  /*0560*/  IMAD R0, R0, c[0x0][0x538], RZ ;  /* 0x00014e0000007a24 */ /* 0x004fca00078e02ff */
[----:B------:R-:W-:-:S04]  /*0570*/  IADD3 R6, R0, R6, RZ ;  /* 0x0000000600067210 */ /* 0x000fc80007ffe0ff */
[----:B------:R-:W-:-:S13]  /*0580*/  ISETP.GT.AND P0, PT, R6, UR4, PT ;  /* 0x0000000406007c0c */ /* 0x000fda000bf04270 */
[----:B-1----:R-:W-:Y:S05]  /*0590*/  @!P0 BRA `(.L_x_781) ;  /* 0xfffffdc000008947 */ /* 0x002fea000383ffff */
.L_x_777:
[----:B------:R-:W-:-:S05]  /*05a0*/  IADD3 R12, -R0, R6, RZ ;  /* 0x00000006000c7210 */ /* 0x000fca0007ffe1ff */
[----:B------:R-:W-:-:S05]  /*05b0*/  IMAD R0, R4, c[0x0][0x538], R12 ;  /* 0x00014e0004007a24 */ /* 0x000fca00078e020c */
[----:B------:R-:W-:Y:S01]  /*05c0*/  ISETP.GT.AND P0, PT, R0, UR4, PT ;  /* 0x0000000400007c0c */ /* 0x000fe2000bf04270 */
[----:B------:R-:W-:-:S12]  /*05d0*/  BRA.DIV ~URZ, `(.L_x_782) ;  /* 0x000263727f007947 */ /* 0x000fd8000b800000 */
[----:B------:R-:W-:-:S04]  /*05e0*/  VOTE.ANY R6, PT, !P0 ;  /* 0x0000000000067806 */ /* 0x000fc800040e0100 */
.L_x_1051:
[----:B------:R-:W1:Y:S02]  /*05f0*/  POPC R0, R6 ;  /* 0x0000000600007309 */ /* 0x000e640000000000 */
[----:B-1----:R-:W-:-:S05]  /*0600*/  IADD3 R2, R0, R7, RZ ;  /* 0x0000000700027210 */ /* 0x002fca0007ffe0ff */
[----:B------:R1:W-:Y:S01]  /*0610*/  STL [R1+0x64], R2 ;  /* 0x0000640201007387 */ /* 0x0003e20000100800 */
[----:B------:R-:W-:Y:S05]  /*0620*/  BRA.DIV ~URZ, `(.L_x_783) ;  /* 0x000263727f007947 */ /* 0x000fea000b800000 */
[----:B------:R2:W3:Y:S01]  /*0630*/  SHFL.IDX PT, R13, R9, R0, 0x1f ;  /* 0x00001f00090d7589 */ /* 0x0004e200000e0000 */
[----:B------:R-:W-:-:S03]  /*0640*/  MOV R5, RZ ;  /* 0x000000ff00057202 */ /* 0x000fc60000000f00 */
[----:B------:R2:W4:Y:S04]  /*0650*/  SHFL.IDX PT, R9, R8, R0, 0x1f ;  /* 0x00001f0008097589 */ /* 0x00052800000e0000 */
.L_x_1052:
[----:B------:R-:W-:Y:S01]  /*0660*/  ISETP.NE.AND P0, PT, R6, RZ, PT ;  /* 0x000000ff0600720c */ /* 0x000fe20003f05270 */
[----:B------:R-:W-:-:S12]  /*0670*/  BSSY B0, `(.L_x_784) ;  /* 0x0000005000007945 */ /* 0x000fd80003800000 */
[----:B------:R-:W-:Y:S05]  /*0680*/  @!P0 BRA `(.L_x_785) ;  /* 0x0000003000008947 */ /* 0x000fea0003800000 */
[----:B------:R-:W-:Y:S01]  /*0690*/  IADD3 R10, R0, -0x1, RZ ;  /* 0xffffffff000a7810 */ /* 0x000fe20007ffe0ff */
[----:B------:R-:W-:Y:S05]  /*06a0*/  BRA.DIV ~URZ, `(.L_x_786) ;  /* 0x000263d27f007947 */ /* 0x000fea000b800000 */
[----:B------:R1:W2:Y:S02]  /*06b0*/  SHFL.IDX PT, R5, R4, R10, 0x1f ;  /* 0x00001f0a04057589 */ /* 0x0002a400000e0000 */
.L_x_785:
[----:B------:R-:W-:Y:S05]  /*06c0*/  BSYNC B0 ;  /* 0x0000000000007941 */ /* 0x000fea0003800000 */
.L_x_784:
        /* <DEDUP_REMOVED lines=8> */
[----:B------:R-:W-:Y:S01]  /*0750*/  IMAD.MOV.U32 R5, RZ, RZ, R0 ;  /* 0x000000ffff057224 */ /* 0x000fe200078e0000 */
[----:B------:R-:W-:-:S03]  /*0760*/  IABS R0, R9 ;  /* 0x0000000900007213 */ /* 0x000fc60000000000 */
[----:B-1----:R-:W1:Y:S02]  /*0770*/  I2F.RP R2, R5 ;  /* 0x0000000500027306 */ /* 0x002e640000209400 */
        /* <DEDUP_REMOVED lines=58> */
.L_x_788:
        /* <DEDUP_REMOVED lines=70> */
.L_x_789:
[----:B------:R-:W-:Y:S05]  /*0f80*/  BSYNC B0 ;  /* 0x0000000000007941 */ /* 0x000fea0003800000 */
.L_x_787:
[----:B------:R-:W-:-:S04]  /*0f90*/  LOP3.LUT R0, RZ, R0, RZ, 0x33, !PT ;  /* 0x00000000ff007212 */ /* 0x000fc800078e33ff */
[----:B------:R-:W-:-:S05]  /*0fa0*/  IADD3 R0, R0, R13, RZ ;  /* 0x0000000d00007210 */ /* 0x000fca0007ffe0ff */
[----:B------:R2:W-:Y:S01]  /*0fb0*/  STL [R1+0x5c], R0 ;  /* 0x00005c0001007387 */ /* 0x0005e20000100800 */
[----:B------:R-:W-:Y:S05]  /*0fc0*/  BRA `(.L_x_790) ;  /* 0x0000006000007947 */ /* 0x000fea0003800000 */
.L_x_778:
[----:B------:R-:W-:Y:S01]  /*0fd0*/  MOV R0, UR4 ;  /* 0x0000000400007c02 */ /* 0x000fe20008000f00 */
[----:B------:R-:W-:Y:S04]  /*0fe0*/  STL [R1+0x5c], RZ ;  /* 0x00005cff01007387 */ /* 0x000fe80000100800 */
[----:B------:R-:W-:Y:S04]  /*0ff0*/  STL [R1+0x60], RZ ;  /* 0x000060ff01007387 */ /* 0x000fe80000100800 */
[----:B------:R1:W-:Y:S02]  /*1000*/  STL [R1+0x58], R0 ;  /* 0x0000580001007387 */ /* 0x0003e40000100800 */
[----:B-1----:R-:W-:-:S05]  /*1010*/  MOV R0, c[0x0][0x53c] ;  /* 0x00014f0000007a02 */ /* 0x002fca0000000f00 */
[----:B------:R1:W-:Y:S02]  /*1020*/  STL [R1+0x64], R0 ;  /* 0x0000640001007387 */ /* 0x0003e40000100800 */
.L_x_790:
        /* <DEDUP_REMOVED lines=8> */
.L_x_776:
[----:B-12---:R-:W2:Y:S02]  /*10b0*/  LDL R0, [R1+0x64] ;  /* 0x0000640001007983 */ /* 0x006ea40000100800 */
[----:B--2---:R-:W-:-:S13]  /*10c0*/  ISETP.GE.AND P0, PT, R0, c[0x0][0x53c], PT ;  /* 0x00014f0000007a0c */ /* 0x004fda0003f06270 */
[----:B------:R-:W-:Y:S05]  /*10d0*/  @P0 EXIT ;  /* 0x000000000000094d */ /* 0x000fea0003800000 */
[----:B---3--:R-:W-:-:S04]  /*10e0*/  SHF.R.S32.HI R5, RZ, 0x1f, R16 ;  /* 0x0000001fff057819 */ /* 0x008fc80000011410 */
[CC--:B------:R-:W-:Y:S02]  /*10f0*/  LEA.HI R0, R5.reuse, R16.reuse, RZ, 0x2 ;  /* 0x0000001005007211 */ /* 0x0c0fe400078f10ff */
[CC--:B------:R-:W-:Y:S02]  /*1100*/  LEA.HI R12, R5.reuse, R16.reuse, RZ, 0x3 ;  /* 0x00000010050c7211 */ /* 0x0c0fe400078f18ff */
[----:B------:R-:W-:Y:S02]  /*1110*/  LOP3.LUT R3, R0, 0xfffffffc, RZ, 0xc0, !PT ;  /* 0xfffffffc00037812 */ /* 0x000fe400078ec0ff */
[----:B------:R-:W-:Y:S02]  /*1120*/  LOP3.LUT R0, R12, 0xfffffff8, RZ, 0xc0, !PT ;  /* 0xfffffff80c007812 */ /* 0x000fe400078ec0ff */
[CC--:B------:R-:W-:Y:S01]  /*1130*/  LEA.HI R15, R5.reuse, R16.reuse, RZ, 0x6 ;  /* 0x00000010050f7211 */ /* 0x0c0fe200078f30ff */
[C---:B------:R-:W-:Y:S01]  /*1140*/  IMAD.IADD R7, R16.reuse, 0x1, -R3 ;  /* 0x0000000110077824 */ /* 0x040fe200078e0a03 */
[----:B------:R-:W-:Y:S01]  /*1150*/  LEA.HI R14, R5, R16, RZ, 0x5 ;  /* 0x00000010050e7211 */ /* 0x000fe200078f28ff */
[----:B------:R-:W-:Y:S01]  /*1160*/  IMAD.IADD R0, R16, 0x1, -R0 ;  /* 0x0000000110007824 */ /* 0x000fe200078e0a00 */
[----:B------:R-:W-:-:S02]  /*1170*/  SHF.R.S32.HI R2, RZ, 0x3, R12 ;  /* 0x00000003ff027819 */ /* 0x000fc4000001140c */
[----:B------:R-:W-:Y:S01]  /*1180*/  LEA.HI R5, R5, R16, RZ, 0x4 ;  /* 0x0000001005057211 */ /* 0x000fe200078f20ff */
[C---:B------:R-:W-:Y:S01]  /*1190*/  IMAD.SHL.U32 R3, R0.reuse, 0x40, RZ ;  /* 0x0000004000037824 */ /* 0x040fe200078e00ff */
[----:B------:R-:W-:Y:S01]  /*11a0*/  LOP3.LUT P1, RZ, R0, 0x2, RZ, 0xc0, !PT ;  /* 0x0000000200ff7812 */ /* 0x000fe2000782c0ff */
[----:B------:R-:W-:Y:S01]  /*11b0*/  IMAD.SHL.U32 R2, R2, 0x40, RZ ;  /* 0x0000004002027824 */ /* 0x000fe200078e00ff */
[----:B------:R-:W-:Y:S01]  /*11c0*/  SHF.R.S32.HI R10, RZ, 0x4, R5 ;  /* 0x00000004ff0a7819 */ /* 0x000fe20000011405 */
[C---:B------:R-:W-:Y:S01]  /*11d0*/  IMAD.SHL.U32 R4, R0.reuse, 0x8, RZ ;  /* 0x0000000800047824 */ /* 0x040fe200078e00ff */
[----:B------:R-:W-:Y:S02]  /*11e0*/  LOP3.LUT P0, RZ, R0, 0x4, RZ, 0xc0, !PT ;  /* 0x0000000400ff7812 */ /* 0x000fe4000780c0ff */
[----:B------:R-:W-:Y:S02]  /*11f0*/  LOP3.LUT R8, R5, 0xfffffff0, RZ, 0xc0, !PT ;  /* 0xfffffff005087812 */ /* 0x000fe400078ec0ff */
[----:B------:R-:W-:-:S02]  /*1200*/  LOP3.LUT R0, R3, 0x1c0, RZ, 0xc0, !PT ;  /* 0x000001c003007812 */ /* 0x000fc400078ec0ff */
[----:B------:R-:W-:Y:S01]  /*1210*/  LEA.HI R5, R5, R10, RZ, 0x1 ;  /* 0x0000000a05057211 */ /* 0x000fe200078f08ff */
[----:B------:R-:W-:Y:S01]  /*1220*/  IMAD.IADD R8, R16, 0x1, -R8 ;  /* 0x0000000110087824 */ /* 0x000fe200078e0a08 */
[----:B------:R-:W-:Y:S02]  /*1230*/  LOP3.LUT R2, R2, 0x1c0, RZ, 0xc0, !PT ;  /* 0x000001c002027812 */ /* 0x000fe400078ec0ff */
[----:B------:R-:W-:Y:S02]  /*1240*/  LEA.HI R6, R7, R7, RZ, 0x1 ;  /* 0x0000000707067211 */ /* 0x000fe400078f08ff */
[----:B------:R-:W-:Y:S02]  /*1250*/  LOP3.LUT R3, R0, 0x8, R12, 0xf8, !PT ;  /* 0x0000000800037812 */ /* 0x000fe400078ef80c */
[----:B------:R-:W-:Y:S02]  /*1260*/  LOP3.LUT R9, R5, 0xfffffffe, RZ, 0xc0, !PT ;  /* 0xfffffffe05097812 */ /* 0x000fe400078ec0ff */
[----:B------:R-:W-:-:S02]  /*1270*/  SHF.R.U32.HI R0, RZ, 0x3, R0 ;  /* 0x00000003ff007819 */ /* 0x000fc40000011600 */
[----:B------:R-:W-:Y:S01]  /*1280*/  LOP3.LUT R5, R2, 0x38, R4, 0xf8, !PT ;  /* 0x0000003802057812 */ /* 0x000fe200078ef804 */
[----:B------:R-:W-:Y:S01]  /*1290*/  IMAD.IADD R12, R10, 0x1, -R9 ;  /* 0x000000010a0c7824 */ /* 0x000fe200078e0a09 */
[----:B------:R-:W-:Y:S02]  /*12a0*/  SHF.R.U32.HI R4, RZ, 0x3, R2 ;  /* 0x00000003ff047819 */ /* 0x000fe40000011602 */
[----:B------:R-:W-:Y:S02]  /*12b0*/  LOP3.LUT R2, R6, 0x1ffffffe, RZ, 0xc0, !PT ;  /* 0x1ffffffe06027812 */ /* 0x000fe400078ec0ff */
[----:B------:R-:W-:Y:S02]  /*12c0*/  LOP3.LUT R11, R14, 0xffffffe0, RZ, 0xc0, !PT ;  /* 0xffffffe00e0b7812 */ /* 0x000fe400078ec0ff */
[----:B------:R-:W-:Y:S01]  /*12d0*/  LOP3.LUT R13, R3, R0, RZ, 0x3c, !PT ;  /* 0x00000000030d7212 */ /* 0x000fe200078e3cff */
[----:B------:R-:W-:Y:S01]  /*12e0*/  IMAD.SHL.U32 R0, R15, 0x8, RZ ;  /* 0x000000080f007824 */ /* 0x000fe200078e00ff */
[----:B------:R-:W-:Y:S01]  /*12f0*/  LOP3.LUT R4, R5, R4, RZ, 0x3c, !PT ;  /* 0x0000000405047212 */ /* 0x000fe200078e3cff */
[----:B------:R-:W-:Y:S01]  /*1300*/  IMAD.IADD R7, R7, 0x1, -R2 ;  /* 0x0000000107077824 */ /* 0x000fe200078e0a02 */
[----:B------:R-:W-:Y:S01]  /*1310*/  SHF.R.S32.HI R10, RZ, 0x1f, R8 ;  /* 0x0000001fff0a7819 */ /* 0x000fe20000011408 */
[----:B------:R-:W-:Y:S01]  /*1320*/  IMAD.IADD R11, R16, 0x1, -R11 ;  /* 0x00000001100b7824 */ /* 0x000fe200078e0a0b */
[----:B------:R-:W-:-:S02]  /*1330*/  SHF.R.S32.HI R9, RZ, 0x5, R14 ;  /* 0x00000005ff097819 */ /* 0x000fc4000001140e */
[----:B------:R-:W-:Y:S02]  /*1340*/  SHF.R.S32.HI R2, RZ, 0x1f, R14 ;  /* 0x0000001fff027819 */ /* 0x000fe4000001140e */
[----:B------:R-:W-:Y:S01]  /*1350*/  LOP3.LUT R219, R4, 0x7ffffe00, R0, 0xf8, !PT ;  /* 0x7ffffe0004db7812 */ /* 0x000fe200078ef800 */
[----:B------:R-:W-:Y:S01]  /*1360*/  IMAD.SHL.U32 R0, R6, 0x20, RZ ;  /* 0x0000002006007824 */ /* 0x000fe200078e00ff */
[----:B------:R-:W-:Y:S02]  /*1370*/  LEA.HI R10, R10, R8, RZ, 0x3 ;  /* 0x000000080a0a7211 */ /* 0x000fe400078f18ff */
[----:B------:R-:W-:Y:S01]  /*1380*/  LEA.HI R2, R2, R9, RZ, 0x2 ;  /* 0x0000000902027211 */ /* 0x000fe200078f10ff */
[----:B------:R-:W-:Y:S01]  /*1390*/  IMAD.SHL.U32 R219, R219, 0x2, RZ ;  /* 0x00000002dbdb7824 */ /* 0x000fe200078e00ff */
[----:B------:R-:W-:Y:S02]  /*13a0*/  SHF.R.S32.HI R5, RZ, 0x1f, R11 ;  /* 0x0000001fff057819 */ /* 0x000fe4000001140b */
[----:B------:R-:W-:-:S02]  /*13b0*/  LOP3.LUT R3, R10, 0xfffffff8, RZ, 0xc0, !PT ;  /* 0xfffffff80a037812 */ /* 0x000fc400078ec0ff */
[----:B------:R-:W-:Y:S02]  /*13c0*/  LOP3.LUT R4, R0, 0xffffffc0, RZ, 0xc0, !PT ;  /* 0xffffffc000047812 */ /* 0x000fe400078ec0ff */
[----:B------:R-:W-:Y:S01]  /*13d0*/  LOP3.LUT R2, R2, 0xffffffc, RZ, 0xc0, !PT ;  /* 0x0ffffffc02027812 */ /* 0x000fe200078ec0ff */
[----:B------:R-:W-:Y:S01]  /*13e0*/  IMAD.IADD R3, R8, 0x1, -R3 ;  /* 0x0000000108037824 */ /* 0x000fe200078e0a03 */
[----:B------:R-:W-:Y:S01]  /*13f0*/  LEA.HI R0, R5, R11, RZ, 0x2 ;  /* 0x0000000b05007211 */ /* 0x000fe200078f10ff */
[----:B------:R-:W-:Y:S02]  /*1400*/  IMAD R8, R7, 0x8, R4 ;  /* 0x0000000807087824 */ /* 0x000fe400078e0204 */
[----:B------:R-:W-:Y:S01]  /*1410*/  IMAD.IADD R7, R9, 0x1, -R2 ;  /* 0x0000000109077824 */ /* 0x000fe200078e0a02 */
[----:B------:R-:W-:Y:S01]  /*1420*/  SHF.R.S32.HI R6, RZ, 0x2, R0 ;  /* 0x00000002ff067819 */ /* 0x000fe20000011400 */
[C---:B------:R-:W-:Y:S01]  /*1430*/  IMAD.SHL.U32 R5, R3.reuse, 0x40, RZ ;  /* 0x0000004003057824 */ /* 0x040fe200078e00ff */
[----:B------:R-:W-:Y:S01]  /*1440*/  LOP3.LUT R2, R0, 0x7ffffffc, RZ, 0xc0, !PT ;  /* 0x7ffffffc00027812 */ /* 0x000fe200078ec0ff */
[----:B------:R-:W-:Y:S01]  /*1450*/  IMAD.SHL.U32 R4, R12, 0x8, RZ ;  /* 0x000000080c047824 */ /* 0x000fe200078e00ff */
[----:B------:R-:W-:Y:S01]  /*1460*/  LOP3.LUT P3, RZ, R3, 0x2, RZ, 0xc0, !PT ;  /* 0x0000000203ff7812 */ /* 0x000fe2000786c0ff */
[----:B------:R-:W-:Y:S01]  /*1470*/  IMAD R6, R7, 0x10, R6 ;  /* 0x0000001007067824 */ /* 0x000fe200078e0206 */
[----:B------:R-:W-:Y:S01]  /*1480*/  LOP3.LUT R0, R5, 0x1c0, RZ, 0xc0, !PT ;  /* 0x000001c005007812 */ /* 0x000fe200078ec0ff */
[----:B------:R-:W-:Y:S01]  /*1490*/  IMAD.IADD R11, R11, 0x1, -R2 ;  /* 0x000000010b0b7824 */ /* 0x000fe200078e0a02 */
[----:B------:R-:W-:Y:S01]  /*14a0*/  LOP3.LUT P2, RZ, R3, 0x4, RZ, 0xc0, !PT ;  /* 0x0000000403ff7812 */ /* 0x000fe2000784c0ff */
[----:B------:R-:W-:Y:S01]  /*14b0*/  IMAD.IADD R5, R6, 0x1, R8 ;  /* 0x0000000106057824 */ /* 0x000fe200078e0208 */
[----:B------:R-:W-:Y:S01]  /*14c0*/  LOP3.LUT R4, R0, 0x8, R4, 0xf8, !PT ;  /* 0x0000000800047812 */ /* 0x000fe200078ef804 */
[----:B------:R-:W-:Y:S01]  /*14d0*/  IMAD.SHL.U32 R7, R11, 0x2, RZ ;  /* 0x000000020b077824 */ /* 0x000fe200078e00ff */
[----:B------:R-:W-:Y:S01]  /*14e0*/  SHF.R.U32.HI R2, RZ, 0x3, R0 ;  /* 0x00000003ff027819 */ /* 0x000fe20000011600 */
[----:B------:R-:W-:Y:S01]  /*14f0*/  IMAD.SHL.U32 R3, R10, 0x40, RZ ;  /* 0x000000400a037824 */ /* 0x000fe200078e00ff */
[----:B------:R1:W-:Y:S01]  /*1500*/  STL [R1+0x4c], R5 ;  /* 0x00004c0501007387 */ /* 0x0003e20000100800 */
[----:B------:R-:W-:Y:S01]  /*1510*/  IMAD R0, R12, 0x200, R13 ;  /* 0x000002000c007824 */ /* 0x000fe200078e020d */
[----:B------:R-:W-:Y:S01]  /*1520*/  LOP3.LUT R2, R4, R2, RZ, 0x3c, !PT ;  /* 0x0000000204027212 */ /* 0x000fe200078e3cff */
[----:B------:R-:W-:Y:S01]  /*1530*/  IMAD.SHL.U32 R4, R9, 0x400, RZ ;  /* 0x0000040009047824 */ /* 0x000fe200078e00ff */
[----:B------:R2:W-:Y:S01]  /*1540*/  STL [R1+0x24], R7 ;  /* 0x0000240701007387 */ /* 0x0005e20000100800 */
[----:B------:R-:W-:Y:S01]  /*1550*/  LOP3.LUT R3, R3, 0xfffffe00, RZ, 0xc0, !PT ;  /* 0xfffffe0003037812 */ /* 0x000fe200078ec0ff */
[----:B------:R-:W-:Y:S01]  /*1560*/  IMAD.MOV.U32 R6, RZ, RZ, 0x40 ;  /* 0x00000040ff067424 */ /* 0x000fe200078e00ff */
[----:B------:R-:W-:-:S02]  /*1570*/  LEA R200, R0, 0x2900, 0x1 ;  /* 0x0000290000c87811 */ /* 0x000fc400078e08ff */
[----:B------:R-:W-:Y:S02]  /*1580*/  IADD3 R4, R2, R3, R4 ;  /* 0x0000000302047210 */ /* 0x000fe40007ffe004 */
[----:B------:R-:W-:Y:S02]  /*1590*/  IADD3 R211, R200, 0x20, RZ ;  /* 0x00000020c8d37810 */ /* 0x000fe40007ffe0ff */
[----:B------:R-:W-:Y:S02]  /*15a0*/  LEA R207, R4, 0x5100, 0x1 ;  /* 0x0000510004cf7811 */ /* 0x000fe400078e08ff */
[----:B------:R-:W-:Y:S02]  /*15b0*/  SEL R0, R6, 0xffffffc0, !P0 ;  /* 0xffffffc006007807 */ /* 0x000fe40004000000 */
[----:B------:R-:W-:-:S03]  /*15c0*/  @P1 IADD3 R211, R200, -0x20, RZ ;  /* 0xffffffe0c8d31810 */ /* 0x000fc60007ffe0ff */
[----:B------:R-:W-:Y:S01]  /*15d0*/  IMAD.IADD R206, R200, 0x1, R0 ;  /* 0x00000001c8ce7824 */ /* 0x000fe200078e0200 */
[C---:B------:R-:W-:Y:S01]  /*15e0*/  IADD3 R215, R211.reuse, 0x800, RZ ;  /* 0x00000800d3d77810 */ /* 0x040fe20007ffe0ff */
[----:B------:R-:W-:Y:S01]  /*15f0*/  IMAD.IADD R203, R0, 0x1, R211 ;  /* 0x0000000100cb7824 */ /* 0x000fe200078e02d3 */
[----:B------:R-:W-:Y:S02]  /*1600*/  IADD3 R214, R211, 0x1000, RZ ;  /* 0x00001000d3d67810 */ /* 0x000fe40007ffe0ff */
[----:B-1----:R-:W-:Y:S01]  /*1610*/  LOP3.LUT R5, R2, R3, RZ, 0xfc, !PT ;  /* 0x0000000302057212 */ /* 0x002fe200078efcff */
[----:B------:R-:W-:Y:S01]  /*1620*/  IMAD.MOV.U32 R2, RZ, RZ, 0x20 ;  /* 0x00000020ff027424 */ /* 0x000fe200078e00ff */
[----:B------:R-:W-:Y:S02]  /*1630*/  SEL R3, R6, 0xffffffc0, !P2 ;  /* 0xffffffc006037807 */ /* 0x000fe40005000000 */
[----:B------:R-:W-:Y:S02]  /*1640*/  LEA R201, R5, 0x100, 0x1 ;  /* 0x0000010005c97811 */ /* 0x000fe400078e08ff */
[----:B------:R-:W-:Y:S01]  /*1650*/  SEL R2, R2, 0xffffffe0, !P3 ;  /* 0xffffffe002027807 */ /* 0x000fe20005800000 */
[----:B------:R-:W-:Y:S01]  /*1660*/  IMAD.IADD R208, R207, 0x1, R3 ;  /* 0x00000001cfd07824 */ /* 0x000fe200078e0203 */
[----:B------:R-:W-:Y:S01]  /*1670*/  IADD3 R213, R211, 0x1800, RZ ;  /* 0x00001800d3d57810 */ /* 0x000fe20007ffe0ff */
[----:B------:R-:W-:Y:S01]  /*1680*/  IMAD.IADD R202, R3, 0x1, R201 ;  /* 0x0000000103ca7824 */ /* 0x000fe200078e02c9 */
[----:B------:R-:W-:Y:S01]  /*1690*/  IADD3 R212, R211, 0x2000, RZ ;  /* 0x00002000d3d47810 */ /* 0x000fe20007ffe0ff */
[----:B------:R-:W-:-:S02]  /*16a0*/  IMAD.IADD R210, R207, 0x1, R2 ;  /* 0x00000001cfd27824 */ /* 0x000fc400078e0202 */
[C---:B------:R-:W-:Y:S02]  /*16b0*/  IMAD.IADD R205, R2.reuse, 0x1, R201 ;  /* 0x0000000102cd7824 */ /* 0x040fe400078e02c9 */
[C---:B------:R-:W-:Y:S02]  /*16c0*/  IMAD.IADD R209, R2.reuse, 0x1, R208 ;  /* 0x0000000102d17824 */ /* 0x040fe400078e02d0 */
[----:B--2---:R-:W-:Y:S02]  /*16d0*/  IMAD.IADD R204, R2, 0x1, R202 ;  /* 0x0000000102cc7824 */ /* 0x004fe400078e02ca */
.L_x_1048:
[----:B------:R-:W2:Y:S01]  /*16e0*/  LDL R34, [R1+0x64] ;  /* 0x0000640001227983 */ /* 0x000ea20000100800 */
[----:B------:R-:W-:Y:S02]  /*16f0*/  ISETP.NE.U32.AND P0, PT, RZ, c[0x0][0x370], PT ;  /* 0x0000dc00ff007a0c */ /* 0x000fe40003f05070 */
[----:B------:R-:W-:Y:S01]  /*1700*/  ISETP.NE.U32.AND P1, PT, RZ, c[0x0][0x360], PT ;  /* 0x0000d800ff007a0c */ /* 0x000fe20003f25070 */
[----:B------:R-:W3:Y:S01]  /*1710*/  LDL R15, [R1+0x60] ;  /* 0x00006000010f7983 */ /* 0x000ee20000100800 */
[----:B------:R-:W-:Y:S02]  /*1720*/  ISETP.NE.AND.EX P2, PT, RZ, c[0x0][0x374], PT, P0 ;  /* 0x0000dd00ff007a0c */ /* 0x000fe40003f45300 */
[----:B------:R-:W-:Y:S01]  /*1730*/  ISETP.NE.AND.EX P0, PT, RZ, c[0x0][0x364], PT, P1 ;  /* 0x0000d900ff007a0c */ /* 0x000fe20003f05310 */
[----:B------:R-:W-:Y:S01]  /*1740*/  IMAD.MOV.U32 R172, RZ, RZ, 0x4 ;  /* 0x00000004ffac7424 */ /* 0x000fe200078e00ff */
[----:B------:R-:W-:-:S02]  /*1750*/  ISETP.NE.U32.AND P1, PT, RZ, c[0x0][0x348], PT ;  /* 0x0000d200ff007a0c */ /* 0x000fc40003f25070 */
[----:B------:R-:W-:Y:S02]  /*1760*/  ISETP.NE.U32.AND P4, PT, RZ, c[0x0][0x350], PT ;  /* 0x0000d400ff007a0c */ /* 0x000fe40003f85070 */
[----:B------:R-:W-:Y:S02]  /*1770*/  ISETP.NE.U32.AND P3, PT, RZ, c[0x0][0x358], PT ;  /* 0x0000d600ff007a0c */ /* 0x000fe40003f65070 */
[----:B------:R-:W-:Y:S02]  /*1780*/  ISETP.NE.AND.EX P1, PT, RZ, c[0x0][0x34c], PT, P1 ;  /* 0x0000d300ff007a0c */ /* 0x000fe40003f25310 */
[----:B------:R-:W-:Y:S02]  /*1790*/  ISETP.NE.AND.EX P4, PT, RZ, c[0x0][0x354], PT, P4 ;  /* 0x0000d500ff007a0c */ /* 0x000fe40003f85340 */
[----:B------:R-:W-:Y:S01]  /*17a0*/  ISETP.NE.AND.EX P3, PT, RZ, c[0x0][0x35c], PT, P3 ;  /* 0x0000d700ff007a0c */ /* 0x000fe20003f65330 */
[----:B------:R-:W-:Y:S01]  /*17b0*/  IMAD.MOV.U32 R160, RZ, RZ, RZ ;  /* 0x000000ffffa07224 */ /* 0x000fe200078e00ff */
[----:B------:R-:W-:Y:S01]  /*17c0*/  CS2R R158, SRZ ;  /* 0x00000000009e7805 */ /* 0x000fe2000001ff00 */
[----:B------:R-:W-:-:S02]  /*17d0*/  IMAD.MOV.U32 R14, RZ, RZ, RZ ;  /* 0x000000ffff0e7224 */ /* 0x000fc400078e00ff */
[----:B--2---:R-:W-:-:S05]  /*17e0*/  @P0 IMAD.WIDE R8, R34, R172, c[0x0][0x360] ;  /* 0x0000d80022080625 */ /* 0x004fca00078e02ac */
[----:B------:R-:W2:Y:S01]  /*17f0*/  @P0 LDG.E R0, [R8.64] ;  /* 0x0000000808000981 */ /* 0x000ea2000c1e1900 */
[----:B------:R-:W-:-:S04]  /*1800*/  @P2 IMAD.WIDE R10, R34, R172, c[0x0][0x370] ;  /* 0x0000dc00220a2625 */ /* 0x000fc800078e02ac */
[CC--:B------:R-:W-:Y:S01]  /*1810*/  IMAD.WIDE R6, R34.reuse, R172.reuse, c[0x0][0x348] ;  /* 0x0000d20022067625 */ /* 0x0c0fe200078e02ac */
[----:B------:R1:W5:Y:S03]  /*1820*/  @P2 LDG.E R160, [R10.64] ;  /* 0x000000080aa02981 */ /* 0x000366000c1e1900 */
[CC--:B------:R-:W-:Y:S01]  /*1830*/  IMAD.WIDE R4, R34.reuse, R172.reuse, c[0x0][0x350] ;  /* 0x0000d40022047625 */ /* 0x0c0fe200078e02ac */
[----:B------:R1:W5:Y:S03]  /*1840*/  @P1 LDG.E R158, [R6.64] ;  /* 0x00000008069e1981 */ /* 0x000366000c1e1900 */
[----:B------:R-:W-:Y:S01]  /*1850*/  IMAD.WIDE R2, R34, R172, c[0x0][0x358] ;  /* 0x0000d60022027625 */ /* 0x000fe200078e02ac */
[----:B------:R1:W5:Y:S04]  /*1860*/  @P4 LDG.E R159, [R4.64] ;  /* 0x00000008049f4981 */ /* 0x000368000c1e1900 */
[----:B------:R1:W5:Y:S01]  /*1870*/  @P3 LDG.E R14, [R2.64] ;  /* 0x00000008020e3981 */ /* 0x000362000c1e1900 */
[----:B---3--:R-:W-:-:S05]  /*1880*/  LOP3.LUT R32, R15, 0xffff, RZ, 0xc0, !PT ;  /* 0x0000ffff0f207812 */ /* 0x008fca00078ec0ff */
[----:B------:R1:W-:Y:S01]  /*1890*/  STL [R1+0x50], R32 ;  /* 0x0000502001007387 */ /* 0x0003e20000100800 */
[----:B------:R-:W-:Y:S03]  /*18a0*/  YIELD ;  /* 0x0000000000007946 */ /* 0x000fe60003800000 */
[----:B--2---:R1:W-:Y:S01]  /*18b0*/  @P0 STL [R1+0x1c], R0 ;  /* 0x00001c0001000387 */ /* 0x0043e20000100800 */
[----:B------:R-:W-:Y:S05]  /*18c0*/  @P0 BRA `(.L_x_791) ;  /* 0x0000007000000947 */ /* 0x000fea0003800000 */
[----:B-1----:R-:W-:-:S05]  /*18d0*/  MOV R0, c[0x0][0x168] ;  /* 0x00005a0000007a02 */ /* 0x002fca0000000f00 */
[----:B------:R1:W-:Y:S01]  /*18e0*/  STL [R1+0x1c], R0 ;  /* 0x00001c0001007387 */ /* 0x0003e20000100800 */
[----:B------:R-:W-:Y:S05]  /*18f0*/  @!P1 BRA `(.L_x_791) ;  /* 0x0000004000009947 */ /* 0x000fea0003800000 */
[----:B------:R-:W2:Y:S04]  /*1900*/  LDG.E R8, [R6.64] ;  /* 0x0000000806087981 */ /* 0x000ea8000c1e1900 */
[----:B-1----:R-:W2:Y:S02]  /*1910*/  LDG.E R0, [R6.64+0x4] ;  /* 0x0000040806007981 */ /* 0x002ea4000c1e1900 */
[----:B--2---:R-:W-:-:S05]  /*1920*/  IADD3 R0, -R8, R0, RZ ;  /* 0x0000000008007210 */ /* 0x004fca0007ffe1ff */
[----:B------:R1:W-:Y:S02]  /*1930*/  STL [R1+0x1c], R0 ;  /* 0x00001c0001007387 */ /* 0x0003e40000100800 */
.L_x_791:
[----:B------:R-:W-:-:S04]  /*1940*/  ISETP.NE.U32.AND P0, PT, RZ, c[0x0][0x368], PT ;  /* 0x0000da00ff007a0c */ /* 0x000fc80003f05070 */
[----:B------:R-:W-:-:S13]  /*1950*/  ISETP.NE.AND.EX P0, PT, RZ, c[0x0][0x36c], PT, P0 ;  /* 0x0000db00ff007a0c */ /* 0x000fda0003f05300 */
[----:B------:R-:W-:Y:S05]  /*1960*/  @!P0 BRA `(.L_x_792) ;  /* 0x0000003000008947 */ /* 0x000fea0003800000 */
[----:B-1----:R-:W-:-:S05]  /*1970*/  IMAD.WIDE R4, R34, R172, c[0x0][0x368] ;  /* 0x0000da0022047625 */ /* 0x002fca00078e02ac */
[----:B------:R1:W5:Y:S01]  /*1980*/  LDG.E R13, [R4.64] ;  /* 0x00000008040d7981 */ /* 0x000362000c1e1900 */
[----:B------:R-:W-:Y:S05]  /*1990*/  BRA `(.L_x_793) ;  /* 0x0000005000007947 */ /* 0x000fea0003800000 */
.L_x_792:
[----:B------:R-:W-:Y:S01]  /*19a0*/  MOV R13, c[0x0][0x1d0] ;  /* 0x00007400000d7a02 */ /* 0x000fe20000000f00 */
[----:B------:R-:W-:Y:S05]  /*19b0*/  @!P4 BRA `(.L_x_793) ;  /* 0x000000300000c947 */ /* 0x000fea0003800000 */
[----:B-1----:R-:W2:Y:S04]  /*19c0*/  LDG.E R6, [R4.64] ;  /* 0x0000000804067981 */ /* 0x002ea8000c1e1900 */
[----:B------:R-:W2:Y:S02]  /*19d0*/  LDG.E R0, [R4.64+0x4] ;  /* 0x0000040804007981 */ /* 0x000ea4000c1e1900 */
[----:B--2---:R-:W-:Y:S02]  /*19e0*/  IADD3 R13, -R6, R0, RZ ;  /* 0x00000000060d7210 */ /* 0x004fe40007ffe1ff */
.L_x_793:
[----:B-1----:R-:W2:Y:S04]  /*19f0*/  LDL R0, [R1+0x1c] ;  /* 0x00001c0001007983 */ /* 0x002ea80000100800 */
[----:B------:R-:W3:Y:S04]  /*1a00*/  LDL.LU R6, [R1+0x5c] ;  /* 0x00005c0001067983 */ /* 0x000ee80000300800 */
[----:B------:R-:W4:Y:S04]  /*1a10*/  LDL.LU R10, [R1+0x54] ;  /* 0x00005400010a7983 */ /* 0x000f280000300800 */
[----:B------:R1:W4:Y:S04]  /*1a20*/  @P3 LDG.E R5, [R2.64] ;  /* 0x0000000802053981 */ /* 0x000328000c1e1900 */
[----:B------:R1:W4:Y:S01]  /*1a30*/  @P3 LDG.E R4, [R2.64+0x4] ;  /* 0x0000040802043981 */ /* 0x000322000c1e1900 */
[----:B------:R-:W-:Y:S01]  /*1a40*/  IMAD.MOV.U32 R7, RZ, RZ, c[0x0][0x2c4] ;  /* 0x0000b100ff077624 */ /* 0x000fe200078e00ff */
[----:B------:R-:W-:-:S04]  /*1a50*/  ISETP.NE.U32.AND P0, PT, RZ, c[0x0][0x378], PT ;  /* 0x0000de00ff007a0c */ /* 0x000fc80003f05070 */
[----:B------:R-:W-:Y:S02]  /*1a60*/  ISETP.NE.AND P2, PT, R7, 0x1, PT ;  /* 0x000000010700780c */ /* 0x000fe40003f45270 */
[----:B------:R-:W-:Y:S01]  /*1a70*/  ISETP.NE.AND.EX P0, PT, RZ, c[0x0][0x37c], PT, P0 ;  /* 0x0000df00ff007a0c */ /* 0x000fe20003f05300 */
[----:B-----5:R-:W-:Y:S02]  /*1a80*/  IMAD.IADD R12, R13, 0x1, -R160 ;  /* 0x000000010d0c7824 */ /* 0x020fe400078e0aa0 */
[----:B------:R-:W-:-:S10]  /*1a90*/  IMAD.MOV.U32 R137, RZ, RZ, R13 ;  /* 0x000000ffff897224 */ /* 0x000fd400078e000d */
[----:B-1----:R-:W-:-:S05]  /*1aa0*/  @P0 IMAD.WIDE R2, R34, R172, c[0x0][0x378] ;  /* 0x0000de0022020625 */ /* 0x002fca00078e02ac */
[----:B------:R1:W5:Y:S01]  /*1ab0*/  @P0 LDG.E R137, [R2.64] ;  /* 0x0000000802890981 */ /* 0x000362000c1e1900 */
[----:B--2---:R-:W-:Y:S02]  /*1ac0*/  IMAD.MOV.U32 R8, RZ, RZ, R0 ;  /* 0x000000ffff087224 */ /* 0x004fe400078e0000 */
[----:B---3--:R-:W-:Y:S02]  /*1ad0*/  IMAD.SHL.U32 R9, R6, 0x80, RZ ;  /* 0x0000008006097824 */ /* 0x008fe400078e00ff */
[----:B------:R-:W-:Y:S01]  /*1ae0*/  IMAD.MOV.U32 R6, RZ, RZ, c[0x0][0x32c] ;  /* 0x0000cb00ff067624 */ /* 0x000fe200078e00ff */
[----:B----4-:R-:W-:-:S04]  /*1af0*/  LOP3.LUT R10, R10, 0xfffeffff, RZ, 0xc0, !PT ;  /* 0xfffeffff0a0a7812 */ /* 0x010fc800078ec0ff */
[----:B------:R-:W-:Y:S02]  /*1b00*/  ISETP.GE.AND P1, PT, R6, 0x1, PT ;  /* 0x000000010600780c */ /* 0x000fe40003f26270 */
[----:B------:R-:W-:Y:S01]  /*1b10*/  @P2 LOP3.LUT R10, R10, 0x10000, RZ, 0xfc, !PT ;  /* 0x000100000a0a2812 */ /* 0x000fe200078efcff */
[----:B------:R-:W-:Y:S02]  /*1b20*/  IMAD.MOV.U32 R0, RZ, RZ, c[0x0][0x228] ;  /* 0x00008a00ff007624 */ /* 0x000fe400078e00ff */
[----:B------:R-:W-:Y:S01]  /*1b30*/  @P3 IMAD.IADD R0, R4, 0x1, -R5 ;  /* 0x0000000104003824 */ /* 0x000fe200078e0a05 */
[----:B------:R-:W-:-:S03]  /*1b40*/  LOP3.LUT R10, R10, 0xffff7fff, RZ, 0xc0, !PT ;  /* 0xffff7fff0a0a7812 */ /* 0x000fc600078ec0ff */
[----:B------:R-:W-:Y:S01]  /*1b50*/  IMAD.IADD R7, R12, 0x1, R0 ;  /* 0x000000010c077824 */ /* 0x000fe200078e0200 */
[----:B------:R2:W-:Y:S03]  /*1b60*/  STL [R1+0x48], R9 ;  /* 0x0000480901007387 */ /* 0x0005e60000100800 */
[----:B------:R-:W-:Y:S01]  /*1b70*/  @P1 LOP3.LUT R10, R10, 0x8000, RZ, 0xfc, !PT ;  /* 0x000080000a0a1812 */ /* 0x000fe200078efcff */
[----:B------:R2:W-:Y:S01]  /*1b80*/  STL [R1+0x20], R7 ;  /* 0x0000200701007387 */ /* 0x0005e20000100800 */
[----:B-1----:R-:W-:-:S03]  /*1b90*/  IADD3 R2, R9, 0x7f, RZ ;  /* 0x0000007f09027810 */ /* 0x002fc60007ffe0ff */
[----:B------:R2:W-:Y:S02]  /*1ba0*/  STL [R1+0x54], R10 ;  /* 0x0000540a01007387 */ /* 0x0005e40000100800 */
[----:B------:R-:W-:Y:S01]  /*1bb0*/  @P2 IMAD.HI.U32 R4, R2, c[0x0][0x2c8], RZ ;  /* 0x0000b20002042a27 */ /* 0x000fe200078e00ff */
[----:B------:R-:W-:-:S04]  /*1bc0*/  IADD3 R3, R7, 0x4f, RZ ;  /* 0x0000004f07037810 */ /* 0x000fc80007ffe0ff */
[----:B------:R-:W-:Y:S01]  /*1bd0*/  @P2 SHF.R.U32.HI R2, RZ, c[0x0][0x2cc], R4 ;  /* 0x0000b300ff022a19 */ /* 0x000fe20000011604 */
[----:B------:R-:W-:Y:S01]  /*1be0*/  IMAD.HI R3, R3, 0x66666667, RZ ;  /* 0x6666666703037827 */ /* 0x000fe200078e02ff */
[----:B------:R-:W-:-:S04]  /*1bf0*/  IADD3 R4, R7, 0x1, -R8 ;  /* 0x0000000107047810 */ /* 0x000fc80007ffe808 */
[----:B------:R-:W-:Y:S01]  /*1c00*/  SHF.R.U32.HI R5, RZ, 0x1f, R3 ;  /* 0x0000001fff057819 */ /* 0x000fe20000011603 */
[----:B------:R-:W-:-:S03]  /*1c10*/  IMAD.IADD R2, R4, 0x1, R2 ;  /* 0x0000000104027824 */ /* 0x000fc600078e0202 */
[----:B------:R-:W-:Y:S02]  /*1c20*/  LEA.HI.SX32 R170, R3, R5, 0x1b ;  /* 0x0000000503aa7211 */ /* 0x000fe400078fdaff */
        /* <DEDUP_REMOVED lines=12> */
.L_x_796:
[----:B------:R-:W-:-:S13]  /*1cf0*/  ISETP.NE.AND P0, PT, R6, 0x1, PT ;  /* 0x000000010600780c */ /* 0x000fda0003f05270 */
[----:B------:R-:W-:-:S05]  /*1d00*/  @P0 IMAD.HI.U32 R2, R3, c[0x0][0x330], RZ ;  /* 0x0000cc0003020a27 */ /* 0x000fca00078e00ff */
[----:B------:R-:W-:Y:S02]  /*1d10*/  @P0 SHF.R.U32.HI R3, RZ, c[0x0][0x334], R2 ;  /* 0x0000cd00ff030a19 */ /* 0x000fe40000011602 */
.L_x_797:
[----:B------:R-:W-:Y:S05]  /*1d20*/  BSYNC B0 ;  /* 0x0000000000007941 */ /* 0x000fea0003800000 */
.L_x_795:
[----:B------:R-:W-:-:S05]  /*1d30*/  IMAD R3, R3, R6, c[0x0][0x32c] ;  /* 0x0000cb0003037624 */ /* 0x000fca00078e0206 */
[----:B------:R-:W-:-:S03]  /*1d40*/  IMNMX R4, R4, R3, PT ;  /* 0x0000000304047217 */ /* 0x000fc60003800200 */
.L_x_794:
[----:B------:R-:W-:Y:S01]  /*1d50*/  IMAD.IADD R5, R7, 0x1, -R8 ;  /* 0x0000000107057824 */ /* 0x000fe200078e0a08 */
[----:B------:R-:W-:Y:S01]  /*1d60*/  IADD3 R4, R4, 0x4f, RZ ;  /* 0x0000004f04047810 */ /* 0x000fe20007ffe0ff */
[----:B------:R-:W-:-:S03]  /*1d70*/  @P2 IMAD.HI.U32 R3, R9, c[0x0][0x2c8], RZ ;  /* 0x0000b20009032a27 */ /* 0x000fc600078e00ff */
[----:B------:R1:W-:Y:S01]  /*1d80*/  STL [R1+0x4], R5 ;  /* 0x0000040501007387 */ /* 0x0003e20000100800 */
[----:B------:R-:W-:-:S04]  /*1d90*/  IMAD.HI R4, R4, 0x66666667, RZ ;  /* 0x6666666704047827 */ /* 0x000fc800078e02ff */
[----:B------:R-:W-:Y:S01]  /*1da0*/  IMAD.MOV.U32 R2, RZ, RZ, R9 ;  /* 0x000000ffff027224 */ /* 0x000fe200078e0009 */
[----:B------:R-:W-:Y:S02]  /*1db0*/  @P2 SHF.R.U32.HI R2, RZ, c[0x0][0x2cc], R3 ;  /* 0x0000b300ff022a19 */ /* 0x000fe40000011603 */
[----:B------:R-:W-:-:S03]  /*1dc0*/  SHF.R.U32.HI R3, RZ, 0x1f, R4 ;  /* 0x0000001fff037819 */ /* 0x000fc60000011604 */
[----:B------:R-:W-:Y:S01]  /*1dd0*/  IMAD.IADD R2, R5, 0x1, R2 ;  /* 0x0000000105027824 */ /* 0x000fe200078e0202 */
[----:B------:R-:W-:-:S04]  /*1de0*/  LEA.HI.SX32 R4, R4, R3, 0x1b ;  /* 0x0000000304047211 */ /* 0x000fc800078fdaff */
[----:B------:R-:W-:Y:S02]  /*1df0*/  IADD3 R3, R2, -c[0x0][0x324], RZ ;  /* 0x8000c90002037a10 */ /* 0x000fe40007ffe0ff */
[----:B--2---:R-:W-:Y:S01]  /*1e00*/  IMNMX R9, R170, R4, PT ;  /* 0x00000004aa097217 */ /* 0x004fe20003800200 */
        /* <DEDUP_REMOVED lines=10> */
.L_x_800:
[----:B------:R-:W-:-:S13]  /*1eb0*/  ISETP.NE.AND P0, PT, R6, 0x1, PT ;  /* 0x000000010600780c */ /* 0x000fda0003f05270 */
[----:B------:R-:W-:-:S05]  /*1ec0*/  @P0 IMAD.HI.U32 R4, R2, c[0x0][0x330], RZ ;  /* 0x0000cc0002040a27 */ /* 0x000fca00078e00ff */
[----:B------:R-:W-:Y:S02]  /*1ed0*/  @P0 SHF.R.U32.HI R2, RZ, c[0x0][0x334], R4 ;  /* 0x0000cd00ff020a19 */ /* 0x000fe40000011604 */
.L_x_801:
[----:B------:R-:W-:Y:S05]  /*1ee0*/  BSYNC B0 ;  /* 0x0000000000007941 */ /* 0x000fea0003800000 */
.L_x_799:
[----:B------:R-:W-:-:S05]  /*1ef0*/  IMAD R2, R2, c[0x0][0x32c], RZ ;  /* 0x0000cb0002027a24 */ /* 0x000fca00078e02ff */
[----:B------:R-:W-:-:S04]  /*1f00*/  IMNMX R3, R3, R2, !PT ;  /* 0x0000000203037217 */ /* 0x000fc80007800200 */
.L_x_798:
[----:B------:R-:W-:Y:S01]  /*1f10*/  LOP3.LUT R4, R15, 0xff000000, RZ, 0xc0, !PT ;  /* 0xff0000000f047812 */ /* 0x000fe200078ec0ff */
[----:B------:R-:W-:Y:S01]  /*1f20*/  IMAD.HI R3, R3, 0x66666667, RZ ;  /* 0x6666666703037827 */ /* 0x000fe200078e02ff */
[----:B-1----:R-:W-:Y:S01]  /*1f30*/  LOP3.LUT R5, R15, 0xff0000, RZ, 0xc0, !PT ;  /* 0x00ff00000f057812 */ /* 0x002fe200078ec0ff */
[----:B------:R-:W-:Y:S01]  /*1f40*/  BSSY B0, `(.L_x_802) ;  /* 0x000002c000007945 */ /* 0x000fe20003800000 */
[----:B------:R-:W-:Y:S02]  /*1f50*/  SHF.R.U32.HI R4, RZ, 0x8, R4 ;  /* 0x00000008ff047819 */ /* 0x000fe40000011604 */
[----:B------:R-:W-:Y:S02]  /*1f60*/  SHF.R.U32.HI R2, RZ, 0x1f, R3 ;  /* 0x0000001fff027819 */ /* 0x000fe40000011603 */
[----:B------:R-:W-:Y:S02]  /*1f70*/  LEA.HI R5, R5, R4, RZ, 0x10 ;  /* 0x0000000405057211 */ /* 0x000fe400078f80ff */
[----:B------:R-:W-:Y:S01]  /*1f80*/  LEA.HI.SX32 R3, R3, R2, 0x1b ;  /* 0x0000000203037211 */ /* 0x000fe200078fdaff */
[----:B------:R-:W-:Y:S01]  /*1f90*/  IMAD.MOV.U32 R2, RZ, RZ, RZ ;  /* 0x000000ffff027224 */ /* 0x000fe200078e00ff */
[----:B------:R-:W-:-:S02]  /*1fa0*/  SHF.R.U32.HI R7, RZ, 0x10, R5 ;  /* 0x00000010ff077819 */ /* 0x000fc40000011605 */
[----:B------:R-:W-:Y:S02]  /*1fb0*/  LOP3.LUT R15, R5, 0xff, RZ, 0xc0, !PT ;  /* 0x000000ff050f7812 */ /* 0x000fe400078ec0ff */
[----:B------:R-:W-:Y:S01]  /*1fc0*/  IMNMX R6, RZ, R3, !PT ;  /* 0x00000003ff067217 */ /* 0x000fe20007800200 */
[----:B------:R1:W-:Y:S01]  /*1fd0*/  STL [R1+0x5c], R7 ;  /* 0x00005c0701007387 */ /* 0x0003e20000100800 */
[----:B------:R-:W-:Y:S02]  /*1fe0*/  ISETP.NE.AND P1, PT, R7, RZ, PT ;  /* 0x000000ff0700720c */ /* 0x000fe40003f25270 */
[----:B------:R-:W-:Y:S01]  /*1ff0*/  ISETP.GT.AND P0, PT, R9, R6, PT ;  /* 0x000000060900720c */ /* 0x000fe20003f04270 */
[----:B------:R1:W-:Y:S01]  /*2000*/  STL [R1+0x60], R15 ;  /* 0x0000600f01007387 */ /* 0x0003e20000100800 */
[----:B------:R-:W-:-:S11]  /*2010*/  SEL R136, R7, c[0x0][0x338], P1 ;  /* 0x0000ce0007887a07 */ /* 0x000fd60000800000 */
[----:B------:R-:W-:Y:S05]  /*2020*/  @!P0 BRA `(.L_x_803) ;  /* 0x000001d000008947 */ /* 0x000fea0003800000 */
[----:B------:R-:W-:Y:S02]  /*2030*/  IABS R3, R136 ;  /* 0x0000008800037213 */ /* 0x000fe40000000000 */
[----:B-1----:R-:W-:Y:S02]  /*2040*/  IADD3 R7, R136, -0x1, R9 ;  /* 0xffffffff88077810 */ /* 0x002fe40007ffe009 */
[----:B------:R-:W1:Y:S03]  /*2050*/  I2F.RP R2, R3 ;  /* 0x0000000300027306 */ /* 0x000e660000209400 */
[----:B------:R-:W-:-:S05]  /*2060*/  IMAD.IADD R7, R7, 0x1, -R6 ;  /* 0x0000000107077824 */ /* 0x000fca00078e0a06 */
[----:B------:R-:W-:Y:S01]  /*2070*/  IABS R11, R7 ;  /* 0x00000007000b7213 */ /* 0x000fe20000000000 */
[----:B-1----:R-:W1:Y:S02]  /*2080*/  MUFU.RCP R2, R2 ;  /* 0x0000000200027308 */ /* 0x002e640000001000 */
[----:B-1----:R-:W-:-:S06]  /*2090*/  IADD3 R2, R2, 0xffffffe, RZ ;  /* 0x0ffffffe02027810 */ /* 0x002fcc0007ffe0ff */
[----:B------:R-:W1:Y:S02]  /*20a0*/  F2I.FTZ.U32.TRUNC.NTZ R5, R2 ;  /* 0x0000000200057305 */ /* 0x000e64000021f000 */
        /* <DEDUP_REMOVED lines=21> */
.L_x_803:
[----:B------:R-:W-:Y:S05]  /*2200*/  BSYNC B0 ;  /* 0x0000000000007941 */ /* 0x000fea0003800000 */
.L_x_802:
[----:B------:R-:W-:Y:S01]  /*2210*/  IMAD R3, R15, R2, R6 ;  /* 0x000000020f037224 */ /* 0x000fe200078e0206 */
[----:B------:R-:W2:Y:S03]  /*2220*/  S2R R11, SR_TID.X ;  /* 0x00000000000b7919 */ /* 0x000ea60000002100 */
[C---:B------:R-:W-:Y:S02]  /*2230*/  IMAD.IADD R2, R3.reuse, 0x1, R2 ;  /* 0x0000000103027824 */ /* 0x040fe400078e0202 */
[----:B------:R-:W-:-:S03]  /*2240*/  IMAD R3, R3, 0x50, -R12 ;  /* 0x0000005003037824 */ /* 0x000fc600078e0a0c */
[----:B------:R-:W-:Y:S02]  /*2250*/  IMNMX R2, R9, R2, PT ;  /* 0x0000000209027217 */ /* 0x000fe40003800200 */
[----:B------:R-:W-:-:S03]  /*2260*/  IMNMX R3, RZ, R3, !PT ;  /* 0x00000003ff037217 */ /* 0x000fc60007800200 */
[----:B------:R-:W-:Y:S02]  /*2270*/  IMAD R2, R2, 0x50, -R12 ;  /* 0x0000005002027824 */ /* 0x000fe400078e0a0c */
[----:B------:R-:W-:-:S03]  /*2280*/  IMAD.WIDE.U32 R4, R3, -0x33333333, RZ ;  /* 0xcccccccd03047825 */ /* 0x000fc600078e00ff */
[----:B------:R-:W-:Y:S02]  /*2290*/  IMNMX R2, R2, R0, PT ;  /* 0x0000000002027217 */ /* 0x000fe40003800200 */
[----:B------:R-:W-:Y:S02]  /*22a0*/  SHF.R.U32.HI R129, RZ, 0x6, R5 ;  /* 0x00000006ff817819 */ /* 0x000fe40000011605 */
[----:B------:R-:W-:Y:S02]  /*22b0*/  ISETP.GT.AND P0, PT, R2, R3, PT ;  /* 0x000000030200720c */ /* 0x000fe40003f04270 */
[----:B--2---:R-:W-:Y:S01]  /*22c0*/  SHF.R.S32.HI R10, RZ, 0x1f, R11 ;  /* 0x0000001fff0a7819 */ /* 0x004fe2000001140b */
[----:B------:R-:W-:-:S03]  /*22d0*/  IMAD.MOV.U32 R4, RZ, RZ, R129 ;  /* 0x000000ffff047224 */ /* 0x000fc600078e0081 */
[CC--:B------:R-:W-:Y:S02]  /*22e0*/  LEA.HI R5, R10.reuse, R11.reuse, RZ, 0x5 ;  /* 0x0000000b0a057211 */ /* 0x0c0fe400078f28ff */
[----:B-1----:R-:W-:-:S04]  /*22f0*/  LEA.HI R7, R10, R11, RZ, 0x3 ;  /* 0x0000000b0a077211 */ /* 0x002fc800078f18ff */
[----:B------:R-:W-:Y:S02]  /*2300*/  LOP3.LUT R8, R7, 0xfffffff8, RZ, 0xc0, !PT ;  /* 0xfffffff807087812 */ /* 0x000fe400078ec0ff */
[----:B------:R-:W-:Y:S02]  /*2310*/  @P0 IADD3 R3, R2, 0x4f, RZ ;  /* 0x0000004f02030810 */ /* 0x000fe40007ffe0ff */
[----:B------:R-:W-:Y:S01]  /*2320*/  LEA.HI R2, R10, R11, RZ, 0x2 ;  /* 0x0000000b0a027211 */ /* 0x000fe200078f10ff */
[----:B------:R-:W-:Y:S01]  /*2330*/  IMAD.IADD R164, R11, 0x1, -R8 ;  /* 0x000000010ba47824 */ /* 0x000fe200078e0a08 */
[----:B------:R-:W-:Y:S01]  /*2340*/  SHF.R.S32.HI R138, RZ, 0x3, R7 ;  /* 0x00000003ff8a7819 */ /* 0x000fe20000011407 */
[----:B------:R-:W-:Y:S01]  /*2350*/  @P0 IMAD.HI R3, R3, 0x66666667, RZ ;  /* 0x6666666703030827 */ /* 0x000fe200078e02ff */
[----:B------:R-:W-:Y:S02]  /*2360*/  LOP3.LUT R9, R2, 0xfffffffc, RZ, 0xc0, !PT ;  /* 0xfffffffc02097812 */ /* 0x000fe400078ec0ff */
[--C-:B------:R-:W-:Y:S01]  /*2370*/  SHF.R.S32.HI R82, RZ, 0x2, R2.reuse ;  /* 0x00000002ff527819 */ /* 0x100fe20000011402 */
[----:B------:R-:W-:Y:S01]  /*2380*/  IMAD.SHL.U32 R134, R164, 0x8, RZ ;  /* 0x00000008a4867824 */ /* 0x000fe200078e00ff */
[----:B------:R-:W-:Y:S01]  /*2390*/  SHF.R.S32.HI R2, RZ, 0x1f, R2 ;  /* 0x0000001fff027819 */ /* 0x000fe20000011402 */
[----:B------:R-:W-:Y:S01]  /*23a0*/  IMAD.IADD R163, R11, 0x1, -R9 ;  /* 0x000000010ba37824 */ /* 0x000fe200078e0a09 */
[----:B------:R-:W-:Y:S01]  /*23b0*/  @P0 SHF.R.U32.HI R6, RZ, 0x1f, R3 ;  /* 0x0000001fff060819 */ /* 0x000fe20000011603 */
[----:B------:R-:W-:Y:S01]  /*23c0*/  IMAD.MOV.U32 R9, RZ, RZ, 0x40 ;  /* 0x00000040ff097424 */ /* 0x000fe200078e00ff */
[----:B------:R-:W-:Y:S01]  /*23d0*/  LEA.HI R2, R2, R82, RZ, 0x3 ;  /* 0x0000005202027211 */ /* 0x000fe200078f18ff */
[----:B------:R-:W-:Y:S01]  /*23e0*/  IMAD.SHL.U32 R28, R163, 0x8, RZ ;  /* 0x00000008a31c7824 */ /* 0x000fe200078e00ff */
[----:B------:R-:W-:Y:S01]  /*23f0*/  @P0 LEA.HI.SX32 R4, R3, R6, 0x1b ;  /* 0x0000000603040211 */ /* 0x000fe200078fdaff */
[----:B------:R-:W-:Y:S01]  /*2400*/  IMAD.SHL.U32 R24, R163, 0x4, RZ ;  /* 0x00000004a3187824 */ /* 0x000fe200078e00ff */
[----:B------:R-:W-:-:S02]  /*2410*/  LOP3.LUT R2, R2, 0xfffffff8, RZ, 0xc0, !PT ;  /* 0xfffffff802027812 */ /* 0x000fc400078ec0ff */
[----:B------:R-:W-:Y:S02]  /*2420*/  SHF.R.S32.HI R3, RZ, 0x5, R5 ;  /* 0x00000005ff037819 */ /* 0x000fe40000011405 */
[C---:B------:R-:W-:Y:S01]  /*2430*/  IADD3 R139, R82.reuse, 0x20, RZ ;  /* 0x00000020528b7810 */ /* 0x040fe20007ffe0ff */
[C---:B------:R-:W-:Y:S01]  /*2440*/  IMAD.IADD R2, R82.reuse, 0x1, -R2 ;  /* 0x0000000152027824 */ /* 0x040fe200078e0a02 */
[----:B------:R-:W-:Y:S01]  /*2450*/  IADD3 R146, R82, 0x40, RZ ;  /* 0x0000004052927810 */ /* 0x000fe20007ffe0ff */
[----:B------:R-:W-:Y:S01]  /*2460*/  IMAD.SHL.U32 R157, R3, 0x200, RZ ;  /* 0x00000200039d7824 */ /* 0x000fe200078e00ff */
[----:B------:R-:W-:Y:S01]  /*2470*/  SHF.R.S32.HI R3, RZ, 0x1f, R139 ;  /* 0x0000001fff037819 */ /* 0x000fe2000001148b */
[----:B------:R-:W-:Y:S01]  /*2480*/  IMAD.SHL.U32 R6, R139, 0x40, RZ ;  /* 0x000000408b067824 */ /* 0x000fe200078e00ff */
[C---:B------:R-:W-:Y:S01]  /*2490*/  LOP3.LUT P0, RZ, R2.reuse, 0x4, RZ, 0xc0, !PT ;  /* 0x0000000402ff7812 */ /* 0x040fe2000780c0ff */
[----:B------:R-:W-:Y:S01]  /*24a0*/  IMAD.SHL.U32 R2, R2, 0x40, RZ ;  /* 0x0000004002027824 */ /* 0x000fe200078e00ff */
[----:B------:R-:W-:Y:S01]  /*24b0*/  SHF.R.S32.HI R8, RZ, 0x1f, R146 ;  /* 0x0000001fff087819 */ /* 0x000fe20000011492 */
[----:B------:R-:W-:Y:S01]  /*24c0*/  IMAD.SHL.U32 R5, R146, 0x40, RZ ;  /* 0x0000004092057824 */ /* 0x000fe200078e00ff */
[----:B------:R-:W-:-:S02]  /*24d0*/  ISETP.GT.AND P1, PT, R4, R129, PT ;  /* 0x000000810400720c */ /* 0x000fc40003f24270 */
[----:B------:R-:W-:Y:S02]  /*24e0*/  LOP3.LUT R147, R2, 0x1c0, RZ, 0xc0, !PT ;  /* 0x000001c002937812 */ /* 0x000fe400078ec0ff */
[----:B------:R-:W-:Y:S02]  /*24f0*/  LEA.HI R7, R3, R139, RZ, 0x3 ;  /* 0x0000008b03077211 */ /* 0x000fe400078f18ff */
[----:B------:R-:W-:Y:S02]  /*2500*/  SHF.R.U32.HI R156, RZ, 0x3, R147 ;  /* 0x00000003ff9c7819 */ /* 0x000fe40000011693 */
[----:B------:R-:W-:Y:S02]  /*2510*/  LOP3.LUT R2, R147, 0x18, R28, 0xf8, !PT ;  /* 0x0000001893027812 */ /* 0x000fe400078ef81c */
[----:B------:R-:W-:Y:S02]  /*2520*/  LEA.HI R3, R8, R146, RZ, 0x3 ;  /* 0x0000009208037211 */ /* 0x000fe400078f18ff */
[----:B------:R-:W-:-:S02]  /*2530*/  LOP3.LUT R2, R157, R2, R156, 0xf6, !PT ;  /* 0x000000029d027212 */ /* 0x000fc400078ef69c */
[----:B------:R-:W-:Y:S01]  /*2540*/  LOP3.LUT R151, R5, 0x1c0, RZ, 0xc0, !PT ;  /* 0x000001c005977812 */ /* 0x000fe200078ec0ff */
[----:B------:R-:W-:Y:S01]  /*2550*/  IMAD.SHL.U32 R5, R3, 0x40, RZ ;  /* 0x0000004003057824 */ /* 0x000fe200078e00ff */
[----:B------:R-:W-:Y:S01]  /*2560*/  LOP3.LUT R150, R6, 0x1c0, RZ, 0xc0, !PT ;  /* 0x000001c006967812 */ /* 0x000fe200078ec0ff */
[----:B------:R-:W-:Y:S01]  /*2570*/  IMAD.SHL.U32 R6, R7, 0x40, RZ ;  /* 0x0000004007067824 */ /* 0x000fe200078e00ff */
[----:B------:R-:W-:Y:S02]  /*2580*/  SEL R3, R9, 0xffffffc0, !P0 ;  /* 0xffffffc009037807 */ /* 0x000fe40004000000 */
[----:B------:R-:W-:Y:S02]  /*2590*/  LEA R80, R2, 0x100, 0x1 ;  /* 0x0000010002507811 */ /* 0x000fe400078e08ff */
[----:B------:R-:W-:Y:S02]  /*25a0*/  SHF.R.S32.HI R186, RZ, 0x1f, R138 ;  /* 0x0000001fffba7819 */ /* 0x000fe4000001148a */
[----:B------:R-:W-:Y:S01]  /*25b0*/  SHF.R.S32.HI R29, RZ, 0x1f, R28 ;  /* 0x0000001fff1d7819 */ /* 0x000fe2000001141c */
[----:B------:R-:W-:Y:S01]  /*25c0*/  IMAD.IADD R81, R80, 0x1, R3 ;  /* 0x0000000150517824 */ /* 0x000fe200078e0203 */
[----:B------:R-:W-:-:S02]  /*25d0*/  SHF.R.S32.HI R25, RZ, 0x1f, R24 ;  /* 0x0000001fff197819 */ /* 0x000fc40000011418 */
[----:B------:R-:W-:Y:S02]  /*25e0*/  IADD3 R26, R24, 0x10, RZ ;  /* 0x00000010181a7810 */ /* 0x000fe40007ffe0ff */
[----:B------:R-:W-:Y:S02]  /*25f0*/  SHF.R.S32.HI R135, RZ, 0x1f, R134 ;  /* 0x0000001fff877819 */ /* 0x000fe40000011486 */
[----:B------:R-:W-:Y:S02]  /*2600*/  SHF.R.U32.HI R187, RZ, 0x3, R150 ;  /* 0x00000003ffbb7819 */ /* 0x000fe40000011696 */
[----:B------:R-:W-:Y:S02]  /*2610*/  SHF.R.U32.HI R188, RZ, 0x3, R151 ;  /* 0x00000003ffbc7819 */ /* 0x000fe40000011697 */
[----:B------:R-:W-:Y:S02]  /*2620*/  LOP3.LUT R161, R6, 0xfffffe00, RZ, 0xc0, !PT ;  /* 0xfffffe0006a17812 */ /* 0x000fe400078ec0ff */
[----:B------:R-:W-:Y:S01]  /*2630*/  LOP3.LUT R162, R5, 0xfffffe00, RZ, 0xc0, !PT ;  /* 0xfffffe0005a27812 */ /* 0x000fe200078ec0ff */
[----:B------:R-:W-:Y:S05]  /*2640*/  @!P1 BRA `(.L_x_804) ;  /* 0x0000548000009947 */ /* 0x000fea0003800000 */
[----:B------:R-:W-:-:S04]  /*2650*/  ISETP.NE.U32.AND P0, PT, RZ, c[0x0][0x340], PT ;  /* 0x0000d000ff007a0c */ /* 0x000fc80003f05070 */
[----:B------:R-:W-:-:S13]  /*2660*/  ISETP.NE.AND.EX P2, PT, RZ, c[0x0][0x344], PT, P0 ;  /* 0x0000d100ff007a0c */ /* 0x000fda0003f45300 */
[----:B------:R-:W-:-:S05]  /*2670*/  @P2 IMAD.WIDE R2, R34, R172, c[0x0][0x340] ;  /* 0x0000d00022022625 */ /* 0x000fca00078e02ac */
[----:B------:R1:W2:Y:S01]  /*2680*/  @P2 LDG.E R22, [R2.64] ;  /* 0x0000000802162981 */ /* 0x0002a2000c1e1900 */
[----:B------:R-:W-:Y:S01]  /*2690*/  IADD3 R123, P0, R138, R14, RZ ;  /* 0x0000000e8a7b7210 */ /* 0x000fe20007f1e0ff */
[----:B------:R-:W-:Y:S01]  /*26a0*/  IMAD.MOV.U32 R142, RZ, RZ, 0x50 ;  /* 0x00000050ff8e7424 */ /* 0x000fe200078e00ff */
[----:B------:R-:W-:Y:S01]  /*26b0*/  SHF.R.S32.HI R21, RZ, 0x1f, R34 ;  /* 0x0000001fff157819 */ /* 0x000fe20000011422 */
[----:B------:R-:W-:Y:S01]  /*26c0*/  IMAD.MOV.U32 R20, RZ, RZ, c[0x0][0x238] ;  /* 0x00008e00ff147624 */ /* 0x000fe200078e00ff */
[----:B------:R-:W-:Y:S01]  /*26d0*/  LEA.HI.X.SX32 R132, R14, R186, 0x1, P0 ;  /* 0x000000ba0e847211 */ /* 0x000fe200000f0eff */
[C---:B------:R-:W-:Y:S01]  /*26e0*/  IMAD R171, R142.reuse, c[0x0][0x23c], RZ ;  /* 0x00008f008eab7a24 */ /* 0x040fe200078e02ff */
[----:B------:R-:W-:Y:S01]  /*26f0*/  SEL R30, R21, RZ, !P3 ;  /* 0x000000ff151e7207 */ /* 0x000fe20005800000 */
[----:B------:R-:W-:Y:S01]  /*2700*/  IMAD.WIDE.U32 R148, R142, c[0x0][0x238], RZ ;  /* 0x00008e008e947a25 */ /* 0x000fe200078e00ff */
[----:B------:R-:W-:Y:S02]  /*2710*/  IADD3 R33, R4, -0x1, RZ ;  /* 0xffffffff04217810 */ /* 0x000fe40007ffe0ff */
[----:B------:R-:W-:Y:S01]  /*2720*/  IADD3 R113, -R138, R0, RZ ;  /* 0x000000008a717210 */ /* 0x000fe20007ffe1ff */
[----:B------:R-:W-:Y:S01]  /*2730*/  IMAD R5, R132, c[0x0][0x238], RZ ;  /* 0x00008e0084057a24 */ /* 0x000fe200078e02ff */
[----:B------:R-:W-:Y:S01]  /*2740*/  SEL R27, R34, RZ, !P3 ;  /* 0x000000ff221b7207 */ /* 0x000fe20005800000 */
[----:B------:R-:W-:Y:S01]  /*2750*/  IMAD R4, R30, c[0x0][0x248], RZ ;  /* 0x000092001e047a24 */ /* 0x000fe200078e02ff */
[----:B------:R-:W-:Y:S01]  /*2760*/  ISETP.GE.AND P5, PT, R134, c[0x0][0x1d4], PT ;  /* 0x0000750086007a0c */ /* 0x000fe20003fa6270 */
[----:B------:R-:W-:Y:S01]  /*2770*/  IMAD R5, R123, c[0x0][0x23c], R5 ;  /* 0x00008f007b057a24 */ /* 0x000fe200078e0205 */
[C---:B------:R-:W-:Y:S01]  /*2780*/  SHF.L.U32 R177, R20.reuse, 0x4, RZ ;  /* 0x0000000414b17819 */ /* 0x040fe200000006ff */
[----:B------:R-:W-:Y:S01]  /*2790*/  IMAD R10, R33, -0x50, R113 ;  /* 0xffffffb0210a7824 */ /* 0x000fe200078e0271 */
[----:B------:R-:W-:Y:S01]  /*27a0*/  SHF.L.U64.HI R172, R20, R172, c[0x0][0x23c] ;  /* 0x00008f0014ac7619 */ /* 0x000fe200000102ac */
[----:B------:R-:W-:Y:S01]  /*27b0*/  IMAD R4, R27, c[0x0][0x24c], R4 ;  /* 0x000093001b047a24 */ /* 0x000fe200078e0204 */
[----:B------:R-:W-:Y:S01]  /*27c0*/  SHF.R.S32.HI R31, RZ, 0x1f, R82 ;  /* 0x0000001fff1f7819 */ /* 0x000fe20000011452 */
[----:B------:R-:W-:Y:S01]  /*27d0*/  IMAD.IADD R171, R149, 0x1, R171 ;  /* 0x0000000195ab7824 */ /* 0x000fe200078e02ab */
[----:B------:R-:W-:Y:S01]  /*27e0*/  ISETP.GE.AND P0, PT, R10, 0x1, PT ;  /* 0x000000010a00780c */ /* 0x000fe20003f06270 */
[----:B------:R-:W-:Y:S01]  /*27f0*/  IMAD.WIDE.U32 R182, R82, c[0x0][0x1e0], RZ ;  /* 0x0000780052b67a25 */ /* 0x000fe200078e00ff */
[----:B------:R-:W-:-:S02]  /*2800*/  IADD3 R19, R13, R159, RZ ;  /* 0x0000009f0d137210 */ /* 0x000fc40007ffe0ff */
[----:B------:R-:W-:Y:S01]  /*2810*/  IADD3 R102, R28, 0x20, RZ ;  /* 0x000000201c667810 */ /* 0x000fe20007ffe0ff */
[----:B-1----:R-:W-:Y:S01]  /*2820*/  IMAD.WIDE.U32 R2, R123, c[0x0][0x238], R134 ;  /* 0x00008e007b027a25 */ /* 0x002fe200078e0086 */
[----:B------:R-:W-:Y:S02]  /*2830*/  SHF.R.S32.HI R23, RZ, 0x1f, R19 ;  /* 0x0000001fff177819 */ /* 0x000fe40000011413 */
[----:B------:R-:W-:Y:S01]  /*2840*/  MOV R189, c[0x0][0x27c] ;  /* 0x00009f0000bd7a02 */ /* 0x000fe20000000f00 */
[----:B------:R-:W-:Y:S01]  /*2850*/  IMAD.IADD R3, R3, 0x1, R5 ;  /* 0x0000000103037824 */ /* 0x000fe200078e0205 */
[----:B------:R-:W-:Y:S01]  /*2860*/  MOV R169, 0x5 ;  /* 0x0000000500a97802 */ /* 0x000fe20000000f00 */
[----:B------:R-:W-:Y:S01]  /*2870*/  IMAD R9, R31, c[0x0][0x280], RZ ;  /* 0x0000a0001f097a24 */ /* 0x000fe200078e02ff */
[----:B------:R-:W-:Y:S01]  /*2880*/  P2R R133, PR, RZ, 0x20 ;  /* 0x00000020ff857803 */ /* 0x000fe20000000000 */
[----:B------:R-:W-:Y:S01]  /*2890*/  IMAD.WIDE.U32 R2, R32, c[0x0][0x240], R2 ;  /* 0x0000900020027a25 */ /* 0x000fe200078e0002 */
[----:B------:R-:W-:-:S03]  /*28a0*/  ISETP.GE.AND P6, PT, R28, c[0x0][0x1d4], PT ;  /* 0x000075001c007a0c */ /* 0x000fc60003fc6270 */
[----:B------:R-:W-:Y:S02]  /*28b0*/  IMAD R3, R32, c[0x0][0x244], R3 ;  /* 0x0000910020037a24 */ /* 0x000fe400078e0203 */
[----:B------:R-:W-:Y:S02]  /*28c0*/  IMAD R12, R82, c[0x0][0x284], R9 ;  /* 0x0000a100520c7a24 */ /* 0x000fe400078e0209 */
[----:B------:R-:W-:Y:S01]  /*28d0*/  IMAD.WIDE.U32 R116, R27, c[0x0][0x248], R2 ;  /* 0x000092001b747a25 */ /* 0x000fe200078e0002 */
[----:B------:R-:W-:-:S03]  /*28e0*/  SHF.R.S32.HI R3, RZ, 0x1f, R33 ;  /* 0x0000001fff037819 */ /* 0x000fc60000011421 */
[----:B------:R-:W-:Y:S01]  /*28f0*/  IMAD R2, R171, R33, RZ ;  /* 0x00000021ab027224 */ /* 0x000fe200078e02ff */
[----:B------:R-:W-:Y:S01]  /*2900*/  IADD3 R115, R117, R4, RZ ;  /* 0x0000000475737210 */ /* 0x000fe20007ffe0ff */
[----:B------:R-:W-:Y:S02]  /*2910*/  IMAD.MOV.U32 R114, RZ, RZ, R116 ;  /* 0x000000ffff727224 */ /* 0x000fe400078e0074 */
[-C--:B------:R-:W-:Y:S02]  /*2920*/  IMAD R4, R3, R148.reuse, R2 ;  /* 0x0000009403047224 */ /* 0x080fe400078e0202 */
[----:B------:R-:W-:-:S04]  /*2930*/  IMAD.WIDE.U32 R2, R33, R148, R114 ;  /* 0x0000009421027225 */ /* 0x000fc800078e0072 */
[----:B------:R-:W-:Y:S01]  /*2940*/  IMAD.MOV.U32 R152, RZ, RZ, c[0x0][0x280] ;  /* 0x0000a000ff987624 */ /* 0x000fe200078e00ff */
[----:B------:R-:W-:Y:S01]  /*2950*/  IADD3 R3, R3, R4, RZ ;  /* 0x0000000403037210 */ /* 0x000fe20007ffe0ff */
[----:B------:R-:W-:Y:S01]  /*2960*/  IMAD.MOV.U32 R153, RZ, RZ, c[0x0][0x290] ;  /* 0x0000a400ff997624 */ /* 0x000fe200078e00ff */
[----:B------:R-:W-:Y:S01]  /*2970*/  @P0 LEA R4, P1, R2, c[0x0][0x220], 0x1 ;  /* 0x0000880002040a11 */ /* 0x000fe200078208ff */
[C---:B------:R-:W-:Y:S01]  /*2980*/  IMAD.SHL.U32 R175, R152.reuse, 0x20, RZ ;  /* 0x0000002098af7824 */ /* 0x040fe200078e00ff */
[-C--:B------:R-:W-:Y:S02]  /*2990*/  SHF.L.U64.HI R154, R152, R169.reuse, c[0x0][0x284] ;  /* 0x0000a100989a7619 */ /* 0x080fe400000102a9 */
[----:B------:R-:W-:Y:S02]  /*29a0*/  @P0 LEA.HI.X R5, R2, c[0x0][0x224], R3, 0x1, P1 ;  /* 0x0000890002050a11 */ /* 0x000fe400008f0c03 */
[----:B------:R-:W-:Y:S02]  /*29b0*/  ISETP.GE.AND P1, PT, R10, 0x11, PT ;  /* 0x000000110a00780c */ /* 0x000fe40003f26270 */
[C---:B------:R-:W-:Y:S01]  /*29c0*/  SHF.L.U64.HI R155, R153.reuse, R169, c[0x0][0x294] ;  /* 0x0000a500999b7619 */ /* 0x040fe200000102a9 */
[----:B------:R-:W-:Y:S01]  /*29d0*/  @!PT LDS RZ, [RZ] ;  /* 0x00000000fffff984 */ /* 0x000fe20000000800 */
[----:B------:R-:W-:Y:S01]  /*29e0*/  @!PT LDS RZ, [RZ] ;  /* 0x00000000fffff984 */ /* 0x000fe20000000800 */
[----:B------:R-:W-:Y:S01]  /*29f0*/  @!PT LDS RZ, [RZ] ;  /* 0x00000000fffff984 */ /* 0x000fe20000000800 */
[----:B------:R1:W-:Y:S01]  /*2a00*/  @P0 LDGSTS.E.BYPASS.LTC128B.128 [R219+0x2900], [R4.64], !P5 ;  /* 0x0290000004db0fae */ /* 0x0003e2000e901d48 */
[----:B------:R-:W-:-:S09]  /*2a10*/  SHF.L.U32 R176, R153, 0x5, RZ ;  /* 0x0000000599b07819 */ /* 0x000fd200000006ff */
[----:B-1----:R-:W-:-:S05]  /*2a20*/  @P1 IADD3 R5, P0, R177, R2, RZ ;  /* 0x00000002b1051210 */ /* 0x002fca0007f1e0ff */
[----:B------:R-:W-:Y:S01]  /*2a30*/  @P1 IMAD.X R6, R3, 0x1, R172, P0 ;  /* 0x0000000103061824 */ /* 0x000fe200000e06ac */
[----:B------:R-:W-:-:S04]  /*2a40*/  @P1 LEA R4, P0, R5, c[0x0][0x220], 0x1 ;  /* 0x0000880005041a11 */ /* 0x000fc800078008ff */
[----:B------:R-:W-:Y:S02]  /*2a50*/  @P1 LEA.HI.X R5, R5, c[0x0][0x224], R6, 0x1, P0 ;  /* 0x0000890005051a11 */ /* 0x000fe400000f0c06 */
[----:B------:R-:W-:-:S03]  /*2a60*/  ISETP.GE.AND P0, PT, R10, 0x21, PT ;  /* 0x000000210a00780c */ /* 0x000fc60003f06270 */
[----:B------:R1:W-:Y:S10]  /*2a70*/  @P1 LDGSTS.E.BYPASS.LTC128B.128 [R219+0x3100], [R4.64], !P5 ;  /* 0x0310000004db1fae */ /* 0x0003f4000e901d48 */
[----:B------:R-:W-:-:S02]  /*2a80*/  @P0 MOV R6, c[0x0][0x23c] ;  /* 0x00008f0000060a02 */ /* 0x000fc40000000f00 */
[----:B-1----:R-:W-:-:S04]  /*2a90*/  @P0 LEA R4, P1, R20, R2, 0x5 ;  /* 0x0000000214040211 */ /* 0x002fc800078228ff */
[----:B------:R-:W-:Y:S02]  /*2aa0*/  @P0 LEA.HI.X R5, R20, R3, R6, 0x5, P1 ;  /* 0x0000000314050211 */ /* 0x000fe400008f2c06 */
[----:B------:R-:W-:-:S04]  /*2ab0*/  @P0 LEA R6, P1, R4, c[0x0][0x220], 0x1 ;  /* 0x0000880004060a11 */ /* 0x000fc800078208ff */
[----:B------:R-:W-:Y:S02]  /*2ac0*/  @P0 LEA.HI.X R7, R4, c[0x0][0x224], R5, 0x1, P1 ;  /* 0x0000890004070a11 */ /* 0x000fe400008f0c05 */
[----:B------:R-:W-:-:S03]  /*2ad0*/  ISETP.GE.AND P1, PT, R10, 0x31, PT ;  /* 0x000000310a00780c */ /* 0x000fc60003f26270 */
[----:B------:R1:W-:Y:S10]  /*2ae0*/  @P0 LDGSTS.E.BYPASS.LTC128B.128 [R219+0x3900], [R6.64], !P5 ;  /* 0x0390000006db0fae */ /* 0x0003f4000e901d48 */
[----:B------:R-:W-:-:S04]  /*2af0*/  @P1 IMAD.MOV.U32 R4, RZ, RZ, c[0x0][0x23c] ;  /* 0x00008f00ff041624 */ /* 0x000fc800078e00ff */
[----:B------:R-:W-:Y:S02]  /*2b00*/  @P1 IMAD R8, R4, 0x30, RZ ;  /* 0x0000003004081824 */ /* 0x000fe400078e02ff */
[----:B------:R-:W-:-:S04]  /*2b10*/  @P1 IMAD.WIDE.U32 R4, R20, 0x30, R2 ;  /* 0x0000003014041825 */ /* 0x000fc800078e0002 */
[----:B------:R-:W-:Y:S01]  /*2b20*/  @P1 IMAD.IADD R5, R5, 0x1, R8 ;  /* 0x0000000105051824 */ /* 0x000fe200078e0208 */
[----:B------:R-:W-:-:S04]  /*2b30*/  @P1 LEA R8, P0, R4, c[0x0][0x220], 0x1 ;  /* 0x0000880004081a11 */ /* 0x000fc800078008ff */
[----:B------:R-:W-:Y:S01]  /*2b40*/  @P1 LEA.HI.X R9, R4, c[0x0][0x224], R5, 0x1, P0 ;  /* 0x0000890004091a11 */ /* 0x000fe200000f0c05 */
[----:B------:R-:W-:Y:S01]  /*2b50*/  IMAD.WIDE.U32 R4, R19, c[0x0][0x1e0], RZ ;  /* 0x0000780013047a25 */ /* 0x000fe200078e00ff */
[----:B------:R-:W-:-:S03]  /*2b60*/  ISETP.GE.AND P0, PT, R10, 0x41, PT ;  /* 0x000000410a00780c */ /* 0x000fc60003f06270 */
[----:B-1----:R-:W-:Y:S01]  /*2b70*/  IMAD.WIDE.U32 R6, R82, c[0x0][0x280], R24 ;  /* 0x0000a00052067a25 */ /* 0x002fe200078e0018 */
[----:B------:R1:W-:Y:S03]  /*2b80*/  @P1 LDGSTS.E.BYPASS.LTC128B.128 [R219+0x4100], [R8.64], !P5 ;  /* 0x0410000008db1fae */ /* 0x0003e6000e901d48 */
[----:B------:R-:W-:Y:S01]  /*2b90*/  IMAD.MOV.U32 R14, RZ, RZ, R6 ;  /* 0x000000ffff0e7224 */ /* 0x000fe200078e0006 */
[----:B------:R-:W-:Y:S01]  /*2ba0*/  IADD3 R15, R7, R12, RZ ;  /* 0x0000000c070f7210 */ /* 0x000fe20007ffe0ff */
[----:B------:R-:W-:-:S04]  /*2bb0*/  IMAD R7, R23, c[0x0][0x1e0], RZ ;  /* 0x0000780017077a24 */ /* 0x000fc800078e02ff */
[----:B------:R-:W-:Y:S01]  /*2bc0*/  @P0 LEA R18, P1, R20, R2, 0x6 ;  /* 0x0000000214120211 */ /* 0x000fe200078230ff */
[----:B------:R-:W-:Y:S02]  /*2bd0*/  IMAD R10, R19, c[0x0][0x1e4], R7 ;  /* 0x00007900130a7a24 */ /* 0x000fe400078e0207 */
[----:B------:R-:W-:Y:S02]  /*2be0*/  @P0 IMAD.MOV.U32 R2, RZ, RZ, c[0x0][0x23c] ;  /* 0x00008f00ff020624 */ /* 0x000fe400078e00ff */
[----:B------:R-:W-:Y:S01]  /*2bf0*/  IMAD.WIDE.U32 R6, R82, c[0x0][0x290], R24 ;  /* 0x0000a40052067a25 */ /* 0x000fe200078e0018 */
[----:B------:R-:W-:Y:S02]  /*2c00*/  IADD3 R5, R5, R10, RZ ;  /* 0x0000000a05057210 */ /* 0x000fe40007ffe0ff */
[----:B------:R-:W-:Y:S01]  /*2c10*/  @P0 LEA.HI.X R20, R20, R3, R2, 0x6, P1 ;  /* 0x0000000314140211 */ /* 0x000fe200008f3402 */
[----:B------:R-:W-:Y:S01]  /*2c20*/  IMAD.WIDE.U32 R2, R82, c[0x0][0x290], R28 ;  /* 0x0000a40052027a25 */ /* 0x000fe200078e001c */
[----:B------:R-:W-:-:S02]  /*2c30*/  @P0 LEA R16, P1, R18, c[0x0][0x220], 0x1 ;  /* 0x0000880012100a11 */ /* 0x000fc400078208ff */
[----:B------:R-:W-:Y:S01]  /*2c40*/  MOV R10, R6 ;  /* 0x00000006000a7202 */ /* 0x000fe20000000f00 */
[----:B-----5:R-:W-:-:S04]  /*2c50*/  IMAD.WIDE.U32 R100, R137, c[0x0][0x280], R14 ;  /* 0x0000a00089647a25 */ /* 0x020fc800078e000e */
[----:B-1----:R-:W-:-:S04]  /*2c60*/  IMAD R8, R31, c[0x0][0x290], RZ ;  /* 0x0000a4001f087a24 */ /* 0x002fc800078e02ff */
[C---:B------:R-:W-:Y:S02]  /*2c70*/  IMAD R17, R82.reuse, c[0x0][0x294], R8 ;  /* 0x0000a50052117a24 */ /* 0x040fe400078e0208 */
[----:B------:R-:W-:-:S03]  /*2c80*/  IMAD.WIDE.U32 R8, R82, c[0x0][0x280], R28 ;  /* 0x0000a00052087a25 */ /* 0x000fc600078e001c */
[----:B------:R-:W-:Y:S01]  /*2c90*/  IADD3 R11, R7, R17, RZ ;  /* 0x00000011070b7210 */ /* 0x000fe20007ffe0ff */
[----:B------:R-:W-:Y:S02]  /*2ca0*/  IMAD.IADD R9, R12, 0x1, R9 ;  /* 0x000000010c097824 */ /* 0x000fe400078e0209 */
[----:B------:R-:W-:Y:S01]  /*2cb0*/  IMAD.WIDE.U32 R12, R32, c[0x0][0x1e8], R4 ;  /* 0x00007a00200c7a25 */ /* 0x000fe200078e0004 */
[----:B------:R-:W-:-:S03]  /*2cc0*/  MOV R4, R2 ;  /* 0x0000000200047202 */ /* 0x000fc60000000f00 */
[----:B------:R-:W-:Y:S01]  /*2cd0*/  IMAD.IADD R5, R17, 0x1, R3 ;  /* 0x0000000111057824 */ /* 0x000fe200078e0203 */
[----:B------:R-:W-:Y:S01]  /*2ce0*/  @P0 LEA.HI.X R17, R18, c[0x0][0x224], R20, 0x1, P1 ;  /* 0x0000890012110a11 */ /* 0x000fe200008f0c14 */
[----:B------:R-:W-:Y:S02]  /*2cf0*/  IMAD R7, R32, c[0x0][0x1ec], R13 ;  /* 0x00007b0020077a24 */ /* 0x000fe400078e020d */
[----:B------:R-:W-:Y:S02]  /*2d00*/  IMAD.MOV.U32 R6, RZ, RZ, R12 ;  /* 0x000000ffff067224 */ /* 0x000fe400078e000c */
[----:B------:R1:W-:Y:S01]  /*2d10*/  @P0 LDGSTS.E.BYPASS.LTC128B.128 [R219+0x4900], [R16.64], !P5 ;  /* 0x0490000010db0fae */ /* 0x0003e2000e901d48 */
[----:B------:R-:W-:Y:S01]  /*2d20*/  ISETP.GE.AND P0, PT, R102, c[0x0][0x1d4], PT ;  /* 0x0000750066007a0c */ /* 0x000fe20003f06270 */
[C---:B------:R-:W-:Y:S02]  /*2d30*/  IMAD.WIDE.U32 R98, R137.reuse, c[0x0][0x290], R10 ;  /* 0x0000a40089627a25 */ /* 0x040fe400078e000a */
[----:B------:R-:W0:Y:S01]  /*2d40*/  LDGDEPBAR ;  /* 0x00000000000079af */ /* 0x000e220000000000 */
[----:B------:R-:W-:Y:S01]  /*2d50*/  P2R R91, PR, RZ, 0x1 ;  /* 0x00000001ff5b7803 */ /* 0x000fe20000000000 */
[C---:B------:R-:W-:Y:S01]  /*2d60*/  IMAD.WIDE.U32 R96, R137.reuse, c[0x0][0x280], R8 ;  /* 0x0000a00089607a25 */ /* 0x040fe200078e0008 */
[----:B------:R-:W-:Y:S03]  /*2d70*/  WARPSYNC 0xffffffff ;  /* 0xffffffff00007948 */ /* 0x000fe60003800000 */
[----:B------:R-:W-:-:S04]  /*2d80*/  IMAD.WIDE.U32 R94, R137, c[0x0][0x290], R4 ;  /* 0x0000a400895e7a25 */ /* 0x000fc800078e0004 */
[----:B------:R-:W-:Y:S01]  /*2d90*/  IMAD.SHL.U32 R12, R189, 0x2, RZ ;  /* 0x00000002bd0c7824 */ /* 0x000fe200078e00ff */
[----:B--2---:R-:W-:Y:S01]  /*2da0*/  @P2 MOV R2, R22 ;  /* 0x0000001600022202 */ /* 0x004fe20000000f00 */
[----:B------:R-:W-:Y:S01]  /*2db0*/  @!P2 IMAD.MOV.U32 R2, RZ, RZ, R34 ;  /* 0x000000ffff02a224 */ /* 0x000fe200078e0022 */
[----:B------:R-:W-:Y:S02]  /*2dc0*/  @P2 SHF.R.S32.HI R3, RZ, 0x1f, R22 ;  /* 0x0000001fff032819 */ /* 0x000fe40000011416 */
[----:B------:R-:W-:Y:S02]  /*2dd0*/  @!P2 MOV R3, R21 ;  /* 0x000000150003a202 */ /* 0x000fe40000000f00 */
[----:B------:R-:W-:Y:S02]  /*2de0*/  SEL R18, R2, RZ, !P4 ;  /* 0x000000ff02127207 */ /* 0x000fe40006000000 */
[----:B------:R-:W-:Y:S02]  /*2df0*/  SHF.R.S32.HI R2, RZ, 0x1f, R137 ;  /* 0x0000001fff027819 */ /* 0x000fe40000011489 */
[----:B-1----:R-:W-:Y:S01]  /*2e00*/  SEL R17, R3, RZ, !P4 ;  /* 0x000000ff03117207 */ /* 0x002fe20006000000 */
[----:B------:R-:W-:-:S04]  /*2e10*/  IMAD.WIDE.U32 R84, R18, c[0x0][0x1f0], R6 ;  /* 0x00007c0012547a25 */ /* 0x000fc800078e0006 */
[----:B------:R-:W-:Y:S01]  /*2e20*/  IMAD R3, R2, c[0x0][0x280], RZ ;  /* 0x0000a00002037a24 */ /* 0x000fe200078e02ff */
[----:B------:R-:W-:Y:S01]  /*2e30*/  IADD3 R111, P1, P0, R84, R182, R28 ;  /* 0x000000b6546f7210 */ /* 0x000fe2000783e01c */
[----:B------:R-:W-:Y:S02]  /*2e40*/  IMAD R16, R2, c[0x0][0x290], RZ ;  /* 0x0000a40002107a24 */ /* 0x000fe400078e02ff */
[----:B------:R-:W-:Y:S02]  /*2e50*/  IMAD R2, R31, c[0x0][0x1e0], RZ ;  /* 0x000078001f027a24 */ /* 0x000fe400078e02ff */
[C---:B------:R-:W-:Y:S02]  /*2e60*/  IMAD R3, R137.reuse, c[0x0][0x284], R3 ;  /* 0x0000a10089037a24 */ /* 0x040fe400078e0203 */
[----:B------:R-:W-:Y:S02]  /*2e70*/  IMAD R13, R82, c[0x0][0x1e4], R2 ;  /* 0x00007900520d7a24 */ /* 0x000fe400078e0202 */
[----:B------:R-:W-:-:S02]  /*2e80*/  IMAD R2, R137, c[0x0][0x294], R16 ;  /* 0x0000a50089027a24 */ /* 0x000fc400078e0210 */
[----:B------:R-:W-:Y:S01]  /*2e90*/  IMAD.IADD R112, R101, 0x1, R3 ;  /* 0x0000000165707824 */ /* 0x000fe200078e0203 */
[----:B------:R-:W-:Y:S01]  /*2ea0*/  IADD3 R119, R183, R13, RZ ;  /* 0x0000000db7777210 */ /* 0x000fe20007ffe0ff */
[----:B------:R-:W-:Y:S01]  /*2eb0*/  IMAD R13, R17, c[0x0][0x1f0], RZ ;  /* 0x00007c00110d7a24 */ /* 0x000fe200078e02ff */
[----:B------:R-:W-:Y:S01]  /*2ec0*/  IADD3 R110, R99, R2, RZ ;  /* 0x00000002636e7210 */ /* 0x000fe20007ffe0ff */
[----:B------:R-:W-:Y:S02]  /*2ed0*/  IMAD.IADD R109, R3, 0x1, R97 ;  /* 0x00000001036d7824 */ /* 0x000fe400078e0261 */
[----:B------:R-:W-:Y:S02]  /*2ee0*/  IMAD R6, R18, c[0x0][0x1f4], R13 ;  /* 0x00007d0012067a24 */ /* 0x000fe400078e020d */
[----:B------:R-:W-:-:S03]  /*2ef0*/  IMAD.IADD R108, R2, 0x1, R95 ;  /* 0x00000001026c7824 */ /* 0x000fc600078e025f */
[----:B------:R-:W-:-:S04]  /*2f00*/  IADD3 R88, R85, R6, RZ ;  /* 0x0000000655587210 */ /* 0x000fc80007ffe0ff */
[----:B------:R-:W-:Y:S02]  /*2f10*/  IADD3.X R107, R88, R119, R29, P1, P0 ;  /* 0x00000077586b7210 */ /* 0x000fe40000fe041d */
[----:B------:R-:W-:Y:S01]  /*2f20*/  ISETP.GE.AND P0, PT, R28, c[0x0][0x27c], PT ;  /* 0x00009f001c007a0c */ /* 0x000fe20003f06270 */
[----:B------:R-:W-:Y:S01]  /*2f30*/  IMAD.WIDE.U32 R2, R32, c[0x0][0x260], R134 ;  /* 0x0000980020027a25 */ /* 0x000fe200078e0086 */
[----:B------:R-:W-:Y:S01]  /*2f40*/  BAR.SYNC.DEFER_BLOCKING 0x0 ;  /* 0x0000000000007b1d */ /* 0x000fe20000010000 */
[----:B------:R-:W-:Y:S02]  /*2f50*/  SHF.L.U32 R173, R152, 0x6, RZ ;  /* 0x0000000698ad7819 */ /* 0x000fe400000006ff */
[----:B------:R-:W-:Y:S01]  /*2f60*/  IMAD.WIDE.U32 R6, R32, c[0x0][0x210], R28 ;  /* 0x0000840020067a25 */ /* 0x000fe200078e001c */
[----:B------:R-:W-:Y:S02]  /*2f70*/  IADD3 R131, P1, R82, R19, RZ ;  /* 0x0000001352837210 */ /* 0x000fe40007f3e0ff */
[----:B------:R-:W-:Y:S01]  /*2f80*/  ULDC.U8 UR4, c[0x0][0x298] ;  /* 0x0000a60000047ab9 */ /* 0x000fe20000000000 */
[C---:B------:R-:W-:Y:S02]  /*2f90*/  IMAD R5, R32.reuse, c[0x0][0x264], R3 ;  /* 0x0000990020057a24 */ /* 0x040fe400078e0203 */
[----:B------:R-:W-:Y:S01]  /*2fa0*/  IMAD R3, R32, c[0x0][0x214], R7 ;  /* 0x0000850020037a24 */ /* 0x000fe200078e0207 */
[----:B------:R-:W-:Y:S01]  /*2fb0*/  SEL R7, RZ, c[0x0][0x27c], !P0 ;  /* 0x00009f00ff077a07 */ /* 0x000fe20004000000 */
[----:B------:R-:W-:Y:S01]  /*2fc0*/  IMAD.MOV.U32 R4, RZ, RZ, R2 ;  /* 0x000000ffff047224 */ /* 0x000fe200078e0002 */
[----:B------:R-:W-:Y:S01]  /*2fd0*/  @P0 IADD3 R12, -R12, c[0x0][0x1d4], RZ ;  /* 0x000075000c0c0a10 */ /* 0x000fe20007ffe1ff */
[----:B------:R-:W-:Y:S01]  /*2fe0*/  IMAD.MOV.U32 R2, RZ, RZ, R6 ;  /* 0x000000ffff027224 */ /* 0x000fe200078e0006 */
[----:B------:R-:W-:Y:S01]  /*2ff0*/  IADD3 R6, R28, R7, RZ ;  /* 0x000000071c067210 */ /* 0x000fe20007ffe0ff */
[----:B------:R-:W-:Y:S01]  /*3000*/  IMAD.WIDE.U32 R86, R27, c[0x0][0x268], R4 ;  /* 0x00009a001b567a25 */ /* 0x000fe200078e0004 */
[----:B------:R-:W-:-:S02]  /*3010*/  SHF.R.S32.HI R4, RZ, 0x1f, R12 ;  /* 0x0000001fff047819 */ /* 0x000fc4000001140c */
        /* <DEDUP_REMOVED lines=10> */
[----:B------:R-:W-:-:S02]  /*30c0*/  ISETP.NE.AND P0, PT, RZ, UR4, PT ;  /* 0x00000004ff007c0c */ /* 0x000fc4000bf05270 */
[----:B------:R-:W-:Y:S01]  /*30d0*/  SHF.R.S32.HI R106, RZ, 0x1f, R104 ;  /* 0x0000001fff6a7819 */ /* 0x000fe20000011468 */
[----:B------:R-:W-:Y:S01]  /*30e0*/  IMAD R3, R6, c[0x0][0x1e0], RZ ;  /* 0x0000780006037a24 */ /* 0x000fe200078e02ff */
[----:B------:R-:W-:Y:S01]  /*30f0*/  P2R R128, PR, RZ, 0x1 ;  /* 0x00000001ff807803 */ /* 0x000fe20000000000 */
[----:B------:R-:W-:Y:S02]  /*3100*/  IMAD R4, R139, c[0x0][0x1e4], R4 ;  /* 0x000079008b047a24 */ /* 0x000fe400078e0204 */
[----:B------:R-:W-:Y:S02]  /*3110*/  IMAD R3, R146, c[0x0][0x1e4], R3 ;  /* 0x0000790092037a24 */ /* 0x000fe400078e0203 */
[----:B------:R-:W-:Y:S01]  /*3120*/  IMAD.IADD R127, R181, 0x1, R4 ;  /* 0x00000001b57f7824 */ /* 0x000fe200078e0204 */
[----:B------:R-:W-:Y:S01]  /*3130*/  SHF.R.S32.HI R4, RZ, 0x4, R5 ;  /* 0x00000004ff047819 */ /* 0x000fe20000011405 */
[----:B------:R-:W-:Y:S01]  /*3140*/  IMAD.IADD R126, R179, 0x1, R3 ;  /* 0x00000001b37e7824 */ /* 0x000fe200078e0203 */
[--C-:B------:R-:W-:Y:S01]  /*3150*/  LOP3.LUT R3, R151, 0x38, R2.reuse, 0xf8, !PT ;  /* 0x0000003897037812 */ /* 0x100fe200078ef802 */
[----:B------:R-:W-:Y:S01]  /*3160*/  IMAD.MOV.U32 R168, RZ, RZ, 0x6 ;  /* 0x00000006ffa87424 */ /* 0x000fe200078e00ff */
[----:B------:R-:W-:Y:S01]  /*3170*/  LEA.HI.SX32 R6, R2, R4, 0x1d ;  /* 0x0000000402067211 */ /* 0x000fe200078feaff */
[----:B------:R-:W-:Y:S01]  /*3180*/  IMAD.MOV.U32 R7, RZ, RZ, c[0x0][0x1e0] ;  /* 0x00007800ff077624 */ /* 0x000fe200078e00ff */
[--C-:B------:R-:W-:Y:S01]  /*3190*/  LOP3.LUT R5, R147, 0x38, R2.reuse, 0xf8, !PT ;  /* 0x0000003893057812 */ /* 0x100fe200078ef802 */
[----:B------:R-:W-:Y:S01]  /*31a0*/  IMAD.SHL.U32 R174, R153, 0x40, RZ ;  /* 0x0000004099ae7824 */ /* 0x000fe200078e00ff */
[----:B------:R-:W-:Y:S01]  /*31b0*/  LOP3.LUT R4, R150, 0x38, R2, 0xf8, !PT ;  /* 0x0000003896047812 */ /* 0x000fe200078ef802 */
[----:B------:R-:W-:Y:S01]  /*31c0*/  IMAD.SHL.U32 R83, R6, 0x8, RZ ;  /* 0x0000000806537824 */ /* 0x000fe200078e00ff */
[----:B------:R-:W-:Y:S01]  /*31d0*/  LOP3.LUT R3, R3, R188, RZ, 0x3c, !PT ;  /* 0x000000bc03037212 */ /* 0x000fe200078e3cff */
[----:B------:R-:W-:Y:S01]  /*31e0*/  IMAD.WIDE.U32 R144, R153, 0x50, RZ ;  /* 0x0000005099907825 */ /* 0x000fe200078e00ff */
[----:B------:R-:W-:-:S02]  /*31f0*/  LOP3.LUT R5, R5, R156, RZ, 0x3c, !PT ;  /* 0x0000009c05057212 */ /* 0x000fc400078e3cff */
[----:B------:R-:W-:Y:S01]  /*3200*/  LOP3.LUT R2, R4, R187, RZ, 0x3c, !PT ;  /* 0x000000bb04027212 */ /* 0x000fe200078e3cff */
[----:B------:R-:W-:Y:S01]  /*3210*/  IMAD.WIDE.U32 R140, R7, 0x50, RZ ;  /* 0x00000050078c7825 */ /* 0x000fe200078e00ff */
[-C--:B------:R-:W-:Y:S02]  /*3220*/  SHF.L.U64.HI R152, R152, R168.reuse, c[0x0][0x284] ;  /* 0x0000a10098987619 */ /* 0x080fe400000102a8 */
[-C--:B------:R-:W-:Y:S01]  /*3230*/  SHF.L.U64.HI R153, R153, R168.reuse, c[0x0][0x294] ;  /* 0x0000a50099997619 */ /* 0x080fe200000102a8 */
[C---:B------:R-:W-:Y:S01]  /*3240*/  IMAD.SHL.U32 R185, R7.reuse, 0x40, RZ ;  /* 0x0000004007b97824 */ /* 0x040fe200078e00ff */
[C---:B------:R-:W-:Y:S01]  /*3250*/  SHF.L.U64.HI R169, R7.reuse, R169, c[0x0][0x1e4] ;  /* 0x0000790007a97619 */ /* 0x040fe200000102a9 */
[C---:B------:R-:W-:Y:S01]  /*3260*/  IMAD.SHL.U32 R184, R7.reuse, 0x20, RZ ;  /* 0x0000002007b87824 */ /* 0x040fe200078e00ff */
[----:B------:R-:W-:Y:S01]  /*3270*/  SHF.L.U64.HI R168, R7, R168, c[0x0][0x1e4] ;  /* 0x0000790007a87619 */ /* 0x000fe200000102a8 */
[----:B------:R-:W-:Y:S01]  /*3280*/  IMAD.IADD R7, R162, 0x1, R3 ;  /* 0x00000001a2077824 */ /* 0x000fe200078e0203 */
[----:B------:R-:W-:Y:S01]  /*3290*/  IADD3 R5, R157, R5, RZ ;  /* 0x000000059d057210 */ /* 0x000fe20007ffe0ff */
[----:B------:R-:W-:Y:S01]  /*32a0*/  IMAD.IADD R6, R161, 0x1, R2 ;  /* 0x00000001a1067824 */ /* 0x000fe200078e0202 */
[--C-:B------:R-:W-:Y:S01]  /*32b0*/  LOP3.LUT R3, R147, 0x38, R83.reuse, 0xf8, !PT ;  /* 0x0000003893037812 */ /* 0x100fe200078ef853 */
[----:B------:R-:W-:Y:S01]  /*32c0*/  IMAD R8, R30, c[0x0][0x268], RZ ;  /* 0x00009a001e087a24 */ /* 0x000fe200078e02ff */
[--C-:B------:R-:W-:Y:S01]  /*32d0*/  LOP3.LUT R2, R150, 0x38, R83.reuse, 0xf8, !PT ;  /* 0x0000003896027812 */ /* 0x100fe200078ef853 */
[----:B------:R-:W-:Y:S01]  /*32e0*/  IMAD R9, R17, c[0x0][0x218], RZ ;  /* 0x0000860011097a24 */ /* 0x000fe200078e02ff */
[----:B------:R-:W-:Y:S01]  /*32f0*/  LOP3.LUT R4, R151, 0x38, R83, 0xf8, !PT ;  /* 0x0000003897047812 */ /* 0x000fe200078ef853 */
[C---:B------:R-:W-:Y:S01]  /*3300*/  IMAD R166, R142.reuse, c[0x0][0x294], RZ ;  /* 0x0000a5008ea67a24 */ /* 0x040fe200078e02ff */
[----:B------:R-:W-:Y:S01]  /*3310*/  SHF.L.U32 R125, R5, 0x1, RZ ;  /* 0x00000001057d7819 */ /* 0x000fe200000006ff */
[C---:B------:R-:W-:Y:S01]  /*3320*/  IMAD R167, R142.reuse, c[0x0][0x284], RZ ;  /* 0x0000a1008ea77a24 */ /* 0x040fe200078e02ff */
[----:B------:R-:W-:Y:S01]  /*3330*/  LOP3.LUT R5, R3, R156, RZ, 0x3c, !PT ;  /* 0x0000009c03057212 */ /* 0x000fe200078e3cff */
[----:B------:R-:W-:Y:S01]  /*3340*/  IMAD R165, R142, c[0x0][0x1e4], RZ ;  /* 0x000079008ea57a24 */ /* 0x000fe200078e02ff */
[----:B------:R-:W-:Y:S01]  /*3350*/  LOP3.LUT R3, R2, R187, RZ, 0x3c, !PT ;  /* 0x000000bb02037212 */ /* 0x000fe200078e3cff */
[----:B------:R-:W-:Y:S01]  /*3360*/  IMAD R8, R27, c[0x0][0x26c], R8 ;  /* 0x00009b001b087a24 */ /* 0x000fe200078e0208 */
[----:B------:R-:W-:Y:S01]  /*3370*/  LOP3.LUT R2, R4, R188, RZ, 0x3c, !PT ;  /* 0x000000bc04027212 */ /* 0x000fe200078e3cff */
[----:B------:R-:W-:Y:S01]  /*3380*/  IMAD.WIDE.U32 R142, R142, c[0x0][0x280], RZ ;  /* 0x0000a0008e8e7a25 */ /* 0x000fe200078e00ff */
[----:B------:R-:W-:-:S02]  /*3390*/  IADD3 R3, R161, R3, RZ ;  /* 0x00000003a1037210 */ /* 0x000fc40007ffe0ff */
[----:B------:R-:W-:Y:S01]  /*33a0*/  IADD3 R165, R141, R165, RZ ;  /* 0x000000a58da57210 */ /* 0x000fe20007ffe0ff */
[----:B------:R-:W-:Y:S01]  /*33b0*/  IMAD.IADD R4, R157, 0x1, R5 ;  /* 0x000000019d047824 */ /* 0x000fe200078e0205 */
[----:B------:R-:W-:Y:S01]  /*33c0*/  IADD3 R167, R143, R167, RZ ;  /* 0x000000a78fa77210 */ /* 0x000fe20007ffe0ff */
[----:B------:R-:W-:Y:S01]  /*33d0*/  IMAD.IADD R2, R162, 0x1, R2 ;  /* 0x00000001a2027824 */ /* 0x000fe200078e0202 */
[----:B------:R-:W-:Y:S01]  /*33e0*/  IADD3 R90, R87, R8, RZ ;  /* 0x00000008575a7210 */ /* 0x000fe20007ffe0ff */
[----:B------:R-:W-:Y:S01]  /*33f0*/  IMAD R9, R18, c[0x0][0x21c], R9 ;  /* 0x0000870012097a24 */ /* 0x000fe200078e0209 */
[----:B------:R-:W-:Y:S01]  /*3400*/  SHF.R.S32.HI R105, RZ, 0x1f, R83 ;  /* 0x0000001fff697819 */ /* 0x000fe20000011453 */
[----:B------:R-:W-:Y:S01]  /*3410*/  IMAD.X R130, R23, 0x1, R31, P1 ;  /* 0x0000000117827824 */ /* 0x000fe200008e061f */
[----:B------:R-:W-:Y:S01]  /*3420*/  ISETP.GE.AND P1, PT, R189, 0x1, PT ;  /* 0x00000001bd00780c */ /* 0x000fe20003f26270 */
[----:B------:R-:W-:Y:S01]  /*3430*/  IMAD.IADD R166, R145, 0x1, R166 ;  /* 0x0000000191a67824 */ /* 0x000fe200078e02a6 */
[----:B------:R-:W-:Y:S01]  /*3440*/  SHF.L.U32 R121, R4, 0x1, RZ ;  /* 0x0000000104797819 */ /* 0x000fe200000006ff */
[----:B------:R-:W-:Y:S01]  /*3450*/  IMAD.IADD R103, R93, 0x1, R9 ;  /* 0x000000015d677824 */ /* 0x000fe200078e0209 */
[----:B------:R-:W-:Y:S01]  /*3460*/  SHF.L.U32 R118, R2, 0x1, RZ ;  /* 0x0000000102767819 */ /* 0x000fe200000006ff */
[----:B------:R-:W-:-:S02]  /*3470*/  IMAD.SHL.U32 R124, R6, 0x2, RZ ;  /* 0x00000002067c7824 */ /* 0x000fc400078e00ff */
[----:B------:R-:W-:Y:S02]  /*3480*/  IMAD.SHL.U32 R122, R7, 0x2, RZ ;  /* 0x00000002077a7824 */ /* 0x000fe400078e00ff */
[----:B------:R-:W-:Y:S02]  /*3490*/  IMAD.SHL.U32 R120, R3, 0x2, RZ ;  /* 0x0000000203787824 */ /* 0x000fe400078e00ff */
.L_x_839:
[----:B------:R-:W-:Y:S01]  /*34a0*/  SHF.R.S32.HI R89, RZ, 0x1f, R33 ;  /* 0x0000001fff597819 */ /* 0x000fe20000011421 */
[-C--:B-1----:R-:W-:Y:S01]  /*34b0*/  IMAD R2, R165, R33.reuse, RZ ;  /* 0x00000021a5027224 */ /* 0x082fe200078e02ff */
[----:B------:R-:W-:Y:S01]  /*34c0*/  ISETP.GE.AND P2, PT, R189, 0x1, PT ;  /* 0x00000001bd00780c */ /* 0x000fe20003f46270 */
[----:B------:R-:W-:Y:S01]  /*34d0*/  IMAD.WIDE.U32 R64, R140, R33, RZ ;  /* 0x000000218c407225 */ /* 0x000fe200078e00ff */
[----:B------:R-:W-:Y:S04]  /*34e0*/  DEPBAR.LE SB0, 0x0 ;  /* 0x000080000000791a */ /* 0x000fe80000000000 */
[----:B------:R-:W-:Y:S01]  /*34f0*/  IADD3 R3, P1, P0, R111, R64, R184 ;  /* 0x000000406f037210 */ /* 0x000fe2000783e0b8 */
[----:B------:R-:W-:Y:S01]  /*3500*/  IMAD R2, R89, R140, R2 ;  /* 0x0000008c59027224 */ /* 0x000fe200078e0202 */
[----:B------:R-:W-:Y:S01]  /*3510*/  WARPSYNC 0xffffffff ;  /* 0xffffffff00007948 */ /* 0x000fe20003800000 */
[----:B------:R-:W-:Y:S02]  /*3520*/  BAR.SYNC.DEFER_BLOCKING 0x0 ;  /* 0x0000000000007b1d */ /* 0x000fe40000010000 */
[----:B------:R-:W-:Y:S05]  /*3530*/  IMAD.IADD R68, R65, 0x1, R2 ;  /* 0x0000000141447824 */ /* 0x000fea00078e0202 */
[----:B------:R-:W-:Y:S02]  /*3540*/  IADD3.X R6, R107, R68, R169, P1, P0 ;  /* 0x000000446b067210 */ /* 0x000fe40000fe04a9 */
[----:B------:R-:W-:Y:S04]  /*3550*/  IADD3 R4, P1, P0, R111, R64, R185 ;  /* 0x000000406f047210 */ /* 0x000fe8000783e0b9 */
[----:B------:R-:W-:Y:S02]  /*3560*/  IADD3.X R7, R107, R68, R168, P1, P0 ;  /* 0x000000446b077210 */ /* 0x000fe40000fe04a8 */
[----:B------:R-:W-:Y:S05]  /*3570*/  IADD3 R2, P0, R111, R64, RZ ;  /* 0x000000406f027210 */ /* 0x000fea0007f1e0ff */
[----:B------:R-:W-:Y:S01]  /*3580*/  IMAD.X R5, R68, 0x1, R107, P0 ;  /* 0x0000000144057824 */ /* 0x000fe200000e066b */
[C---:B------:R-:W-:Y:S04]  /*3590*/  LEA R54, P0, R2.reuse, c[0x0][0x1c8], 0x1 ;  /* 0x0000720002367a11 */ /* 0x040fe800078008ff */
[----:B------:R-:W-:Y:S01]  /*35a0*/  LEA.HI.X R55, R2, c[0x0][0x1cc], R5, 0x1, P0 ;  /* 0x0000730002377a11 */ /* 0x000fe200000f0c05 */
[----:B------:R-:W-:Y:S01]  /*35b0*/  BSSY B2, `(.L_x_805) ;  /* 0x00003a2000027945 */ /* 0x000fe20003800000 */
[C---:B------:R-:W-:Y:S04]  /*35c0*/  LEA R60, P0, R3.reuse, c[0x0][0x1c8], 0x1 ;  /* 0x00007200033c7a11 */ /* 0x040fe800078008ff */
[----:B------:R-:W-:Y:S02]  /*35d0*/  LEA.HI.X R61, R3, c[0x0][0x1cc], R6, 0x1, P0 ;  /* 0x00007300033d7a11 */ /* 0x000fe400000f0c06 */
[C---:B------:R-:W-:Y:S04]  /*35e0*/  LEA R62, P0, R4.reuse, c[0x0][0x1c8], 0x1 ;  /* 0x00007200043e7a11 */ /* 0x040fe800078008ff */
        /* <DEDUP_REMOVED lines=34> */
[----:B------:R-:W-:Y:S11]  /*3810*/  CS2R R2, SRZ ;  /* 0x0000000000027805 */ /* 0x000ff6000001ff00 */
[----:B------:R-:W-:Y:S01]  /*3820*/  @!UPT UIADD3 URZ, URZ, URZ, URZ ;  /* 0x0000003f3f3ff290 */ /* 0x000fe2000fffe03f */
[----:B------:R1:W5:Y:S04]  /*3830*/  @!P0 LDG.E.64 R2, [R8.64] ;  /* 0x0000000808028981 */ /* 0x000368000c1e1b00 */
[----:B------:R1:W5:Y:S01]  /*3840*/  @!P0 LDG.E.64 R34, [R4.64] ;  /* 0x0000000804228981 */ /* 0x000362000c1e1b00 */
[----:B------:R-:W-:Y:S11]  /*3850*/  ISETP.GE.AND P0, PT, R26, c[0x0][0x27c], PT ;  /* 0x00009f001a007a0c */ /* 0x000ff60003f06270 */
[----:B------:R-:W-:Y:S02]  /*3860*/  @!UPT UIADD3 URZ, URZ, URZ, URZ ;  /* 0x0000003f3f3ff290 */ /* 0x000fe4000fffe03f */
[----:B------:R1:W5:Y:S04]  /*3870*/  @!P0 LDG.E.64 R6, [R8.64+0x20] ;  /* 0x0000200808068981 */ /* 0x000368000c1e1b00 */
[----:B------:R1:W5:Y:S02]  /*3880*/  @!P0 LDG.E.64 R40, [R4.64+0x20] ;  /* 0x0000200804288981 */ /* 0x000364000c1e1b00 */
.L_x_809:
[----:B------:R-:W-:Y:S05]  /*3890*/  BSYNC B0 ;  /* 0x0000000000007941 */ /* 0x000fea0003800000 */
.L_x_808:
        /* <DEDUP_REMOVED lines=38> */
.L_x_811:
[----:B------:R-:W-:Y:S05]  /*3b00*/  BSYNC B0 ;  /* 0x0000000000007941 */ /* 0x000fea0003800000 */
.L_x_810:
        /* <DEDUP_REMOVED lines=29> */
[----:B------:R-:W-:Y:S11]  /*3ce0*/  ISETP.GE.AND P0, PT, R24, c[0x0][0x27c], PT ;  /* 0x00009f0018007a0c */ /* 0x000ff60003f06270 */
[----:B------:R-:W-:Y:S02]  /*3cf0*/  @!UPT UIADD3 URZ, URZ, URZ, URZ ;  /* 0x0000003f3f3ff290 */ /* 0x000fe4000fffe03f */
[----:B------:R1:W5:Y:S04]  /*3d00*/  @!P0 LDG.E.64 R18, [R8.64] ;  /* 0x0000000808128981 */ /* 0x000368000c1e1b00 */
[----:B------:R1:W5:Y:S01]  /*3d10*/  @!P0 LDG.E.64 R46, [R4.64] ;  /* 0x00000008042e8981 */ /* 0x000362000c1e1b00 */
[----:B------:R-:W-:Y:S11]  /*3d20*/  ISETP.GE.AND P0, PT, R26, c[0x0][0x27c], PT ;  /* 0x00009f001a007a0c */ /* 0x000ff60003f06270 */
[----:B------:R-:W-:Y:S02]  /*3d30*/  @!UPT UIADD3 URZ, URZ, URZ, URZ ;  /* 0x0000003f3f3ff290 */ /* 0x000fe4000fffe03f */
[----:B------:R1:W5:Y:S04]  /*3d40*/  @!P0 LDG.E.64 R20, [R8.64+0x20] ;  /* 0x0000200808148981 */ /* 0x000368000c1e1b00 */
[----:B------:R1:W5:Y:S02]  /*3d50*/  @!P0 LDG.E.64 R48, [R4.64+0x20] ;  /* 0x0000200804308981 */ /* 0x000364000c1e1b00 */
.L_x_813:
[----:B------:R-:W-:Y:S05]  /*3d60*/  BSYNC B0 ;  /* 0x0000000000007941 */ /* 0x000fea0003800000 */
.L_x_812:
        /* <DEDUP_REMOVED lines=17> */
[----:B------:R-:W1:Y:S11]  /*3e80*/  LDS.128 R8, [R80+0x2800] ;  /* 0x0028000050087984 */ /* 0x000e760000000c00 */
[----:B------:R-:W-:Y:S01]  /*3e90*/  @!UPT UIADD3 URZ, URZ, URZ, URZ ;  /* 0x0000003f3f3ff290 */ /* 0x000fe2000fffe03f */
        /* <DEDUP_REMOVED lines=49> */
.L_x_817:
[----:B------:R-:W-:Y:S05]  /*41b0*/  BSYNC B0 ;  /* 0x0000000000007941 */ /* 0x000fea0003800000 */
.L_x_816:
[----:B------:R-:W-:Y:S11]  /*41c0*/  ISETP.NE.AND P0, PT, R91, RZ, PT ;  /* 0x000000ff5b00720c */ /* 0x000ff60003f05270 */
[----:B------:R-:W-:Y:S02]  /*41d0*/  @!UPT UIADD3 URZ, URZ, URZ, URZ ;  /* 0x0000003f3f3ff290 */ /* 0x000fe4000fffe03f */
[----:B------:R-:W-:-:S05]  /*41e0*/  @P0 BRA `(.L_x_815) ;  /* 0x0000034000000947 */ /* 0x000fca0003800000 */
[----:B------:R-:W-:Y:S01]  /*41f0*/  ISETP.GE.AND P0, PT, R26, c[0x0][0x27c], PT ;  /* 0x00009f001a007a0c */ /* 0x000fe20003f06270 */
[----:B-1----:R-:W1:Y:S11]  /*4200*/  LDS.128 R8, [R81+0x2800] ;  /* 0x0028000051087984 */ /* 0x002e760000000c00 */
        /* <DEDUP_REMOVED lines=50> */
.L_x_815:
[----:B------:R-:W-:Y:S05]  /*4530*/  BSYNC B1 ;  /* 0x0000000000017941 */ /* 0x000fea0003800000 */
.L_x_814:
[----:B------:R-:W-:Y:S01]  /*4540*/  BSSY B1, `(.L_x_818) ;  /* 0x0000070000017945 */ /* 0x000fe20003800000 */
[----:B------:R-:W-:-:S05]  /*4550*/  @P3 BRA `(.L_x_819) ;  /* 0x000006e000003947 */ /* 0x000fca0003800000 */
[----:B------:R-:W-:Y:S01]  /*4560*/  BSSY B0, `(.L_x_820) ;  /* 0x0000036000007945 */ /* 0x000fe20003800000 */
        /* <DEDUP_REMOVED lines=53> */
.L_x_821:
[----:B------:R-:W-:Y:S05]  /*48c0*/  BSYNC B0 ;  /* 0x0000000000007941 */ /* 0x000fea0003800000 */
.L_x_820:
        /* <DEDUP_REMOVED lines=55> */
.L_x_819:
[----:B------:R-:W-:Y:S05]  /*4c40*/  BSYNC B1 ;  /* 0x0000000000017941 */ /* 0x000fea0003800000 */
.L_x_818:
        /* <DEDUP_REMOVED lines=55> */
.L_x_824:
[----:B------:R-:W-:Y:S05]  /*4fc0*/  BSYNC B0 ;  /* 0x0000000000007941 */ /* 0x000fea0003800000 */
.L_x_823:
        /* <DEDUP_REMOVED lines=56> */
.L_x_807:
        /* <DEDUP_REMOVED lines=13> */
[C---:B------:R-:W-:Y:S02]  /*5420*/  @!P2 IADD3.X R5, R109.reuse, R32, R154, P1, P0 ;  /* 0x000000206d05a210 */ /* 0x040fe40000fe049a */
[----:B------:R-:W-:Y:S04]  /*5430*/  @!P2 IADD3 R3, P1, P0, R94, R10, R176 ;  /* 0x0000000a5e03a210 */ /* 0x000fe8000783e0b0 */
[----:B------:R-:W-:Y:S02]  /*5440*/  @!P2 IADD3.X R8, R108, R36, R155, P1, P0 ;  /* 0x000000246c08a210 */ /* 0x000fe40000fe049b */
[----:B------:R-:W-:Y:S04]  /*5450*/  ISETP.GE.AND P0, PT, R146, R66, PT ;  /* 0x000000429200720c */ /* 0x000fe80003f06270 */
[----:B------:R-:W-:Y:S11]  /*5460*/  ISETP.GE.OR P1, PT, R28, c[0x0][0x27c], P0 ;  /* 0x00009f001c007a0c */ /* 0x000ff60000726670 */
[----:B------:R-:W-:Y:S02]  /*5470*/  @!UPT UIADD3 URZ, URZ, URZ, URZ ;  /* 0x0000003f3f3ff290 */ /* 0x000fe4000fffe03f */
        /* <DEDUP_REMOVED lines=17> */
[----:B------:R1:W4:Y:S08]  /*5590*/  @!P1 LDG.E.128 R56, [R6.64] ;  /* 0x0000000806389981 */ /* 0x000330000c1e1d00 */
[----:B---3--:R-:W-:Y:S05]  /*55a0*/  @!P0 IADD3 R2, P1, R96, R30, RZ ;  /* 0x0000001e60028210 */ /* 0x008fea0007f3e0ff */
[----:B------:R-:W-:Y:S01]  /*55b0*/  @!P0 IMAD.X R3, R32, 0x1, R109, P1 ;  /* 0x0000000120038824 */ /* 0x000fe200008e066d */
[C---:B-1----:R-:W-:Y:S04]  /*55c0*/  @!P0 LEA R8, P1, R2.reuse, c[0x0][0x270], 0x1 ;  /* 0x00009c0002088a11 */ /* 0x042fe800078208ff */
[----:B------:R-:W-:Y:S02]  /*55d0*/  @!P0 LEA.HI.X R9, R2, c[0x0][0x274], R3, 0x1, P1 ;  /* 0x00009d0002098a11 */ /* 0x000fe400008f0c03 */
[----:B------:R-:W-:Y:S01]  /*55e0*/  @!P0 IADD3 R3, P1, R94, R10, RZ ;  /* 0x0000000a5e038210 */ /* 0x000fe20007f3e0ff */
[----:B------:R-:W-:Y:S04]  /*55f0*/  CS2R R6, SRZ ;  /* 0x0000000000067805 */ /* 0x000fe8000001ff00 */
[----:B------:R-:W-:Y:S01]  /*5600*/  @!P0 IMAD.X R4, R36, 0x1, R108, P1 ;  /* 0x0000000124048824 */ /* 0x000fe200008e066c */
[C---:B------:R-:W-:Y:S01]  /*5610*/  @!P0 LEA R2, P1, R3.reuse, c[0x0][0x288], 0x1 ;  /* 0x0000a20003028a11 */ /* 0x040fe200078208ff */
[----:B------:R-:W-:Y:S03]  /*5620*/  CS2R R36, SRZ ;  /* 0x0000000000247805 */ /* 0x000fe6000001ff00 */
[----:B------:R-:W-:Y:S02]  /*5630*/  @!P0 LEA.HI.X R3, R3, c[0x0][0x28c], R4, 0x1, P1 ;  /* 0x0000a30003038a11 */ /* 0x000fe400008f0c04 */
[----:B------:R-:W-:Y:S01]  /*5640*/  CS2R R4, SRZ ;  /* 0x0000000000047805 */ /* 0x000fe2000001ff00 */
[----:B------:R-:W-:Y:S02]  /*5650*/  ISETP.GE.AND P1, PT, R28, c[0x0][0x27c], PT ;  /* 0x00009f001c007a0c */ /* 0x000fe40003f26270 */
[----:B------:R1:W5:Y:S08]  /*5660*/  @!P0 LDG.E.128 R36, [R2.64] ;  /* 0x0000000802248981 */ /* 0x000370000c1e1d00 */
[----:B------:R2:W5:Y:S01]  /*5670*/  @!P0 LDG.E.128 R4, [R8.64] ;  /* 0x0000000808048981 */ /* 0x000562000c1e1d00 */
[----:B------:R-:W-:Y:S01]  /*5680*/  ISETP.GE.OR P0, PT, R82, R66, P6 ;  /* 0x000000425200720c */ /* 0x000fe20003706670 */
        /* <DEDUP_REMOVED lines=25> */
[----:B------:R-:W-:Y:S01]  /*5820*/  IADD3 R2, P0, R182, R64, RZ ;  /* 0x00000040b6027210 */ /* 0x000fe20007f1e0ff */
        /* <DEDUP_REMOVED lines=117> */
.L_x_826:
[----:B------:R-:W-:Y:S05]  /*5f80*/  BSYNC B0 ;  /* 0x0000000000007941 */ /* 0x000fea0003800000 */
.L_x_825:
[----:B------:R-:W-:Y:S01]  /*5f90*/  ISETP.GE.OR P0, PT, R139, R66, P6 ;  /* 0x000000428b00720c */ /* 0x000fe20003706670 */
[----:B------:R-:W-:Y:S01]  /*5fa0*/  @!UPT UIADD3 URZ, URZ, URZ, URZ ;  /* 0x0000003f3f3ff290 */ /* 0x000fe2000fffe03f */
[----:B------:R-:W-:Y:S11]  /*5fb0*/  BSSY B0, `(.L_x_827) ;  /* 0x0000071000007945 */ /* 0x000ff60003800000 */
        /* <DEDUP_REMOVED lines=112> */
.L_x_828:
[----:B------:R-:W-:Y:S05]  /*66c0*/  BSYNC B0 ;  /* 0x0000000000007941 */ /* 0x000fea0003800000 */
.L_x_827:
[----:B-1----:R-:W-:Y:S05]  /*66d0*/  IADD3 R51, P0, R178, R64, RZ ;  /* 0x00000040b2337210 */ /* 0x002fea0007f1e0ff */
[----:B------:R-:W-:Y:S01]  /*66e0*/  IMAD.X R50, R68, 0x1, R126, P0 ;  /* 0x0000000144327824 */ /* 0x000fe200000e067e */
[----:B------:R-:W-:Y:S11]  /*66f0*/  ISETP.GE.OR P0, PT, R146, R66, P6 ;  /* 0x000000429200720c */ /* 0x000ff60003706670 */
[----:B------:R-:W-:Y:S02]  /*6700*/  @!UPT UIADD3 URZ, URZ, URZ, URZ ;  /* 0x0000003f3f3ff290 */ /* 0x000fe4000fffe03f */
[----:B------:R-:W-:-:S05]  /*6710*/  @P0 BRA `(.L_x_822) ;  /* 0x000008b000000947 */ /* 0x000fca0003800000 */
[----:B------:R-:W-:Y:S01]  /*6720*/  IADD3 R2, P2, P0, R84, R51, R104 ;  /* 0x0000003354027210 */ /* 0x000fe2000785e068 */
[----:B------:R-:W1:Y:S01]  /*6730*/  LDS.128 R12, [R118+0x2900] ;  /* 0x00290000760c7984 */ /* 0x000e620000000c00 */
[----:B-----5:R-:W-:Y:S02]  /*6740*/  @!P1 SHF.R.U64 R6, R56, 0x10, R57 ;  /* 0x0000001038069819 */ /* 0x020fe40000001239 */
[----:B------:R-:W-:Y:S02]  /*6750*/  IADD3.X R3, R88, R50, R106, P2, P0 ;  /* 0x0000003258037210 */ /* 0x000fe400017e046a */
[----:B------:R-:W-:Y:S02]  /*6760*/  LEA R48, P0, R2, c[0x0][0x1c8], 0x1 ;  /* 0x0000720002307a11 */ /* 0x000fe400078008ff */
[----:B------:R-:W-:Y:S01]  /*6770*/  @!P1 PRMT R17, R62, 0x5410, R6 ;  /* 0x000054103e119816 */ /* 0x000fe20000000006 */
[----:B------:R-:W2:Y:S01]  /*6780*/  LDS.128 R36, [R122+0x2900] ;  /* 0x002900007a247984 */ /* 0x000ea20000000c00 */
[----:B------:R-:W-:Y:S02]  /*6790*/  LEA.HI.X R49, R2, c[0x0][0x1cc], R3, 0x1, P0 ;  /* 0x0000730002317a11 */ /* 0x000fe400000f0c03 */
[----:B------:R-:W-:Y:S02]  /*67a0*/  @!P1 SHF.R.U32.HI R9, RZ, 0x10, R59 ;  /* 0x00000010ff099819 */ /* 0x000fe4000001163b */
[----:B------:R-:W-:Y:S02]  /*67b0*/  @!P1 SHF.R.U32.HI R7, RZ, 0x10, R57 ;  /* 0x00000010ff079819 */ /* 0x000fe40000011639 */
[--C-:B------:R-:W-:Y:S02]  /*67c0*/  @!P1 SHF.R.U64 R2, R20, 0x10, R21.reuse ;  /* 0x0000001014029819 */ /* 0x100fe40000001215 */
[----:B------:R-:W-:Y:S02]  /*67d0*/  @!P1 SHF.R.U32.HI R3, RZ, 0x10, R21 ;  /* 0x00000010ff039819 */ /* 0x000fe40000011615 */
[----:B------:R-:W-:Y:S01]  /*67e0*/  @!P1 PRMT R16, R62, 0x5432, R7 ;  /* 0x000054323e109816 */ /* 0x000fe20000000007 */
[----:B------:R-:W-:Y:S01]  /*67f0*/  @!P1 IMAD.U32 R7, R17, 0x10000, RZ ;  /* 0x0001000011079824 */ /* 0x000fe200078e00ff */
[----:B------:R-:W-:Y:S02]  /*6800*/  @!P1 SHF.R.U64 R11, R58, 0x10, R59 ;  /* 0x000000103a0b9819 */ /* 0x000fe4000000123b */
[----:B------:R-:W-:Y:S01]  /*6810*/  @!P1 SHF.R.U64 R4, R22, 0x10, R23 ;  /* 0x0000001016049819 */ /* 0x000fe20000001217 */
[----:B------:R-:W-:Y:S01]  /*6820*/  @!P1 IMAD.U32 R18, R16, 0x10000, RZ ;  /* 0x0001000010129824 */ /* 0x000fe200078e00ff */
[C---:B------:R-:W-:Y:S02]  /*6830*/  @!P1 PRMT R22, R63.reuse, 0x5410, R9 ;  /* 0x000054103f169816 */ /* 0x040fe40000000009 */
[----:B------:R-:W-:Y:S02]  /*6840*/  @!P1 SHF.R.U32.HI R5, RZ, 0x10, R23 ;  /* 0x00000010ff059819 */ /* 0x000fe40000011617 */
[----:B------:R-:W-:Y:S02]  /*6850*/  @!P1 PRMT R27, R63, 0x5432, R11 ;  /* 0x000054323f1b9816 */ /* 0x000fe4000000000b */
[C---:B------:R-:W-:Y:S02]  /*6860*/  @!P1 PRMT R11, R32.reuse, 0x5432, R4 ;  /* 0x00005432200b9816 */ /* 0x040fe40000000004 */
[----:B------:R-:W-:Y:S02]  /*6870*/  @!P1 PRMT R10, R32, 0x5410, R5 ;  /* 0x00005410200a9816 */ /* 0x000fe40000000005 */
[----:B------:R-:W-:Y:S02]  /*6880*/  @!P1 LOP3.LUT R34, R22, 0xffff0000, RZ, 0xc0, !PT ;  /* 0xffff000016229812 */ /* 0x000fe400078ec0ff */
[C---:B------:R-:W-:Y:S02]  /*6890*/  @!P1 PRMT R8, R31.reuse, 0x5432, R2 ;  /* 0x000054321f089816 */ /* 0x040fe40000000002 */
[----:B------:R-:W-:Y:S01]  /*68a0*/  @!P1 PRMT R6, R31, 0x5410, R3 ;  /* 0x000054101f069816 */ /* 0x000fe20000000003 */
[----:B-1----:R-:W-:Y:S01]  /*68b0*/  @!P1 IMAD.U32 R2, R12, 0x10000, RZ ;  /* 0x000100000c029824 */ /* 0x002fe200078e00ff */
[C---:B------:R-:W-:Y:S01]  /*68c0*/  @!P1 SHF.L.U32 R3, R8.reuse, 0x10, RZ ;  /* 0x0000001008039819 */ /* 0x040fe200000006ff */
[----:B------:R-:W-:Y:S01]  /*68d0*/  @!P1 IMAD.U32 R4, R13, 0x10000, RZ ;  /* 0x000100000d049824 */ /* 0x000fe200078e00ff */
[----:B------:R-:W-:Y:S01]  /*68e0*/  @!P1 LOP3.LUT R8, R8, 0xffff0000, RZ, 0xc0, !PT ;  /* 0xffff000008089812 */ /* 0x000fe200078ec0ff */
[----:B------:R-:W-:Y:S01]  /*68f0*/  @!P1 FMUL.FTZ R20, R2, R7 ;  /* 0x0000000702149220 */ /* 0x000fe20000410000 */
[----:B------:R-:W-:Y:S01]  /*6900*/  @!P1 SHF.L.U32 R31, R22, 0x10, RZ ;  /* 0x00000010161f9819 */ /* 0x000fe200000006ff */
[C---:B------:R-:W-:Y:S01]  /*6910*/  @!P1 IMAD.U32 R5, R6.reuse, 0x10000, RZ ;  /* 0x0001000006059824 */ /* 0x040fe200078e00ff */
[----:B------:R-:W-:Y:S01]  /*6920*/  @!P1 LOP3.LUT R6, R6, 0xffff0000, RZ, 0xc0, !PT ;  /* 0xffff000006069812 */ /* 0x000fe200078ec0ff */
[----:B--2---:R-:W-:Y:S01]  /*6930*/  @!P1 IMAD.U32 R9, R36, 0x10000, RZ ;  /* 0x0001000024099824 */ /* 0x004fe200078e00ff */
[----:B------:R-:W-:Y:S01]  /*6940*/  @!P1 SHF.L.U32 R19, R37, 0x10, RZ ;  /* 0x0000001025139819 */ /* 0x000fe200000006ff */
[-C--:B------:R-:W-:Y:S01]  /*6950*/  @!P1 FMUL.FTZ R2, R2, R3.reuse ;  /* 0x0000000302029220 */ /* 0x080fe20000410000 */
[----:B------:R-:W-:Y:S01]  /*6960*/  @!P1 LOP3.LUT R35, R39, 0xffff0000, RZ, 0xc0, !PT ;  /* 0xffff000027239812 */ /* 0x000fe200078ec0ff */
[----:B------:R-:W-:Y:S01]  /*6970*/  @!P1 FMUL.FTZ R21, R4, R18 ;  /* 0x0000001204159220 */ /* 0x000fe20000410000 */
[----:B------:R-:W-:Y:S01]  /*6980*/  @!P1 LOP3.LUT R30, R38, 0xffff0000, RZ, 0xc0, !PT ;  /* 0xffff0000261e9812 */ /* 0x000fe200078ec0ff */
        /* <DEDUP_REMOVED lines=8> */
[----:B------:R-:W-:Y:S01]  /*6a10*/  @!P1 IMAD.U32 R32, R39, 0x10000, RZ ;  /* 0x0001000027209824 */ /* 0x000fe200078e00ff */
[----:B------:R-:W-:Y:S02]  /*6a20*/  @!P1 LOP3.LUT R7, R12, 0xffff0000, RZ, 0xc0, !PT ;  /* 0xffff00000c079812 */ /* 0x000fe400078ec0ff */
[----:B------:R-:W-:Y:S02]  /*6a30*/  @!P1 LOP3.LUT R3, R13, 0xffff0000, RZ, 0xc0, !PT ;  /* 0xffff00000d039812 */ /* 0x000fe400078ec0ff */
[----:B------:R-:W-:Y:S01]  /*6a40*/  ISETP.GE.AND P0, PT, R83, c[0x0][0x1d4], PT ;  /* 0x0000750053007a0c */ /* 0x000fe20003f06270 */
[----:B------:R-:W-:Y:S02]  /*6a50*/  @!P1 FMUL.FTZ R23, R7, R16 ;  /* 0x0000001007179220 */ /* 0x000fe40000410000 */
[C---:B------:R-:W-:Y:S02]  /*6a60*/  @!P1 FMUL.FTZ R9, R3.reuse, R20 ;  /* 0x0000001403099220 */ /* 0x040fe40000410000 */
[-C--:B------:R-:W-:Y:S02]  /*6a70*/  @!P1 FMUL.FTZ R5, R3, R6.reuse ;  /* 0x0000000603059220 */ /* 0x080fe40000410000 */
[----:B------:R-:W-:Y:S01]  /*6a80*/  @!P1 FFMA.FTZ R46, R21, R6, -R9 ;  /* 0x00000006152e9223 */ /* 0x000fe20000010809 */
[C---:B------:R-:W-:Y:S01]  /*6a90*/  @!P1 LOP3.LUT R9, R15.reuse, 0xffff0000, RZ, 0xc0, !PT ;  /* 0xffff00000f099812 */ /* 0x040fe200078ec0ff */
[----:B------:R-:W-:Y:S02]  /*6aa0*/  @!P1 IMAD.U32 R6, R15, 0x10000, RZ ;  /* 0x000100000f069824 */ /* 0x000fe400078e00ff */
[-C--:B------:R-:W-:Y:S02]  /*6ab0*/  @!P1 FMUL.FTZ R3, R7, R8.reuse ;  /* 0x0000000807039220 */ /* 0x080fe40000410000 */
[C---:B------:R-:W-:Y:S01]  /*6ac0*/  @!P1 IMAD.U32 R7, R10.reuse, 0x10000, RZ ;  /* 0x000100000a079824 */ /* 0x040fe200078e00ff */
[----:B------:R-:W-:Y:S01]  /*6ad0*/  @!P1 LOP3.LUT R10, R10, 0xffff0000, RZ, 0xc0, !PT ;  /* 0xffff00000a0a9812 */ /* 0x000fe200078ec0ff */
[----:B------:R-:W-:Y:S02]  /*6ae0*/  @!P1 FFMA.FTZ R45, R17, R8, -R23 ;  /* 0x00000008112d9223 */ /* 0x000fe40000010817 */
[C---:B------:R-:W-:Y:S02]  /*6af0*/  @!P1 FMUL.FTZ R22, R6.reuse, R31 ;  /* 0x0000001f06169220 */ /* 0x040fe40000410000 */
[C---:B------:R-:W-:Y:S02]  /*6b00*/  @!P1 FMUL.FTZ R23, R9.reuse, R34 ;  /* 0x0000002209179220 */ /* 0x040fe40000410000 */
[-C--:B------:R-:W-:Y:S01]  /*6b10*/  @!P1 FMUL.FTZ R8, R6, R7.reuse ;  /* 0x0000000706089220 */ /* 0x080fe20000410000 */
[----:B------:R-:W-:Y:S01]  /*6b20*/  @!P1 SHF.L.U32 R6, R14, 0x10, RZ ;  /* 0x000000100e069819 */ /* 0x000fe200000006ff */
        /* <DEDUP_REMOVED lines=11> */
[----:B------:R-:W-:Y:S01]  /*6be0*/  @!P1 FFMA.FTZ R43, R23, R7, -R40 ;  /* 0x00000007172b9223 */ /* 0x000fe20000010828 */
[----:B------:R-:W-:Y:S01]  /*6bf0*/  @!P1 F2FP.BF16.PACK_AB R40, R46, R47 ;  /* 0x0000002f2e28923e */ /* 0x000fe200000010ff */
[----:B------:R-:W-:Y:S02]  /*6c00*/  @!P1 FFMA.FTZ R41, R30, R11, -R41 ;  /* 0x0000000b1e299223 */ /* 0x000fe40000010829 */
[----:B------:R-:W-:Y:S02]  /*6c10*/  @!P1 FMUL.FTZ R6, R6, R7 ;  /* 0x0000000706069220 */ /* 0x000fe40000410000 */
[----:B------:R-:W-:Y:S01]  /*6c20*/  @!P1 FMUL.FTZ R7, R10, R11 ;  /* 0x0000000b0a079220 */ /* 0x000fe20000410000 */
[----:B------:R-:W-:Y:S01]  /*6c30*/  @!P1 F2FP.BF16.PACK_AB R11, R41, R43 ;  /* 0x0000002b290b923e */ /* 0x000fe200000010ff */
[----:B------:R-:W-:Y:S01]  /*6c40*/  @!P1 FFMA.FTZ R3, R16, R17, R3 ;  /* 0x0000001110039223 */ /* 0x000fe20000010003 */
[----:B------:R-:W-:Y:S01]  /*6c50*/  @!P1 F2FP.BF16.PACK_AB R17, R45, R52 ;  /* 0x000000342d11923e */ /* 0x000fe200000010ff */
[----:B------:R-:W-:Y:S01]  /*6c60*/  @!P1 IMAD.MOV.U32 R37, RZ, RZ, R40 ;  /* 0x000000ffff259224 */ /* 0x000fe200078e0028 */
[----:B------:R-:W-:Y:S01]  /*6c70*/  @!P1 F2FP.BF16.PACK_AB R16, R42, R44 ;  /* 0x0000002c2a10923e */ /* 0x000fe200000010ff */
[----:B------:R-:W-:Y:S01]  /*6c80*/  @!P1 IMAD.MOV.U32 R38, RZ, RZ, R11 ;  /* 0x000000ffff269224 */ /* 0x000fe200078e000b */
[----:B------:R-:W-:Y:S01]  /*6c90*/  @!P1 MOV R36, R17 ;  /* 0x0000001100249202 */ /* 0x000fe20000000f00 */
[----:B------:R-:W-:Y:S01]  /*6ca0*/  @!P1 FFMA.FTZ R4, R18, R19, R4 ;  /* 0x0000001312049223 */ /* 0x000fe20000010004 */
[----:B------:R-:W-:Y:S01]  /*6cb0*/  @!P1 MOV R39, R16 ;  /* 0x0000001000279202 */ /* 0x000fe20000000f00 */
[----:B------:R-:W-:Y:S01]  /*6cc0*/  @!P1 FFMA.FTZ R5, R20, R21, R5 ;  /* 0x0000001514059223 */ /* 0x000fe20000010005 */
[----:B------:R-:W-:Y:S01]  /*6cd0*/  @!P1 F2FP.BF16.PACK_AB R10, R3, R2 ;  /* 0x00000002030a923e */ /* 0x000fe200000010ff */
[----:B------:R-:W-:Y:S02]  /*6ce0*/  @!P1 FFMA.FTZ R6, R22, R23, R6 ;  /* 0x0000001716069223 */ /* 0x000fe40000010006 */
[----:B------:R-:W-:Y:S01]  /*6cf0*/  @!P1 FFMA.FTZ R7, R27, R30, R7 ;  /* 0x0000001e1b079223 */ /* 0x000fe20000010007 */
[----:B------:R1:W-:Y:S01]  /*6d00*/  STG.E.128 [R48.64], R36 ;  /* 0x0000002430007986 */ /* 0x0003e2000c101d08 */
[----:B------:R-:W-:Y:S01]  /*6d10*/  @!P1 FFMA.FTZ R8, R31, R32, R8 ;  /* 0x000000201f089223 */ /* 0x000fe20000010008 */
[----:B------:R-:W-:Y:S01]  /*6d20*/  @!P1 F2FP.BF16.PACK_AB R4, R5, R4 ;  /* 0x000000040504923e */ /* 0x000fe200000010ff */
        /* <DEDUP_REMOVED lines=14> */
.L_x_806:
[----:B------:R-:W-:Y:S01]  /*6e10*/  ISETP.NE.AND P1, PT, R91, RZ, PT ;  /* 0x000000ff5b00720c */ /* 0x000fe20003f25270 */
[----:B------:R-:W-:Y:S01]  /*6e20*/  IMAD R2, R33, -0x50, R0 ;  /* 0xffffffb021027824 */ /* 0x000fe200078e0200 */
[----:B------:R-:W-:Y:S04]  /*6e30*/  BSSY B0, `(.L_x_829) ;  /* 0x0000009000007945 */ /* 0x000fe80003800000 */
[----:B------:R-:W-:Y:S04]  /*6e40*/  IMNMX R2, R2, 0x50, PT ;  /* 0x0000005002027817 */ /* 0x000fe80003800200 */
[----:B------:R-:W-:Y:S11]  /*6e50*/  ISETP.GE.AND P0, PT, R82, R2, PT ;  /* 0x000000025200720c */ /* 0x000ff60003f06270 */
[----:B------:R-:W-:Y:S02]  /*6e60*/  @!UPT UIADD3 URZ, URZ, URZ, URZ ;  /* 0x0000003f3f3ff290 */ /* 0x000fe4000fffe03f */
[----:B------:R-:W-:-:S05]  /*6e70*/  @P0 BRA `(.L_x_830) ;  /* 0x0000004000000947 */ /* 0x000fca0003800000 */
[----:B------:R-:W1:Y:S04]  /*6e80*/  @!P6 LDS.128 R8, [R80+0x2800] ;  /* 0x002800005008e984 */ /* 0x000e680000000c00 */
[----:B------:R-:W2:Y:S04]  /*6e90*/  @!P1 LDS.128 R4, [R81+0x2800] ;  /* 0x0028000051049984 */ /* 0x000ea80000000c00 */
[----:B-1----:R1:W-:Y:S04]  /*6ea0*/  @!P6 STG.E.128 [R54.64], R8 ;  /* 0x000000083600e986 */ /* 0x0023e8000c101d08 */
[----:B--2---:R1:W-:Y:S02]  /*6eb0*/  @!P1 STG.E.128 [R54.64+0x40], R4 ;  /* 0x0000400436009986 */ /* 0x0043e4000c101d08 */
.L_x_830:
[----:B------:R-:W-:Y:S05]  /*6ec0*/  BSYNC B0 ;  /* 0x0000000000007941 */ /* 0x000fea0003800000 */
.L_x_829:
[----:B------:R-:W-:Y:S01]  /*6ed0*/  ISETP.GE.AND P0, PT, R139, R2, PT ;  /* 0x000000028b00720c */ /* 0x000fe20003f06270 */
[----:B------:R-:W-:Y:S01]  /*6ee0*/  @!UPT UIADD3 URZ, URZ, URZ, URZ ;  /* 0x0000003f3f3ff290 */ /* 0x000fe2000fffe03f */
[----:B------:R-:W-:Y:S11]  /*6ef0*/  BSSY B0, `(.L_x_831) ;  /* 0x0000006000007945 */ /* 0x000ff60003800000 */
[----:B------:R-:W-:-:S05]  /*6f00*/  @P0 BRA `(.L_x_832) ;  /* 0x0000004000000947 */ /* 0x000fca0003800000 */
[----:B-1----:R-:W1:Y:S04]  /*6f10*/  @!P6 LDS.128 R8, [R80+0x3800] ;  /* 0x003800005008e984 */ /* 0x002e680000000c00 */
[----:B------:R-:W2:Y:S04]  /*6f20*/  @!P1 LDS.128 R4, [R81+0x3800] ;  /* 0x0038000051049984 */ /* 0x000ea80000000c00 */
[----:B-1----:R1:W-:Y:S04]  /*6f30*/  @!P6 STG.E.128 [R60.64], R8 ;  /* 0x000000083c00e986 */ /* 0x0023e8000c101d08 */
[----:B--2---:R1:W-:Y:S02]  /*6f40*/  @!P1 STG.E.128 [R60.64+0x40], R4 ;  /* 0x000040043c009986 */ /* 0x0043e4000c101d08 */
.L_x_832:
[----:B------:R-:W-:Y:S05]  /*6f50*/  BSYNC B0 ;  /* 0x0000000000007941 */ /* 0x000fea0003800000 */
.L_x_831:
[----:B------:R-:W-:Y:S11]  /*6f60*/  ISETP.GE.AND P0, PT, R146, R2, PT ;  /* 0x000000029200720c */ /* 0x000ff60003f06270 */
[----:B------:R-:W-:Y:S02]  /*6f70*/  @!UPT UIADD3 URZ, URZ, URZ, URZ ;  /* 0x0000003f3f3ff290 */ /* 0x000fe4000fffe03f */
[----:B------:R-:W-:-:S05]  /*6f80*/  @P0 BRA `(.L_x_822) ;  /* 0x0000004000000947 */ /* 0x000fca0003800000 */
[----:B-1----:R-:W1:Y:S04]  /*6f90*/  @!P6 LDS.128 R8, [R80+0x4800] ;  /* 0x004800005008e984 */ /* 0x002e680000000c00 */
[----:B------:R-:W2:Y:S04]  /*6fa0*/  @!P1 LDS.128 R4, [R81+0x4800] ;  /* 0x0048000051049984 */ /* 0x000ea80000000c00 */
[----:B-1----:R1:W-:Y:S04]  /*6fb0*/  @!P6 STG.E.128 [R62.64], R8 ;  /* 0x000000083e00e986 */ /* 0x0023e8000c101d08 */
[----:B--2---:R1:W-:Y:S02]  /*6fc0*/  @!P1 STG.E.128 [R62.64+0x40], R4 ;  /* 0x000040043e009986 */ /* 0x0043e4000c101d08 */
.L_x_822:
[----:B------:R-:W-:Y:S05]  /*6fd0*/  BSYNC B2 ;  /* 0x0000000000027941 */ /* 0x000fea0003800000 */
.L_x_805:
[----:B--2---:R-:W-:Y:S01]  /*6fe0*/  IMAD R2, R89, 0x50, RZ ;  /* 0x0000005059027824 */ /* 0x004fe200078e02ff */
[----:B------:R-:W-:Y:S01]  /*6ff0*/  BSSY B0, `(.L_x_833) ;  /* 0x000005e000007945 */ /* 0x000fe20003800000 */
[----:B------:R-:W-:Y:S04]  /*7000*/  IMAD.WIDE.U32 R16, R33, 0x50, RZ ;  /* 0x0000005021107825 */ /* 0x000fe800078e00ff */
[----:B------:R-:W-:Y:S01]  /*7010*/  IMAD.IADD R18, R17, 0x1, R2 ;  /* 0x0000000111127824 */ /* 0x000fe200078e0202 */
[----:B------:R-:W-:Y:S01]  /*7020*/  IADD3 R2, P0, R123, R16, RZ ;  /* 0x000000107b027210 */ /* 0x000fe20007f1e0ff */
[----:B------:R-:W-:Y:S04]  /*7030*/  IMAD R17, R33, -0x50, RZ ;  /* 0xffffffb021117824 */ /* 0x000fe800078e02ff */
[----:B------:R-:W-:Y:S01]  /*7040*/  IMAD.X R3, R18, 0x1, R132, P0 ;  /* 0x0000000112037824 */ /* 0x000fe200000e0684 */
[----:B-1---5:R-:W-:Y:S04]  /*7050*/  IADD3 R4, R113, R17, RZ ;  /* 0x0000001171047210 */ /* 0x022fe80007ffe0ff */
[C---:B------:R-:W-:Y:S02]  /*7060*/  ISETP.GE.AND P3, PT, R4.reuse, 0x11, PT ;  /* 0x000000110400780c */ /* 0x040fe40003f66270 */
[C---:B------:R-:W-:Y:S02]  /*7070*/  ISETP.GE.AND P4, PT, R4.reuse, 0x1, PT ;  /* 0x000000010400780c */ /* 0x040fe40003f86270 */
[C---:B------:R-:W-:Y:S02]  /*7080*/  ISETP.GE.AND P2, PT, R4.reuse, 0x21, PT ;  /* 0x000000210400780c */ /* 0x040fe40003f46270 */
[----:B------:R-:W-:Y:S07]  /*7090*/  ISETP.GE.AND P1, PT, R4, 0x31, PT ;  /* 0x000000310400780c */ /* 0x000fee0003f26270 */
        /* <DEDUP_REMOVED lines=22> */
[----:B------:R-:W-:Y:S03]  /*7200*/  @P2 MOV R6, R86 ;  /* 0x0000005600062202 */ /* 0x000fe60000000f00 */
        /* <DEDUP_REMOVED lines=15> */
[C---:B------:R-:W-:Y:S03]  /*7300*/  @P1 LEA R8, P5, R2.reuse, c[0x0][0x250], 0x1 ;  /* 0x0000940002081a11 */ /* 0x040fe600078a08ff */
        /* <DEDUP_REMOVED lines=9> */
[----:B------:R-:W-:Y:S02]  /*73a0*/  @P0 LEA.HI.X R5, R2, c[0x0][0x254], R3, 0x1, P5 ;  /* 0x0000950002050a11 */ /* 0x000fe400028f0c03 */
[----:B------:R-:W-:Y:S02]  /*73b0*/  ISETP.NE.AND P5, PT, R133, RZ, PT ;  /* 0x000000ff8500720c */ /* 0x000fe40003fa5270 */
[----:B------:R-:W-:Y:S04]  /*73c0*/  IADD3 R2, R17, R0, RZ ;  /* 0x0000000011027210 */ /* 0x000fe80007ffe0ff */
[----:B------:R-:W-:Y:S07]  /*73d0*/  IMNMX R7, R2, 0x50, PT ;  /* 0x0000005002077817 */ /* 0x000fee0003800200 */
[----:B------:R-:W-:Y:S01]  /*73e0*/  @!PT LDS RZ, [RZ] ;  /* 0x00000000fffff984 */ /* 0x000fe20000000800 */
[----:B------:R-:W-:Y:S01]  /*73f0*/  @!PT LDS RZ, [RZ] ;  /* 0x00000000fffff984 */ /* 0x000fe20000000800 */
[----:B------:R-:W-:Y:S01]  /*7400*/  @!PT LDS RZ, [RZ] ;  /* 0x00000000fffff984 */ /* 0x000fe20000000800 */
[----:B------:R1:W-:Y:S08]  /*7410*/  @P4 LDGSTS.E.BYPASS.LTC128B.128 [R219+0x100], [R14.64], !P5 ;  /* 0x001000000edb4fae */ /* 0x0003f0000e901d48 */
[----:B------:R2:W-:Y:S08]  /*7420*/  @P3 LDGSTS.E.BYPASS.LTC128B.128 [R219+0x900], [R12.64], !P5 ;  /* 0x009000000cdb3fae */ /* 0x0005f0000e901d48 */
[----:B------:R1:W-:Y:S01]  /*7430*/  @P2 LDGSTS.E.BYPASS.LTC128B.128 [R219+0x1100], [R10.64], !P5 ;  /* 0x011000000adb2fae */ /* 0x0003e2000e901d48 */
[----:B------:R-:W-:Y:S07]  /*7440*/  IADD3 R6, P2, R131, R16, RZ ;  /* 0x0000001083067210 */ /* 0x000fee0007f5e0ff */
[----:B------:R1:W-:Y:S08]  /*7450*/  @P1 LDGSTS.E.BYPASS.LTC128B.128 [R219+0x1900], [R8.64], !P5 ;  /* 0x0190000008db1fae */ /* 0x0003f0000e901d48 */
[----:B------:R1:W-:Y:S01]  /*7460*/  @P0 LDGSTS.E.BYPASS.LTC128B.128 [R219+0x2100], [R4.64], !P5 ;  /* 0x0210000004db0fae */ /* 0x0003e2000e901d48 */
[----:B------:R-:W-:Y:S01]  /*7470*/  ISETP.GE.AND P0, PT, R82, R7, PT ;  /* 0x000000075200720c */ /* 0x000fe20003f06270 */
[----:B--2---:R-:W-:Y:S06]  /*7480*/  IMAD.X R12, R18, 0x1, R130, P2 ;  /* 0x00000001120c7824 */ /* 0x004fec00010e0682 */
[----:B------:R-:W0:Y:S01]  /*7490*/  LDGDEPBAR ;  /* 0x00000000000079af */ /* 0x000e220000000000 */
[----:B------:R-:W-:Y:S07]  /*74a0*/  DEPBAR.LE SB0, 0x0 ;  /* 0x000080000000791a */ /* 0x000fee0000000000 */
[----:B------:R-:W-:Y:S06]  /*74b0*/  BAR.SYNC.DEFER_BLOCKING 0x0 ;  /* 0x0000000000007b1d */ /* 0x000fec0000010000 */
[----:B------:R-:W-:-:S05]  /*74c0*/  @P0 BRA `(.L_x_834) ;  /* 0x0000010000000947 */ /* 0x000fca0003800000 */
[----:B-1----:R-:W-:Y:S01]  /*74d0*/  MOV R5, R103 ;  /* 0x0000006700057202 */ /* 0x002fe20000000f00 */
[----:B------:R-:W-:Y:S02]  /*74e0*/  IMAD R2, R12, c[0x0][0x208], RZ ;  /* 0x000082000c027a24 */ /* 0x000fe400078e02ff */
[----:B------:R-:W-:Y:S02]  /*74f0*/  IMAD.MOV.U32 R4, RZ, RZ, R92 ;  /* 0x000000ffff047224 */ /* 0x000fe400078e005c */
[C---:B------:R-:W-:Y:S02]  /*7500*/  IMAD R2, R6.reuse, c[0x0][0x20c], R2 ;  /* 0x0000830006027a24 */ /* 0x040fe400078e0202 */
[----:B------:R-:W-:Y:S04]  /*7510*/  IMAD.WIDE.U32 R4, R6, c[0x0][0x208], R4 ;  /* 0x0000820006047a25 */ /* 0x000fe800078e0004 */
[----:B------:R-:W-:Y:S01]  /*7520*/  IMAD.IADD R3, R5, 0x1, R2 ;  /* 0x0000000105037824 */ /* 0x000fe200078e0202 */
[C---:B------:R-:W-:Y:S04]  /*7530*/  LEA R2, P0, R4.reuse, c[0x0][0x1f8], 0x1 ;  /* 0x00007e0004027a11 */ /* 0x040fe800078008ff */
[----:B------:R-:W-:Y:S02]  /*7540*/  LEA.HI.X R3, R4, c[0x0][0x1fc], R3, 0x1, P0 ;  /* 0x00007f0004037a11 */ /* 0x000fe400000f0c03 */
[----:B------:R-:W-:Y:S11]  /*7550*/  ISETP.GE.AND P0, PT, R28, c[0x0][0x1d4], PT ;  /* 0x000075001c007a0c */ /* 0x000ff60003f06270 */
[----:B------:R-:W-:Y:S02]  /*7560*/  @!UPT UIADD3 URZ, URZ, URZ, URZ ;  /* 0x0000003f3f3ff290 */ /* 0x000fe4000fffe03f */
[----:B------:R-:W1:Y:S04]  /*7570*/  @!P0 LDS.128 R8, [R80] ;  /* 0x0000000050088984 */ /* 0x000e680000000c00 */
[----:B-1----:R-:W-:Y:S01]  /*7580*/  @!P0 STG.E.128 [R2.64], R8 ;  /* 0x0000000802008986 */ /* 0x002fe2000c101d08 */
[----:B------:R-:W-:Y:S11]  /*7590*/  ISETP.GE.AND P0, PT, R102, c[0x0][0x1d4], PT ;  /* 0x0000750066007a0c */ /* 0x000ff60003f06270 */
[----:B------:R-:W-:Y:S02]  /*75a0*/  @!UPT UIADD3 URZ, URZ, URZ, URZ ;  /* 0x0000003f3f3ff290 */ /* 0x000fe4000fffe03f */
[----:B------:R-:W1:Y:S04]  /*75b0*/  @!P0 LDS.128 R8, [R81] ;  /* 0x0000000051088984 */ /* 0x000e680000000c00 */
[----:B-1----:R1:W-:Y:S02]  /*75c0*/  @!P0 STG.E.128 [R2.64+0x40], R8 ;  /* 0x0000400802008986 */ /* 0x0023e4000c101d08 */
.L_x_834:
[----:B-1----:R-:W-:Y:S05]  /*75d0*/  BSYNC B0 ;  /* 0x0000000000007941 */ /* 0x002fea0003800000 */
.L_x_833:
[----:B------:R-:W-:Y:S01]  /*75e0*/  ISETP.GE.AND P0, PT, R139, R7, PT ;  /* 0x000000078b00720c */ /* 0x000fe20003f06270 */
[----:B------:R-:W-:Y:S01]  /*75f0*/  @!UPT UIADD3 URZ, URZ, URZ, URZ ;  /* 0x0000003f3f3ff290 */ /* 0x000fe2000fffe03f */
[----:B------:R-:W-:Y:S11]  /*7600*/  BSSY B0, `(.L_x_835) ;  /* 0x0000014000007945 */ /* 0x000ff60003800000 */
[----:B------:R-:W-:-:S05]  /*7610*/  @P0 BRA `(.L_x_836) ;  /* 0x0000012000000947 */ /* 0x000fca0003800000 */
[----:B------:R-:W-:Y:S01]  /*7620*/  IADD3 R2, P0, R6, 0x20, RZ ;  /* 0x0000002006027810 */ /* 0x000fe20007f1e0ff */
[----:B------:R-:W-:Y:S01]  /*7630*/  IMAD.MOV.U32 R4, RZ, RZ, R92 ;  /* 0x000000ffff047224 */ /* 0x000fe200078e005c */
[----:B------:R-:W-:Y:S03]  /*7640*/  MOV R5, R103 ;  /* 0x0000006700057202 */ /* 0x000fe60000000f00 */
[----:B------:R-:W-:Y:S02]  /*7650*/  IMAD.X R3, RZ, RZ, R12, P0 ;  /* 0x000000ffff037224 */ /* 0x000fe400000e060c */
[C---:B------:R-:W-:Y:S04]  /*7660*/  IMAD.WIDE.U32 R4, R2.reuse, c[0x0][0x208], R4 ;  /* 0x0000820002047a25 */ /* 0x040fe800078e0004 */
[----:B------:R-:W-:Y:S04]  /*7670*/  IMAD R3, R3, c[0x0][0x208], RZ ;  /* 0x0000820003037a24 */ /* 0x000fe800078e02ff */
[----:B------:R-:W-:Y:S01]  /*7680*/  IMAD R3, R2, c[0x0][0x20c], R3 ;  /* 0x0000830002037a24 */ /* 0x000fe200078e0203 */
[C---:B------:R-:W-:Y:S03]  /*7690*/  LEA R2, P0, R4.reuse, c[0x0][0x1f8], 0x1 ;  /* 0x00007e0004027a11 */ /* 0x040fe600078008ff */
[----:B------:R-:W-:Y:S05]  /*76a0*/  IMAD.IADD R3, R5, 0x1, R3 ;  /* 0x0000000105037824 */ /* 0x000fea00078e0203 */
[----:B------:R-:W-:Y:S02]  /*76b0*/  LEA.HI.X R3, R4, c[0x0][0x1fc], R3, 0x1, P0 ;  /* 0x00007f0004037a11 */ /* 0x000fe400000f0c03 */
[----:B------:R-:W-:Y:S11]  /*76c0*/  ISETP.GE.AND P0, PT, R28, c[0x0][0x1d4], PT ;  /* 0x000075001c007a0c */ /* 0x000ff60003f06270 */
[----:B------:R-:W-:Y:S02]  /*76d0*/  @!UPT UIADD3 URZ, URZ, URZ, URZ ;  /* 0x0000003f3f3ff290 */ /* 0x000fe4000fffe03f */
[----:B------:R-:W1:Y:S04]  /*76e0*/  @!P0 LDS.128 R8, [R80+0x1000] ;  /* 0x0010000050088984 */ /* 0x000e680000000c00 */
[----:B-1----:R-:W-:Y:S01]  /*76f0*/  @!P0 STG.E.128 [R2.64], R8 ;  /* 0x0000000802008986 */ /* 0x002fe2000c101d08 */
[----:B------:R-:W-:Y:S11]  /*7700*/  ISETP.GE.AND P0, PT, R102, c[0x0][0x1d4], PT ;  /* 0x0000750066007a0c */ /* 0x000ff60003f06270 */
[----:B------:R-:W-:Y:S02]  /*7710*/  @!UPT UIADD3 URZ, URZ, URZ, URZ ;  /* 0x0000003f3f3ff290 */ /* 0x000fe4000fffe03f */
[----:B------:R-:W1:Y:S04]  /*7720*/  @!P0 LDS.128 R8, [R81+0x1000] ;  /* 0x0010000051088984 */ /* 0x000e680000000c00 */
[----:B-1----:R1:W-:Y:S02]  /*7730*/  @!P0 STG.E.128 [R2.64+0x40], R8 ;  /* 0x0000400802008986 */ /* 0x0023e4000c101d08 */
.L_x_836:
[----:B------:R-:W-:Y:S05]  /*7740*/  BSYNC B0 ;  /* 0x0000000000007941 */ /* 0x000fea0003800000 */
.L_x_835:
[----:B------:R-:W-:Y:S01]  /*7750*/  ISETP.GE.AND P0, PT, R146, R7, PT ;  /* 0x000000079200720c */ /* 0x000fe20003f06270 */
[----:B------:R-:W-:Y:S01]  /*7760*/  @!UPT UIADD3 URZ, URZ, URZ, URZ ;  /* 0x0000003f3f3ff290 */ /* 0x000fe2000fffe03f */
[----:B------:R-:W-:Y:S11]  /*7770*/  BSSY B0, `(.L_x_837) ;  /* 0x0000014000007945 */ /* 0x000ff60003800000 */
[----:B------:R-:W-:-:S05]  /*7780*/  @P0 BRA `(.L_x_838) ;  /* 0x0000012000000947 */ /* 0x000fca0003800000 */
[----:B-1----:R-:W-:Y:S01]  /*7790*/  IADD3 R2, P0, R6, 0x40, RZ ;  /* 0x0000004006027810 */ /* 0x002fe20007f1e0ff */
        /* <DEDUP_REMOVED lines=17> */
.L_x_838:
[----:B------:R-:W-:Y:S05]  /*78b0*/  BSYNC B0 ;  /* 0x0000000000007941 */ /* 0x000fea0003800000 */
.L_x_837:
[C---:B------:R-:W-:Y:S02]  /*78c0*/  ISETP.GT.AND P0, PT, R33.reuse, R129, PT ;  /* 0x000000812100720c */ /* 0x040fe40003f04270 */
[----:B------:R-:W-:Y:S11]  /*78d0*/  IADD3 R33, R33, -0x1, RZ ;  /* 0xffffffff21217810 */ /* 0x000ff60007ffe0ff */
[----:B-1----:R-:W-:Y:S01]  /*78e0*/  @P0 SHF.R.S32.HI R5, RZ, 0x1f, R33 ;  /* 0x0000001fff050819 */ /* 0x002fe20000011421 */
[----:B------:R-:W-:Y:S01]  /*78f0*/  @P0 IMAD R4, R171, R33, RZ ;  /* 0x00000021ab040224 */ /* 0x000fe200078e02ff */
[----:B------:R-:W-:Y:S01]  /*7900*/  @P0 SHF.L.U64.HI R10, R177, 0x1, R172 ;  /* 0x00000001b10a0819 */ /* 0x000fe200000102ac */
[----:B------:R-:W-:Y:S02]  /*7910*/  @P0 IMAD.MOV.U32 R2, RZ, RZ, R116 ;  /* 0x000000ffff020224 */ /* 0x000fe400078e0074 */
[----:B------:R-:W-:Y:S02]  /*7920*/  @P0 IMAD.MOV.U32 R3, RZ, RZ, R115 ;  /* 0x000000ffff030224 */ /* 0x000fe400078e0073 */
[-C--:B------:R-:W-:Y:S02]  /*7930*/  @P0 IMAD R4, R5, R148.reuse, R4 ;  /* 0x0000009405040224 */ /* 0x080fe400078e0204 */
[----:B------:R-:W-:Y:S04]  /*7940*/  @P0 IMAD.WIDE.U32 R2, R33, R148, R2 ;  /* 0x0000009421020225 */ /* 0x000fe800078e0002 */
[----:B------:R-:W-:Y:S01]  /*7950*/  @P0 IMAD.IADD R3, R3, 0x1, R4 ;  /* 0x0000000103030824 */ /* 0x000fe200078e0204 */
[C---:B------:R-:W-:Y:S01]  /*7960*/  @P0 LEA R8, P1, R2.reuse, c[0x0][0x220], 0x1 ;  /* 0x0000880002080a11 */ /* 0x040fe200078208ff */
[----:B------:R-:W-:Y:S03]  /*7970*/  @P0 IMAD.SHL.U32 R11, R177, 0x2, RZ ;  /* 0x00000002b10b0824 */ /* 0x000fe600078e00ff */
        /* <DEDUP_REMOVED lines=21> */
.L_x_804:
[----:B------:R-:W2:Y:S01]  /*7ad0*/  LDL R18, [R1+0x48] ;  /* 0x0000480001127983 */ /* 0x000ea20000100800 */
[----:B------:R-:W-:-:S03]  /*7ae0*/  IMAD.MOV.U32 R0, RZ, RZ, c[0x0][0x2c4] ;  /* 0x0000b100ff007624 */ /* 0x000fc600078e00ff */
[----:B-1----:R-:W3:Y:S04]  /*7af0*/  LDL R5, [R1+0x1c] ;  /* 0x00001c0001057983 */ /* 0x002ee80000100800 */
[----:B------:R-:W3:Y:S01]  /*7b00*/  LDL R2, [R1+0x20] ;  /* 0x0000200001027983 */ /* 0x000ee20000100800 */
[----:B------:R-:W-:Y:S01]  /*7b10*/  ISETP.NE.AND P3, PT, R0, 0x1, PT ;  /* 0x000000010000780c */ /* 0x000fe20003f65270 */
[----:B------:R-:W-:-:S05]  /*7b20*/  IMAD.MOV.U32 R4, RZ, RZ, c[0x0][0x32c] ;  /* 0x0000cb00ff047624 */ /* 0x000fca00078e00ff */
[----:B------:R-:W-:Y:S01]  /*7b30*/  ISETP.GE.AND P1, PT, R4, 0x1, PT ;  /* 0x000000010400780c */ /* 0x000fe20003f26270 */
[----:B------:R-:W-:Y:S01]  /*7b40*/  IMAD.IADD R11, R159, 0x1, R160 ;  /* 0x000000019f0b7824 */ /* 0x000fe200078e02a0 */
[----:B--2---:R-:W-:-:S05]  /*7b50*/  IADD3 R0, R18, 0x7f, RZ ;  /* 0x0000007f12007810 */ /* 0x004fca0007ffe0ff */
[----:B------:R-:W-:Y:S01]  /*7b60*/  @P3 IMAD.HI.U32 R3, R0, c[0x0][0x2c8], RZ ;  /* 0x0000b20000033a27 */ /* 0x000fe200078e00ff */
[----:B---3--:R-:W-:-:S04]  /*7b70*/  IADD3 R2, R2, 0x1, -R5 ;  /* 0x0000000102027810 */ /* 0x008fc80007ffe805 */
[----:B------:R-:W-:-:S05]  /*7b80*/  @P3 SHF.R.U32.HI R0, RZ, c[0x0][0x2cc], R3 ;  /* 0x0000b300ff003a19 */ /* 0x000fca0000011603 */
[----:B------:R-:W-:-:S05]  /*7b90*/  IMAD.IADD R0, R2, 0x1, R0 ;  /* 0x0000000102007824 */ /* 0x000fca00078e0200 */
[----:B------:R-:W-:Y:S01]  /*7ba0*/  IADD3 R3, R0, c[0x0][0x328], RZ ;  /* 0x0000ca0000037a10 */ /* 0x000fe20007ffe0ff */
[----:B------:R-:W-:Y:S05]  /*7bb0*/  @!P1 BRA `(.L_x_840) ;  /* 0x0000011000009947 */ /* 0x000fea0003800000 */
[C---:B------:R-:W-:Y:S01]  /*7bc0*/  ISETP.GT.AND P0, PT, R0.reuse, RZ, PT ;  /* 0x000000ff0000720c */ /* 0x040fe20003f04270 */
[----:B------:R-:W-:Y:S01]  /*7bd0*/  BSSY B0, `(.L_x_841) ;  /* 0x000000d000007945 */ /* 0x000fe20003800000 */
[----:B------:R-:W-:Y:S01]  /*7be0*/  IADD3 R2, R0, -0x1, RZ ;  /* 0xffffffff00027810 */ /* 0x000fe20007ffe0ff */
        /* <DEDUP_REMOVED lines=8> */
.L_x_842:
[----:B------:R-:W-:-:S13]  /*7c70*/  ISETP.NE.AND P0, PT, R4, 0x1, PT ;  /* 0x000000010400780c */ /* 0x000fda0003f05270 */
[----:B------:R-:W-:-:S05]  /*7c80*/  @P0 IMAD.HI.U32 R0, R2, c[0x0][0x330], RZ ;  /* 0x0000cc0002000a27 */ /* 0x000fca00078e00ff */
[----:B------:R-:W-:Y:S02]  /*7c90*/  @P0 SHF.R.U32.HI R2, RZ, c[0x0][0x334], R0 ;  /* 0x0000cd00ff020a19 */ /* 0x000fe40000011600 */
.L_x_843:
[----:B------:R-:W-:Y:S05]  /*7ca0*/  BSYNC B0 ;  /* 0x0000000000007941 */ /* 0x000fea0003800000 */
.L_x_841:
[----:B------:R-:W-:-:S05]  /*7cb0*/  IMAD R2, R2, R4, c[0x0][0x32c] ;  /* 0x0000cb0002027624 */ /* 0x000fca00078e0204 */
[----:B------:R-:W-:-:S03]  /*7cc0*/  IMNMX R3, R3, R2, PT ;  /* 0x0000000203037217 */ /* 0x000fc60003800200 */
.L_x_840:
[----:B------:R-:W2:Y:S01]  /*7cd0*/  LDL R4, [R1+0x4] ;  /* 0x0000040001047983 */ /* 0x000ea20000100800 */
[----:B------:R-:W-:Y:S01]  /*7ce0*/  IADD3 R3, R3, 0x4f, RZ ;  /* 0x0000004f03037810 */ /* 0x000fe20007ffe0ff */
[----:B------:R-:W-:-:S04]  /*7cf0*/  @P3 IMAD.HI.U32 R2, R18, c[0x0][0x2c8], RZ ;  /* 0x0000b20012023a27 */ /* 0x000fc800078e00ff */
[----:B------:R-:W-:-:S04]  /*7d00*/  IMAD.HI R3, R3, 0x66666667, RZ ;  /* 0x6666666703037827 */ /* 0x000fc800078e02ff */
[----:B------:R-:W-:Y:S01]  /*7d10*/  IMAD.MOV.U32 R0, RZ, RZ, R18 ;  /* 0x000000ffff007224 */ /* 0x000fe200078e0012 */
[----:B------:R-:W-:Y:S02]  /*7d20*/  @P3 SHF.R.U32.HI R0, RZ, c[0x0][0x2cc], R2 ;  /* 0x0000b300ff003a19 */ /* 0x000fe40000011602 */
[----:B------:R-:W-:-:S04]  /*7d30*/  SHF.R.U32.HI R2, RZ, 0x1f, R3 ;  /* 0x0000001fff027819 */ /* 0x000fc80000011603 */
[----:B------:R-:W-:-:S04]  /*7d40*/  LEA.HI.SX32 R3, R3, R2, 0x1b ;  /* 0x0000000203037211 */ /* 0x000fc800078fdaff */
[----:B------:R-:W-:Y:S01]  /*7d50*/  IMNMX R7, R170, R3, PT ;  /* 0x00000003aa077217 */ /* 0x000fe20003800200 */
[----:B--2---:R-:W-:-:S05]  /*7d60*/  IMAD.IADD R0, R4, 0x1, R0 ;  /* 0x0000000104007824 */ /* 0x004fca00078e0200 */
        /* <DEDUP_REMOVED lines=12> */
.L_x_846:
[----:B------:R-:W-:-:S04]  /*7e30*/  MOV R3, c[0x0][0x32c] ;  /* 0x0000cb0000037a02 */ /* 0x000fc80000000f00 */
[----:B------:R-:W-:-:S13]  /*7e40*/  ISETP.NE.AND P0, PT, R3, 0x1, PT ;  /* 0x000000010300780c */ /* 0x000fda0003f05270 */
[----:B------:R-:W-:-:S05]  /*7e50*/  @P0 IMAD.HI.U32 R3, R0, c[0x0][0x330], RZ ;  /* 0x0000cc0000030a27 */ /* 0x000fca00078e00ff */
[----:B------:R-:W-:Y:S02]  /*7e60*/  @P0 SHF.R.U32.HI R0, RZ, c[0x0][0x334], R3 ;  /* 0x0000cd00ff000a19 */ /* 0x000fe40000011603 */
.L_x_847:
[----:B------:R-:W-:Y:S05]  /*7e70*/  BSYNC B0 ;  /* 0x0000000000007941 */ /* 0x000fea0003800000 */
.L_x_845:
[----:B------:R-:W-:-:S05]  /*7e80*/  IMAD R0, R0, c[0x0][0x32c], RZ ;  /* 0x0000cb0000007a24 */ /* 0x000fca00078e02ff */
[----:B------:R-:W-:-:S05]  /*7e90*/  IMNMX R2, R2, R0, !PT ;  /* 0x0000000002027217 */ /* 0x000fca0007800200 */
.L_x_844:
[----:B------:R-:W-:Y:S01]  /*7ea0*/  IMAD.HI R2, R2, 0x66666667, RZ ;  /* 0x6666666702027827 */ /* 0x000fe200078e02ff */
[----:B------:R-:W-:Y:S04]  /*7eb0*/  BSSY B0, `(.L_x_848) ;  /* 0x0000024000007945 */ /* 0x000fe80003800000 */
[----:B------:R-:W-:-:S04]  /*7ec0*/  SHF.R.U32.HI R0, RZ, 0x1f, R2 ;  /* 0x0000001fff007819 */ /* 0x000fc80000011602 */
[----:B------:R-:W-:Y:S01]  /*7ed0*/  LEA.HI.SX32 R2, R2, R0, 0x1b ;  /* 0x0000000002027211 */ /* 0x000fe200078fdaff */
[----:B------:R-:W-:-:S03]  /*7ee0*/  IMAD.MOV.U32 R0, RZ, RZ, RZ ;  /* 0x000000ffff007224 */ /* 0x000fc600078e00ff */
[----:B------:R-:W-:-:S04]  /*7ef0*/  IMNMX R6, RZ, R2, !PT ;  /* 0x00000002ff067217 */ /* 0x000fc80007800200 */
[----:B------:R-:W-:-:S13]  /*7f00*/  ISETP.GT.AND P0, PT, R7, R6, PT ;  /* 0x000000060700720c */ /* 0x000fda0003f04270 */
[----:B------:R-:W-:Y:S05]  /*7f10*/  @!P0 BRA `(.L_x_849) ;  /* 0x000001d000008947 */ /* 0x000fea0003800000 */
[----:B------:R-:W-:Y:S02]  /*7f20*/  IABS R2, R136 ;  /* 0x0000008800027213 */ /* 0x000fe40000000000 */
[----:B------:R-:W-:Y:S02]  /*7f30*/  IADD3 R3, R136, -0x1, R7 ;  /* 0xffffffff88037810 */ /* 0x000fe40007ffe007 */
        /* <DEDUP_REMOVED lines=27> */
.L_x_849:
[----:B------:R-:W-:Y:S05]  /*80f0*/  BSYNC B0 ;  /* 0x0000000000007941 */ /* 0x000fea0003800000 */
.L_x_848:
[----:B------:R-:W2:Y:S01]  /*8100*/  LDL R3, [R1+0x60] ;  /* 0x0000600001037983 */ /* 0x000ea20000100800 */
[----:B------:R-:W-:Y:S01]  /*8110*/  PRMT R2, RZ, 0x7610, R2 ;  /* 0x00007610ff027816 */ /* 0x000fe20000000002 */
[----:B------:R-:W-:Y:S01]  /*8120*/  IMAD.MOV.U32 R27, RZ, RZ, RZ ;  /* 0x000000ffff1b7224 */ /* 0x000fe200078e00ff */
[----:B------:R-:W-:Y:S01]  /*8130*/  MOV R19, RZ ;  /* 0x000000ff00137202 */ /* 0x000fe20000000f00 */
        /* <DEDUP_REMOVED lines=33> */
[----:B--2---:R-:W-:-:S04]  /*8350*/  IMAD R3, R3, R0, R6 ;  /* 0x0000000003037224 */ /* 0x004fc800078e0206 */
[----:B------:R-:W-:Y:S01]  /*8360*/  IMAD.IADD R0, R3, 0x1, R0 ;  /* 0x0000000103007824 */ /* 0x000fe200078e0200 */
[----:B------:R1:W-:Y:S04]  /*8370*/  STL [R1+0x8], R3 ;  /* 0x0000080301007387 */ /* 0x0003e80000100800 */
[----:B------:R-:W-:-:S04]  /*8380*/  IMNMX R229, R7, R0, PT ;  /* 0x0000000007e57217 */ /* 0x000fc80003800200 */
[----:B------:R-:W-:-:S13]  /*8390*/  ISETP.GT.AND P0, PT, R229, R3, PT ;  /* 0x00000003e500720c */ /* 0x000fda0003f04270 */
[----:B------:R-:W-:Y:S05]  /*83a0*/  @!P0 BRA `(.L_x_850) ;  /* 0x0001a36000008947 */ /* 0x000fea0003800000 */
[----:B------:R-:W2:Y:S01]  /*83b0*/  LDL R17, [R1+0x64] ;  /* 0x0000640001117983 */ /* 0x000ea20000100800 */
[----:B------:R-:W-:-:S03]  /*83c0*/  ISETP.NE.U32.AND P0, PT, RZ, c[0x0][0x340], PT ;  /* 0x0000d000ff007a0c */ /* 0x000fc60003f05070 */
[----:B------:R-:W3:Y:S01]  /*83d0*/  LDL R20, [R1+0x50] ;  /* 0x0000500001147983 */ /* 0x000ee20000100800 */
[----:B------:R-:W-:-:S13]  /*83e0*/  ISETP.NE.AND.EX P1, PT, RZ, c[0x0][0x344], PT, P0 ;  /* 0x0000d100ff007a0c */ /* 0x000fda0003f25300 */
[----:B------:R-:W-:Y:S02]  /*83f0*/  @P1 MOV R2, 0x4 ;  /* 0x0000000400021802 */ /* 0x000fe40000000f00 */
[----:B------:R-:W-:Y:S01]  /*8400*/  SHF.R.S32.HI R0, RZ, 0x1f, R158 ;  /* 0x0000001fff007819 */ /* 0x000fe2000001149e */
[----:B------:R-:W-:-:S04]  /*8410*/  IMAD.WIDE.U32 R4, R158, c[0x0][0x178], RZ ;  /* 0x00005e009e047a25 */ /* 0x000fc800078e00ff */
[----:B------:R-:W-:Y:S02]  /*8420*/  IMAD R0, R0, c[0x0][0x178], RZ ;  /* 0x00005e0000007a24 */ /* 0x000fe400078e02ff */
[----:B------:R-:W-:Y:S02]  /*8430*/  IMAD.MOV.U32 R7, RZ, RZ, R135 ;  /* 0x000000ffff077224 */ /* 0x000fe400078e0087 */
[----:B-12---:R-:W-:-:S05]  /*8440*/  @P1 IMAD.WIDE R2, R17, R2, c[0x0][0x340] ;  /* 0x0000d00011021625 */ /* 0x006fca00078e0202 */
[----:B------:R1:W2:Y:S01]  /*8450*/  @P1 LDG.E R16, [R2.64] ;  /* 0x0000000802101981 */ /* 0x0002a2000c1e1900 */
[----:B------:R-:W-:Y:S02]  /*8460*/  SHF.R.S32.HI R15, RZ, 0x1f, R17 ;  /* 0x0000001fff0f7819 */ /* 0x000fe40000011411 */
[----:B-1----:R-:W-:Y:S01]  /*8470*/  LEA R2, R164, R138, 0x4 ;  /* 0x0000008aa4027211 */ /* 0x002fe200078e20ff */
[----:B------:R-:W-:-:S03]  /*8480*/  IMAD R3, R158, c[0x0][0x17c], R0 ;  /* 0x00005f009e037a24 */ /* 0x000fc600078e0200 */
[----:B------:R-:W-:Y:S02]  /*8490*/  IADD3 R12, R2, R18, RZ ;  /* 0x00000012020c7210 */ /* 0x000fe40007ffe0ff */
[----:B------:R-:W-:-:S03]  /*84a0*/  IADD3 R2, P0, R138, R11, RZ ;  /* 0x0000000b8a027210 */ /* 0x000fc60007f1e0ff */
[----:B------:R-:W-:Y:S01]  /*84b0*/  @P3 IMAD.HI.U32 R6, R12, c[0x0][0x2c8], RZ ;  /* 0x0000b2000c063a27 */ /* 0x000fe200078e00ff */
[----:B------:R-:W-:Y:S02]  /*84c0*/  IADD3 R5, R5, R3, RZ ;  /* 0x0000000305057210 */ /* 0x000fe40007ffe0ff */
[----:B------:R-:W-:Y:S01]  /*84d0*/  LEA.HI.X.SX32 R3, R11, R186, 0x1, P0 ;  /* 0x000000ba0b037211 */ /* 0x000fe200000f0eff */
[----:B------:R-:W-:Y:S01]  /*84e0*/  IMAD.MOV.U32 R0, RZ, RZ, R12 ;  /* 0x000000ffff007224 */ /* 0x000fe200078e000c */
[----:B------:R-:W-:Y:S02]  /*84f0*/  @P3 SHF.R.U32.HI R0, RZ, c[0x0][0x2cc], R6 ;  /* 0x0000b300ff003a19 */ /* 0x000fe40000011606 */
[----:B------:R-:W-:Y:S02]  /*8500*/  ISETP.NE.U32.AND P0, PT, RZ, c[0x0][0x348], PT ;  /* 0x0000d200ff007a0c */ /* 0x000fe40003f05070 */
[----:B------:R-:W-:Y:S02]  /*8510*/  MOV R6, R134 ;  /* 0x0000008600067202 */ /* 0x000fe40000000f00 */
[----:B------:R-:W-:Y:S01]  /*8520*/  ISETP.NE.AND.EX P0, PT, RZ, c[0x0][0x34c], PT, P0 ;  /* 0x0000d300ff007a0c */ /* 0x000fe20003f05300 */
[----:B------:R-:W-:-:S02]  /*8530*/  IMAD R13, R3, c[0x0][0x1e0], RZ ;  /* 0x00007800030d7a24 */ /* 0x000fc400078e02ff */
[----:B------:R-:W-:-:S04]  /*8540*/  IMAD.WIDE.U32 R10, R2, c[0x0][0x1e0], R6 ;  /* 0x00007800020a7a25 */ /* 0x000fc800078e0006 */
[----:B------:R-:W-:Y:S01]  /*8550*/  IMAD.WIDE.U32 R8, R2, c[0x0][0x208], R6 ;  /* 0x0000820002087a25 */ /* 0x000fe200078e0006 */
[----:B------:R-:W-:-:S03]  /*8560*/  SEL R6, R15, RZ, !P0 ;  /* 0x000000ff0f067207 */ /* 0x000fc60004000000 */
[----:B---3--:R-:W-:-:S04]  /*8570*/  IMAD.WIDE.U32 R4, R20, c[0x0][0x1b8], R4 ;  /* 0x00006e0014047a25 */ /* 0x008fc800078e0004 */
[----:B------:R-:W-:Y:S02]  /*8580*/  IMAD R7, R3, c[0x0][0x208], RZ ;  /* 0x0000820003077a24 */ /* 0x000fe400078e02ff */
[----:B------:R-:W-:Y:S02]  /*8590*/  IMAD R14, R2, c[0x0][0x1e4], R13 ;  /* 0x00007900020e7a24 */ /* 0x000fe400078e020d */
[----:B------:R-:W-:Y:S01]  /*85a0*/  IMAD R3, R20, c[0x0][0x1bc], R5 ;  /* 0x00006f0014037a24 */ /* 0x000fe200078e0205 */
[----:B------:R-:W-:Y:S01]  /*85b0*/  SEL R5, R17, RZ, !P0 ;  /* 0x000000ff11057207 */ /* 0x000fe20004000000 */
[----:B------:R-:W-:Y:S01]  /*85c0*/  IMAD R13, R2, c[0x0][0x20c], R7 ;  /* 0x00008300020d7a24 */ /* 0x000fe200078e0207 */
[----:B------:R-:W-:Y:S01]  /*85d0*/  MOV R2, R4 ;  /* 0x0000000400027202 */ /* 0x000fe20000000f00 */
[----:B------:R-:W-:-:S04]  /*85e0*/  IMAD R6, R6, c[0x0][0x1c0], RZ ;  /* 0x0000700006067a24 */ /* 0x000fc800078e02ff */
[C---:B------:R-:W-:Y:S02]  /*85f0*/  IMAD R6, R5.reuse, c[0x0][0x1c4], R6 ;  /* 0x0000710005067a24 */ /* 0x040fe400078e0206 */
[----:B------:R-:W-:-:S04]  /*8600*/  IMAD.WIDE.U32 R2, R5, c[0x0][0x1c0], R2 ;  /* 0x0000700005027a25 */ /* 0x000fc800078e0002 */
[----:B------:R-:W-:Y:S01]  /*8610*/  IMAD.IADD R5, R9, 0x1, R13 ;  /* 0x0000000109057824 */ /* 0x000fe200078e020d */
[----:B------:R-:W-:Y:S01]  /*8620*/  SHF.R.S32.HI R9, RZ, 0x1f, R0 ;  /* 0x0000001fff097819 */ /* 0x000fe20000011400 */
[----:B------:R-:W-:Y:S01]  /*8630*/  IMAD.MOV.U32 R4, RZ, RZ, R8 ;  /* 0x000000ffff047224 */ /* 0x000fe200078e0008 */
[----:B------:R-:W-:-:S03]  /*8640*/  IADD3 R3, R3, R6, RZ ;  /* 0x0000000603037210 */ /* 0x000fc60007ffe0ff */
[----:B------:R-:W-:Y:S01]  /*8650*/  IMAD R8, R9, c[0x0][0x1b0], RZ ;  /* 0x00006c0009087a24 */ /* 0x000fe200078e02ff */
[C---:B------:R-:W-:Y:S02]  /*8660*/  IADD3 R9, -R0.reuse, RZ, RZ ;  /* 0x000000ff00097210 */ /* 0x040fe40007ffe1ff */
[----:B------:R-:W-:Y:S01]  /*8670*/  IADD3 R7, R11, R14, RZ ;  /* 0x0000000e0b077210 */ /* 0x000fe20007ffe0ff */
[C---:B------:R-:W-:Y:S01]  /*8680*/  IMAD R8, R0.reuse, c[0x0][0x1b4], R8 ;  /* 0x00006d0000087a24 */ /* 0x040fe200078e0208 */
[----:B------:R-:W-:Y:S01]  /*8690*/  MOV R6, R10 ;  /* 0x0000000a00067202 */ /* 0x000fe20000000f00 */
[----:B------:R-:W-:Y:S01]  /*86a0*/  IMAD.WIDE.U32 R10, R0, c[0x0][0x1b0], R2 ;  /* 0x00006c00000a7a25 */ /* 0x000fe200078e0002 */
[----:B------:R-:W-:-:S03]  /*86b0*/  ISETP.NE.U32.AND P0, PT, RZ, c[0x0][0x350], PT ;  /* 0x0000d400ff007a0c */ /* 0x000fc60003f05070 */
[----:B------:R-:W-:-:S04]  /*86c0*/  IMAD.WIDE.U32 R2, R20, c[0x0][0x210], R4 ;  /* 0x0000840014027a25 */ /* 0x000fc800078e0004 */
[----:B------:R-:W-:Y:S01]  /*86d0*/  IMAD R0, R9, c[0x0][0x2c4], R12 ;  /* 0x0000b10009007a24 */ /* 0x000fe200078e020c */
[----:B------:R-:W-:Y:S01]  /*86e0*/  IADD3 R5, R11, R8, RZ ;  /* 0x000000080b057210 */ /* 0x000fe20007ffe0ff */
[----:B------:R-:W-:Y:S01]  /*86f0*/  IMAD R9, R20, c[0x0][0x214], R3 ;  /* 0x0000850014097a24 */ /* 0x000fe200078e0203 */
[----:B------:R-:W-:Y:S02]  /*8700*/  ISETP.NE.AND.EX P0, PT, RZ, c[0x0][0x354], PT, P0 ;  /* 0x0000d500ff007a0c */ /* 0x000fe40003f05300 */
[----:B------:R-:W-:Y:S02]  /*8710*/  SHF.R.S32.HI R11, RZ, 0x1f, R0 ;  /* 0x0000001fff0b7819 */ /* 0x000fe40000011400 */
[----:B------:R-:W-:Y:S01]  /*8720*/  MOV R8, R2 ;  /* 0x0000000200087202 */ /* 0x000fe20000000f00 */
[----:B------:R-:W-:Y:S02]  /*8730*/  IMAD.MOV.U32 R4, RZ, RZ, R10 ;  /* 0x000000ffff047224 */ /* 0x000fe400078e000a */
[----:B------:R-:W-:-:S02]  /*8740*/  IMAD R12, R11, c[0x0][0x1a8], RZ ;  /* 0x00006a000b0c7a24 */ /* 0x000fc400078e02ff */
[----:B------:R-:W-:-:S04]  /*8750*/  IMAD.WIDE.U32 R6, R20, c[0x0][0x1e8], R6 ;  /* 0x00007a0014067a25 */ /* 0x000fc800078e0006 */
[----:B------:R-:W-:Y:S02]  /*8760*/  IMAD R12, R0, c[0x0][0x1ac], R12 ;  /* 0x00006b00000c7a24 */ /* 0x000fe400078e020c */
[----:B------:R-:W-:Y:S01]  /*8770*/  IMAD R7, R20, c[0x0][0x1ec], R7 ;  /* 0x00007b0014077a24 */ /* 0x000fe200078e0207 */
[----:B------:R-:W-:Y:S02]  /*8780*/  ISETP.GE.AND P2, PT, R134, c[0x0][0x198], PT ;  /* 0x0000660086007a0c */ /* 0x000fe40003f46270 */
[----:B------:R-:W-:Y:S02]  /*8790*/  IADD3 R116, R229, -0x1, RZ ;  /* 0xffffffffe5747810 */ /* 0x000fe40007ffe0ff */
[----:B--2---:R-:W-:Y:S02]  /*87a0*/  @P1 SHF.R.S32.HI R3, RZ, 0x1f, R16 ;  /* 0x0000001fff031819 */ /* 0x004fe40000011410 */
[----:B------:R-:W-:Y:S02]  /*87b0*/  @!P1 MOV R3, R15 ;  /* 0x0000000f00039202 */ /* 0x000fe40000000f00 */
[----:B------:R-:W-:-:S02]  /*87c0*/  @P1 MOV R2, R16 ;  /* 0x0000001000021202 */ /* 0x000fc40000000f00 */
[----:B------:R-:W-:Y:S02]  /*87d0*/  @!P1 MOV R2, R17 ;  /* 0x0000001100029202 */ /* 0x000fe40000000f00 */
[----:B------:R-:W-:Y:S02]  /*87e0*/  SEL R10, R3, RZ, !P0 ;  /* 0x000000ff030a7207 */ /* 0x000fe40004000000 */
[----:B------:R-:W-:Y:S01]  /*87f0*/  SEL R11, R2, RZ, !P0 ;  /* 0x000000ff020b7207 */ /* 0x000fe20004000000 */
[----:B------:R-:W-:-:S04]  /*8800*/  IMAD.WIDE.U32 R2, R0, c[0x0][0x1a8], R4 ;  /* 0x00006a0000027a25 */ /* 0x000fc800078e0004 */
[C---:B------:R-:W-:Y:S02]  /*8810*/  IMAD R0, R10.reuse, c[0x0][0x218], RZ ;  /* 0x000086000a007a24 */ /* 0x040fe400078e02ff */
[----:B------:R-:W-:Y:S02]  /*8820*/  IMAD R4, R10, c[0x0][0x1f0], RZ ;  /* 0x00007c000a047a24 */ /* 0x000fe400078e02ff */
[----:B------:R-:W-:Y:S01]  /*8830*/  IMAD.WIDE.U32 R16, R11, c[0x0][0x1f0], R6 ;  /* 0x00007c000b107a25 */ /* 0x000fe200078e0006 */
[----:B------:R-:W-:-:S03]  /*8840*/  LEA R6, P0, R2, c[0x0][0x160], 0x1 ;  /* 0x0000580002067a11 */ /* 0x000fc600078008ff */
[----:B------:R-:W-:Y:S02]  /*8850*/  IMAD.IADD R5, R3, 0x1, R12 ;  /* 0x0000000103057824 */ /* 0x000fe400078e020c */
[----:B------:R-:W-:-:S04]  /*8860*/  IMAD.WIDE.U32 R8, R11, c[0x0][0x218], R8 ;  /* 0x000086000b087a25 */ /* 0x000fc800078e0008 */
[C---:B------:R-:W-:Y:S02]  /*8870*/  IMAD R0, R11.reuse, c[0x0][0x21c], R0 ;  /* 0x000087000b007a24 */ /* 0x040fe400078e0200 */
[----:B------:R-:W-:Y:S01]  /*8880*/  IMAD R3, R11, c[0x0][0x1f4], R4 ;  /* 0x00007d000b037a24 */ /* 0x000fe200078e0204 */
[----:B------:R-:W-:Y:S02]  /*8890*/  LEA.HI.X R5, R2, c[0x0][0x164], R5, 0x1, P0 ;  /* 0x0000590002057a11 */ /* 0x000fe400000f0c05 */
[----:B------:R-:W-:Y:S02]  /*88a0*/  IADD3 R0, R9, R0, RZ ;  /* 0x0000000009007210 */ /* 0x000fe40007ffe0ff */
[----:B------:R-:W-:Y:S01]  /*88b0*/  IADD3 R2, R17, R3, RZ ;  /* 0x0000000311027210 */ /* 0x000fe20007ffe0ff */
[----:B------:R1:W-:Y:S04]  /*88c0*/  STL.64 [R1+0x38], R16 ;  /* 0x0000381001007387 */ /* 0x0003e80000100a00 */
[----:B------:R1:W-:Y:S04]  /*88d0*/  STL.64 [R1+0x30], R8 ;  /* 0x0000300801007387 */ /* 0x0003e80000100a00 */
[----:B------:R1:W-:Y:S04]  /*88e0*/  STL [R1+0x40], R0 ;  /* 0x0000400001007387 */ /* 0x0003e80000100800 */
[----:B------:R1:W-:Y:S01]  /*88f0*/  STL [R1+0x44], R2 ;  /* 0x0000440201007387 */ /* 0x0003e20000100800 */
[----:B------:R-:W-:Y:S01]  /*8900*/  IADD3 R4, R138, R18, RZ ;  /* 0x000000128a047210 */ /* 0x000fe20007ffe0ff */
[----:B------:R-:W-:Y:S05]  /*8910*/  BRA.DIV ~URZ, `(.L_x_851) ;  /* 0x0001e1c27f007947 */ /* 0x000fea000b800000 */
[----:B------:R2:W3:Y:S02]  /*8920*/  SHFL.IDX PT, R7, R5, RZ, 0x181f ;  /* 0x00181fff05077589 */ /* 0x0004e400000e0000 */
.L_x_1053:
[----:B------:R-:W-:Y:S05]  /*8930*/  BRA.DIV ~URZ, `(.L_x_852) ;  /* 0x0001e2127f007947 */ /* 0x000fea000b800000 */
[----:B-1----:R1:W4:Y:S02]  /*8940*/  SHFL.IDX PT, R2, R6, RZ, 0x181f ;  /* 0x00181fff06027589 */ /* 0x00232400000e0000 */
.L_x_1054:
[----:B--2---:R-:W2:Y:S01]  /*8950*/  LDL R0, [R1+0x1c] ;  /* 0x00001c0001007983 */ /* 0x004ea20000100800 */
[----:B------:R-:W-:Y:S01]  /*8960*/  BSSY B0, `(.L_x_853) ;  /* 0x000000a000007945 */ /* 0x000fe20003800000 */
[----:B--2---:R-:W-:-:S05]  /*8970*/  IMAD R0, R0, c[0x0][0x2c4], RZ ;  /* 0x0000b10000007a24 */ /* 0x004fca00078e02ff */
        /* <DEDUP_REMOVED lines=8> */
.L_x_854:
[----:B------:R-:W-:Y:S05]  /*8a00*/  BSYNC B0 ;  /* 0x0000000000007941 */ /* 0x000fea0003800000 */
.L_x_853:
[----:B------:R-:W-:Y:S05]  /*8a10*/  BRA.DIV ~URZ, `(.L_x_855) ;  /* 0x0001e1a27f007947 */ /* 0x000fea000b800000 */
[----:B---3--:R3:W1:Y:S04]  /*8a20*/  SHFL.IDX PT, R7, R5, 0x1, 0x181f ;  /* 0x00381f0005077f89 */ /* 0x00866800000e0000 */
[----:B--2-4-:R3:W2:Y:S02]  /*8a30*/  SHFL.IDX PT, R2, R6, 0x1, 0x181f ;  /* 0x00381f0006027f89 */ /* 0x0146a400000e0000 */
.L_x_1055:
[----:B------:R-:W-:Y:S01]  /*8a40*/  IADD3 R3, R4, 0x10, RZ ;  /* 0x0000001004037810 */ /* 0x000fe20007ffe0ff */
[----:B------:R-:W-:Y:S03]  /*8a50*/  BSSY B0, `(.L_x_856) ;  /* 0x0000009000007945 */ /* 0x000fe60003800000 */
[----:B------:R-:W-:-:S13]  /*8a60*/  ISETP.GE.AND P0, PT, R3, R0, PT ;  /* 0x000000000300720c */ /* 0x000fda0003f06270 */
[----:B------:R-:W-:Y:S05]  /*8a70*/  @P0 BRA `(.L_x_857) ;  /* 0x0000006000000947 */ /* 0x000fea0003800000 */
[----:B--2---:R-:W-:-:S04]  /*8a80*/  LEA R2, P0, R134, R2, 0x1 ;  /* 0x0000000286027211 */ /* 0x004fc800078008ff */
[----:B-1----:R-:W-:-:S05]  /*8a90*/  LEA.HI.X R3, R134, R7, R135, 0x1, P0 ;  /* 0x0000000786037211 */ /* 0x002fca00000f0c87 */
[----:B------:R-:W-:Y:S01]  /*8aa0*/  @!PT LDS RZ, [RZ] ;  /* 0x00000000fffff984 */ /* 0x000fe20000000800 */
[----:B------:R-:W-:Y:S01]  /*8ab0*/  @!PT LDS RZ, [RZ] ;  /* 0x00000000fffff984 */ /* 0x000fe20000000800 */
[----:B------:R-:W-:Y:S01]  /*8ac0*/  @!PT LDS RZ, [RZ] ;  /* 0x00000000fffff984 */ /* 0x000fe20000000800 */
[----:B------:R1:W-:Y:S04]  /*8ad0*/  LDGSTS.E.BYPASS.LTC128B.128 [R219+0x5900], [R2.64], !P2 ;  /* 0x0590000002db7fae */ /* 0x0003e8000d101d48 */
.L_x_857:
[----:B------:R-:W-:Y:S05]  /*8ae0*/  BSYNC B0 ;  /* 0x0000000000007941 */ /* 0x000fea0003800000 */
.L_x_856:
[----:B------:R-:W-:Y:S05]  /*8af0*/  BRA.DIV ~URZ, `(.L_x_858) ;  /* 0x0001e1927f007947 */ /* 0x000fea000b800000 */
[----:B-1----:R1:W4:Y:S02]  /*8b00*/  SHFL.IDX PT, R7, R5, 0x2, 0x181f ;  /* 0x00581f0005077f89 */ /* 0x00232400000e0000 */
.L_x_1056:
[----:B------:R-:W-:Y:S05]  /*8b10*/  BRA.DIV ~URZ, `(.L_x_859) ;  /* 0x0001e1e27f007947 */ /* 0x000fea000b800000 */
[----:B--2---:R2:W1:Y:S02]  /*8b20*/  SHFL.IDX PT, R2, R6, 0x2, 0x181f ;  /* 0x00581f0006027f89 */ /* 0x00446400000e0000 */
.L_x_1057:
[----:B------:R-:W-:Y:S01]  /*8b30*/  IADD3 R3, R4, 0x20, RZ ;  /* 0x0000002004037810 */ /* 0x000fe20007ffe0ff */
[----:B------:R-:W-:Y:S03]  /*8b40*/  BSSY B0, `(.L_x_860) ;  /* 0x0000009000007945 */ /* 0x000fe60003800000 */
[----:B------:R-:W-:-:S13]  /*8b50*/  ISETP.GE.AND P0, PT, R3, R0, PT ;  /* 0x000000000300720c */ /* 0x000fda0003f06270 */
[----:B------:R-:W-:Y:S05]  /*8b60*/  @P0 BRA `(.L_x_861) ;  /* 0x0000006000000947 */ /* 0x000fea0003800000 */
[----:B-1----:R-:W-:-:S04]  /*8b70*/  LEA R2, P0, R134, R2, 0x1 ;  /* 0x0000000286027211 */ /* 0x002fc800078008ff */
[----:B----4-:R-:W-:-:S05]  /*8b80*/  LEA.HI.X R3, R134, R7, R135, 0x1, P0 ;  /* 0x0000000786037211 */ /* 0x010fca00000f0c87 */
[----:B------:R-:W-:Y:S01]  /*8b90*/  @!PT LDS RZ, [RZ] ;  /* 0x00000000fffff984 */ /* 0x000fe20000000800 */
[----:B------:R-:W-:Y:S01]  /*8ba0*/  @!PT LDS RZ, [RZ] ;  /* 0x00000000fffff984 */ /* 0x000fe20000000800 */
[----:B------:R-:W-:Y:S01]  /*8bb0*/  @!PT LDS RZ, [RZ] ;  /* 0x00000000fffff984 */ /* 0x000fe20000000800 */
[----:B------:R1:W-:Y:S04]  /*8bc0*/  LDGSTS.E.BYPASS.LTC128B.128 [R219+0x6100], [R2.64], !P2 ;  /* 0x0610000002db7fae */ /* 0x0003e8000d101d48 */
.L_x_861:
[----:B------:R-:W-:Y:S05]  /*8bd0*/  BSYNC B0 ;  /* 0x0000000000007941 */ /* 0x000fea0003800000 */
.L_x_860:
[----:B------:R-:W-:Y:S05]  /*8be0*/  BRA.DIV ~URZ, `(.L_x_862) ;  /* 0x0001e1827f007947 */ /* 0x000fea000b800000 */
[----:B----4-:R4:W2:Y:S04]  /*8bf0*/  SHFL.IDX PT, R7, R5, 0x3, 0x181f ;  /* 0x00781f0005077f89 */ /* 0x0108a800000e0000 */
[----:B-1----:R4:W1:Y:S02]  /*8c00*/  SHFL.IDX PT, R2, R6, 0x3, 0x181f ;  /* 0x00781f0006027f89 */ /* 0x00286400000e0000 */
.L_x_1058:
        /* <DEDUP_REMOVED lines=10> */
.L_x_864:
[----:B------:R-:W-:Y:S05]  /*8cb0*/  BSYNC B0 ;  /* 0x0000000000007941 */ /* 0x000fea0003800000 */
.L_x_863:
[----:B------:R-:W-:Y:S05]  /*8cc0*/  BRA.DIV ~URZ, `(.L_x_865) ;  /* 0x0001e1727f007947 */ /* 0x000fea000b800000 */
[----:B--2---:R2:W3:Y:S02]  /*8cd0*/  SHFL.IDX PT, R7, R5, 0x4, 0x181f ;  /* 0x00981f0005077f89 */ /* 0x0044e400000e0000 */
.L_x_1059:
[----:B------:R-:W-:Y:S05]  /*8ce0*/  BRA.DIV ~URZ, `(.L_x_866) ;  /* 0x0001e1c27f007947 */ /* 0x000fea000b800000 */
[----:B-1----:R1:W2:Y:S02]  /*8cf0*/  SHFL.IDX PT, R2, R6, 0x4, 0x181f ;  /* 0x00981f0006027f89 */ /* 0x0022a400000e0000 */
.L_x_1060:
[----:B------:R-:W-:Y:S01]  /*8d00*/  IADD3 R3, R4, 0x40, RZ ;  /* 0x0000004004037810 */ /* 0x000fe20007ffe0ff */
[----:B------:R-:W-:Y:S03]  /*8d10*/  BSSY B0, `(.L_x_867) ;  /* 0x0000009000007945 */ /* 0x000fe60003800000 */
[----:B------:R-:W-:-:S13]  /*8d20*/  ISETP.GE.AND P0, PT, R3, R0, PT ;  /* 0x000000000300720c */ /* 0x000fda0003f06270 */
[----:B------:R-:W-:Y:S05]  /*8d30*/  @P0 BRA `(.L_x_868) ;  /* 0x0000006000000947 */ /* 0x000fea0003800000 */
[----:B--2---:R-:W-:-:S04]  /*8d40*/  LEA R2, P0, R134, R2, 0x1 ;  /* 0x0000000286027211 */ /* 0x004fc800078008ff */
[----:B---3--:R-:W-:-:S05]  /*8d50*/  LEA.HI.X R3, R134, R7, R135, 0x1, P0 ;  /* 0x0000000786037211 */ /* 0x008fca00000f0c87 */
[----:B------:R-:W-:Y:S01]  /*8d60*/  @!PT LDS RZ, [RZ] ;  /* 0x00000000fffff984 */ /* 0x000fe20000000800 */
[----:B------:R-:W-:Y:S01]  /*8d70*/  @!PT LDS RZ, [RZ] ;  /* 0x00000000fffff984 */ /* 0x000fe20000000800 */
[----:B------:R-:W-:Y:S01]  /*8d80*/  @!PT LDS RZ, [RZ] ;  /* 0x00000000fffff984 */ /* 0x000fe20000000800 */
[----:B------:R2:W-:Y:S04]  /*8d90*/  LDGSTS.E.BYPASS.LTC128B.128 [R219+0x7100], [R2.64], !P2 ;  /* 0x0710000002db7fae */ /* 0x0005e8000d101d48 */
.L_x_868:
[----:B------:R-:W-:Y:S05]  /*8da0*/  BSYNC B0 ;  /* 0x0000000000007941 */ /* 0x000fea0003800000 */
.L_x_867:
[----:B------:R-:W-:Y:S05]  /*8db0*/  BRA.DIV ~URZ, `(.L_x_869) ;  /* 0x0001e1627f007947 */ /* 0x000fea000b800000 */
[----:B---3--:R3:W1:Y:S04]  /*8dc0*/  SHFL.IDX PT, R7, R5, 0x5, 0x181f ;  /* 0x00b81f0005077f89 */ /* 0x00866800000e0000 */
[----:B--2---:R3:W2:Y:S02]  /*8dd0*/  SHFL.IDX PT, R2, R6, 0x5, 0x181f ;  /* 0x00b81f0006027f89 */ /* 0x0046a400000e0000 */
.L_x_1061:
        /* <DEDUP_REMOVED lines=10> */
.L_x_871:
[----:B------:R-:W-:Y:S05]  /*8e80*/  BSYNC B0 ;  /* 0x0000000000007941 */ /* 0x000fea0003800000 */
.L_x_870:
[----:B------:R-:W-:Y:S05]  /*8e90*/  BRA.DIV ~URZ, `(.L_x_872) ;  /* 0x0001e1527f007947 */ /* 0x000fea000b800000 */
[----:B-1----:R1:W3:Y:S02]  /*8ea0*/  SHFL.IDX PT, R7, R5, 0x6, 0x181f ;  /* 0x00d81f0005077f89 */ /* 0x0022e400000e0000 */
.L_x_1062:
[----:B------:R-:W-:Y:S05]  /*8eb0*/  BRA.DIV ~URZ, `(.L_x_873) ;  /* 0x0001e1a27f007947 */ /* 0x000fea000b800000 */
[----:B--2---:R2:W1:Y:S02]  /*8ec0*/  SHFL.IDX PT, R2, R6, 0x6, 0x181f ;  /* 0x00d81f0006027f89 */ /* 0x00446400000e0000 */
.L_x_1063:
        /* <DEDUP_REMOVED lines=10> */
.L_x_875:
[----:B------:R-:W-:Y:S05]  /*8f70*/  BSYNC B0 ;  /* 0x0000000000007941 */ /* 0x000fea0003800000 */
.L_x_874:
[----:B------:R-:W-:Y:S05]  /*8f80*/  BRA.DIV ~URZ, `(.L_x_876) ;  /* 0x0001e1427f007947 */ /* 0x000fea000b800000 */
[----:B-1-34-:R-:W1:Y:S04]  /*8f90*/  SHFL.IDX PT, R5, R5, 0x7, 0x181f ;  /* 0x00f81f0005057f89 */ /* 0x01ae6800000e0000 */
[----:B------:R3:W4:Y:S02]  /*8fa0*/  SHFL.IDX PT, R3, R6, 0x7, 0x181f ;  /* 0x00f81f0006037f89 */ /* 0x00072400000e0000 */
.L_x_1064:
[----:B------:R-:W-:Y:S02]  /*8fb0*/  IADD3 R2, R4, 0x70, RZ ;  /* 0x0000007004027810 */ /* 0x000fe40007ffe0ff */
[----:B------:R-:W-:Y:S02]  /*8fc0*/  ISETP.GE.AND P4, PT, R134, c[0x0][0x1d4], PT ;  /* 0x0000750086007a0c */ /* 0x000fe40003f86270 */
[----:B------:R-:W-:-:S13]  /*8fd0*/  ISETP.GE.AND P0, PT, R2, R0, PT ;  /* 0x000000000200720c */ /* 0x000fda0003f06270 */
[----:B----4-:R-:W-:-:S04]  /*8fe0*/  @!P0 LEA R2, P1, R134, R3, 0x1 ;  /* 0x0000000386028211 */ /* 0x010fc800078208ff */
[----:B-1----:R-:W-:-:S05]  /*8ff0*/  @!P0 LEA.HI.X R3, R134, R5, R135, 0x1, P1 ;  /* 0x0000000586038211 */ /* 0x002fca00008f0c87 */
[----:B------:R-:W-:Y:S01]  /*9000*/  @!PT LDS RZ, [RZ] ;  /* 0x00000000fffff984 */ /* 0x000fe20000000800 */
[----:B------:R-:W-:Y:S01]  /*9010*/  @!PT LDS RZ, [RZ] ;  /* 0x00000000fffff984 */ /* 0x000fe20000000800 */
[----:B------:R-:W-:Y:S01]  /*9020*/  @!PT LDS RZ, [RZ] ;  /* 0x00000000fffff984 */ /* 0x000fe20000000800 */
[----:B------:R1:W-:Y:S04]  /*9030*/  @!P0 LDGSTS.E.BYPASS.LTC128B.128 [R219+0x8900], [R2.64], !P2 ;  /* 0x0890000002db8fae */ /* 0x0003e8000d101d48 */
[----:B------:R-:W0:Y:S01]  /*9040*/  LDGDEPBAR ;  /* 0x00000000000079af */ /* 0x000e220000000000 */
[----:B------:R-:W-:Y:S02]  /*9050*/  WARPSYNC 0xffffffff ;  /* 0xffffffff00007948 */ /* 0x000fe40003800000 */
[----:B------:R-:W4:Y:S04]  /*9060*/  LDL R154, [R1+0x20] ;  /* 0x00002000019a7983 */ /* 0x000f280000100800 */
[----:B--2---:R-:W2:Y:S04]  /*9070*/  LDL R8, [R1+0x44] ;  /* 0x0000440001087983 */ /* 0x004ea80000100800 */
[----:B---3--:R-:W3:Y:S01]  /*9080*/  LDL.64 R6, [R1+0x38] ;  /* 0x0000380001067983 */ /* 0x008ee20000100a00 */
[----:B------:R-:W-:Y:S01]  /*9090*/  IMAD.MOV.U32 R84, RZ, RZ, -0x50 ;  /* 0xffffffb0ff547424 */ /* 0x000fe200078e00ff */
[----:B------:R-:W-:-:S03]  /*90a0*/  SHF.R.S32.HI R75, RZ, 0x1f, R116 ;  /* 0x0000001fff4b7819 */ /* 0x000fc60000011474 */
[----:B------:R-:W-:Y:S02]  /*90b0*/  IMAD R84, R229, R84, 0x50 ;  /* 0x00000050e5547424 */ /* 0x000fe400078e0254 */
[----:B------:R-:W-:Y:S02]  /*90c0*/  IMAD R4, R75, c[0x0][0x1e0], RZ ;  /* 0x000078004b047a24 */ /* 0x000fe400078e02ff */
[----:B-1----:R-:W-:-:S04]  /*90d0*/  IMAD.WIDE.U32 R2, R116, c[0x0][0x1e0], RZ ;  /* 0x0000780074027a25 */ /* 0x002fc800078e00ff */
[----:B------:R-:W-:-:S04]  /*90e0*/  IMAD R4, R116, c[0x0][0x1e4], R4 ;  /* 0x0000790074047a24 */ /* 0x000fc800078e0204 */
[----:B------:R-:W-:Y:S02]  /*90f0*/  IMAD.IADD R3, R3, 0x1, R4 ;  /* 0x0000000103037824 */ /* 0x000fe400078e0204 */
[----:B------:R-:W-:Y:S02]  /*9100*/  IMAD.MOV.U32 R149, RZ, RZ, c[0x0][0x1e0] ;  /* 0x00007800ff957624 */ /* 0x000fe400078e00ff */
[----:B------:R-:W-:Y:S01]  /*9110*/  IMAD.MOV.U32 R152, RZ, RZ, c[0x0][0x1e4] ;  /* 0x00007900ff987624 */ /* 0x000fe200078e00ff */
[----:B------:R-:W-:Y:S01]  /*9120*/  BSSY B0, `(.L_x_877) ;  /* 0x000002c000007945 */ /* 0x000fe20003800000 */
[----:B------:R-:W-:Y:S01]  /*9130*/  BAR.SYNC.DEFER_BLOCKING 0x0 ;  /* 0x0000000000007b1d */ /* 0x000fe20000010000 */
[----:B----4-:R-:W-:-:S04]  /*9140*/  IADD3 R61, R84, R154, -R138 ;  /* 0x0000009a543d7210 */ /* 0x010fc80007ffe88a */
[C---:B------:R-:W-:Y:S01]  /*9150*/  ISETP.GE.AND P0, PT, R61.reuse, 0x1, PT ;  /* 0x000000013d00780c */ /* 0x040fe20003f06270 */
[----:B--2---:R-:W-:Y:S02]  /*9160*/  IMAD.MOV.U32 R145, RZ, RZ, R8 ;  /* 0x000000ffff917224 */ /* 0x004fe400078e0008 */
[----:B---3--:R-:W-:Y:S01]  /*9170*/  IMAD.MOV.U32 R144, RZ, RZ, R6 ;  /* 0x000000ffff907224 */ /* 0x008fe200078e0006 */
[----:B------:R-:W-:-:S03]  /*9180*/  ISETP.GE.AND P3, PT, R61, 0x11, PT ;  /* 0x000000113d00780c */ /* 0x000fc60003f66270 */
[----:B------:R-:W-:-:S04]  /*9190*/  IMAD.WIDE.U32 R4, R2, 0x50, R144 ;  /* 0x0000005002047825 */ /* 0x000fc800078e0090 */
[----:B------:R-:W-:Y:S02]  /*91a0*/  IMAD R2, R3, 0x50, RZ ;  /* 0x0000005003027824 */ /* 0x000fe400078e02ff */
[C---:B------:R-:W-:Y:S02]  /*91b0*/  @P0 LEA R6, P1, R4.reuse, c[0x0][0x1c8], 0x1 ;  /* 0x0000720004060a11 */ /* 0x040fe400078208ff */
[----:B------:R-:W-:Y:S01]  /*91c0*/  IMAD.IADD R3, R5, 0x1, R2 ;  /* 0x0000000105037824 */ /* 0x000fe200078e0202 */
[----:B------:R-:W-:Y:S02]  /*91d0*/  ISETP.GE.AND P2, PT, R61, 0x21, PT ;  /* 0x000000213d00780c */ /* 0x000fe40003f46270 */
[----:B------:R-:W-:Y:S02]  /*91e0*/  @P3 LEA R2, P5, R149, R4, 0x4 ;  /* 0x0000000495023211 */ /* 0x000fe400078a20ff */
[----:B------:R-:W-:Y:S02]  /*91f0*/  @P0 LEA.HI.X R7, R4, c[0x0][0x1cc], R3, 0x1, P1 ;  /* 0x0000730004070a11 */ /* 0x000fe400008f0c03 */
[----:B------:R-:W-:Y:S01]  /*9200*/  ISETP.GE.AND P1, PT, R61, 0x31, PT ;  /* 0x000000313d00780c */ /* 0x000fe20003f26270 */
[----:B------:R-:W-:-:S02]  /*9210*/  IMAD.WIDE.U32 R8, R149, 0x20, RZ ;  /* 0x0000002095087825 */ /* 0x000fc400078e00ff */
[----:B------:R-:W-:Y:S01]  /*9220*/  @!PT LDS RZ, [RZ] ;  /* 0x00000000fffff984 */ /* 0x000fe20000000800 */
[----:B------:R-:W-:Y:S01]  /*9230*/  @!PT LDS RZ, [RZ] ;  /* 0x00000000fffff984 */ /* 0x000fe20000000800 */
[----:B------:R-:W-:Y:S01]  /*9240*/  @!PT LDS RZ, [RZ] ;  /* 0x00000000fffff984 */ /* 0x000fe20000000800 */
[----:B------:R1:W-:Y:S01]  /*9250*/  @P0 LDGSTS.E.BYPASS.LTC128B.128 [R219+0x2900], [R6.64], !P4 ;  /* 0x0290000006db0fae */ /* 0x0003e2000e101d48 */
[----:B------:R-:W-:-:S09]  /*9260*/  @P3 LEA R12, P0, R2, c[0x0][0x1c8], 0x1 ;  /* 0x00007200020c3a11 */ /* 0x000fd200078008ff */
[----:B------:R-:W-:Y:S01]  /*9270*/  @P1 IMAD R14, R152, 0x30, RZ ;  /* 0x00000030980e1824 */ /* 0x000fe200078e02ff */
[----:B-1----:R-:W-:-:S04]  /*9280*/  @P3 LEA.HI.X R6, R149, R3, R152, 0x4, P5 ;  /* 0x0000000395063211 */ /* 0x002fc800028f2498 */
[----:B------:R-:W-:Y:S01]  /*9290*/  @P3 LEA.HI.X R13, R2, c[0x0][0x1cc], R6, 0x1, P0 ;  /* 0x00007300020d3a11 */ /* 0x000fe200000f0c06 */
[----:B------:R-:W-:Y:S01]  /*92a0*/  IMAD.SHL.U32 R2, R152, 0x20, RZ ;  /* 0x0000002098027824 */ /* 0x000fe200078e00ff */
[----:B------:R-:W-:-:S03]  /*92b0*/  @P2 IADD3 R8, P0, R4, R8, RZ ;  /* 0x0000000804082210 */ /* 0x000fc60007f1e0ff */
[----:B------:R1:W-:Y:S01]  /*92c0*/  @P3 LDGSTS.E.BYPASS.LTC128B.128 [R219+0x3100], [R12.64], !P4 ;  /* 0x031000000cdb3fae */ /* 0x0003e2000e101d48 */
[----:B------:R-:W-:Y:S01]  /*92d0*/  @P2 IADD3.X R9, R3, R9, R2, P0, !PT ;  /* 0x0000000903092210 */ /* 0x000fe200007fe402 */
[----:B------:R-:W-:Y:S01]  /*92e0*/  @P1 IMAD.MOV.U32 R2, RZ, RZ, R4 ;  /* 0x000000ffff021224 */ /* 0x000fe200078e0004 */
[----:B------:R-:W-:-:S03]  /*92f0*/  @P2 LEA R10, P0, R8, c[0x0][0x1c8], 0x1 ;  /* 0x00007200080a2a11 */ /* 0x000fc600078008ff */
[----:B------:R-:W-:Y:S01]  /*9300*/  @P1 IMAD.WIDE.U32 R6, R149, 0x30, R2 ;  /* 0x0000003095061825 */ /* 0x000fe200078e0002 */
[----:B------:R-:W-:-:S03]  /*9310*/  @P2 LEA.HI.X R11, R8, c[0x0][0x1cc], R9, 0x1, P0 ;  /* 0x00007300080b2a11 */ /* 0x000fc600000f0c09 */
[----:B------:R-:W-:Y:S01]  /*9320*/  @P1 IMAD.IADD R7, R7, 0x1, R14 ;  /* 0x0000000107071824 */ /* 0x000fe200078e020e */
[C---:B------:R-:W-:Y:S01]  /*9330*/  @P1 LEA R8, P0, R6.reuse, c[0x0][0x1c8], 0x1 ;  /* 0x0000720006081a11 */ /* 0x040fe200078008ff */
[----:B------:R1:W-:Y:S03]  /*9340*/  @P2 LDGSTS.E.BYPASS.LTC128B.128 [R219+0x3900], [R10.64], !P4 ;  /* 0x039000000adb2fae */ /* 0x0003e6000e101d48 */
[----:B------:R-:W-:-:S05]  /*9350*/  @P1 LEA.HI.X R9, R6, c[0x0][0x1cc], R7, 0x1, P0 ;  /* 0x0000730006091a11 */ /* 0x000fca00000f0c07 */
        /* <DEDUP_REMOVED lines=8> */
.L_x_878:
[----:B------:R-:W-:Y:S05]  /*93e0*/  BSYNC B0 ;  /* 0x0000000000007941 */ /* 0x000fea0003800000 */
.L_x_877:
[----:B------:R3:W5:Y:S01]  /*93f0*/  LDL R153, [R1+0x48] ;  /* 0x0000480001997983 */ /* 0x0007620000100800 */
[----:B------:R-:W-:Y:S01]  /*9400*/  ISETP.LT.AND P0, PT, RZ, c[0x0][0x27c], PT ;  /* 0x00009f00ff007a0c */ /* 0x000fe20003f01270 */
[----:B--2---:R-:W-:Y:S02]  /*9410*/  IMAD.MOV.U32 R2, RZ, RZ, c[0x0][0x2c4] ;  /* 0x0000b100ff027624 */ /* 0x004fe400078e00ff */
[----:B------:R-:W0:Y:S03]  /*9420*/  LDGDEPBAR ;  /* 0x00000000000079af */ /* 0x000e260000000000 */
[----:B------:R-:W-:-:S07]  /*9430*/  ISETP.NE.AND P6, PT, R2, 0x1, PT ;  /* 0x000000010200780c */ /* 0x000fce0003fc5270 */
[----:B------:R-:W-:Y:S05]  /*9440*/  @P0 BRA `(.L_x_879) ;  /* 0x0000002000000947 */ /* 0x000fea0003800000 */
[----:B------:R-:W-:-:S04]  /*9450*/  DEPBAR.LE SB0, 0x1 ;  /* 0x000080400000791a */ /* 0x000fc80000000000 */
[----:B------:R-:W-:Y:S05]  /*9460*/  BRA `(.L_x_880) ;  /* 0x00004bd000007947 */ /* 0x000fea0003800000 */
.L_x_879:
[----:B------:R-:W-:Y:S01]  /*9470*/  ULDC.U8 UR4, c[0x0][0x298] ;  /* 0x0000a60000047ab9 */ /* 0x000fe20000000000 */
[----:B-----5:R-:W-:Y:S01]  /*9480*/  SHF.R.S32.HI R2, RZ, 0x1f, R137 ;  /* 0x0000001fff027819 */ /* 0x020fe20000011489 */
[C---:B------:R-:W-:Y:S01]  /*9490*/  IMAD.WIDE.U32 R6, R137.reuse, c[0x0][0x280], RZ ;  /* 0x0000a00089067a25 */ /* 0x040fe200078e00ff */
[----:B------:R-:W-:Y:S01]  /*94a0*/  ISETP.NE.AND P0, PT, RZ, UR4, PT ;  /* 0x00000004ff007c0c */ /* 0x000fe2000bf05270 */
[----:B------:R-:W-:Y:S01]  /*94b0*/  BSSY B2, `(.L_x_880) ;  /* 0x00004b8000027945 */ /* 0x000fe20003800000 */
[----:B------:R-:W-:Y:S01]  /*94c0*/  IADD3 R20, R82, R153, RZ ;  /* 0x0000009952147210 */ /* 0x000fe20007ffe0ff */
[----:B------:R-:W-:Y:S01]  /*94d0*/  IMAD R3, R2, c[0x0][0x280], RZ ;  /* 0x0000a00002037a24 */ /* 0x000fe200078e02ff */
[----:B------:R-:W-:Y:S01]  /*94e0*/  IADD3 R66, R82, 0x60, RZ ;  /* 0x0000006052427810 */ /* 0x000fe20007ffe0ff */
[----:B------:R-:W-:Y:S02]  /*94f0*/  IMAD R2, R2, c[0x0][0x290], RZ ;  /* 0x0000a40002027a24 */ /* 0x000fe400078e02ff */
[----:B-1----:R-:W-:-:S02]  /*9500*/  IMAD R8, R137, c[0x0][0x284], R3 ;  /* 0x0000a10089087a24 */ /* 0x002fc400078e0203 */
[----:B------:R-:W-:Y:S01]  /*9510*/  IMAD R3, R137, c[0x0][0x294], R2 ;  /* 0x0000a50089037a24 */ /* 0x000fe200078e0202 */
[----:B------:R-:W-:Y:S01]  /*9520*/  LEA R2, R163, R20, 0x5 ;  /* 0x00000014a3027211 */ /* 0x000fe200078e28ff */
[----:B------:R-:W-:Y:S01]  /*9530*/  IMAD.WIDE.U32 R4, R137, c[0x0][0x290], RZ ;  /* 0x0000a40089047a25 */ /* 0x000fe200078e00ff */
[----:B------:R-:W-:-:S04]  /*9540*/  IADD3 R8, R8, R7, RZ ;  /* 0x0000000708087210 */ /* 0x000fc80007ffe0ff */
[----:B------:R-:W-:Y:S01]  /*9550*/  IADD3 R9, R3, R5, RZ ;  /* 0x0000000503097210 */ /* 0x000fe20007ffe0ff */
[----:B------:R-:W-:Y:S05]  /*9560*/  @!P0 BRA `(.L_x_881) ;  /* 0x0000269000008947 */ /* 0x000fea0003800000 */
[----:B------:R-:W-:Y:S01]  /*9570*/  @P6 IMAD.HI.U32 R3, R2, c[0x0][0x2c8], RZ ;  /* 0x0000b20002036a27 */ /* 0x000fe200078e00ff */
[----:B------:R-:W-:Y:S01]  /*9580*/  BSSY B0, `(.L_x_882) ;  /* 0x0000033000007945 */ /* 0x000fe20003800000 */
[----:B------:R-:W-:Y:S01]  /*9590*/  SHF.R.S32.HI R28, RZ, 0x1f, R26 ;  /* 0x0000001fff1c7819 */ /* 0x000fe2000001141a */
[----:B------:R-:W-:Y:S01]  /*95a0*/  CS2R R42, SRZ ;  /* 0x00000000002a7805 */ /* 0x000fe2000001ff00 */
[----:B------:R-:W-:Y:S01]  /*95b0*/  IMAD.MOV.U32 R5, RZ, RZ, R9 ;  /* 0x000000ffff057224 */ /* 0x000fe200078e0009 */
[----:B------:R-:W-:Y:S01]  /*95c0*/  @P6 SHF.R.U32.HI R2, RZ, c[0x0][0x2cc], R3 ;  /* 0x0000b300ff026a19 */ /* 0x000fe20000011603 */
[----:B------:R-:W-:-:S03]  /*95d0*/  IMAD.MOV.U32 R7, RZ, RZ, R8 ;  /* 0x000000ffff077224 */ /* 0x000fc600078e0008 */
[----:B------:R-:W-:Y:S01]  /*95e0*/  SHF.R.S32.HI R3, RZ, 0x1f, R2 ;  /* 0x0000001fff037819 */ /* 0x000fe20000011402 */
[----:B------:R-:W-:-:S04]  /*95f0*/  IMAD.WIDE.U32 R6, R2, c[0x0][0x280], R6 ;  /* 0x0000a00002067a25 */ /* 0x000fc800078e0006 */
[C---:B------:R-:W-:Y:S01]  /*9600*/  IMAD R9, R3.reuse, c[0x0][0x280], RZ ;  /* 0x0000a00003097a24 */ /* 0x040fe200078e02ff */
[----:B------:R-:W-:Y:S01]  /*9610*/  LEA R29, P1, R6, c[0x0][0x270], 0x1 ;  /* 0x00009c00061d7a11 */ /* 0x000fe200078208ff */
[----:B------:R-:W-:Y:S02]  /*9620*/  IMAD R8, R3, c[0x0][0x290], RZ ;  /* 0x0000a40003087a24 */ /* 0x000fe400078e02ff */
[C---:B------:R-:W-:Y:S02]  /*9630*/  IMAD.WIDE.U32 R4, R2.reuse, c[0x0][0x290], R4 ;  /* 0x0000a40002047a25 */ /* 0x040fe400078e0004 */
[----:B------:R1:W2:Y:S02]  /*9640*/  SHFL.IDX PT, R10, R29, RZ, 0x1c1f ;  /* 0x001c1fff1d0a7589 */ /* 0x0002a400000e0000 */
[----:B------:R-:W-:Y:S01]  /*9650*/  IMAD R3, R2, c[0x0][0x284], R9 ;  /* 0x0000a10002037a24 */ /* 0x000fe200078e0209 */
[----:B------:R-:W-:Y:S01]  /*9660*/  LEA R30, P0, R4, c[0x0][0x288], 0x1 ;  /* 0x0000a200041e7a11 */ /* 0x000fe200078008ff */
[----:B------:R-:W-:-:S02]  /*9670*/  IMAD R2, R2, c[0x0][0x294], R8 ;  /* 0x0000a50002027a24 */ /* 0x000fc400078e0208 */
[----:B------:R-:W-:Y:S01]  /*9680*/  CS2R R8, SRZ ;  /* 0x0000000000087805 */ /* 0x000fe2000001ff00 */
[----:B------:R-:W-:Y:S01]  /*9690*/  IADD3 R3, R7, R3, RZ ;  /* 0x0000000307037210 */ /* 0x000fe20007ffe0ff */
[----:B------:R1:W4:Y:S01]  /*96a0*/  SHFL.IDX PT, R11, R30, RZ, 0x1c1f ;  /* 0x001c1fff1e0b7589 */ /* 0x00032200000e0000 */
[----:B------:R-:W-:Y:S02]  /*96b0*/  IADD3 R2, R5, R2, RZ ;  /* 0x0000000205027210 */ /* 0x000fe40007ffe0ff */
[----:B------:R-:W-:Y:S02]  /*96c0*/  LEA.HI.X R27, R6, c[0x0][0x274], R3, 0x1, P1 ;  /* 0x00009d00061b7a11 */ /* 0x000fe400008f0c03 */
[----:B------:R-:W-:Y:S01]  /*96d0*/  LEA.HI.X R23, R4, c[0x0][0x28c], R2, 0x1, P0 ;  /* 0x0000a30004177a11 */ /* 0x000fe200000f0c02 */
[----:B------:R-:W-:Y:S01]  /*96e0*/  CS2R R6, SRZ ;  /* 0x0000000000067805 */ /* 0x000fe2000001ff00 */
[----:B------:R-:W-:Y:S01]  /*96f0*/  ISETP.GE.AND P0, PT, R20, R0, PT ;  /* 0x000000001400720c */ /* 0x000fe20003f06270 */
[----:B------:R1:W3:Y:S01]  /*9700*/  SHFL.IDX PT, R17, R27, RZ, 0x1c1f ;  /* 0x001c1fff1b117589 */ /* 0x0002e200000e0000 */
[----:B------:R-:W-:Y:S01]  /*9710*/  CS2R R4, SRZ ;  /* 0x0000000000047805 */ /* 0x000fe2000001ff00 */
[----:B------:R-:W-:-:S02]  /*9720*/  CS2R R2, SRZ ;  /* 0x0000000000027805 */ /* 0x000fc4000001ff00 */
[----:B------:R1:W1:Y:S08]  /*9730*/  SHFL.IDX PT, R16, R23, RZ, 0x1c1f ;  /* 0x001c1fff17107589 */ /* 0x00027000000e0000 */
[----:B------:R-:W-:Y:S05]  /*9740*/  @P0 BRA `(.L_x_883) ;  /* 0x0000016000000947 */ /* 0x000fea0003800000 */
[----:B--2---:R-:W-:Y:S01]  /*9750*/  ISETP.GE.AND P1, PT, R24, c[0x0][0x27c], PT ;  /* 0x00009f0018007a0c */ /* 0x004fe20003f26270 */
[----:B------:R-:W-:Y:S01]  /*9760*/  CS2R R8, SRZ ;  /* 0x0000000000087805 */ /* 0x000fe2000001ff00 */
[----:B------:R-:W-:Y:S01]  /*9770*/  ISETP.GE.AND P0, PT, R26, c[0x0][0x27c], PT ;  /* 0x00009f001a007a0c */ /* 0x000fe20003f06270 */
[----:B------:R-:W-:-:S10]  /*9780*/  CS2R R6, SRZ ;  /* 0x0000000000067805 */ /* 0x000fd4000001ff00 */
[C---:B------:R-:W-:Y:S01]  /*9790*/  @!P1 IMAD.SHL.U32 R2, R24.reuse, 0x2, RZ ;  /* 0x0000000218029824 */ /* 0x040fe200078e00ff */
[----:B------:R-:W-:Y:S01]  /*97a0*/  @!P1 SHF.L.U64.HI R3, R24, 0x1, R25 ;  /* 0x0000000118039819 */ /* 0x000fe20000010219 */
[C---:B------:R-:W-:Y:S01]  /*97b0*/  @!P0 IMAD.SHL.U32 R4, R26.reuse, 0x2, RZ ;  /* 0x000000021a048824 */ /* 0x040fe200078e00ff */
[----:B------:R-:W-:Y:S02]  /*97c0*/  @!P0 SHF.L.U64.HI R5, R26, 0x1, R28 ;  /* 0x000000011a058819 */ /* 0x000fe4000001021c */
[CC--:B------:R-:W-:Y:S02]  /*97d0*/  @!P1 IADD3 R14, P2, R10.reuse, R2.reuse, RZ ;  /* 0x000000020a0e9210 */ /* 0x0c0fe40007f5e0ff */
[----:B----4-:R-:W-:Y:S02]  /*97e0*/  @!P1 IADD3 R12, P5, R11, R2, RZ ;  /* 0x000000020b0c9210 */ /* 0x010fe40007fbe0ff */
[-C--:B------:R-:W-:Y:S01]  /*97f0*/  @!P0 IADD3 R2, P3, R10, R4.reuse, RZ ;  /* 0x000000040a028210 */ /* 0x080fe20007f7e0ff */
[--C-:B---3--:R-:W-:Y:S01]  /*9800*/  @!P1 IMAD.X R15, R17, 0x1, R3.reuse, P2 ;  /* 0x00000001110f9824 */ /* 0x108fe200010e0603 */
[----:B------:R-:W-:Y:S01]  /*9810*/  @!P0 IADD3 R10, P2, R11, R4, RZ ;  /* 0x000000040b0a8210 */ /* 0x000fe20007f5e0ff */
[----:B-1----:R-:W-:-:S02]  /*9820*/  @!P1 IMAD.X R13, R16, 0x1, R3, P5 ;  /* 0x00000001100d9824 */ /* 0x002fc400028e0603 */
[--C-:B------:R-:W-:Y:S01]  /*9830*/  @!P0 IMAD.X R3, R17, 0x1, R5.reuse, P3 ;  /* 0x0000000111038824 */ /* 0x100fe200018e0605 */
[----:B------:R1:W5:Y:S01]  /*9840*/  @!P1 LD.E.64 R6, [R14.64] ;  /* 0x000000080e069980 */ /* 0x000362000c101b00 */
[----:B------:R-:W-:Y:S02]  /*9850*/  @!P0 IMAD.X R11, R16, 0x1, R5, P2 ;  /* 0x00000001100b8824 */ /* 0x000fe400010e0605 */
[----:B------:R-:W-:Y:S01]  /*9860*/  CS2R R4, SRZ ;  /* 0x0000000000047805 */ /* 0x000fe2000001ff00 */
[----:B------:R2:W5:Y:S05]  /*9870*/  @!P0 LD.E.64 R8, [R2.64] ;  /* 0x0000000802088980 */ /* 0x00056a000c101b00 */
[----:B------:R1:W5:Y:S01]  /*9880*/  @!P0 LD.E.64 R4, [R10.64] ;  /* 0x000000080a048980 */ /* 0x000362000c101b00 */
[----:B--2---:R-:W-:-:S06]  /*9890*/  CS2R R2, SRZ ;  /* 0x0000000000027805 */ /* 0x004fcc000001ff00 */
[----:B------:R1:W5:Y:S02]  /*98a0*/  @!P1 LD.E.64 R2, [R12.64] ;  /* 0x000000080c029980 */ /* 0x000364000c101b00 */
.L_x_883:
[----:B--2---:R-:W-:Y:S05]  /*98b0*/  BSYNC B0 ;  /* 0x0000000000007941 */ /* 0x004fea0003800000 */
.L_x_882:
[----:B-1----:R-:W-:Y:S01]  /*98c0*/  IADD3 R10, R20, 0x20, RZ ;  /* 0x00000020140a7810 */ /* 0x002fe20007ffe0ff */
[----:B-----5:R-:W-:Y:S01]  /*98d0*/  IMAD.MOV.U32 R14, RZ, RZ, R8 ;  /* 0x000000ffff0e7224 */ /* 0x020fe200078e0008 */
[----:B------:R1:W2:Y:S01]  /*98e0*/  SHFL.IDX PT, R22, R27, 0x1, 0x1c1f ;  /* 0x003c1f001b167f89 */ /* 0x0002a200000e0000 */
[----:B------:R-:W-:Y:S01]  /*98f0*/  IMAD.MOV.U32 R13, RZ, RZ, R9 ;  /* 0x000000ffff0d7224 */ /* 0x000fe200078e0009 */
[----:B------:R-:W-:Y:S01]  /*9900*/  ISETP.GE.AND P0, PT, R10, R0, PT ;  /* 0x000000000a00720c */ /* 0x000fe20003f06270 */
[----:B------:R-:W-:Y:S01]  /*9910*/  IMAD.MOV.U32 R12, RZ, RZ, R6 ;  /* 0x000000ffff0c7224 */ /* 0x000fe200078e0006 */
[----:B----4-:R1:W4:Y:S01]  /*9920*/  SHFL.IDX PT, R11, R29, 0x1, 0x1c1f ;  /* 0x003c1f001d0b7f89 */ /* 0x01032200000e0000 */
[----:B------:R-:W-:Y:S01]  /*9930*/  IMAD.MOV.U32 R10, RZ, RZ, R7 ;  /* 0x000000ffff0a7224 */ /* 0x000fe200078e0007 */
[----:B------:R-:W-:Y:S01]  /*9940*/  PRMT R55, R13, 0x5410, R14 ;  /* 0x000054100d377816 */ /* 0x000fe2000000000e */
[----:B------:R-:W-:Y:S01]  /*9950*/  IMAD.MOV.U32 R13, RZ, RZ, R5 ;  /* 0x000000ffff0d7224 */ /* 0x000fe200078e0005 */
[----:B------:R-:W-:Y:S01]  /*9960*/  MOV R14, R4 ;  /* 0x00000004000e7202 */ /* 0x000fe20000000f00 */
[----:B------:R1:W3:Y:S01]  /*9970*/  SHFL.IDX PT, R21, R23, 0x1, 0x1c1f ;  /* 0x003c1f0017157f89 */ /* 0x0002e200000e0000 */
[----:B------:R-:W-:Y:S01]  /*9980*/  PRMT R53, R10, 0x5410, R12 ;  /* 0x000054100a357816 */ /* 0x000fe2000000000c */
[----:B------:R-:W-:Y:S01]  /*9990*/  IMAD.MOV.U32 R12, RZ, RZ, R2 ;  /* 0x000000ffff0c7224 */ /* 0x000fe200078e0002 */
[----:B------:R-:W-:Y:S01]  /*99a0*/  MOV R10, R3 ;  /* 0x00000003000a7202 */ /* 0x000fe20000000f00 */
[----:B------:R1:W1:Y:S01]  /*99b0*/  SHFL.IDX PT, R18, R30, 0x1, 0x1c1f ;  /* 0x003c1f001e127f89 */ /* 0x00026200000e0000 */
[----:B------:R-:W-:Y:S01]  /*99c0*/  BSSY B0, `(.L_x_884) ;  /* 0x000001d000007945 */ /* 0x000fe20003800000 */
[----:B------:R-:W-:Y:S01]  /*99d0*/  PRMT R54, R13, 0x5410, R14 ;  /* 0x000054100d367816 */ /* 0x000fe2000000000e */
[----:B------:R-:W-:Y:S01]  /*99e0*/  CS2R R32, SRZ ;  /* 0x0000000000207805 */ /* 0x000fe2000001ff00 */
[----:B------:R-:W-:Y:S01]  /*99f0*/  PRMT R52, R10, 0x5410, R12 ;  /* 0x000054100a347816 */ /* 0x000fe2000000000c */
[----:B------:R-:W-:Y:S01]  /*9a00*/  CS2R R36, SRZ ;  /* 0x0000000000247805 */ /* 0x000fe2000001ff00 */
[----:B------:R-:W-:Y:S01]  /*9a10*/  CS2R R34, SRZ ;  /* 0x0000000000227805 */ /* 0x000fe2000001ff00 */
[----:B------:R-:W-:Y:S05]  /*9a20*/  @P0 BRA `(.L_x_885) ;  /* 0x0000016000000947 */ /* 0x000fea0003800000 */
[----:B------:R-:W-:Y:S01]  /*9a30*/  ISETP.GE.AND P1, PT, R24, c[0x0][0x27c], PT ;  /* 0x00009f0018007a0c */ /* 0x000fe20003f26270 */
[----:B------:R-:W-:Y:S01]  /*9a40*/  CS2R R42, SRZ ;  /* 0x00000000002a7805 */ /* 0x000fe2000001ff00 */
[----:B------:R-:W-:Y:S01]  /*9a50*/  ISETP.GE.AND P0, PT, R26, c[0x0][0x27c], PT ;  /* 0x00009f001a007a0c */ /* 0x000fe20003f06270 */
[----:B------:R-:W-:-:S10]  /*9a60*/  CS2R R32, SRZ ;  /* 0x0000000000207805 */ /* 0x000fd4000001ff00 */
[C---:B------:R-:W-:Y:S01]  /*9a70*/  @!P1 IMAD.SHL.U32 R10, R24.reuse, 0x2, RZ ;  /* 0x00000002180a9824 */ /* 0x040fe200078e00ff */
[----:B------:R-:W-:Y:S01]  /*9a80*/  @!P1 SHF.L.U64.HI R15, R24, 0x1, R25 ;  /* 0x00000001180f9819 */ /* 0x000fe20000010219 */
[C---:B------:R-:W-:Y:S01]  /*9a90*/  @!P0 IMAD.SHL.U32 R13, R26.reuse, 0x2, RZ ;  /* 0x000000021a0d8824 */ /* 0x040fe200078e00ff */
[----:B------:R-:W-:Y:S02]  /*9aa0*/  @!P0 SHF.L.U64.HI R19, R26, 0x1, R28 ;  /* 0x000000011a138819 */ /* 0x000fe4000001021c */
[CC--:B----4-:R-:W-:Y:S02]  /*9ab0*/  @!P1 IADD3 R16, P2, R11.reuse, R10.reuse, RZ ;  /* 0x0000000a0b109210 */ /* 0x0d0fe40007f5e0ff */
[----:B-1----:R-:W-:Y:S02]  /*9ac0*/  @!P1 IADD3 R14, P5, R18, R10, RZ ;  /* 0x0000000a120e9210 */ /* 0x002fe40007fbe0ff */
[-C--:B------:R-:W-:Y:S01]  /*9ad0*/  @!P0 IADD3 R12, P3, R11, R13.reuse, RZ ;  /* 0x0000000d0b0c8210 */ /* 0x080fe20007f7e0ff */
[--C-:B--23--:R-:W-:Y:S01]  /*9ae0*/  @!P1 IMAD.X R17, R22, 0x1, R15.reuse, P2 ;  /* 0x0000000116119824 */ /* 0x10cfe200010e060f */
[----:B------:R-:W-:Y:S01]  /*9af0*/  @!P0 IADD3 R10, P2, R18, R13, RZ ;  /* 0x0000000d120a8210 */ /* 0x000fe20007f5e0ff */
[----:B------:R-:W-:Y:S01]  /*9b00*/  CS2R R34, SRZ ;  /* 0x0000000000227805 */ /* 0x000fe2000001ff00 */
[----:B------:R-:W-:Y:S01]  /*9b10*/  CS2R R36, SRZ ;  /* 0x0000000000247805 */ /* 0x000fe2000001ff00 */
[----:B------:R-:W-:Y:S01]  /*9b20*/  @!P1 IMAD.X R15, R21, 0x1, R15, P5 ;  /* 0x00000001150f9824 */ /* 0x000fe200028e060f */
[----:B------:R1:W5:Y:S01]  /*9b30*/  @!P1 LD.E.64 R32, [R16.64] ;  /* 0x0000000810209980 */ /* 0x000362000c101b00 */
[----:B------:R-:W-:-:S02]  /*9b40*/  @!P0 IMAD.X R13, R22, 0x1, R19, P3 ;  /* 0x00000001160d8824 */ /* 0x000fc400018e0613 */
[----:B------:R-:W-:Y:S01]  /*9b50*/  @!P0 IMAD.X R11, R21, 0x1, R19, P2 ;  /* 0x00000001150b8824 */ /* 0x000fe200010e0613 */
[----:B------:R1:W5:Y:S04]  /*9b60*/  @!P1 LD.E.64 R34, [R14.64] ;  /* 0x000000080e229980 */ /* 0x000368000c101b00 */
[----:B------:R1:W5:Y:S04]  /*9b70*/  @!P0 LD.E.64 R42, [R12.64] ;  /* 0x000000080c2a8980 */ /* 0x000368000c101b00 */
[----:B------:R1:W5:Y:S02]  /*9b80*/  @!P0 LD.E.64 R36, [R10.64] ;  /* 0x000000080a248980 */ /* 0x000364000c101b00 */
.L_x_885:
[----:B------:R-:W-:Y:S05]  /*9b90*/  BSYNC B0 ;  /* 0x0000000000007941 */ /* 0x000fea0003800000 */
.L_x_884:
[----:B-1----:R-:W-:Y:S01]  /*9ba0*/  IADD3 R10, R20, 0x40, RZ ;  /* 0x00000040140a7810 */ /* 0x002fe20007ffe0ff */
[----:B-----5:R-:W-:Y:S01]  /*9bb0*/  IMAD.MOV.U32 R14, RZ, RZ, R42 ;  /* 0x000000ffff0e7224 */ /* 0x020fe200078e002a */
[----:B--2---:R1:W2:Y:S01]  /*9bc0*/  SHFL.IDX PT, R22, R27, 0x2, 0x1c1f ;  /* 0x005c1f001b167f89 */ /* 0x0042a200000e0000 */
        /* <DEDUP_REMOVED lines=8> */
[----:B---3--:R1:W3:Y:S01]  /*9c50*/  SHFL.IDX PT, R21, R23, 0x2, 0x1c1f ;  /* 0x005c1f0017157f89 */ /* 0x0082e200000e0000 */
        /* <DEDUP_REMOVED lines=24> */
[--C-:B--2---:R-:W-:Y:S01]  /*9de0*/  @!P1 IMAD.X R17, R22, 0x1, R15.reuse, P2 ;  /* 0x0000000116119824 */ /* 0x104fe200010e060f */
[----:B------:R-:W-:Y:S01]  /*9df0*/  @!P0 IADD3 R10, P2, R18, R13, RZ ;  /* 0x0000000d120a8210 */ /* 0x000fe20007f5e0ff */
[----:B------:R-:W-:Y:S01]  /*9e00*/  CS2R R40, SRZ ;  /* 0x0000000000287805 */ /* 0x000fe2000001ff00 */
[----:B------:R-:W-:Y:S01]  /*9e10*/  CS2R R44, SRZ ;  /* 0x00000000002c7805 */ /* 0x000fe2000001ff00 */
[----:B---3--:R-:W-:Y:S01]  /*9e20*/  @!P1 IMAD.X R15, R21, 0x1, R15, P5 ;  /* 0x00000001150f9824 */ /* 0x008fe200028e060f */
[----:B------:R1:W5:Y:S01]  /*9e30*/  @!P1 LD.E.64 R38, [R16.64] ;  /* 0x0000000810269980 */ /* 0x000362000c101b00 */
[----:B------:R-:W-:-:S02]  /*9e40*/  @!P0 IMAD.X R13, R22, 0x1, R19, P3 ;  /* 0x00000001160d8824 */ /* 0x000fc400018e0613 */
[----:B------:R-:W-:Y:S01]  /*9e50*/  @!P0 IMAD.X R11, R21, 0x1, R19, P2 ;  /* 0x00000001150b8824 */ /* 0x000fe200010e0613 */
[----:B------:R1:W5:Y:S04]  /*9e60*/  @!P1 LD.E.64 R40, [R14.64] ;  /* 0x000000080e289980 */ /* 0x000368000c101b00 */
[----:B------:R1:W5:Y:S04]  /*9e70*/  @!P0 LD.E.64 R46, [R12.64] ;  /* 0x000000080c2e8980 */ /* 0x000368000c101b00 */
[----:B------:R1:W5:Y:S02]  /*9e80*/  @!P0 LD.E.64 R44, [R10.64] ;  /* 0x000000080a2c8980 */ /* 0x000364000c101b00 */
.L_x_887:
[----:B------:R-:W-:Y:S05]  /*9e90*/  BSYNC B0 ;  /* 0x0000000000007941 */ /* 0x000fea0003800000 */
.L_x_886:
[----:B-1----:R-:W-:Y:S01]  /*9ea0*/  IADD3 R10, R20, 0x60, RZ ;  /* 0x00000060140a7810 */ /* 0x002fe20007ffe0ff */
[----:B-----5:R-:W-:Y:S01]  /*9eb0*/  IMAD.MOV.U32 R14, RZ, RZ, R46 ;  /* 0x000000ffff0e7224 */ /* 0x020fe200078e002e */
[----:B---3--:R-:W1:Y:S01]  /*9ec0*/  SHFL.IDX PT, R21, R27, 0x3, 0x1c1f ;  /* 0x007c1f001b157f89 */ /* 0x008e6200000e0000 */
        /* <DEDUP_REMOVED lines=8> */
[----:B------:R2:W1:Y:S01]  /*9f50*/  SHFL.IDX PT, R20, R23, 0x3, 0x1c1f ;  /* 0x007c1f0017147f89 */ /* 0x00046200000e0000 */
[----:B------:R-:W-:Y:S01]  /*9f60*/  PRMT R60, R10, 0x5410, R12 ;  /* 0x000054100a3c7816 */ /* 0x000fe2000000000c */
[----:B------:R-:W-:Y:S01]  /*9f70*/  IMAD.MOV.U32 R12, RZ, RZ, R40 ;  /* 0x000000ffff0c7224 */ /* 0x000fe200078e0028 */
[----:B------:R-:W-:Y:S01]  /*9f80*/  MOV R10, R41 ;  /* 0x00000029000a7202 */ /* 0x000fe20000000f00 */
[----:B------:R1:W4:Y:S01]  /*9f90*/  SHFL.IDX PT, R18, R30, 0x3, 0x1c1f ;  /* 0x007c1f001e127f89 */ /* 0x00032200000e0000 */
[----:B------:R-:W-:Y:S01]  /*9fa0*/  BSSY B0, `(.L_x_888) ;  /* 0x000001d000007945 */ /* 0x000fe20003800000 */
[----:B------:R-:W-:Y:S01]  /*9fb0*/  PRMT R62, R13, 0x5410, R14 ;  /* 0x000054100d3e7816 */ /* 0x000fe2000000000e */
[----:B------:R-:W-:Y:S01]  /*9fc0*/  CS2R R48, SRZ ;  /* 0x0000000000307805 */ /* 0x000fe2000001ff00 */
[----:B---3--:R-:W-:Y:S01]  /*9fd0*/  PRMT R29, R10, 0x5410, R12 ;  /* 0x000054100a1d7816 */ /* 0x008fe2000000000c */
[----:B--2---:R-:W-:Y:S01]  /*9fe0*/  CS2R R22, SRZ ;  /* 0x0000000000167805 */ /* 0x004fe2000001ff00 */
[----:B-1----:R-:W-:Y:S01]  /*9ff0*/  CS2R R30, SRZ ;  /* 0x00000000001e7805 */ /* 0x002fe2000001ff00 */
[----:B------:R-:W-:Y:S05]  /*a000*/  @P0 BRA `(.L_x_889) ;  /* 0x0000016000000947 */ /* 0x000fea0003800000 */
[----:B----4-:R-:W-:Y:S01]  /*a010*/  ISETP.GE.AND P1, PT, R24, c[0x0][0x27c], PT ;  /* 0x00009f0018007a0c */ /* 0x010fe20003f26270 */
        /* <DEDUP_REMOVED lines=8> */
[C---:B------:R-:W-:Y:S02]  /*a0a0*/  @!P1 IADD3 R14, P5, R18.reuse, R10, RZ ;  /* 0x0000000a120e9210 */ /* 0x040fe40007fbe0ff */
[-C--:B------:R-:W-:Y:S01]  /*a0b0*/  @!P0 IADD3 R12, P3, R11, R13.reuse, RZ ;  /* 0x0000000d0b0c8210 */ /* 0x080fe20007f7e0ff */
[C-C-:B------:R-:W-:Y:S01]  /*a0c0*/  @!P1 IMAD.X R17, R21.reuse, 0x1, R15.reuse, P2 ;  /* 0x0000000115119824 */ /* 0x140fe200010e060f */
        /* <DEDUP_REMOVED lines=10> */
.L_x_889:
[----:B----4-:R-:W-:Y:S05]  /*a170*/  BSYNC B0 ;  /* 0x0000000000007941 */ /* 0x010fea0003800000 */
.L_x_888:
[----:B-1----:R-:W-:Y:S01]  /*a180*/  IMAD.IADD R12, R0, 0x1, -R153 ;  /* 0x00000001000c7824 */ /* 0x002fe200078e0a99 */
[----:B-----5:R-:W-:Y:S01]  /*a190*/  MOV R0, R23 ;  /* 0x0000001700007202 */ /* 0x020fe20000000f00 */
[----:B------:R-:W-:Y:S01]  /*a1a0*/  IMAD.MOV.U32 R10, RZ, RZ, R50 ;  /* 0x000000ffff0a7224 */ /* 0x000fe200078e0032 */
[----:B------:R-:W-:-:S04]  /*a1b0*/  DEPBAR.LE SB0, 0x1 ;  /* 0x000080400000791a */ /* 0x000fc80000000000 */
[----:B------:R-:W-:Y:S01]  /*a1c0*/  IMNMX R27, R12, 0x80, PT ;  /* 0x000000800c1b7817 */ /* 0x000fe20003800200 */
[----:B------:R-:W-:Y:S01]  /*a1d0*/  IMAD.MOV.U32 R11, RZ, RZ, R51 ;  /* 0x000000ffff0b7224 */ /* 0x000fe200078e0033 */
[----:B------:R-:W-:Y:S01]  /*a1e0*/  PRMT R67, R67, 0x5410, R10 ;  /* 0x0000541043437816 */ /* 0x000fe2000000000a */
[----:B------:R-:W-:Y:S01]  /*a1f0*/  IMAD.MOV.U32 R10, RZ, RZ, R22 ;  /* 0x000000ffff0a7224 */ /* 0x000fe200078e0016 */
[----:B------:R-:W-:Y:S01]  /*a200*/  BAR.SYNC.DEFER_BLOCKING 0x0 ;  /* 0x0000000000007b1d */ /* 0x000fe20000010000 */
[----:B------:R-:W-:Y:S01]  /*a210*/  ISETP.GE.AND P0, PT, R82, R27, PT ;  /* 0x0000001b5200720c */ /* 0x000fe20003f06270 */
[----:B------:R-:W-:Y:S01]  /*a220*/  IMAD.MOV.U32 R12, RZ, RZ, R48 ;  /* 0x000000ffff0c7224 */ /* 0x000fe200078e0030 */
[----:B------:R-:W-:Y:S01]  /*a230*/  PRMT R67, R11, 0x7610, R67 ;  /* 0x000076100b437816 */ /* 0x000fe20000000043 */
[----:B------:R-:W-:Y:S01]  /*a240*/  IMAD.MOV.U32 R11, RZ, RZ, R49 ;  /* 0x000000ffff0b7224 */ /* 0x000fe200078e0031 */
[----:B------:R-:W-:Y:S01]  /*a250*/  PRMT R64, R0, 0x5410, R10 ;  /* 0x0000541000407816 */ /* 0x000fe2000000000a */
[----:B------:R-:W-:Y:S01]  /*a260*/  IMAD.MOV.U32 R0, RZ, RZ, R31 ;  /* 0x000000ffff007224 */ /* 0x000fe200078e001f */
[----:B------:R-:W-:Y:S01]  /*a270*/  MOV R10, R30 ;  /* 0x0000001e000a7202 */ /* 0x000fe20000000f00 */
[----:B------:R-:W-:Y:S01]  /*a280*/  BSSY B1, `(.L_x_890) ;  /* 0x0000066000017945 */ /* 0x000fe20003800000 */
[----:B------:R-:W-:-:S02]  /*a290*/  PRMT R65, R11, 0x5410, R12 ;  /* 0x000054100b417816 */ /* 0x000fc4000000000c */
[----:B------:R-:W-:-:S03]  /*a2a0*/  PRMT R28, R0, 0x5410, R10 ;  /* 0x00005410001c7816 */ /* 0x000fc6000000000a */
[----:B------:R-:W-:Y:S05]  /*a2b0*/  @P0 BRA `(.L_x_891) ;  /* 0x0000062000000947 */ /* 0x000fea0003800000 */
[----:B------:R-:W-:Y:S01]  /*a2c0*/  ISETP.GE.AND P0, PT, R24, c[0x0][0x27c], PT ;  /* 0x00009f0018007a0c */ /* 0x000fe20003f06270 */
[----:B------:R-:W-:-:S12]  /*a2d0*/  BSSY B0, `(.L_x_892) ;  /* 0x0000030000007945 */ /* 0x000fd80003800000 */
[----:B------:R-:W-:Y:S05]  /*a2e0*/  @P0 BRA `(.L_x_893) ;  /* 0x000002e000000947 */ /* 0x000fea0003800000 */
[----:B------:R-:W1:Y:S01]  /*a2f0*/  LDS.128 R12, [R80+0x5000] ;  /* 0x00500000500c7984 */ /* 0x000e620000000c00 */
[--C-:B------:R-:W-:Y:S02]  /*a300*/  SHF.R.U64 R6, R6, 0x10, R7.reuse ;  /* 0x0000001006067819 */ /* 0x100fe40000001207 */
[----:B------:R-:W-:Y:S02]  /*a310*/  SHF.R.U32.HI R0, RZ, 0x10, R7 ;  /* 0x00000010ff007819 */ /* 0x000fe40000011607 */
[--C-:B------:R-:W-:Y:S02]  /*a320*/  SHF.R.U64 R7, R2, 0x10, R3.reuse ;  /* 0x0000001002077819 */ /* 0x100fe40000001203 */
[----:B------:R-:W-:Y:S02]  /*a330*/  SHF.R.U32.HI R2, RZ, 0x10, R3 ;  /* 0x00000010ff027819 */ /* 0x000fe40000011603 */
[----:B------:R-:W-:Y:S02]  /*a340*/  PRMT R10, R53, 0x5410, R0 ;  /* 0x00005410350a7816 */ /* 0x000fe40000000000 */
[----:B------:R-:W-:-:S02]  /*a350*/  PRMT R0, R52, 0x5410, R2 ;  /* 0x0000541034007816 */ /* 0x000fc40000000002 */
[----:B------:R-:W-:Y:S02]  /*a360*/  PRMT R17, R53, 0x5432, R6 ;  /* 0x0000543235117816 */ /* 0x000fe40000000006 */
[----:B------:R-:W-:Y:S01]  /*a370*/  PRMT R16, R52, 0x5432, R7 ;  /* 0x0000543234107816 */ /* 0x000fe20000000007 */
[C---:B------:R-:W-:Y:S01]  /*a380*/  IMAD.U32 R19, R0.reuse, 0x10000, RZ ;  /* 0x0001000000137824 */ /* 0x040fe200078e00ff */
[----:B------:R-:W-:Y:S02]  /*a390*/  LOP3.LUT R21, R0, 0xffff0000, RZ, 0xc0, !PT ;  /* 0xffff000000157812 */ /* 0x000fe400078ec0ff */
[----:B------:R-:W-:Y:S01]  /*a3a0*/  LOP3.LUT R20, R10, 0xffff0000, RZ, 0xc0, !PT ;  /* 0xffff00000a147812 */ /* 0x000fe200078ec0ff */
[C---:B-1----:R-:W-:Y:S01]  /*a3b0*/  IMAD.U32 R18, R14.reuse, 0x10000, RZ ;  /* 0x000100000e127824 */ /* 0x042fe200078e00ff */
[----:B------:R-:W-:Y:S01]  /*a3c0*/  LOP3.LUT R11, R14, 0xffff0000, RZ, 0xc0, !PT ;  /* 0xffff00000e0b7812 */ /* 0x000fe200078ec0ff */
[C---:B------:R-:W-:Y:S01]  /*a3d0*/  IMAD.U32 R14, R15.reuse, 0x10000, RZ ;  /* 0x000100000f0e7824 */ /* 0x040fe200078e00ff */
[----:B------:R-:W-:Y:S01]  /*a3e0*/  LOP3.LUT R2, R15, 0xffff0000, RZ, 0xc0, !PT ;  /* 0xffff00000f027812 */ /* 0x000fe200078ec0ff */
[----:B------:R-:W-:Y:S01]  /*a3f0*/  IMAD.U32 R15, R10, 0x10000, RZ ;  /* 0x000100000a0f7824 */ /* 0x000fe200078e00ff */
[----:B------:R-:W-:-:S02]  /*a400*/  SHF.L.U32 R7, R12, 0x10, RZ ;  /* 0x000000100c077819 */ /* 0x000fc400000006ff */
[----:B------:R-:W-:Y:S01]  /*a410*/  LOP3.LUT R6, R12, 0xffff0000, RZ, 0xc0, !PT ;  /* 0xffff00000c067812 */ /* 0x000fe200078ec0ff */
[----:B------:R-:W-:Y:S01]  /*a420*/  FMUL.FTZ R12, R11, R19 ;  /* 0x000000130b0c7220 */ /* 0x000fe20000410000 */
[----:B------:R-:W-:Y:S01]  /*a430*/  SHF.L.U32 R3, R13, 0x10, RZ ;  /* 0x000000100d037819 */ /* 0x000fe200000006ff */
[-C--:B------:R-:W-:Y:S01]  /*a440*/  FMUL.FTZ R11, R11, R15.reuse ;  /* 0x0000000f0b0b7220 */ /* 0x080fe20000410000 */
[----:B------:R-:W-:Y:S01]  /*a450*/  LOP3.LUT R0, R13, 0xffff0000, RZ, 0xc0, !PT ;  /* 0xffff00000d007812 */ /* 0x000fe200078ec0ff */
[C---:B------:R-:W-:Y:S02]  /*a460*/  FFMA.FTZ R13, R18.reuse, R15, -R12 ;  /* 0x0000000f120d7223 */ /* 0x040fe4000001080c */
[----:B------:R-:W-:Y:S01]  /*a470*/  FFMA.FTZ R12, R18, R19, R11 ;  /* 0x00000013120c7223 */ /* 0x000fe2000001000b */
[C---:B------:R-:W-:Y:S01]  /*a480*/  SHF.L.U32 R18, R17.reuse, 0x10, RZ ;  /* 0x0000001011127819 */ /* 0x040fe200000006ff */
[----:B------:R-:W-:Y:S01]  /*a490*/  FMUL.FTZ R10, R2, R21 ;  /* 0x00000015020a7220 */ /* 0x000fe20000410000 */
[----:B------:R-:W-:Y:S01]  /*a4a0*/  LOP3.LUT R17, R17, 0xffff0000, RZ, 0xc0, !PT ;  /* 0xffff000011117812 */ /* 0x000fe200078ec0ff */
[C---:B------:R-:W-:Y:S01]  /*a4b0*/  IMAD.U32 R19, R16.reuse, 0x10000, RZ ;  /* 0x0001000010137824 */ /* 0x040fe200078e00ff */
[----:B------:R-:W-:Y:S01]  /*a4c0*/  LOP3.LUT R16, R16, 0xffff0000, RZ, 0xc0, !PT ;  /* 0xffff000010107812 */ /* 0x000fe200078ec0ff */
[----:B------:R-:W-:-:S02]  /*a4d0*/  FMUL.FTZ R2, R2, R20 ;  /* 0x0000001402027220 */ /* 0x000fc40000410000 */
[C---:B------:R-:W-:Y:S02]  /*a4e0*/  FFMA.FTZ R15, R14.reuse, R20, -R10 ;  /* 0x000000140e0f7223 */ /* 0x040fe4000001080a */
[----:B------:R-:W-:Y:S01]  /*a4f0*/  FFMA.FTZ R11, R14, R21, R2 ;  /* 0x000000150e0b7223 */ /* 0x000fe20000010002 */
[----:B------:R-:W-:Y:S01]  /*a500*/  F2FP.BF16.PACK_AB R14, R12, R13 ;  /* 0x0000000d0c0e723e */ /* 0x000fe200000010ff */
[----:B------:R-:W-:Y:S02]  /*a510*/  FMUL.FTZ R10, R6, R19 ;  /* 0x00000013060a7220 */ /* 0x000fe40000410000 */
[----:B------:R-:W-:Y:S01]  /*a520*/  FMUL.FTZ R2, R0, R16 ;  /* 0x0000001000027220 */ /* 0x000fe20000410000 */
[----:B------:R-:W-:Y:S01]  /*a530*/  F2FP.BF16.PACK_AB R15, R11, R15 ;  /* 0x0000000f0b0f723e */ /* 0x000fe200000010ff */
[----:B------:R-:W-:Y:S02]  /*a540*/  FMUL.FTZ R6, R6, R18 ;  /* 0x0000001206067220 */ /* 0x000fe40000410000 */
[----:B------:R-:W-:-:S02]  /*a550*/  FMUL.FTZ R0, R0, R17 ;  /* 0x0000001100007220 */ /* 0x000fc40000410000 */
[C---:B------:R-:W-:Y:S02]  /*a560*/  FFMA.FTZ R10, R7.reuse, R18, -R10 ;  /* 0x00000012070a7223 */ /* 0x040fe4000001080a */
[----:B------:R-:W-:Y:S02]  /*a570*/  FFMA.FTZ R6, R7, R19, R6 ;  /* 0x0000001307067223 */ /* 0x000fe40000010006 */
[C---:B------:R-:W-:Y:S02]  /*a580*/  FFMA.FTZ R2, R3.reuse, R17, -R2 ;  /* 0x0000001103027223 */ /* 0x040fe40000010802 */
[----:B------:R-:W-:Y:S01]  /*a590*/  FFMA.FTZ R0, R3, R16, R0 ;  /* 0x0000001003007223 */ /* 0x000fe20000010000 */
[----:B------:R-:W-:-:S04]  /*a5a0*/  F2FP.BF16.PACK_AB R12, R6, R10 ;  /* 0x0000000a060c723e */ /* 0x000fc800000010ff */
[----:B------:R-:W-:-:S05]  /*a5b0*/  F2FP.BF16.PACK_AB R13, R0, R2 ;  /* 0x00000002000d723e */ /* 0x000fca00000010ff */
[----:B------:R1:W-:Y:S02]  /*a5c0*/  STS.128 [R80+0x5000], R12 ;  /* 0x0050000c50007388 */ /* 0x0003e40000000c00 */
.L_x_893:
[----:B------:R-:W-:Y:S05]  /*a5d0*/  BSYNC B0 ;  /* 0x0000000000007941 */ /* 0x000fea0003800000 */
.L_x_892:
[----:B------:R-:W-:-:S13]  /*a5e0*/  ISETP.GE.AND P0, PT, R26, c[0x0][0x27c], PT ;  /* 0x00009f001a007a0c */ /* 0x000fda0003f06270 */
[----:B------:R-:W-:Y:S05]  /*a5f0*/  @P0 BRA `(.L_x_891) ;  /* 0x000002e000000947 */ /* 0x000fea0003800000 */
[----:B-1----:R-:W1:Y:S01]  /*a600*/  LDS.128 R12, [R81+0x5000] ;  /* 0x00500000510c7984 */ /* 0x002e620000000c00 */
[----:B------:R-:W-:Y:S02]  /*a610*/  SHF.R.U32.HI R0, RZ, 0x10, R9 ;  /* 0x00000010ff007819 */ /* 0x000fe40000011609 */
[--C-:B------:R-:W-:Y:S02]  /*a620*/  SHF.R.U32.HI R2, RZ, 0x10, R5.reuse ;  /* 0x00000010ff027819 */ /* 0x100fe40000011605 */
[----:B------:R-:W-:Y:S02]  /*a630*/  PRMT R6, R55, 0x5410, R0 ;  /* 0x0000541037067816 */ /* 0x000fe40000000000 */
[----:B------:R-:W-:Y:S02]  /*a640*/  PRMT R0, R54, 0x5410, R2 ;  /* 0x0000541036007816 */ /* 0x000fe40000000002 */
[----:B------:R-:W-:Y:S02]  /*a650*/  SHF.R.U64 R4, R4, 0x10, R5 ;  /* 0x0000001004047819 */ /* 0x000fe40000001205 */
[----:B------:R-:W-:-:S02]  /*a660*/  SHF.R.U64 R3, R8, 0x10, R9 ;  /* 0x0000001008037819 */ /* 0x000fc40000001209 */
[----:B------:R-:W-:Y:S02]  /*a670*/  LOP3.LUT R17, R0, 0xffff0000, RZ, 0xc0, !PT ;  /* 0xffff000000117812 */ /* 0x000fe400078ec0ff */
[----:B------:R-:W-:Y:S02]  /*a680*/  PRMT R8, R54, 0x5432, R4 ;  /* 0x0000543236087816 */ /* 0x000fe40000000004 */
[----:B------:R-:W-:Y:S02]  /*a690*/  LOP3.LUT R16, R6, 0xffff0000, RZ, 0xc0, !PT ;  /* 0xffff000006107812 */ /* 0x000fe400078ec0ff */
[----:B------:R-:W-:Y:S02]  /*a6a0*/  PRMT R9, R55, 0x5432, R3 ;  /* 0x0000543237097816 */ /* 0x000fe40000000003 */
[C---:B-1----:R-:W-:Y:S01]  /*a6b0*/  LOP3.LUT R7, R14.reuse, 0xffff0000, RZ, 0xc0, !PT ;  /* 0xffff00000e077812 */ /* 0x042fe200078ec0ff */
[C---:B------:R-:W-:Y:S01]  /*a6c0*/  IMAD.U32 R10, R15.reuse, 0x10000, RZ ;  /* 0x000100000f0a7824 */ /* 0x040fe200078e00ff */
[----:B------:R-:W-:Y:S01]  /*a6d0*/  LOP3.LUT R2, R15, 0xffff0000, RZ, 0xc0, !PT ;  /* 0xffff00000f027812 */ /* 0x000fe200078ec0ff */
[----:B------:R-:W-:Y:S01]  /*a6e0*/  IMAD.U32 R11, R14, 0x10000, RZ ;  /* 0x000100000e0b7824 */ /* 0x000fe200078e00ff */
[----:B------:R-:W-:Y:S01]  /*a6f0*/  SHF.L.U32 R5, R12, 0x10, RZ ;  /* 0x000000100c057819 */ /* 0x000fe200000006ff */
[----:B------:R-:W-:Y:S01]  /*a700*/  IMAD.U32 R15, R0, 0x10000, RZ ;  /* 0x00010000000f7824 */ /* 0x000fe200078e00ff */
[----:B------:R-:W-:Y:S01]  /*a710*/  LOP3.LUT R4, R12, 0xffff0000, RZ, 0xc0, !PT ;  /* 0xffff00000c047812 */ /* 0x000fe200078ec0ff */
[----:B------:R-:W-:Y:S01]  /*a720*/  IMAD.U32 R14, R6, 0x10000, RZ ;  /* 0x00010000060e7824 */ /* 0x000fe200078e00ff */
[----:B------:R-:W-:Y:S01]  /*a730*/  SHF.L.U32 R3, R13, 0x10, RZ ;  /* 0x000000100d037819 */ /* 0x000fe200000006ff */
[----:B------:R-:W-:Y:S01]  /*a740*/  FMUL.FTZ R12, R7, R15 ;  /* 0x0000000f070c7220 */ /* 0x000fe20000410000 */
[----:B------:R-:W-:Y:S01]  /*a750*/  LOP3.LUT R0, R13, 0xffff0000, RZ, 0xc0, !PT ;  /* 0xffff00000d007812 */ /* 0x000fe200078ec0ff */
[----:B------:R-:W-:-:S02]  /*a760*/  FMUL.FTZ R7, R7, R14 ;  /* 0x0000000e07077220 */ /* 0x000fc40000410000 */
[C---:B------:R-:W-:Y:S02]  /*a770*/  FMUL.FTZ R6, R2.reuse, R17 ;  /* 0x0000001102067220 */ /* 0x040fe40000410000 */
[----:B------:R-:W-:Y:S01]  /*a780*/  FFMA.FTZ R13, R11, R14, -R12 ;  /* 0x0000000e0b0d7223 */ /* 0x000fe2000001080c */
[----:B------:R-:W-:Y:S01]  /*a790*/  SHF.L.U32 R14, R9, 0x10, RZ ;  /* 0x00000010090e7819 */ /* 0x000fe200000006ff */
[----:B------:R-:W-:Y:S01]  /*a7a0*/  FFMA.FTZ R12, R11, R15, R7 ;  /* 0x0000000f0b0c7223 */ /* 0x000fe20000010007 */
[----:B------:R-:W-:Y:S01]  /*a7b0*/  LOP3.LUT R9, R9, 0xffff0000, RZ, 0xc0, !PT ;  /* 0xffff000009097812 */ /* 0x000fe200078ec0ff */
[-C--:B------:R-:W-:Y:S02]  /*a7c0*/  FMUL.FTZ R2, R2, R16.reuse ;  /* 0x0000001002027220 */ /* 0x080fe40000410000 */
[----:B------:R-:W-:Y:S01]  /*a7d0*/  FFMA.FTZ R11, R10, R16, -R6 ;  /* 0x000000100a0b7223 */ /* 0x000fe20000010806 */
[C---:B------:R-:W-:Y:S01]  /*a7e0*/  LOP3.LUT R16, R8.reuse, 0xffff0000, RZ, 0xc0, !PT ;  /* 0xffff000008107812 */ /* 0x040fe200078ec0ff */
[----:B------:R-:W-:-:S02]  /*a7f0*/  IMAD.U32 R15, R8, 0x10000, RZ ;  /* 0x00010000080f7824 */ /* 0x000fc400078e00ff */
[----:B------:R-:W-:Y:S02]  /*a800*/  FFMA.FTZ R7, R10, R17, R2 ;  /* 0x000000110a077223 */ /* 0x000fe40000010002 */
[----:B------:R-:W-:Y:S02]  /*a810*/  FMUL.FTZ R6, R4, R15 ;  /* 0x0000000f04067220 */ /* 0x000fe40000410000 */
[----:B------:R-:W-:Y:S01]  /*a820*/  FMUL.FTZ R2, R0, R16 ;  /* 0x0000001000027220 */ /* 0x000fe20000410000 */
[----:B------:R-:W-:Y:S01]  /*a830*/  F2FP.BF16.PACK_AB R7, R7, R11 ;  /* 0x0000000b0707723e */ /* 0x000fe200000010ff */
[-C--:B------:R-:W-:Y:S02]  /*a840*/  FMUL.FTZ R4, R4, R14.reuse ;  /* 0x0000000e04047220 */ /* 0x080fe40000410000 */
[----:B------:R-:W-:Y:S02]  /*a850*/  FMUL.FTZ R0, R0, R9 ;  /* 0x0000000900007220 */ /* 0x000fe40000410000 */
[C---:B------:R-:W-:Y:S01]  /*a860*/  FFMA.FTZ R8, R5.reuse, R14, -R6 ;  /* 0x0000000e05087223 */ /* 0x040fe20000010806 */
[----:B------:R-:W-:Y:S01]  /*a870*/  F2FP.BF16.PACK_AB R6, R12, R13 ;  /* 0x0000000d0c06723e */ /* 0x000fe200000010ff */
[----:B------:R-:W-:-:S02]  /*a880*/  FFMA.FTZ R4, R5, R15, R4 ;  /* 0x0000000f05047223 */ /* 0x000fc40000010004 */
[C---:B------:R-:W-:Y:S02]  /*a890*/  FFMA.FTZ R2, R3.reuse, R9, -R2 ;  /* 0x0000000903027223 */ /* 0x040fe40000010802 */
[----:B------:R-:W-:Y:S01]  /*a8a0*/  FFMA.FTZ R0, R3, R16, R0 ;  /* 0x0000001003007223 */ /* 0x000fe20000010000 */
[----:B------:R-:W-:-:S04]  /*a8b0*/  F2FP.BF16.PACK_AB R4, R4, R8 ;  /* 0x000000080404723e */ /* 0x000fc800000010ff */
[----:B------:R-:W-:-:S05]  /*a8c0*/  F2FP.BF16.PACK_AB R5, R0, R2 ;  /* 0x000000020005723e */ /* 0x000fca00000010ff */
[----:B------:R1:W-:Y:S02]  /*a8d0*/  STS.128 [R81+0x5000], R4 ;  /* 0x0050000451007388 */ /* 0x0003e40000000c00 */
.L_x_891:
[----:B------:R-:W-:Y:S05]  /*a8e0*/  BSYNC B1 ;  /* 0x0000000000017941 */ /* 0x000fea0003800000 */
.L_x_890:
[----:B------:R-:W-:Y:S01]  /*a8f0*/  ISETP.GE.AND P0, PT, R139, R27, PT ;  /* 0x0000001b8b00720c */ /* 0x000fe20003f06270 */
[----:B------:R-:W-:-:S12]  /*a900*/  BSSY B1, `(.L_x_894) ;  /* 0x0000064000017945 */ /* 0x000fd80003800000 */
[----:B------:R-:W-:Y:S05]  /*a910*/  @P0 BRA `(.L_x_895) ;  /* 0x0000062000000947 */ /* 0x000fea0003800000 */
[----:B------:R-:W-:Y:S01]  /*a920*/  ISETP.GE.AND P0, PT, R24, c[0x0][0x27c], PT ;  /* 0x00009f0018007a0c */ /* 0x000fe20003f06270 */
[----:B------:R-:W-:-:S12]  /*a930*/  BSSY B0, `(.L_x_896) ;  /* 0x0000030000007945 */ /* 0x000fd80003800000 */
[----:B------:R-:W-:Y:S05]  /*a940*/  @P0 BRA `(.L_x_897) ;  /* 0x000002e000000947 */ /* 0x000fea0003800000 */
[----:B-1----:R-:W1:Y:S01]  /*a950*/  LDS.128 R4, [R80+0x6000] ;  /* 0x0060000050047984 */ /* 0x002e620000000c00 */
[--C-:B------:R-:W-:Y:S02]  /*a960*/  SHF.R.U64 R0, R32, 0x10, R33.reuse ;  /* 0x0000001020007819 */ /* 0x100fe40000001221 */
[----:B------:R-:W-:Y:S02]  /*a970*/  SHF.R.U32.HI R2, RZ, 0x10, R33 ;  /* 0x00000010ff027819 */ /* 0x000fe40000011621 */
[----:B------:R-:W-:Y:S02]  /*a980*/  SHF.R.U32.HI R9, RZ, 0x10, R35 ;  /* 0x00000010ff097819 */ /* 0x000fe40000011623 */
[C---:B------:R-:W-:Y:S02]  /*a990*/  PRMT R11, R57.reuse, 0x5432, R0 ;  /* 0x00005432390b7816 */ /* 0x040fe40000000000 */
[----:B------:R-:W-:Y:S02]  /*a9a0*/  PRMT R8, R57, 0x5410, R2 ;  /* 0x0000541039087816 */ /* 0x000fe40000000002 */
[----:B------:R-:W-:-:S02]  /*a9b0*/  PRMT R0, R56, 0x5410, R9 ;  /* 0x0000541038007816 */ /* 0x000fc40000000009 */
[----:B------:R-:W-:Y:S01]  /*a9c0*/  SHF.R.U64 R3, R34, 0x10, R35 ;  /* 0x0000001022037819 */ /* 0x000fe20000001223 */
[----:B------:R-:W-:Y:S01]  /*a9d0*/  IMAD.U32 R14, R8, 0x10000, RZ ;  /* 0x00010000080e7824 */ /* 0x000fe200078e00ff */
[C---:B------:R-:W-:Y:S01]  /*a9e0*/  LOP3.LUT R17, R0.reuse, 0xffff0000, RZ, 0xc0, !PT ;  /* 0xffff000000117812 */ /* 0x040fe200078ec0ff */
[----:B------:R-:W-:Y:S01]  /*a9f0*/  IMAD.U32 R15, R0, 0x10000, RZ ;  /* 0x00010000000f7824 */ /* 0x000fe200078e00ff */
[----:B------:R-:W-:Y:S02]  /*aa00*/  PRMT R10, R56, 0x5432, R3 ;  /* 0x00005432380a7816 */ /* 0x000fe40000000003 */
[----:B------:R-:W-:Y:S02]  /*aa10*/  LOP3.LUT R16, R8, 0xffff0000, RZ, 0xc0, !PT ;  /* 0xffff000008107812 */ /* 0x000fe400078ec0ff */
[C---:B-1----:R-:W-:Y:S01]  /*aa20*/  LOP3.LUT R9, R6.reuse, 0xffff0000, RZ, 0xc0, !PT ;  /* 0xffff000006097812 */ /* 0x042fe200078ec0ff */
[C---:B------:R-:W-:Y:S01]  /*aa30*/  IMAD.U32 R12, R7.reuse, 0x10000, RZ ;  /* 0x00010000070c7824 */ /* 0x040fe200078e00ff */
[----:B------:R-:W-:Y:S01]  /*aa40*/  LOP3.LUT R2, R7, 0xffff0000, RZ, 0xc0, !PT ;  /* 0xffff000007027812 */ /* 0x000fe200078ec0ff */
[----:B------:R-:W-:Y:S01]  /*aa50*/  IMAD.U32 R13, R6, 0x10000, RZ ;  /* 0x00010000060d7824 */ /* 0x000fe200078e00ff */
[C---:B------:R-:W-:Y:S01]  /*aa60*/  SHF.L.U32 R6, R4.reuse, 0x10, RZ ;  /* 0x0000001004067819 */ /* 0x040fe200000006ff */
[----:B------:R-:W-:Y:S01]  /*aa70*/  FMUL.FTZ R7, R9, R14 ;  /* 0x0000000e09077220 */ /* 0x000fe20000410000 */
[----:B------:R-:W-:Y:S01]  /*aa80*/  SHF.L.U32 R3, R5, 0x10, RZ ;  /* 0x0000001005037819 */ /* 0x000fe200000006ff */
[-C--:B------:R-:W-:Y:S01]  /*aa90*/  FMUL.FTZ R8, R9, R15.reuse ;  /* 0x0000000f09087220 */ /* 0x080fe20000410000 */
[----:B------:R-:W-:Y:S01]  /*aaa0*/  LOP3.LUT R0, R5, 0xffff0000, RZ, 0xc0, !PT ;  /* 0xffff000005007812 */ /* 0x000fe200078ec0ff */
[----:B------:R-:W-:Y:S01]  /*aab0*/  FFMA.FTZ R9, R13, R15, R7 ;  /* 0x0000000f0d097223 */ /* 0x000fe20000010007 */
[----:B------:R-:W-:Y:S01]  /*aac0*/  LOP3.LUT R4, R4, 0xffff0000, RZ, 0xc0, !PT ;  /* 0xffff000004047812 */ /* 0x000fe200078ec0ff */
[----:B------:R-:W-:-:S02]  /*aad0*/  FMUL.FTZ R5, R2, R17 ;  /* 0x0000001102057220 */ /* 0x000fc40000410000 */
[----:B------:R-:W-:Y:S01]  /*aae0*/  FFMA.FTZ R14, R13, R14, -R8 ;  /* 0x0000000e0d0e7223 */ /* 0x000fe20000010808 */
[C---:B------:R-:W-:Y:S01]  /*aaf0*/  SHF.L.U32 R13, R11.reuse, 0x10, RZ ;  /* 0x000000100b0d7819 */ /* 0x040fe200000006ff */
[C---:B------:R-:W-:Y:S01]  /*ab00*/  IMAD.U32 R15, R10.reuse, 0x10000, RZ ;  /* 0x000100000a0f7824 */ /* 0x040fe200078e00ff */
[----:B------:R-:W-:Y:S01]  /*ab10*/  LOP3.LUT R10, R10, 0xffff0000, RZ, 0xc0, !PT ;  /* 0xffff00000a0a7812 */ /* 0x000fe200078ec0ff */
[-C--:B------:R-:W-:Y:S01]  /*ab20*/  FMUL.FTZ R2, R2, R16.reuse ;  /* 0x0000001002027220 */ /* 0x080fe20000410000 */
[----:B------:R-:W-:Y:S01]  /*ab30*/  LOP3.LUT R11, R11, 0xffff0000, RZ, 0xc0, !PT ;  /* 0xffff00000b0b7812 */ /* 0x000fe200078ec0ff */
[C---:B------:R-:W-:Y:S02]  /*ab40*/  FFMA.FTZ R8, R12.reuse, R16, -R5 ;  /* 0x000000100c087223 */ /* 0x040fe40000010805 */
[----:B------:R-:W-:Y:S02]  /*ab50*/  FFMA.FTZ R7, R12, R17, R2 ;  /* 0x000000110c077223 */ /* 0x000fe40000010002 */
[----:B------:R-:W-:-:S02]  /*ab60*/  FMUL.FTZ R5, R4, R15 ;  /* 0x0000000f04057220 */ /* 0x000fc40000410000 */
[----:B------:R-:W-:Y:S01]  /*ab70*/  FMUL.FTZ R4, R4, R13 ;  /* 0x0000000d04047220 */ /* 0x000fe20000410000 */
[----:B------:R-:W-:Y:S01]  /*ab80*/  F2FP.BF16.PACK_AB R7, R7, R8 ;  /* 0x000000080707723e */ /* 0x000fe200000010ff */
[C---:B------:R-:W-:Y:S02]  /*ab90*/  FMUL.FTZ R2, R0.reuse, R10 ;  /* 0x0000000a00027220 */ /* 0x040fe40000410000 */
[----:B------:R-:W-:Y:S02]  /*aba0*/  FMUL.FTZ R0, R0, R11 ;  /* 0x0000000b00007220 */ /* 0x000fe40000410000 */
[C---:B------:R-:W-:Y:S02]  /*abb0*/  FFMA.FTZ R5, R6.reuse, R13, -R5 ;  /* 0x0000000d06057223 */ /* 0x040fe40000010805 */
[----:B------:R-:W-:Y:S01]  /*abc0*/  FFMA.FTZ R4, R6, R15, R4 ;  /* 0x0000000f06047223 */ /* 0x000fe20000010004 */
[----:B------:R-:W-:Y:S01]  /*abd0*/  F2FP.BF16.PACK_AB R6, R9, R14 ;  /* 0x0000000e0906723e */ /* 0x000fe200000010ff */
[----:B------:R-:W-:-:S02]  /*abe0*/  FFMA.FTZ R2, R3, R11, -R2 ;  /* 0x0000000b03027223 */ /* 0x000fc40000010802 */
[----:B------:R-:W-:Y:S01]  /*abf0*/  FFMA.FTZ R0, R3, R10, R0 ;  /* 0x0000000a03007223 */ /* 0x000fe20000010000 */
[----:B------:R-:W-:-:S04]  /*ac00*/  F2FP.BF16.PACK_AB R4, R4, R5 ;  /* 0x000000050404723e */ /* 0x000fc800000010ff */
[----:B------:R-:W-:-:S05]  /*ac10*/  F2FP.BF16.PACK_AB R5, R0, R2 ;  /* 0x000000020005723e */ /* 0x000fca00000010ff */
[----:B------:R1:W-:Y:S02]  /*ac20*/  STS.128 [R80+0x6000], R4 ;  /* 0x0060000450007388 */ /* 0x0003e40000000c00 */
.L_x_897:
[----:B------:R-:W-:Y:S05]  /*ac30*/  BSYNC B0 ;  /* 0x0000000000007941 */ /* 0x000fea0003800000 */
.L_x_896:
[----:B------:R-:W-:-:S13]  /*ac40*/  ISETP.GE.AND P0, PT, R26, c[0x0][0x27c], PT ;  /* 0x00009f001a007a0c */ /* 0x000fda0003f06270 */
        /* <DEDUP_REMOVED lines=47> */
.L_x_895:
[----:B------:R-:W-:Y:S05]  /*af40*/  BSYNC B1 ;  /* 0x0000000000017941 */ /* 0x000fea0003800000 */
.L_x_894:
        /* <DEDUP_REMOVED lines=52> */
.L_x_901:
[----:B------:R-:W-:Y:S05]  /*b290*/  BSYNC B0 ;  /* 0x0000000000007941 */ /* 0x000fea0003800000 */
.L_x_900:
        /* <DEDUP_REMOVED lines=48> */
.L_x_899:
[----:B------:R-:W-:Y:S05]  /*b5a0*/  BSYNC B1 ;  /* 0x0000000000017941 */ /* 0x000fea0003800000 */
.L_x_898:
[----:B------:R-:W-:-:S13]  /*b5b0*/  ISETP.GE.AND P0, PT, R66, R27, PT ;  /* 0x0000001b4200720c */ /* 0x000fda0003f06270 */
        /* <DEDUP_REMOVED lines=50> */
.L_x_904:
[----:B------:R-:W-:Y:S05]  /*b8e0*/  BSYNC B0 ;  /* 0x0000000000007941 */ /* 0x000fea0003800000 */
.L_x_903:
[----:B------:R-:W-:-:S13]  /*b8f0*/  ISETP.GE.AND P0, PT, R26, c[0x0][0x27c], PT ;  /* 0x00009f001a007a0c */ /* 0x000fda0003f06270 */
[----:B------:R-:W-:Y:S05]  /*b900*/  @P0 BRA `(.L_x_902) ;  /* 0x0000272000000947 */ /* 0x000fea0003800000 */
[----:B-1----:R-:W1:Y:S01]  /*b910*/  LDS.128 R4, [R81+0x8000] ;  /* 0x0080000051047984 */ /* 0x002e620000000c00 */
[----:B------:R-:W-:Y:S02]  /*b920*/  SHF.R.U64 R0, R50, 0x10, R51 ;  /* 0x0000001032007819 */ /* 0x000fe40000001233 */
[----:B------:R-:W-:Y:S02]  /*b930*/  SHF.R.U32.HI R11, RZ, 0x10, R49 ;  /* 0x00000010ff0b7819 */ /* 0x000fe40000011631 */
[----:B------:R-:W-:Y:S02]  /*b940*/  SHF.R.U32.HI R2, RZ, 0x10, R51 ;  /* 0x00000010ff027819 */ /* 0x000fe40000011633 */
[----:B------:R-:W-:Y:S02]  /*b950*/  PRMT R10, R67, 0x5432, R0 ;  /* 0x00005432430a7816 */ /* 0x000fe40000000000 */
[----:B------:R-:W-:Y:S02]  /*b960*/  PRMT R0, R65, 0x5410, R11 ;  /* 0x0000541041007816 */ /* 0x000fe4000000000b */
[----:B------:R-:W-:-:S02]  /*b970*/  PRMT R8, R67, 0x5410, R2 ;  /* 0x0000541043087816 */ /* 0x000fc40000000002 */
[----:B------:R-:W-:Y:S01]  /*b980*/  SHF.R.U64 R3, R48, 0x10, R49 ;  /* 0x0000001030037819 */ /* 0x000fe20000001231 */
[----:B------:R-:W-:Y:S01]  /*b990*/  IMAD.U32 R15, R0, 0x10000, RZ ;  /* 0x00010000000f7824 */ /* 0x000fe200078e00ff */
[C---:B------:R-:W-:Y:S01]  /*b9a0*/  LOP3.LUT R16, R8.reuse, 0xffff0000, RZ, 0xc0, !PT ;  /* 0xffff000008107812 */ /* 0x040fe200078ec0ff */
[----:B------:R-:W-:Y:S01]  /*b9b0*/  IMAD.U32 R14, R8, 0x10000, RZ ;  /* 0x00010000080e7824 */ /* 0x000fe200078e00ff */
[----:B------:R-:W-:Y:S02]  /*b9c0*/  PRMT R9, R65, 0x5432, R3 ;  /* 0x0000543241097816 */ /* 0x000fe40000000003 */
[----:B------:R-:W-:Y:S01]  /*b9d0*/  LOP3.LUT R17, R0, 0xffff0000, RZ, 0xc0, !PT ;  /* 0xffff000000117812 */ /* 0x000fe200078ec0ff */
[C---:B-1----:R-:W-:Y:S01]  /*b9e0*/  IMAD.U32 R12, R6.reuse, 0x10000, RZ ;  /* 0x00010000060c7824 */ /* 0x042fe200078e00ff */
[----:B------:R-:W-:Y:S01]  /*b9f0*/  LOP3.LUT R6, R6, 0xffff0000, RZ, 0xc0, !PT ;  /* 0xffff000006067812 */ /* 0x000fe200078ec0ff */
[C---:B------:R-:W-:Y:S01]  /*ba00*/  IMAD.U32 R11, R7.reuse, 0x10000, RZ ;  /* 0x00010000070b7824 */ /* 0x040fe200078e00ff */
[----:B------:R-:W-:-:S02]  /*ba10*/  LOP3.LUT R2, R7, 0xffff0000, RZ, 0xc0, !PT ;  /* 0xffff000007027812 */ /* 0x000fc400078ec0ff */
[----:B------:R-:W-:Y:S01]  /*ba20*/  SHF.L.U32 R7, R4, 0x10, RZ ;  /* 0x0000001004077819 */ /* 0x000fe200000006ff */
[----:B------:R-:W-:Y:S01]  /*ba30*/  FMUL.FTZ R8, R6, R15 ;  /* 0x0000000f06087220 */ /* 0x000fe20000410000 */
[----:B------:R-:W-:Y:S01]  /*ba40*/  LOP3.LUT R3, R4, 0xffff0000, RZ, 0xc0, !PT ;  /* 0xffff000004037812 */ /* 0x000fe200078ec0ff */
[-C--:B------:R-:W-:Y:S01]  /*ba50*/  FMUL.FTZ R6, R6, R14.reuse ;  /* 0x0000000e06067220 */ /* 0x080fe20000410000 */
[C---:B------:R-:W-:Y:S01]  /*ba60*/  LOP3.LUT R0, R5.reuse, 0xffff0000, RZ, 0xc0, !PT ;  /* 0xffff000005007812 */ /* 0x040fe200078ec0ff */
[----:B------:R-:W-:Y:S01]  /*ba70*/  FMUL.FTZ R4, R2, R17 ;  /* 0x0000001102047220 */ /* 0x000fe20000410000 */
[----:B------:R-:W-:Y:S01]  /*ba80*/  SHF.L.U32 R13, R5, 0x10, RZ ;  /* 0x00000010050d7819 */ /* 0x000fe200000006ff */
[C---:B------:R-:W-:Y:S02]  /*ba90*/  FFMA.FTZ R6, R12.reuse, R15, R6 ;  /* 0x0000000f0c067223 */ /* 0x040fe40000010006 */
[----:B------:R-:W-:Y:S01]  /*baa0*/  FFMA.FTZ R14, R12, R14, -R8 ;  /* 0x0000000e0c0e7223 */ /* 0x000fe20000010808 */
[----:B------:R-:W-:Y:S01]  /*bab0*/  SHF.L.U32 R12, R10, 0x10, RZ ;  /* 0x000000100a0c7819 */ /* 0x000fe200000006ff */
[C---:B------:R-:W-:Y:S01]  /*bac0*/  IMAD.U32 R15, R9.reuse, 0x10000, RZ ;  /* 0x00010000090f7824 */ /* 0x040fe200078e00ff */
[----:B------:R-:W-:Y:S01]  /*bad0*/  LOP3.LUT R9, R9, 0xffff0000, RZ, 0xc0, !PT ;  /* 0xffff000009097812 */ /* 0x000fe200078ec0ff */
[-C--:B------:R-:W-:Y:S01]  /*bae0*/  FMUL.FTZ R2, R2, R16.reuse ;  /* 0x0000001002027220 */ /* 0x080fe20000410000 */
[----:B------:R-:W-:Y:S01]  /*baf0*/  LOP3.LUT R10, R10, 0xffff0000, RZ, 0xc0, !PT ;  /* 0xffff00000a0a7812 */ /* 0x000fe200078ec0ff */
[C---:B------:R-:W-:Y:S01]  /*bb00*/  FFMA.FTZ R8, R11.reuse, R16, -R4 ;  /* 0x000000100b087223 */ /* 0x040fe20000010804 */
[----:B------:R-:W-:Y:S01]  /*bb10*/  F2FP.BF16.PACK_AB R6, R6, R14 ;  /* 0x0000000e0606723e */ /* 0x000fe200000010ff */
[----:B------:R-:W-:-:S02]  /*bb20*/  FFMA.FTZ R5, R11, R17, R2 ;  /* 0x000000110b057223 */ /* 0x000fc40000010002 */
[C---:B------:R-:W-:Y:S02]  /*bb30*/  FMUL.FTZ R4, R3.reuse, R15 ;  /* 0x0000000f03047220 */ /* 0x040fe40000410000 */
[C---:B------:R-:W-:Y:S02]  /*bb40*/  FMUL.FTZ R2, R0.reuse, R9 ;  /* 0x0000000900027220 */ /* 0x040fe40000410000 */
[----:B------:R-:W-:Y:S02]  /*bb50*/  FMUL.FTZ R3, R3, R12 ;  /* 0x0000000c03037220 */ /* 0x000fe40000410000 */
        /* <DEDUP_REMOVED lines=10> */
.L_x_881:
[----:B------:R-:W-:Y:S01]  /*bc00*/  @P6 IMAD.HI.U32 R3, R2, c[0x0][0x2c8], RZ ;  /* 0x0000b20002036a27 */ /* 0x000fe200078e00ff */
[----:B------:R-:W-:Y:S01]  /*bc10*/  ISETP.GE.AND P2, PT, R28, c[0x0][0x27c], PT ;  /* 0x00009f001c007a0c */ /* 0x000fe20003f46270 */
[----:B------:R-:W-:Y:S01]  /*bc20*/  CS2R R18, SRZ ;  /* 0x0000000000127805 */ /* 0x000fe2000001ff00 */
[----:B------:R-:W-:Y:S01]  /*bc30*/  CS2R R16, SRZ ;  /* 0x0000000000107805 */ /* 0x000fe2000001ff00 */
[----:B------:R-:W-:Y:S01]  /*bc40*/  IMAD.MOV.U32 R7, RZ, RZ, R8 ;  /* 0x000000ffff077224 */ /* 0x000fe200078e0008 */
[----:B------:R-:W-:-:S04]  /*bc50*/  @P6 SHF.R.U32.HI R2, RZ, c[0x0][0x2cc], R3 ;  /* 0x0000b300ff026a19 */ /* 0x000fc80000011603 */
[----:B------:R-:W-:Y:S01]  /*bc60*/  SHF.R.S32.HI R3, RZ, 0x1f, R2 ;  /* 0x0000001fff037819 */ /* 0x000fe20000011402 */
[----:B------:R-:W-:-:S04]  /*bc70*/  IMAD.WIDE.U32 R6, R2, c[0x0][0x280], R6 ;  /* 0x0000a00002067a25 */ /* 0x000fc800078e0006 */
[C---:B------:R-:W-:Y:S01]  /*bc80*/  IMAD R5, R3.reuse, c[0x0][0x280], RZ ;  /* 0x0000a00003057a24 */ /* 0x040fe200078e02ff */
[----:B------:R-:W-:Y:S01]  /*bc90*/  LEA R26, P0, R6, c[0x0][0x270], 0x1 ;  /* 0x00009c00061a7a11 */ /* 0x000fe200078008ff */
[----:B------:R-:W-:Y:S02]  /*bca0*/  IMAD R3, R3, c[0x0][0x290], RZ ;  /* 0x0000a40003037a24 */ /* 0x000fe400078e02ff */
[C---:B------:R-:W-:Y:S02]  /*bcb0*/  IMAD R8, R2.reuse, c[0x0][0x284], R5 ;  /* 0x0000a10002087a24 */ /* 0x040fe400078e0205 */
[----:B------:R-:W-:Y:S02]  /*bcc0*/  IMAD.MOV.U32 R5, RZ, RZ, R9 ;  /* 0x000000ffff057224 */ /* 0x000fe400078e0009 */
[----:B------:R-:W-:Y:S02]  /*bcd0*/  IMAD.IADD R7, R7, 0x1, R8 ;  /* 0x0000000107077824 */ /* 0x000fe400078e0208 */
[----:B------:R-:W-:Y:S01]  /*bce0*/  IMAD.WIDE.U32 R4, R2, c[0x0][0x290], R4 ;  /* 0x0000a40002047a25 */ /* 0x000fe200078e0004 */
[----:B------:R-:W1:Y:S02]  /*bcf0*/  SHFL.IDX PT, R8, R26, RZ, 0x1c1f ;  /* 0x001c1fff1a087589 */ /* 0x000e6400000e0000 */
[----:B------:R-:W-:Y:S01]  /*bd00*/  LEA.HI.X R21, R6, c[0x0][0x274], R7, 0x1, P0 ;  /* 0x00009d0006157a11 */ /* 0x000fe200000f0c07 */
[----:B------:R-:W-:Y:S01]  /*bd10*/  IMAD R2, R2, c[0x0][0x294], R3 ;  /* 0x0000a50002027a24 */ /* 0x000fe200078e0203 */
[----:B------:R-:W-:-:S03]  /*bd20*/  LEA R3, P0, R4, c[0x0][0x288], 0x1 ;  /* 0x0000a20004037a11 */ /* 0x000fc600078008ff */
[----:B------:R-:W-:Y:S02]  /*bd30*/  IMAD.IADD R2, R5, 0x1, R2 ;  /* 0x0000000105027824 */ /* 0x000fe400078e0202 */
[----:B------:R-:W2:Y:S03]  /*bd40*/  SHFL.IDX PT, R5, R21, RZ, 0x1c1f ;  /* 0x001c1fff15057589 */ /* 0x000ea600000e0000 */
[----:B------:R-:W-:Y:S01]  /*bd50*/  LEA.HI.X R2, R4, c[0x0][0x28c], R2, 0x1, P0 ;  /* 0x0000a30004027a11 */ /* 0x000fe200000f0c02 */
[----:B------:R-:W4:Y:S01]  /*bd60*/  SHFL.IDX PT, R9, R3, RZ, 0x1c1f ;  /* 0x001c1fff03097589 */ /* 0x000f2200000e0000 */
[----:B------:R-:W-:-:S03]  /*bd70*/  ISETP.GE.OR P0, PT, R20, R0, P2 ;  /* 0x000000001400720c */ /* 0x000fc60001706670 */
[----:B------:R-:W5:Y:S10]  /*bd80*/  SHFL.IDX PT, R10, R2, RZ, 0x1c1f ;  /* 0x001c1fff020a7589 */ /* 0x000f7400000e0000 */
[C---:B------:R-:W-:Y:S01]  /*bd90*/  @!P0 IMAD.SHL.U32 R6, R28.reuse, 0x2, RZ ;  /* 0x000000021c068824 */ /* 0x040fe200078e00ff */
[----:B------:R-:W-:-:S04]  /*bda0*/  @!P0 SHF.L.U64.HI R7, R28, 0x1, R29 ;  /* 0x000000011c078819 */ /* 0x000fc8000001021d */
[----:B-1----:R-:W-:-:S04]  /*bdb0*/  @!P0 IADD3 R4, P1, R8, R6, RZ ;  /* 0x0000000608048210 */ /* 0x002fc80007f3e0ff */
[----:B--2---:R-:W-:Y:S02]  /*bdc0*/  @!P0 IADD3.X R5, R5, R7, RZ, P1, !PT ;  /* 0x0000000705058210 */ /* 0x004fe40000ffe4ff */
[----:B----4-:R-:W-:Y:S01]  /*bdd0*/  @!P0 IADD3 R6, P1, R9, R6, RZ ;  /* 0x0000000609068210 */ /* 0x010fe20007f3e0ff */
[----:B------:R-:W-:Y:S01]  /*bde0*/  CS2R R14, SRZ ;  /* 0x00000000000e7805 */ /* 0x000fe2000001ff00 */
[----:B------:R-:W-:Y:S01]  /*bdf0*/  CS2R R12, SRZ ;  /* 0x00000000000c7805 */ /* 0x000fe2000001ff00 */
[----:B------:R1:W2:Y:S02]  /*be00*/  @!P0 LD.E.128 R16, [R4.64] ;  /* 0x0000000804108980 */ /* 0x0002a4000c101d00 */
[----:B-----5:R-:W-:-:S05]  /*be10*/  @!P0 IMAD.X R7, R10, 0x1, R7, P1 ;  /* 0x000000010a078824 */ /* 0x020fca00008e0607 */
[----:B------:R2:W4:Y:S01]  /*be20*/  @!P0 LD.E.128 R12, [R6.64] ;  /* 0x00000008060c8980 */ /* 0x000522000c101d00 */
[----:B------:R-:W-:Y:S01]  /*be30*/  BSSY B0, `(.L_x_905) ;  /* 0x0000026000007945 */ /* 0x000fe20003800000 */
[----:B------:R-:W-:Y:S01]  /*be40*/  CS2R R10, SRZ ;  /* 0x00000000000a7805 */ /* 0x000fe2000001ff00 */
[----:B------:R-:W-:Y:S01]  /*be50*/  CS2R R8, SRZ ;  /* 0x0000000000087805 */ /* 0x000fe2000001ff00 */
[----:B------:R3:W2:Y:S04]  /*be60*/  SHFL.IDX PT, R22, R26, 0x1, 0x1c1f ;  /* 0x003c1f001a167f89 */ /* 0x0006a800000e0000 */
[----:B------:R3:W2:Y:S04]  /*be70*/  SHFL.IDX PT, R23, R3, 0x1, 0x1c1f ;  /* 0x003c1f0003177f89 */ /* 0x0006a800000e0000 */
[----:B------:R3:W2:Y:S04]  /*be80*/  SHFL.IDX PT, R25, R21, 0x1, 0x1c1f ;  /* 0x003c1f0015197f89 */ /* 0x0006a800000e0000 */
[----:B------:R3:W2:Y:S01]  /*be90*/  SHFL.IDX PT, R24, R2, 0x1, 0x1c1f ;  /* 0x003c1f0002187f89 */ /* 0x0006a200000e0000 */
[----:B-1----:R-:W-:-:S04]  /*bea0*/  IADD3 R4, R20, 0x20, RZ ;  /* 0x0000002014047810 */ /* 0x002fc80007ffe0ff */
[----:B------:R-:W-:Y:S01]  /*beb0*/  ISETP.GE.AND P0, PT, R4, R0, PT ;  /* 0x000000000400720c */ /* 0x000fe20003f06270 */
[----:B--2---:R-:W-:Y:S01]  /*bec0*/  IMAD.MOV.U32 R7, RZ, RZ, R18 ;  /* 0x000000ffff077224 */ /* 0x004fe200078e0012 */
[----:B------:R-:W-:Y:S01]  /*bed0*/  MOV R5, R16 ;  /* 0x0000001000057202 */ /* 0x000fe20000000f00 */
[----:B------:R-:W-:Y:S02]  /*bee0*/  IMAD.MOV.U32 R6, RZ, RZ, R19 ;  /* 0x000000ffff067224 */ /* 0x000fe400078e0013 */
[----:B------:R-:W-:Y:S01]  /*bef0*/  IMAD.MOV.U32 R4, RZ, RZ, R17 ;  /* 0x000000ffff047224 */ /* 0x000fe200078e0011 */
[----:B------:R-:W-:Y:S02]  /*bf00*/  PRMT R31, R5, 0x7610, R31 ;  /* 0x00007610051f7816 */ /* 0x000fe4000000001f */
[----:B------:R-:W-:Y:S01]  /*bf10*/  PRMT R34, R6, 0x5410, R7 ;  /* 0x0000541006227816 */ /* 0x000fe20000000007 */
[----:B----4-:R-:W-:Y:S01]  /*bf20*/  IMAD.MOV.U32 R7, RZ, RZ, R14 ;  /* 0x000000ffff077224 */ /* 0x010fe200078e000e */
[----:B------:R-:W-:Y:S01]  /*bf30*/  PRMT R33, R4, 0x7610, R33 ;  /* 0x0000761004217816 */ /* 0x000fe20000000021 */
[----:B------:R-:W-:Y:S01]  /*bf40*/  IMAD.MOV.U32 R6, RZ, RZ, R15 ;  /* 0x000000ffff067224 */ /* 0x000fe200078e000f */
[----:B------:R-:W-:Y:S01]  /*bf50*/  MOV R5, R12 ;  /* 0x0000000c00057202 */ /* 0x000fe20000000f00 */
[----:B------:R-:W-:Y:S01]  /*bf60*/  IMAD.MOV.U32 R4, RZ, RZ, R13 ;  /* 0x000000ffff047224 */ /* 0x000fe200078e000d */
[----:B------:R-:W-:-:S02]  /*bf70*/  PRMT R33, R33, 0x5410, R7 ;  /* 0x0000541021217816 */ /* 0x000fc40000000007 */
[----:B------:R-:W-:Y:S02]  /*bf80*/  PRMT R35, R6, 0x7610, R35 ;  /* 0x0000761006237816 */ /* 0x000fe40000000023 */
[----:B------:R-:W-:Y:S01]  /*bf90*/  PRMT R32, R4, 0x5410, R5 ;  /* 0x0000541004207816 */ /* 0x000fe20000000005 */
[----:B------:R-:W-:Y:S01]  /*bfa0*/  CS2R R6, SRZ ;  /* 0x0000000000067805 */ /* 0x000fe2000001ff00 */
[----:B------:R-:W-:Y:S01]  /*bfb0*/  CS2R R4, SRZ ;  /* 0x0000000000047805 */ /* 0x000fe2000001ff00 */
[----:B------:R-:W-:Y:S05]  /*bfc0*/  @P0 BRA `(.L_x_906) ;  /* 0x000000c000000947 */ /* 0x000fea0003800000 */
[----:B---3--:R-:W-:Y:S01]  /*bfd0*/  CS2R R8, SRZ ;  /* 0x0000000000087805 */ /* 0x008fe2000001ff00 */
[----:B------:R-:W-:Y:S01]  /*bfe0*/  CS2R R6, SRZ ;  /* 0x0000000000067805 */ /* 0x000fe2000001ff00 */
[----:B------:R-:W-:Y:S01]  /*bff0*/  CS2R R4, SRZ ;  /* 0x0000000000047805 */ /* 0x000fe2000001ff00 */
[----:B------:R-:W-:Y:S05]  /*c000*/  @P2 BRA `(.L_x_906) ;  /* 0x0000008000002947 */ /* 0x000fea0003800000 */
[C---:B------:R-:W-:Y:S01]  /*c010*/  IMAD.SHL.U32 R6, R28.reuse, 0x2, RZ ;  /* 0x000000021c067824 */ /* 0x040fe200078e00ff */
[----:B------:R-:W-:-:S04]  /*c020*/  SHF.L.U64.HI R7, R28, 0x1, R29 ;  /* 0x000000011c077819 */ /* 0x000fc8000001021d */
[-C--:B------:R-:W-:Y:S02]  /*c030*/  IADD3 R4, P1, R22, R6.reuse, RZ ;  /* 0x0000000616047210 */ /* 0x080fe40007f3e0ff */
[----:B------:R-:W-:-:S03]  /*c040*/  IADD3 R6, P0, R23, R6, RZ ;  /* 0x0000000617067210 */ /* 0x000fc60007f1e0ff */
[--C-:B------:R-:W-:Y:S02]  /*c050*/  IMAD.X R5, R25, 0x1, R7.reuse, P1 ;  /* 0x0000000119057824 */ /* 0x100fe400008e0607 */
[----:B------:R-:W-:-:S03]  /*c060*/  IMAD.X R7, R24, 0x1, R7, P0 ;  /* 0x0000000118077824 */ /* 0x000fc600000e0607 */
[----:B------:R1:W5:Y:S04]  /*c070*/  LD.E.128 R8, [R4.64] ;  /* 0x0000000804087980 */ /* 0x000368000c101d00 */
[----:B-1----:R-:W5:Y:S02]  /*c080*/  LD.E.128 R4, [R6.64] ;  /* 0x0000000806047980 */ /* 0x002f64000c101d00 */
.L_x_906:
[----:B---3--:R-:W-:Y:S05]  /*c090*/  BSYNC B0 ;  /* 0x0000000000007941 */ /* 0x008fea0003800000 */
.L_x_905:
[----:B------:R-:W1:Y:S01]  /*c0a0*/  SHFL.IDX PT, R24, R26, 0x2, 0x1c1f ;  /* 0x005c1f001a187f89 */ /* 0x000e6200000e0000 */
[----:B------:R-:W-:Y:S01]  /*c0b0*/  IADD3 R22, R20, 0x40, RZ ;  /* 0x0000004014167810 */ /* 0x000fe20007ffe0ff */
[----:B------:R-:W-:Y:S01]  /*c0c0*/  CS2R R50, SRZ ;  /* 0x0000000000327805 */ /* 0x000fe2000001ff00 */
[----:B------:R-:W-:Y:S01]  /*c0d0*/  CS2R R48, SRZ ;  /* 0x0000000000307805 */ /* 0x000fe2000001ff00 */
[----:B------:R-:W2:Y:S01]  /*c0e0*/  SHFL.IDX PT, R25, R21, 0x2, 0x1c1f ;  /* 0x005c1f0015197f89 */ /* 0x000ea200000e0000 */
[----:B------:R-:W-:-:S03]  /*c0f0*/  ISETP.GE.OR P0, PT, R22, R0, P2 ;  /* 0x000000001600720c */ /* 0x000fc60001706670 */
[----:B------:R-:W3:Y:S04]  /*c100*/  SHFL.IDX PT, R27, R3, 0x2, 0x1c1f ;  /* 0x005c1f00031b7f89 */ /* 0x000ee800000e0000 */
[----:B------:R-:W4:Y:S06]  /*c110*/  SHFL.IDX PT, R30, R2, 0x2, 0x1c1f ;  /* 0x005c1f00021e7f89 */ /* 0x000f2c00000e0000 */
[C---:B------:R-:W-:Y:S01]  /*c120*/  @!P0 IMAD.SHL.U32 R22, R28.reuse, 0x2, RZ ;  /* 0x000000021c168824 */ /* 0x040fe200078e00ff */
[----:B------:R-:W-:-:S04]  /*c130*/  @!P0 SHF.L.U64.HI R23, R28, 0x1, R29 ;  /* 0x000000011c178819 */ /* 0x000fc8000001021d */
[----:B-1----:R-:W-:-:S05]  /*c140*/  @!P0 IADD3 R24, P1, R24, R22, RZ ;  /* 0x0000001618188210 */ /* 0x002fca0007f3e0ff */
[----:B--2---:R-:W-:Y:S01]  /*c150*/  @!P0 IMAD.X R25, R25, 0x1, R23, P1 ;  /* 0x0000000119198824 */ /* 0x004fe200008e0617 */
[----:B---3--:R-:W-:Y:S01]  /*c160*/  @!P0 IADD3 R22, P1, R27, R22, RZ ;  /* 0x000000161b168210 */ /* 0x008fe20007f3e0ff */
[----:B------:R-:W-:-:S03]  /*c170*/  CS2R R46, SRZ ;  /* 0x00000000002e7805 */ /* 0x000fc6000001ff00 */
[----:B------:R1:W2:Y:S01]  /*c180*/  @!P0 LD.E.128 R48, [R24.64] ;  /* 0x0000000818308980 */ /* 0x0002a2000c101d00 */
[----:B------:R-:W-:Y:S01]  /*c190*/  CS2R R44, SRZ ;  /* 0x00000000002c7805 */ /* 0x000fe2000001ff00 */
[----:B----4-:R-:W-:-:S05]  /*c1a0*/  @!P0 IMAD.X R23, R30, 0x1, R23, P1 ;  /* 0x000000011e178824 */ /* 0x010fca00008e0617 */
[----:B------:R3:W4:Y:S01]  /*c1b0*/  @!P0 LD.E.128 R44, [R22.64] ;  /* 0x00000008162c8980 */ /* 0x000722000c101d00 */
[----:B------:R-:W-:Y:S01]  /*c1c0*/  IADD3 R20, R20, 0x60, RZ ;  /* 0x0000006014147810 */ /* 0x000fe20007ffe0ff */
[----:B------:R-:W-:Y:S01]  /*c1d0*/  BSSY B0, `(.L_x_907) ;  /* 0x000002f000007945 */ /* 0x000fe20003800000 */
[----:B------:R-:W-:Y:S01]  /*c1e0*/  CS2R R58, SRZ ;  /* 0x00000000003a7805 */ /* 0x000fe2000001ff00 */
[----:B------:R-:W-:Y:S01]  /*c1f0*/  CS2R R56, SRZ ;  /* 0x0000000000387805 */ /* 0x000fe2000001ff00 */
[----:B------:R-:W-:Y:S01]  /*c200*/  ISETP.GE.AND P0, PT, R20, R0, PT ;  /* 0x000000001400720c */ /* 0x000fe20003f06270 */
[----:B------:R-:W-:Y:S01]  /*c210*/  CS2R R54, SRZ ;  /* 0x0000000000367805 */ /* 0x000fe2000001ff00 */
[----:B-----5:R-:W-:Y:S01]  /*c220*/  MOV R20, R9 ;  /* 0x0000000900147202 */ /* 0x020fe20000000f00 */
[----:B------:R-:W-:Y:S01]  /*c230*/  CS2R R52, SRZ ;  /* 0x0000000000347805 */ /* 0x000fe2000001ff00 */
[----:B-1----:R-:W-:Y:S01]  /*c240*/  IMAD.MOV.U32 R24, RZ, RZ, R10 ;  /* 0x000000ffff187224 */ /* 0x002fe200078e000a */
[----:B------:R1:W1:Y:S01]  /*c250*/  SHFL.IDX PT, R25, R21, 0x3, 0x1c1f ;  /* 0x007c1f0015197f89 */ /* 0x00026200000e0000 */
[----:B---3--:R-:W-:-:S02]  /*c260*/  IMAD.MOV.U32 R23, RZ, RZ, R11 ;  /* 0x000000ffff177224 */ /* 0x008fc400078e000b */
[----:B------:R-:W-:-:S03]  /*c270*/  IMAD.MOV.U32 R22, RZ, RZ, R8 ;  /* 0x000000ffff167224 */ /* 0x000fc600078e0008 */
[----:B------:R-:W-:Y:S01]  /*c280*/  PRMT R65, R23, 0x5410, R24 ;  /* 0x0000541017417816 */ /* 0x000fe20000000018 */
[----:B------:R-:W-:Y:S01]  /*c290*/  IMAD.MOV.U32 R24, RZ, RZ, R6 ;  /* 0x000000ffff187224 */ /* 0x000fe200078e0006 */
[----:B------:R-:W-:Y:S01]  /*c2a0*/  PRMT R63, R20, 0x5410, R22 ;  /* 0x00005410143f7816 */ /* 0x000fe20000000016 */
[----:B------:R-:W-:Y:S02]  /*c2b0*/  IMAD.MOV.U32 R23, RZ, RZ, R7 ;  /* 0x000000ffff177224 */ /* 0x000fe400078e0007 */
[----:B------:R-:W-:Y:S02]  /*c2c0*/  IMAD.MOV.U32 R22, RZ, RZ, R4 ;  /* 0x000000ffff167224 */ /* 0x000fe400078e0004 */
[----:B------:R-:W-:Y:S01]  /*c2d0*/  IMAD.MOV.U32 R20, RZ, RZ, R5 ;  /* 0x000000ffff147224 */ /* 0x000fe200078e0005 */
[----:B------:R-:W-:Y:S02]  /*c2e0*/  PRMT R64, R23, 0x5410, R24 ;  /* 0x0000541017407816 */ /* 0x000fe40000000018 */
[----:B------:R3:W1:Y:S02]  /*c2f0*/  SHFL.IDX PT, R23, R3, 0x3, 0x1c1f ;  /* 0x007c1f0003177f89 */ /* 0x00066400000e0000 */
[----:B------:R-:W-:-:S02]  /*c300*/  PRMT R62, R20, 0x5410, R22 ;  /* 0x00005410143e7816 */ /* 0x000fc40000000016 */
[----:B------:R1:W1:Y:S04]  /*c310*/  SHFL.IDX PT, R24, R2, 0x3, 0x1c1f ;  /* 0x007c1f0002187f89 */ /* 0x00026800000e0000 */
[----:B------:R1:W1:Y:S01]  /*c320*/  SHFL.IDX PT, R22, R26, 0x3, 0x1c1f ;  /* 0x007c1f001a167f89 */ /* 0x00026200000e0000 */
[----:B--2---:R-:W-:Y:S01]  /*c330*/  IMAD.MOV.U32 R20, RZ, RZ, R51 ;  /* 0x000000ffff147224 */ /* 0x004fe200078e0033 */
[----:B-1----:R-:W-:Y:S01]  /*c340*/  MOV R21, R50 ;  /* 0x0000003200157202 */ /* 0x002fe20000000f00 */
[----:B---3--:R-:W-:Y:S02]  /*c350*/  IMAD.MOV.U32 R3, RZ, RZ, R48 ;  /* 0x000000ffff037224 */ /* 0x008fe400078e0030 */
[----:B------:R-:W-:Y:S01]  /*c360*/  IMAD.MOV.U32 R2, RZ, RZ, R49 ;  /* 0x000000ffff027224 */ /* 0x000fe200078e0031 */
[----:B------:R-:W-:Y:S01]  /*c370*/  PRMT R70, R20, 0x5410, R21 ;  /* 0x0000541014467816 */ /* 0x000fe20000000015 */
[----:B----4-:R-:W-:-:S03]  /*c380*/  IMAD.MOV.U32 R21, RZ, RZ, R46 ;  /* 0x000000ffff157224 */ /* 0x010fc600078e002e */
[----:B------:R-:W-:Y:S01]  /*c390*/  PRMT R68, R2, 0x5410, R3 ;  /* 0x0000541002447816 */ /* 0x000fe20000000003 */
[----:B------:R-:W-:Y:S01]  /*c3a0*/  IMAD.MOV.U32 R3, RZ, RZ, R44 ;  /* 0x000000ffff037224 */ /* 0x000fe200078e002c */
[----:B------:R-:W-:Y:S01]  /*c3b0*/  MOV R20, R47 ;  /* 0x0000002f00147202 */ /* 0x000fe20000000f00 */
[----:B------:R-:W-:-:S03]  /*c3c0*/  IMAD.MOV.U32 R2, RZ, RZ, R45 ;  /* 0x000000ffff027224 */ /* 0x000fc600078e002d */
[----:B------:R-:W-:Y:S02]  /*c3d0*/  PRMT R69, R20, 0x5410, R21 ;  /* 0x0000541014457816 */ /* 0x000fe40000000015 */
[----:B------:R-:W-:Y:S01]  /*c3e0*/  PRMT R67, R2, 0x5410, R3 ;  /* 0x0000541002437816 */ /* 0x000fe20000000003 */
[----:B------:R-:W-:Y:S05]  /*c3f0*/  @P0 BRA `(.L_x_908) ;  /* 0x000000c000000947 */ /* 0x000fea0003800000 */
[----:B------:R-:W-:Y:S01]  /*c400*/  CS2R R56, SRZ ;  /* 0x0000000000387805 */ /* 0x000fe2000001ff00 */
        /* <DEDUP_REMOVED lines=10> */
[----:B------:R1:W5:Y:S02]  /*c4b0*/  LD.E.128 R52, [R2.64] ;  /* 0x0000000802347980 */ /* 0x000364000c101d00 */
.L_x_908:
[----:B------:R-:W-:Y:S05]  /*c4c0*/  BSYNC B0 ;  /* 0x0000000000007941 */ /* 0x000fea0003800000 */
.L_x_907:
        /* <DEDUP_REMOVED lines=9> */
[----:B------:R-:W-:Y:S01]  /*c560*/  ISETP.GE.OR P0, PT, R82, R60, P2 ;  /* 0x0000003c5200720c */ /* 0x000fe20001706670 */
        /* <DEDUP_REMOVED lines=10> */
[----:B------:R-:W-:Y:S02]  /*c610*/  IADD3 R2, R28, c[0x0][0x27c], RZ ;  /* 0x00009f001c027a10 */ /* 0x000fe40007ffe0ff */
[C---:B------:R-:W-:Y:S02]  /*c620*/  LOP3.LUT R0, R147.reuse, 0x38, R28, 0xf8, !PT ;  /* 0x0000003893007812 */ /* 0x040fe400078ef81c */
[----:B------:R-:W-:Y:S02]  /*c630*/  LOP3.LUT R2, R147, 0x38, R2, 0xf8, !PT ;  /* 0x0000003893027812 */ /* 0x000fe400078ef802 */
[----:B------:R-:W-:Y:S02]  /*c640*/  LOP3.LUT R0, R157, R0, R156, 0xf6, !PT ;  /* 0x000000009d007212 */ /* 0x000fe400078ef69c */
[----:B------:R-:W-:Y:S02]  /*c650*/  LOP3.LUT R2, R2, R156, RZ, 0x3c, !PT ;  /* 0x0000009c02027212 */ /* 0x000fe400078e3cff */
[----:B------:R-:W-:-:S02]  /*c660*/  LEA R41, R0, 0x5100, 0x1 ;  /* 0x0000510000297811 */ /* 0x000fc400078e08ff */
[----:B------:R-:W-:Y:S01]  /*c670*/  SHF.R.U64 R12, R12, 0x10, R13 ;  /* 0x000000100c0c7819 */ /* 0x000fe2000000120d */
[----:B------:R-:W-:Y:S01]  /*c680*/  IMAD.IADD R2, R157, 0x1, R2 ;  /* 0x000000019d027824 */ /* 0x000fe200078e0202 */
[--C-:B------:R-:W-:Y:S01]  /*c690*/  SHF.R.U64 R16, R16, 0x10, R17.reuse ;  /* 0x0000001010107819 */ /* 0x100fe20000001211 */
[----:B------:R-:W1:Y:S01]  /*c6a0*/  LDS.128 R24, [R41] ;  /* 0x0000000029187984 */ /* 0x000e620000000c00 */
[----:B------:R-:W-:Y:S01]  /*c6b0*/  SHF.R.U32.HI R0, RZ, 0x10, R17 ;  /* 0x00000010ff007819 */ /* 0x000fe20000011611 */
[----:B------:R-:W-:Y:S01]  /*c6c0*/  IMAD.SHL.U32 R40, R2, 0x2, RZ ;  /* 0x0000000202287824 */ /* 0x000fe200078e00ff */
[--C-:B------:R-:W-:Y:S02]  /*c6d0*/  SHF.R.U64 R17, R18, 0x10, R19.reuse ;  /* 0x0000001012117819 */ /* 0x100fe40000001213 */
[----:B------:R-:W-:Y:S02]  /*c6e0*/  SHF.R.U32.HI R2, RZ, 0x10, R19 ;  /* 0x00000010ff027819 */ /* 0x000fe40000011613 */
[----:B------:R-:W2:Y:S01]  /*c6f0*/  LDS.128 R20, [R40+0x5100] ;  /* 0x0051000028147984 */ /* 0x000ea20000000c00 */
[----:B------:R-:W-:-:S02]  /*c700*/  PRMT R19, R32, 0x5432, R12 ;  /* 0x0000543220137816 */ /* 0x000fc4000000000c */
[----:B------:R-:W-:Y:S02]  /*c710*/  SHF.R.U32.HI R3, RZ, 0x10, R13 ;  /* 0x00000010ff037819 */ /* 0x000fe4000001160d */
[----:B------:R-:W-:Y:S02]  /*c720*/  SHF.R.U64 R13, R14, 0x10, R15 ;  /* 0x000000100e0d7819 */ /* 0x000fe4000000120f */
[C---:B------:R-:W-:Y:S02]  /*c730*/  PRMT R38, R34.reuse, 0x5432, R17 ;  /* 0x0000543222267816 */ /* 0x040fe40000000011 */
[----:B------:R-:W-:Y:S02]  /*c740*/  PRMT R37, R34, 0x5410, R2 ;  /* 0x0000541022257816 */ /* 0x000fe40000000002 */
[----:B------:R-:W-:Y:S02]  /*c750*/  SHF.R.U32.HI R14, RZ, 0x10, R15 ;  /* 0x00000010ff0e7819 */ /* 0x000fe4000001160f */
[----:B------:R-:W-:-:S02]  /*c760*/  PRMT R31, R31, 0x5410, R16 ;  /* 0x000054101f1f7816 */ /* 0x000fc40000000010 */
[----:B------:R-:W-:Y:S02]  /*c770*/  PRMT R36, R33, 0x5432, R13 ;  /* 0x0000543221247816 */ /* 0x000fe4000000000d */
[----:B------:R-:W-:Y:S02]  /*c780*/  PRMT R35, R35, 0x5410, R14 ;  /* 0x0000541023237816 */ /* 0x000fe4000000000e */
[----:B------:R-:W-:Y:S02]  /*c790*/  PRMT R30, R33, 0x5410, R0 ;  /* 0x00005410211e7816 */ /* 0x000fe40000000000 */
[----:B------:R-:W-:Y:S02]  /*c7a0*/  PRMT R18, R32, 0x5410, R3 ;  /* 0x0000541020127816 */ /* 0x000fe40000000003 */
[----:B------:R-:W-:Y:S01]  /*c7b0*/  LOP3.LUT R43, R19, 0xffff0000, RZ, 0xc0, !PT ;  /* 0xffff0000132b7812 */ /* 0x000fe200078ec0ff */
[C---:B-1----:R-:W-:Y:S01]  /*c7c0*/  IMAD.U32 R34, R26.reuse, 0x10000, RZ ;  /* 0x000100001a227824 */ /* 0x042fe200078e00ff */
[----:B------:R-:W-:Y:S01]  /*c7d0*/  LOP3.LUT R39, R26, 0xffff0000, RZ, 0xc0, !PT ;  /* 0xffff00001a277812 */ /* 0x000fe200078ec0ff */
[C---:B------:R-:W-:Y:S01]  /*c7e0*/  IMAD.U32 R17, R27.reuse, 0x10000, RZ ;  /* 0x000100001b117824 */ /* 0x040fe200078e00ff */
[----:B------:R-:W-:Y:S01]  /*c7f0*/  LOP3.LUT R26, R27, 0xffff0000, RZ, 0xc0, !PT ;  /* 0xffff00001b1a7812 */ /* 0x000fe200078ec0ff */
[----:B------:R-:W-:Y:S01]  /*c800*/  IMAD.U32 R27, R19, 0x10000, RZ ;  /* 0x00010000131b7824 */ /* 0x000fe200078e00ff */
[C---:B------:R-:W-:Y:S01]  /*c810*/  LOP3.LUT R32, R24.reuse, 0xffff0000, RZ, 0xc0, !PT ;  /* 0xffff000018207812 */ /* 0x040fe200078ec0ff */
[----:B------:R-:W-:Y:S01]  /*c820*/  IMAD.U32 R33, R24, 0x10000, RZ ;  /* 0x0001000018217824 */ /* 0x000fe200078e00ff */
[C---:B--2---:R-:W-:Y:S01]  /*c830*/  SHF.L.U32 R16, R20.reuse, 0x10, RZ ;  /* 0x0000001014107819 */ /* 0x044fe200000006ff */
[----:B------:R-:W-:Y:S01]  /*c840*/  IMAD.U32 R14, R21, 0x10000, RZ ;  /* 0x00010000150e7824 */ /* 0x000fe200078e00ff */
[----:B------:R-:W-:Y:S01]  /*c850*/  LOP3.LUT R15, R20, 0xffff0000, RZ, 0xc0, !PT ;  /* 0xffff0000140f7812 */ /* 0x000fe200078ec0ff */
[----:B------:R-:W-:Y:S01]  /*c860*/  IMAD.U32 R2, R23, 0x10000, RZ ;  /* 0x0001000017027824 */ /* 0x000fe200078e00ff */
[----:B------:R-:W-:Y:S01]  /*c870*/  LOP3.LUT R13, R21, 0xffff0000, RZ, 0xc0, !PT ;  /* 0xffff0000150d7812 */ /* 0x000fe200078ec0ff */
[----:B------:R-:W-:Y:S01]  /*c880*/  IMAD.U32 R21, R31, 0x10000, RZ ;  /* 0x000100001f157824 */ /* 0x000fe200078e00ff */
[----:B------:R-:W-:Y:S01]  /*c890*/  SHF.L.U32 R12, R22, 0x10, RZ ;  /* 0x00000010160c7819 */ /* 0x000fe200000006ff */
[----:B------:R-:W-:Y:S01]  /*c8a0*/  FMUL.FTZ R20, R16, R27 ;  /* 0x0000001b10147220 */ /* 0x000fe20000410000 */
[----:B------:R-:W-:Y:S01]  /*c8b0*/  LOP3.LUT R3, R22, 0xffff0000, RZ, 0xc0, !PT ;  /* 0xffff000016037812 */ /* 0x000fe200078ec0ff */
[-C--:B------:R-:W-:Y:S01]  /*c8c0*/  FMUL.FTZ R16, R16, R21.reuse ;  /* 0x0000001510107220 */ /* 0x080fe20000410000 */
[----:B------:R-:W-:Y:S01]  /*c8d0*/  LOP3.LUT R0, R23, 0xffff0000, RZ, 0xc0, !PT ;  /* 0xffff000017007812 */ /* 0x000fe200078ec0ff */
[----:B------:R-:W-:Y:S01]  /*c8e0*/  FFMA.FTZ R42, R33, R21, -R20 ;  /* 0x00000015212a7223 */ /* 0x000fe20000010814 */
[----:B------:R-:W-:Y:S01]  /*c8f0*/  LOP3.LUT R20, R31, 0xffff0000, RZ, 0xc0, !PT ;  /* 0xffff00001f147812 */ /* 0x000fe200078ec0ff */
[----:B------:R-:W-:-:S02]  /*c900*/  IMAD.U32 R22, R18, 0x10000, RZ ;  /* 0x0001000012167824 */ /* 0x000fc400078e00ff */
[----:B------:R-:W-:Y:S02]  /*c910*/  FMUL.FTZ R19, R15, R43 ;  /* 0x0000002b0f137220 */ /* 0x000fe40000410000 */
[----:B------:R-:W-:Y:S02]  /*c920*/  IMAD.U32 R23, R30, 0x10000, RZ ;  /* 0x000100001e177824 */ /* 0x000fe400078e00ff */
[----:B------:R-:W-:Y:S02]  /*c930*/  FFMA.FTZ R33, R33, R27, R16 ;  /* 0x0000001b21217223 */ /* 0x000fe40000010010 */
[----:B------:R-:W-:Y:S02]  /*c940*/  FMUL.FTZ R16, R15, R20 ;  /* 0x000000140f107220 */ /* 0x000fe40000410000 */
[C---:B------:R-:W-:Y:S01]  /*c950*/  IMAD.U32 R24, R25.reuse, 0x10000, RZ ;  /* 0x0001000019187824 */ /* 0x040fe200078e00ff */
[----:B------:R-:W-:Y:S01]  /*c960*/  LOP3.LUT R25, R25, 0xffff0000, RZ, 0xc0, !PT ;  /* 0xffff000019197812 */ /* 0x000fe200078ec0ff */
[----:B------:R-:W-:-:S02]  /*c970*/  FMUL.FTZ R15, R14, R22 ;  /* 0x000000160e0f7220 */ /* 0x000fc40000410000 */
[----:B------:R-:W-:Y:S01]  /*c980*/  FFMA.FTZ R31, R32, R20, -R19 ;  /* 0x00000014201f7223 */ /* 0x000fe20000010813 */
[----:B------:R-:W-:Y:S01]  /*c990*/  LOP3.LUT R19, R18, 0xffff0000, RZ, 0xc0, !PT ;  /* 0xffff000012137812 */ /* 0x000fe200078ec0ff */
[-C--:B------:R-:W-:Y:S02]  /*c9a0*/  FMUL.FTZ R14, R14, R23.reuse ;  /* 0x000000170e0e7220 */ /* 0x080fe40000410000 */
[----:B------:R-:W-:Y:S02]  /*c9b0*/  IMAD.U32 R20, R35, 0x10000, RZ ;  /* 0x0001000023147824 */ /* 0x000fe400078e00ff */
[----:B------:R-:W-:Y:S01]  /*c9c0*/  FFMA.FTZ R23, R24, R23, -R15 ;  /* 0x0000001718177223 */ /* 0x000fe2000001080f */
[----:B------:R-:W-:Y:S01]  /*c9d0*/  SHF.L.U32 R15, R37, 0x10, RZ ;  /* 0x00000010250f7819 */ /* 0x000fe200000006ff */
[----:B------:R-:W-:Y:S01]  /*c9e0*/  FFMA.FTZ R27, R32, R43, R16 ;  /* 0x0000002b201b7223 */ /* 0x000fe20000010010 */
[----:B------:R-:W-:Y:S01]  /*c9f0*/  LOP3.LUT R16, R30, 0xffff0000, RZ, 0xc0, !PT ;  /* 0xffff00001e107812 */ /* 0x000fe200078ec0ff */
[----:B------:R-:W-:Y:S01]  /*ca00*/  FFMA.FTZ R22, R24, R22, R14 ;  /* 0x0000001618167223 */ /* 0x000fe2000001000e */
[----:B------:R-:W-:Y:S01]  /*ca10*/  LOP3.LUT R24, R36, 0xffff0000, RZ, 0xc0, !PT ;  /* 0xffff000024187812 */ /* 0x000fe200078ec0ff */
[----:B------:R-:W-:-:S02]  /*ca20*/  FMUL.FTZ R14, R2, R20 ;  /* 0x00000014020e7220 */ /* 0x000fc40000410000 */
[----:B------:R-:W-:Y:S02]  /*ca30*/  IMAD.U32 R30, R36, 0x10000, RZ ;  /* 0x00010000241e7824 */ /* 0x000fe400078e00ff */
[-C--:B------:R-:W-:Y:S02]  /*ca40*/  FMUL.FTZ R2, R2, R15.reuse ;  /* 0x0000000f02027220 */ /* 0x080fe40000410000 */
[----:B------:R-:W-:Y:S02]  /*ca50*/  FFMA.FTZ R21, R17, R15, -R14 ;  /* 0x0000000f11157223 */ /* 0x000fe4000001080e */
[----:B------:R-:W-:Y:S02]  /*ca60*/  IMAD.U32 R18, R38, 0x10000, RZ ;  /* 0x0001000026127824 */ /* 0x000fe400078e00ff */
[C---:B------:R-:W-:Y:S02]  /*ca70*/  FMUL.FTZ R15, R13.reuse, R19 ;  /* 0x000000130d0f7220 */ /* 0x040fe40000410000 */
[----:B------:R-:W-:-:S02]  /*ca80*/  FMUL.FTZ R14, R13, R16 ;  /* 0x000000100d0e7220 */ /* 0x000fc40000410000 */
[----:B------:R-:W-:Y:S02]  /*ca90*/  FMUL.FTZ R13, R12, R30 ;  /* 0x0000001e0c0d7220 */ /* 0x000fe40000410000 */
[----:B------:R-:W-:Y:S02]  /*caa0*/  FFMA.FTZ R20, R17, R20, R2 ;  /* 0x0000001411147223 */ /* 0x000fe40000010002 */
[----:B------:R-:W-:Y:S01]  /*cab0*/  FFMA.FTZ R17, R25, R16, -R15 ;  /* 0x0000001019117223 */ /* 0x000fe2000001080f */
[----:B------:R-:W-:Y:S01]  /*cac0*/  LOP3.LUT R16, R35, 0xffff0000, RZ, 0xc0, !PT ;  /* 0xffff000023107812 */ /* 0x000fe200078ec0ff */
[----:B------:R-:W-:Y:S01]  /*cad0*/  FFMA.FTZ R19, R25, R19, R14 ;  /* 0x0000001319137223 */ /* 0x000fe2000001000e */
[----:B------:R-:W-:Y:S01]  /*cae0*/  LOP3.LUT R14, R38, 0xffff0000, RZ, 0xc0, !PT ;  /* 0xffff0000260e7812 */ /* 0x000fe200078ec0ff */
[-C--:B------:R-:W-:Y:S01]  /*caf0*/  FMUL.FTZ R2, R12, R18.reuse ;  /* 0x000000120c027220 */ /* 0x080fe20000410000 */
[----:B------:R-:W-:Y:S01]  /*cb00*/  F2FP.BF16.PACK_AB R17, R17, R23 ;  /* 0x000000171111723e */ /* 0x000fe200000010ff */
[C---:B------:R-:W-:Y:S01]  /*cb10*/  FFMA.FTZ R18, R34.reuse, R18, -R13 ;  /* 0x0000001222127223 */ /* 0x040fe2000001080d */
[----:B------:R-:W-:Y:S01]  /*cb20*/  LOP3.LUT R13, R37, 0xffff0000, RZ, 0xc0, !PT ;  /* 0xffff0000250d7812 */ /* 0x000fe200078ec0ff */
[----:B------:R-:W-:-:S02]  /*cb30*/  FFMA.FTZ R15, R34, R30, R2 ;  /* 0x0000001e220f7223 */ /* 0x000fc40000010002 */
[C---:B------:R-:W-:Y:S02]  /*cb40*/  FMUL.FTZ R12, R3.reuse, R24 ;  /* 0x00000018030c7220 */ /* 0x040fe40000410000 */
[----:B------:R-:W-:Y:S02]  /*cb50*/  FMUL.FTZ R3, R3, R14 ;  /* 0x0000000e03037220 */ /* 0x000fe40000410000 */
[C---:B------:R-:W-:Y:S02]  /*cb60*/  FMUL.FTZ R2, R0.reuse, R16 ;  /* 0x0000001000027220 */ /* 0x040fe40000410000 */
[----:B------:R-:W-:Y:S02]  /*cb70*/  FMUL.FTZ R0, R0, R13 ;  /* 0x0000000d00007220 */ /* 0x000fe40000410000 */
[----:B------:R-:W-:Y:S01]  /*cb80*/  FFMA.FTZ R14, R39, R14, -R12 ;  /* 0x0000000e270e7223 */ /* 0x000fe2000001080c */
[----:B------:R-:W-:Y:S01]  /*cb90*/  F2FP.BF16.PACK_AB R12, R27, R33 ;  /* 0x000000211b0c723e */ /* 0x000fe200000010ff */
[----:B------:R-:W-:-:S02]  /*cba0*/  FFMA.FTZ R3, R39, R24, R3 ;  /* 0x0000001827037223 */ /* 0x000fc40000010003 */
[C---:B------:R-:W-:Y:S01]  /*cbb0*/  FFMA.FTZ R2, R26.reuse, R13, -R2 ;  /* 0x0000000d1a027223 */ /* 0x040fe20000010802 */
[----:B------:R-:W-:Y:S01]  /*cbc0*/  F2FP.BF16.PACK_AB R13, R19, R22 ;  /* 0x00000016130d723e */ /* 0x000fe200000010ff */
[----:B------:R-:W-:Y:S01]  /*cbd0*/  FFMA.FTZ R0, R26, R16, R0 ;  /* 0x000000101a007223 */ /* 0x000fe20000010000 */
[----:B------:R-:W-:Y:S02]  /*cbe0*/  F2FP.BF16.PACK_AB R18, R14, R18 ;  /* 0x000000120e12723e */ /* 0x000fe400000010ff */
[----:B------:R-:W-:Y:S02]  /*cbf0*/  F2FP.BF16.PACK_AB R16, R31, R42 ;  /* 0x0000002a1f10723e */ /* 0x000fe400000010ff */
[----:B------:R-:W-:Y:S02]  /*cc00*/  F2FP.BF16.PACK_AB R14, R3, R15 ;  /* 0x0000000f030e723e */ /* 0x000fe400000010ff */
[----:B------:R-:W-:Y:S02]  /*cc10*/  F2FP.BF16.PACK_AB R19, R2, R21 ;  /* 0x000000150213723e */ /* 0x000fe400000010ff */
[----:B------:R-:W-:-:S03]  /*cc20*/  F2FP.BF16.PACK_AB R15, R0, R20 ;  /* 0x00000014000f723e */ /* 0x000fc600000010ff */
[----:B------:R1:W-:Y:S04]  /*cc30*/  STS.128 [R41], R16 ;  /* 0x0000001029007388 */ /* 0x0003e80000000c00 */
[----:B------:R1:W-:Y:S02]  /*cc40*/  STS.128 [R40+0x5100], R12 ;  /* 0x0051000c28007388 */ /* 0x0003e40000000c00 */
.L_x_910:
[----:B------:R-:W-:Y:S05]  /*cc50*/  BSYNC B0 ;  /* 0x0000000000007941 */ /* 0x000fea0003800000 */
.L_x_909:
        /* <DEDUP_REMOVED lines=12> */
[----:B-1----:R-:W1:Y:S01]  /*cd20*/  LDS.128 R16, [R33] ;  /* 0x0000000021107984 */ /* 0x002e620000000c00 */
[----:B------:R-:W-:Y:S01]  /*cd30*/  SHF.R.U32.HI R9, RZ, 0x10, R9 ;  /* 0x00000010ff097819 */ /* 0x000fe20000011609 */
[----:B------:R-:W-:Y:S01]  /*cd40*/  IMAD.SHL.U32 R32, R2, 0x2, RZ ;  /* 0x0000000202207824 */ /* 0x000fe200078e00ff */
[----:B------:R-:W-:Y:S02]  /*cd50*/  SHF.R.U32.HI R2, RZ, 0x10, R5 ;  /* 0x00000010ff027819 */ /* 0x000fe40000011605 */
[--C-:B------:R-:W-:Y:S02]  /*cd60*/  SHF.R.U64 R5, R6, 0x10, R7.reuse ;  /* 0x0000001006057819 */ /* 0x100fe40000001207 */
[----:B------:R-:W2:Y:S01]  /*cd70*/  LDS.128 R12, [R32+0x5100] ;  /* 0x00510000200c7984 */ /* 0x000ea20000000c00 */
[----:B------:R-:W-:-:S02]  /*cd80*/  SHF.R.U32.HI R0, RZ, 0x10, R7 ;  /* 0x00000010ff007819 */ /* 0x000fc40000011607 */
[----:B------:R-:W-:Y:S02]  /*cd90*/  PRMT R7, R62, 0x5432, R4 ;  /* 0x000054323e077816 */ /* 0x000fe40000000004 */
[----:B------:R-:W-:Y:S02]  /*cda0*/  PRMT R8, R63, 0x5432, R8 ;  /* 0x000054323f087816 */ /* 0x000fe40000000008 */
[--C-:B------:R-:W-:Y:S01]  /*cdb0*/  SHF.R.U64 R10, R10, 0x10, R11.reuse ;  /* 0x000000100a0a7819 */ /* 0x100fe2000000120b */
[----:B------:R-:W-:Y:S01]  /*cdc0*/  IMAD.U32 R31, R7, 0x10000, RZ ;  /* 0x00010000071f7824 */ /* 0x000fe200078e00ff */
[----:B------:R-:W-:Y:S02]  /*cdd0*/  SHF.R.U32.HI R3, RZ, 0x10, R11 ;  /* 0x00000010ff037819 */ /* 0x000fe4000001160b */
[----:B------:R-:W-:Y:S02]  /*cde0*/  PRMT R21, R63, 0x5410, R9 ;  /* 0x000054103f157816 */ /* 0x000fe40000000009 */
[----:B------:R-:W-:-:S02]  /*cdf0*/  PRMT R25, R65, 0x5410, R3 ;  /* 0x0000541041197816 */ /* 0x000fc40000000003 */
[----:B------:R-:W-:Y:S02]  /*ce00*/  PRMT R20, R62, 0x5410, R2 ;  /* 0x000054103e147816 */ /* 0x000fe40000000002 */
[C---:B------:R-:W-:Y:S02]  /*ce10*/  PRMT R24, R64.reuse, 0x5432, R5 ;  /* 0x0000543240187816 */ /* 0x040fe40000000005 */
[----:B------:R-:W-:Y:S02]  /*ce20*/  PRMT R23, R64, 0x5410, R0 ;  /* 0x0000541040177816 */ /* 0x000fe40000000000 */
[----:B------:R-:W-:Y:S02]  /*ce30*/  LOP3.LUT R30, R7, 0xffff0000, RZ, 0xc0, !PT ;  /* 0xffff0000071e7812 */ /* 0x000fe400078ec0ff */
[----:B------:R-:W-:Y:S01]  /*ce40*/  PRMT R27, R65, 0x5432, R10 ;  /* 0x00005432411b7816 */ /* 0x000fe2000000000a */
[C---:B-1----:R-:W-:Y:S01]  /*ce50*/  IMAD.U32 R9, R16.reuse, 0x10000, RZ ;  /* 0x0001000010097824 */ /* 0x042fe200078e00ff */
[----:B------:R-:W-:Y:S01]  /*ce60*/  LOP3.LUT R11, R16, 0xffff0000, RZ, 0xc0, !PT ;  /* 0xffff0000100b7812 */ /* 0x000fe200078ec0ff */
[C---:B------:R-:W-:Y:S01]  /*ce70*/  IMAD.U32 R22, R18.reuse, 0x10000, RZ ;  /* 0x0001000012167824 */ /* 0x040fe200078e00ff */
[----:B------:R-:W-:Y:S01]  /*ce80*/  LOP3.LUT R26, R18, 0xffff0000, RZ, 0xc0, !PT ;  /* 0xffff0000121a7812 */ /* 0x000fe200078ec0ff */
[C---:B------:R-:W-:Y:S01]  /*ce90*/  IMAD.U32 R16, R19.reuse, 0x10000, RZ ;  /* 0x0001000013107824 */ /* 0x040fe200078e00ff */
[----:B------:R-:W-:Y:S01]  /*cea0*/  LOP3.LUT R18, R19, 0xffff0000, RZ, 0xc0, !PT ;  /* 0xffff000013127812 */ /* 0x000fe200078ec0ff */
[----:B------:R-:W-:Y:S01]  /*ceb0*/  IMAD.U32 R19, R8, 0x10000, RZ ;  /* 0x0001000008137824 */ /* 0x000fe200078e00ff */
[C---:B--2---:R-:W-:Y:S01]  /*cec0*/  SHF.L.U32 R6, R12.reuse, 0x10, RZ ;  /* 0x000000100c067819 */ /* 0x044fe200000006ff */
[C---:B------:R-:W-:Y:S01]  /*ced0*/  IMAD.U32 R4, R13.reuse, 0x10000, RZ ;  /* 0x000100000d047824 */ /* 0x040fe200078e00ff */
[----:B------:R-:W-:Y:S01]  /*cee0*/  LOP3.LUT R3, R13, 0xffff0000, RZ, 0xc0, !PT ;  /* 0xffff00000d037812 */ /* 0x000fe200078ec0ff */
[----:B------:R-:W-:Y:S01]  /*cef0*/  IMAD.U32 R0, R15, 0x10000, RZ ;  /* 0x000100000f007824 */ /* 0x000fe200078e00ff */
[----:B------:R-:W-:Y:S01]  /*cf00*/  LOP3.LUT R5, R12, 0xffff0000, RZ, 0xc0, !PT ;  /* 0xffff00000c057812 */ /* 0x000fe200078ec0ff */
[----:B------:R-:W-:Y:S01]  /*cf10*/  FMUL.FTZ R13, R6, R31 ;  /* 0x0000001f060d7220 */ /* 0x000fe20000410000 */
[----:B------:R-:W-:Y:S01]  /*cf20*/  SHF.L.U32 R2, R14, 0x10, RZ ;  /* 0x000000100e027819 */ /* 0x000fe200000006ff */
[-C--:B------:R-:W-:Y:S01]  /*cf30*/  FMUL.FTZ R6, R6, R19.reuse ;  /* 0x0000001306067220 */ /* 0x080fe20000410000 */
[----:B------:R-:W-:Y:S01]  /*cf40*/  LOP3.LUT R12, R14, 0xffff0000, RZ, 0xc0, !PT ;  /* 0xffff00000e0c7812 */ /* 0x000fe200078ec0ff */
[C---:B------:R-:W-:Y:S01]  /*cf50*/  FFMA.FTZ R34, R9.reuse, R19, -R13 ;  /* 0x0000001309227223 */ /* 0x040fe2000001080d */
[----:B------:R-:W-:Y:S01]  /*cf60*/  LOP3.LUT R8, R8, 0xffff0000, RZ, 0xc0, !PT ;  /* 0xffff000008087812 */ /* 0x000fe200078ec0ff */
[----:B------:R-:W-:Y:S01]  /*cf70*/  FFMA.FTZ R31, R9, R31, R6 ;  /* 0x0000001f091f7223 */ /* 0x000fe20000010006 */
[----:B------:R-:W-:Y:S01]  /*cf80*/  LOP3.LUT R14, R15, 0xffff0000, RZ, 0xc0, !PT ;  /* 0xffff00000f0e7812 */ /* 0x000fe200078ec0ff */
[----:B------:R-:W-:-:S02]  /*cf90*/  IMAD.U32 R15, R20, 0x10000, RZ ;  /* 0x00010000140f7824 */ /* 0x000fc400078e00ff */
[C---:B------:R-:W-:Y:S02]  /*cfa0*/  FMUL.FTZ R7, R5.reuse, R30 ;  /* 0x0000001e05077220 */ /* 0x040fe40000410000 */
[----:B------:R-:W-:Y:S02]  /*cfb0*/  FMUL.FTZ R6, R5, R8 ;  /* 0x0000000805067220 */ /* 0x000fe40000410000 */
[C---:B------:R-:W-:Y:S01]  /*cfc0*/  IMAD.U32 R10, R17.reuse, 0x10000, RZ ;  /* 0x00010000110a7824 */ /* 0x040fe200078e00ff */
[----:B------:R-:W-:Y:S01]  /*cfd0*/  LOP3.LUT R17, R17, 0xffff0000, RZ, 0xc0, !PT ;  /* 0xffff000011117812 */ /* 0x000fe200078ec0ff */
[----:B------:R-:W-:Y:S02]  /*cfe0*/  IMAD.U32 R9, R21, 0x10000, RZ ;  /* 0x0001000015097824 */ /* 0x000fe400078e00ff */
[C---:B------:R-:W-:Y:S02]  /*cff0*/  FMUL.FTZ R5, R4.reuse, R15 ;  /* 0x0000000f04057220 */ /* 0x040fe40000410000 */
[----:B------:R-:W-:-:S02]  /*d000*/  FMUL.FTZ R4, R4, R9 ;  /* 0x0000000904047220 */ /* 0x000fc40000410000 */
[----:B------:R-:W-:Y:S01]  /*d010*/  FFMA.FTZ R19, R10, R9, -R5 ;  /* 0x000000090a137223 */ /* 0x000fe20000010805 */
[----:B------:R-:W-:Y:S01]  /*d020*/  SHF.L.U32 R5, R25, 0x10, RZ ;  /* 0x0000001019057819 */ /* 0x000fe200000006ff */
[----:B------:R-:W-:Y:S01]  /*d030*/  IMAD.U32 R13, R23, 0x10000, RZ ;  /* 0x00010000170d7824 */ /* 0x000fe200078e00ff */
[----:B------:R-:W-:Y:S01]  /*d040*/  LOP3.LUT R9, R21, 0xffff0000, RZ, 0xc0, !PT ;  /* 0xffff000015097812 */ /* 0x000fe200078ec0ff */
[----:B------:R-:W-:Y:S01]  /*d050*/  FFMA.FTZ R8, R11, R8, -R7 ;  /* 0x000000080b087223 */ /* 0x000fe20000010807 */
[----:B------:R-:W-:Y:S01]  /*d060*/  LOP3.LUT R7, R20, 0xffff0000, RZ, 0xc0, !PT ;  /* 0xffff000014077812 */ /* 0x000fe200078ec0ff */
[----:B------:R-:W-:Y:S01]  /*d070*/  FFMA.FTZ R15, R10, R15, R4 ;  /* 0x0000000f0a0f7223 */ /* 0x000fe20000010004 */
[----:B------:R-:W-:Y:S01]  /*d080*/  LOP3.LUT R20, R24, 0xffff0000, RZ, 0xc0, !PT ;  /* 0xffff000018147812 */ /* 0x000fe200078ec0ff */
[----:B------:R-:W-:Y:S01]  /*d090*/  FMUL.FTZ R4, R0, R13 ;  /* 0x0000000d00047220 */ /* 0x000fe20000410000 */
[----:B------:R-:W-:Y:S01]  /*d0a0*/  F2FP.BF16.PACK_AB R8, R8, R34 ;  /* 0x000000220808723e */ /* 0x000fe200000010ff */
[----:B------:R-:W-:-:S02]  /*d0b0*/  FMUL.FTZ R0, R0, R5 ;  /* 0x0000000500007220 */ /* 0x000fc40000410000 */
[----:B------:R-:W-:Y:S02]  /*d0c0*/  IMAD.U32 R21, R24, 0x10000, RZ ;  /* 0x0001000018157824 */ /* 0x000fe400078e00ff */
[----:B------:R-:W-:Y:S02]  /*d0d0*/  FFMA.FTZ R30, R11, R30, R6 ;  /* 0x0000001e0b1e7223 */ /* 0x000fe40000010006 */
[C---:B------:R-:W-:Y:S02]  /*d0e0*/  FFMA.FTZ R11, R16.reuse, R5, -R4 ;  /* 0x00000005100b7223 */ /* 0x040fe40000010804 */
[----:B------:R-:W-:Y:S02]  /*d0f0*/  FMUL.FTZ R4, R3, R7 ;  /* 0x0000000703047220 */ /* 0x000fe40000410000 */
[----:B------:R-:W-:Y:S01]  /*d100*/  FFMA.FTZ R13, R16, R13, R0 ;  /* 0x0000000d100d7223 */ /* 0x000fe20000010000 */
[----:B------:R-:W-:Y:S01]  /*d110*/  LOP3.LUT R16, R25, 0xffff0000, RZ, 0xc0, !PT ;  /* 0xffff000019107812 */ /* 0x000fe200078ec0ff */
[----:B------:R-:W-:-:S02]  /*d120*/  IMAD.U32 R6, R27, 0x10000, RZ ;  /* 0x000100001b067824 */ /* 0x000fc400078e00ff */
[----:B------:R-:W-:Y:S02]  /*d130*/  FMUL.FTZ R3, R3, R9 ;  /* 0x0000000903037220 */ /* 0x000fe40000410000 */
[C---:B------:R-:W-:Y:S02]  /*d140*/  FMUL.FTZ R0, R2.reuse, R21 ;  /* 0x0000001502007220 */ /* 0x040fe40000410000 */
[C---:B------:R-:W-:Y:S02]  /*d150*/  FFMA.FTZ R9, R17.reuse, R9, -R4 ;  /* 0x0000000911097223 */ /* 0x040fe40000010804 */
[----:B------:R-:W-:Y:S01]  /*d160*/  FFMA.FTZ R5, R17, R7, R3 ;  /* 0x0000000711057223 */ /* 0x000fe20000010003 */
[----:B------:R-:W-:Y:S01]  /*d170*/  LOP3.LUT R17, R23, 0xffff0000, RZ, 0xc0, !PT ;  /* 0xffff000017117812 */ /* 0x000fe200078ec0ff */
[-C--:B------:R-:W-:Y:S01]  /*d180*/  FMUL.FTZ R2, R2, R6.reuse ;  /* 0x0000000602027220 */ /* 0x080fe20000410000 */
[----:B------:R-:W-:Y:S01]  /*d190*/  F2FP.BF16.PACK_AB R9, R9, R19 ;  /* 0x000000130909723e */ /* 0x000fe200000010ff */
[C---:B------:R-:W-:Y:S01]  /*d1a0*/  FFMA.FTZ R10, R22.reuse, R6, -R0 ;  /* 0x00000006160a7223 */ /* 0x040fe20000010800 */
[----:B------:R-:W-:Y:S01]  /*d1b0*/  LOP3.LUT R6, R27, 0xffff0000, RZ, 0xc0, !PT ;  /* 0xffff00001b067812 */ /* 0x000fe200078ec0ff */
[----:B------:R-:W-:Y:S01]  /*d1c0*/  FFMA.FTZ R7, R22, R21, R2 ;  /* 0x0000001516077223 */ /* 0x000fe20000010002 */
[----:B------:R-:W-:Y:S01]  /*d1d0*/  F2FP.BF16.PACK_AB R5, R5, R15 ;  /* 0x0000000f0505723e */ /* 0x000fe200000010ff */
[----:B------:R-:W-:-:S02]  /*d1e0*/  FMUL.FTZ R4, R12, R20 ;  /* 0x000000140c047220 */ /* 0x000fc40000410000 */
[----:B------:R-:W-:Y:S02]  /*d1f0*/  FMUL.FTZ R3, R12, R6 ;  /* 0x000000060c037220 */ /* 0x000fe40000410000 */
[C---:B------:R-:W-:Y:S02]  /*d200*/  FMUL.FTZ R2, R14.reuse, R17 ;  /* 0x000000110e027220 */ /* 0x040fe40000410000 */
[----:B------:R-:W-:Y:S02]  /*d210*/  FMUL.FTZ R0, R14, R16 ;  /* 0x000000100e007220 */ /* 0x000fe40000410000 */
[----:B------:R-:W-:Y:S01]  /*d220*/  FFMA.FTZ R6, R26, R6, -R4 ;  /* 0x000000061a067223 */ /* 0x000fe20000010804 */
[----:B------:R-:W-:Y:S01]  /*d230*/  F2FP.BF16.PACK_AB R4, R30, R31 ;  /* 0x0000001f1e04723e */ /* 0x000fe200000010ff */
[----:B------:R-:W-:Y:S02]  /*d240*/  FFMA.FTZ R3, R26, R20, R3 ;  /* 0x000000141a037223 */ /* 0x000fe40000010003 */
[----:B------:R-:W-:Y:S01]  /*d250*/  FFMA.FTZ R2, R18, R16, -R2 ;  /* 0x0000001012027223 */ /* 0x000fe20000010802 */
[----:B------:R-:W-:Y:S01]  /*d260*/  F2FP.BF16.PACK_AB R10, R6, R10 ;  /* 0x0000000a060a723e */ /* 0x000fe200000010ff */
[----:B------:R-:W-:Y:S01]  /*d270*/  FFMA.FTZ R0, R18, R17, R0 ;  /* 0x0000001112007223 */ /* 0x000fe20000010000 */
[----:B------:R-:W-:-:S02]  /*d280*/  F2FP.BF16.PACK_AB R6, R3, R7 ;  /* 0x000000070306723e */ /* 0x000fc400000010ff */
[----:B------:R-:W-:Y:S02]  /*d290*/  F2FP.BF16.PACK_AB R11, R2, R11 ;  /* 0x0000000b020b723e */ /* 0x000fe400000010ff */
[----:B------:R-:W-:-:S03]  /*d2a0*/  F2FP.BF16.PACK_AB R7, R0, R13 ;  /* 0x0000000d0007723e */ /* 0x000fc600000010ff */
[----:B------:R1:W-:Y:S04]  /*d2b0*/  STS.128 [R33], R8 ;  /* 0x0000000821007388 */ /* 0x0003e80000000c00 */
[----:B------:R1:W-:Y:S02]  /*d2c0*/  STS.128 [R32+0x5100], R4 ;  /* 0x0051000420007388 */ /* 0x0003e40000000c00 */
.L_x_912:
[----:B------:R-:W-:Y:S05]  /*d2d0*/  BSYNC B0 ;  /* 0x0000000000007941 */ /* 0x000fea0003800000 */
.L_x_911:
        /* <DEDUP_REMOVED lines=8> */
[----:B-1----:R-:W-:-:S02]  /*d360*/  LEA R32, R0, 0x5100, 0x1 ;  /* 0x0000510000207811 */ /* 0x002fc400078e08ff */
[----:B------:R-:W-:Y:S01]  /*d370*/  SHF.R.U32.HI R12, RZ, 0x10, R51 ;  /* 0x00000010ff0c7819 */ /* 0x000fe20000011633 */
[----:B------:R-:W-:Y:S01]  /*d380*/  IMAD.IADD R2, R162, 0x1, R2 ;  /* 0x00000001a2027824 */ /* 0x000fe200078e0202 */
[--C-:B------:R-:W-:Y:S01]  /*d390*/  SHF.R.U64 R14, R44, 0x10, R45.reuse ;  /* 0x000000102c0e7819 */ /* 0x100fe2000000122d */
[----:B------:R-:W1:Y:S01]  /*d3a0*/  LDS.128 R8, [R32] ;  /* 0x0000000020087984 */ /* 0x000e620000000c00 */
[----:B------:R-:W-:Y:S01]  /*d3b0*/  SHF.R.U32.HI R15, RZ, 0x10, R45 ;  /* 0x00000010ff0f7819 */ /* 0x000fe2000001162d */
[----:B------:R-:W-:Y:S01]  /*d3c0*/  IMAD.SHL.U32 R30, R2, 0x2, RZ ;  /* 0x00000002021e7824 */ /* 0x000fe200078e00ff */
[----:B------:R-:W-:Y:S02]  /*d3d0*/  SHF.R.U64 R0, R48, 0x10, R49 ;  /* 0x0000001030007819 */ /* 0x000fe40000001231 */
[----:B------:R-:W-:Y:S02]  /*d3e0*/  PRMT R24, R70, 0x5410, R12 ;  /* 0x0000541046187816 */ /* 0x000fe4000000000c */
[----:B------:R-:W2:Y:S01]  /*d3f0*/  LDS.128 R4, [R30+0x5100] ;  /* 0x005100001e047984 */ /* 0x000ea20000000c00 */
[----:B------:R-:W-:-:S02]  /*d400*/  PRMT R12, R67, 0x5432, R14 ;  /* 0x00005432430c7816 */ /* 0x000fc4000000000e */
[----:B------:R-:W-:Y:S02]  /*d410*/  SHF.R.U32.HI R18, RZ, 0x10, R47 ;  /* 0x00000010ff127819 */ /* 0x000fe4000001162f */
[----:B------:R-:W-:Y:S01]  /*d420*/  PRMT R17, R67, 0x5410, R15 ;  /* 0x0000541043117816 */ /* 0x000fe2000000000f */
[----:B------:R-:W-:Y:S01]  /*d430*/  IMAD.U32 R31, R12, 0x10000, RZ ;  /* 0x000100000c1f7824 */ /* 0x000fe200078e00ff */
[----:B------:R-:W-:Y:S02]  /*d440*/  PRMT R13, R68, 0x5432, R0 ;  /* 0x00005432440d7816 */ /* 0x000fe40000000000 */
[----:B------:R-:W-:Y:S02]  /*d450*/  SHF.R.U64 R16, R46, 0x10, R47 ;  /* 0x000000102e107819 */ /* 0x000fe4000000122f */
[----:B------:R-:W-:Y:S02]  /*d460*/  PRMT R22, R69, 0x5410, R18 ;  /* 0x0000541045167816 */ /* 0x000fe40000000012 */
[----:B------:R-:W-:-:S02]  /*d470*/  SHF.R.U64 R3, R50, 0x10, R51 ;  /* 0x0000001032037819 */ /* 0x000fc40000001233 */
[----:B------:R-:W-:Y:S02]  /*d480*/  SHF.R.U32.HI R2, RZ, 0x10, R49 ;  /* 0x00000010ff027819 */ /* 0x000fe40000011631 */
[----:B------:R-:W-:Y:S02]  /*d490*/  PRMT R23, R69, 0x5432, R16 ;  /* 0x0000543245177816 */ /* 0x000fe40000000010 */
[----:B------:R-:W-:Y:S02]  /*d4a0*/  LOP3.LUT R12, R12, 0xffff0000, RZ, 0xc0, !PT ;  /* 0xffff00000c0c7812 */ /* 0x000fe400078ec0ff */
[----:B------:R-:W-:Y:S02]  /*d4b0*/  PRMT R27, R70, 0x5432, R3 ;  /* 0x00005432461b7816 */ /* 0x000fe40000000003 */
        /* <DEDUP_REMOVED lines=8> */
[----:B--2---:R-:W-:Y:S01]  /*d540*/  SHF.L.U32 R9, R4, 0x10, RZ ;  /* 0x0000001004097819 */ /* 0x004fe200000006ff */
[C---:B------:R-:W-:Y:S01]  /*d550*/  IMAD.U32 R14, R8.reuse, 0x10000, RZ ;  /* 0x00010000080e7824 */ /* 0x040fe200078e00ff */
[----:B------:R-:W-:Y:S01]  /*d560*/  LOP3.LUT R16, R8, 0xffff0000, RZ, 0xc0, !PT ;  /* 0xffff000008107812 */ /* 0x000fe200078ec0ff */
[----:B------:R-:W-:Y:S01]  /*d570*/  IMAD.U32 R0, R7, 0x10000, RZ ;  /* 0x0001000007007824 */ /* 0x000fe200078e00ff */
[----:B------:R-:W-:Y:S01]  /*d580*/  LOP3.LUT R8, R4, 0xffff0000, RZ, 0xc0, !PT ;  /* 0xffff000004087812 */ /* 0x000fe200078ec0ff */
[----:B------:R-:W-:Y:S01]  /*d590*/  FMUL.FTZ R10, R9, R31 ;  /* 0x0000001f090a7220 */ /* 0x000fe20000410000 */
[C---:B------:R-:W-:Y:S01]  /*d5a0*/  LOP3.LUT R3, R5.reuse, 0xffff0000, RZ, 0xc0, !PT ;  /* 0xffff000005037812 */ /* 0x040fe200078ec0ff */
[----:B------:R-:W-:Y:S01]  /*d5b0*/  IMAD.U32 R4, R5, 0x10000, RZ ;  /* 0x0001000005047824 */ /* 0x000fe200078e00ff */
[C---:B------:R-:W-:Y:S01]  /*d5c0*/  SHF.L.U32 R2, R6.reuse, 0x10, RZ ;  /* 0x0000001006027819 */ /* 0x040fe200000006ff */
[-C--:B------:R-:W-:Y:S01]  /*d5d0*/  FMUL.FTZ R9, R9, R11.reuse ;  /* 0x0000000b09097220 */ /* 0x080fe20000410000 */
[----:B------:R-:W-:Y:S01]  /*d5e0*/  LOP3.LUT R5, R6, 0xffff0000, RZ, 0xc0, !PT ;  /* 0xffff000006057812 */ /* 0x000fe200078ec0ff */
[----:B------:R-:W-:Y:S01]  /*d5f0*/  FFMA.FTZ R34, R14, R11, -R10 ;  /* 0x0000000b0e227223 */ /* 0x000fe2000001080a */
[----:B------:R-:W-:Y:S01]  /*d600*/  LOP3.LUT R6, R7, 0xffff0000, RZ, 0xc0, !PT ;  /* 0xffff000007067812 */ /* 0x000fe200078ec0ff */
[----:B------:R-:W-:Y:S01]  /*d610*/  FMUL.FTZ R7, R8, R12 ;  /* 0x0000000c08077220 */ /* 0x000fe20000410000 */
[----:B------:R-:W-:Y:S01]  /*d620*/  LOP3.LUT R10, R13, 0xffff0000, RZ, 0xc0, !PT ;  /* 0xffff00000d0a7812 */ /* 0x000fe200078ec0ff */
[----:B------:R-:W-:-:S02]  /*d630*/  IMAD.U32 R11, R17, 0x10000, RZ ;  /* 0x00010000110b7824 */ /* 0x000fc400078e00ff */
[----:B------:R-:W-:Y:S02]  /*d640*/  FFMA.FTZ R33, R14, R31, R9 ;  /* 0x0000001f0e217223 */ /* 0x000fe40000010009 */
[----:B------:R-:W-:Y:S02]  /*d650*/  IMAD.U32 R9, R21, 0x10000, RZ ;  /* 0x0001000015097824 */ /* 0x000fe400078e00ff */
[-C--:B------:R-:W-:Y:S02]  /*d660*/  FFMA.FTZ R31, R16, R10.reuse, -R7 ;  /* 0x0000000a101f7223 */ /* 0x080fe40000010807 */
[----:B------:R-:W-:Y:S02]  /*d670*/  FMUL.FTZ R7, R4, R11 ;  /* 0x0000000b04077220 */ /* 0x000fe40000410000 */
[----:B------:R-:W-:Y:S02]  /*d680*/  FMUL.FTZ R8, R8, R10 ;  /* 0x0000000a08087220 */ /* 0x000fe40000410000 */
[----:B------:R-:W-:-:S02]  /*d690*/  FMUL.FTZ R4, R4, R9 ;  /* 0x0000000904047220 */ /* 0x000fc40000410000 */
[----:B------:R-:W-:Y:S02]  /*d6a0*/  IMAD.U32 R10, R22, 0x10000, RZ ;  /* 0x00010000160a7824 */ /* 0x000fe400078e00ff */
[C---:B------:R-:W-:Y:S01]  /*d6b0*/  FFMA.FTZ R14, R15.reuse, R9, -R7 ;  /* 0x000000090f0e7223 */ /* 0x040fe20000010807 */
[----:B------:R-:W-:Y:S01]  /*d6c0*/  SHF.L.U32 R7, R24, 0x10, RZ ;  /* 0x0000001018077819 */ /* 0x000fe200000006ff */
[----:B------:R-:W-:Y:S01]  /*d6d0*/  FFMA.FTZ R15, R15, R11, R4 ;  /* 0x0000000b0f0f7223 */ /* 0x000fe20000010004 */
[----:B------:R-:W-:Y:S01]  /*d6e0*/  LOP3.LUT R11, R17, 0xffff0000, RZ, 0xc0, !PT ;  /* 0xffff0000110b7812 */ /* 0x000fe200078ec0ff */
[C---:B------:R-:W-:Y:S01]  /*d6f0*/  FMUL.FTZ R4, R0.reuse, R10 ;  /* 0x0000000a00047220 */ /* 0x040fe20000410000 */
[----:B------:R-:W-:Y:S01]  /*d700*/  LOP3.LUT R9, R21, 0xffff0000, RZ, 0xc0, !PT ;  /* 0xffff000015097812 */ /* 0x000fe200078ec0ff */
[-C--:B------:R-:W-:Y:S01]  /*d710*/  FMUL.FTZ R0, R0, R7.reuse ;  /* 0x0000000700007220 */ /* 0x080fe20000410000 */
[----:B------:R-:W-:Y:S01]  /*d720*/  LOP3.LUT R17, R27, 0xffff0000, RZ, 0xc0, !PT ;  /* 0xffff00001b117812 */ /* 0x000fe200078ec0ff */
[----:B------:R-:W-:-:S02]  /*d730*/  FFMA.FTZ R13, R18, R7, -R4 ;  /* 0x00000007120d7223 */ /* 0x000fc40000010804 */
[C---:B------:R-:W-:Y:S02]  /*d740*/  FMUL.FTZ R4, R3.reuse, R11 ;  /* 0x0000000b03047220 */ /* 0x040fe40000410000 */
[-C--:B------:R-:W-:Y:S02]  /*d750*/  FMUL.FTZ R3, R3, R9.reuse ;  /* 0x0000000903037220 */ /* 0x080fe40000410000 */
[----:B------:R-:W-:Y:S02]  /*d760*/  IMAD.U32 R21, R23, 0x10000, RZ ;  /* 0x0001000017157824 */ /* 0x000fe400078e00ff */
[----:B------:R-:W-:Y:S02]  /*d770*/  IMAD.U32 R7, R27, 0x10000, RZ ;  /* 0x000100001b077824 */ /* 0x000fe400078e00ff */
[----:B------:R-:W-:Y:S01]  /*d780*/  FFMA.FTZ R16, R16, R12, R8 ;  /* 0x0000000c10107223 */ /* 0x000fe20000010008 */
[----:B------:R-:W-:Y:S01]  /*d790*/  LOP3.LUT R8, R24, 0xffff0000, RZ, 0xc0, !PT ;  /* 0xffff000018087812 */ /* 0x000fe200078ec0ff */
[----:B------:R-:W-:Y:S01]  /*d7a0*/  FFMA.FTZ R12, R18, R10, R0 ;  /* 0x0000000a120c7223 */ /* 0x000fe20000010000 */
[----:B------:R-:W-:Y:S01]  /*d7b0*/  LOP3.LUT R18, R22, 0xffff0000, RZ, 0xc0, !PT ;  /* 0xffff000016127812 */ /* 0x000fe200078ec0ff */
[----:B------:R-:W-:-:S02]  /*d7c0*/  FFMA.FTZ R9, R19, R9, -R4 ;  /* 0x0000000913097223 */ /* 0x000fc40000010804 */
[----:B------:R-:W-:Y:S01]  /*d7d0*/  FFMA.FTZ R11, R19, R11, R3 ;  /* 0x0000000b130b7223 */ /* 0x000fe20000010003 */
[----:B------:R-:W-:Y:S01]  /*d7e0*/  LOP3.LUT R19, R23, 0xffff0000, RZ, 0xc0, !PT ;  /* 0xffff000017137812 */ /* 0x000fe200078ec0ff */
[C---:B------:R-:W-:Y:S01]  /*d7f0*/  FMUL.FTZ R0, R2.reuse, R21 ;  /* 0x0000001502007220 */ /* 0x040fe20000410000 */
[----:B------:R-:W-:Y:S01]  /*d800*/  F2FP.BF16.PACK_AB R9, R9, R14 ;  /* 0x0000000e0909723e */ /* 0x000fe200000010ff */
[-C--:B------:R-:W-:Y:S02]  /*d810*/  FMUL.FTZ R2, R2, R7.reuse ;  /* 0x0000000702027220 */ /* 0x080fe40000410000 */
[C---:B------:R-:W-:Y:S02]  /*d820*/  FFMA.FTZ R10, R20.reuse, R7, -R0 ;  /* 0x00000007140a7223 */ /* 0x040fe40000010800 */
[----:B------:R-:W-:Y:S02]  /*d830*/  FFMA.FTZ R7, R20, R21, R2 ;  /* 0x0000001514077223 */ /* 0x000fe40000010002 */
[----:B------:R-:W-:-:S02]  /*d840*/  FMUL.FTZ R4, R5, R19 ;  /* 0x0000001305047220 */ /* 0x000fc40000410000 */
[----:B------:R-:W-:Y:S01]  /*d850*/  FMUL.FTZ R3, R5, R17 ;  /* 0x0000001105037220 */ /* 0x000fe20000410000 */
[----:B------:R-:W-:Y:S01]  /*d860*/  F2FP.BF16.PACK_AB R5, R11, R15 ;  /* 0x0000000f0b05723e */ /* 0x000fe200000010ff */
[C---:B------:R-:W-:Y:S02]  /*d870*/  FMUL.FTZ R2, R6.reuse, R18 ;  /* 0x0000001206027220 */ /* 0x040fe40000410000 */
[-C--:B------:R-:W-:Y:S02]  /*d880*/  FMUL.FTZ R0, R6, R8.reuse ;  /* 0x0000000806007220 */ /* 0x080fe40000410000 */
[----:B------:R-:W-:Y:S01]  /*d890*/  FFMA.FTZ R6, R26, R17, -R4 ;  /* 0x000000111a067223 */ /* 0x000fe20000010804 */
[----:B------:R-:W-:Y:S01]  /*d8a0*/  F2FP.BF16.PACK_AB R4, R16, R33 ;  /* 0x000000211004723e */ /* 0x000fe200000010ff */
[----:B------:R-:W-:Y:S02]  /*d8b0*/  FFMA.FTZ R3, R26, R19, R3 ;  /* 0x000000131a037223 */ /* 0x000fe40000010003 */
[C---:B------:R-:W-:Y:S01]  /*d8c0*/  FFMA.FTZ R2, R25.reuse, R8, -R2 ;  /* 0x0000000819027223 */ /* 0x040fe20000010802 */
[----:B------:R-:W-:Y:S01]  /*d8d0*/  F2FP.BF16.PACK_AB R10, R6, R10 ;  /* 0x0000000a060a723e */ /* 0x000fe200000010ff */
[----:B------:R-:W-:Y:S01]  /*d8e0*/  FFMA.FTZ R0, R25, R18, R0 ;  /* 0x0000001219007223 */ /* 0x000fe20000010000 */
[----:B------:R-:W-:-:S02]  /*d8f0*/  F2FP.BF16.PACK_AB R8, R31, R34 ;  /* 0x000000221f08723e */ /* 0x000fc400000010ff */
[----:B------:R-:W-:Y:S02]  /*d900*/  F2FP.BF16.PACK_AB R6, R3, R7 ;  /* 0x000000070306723e */ /* 0x000fe400000010ff */
[----:B------:R-:W-:Y:S02]  /*d910*/  F2FP.BF16.PACK_AB R11, R2, R13 ;  /* 0x0000000d020b723e */ /* 0x000fe400000010ff */
[----:B------:R-:W-:-:S03]  /*d920*/  F2FP.BF16.PACK_AB R7, R0, R12 ;  /* 0x0000000c0007723e */ /* 0x000fc600000010ff */
[----:B------:R1:W-:Y:S04]  /*d930*/  STS.128 [R32], R8 ;  /* 0x0000000820007388 */ /* 0x0003e80000000c00 */
[----:B------:R1:W-:Y:S02]  /*d940*/  STS.128 [R30+0x5100], R4 ;  /* 0x005100041e007388 */ /* 0x0003e40000000c00 */
.L_x_914:
[----:B------:R-:W-:Y:S05]  /*d950*/  BSYNC B0 ;  /* 0x0000000000007941 */ /* 0x000fea0003800000 */
.L_x_913:
[----:B------:R-:W-:-:S13]  /*d960*/  ISETP.GE.OR P0, PT, R66, R60, P2 ;  /* 0x0000003c4200720c */ /* 0x000fda0001706670 */
[----:B------:R-:W-:Y:S05]  /*d970*/  @P0 BRA `(.L_x_902) ;  /* 0x000006b000000947 */ /* 0x000fea0003800000 */
[----:B------:R-:W-:Y:S01]  /*d980*/  SHF.R.S32.HI R2, RZ, 0x1f, R66 ;  /* 0x0000001fff027819 */ /* 0x000fe20000011442 */
[----:B------:R-:W-:Y:S01]  /*d990*/  IMAD.SHL.U32 R0, R66, 0x40, RZ ;  /* 0x0000004042007824 */ /* 0x000fe200078e00ff */
[----:B-1----:R-:W-:Y:S02]  /*d9a0*/  IADD3 R5, R28, c[0x0][0x27c], RZ ;  /* 0x00009f001c057a10 */ /* 0x002fe40007ffe0ff */
[----:B------:R-:W-:Y:S02]  /*d9b0*/  LEA.HI R2, R2, R66, RZ, 0x3 ;  /* 0x0000004202027211 */ /* 0x000fe400078f18ff */
[----:B------:R-:W-:Y:S02]  /*d9c0*/  LOP3.LUT R0, R0, 0x1c0, RZ, 0xc0, !PT ;  /* 0x000001c000007812 */ /* 0x000fe400078ec0ff */
[----:B------:R-:W-:Y:S01]  /*d9d0*/  SHF.R.U64 R13, R52, 0x10, R53 ;  /* 0x00000010340d7819 */ /* 0x000fe20000001235 */
[----:B------:R-:W-:Y:S01]  /*d9e0*/  IMAD.SHL.U32 R3, R2, 0x40, RZ ;  /* 0x0000004002037824 */ /* 0x000fe200078e00ff */
[----:B------:R-:W-:-:S02]  /*d9f0*/  LOP3.LUT R4, R0, 0x38, R28, 0xf8, !PT ;  /* 0x0000003800047812 */ /* 0x000fc400078ef81c */
[----:B------:R-:W-:Y:S02]  /*da00*/  SHF.R.U32.HI R2, RZ, 0x3, R0 ;  /* 0x00000003ff027819 */ /* 0x000fe40000011600 */
[----:B------:R-:W-:Y:S02]  /*da10*/  LOP3.LUT R3, R3, 0xfffffe00, RZ, 0xc0, !PT ;  /* 0xfffffe0003037812 */ /* 0x000fe400078ec0ff */
[----:B------:R-:W-:Y:S02]  /*da20*/  LOP3.LUT R5, R0, 0x38, R5, 0xf8, !PT ;  /* 0x0000003800057812 */ /* 0x000fe400078ef805 */
[----:B------:R-:W-:Y:S02]  /*da30*/  LOP3.LUT R0, R3, R4, R2, 0xf6, !PT ;  /* 0x0000000403007212 */ /* 0x000fe400078ef602 */
[----:B------:R-:W-:Y:S02]  /*da40*/  LOP3.LUT R2, R5, R2, RZ, 0x3c, !PT ;  /* 0x0000000205027212 */ /* 0x000fe400078e3cff */
[----:B------:R-:W-:-:S02]  /*da50*/  LEA R30, R0, 0x5100, 0x1 ;  /* 0x00005100001e7811 */ /* 0x000fc400078e08ff */
[----:B------:R-:W-:Y:S01]  /*da60*/  SHF.R.U64 R0, R56, 0x10, R57 ;  /* 0x0000001038007819 */ /* 0x000fe20000001239 */
[----:B------:R-:W-:Y:S01]  /*da70*/  IMAD.IADD R2, R3, 0x1, R2 ;  /* 0x0000000103027824 */ /* 0x000fe200078e0202 */
[----:B------:R-:W-:Y:S01]  /*da80*/  SHF.R.U64 R17, R54, 0x10, R55 ;  /* 0x0000001036117819 */ /* 0x000fe20000001237 */
[----:B------:R-:W1:Y:S01]  /*da90*/  LDS.128 R8, [R30] ;  /* 0x000000001e087984 */ /* 0x000e620000000c00 */
[----:B------:R-:W-:Y:S01]  /*daa0*/  PRMT R13, R71, 0x5432, R13 ;  /* 0x00005432470d7816 */ /* 0x000fe2000000000d */
[----:B------:R-:W-:Y:S01]  /*dab0*/  IMAD.SHL.U32 R28, R2, 0x2, RZ ;  /* 0x00000002021c7824 */ /* 0x000fe200078e00ff */
[----:B------:R-:W-:Y:S02]  /*dac0*/  SHF.R.U32.HI R12, RZ, 0x10, R59 ;  /* 0x00000010ff0c7819 */ /* 0x000fe4000001163b */
[----:B------:R-:W-:Y:S02]  /*dad0*/  PRMT R14, R72, 0x5432, R0 ;  /* 0x00005432480e7816 */ /* 0x000fe40000000000 */
[----:B------:R-:W2:Y:S01]  /*dae0*/  LDS.128 R4, [R28+0x5100] ;  /* 0x005100001c047984 */ /* 0x000ea20000000c00 */
[----:B------:R-:W-:-:S02]  /*daf0*/  PRMT R23, R73, 0x5432, R17 ;  /* 0x0000543249177816 */ /* 0x000fc40000000011 */
[----:B------:R-:W-:Y:S02]  /*db00*/  SHF.R.U32.HI R15, RZ, 0x10, R53 ;  /* 0x00000010ff0f7819 */ /* 0x000fe40000011635 */
[----:B------:R-:W-:Y:S02]  /*db10*/  SHF.R.U32.HI R18, RZ, 0x10, R55 ;  /* 0x00000010ff127819 */ /* 0x000fe40000011637 */
[----:B------:R-:W-:Y:S02]  /*db20*/  SHF.L.U32 R31, R13, 0x10, RZ ;  /* 0x000000100d1f7819 */ /* 0x000fe400000006ff */
[----:B------:R-:W-:Y:S02]  /*db30*/  SHF.R.U64 R3, R58, 0x10, R59 ;  /* 0x000000103a037819 */ /* 0x000fe4000000123b */
[----:B------:R-:W-:Y:S02]  /*db40*/  PRMT R24, R74, 0x5410, R12 ;  /* 0x000054104a187816 */ /* 0x000fe4000000000c */
[----:B------:R-:W-:-:S02]  /*db50*/  SHF.R.U32.HI R2, RZ, 0x10, R57 ;  /* 0x00000010ff027819 */ /* 0x000fc40000011639 */
[----:B------:R-:W-:Y:S02]  /*db60*/  PRMT R12, R71, 0x5410, R15 ;  /* 0x00005410470c7816 */ /* 0x000fe4000000000f */
[----:B------:R-:W-:Y:S02]  /*db70*/  PRMT R22, R73, 0x5410, R18 ;  /* 0x0000541049167816 */ /* 0x000fe40000000012 */
[----:B------:R-:W-:Y:S02]  /*db80*/  LOP3.LUT R13, R13, 0xffff0000, RZ, 0xc0, !PT ;  /* 0xffff00000d0d7812 */ /* 0x000fe400078ec0ff */
[----:B------:R-:W-:Y:S01]  /*db90*/  PRMT R27, R74, 0x5432, R3 ;  /* 0x000054324a1b7816 */ /* 0x000fe20000000003 */
[----:B------:R-:W-:Y:S01]  /*dba0*/  IMAD.U32 R33, R22, 0x10000, RZ ;  /* 0x0001000016217824 */ /* 0x000fe200078e00ff */
        /* <DEDUP_REMOVED lines=8> */
[----:B------:R-:W-:Y:S01]  /*dc30*/  LOP3.LUT R18, R8, 0xffff0000, RZ, 0xc0, !PT ;  /* 0xffff000008127812 */ /* 0x000fe200078ec0ff */
[----:B--2---:R-:W-:Y:S01]  /*dc40*/  IMAD.U32 R9, R4, 0x10000, RZ ;  /* 0x0001000004097824 */ /* 0x004fe200078e00ff */
[----:B------:R-:W-:Y:S01]  /*dc50*/  LOP3.LUT R3, R5, 0xffff0000, RZ, 0xc0, !PT ;  /* 0xffff000005037812 */ /* 0x000fe200078ec0ff */
[----:B------:R-:W-:Y:S01]  /*dc60*/  IMAD.U32 R15, R8, 0x10000, RZ ;  /* 0x00010000080f7824 */ /* 0x000fe200078e00ff */
[----:B------:R-:W-:Y:S01]  /*dc70*/  LOP3.LUT R8, R4, 0xffff0000, RZ, 0xc0, !PT ;  /* 0xffff000004087812 */ /* 0x000fe200078ec0ff */
[----:B------:R-:W-:-:S02]  /*dc80*/  FMUL.FTZ R10, R9, R31 ;  /* 0x0000001f090a7220 */ /* 0x000fc40000410000 */
[----:B------:R-:W-:Y:S01]  /*dc90*/  IMAD.U32 R4, R5, 0x10000, RZ ;  /* 0x0001000005047824 */ /* 0x000fe200078e00ff */
[C---:B------:R-:W-:Y:S01]  /*dca0*/  LOP3.LUT R5, R6.reuse, 0xffff0000, RZ, 0xc0, !PT ;  /* 0xffff000006057812 */ /* 0x040fe200078ec0ff */
[-C--:B------:R-:W-:Y:S02]  /*dcb0*/  FMUL.FTZ R9, R9, R11.reuse ;  /* 0x0000000b09097220 */ /* 0x080fe40000410000 */
[----:B------:R-:W-:Y:S01]  /*dcc0*/  IMAD.U32 R2, R6, 0x10000, RZ ;  /* 0x0001000006027824 */ /* 0x000fe200078e00ff */
[----:B------:R-:W-:Y:S01]  /*dcd0*/  LOP3.LUT R6, R7, 0xffff0000, RZ, 0xc0, !PT ;  /* 0xffff000007067812 */ /* 0x000fe200078ec0ff */
[----:B------:R-:W-:Y:S01]  /*dce0*/  FFMA.FTZ R32, R15, R11, -R10 ;  /* 0x0000000b0f207223 */ /* 0x000fe2000001080a */
[----:B------:R-:W-:Y:S01]  /*dcf0*/  LOP3.LUT R10, R14, 0xffff0000, RZ, 0xc0, !PT ;  /* 0xffff00000e0a7812 */ /* 0x000fe200078ec0ff */
[----:B------:R-:W-:Y:S02]  /*dd00*/  IMAD.U32 R0, R7, 0x10000, RZ ;  /* 0x0001000007007824 */ /* 0x000fe400078e00ff */
[----:B------:R-:W-:-:S02]  /*dd10*/  FMUL.FTZ R7, R8, R13 ;  /* 0x0000000d08077220 */ /* 0x000fc40000410000 */
[C---:B------:R-:W-:Y:S01]  /*dd20*/  IMAD.U32 R11, R12.reuse, 0x10000, RZ ;  /* 0x000100000c0b7824 */ /* 0x040fe200078e00ff */
[----:B------:R-:W-:Y:S01]  /*dd30*/  LOP3.LUT R12, R12, 0xffff0000, RZ, 0xc0, !PT ;  /* 0xffff00000c0c7812 */ /* 0x000fe200078ec0ff */
[----:B------:R-:W-:Y:S02]  /*dd40*/  FFMA.FTZ R31, R15, R31, R9 ;  /* 0x0000001f0f1f7223 */ /* 0x000fe40000010009 */
[----:B------:R-:W-:Y:S02]  /*dd50*/  IMAD.U32 R9, R16, 0x10000, RZ ;  /* 0x0001000010097824 */ /* 0x000fe400078e00ff */
[----:B------:R-:W-:Y:S02]  /*dd60*/  FFMA.FTZ R29, R18, R10, -R7 ;  /* 0x0000000a121d7223 */ /* 0x000fe40000010807 */
[C---:B------:R-:W-:Y:S02]  /*dd70*/  FMUL.FTZ R7, R4.reuse, R11 ;  /* 0x0000000b04077220 */ /* 0x040fe40000410000 */
[----:B------:R-:W-:-:S02]  /*dd80*/  FMUL.FTZ R4, R4, R9 ;  /* 0x0000000904047220 */ /* 0x000fc40000410000 */
[----:B------:R-:W-:Y:S01]  /*dd90*/  FMUL.FTZ R8, R8, R10 ;  /* 0x0000000a08087220 */ /* 0x000fe20000410000 */
[----:B------:R-:W-:Y:S01]  /*dda0*/  SHF.L.U32 R10, R27, 0x10, RZ ;  /* 0x000000101b0a7819 */ /* 0x000fe200000006ff */
[C---:B------:R-:W-:Y:S01]  /*ddb0*/  FFMA.FTZ R15, R17.reuse, R9, -R7 ;  /* 0x00000009110f7223 */ /* 0x040fe20000010807 */
[----:B------:R-:W-:Y:S01]  /*ddc0*/  LOP3.LUT R7, R16, 0xffff0000, RZ, 0xc0, !PT ;  /* 0xffff000010077812 */ /* 0x000fe200078ec0ff */
[----:B------:R-:W-:Y:S01]  /*ddd0*/  FFMA.FTZ R14, R17, R11, R4 ;  /* 0x0000000b110e7223 */ /* 0x000fe20000010004 */
[----:B------:R-:W-:Y:S01]  /*dde0*/  LOP3.LUT R17, R22, 0xffff0000, RZ, 0xc0, !PT ;  /* 0xffff000016117812 */ /* 0x000fe200078ec0ff */
[----:B------:R-:W-:Y:S01]  /*ddf0*/  FFMA.FTZ R18, R18, R13, R8 ;  /* 0x0000000d12127223 */ /* 0x000fe20000010008 */
[----:B------:R-:W-:Y:S01]  /*de00*/  LOP3.LUT R16, R27, 0xffff0000, RZ, 0xc0, !PT ;  /* 0xffff00001b107812 */ /* 0x000fe200078ec0ff */
[----:B------:R-:W-:Y:S02]  /*de10*/  FMUL.FTZ R4, R3, R12 ;  /* 0x0000000c03047220 */ /* 0x000fe40000410000 */
[----:B------:R-:W-:-:S02]  /*de20*/  IMAD.U32 R8, R23, 0x10000, RZ ;  /* 0x0001000017087824 */ /* 0x000fc400078e00ff */
[-C--:B------:R-:W-:Y:S02]  /*de30*/  FFMA.FTZ R9, R19, R7.reuse, -R4 ;  /* 0x0000000713097223 */ /* 0x080fe40000010804 */
[----:B------:R-:W-:Y:S02]  /*de40*/  FMUL.FTZ R3, R3, R7 ;  /* 0x0000000703037220 */ /* 0x000fe40000410000 */
[C---:B------:R-:W-:Y:S01]  /*de50*/  FMUL.FTZ R4, R2.reuse, R8 ;  /* 0x0000000802047220 */ /* 0x040fe20000410000 */
[----:B------:R-:W-:Y:S01]  /*de60*/  F2FP.BF16.PACK_AB R9, R9, R15 ;  /* 0x0000000f0909723e */ /* 0x000fe200000010ff */
[----:B------:R-:W-:Y:S02]  /*de70*/  FMUL.FTZ R2, R2, R10 ;  /* 0x0000000a02027220 */ /* 0x000fe40000410000 */
[----:B------:R-:W-:Y:S02]  /*de80*/  IMAD.U32 R7, R24, 0x10000, RZ ;  /* 0x0001000018077824 */ /* 0x000fe400078e00ff */
[----:B------:R-:W-:Y:S01]  /*de90*/  FFMA.FTZ R13, R19, R12, R3 ;  /* 0x0000000c130d7223 */ /* 0x000fe20000010003 */
[----:B------:R-:W-:Y:S01]  /*dea0*/  LOP3.LUT R19, R23, 0xffff0000, RZ, 0xc0, !PT ;  /* 0xffff000017137812 */ /* 0x000fe200078ec0ff */
[----:B------:R-:W-:-:S02]  /*deb0*/  FMUL.FTZ R3, R0, R33 ;  /* 0x0000002100037220 */ /* 0x000fc40000410000 */
[----:B------:R-:W-:Y:S01]  /*dec0*/  FFMA.FTZ R12, R20, R8, R2 ;  /* 0x00000008140c7223 */ /* 0x000fe20000010002 */
[----:B------:R-:W-:Y:S01]  /*ded0*/  LOP3.LUT R8, R24, 0xffff0000, RZ, 0xc0, !PT ;  /* 0xffff000018087812 */ /* 0x000fe200078ec0ff */
[-C--:B------:R-:W-:Y:S02]  /*dee0*/  FMUL.FTZ R0, R0, R7.reuse ;  /* 0x0000000700007220 */ /* 0x080fe40000410000 */
[----:B------:R-:W-:Y:S02]  /*def0*/  FFMA.FTZ R10, R20, R10, -R4 ;  /* 0x0000000a140a7223 */ /* 0x000fe40000010804 */
[C---:B------:R-:W-:Y:S02]  /*df00*/  FFMA.FTZ R11, R21.reuse, R7, -R3 ;  /* 0x00000007150b7223 */ /* 0x040fe40000010803 */
[----:B------:R-:W-:Y:S02]  /*df10*/  FFMA.FTZ R7, R21, R33, R0 ;  /* 0x0000002115077223 */ /* 0x000fe40000010000 */
[----:B------:R-:W-:-:S02]  /*df20*/  FMUL.FTZ R4, R5, R19 ;  /* 0x0000001305047220 */ /* 0x000fc40000410000 */
[C---:B------:R-:W-:Y:S02]  /*df30*/  FMUL.FTZ R2, R6.reuse, R17 ;  /* 0x0000001106027220 */ /* 0x040fe40000410000 */
[----:B------:R-:W-:Y:S01]  /*df40*/  FMUL.FTZ R3, R5, R16 ;  /* 0x0000001005037220 */ /* 0x000fe20000410000 */
[----:B------:R-:W-:Y:S01]  /*df50*/  F2FP.BF16.PACK_AB R5, R13, R14 ;  /* 0x0000000e0d05723e */ /* 0x000fe200000010ff */
        /* <DEDUP_REMOVED lines=11> */
[----:B------:R1:W-:Y:S04]  /*e010*/  STS.128 [R30], R8 ;  /* 0x000000081e007388 */ /* 0x0003e80000000c00 */
[----:B------:R1:W-:Y:S02]  /*e020*/  STS.128 [R28+0x5100], R4 ;  /* 0x005100041c007388 */ /* 0x0003e40000000c00 */
.L_x_902:
[----:B------:R-:W-:Y:S05]  /*e030*/  BSYNC B2 ;  /* 0x0000000000027941 */ /* 0x000fea0003800000 */
.L_x_880:
[----:B-1----:R-:W2:Y:S01]  /*e040*/  LDL R6, [R1+0x40] ;  /* 0x0000400001067983 */ /* 0x002ea20000100800 */
[----:B------:R-:W-:-:S04]  /*e050*/  DEPBAR.LE SB0, 0x0 ;  /* 0x000080000000791a */ /* 0x000fc80000000000 */
[----:B------:R-:W2:Y:S01]  /*e060*/  LDL.64 R4, [R1+0x30] ;  /* 0x0000300001047983 */ /* 0x000ea20000100a00 */
[----:B------:R-:W-:Y:S01]  /*e070*/  IMAD R0, R75, c[0x0][0x208], RZ ;  /* 0x000082004b007a24 */ /* 0x000fe200078e02ff */
[----:B------:R-:W-:Y:S01]  /*e080*/  UMOV UR6, 0x5 ;  /* 0x0000000500067882 */ /* 0x000fe20000000000 */
[C---:B------:R-:W-:Y:S01]  /*e090*/  IMAD.WIDE.U32 R2, R116.reuse, c[0x0][0x208], RZ ;  /* 0x0000820074027a25 */ /* 0x040fe200078e00ff */
[----:B------:R-:W-:Y:S03]  /*e0a0*/  BAR.SYNC.DEFER_BLOCKING 0x0 ;  /* 0x0000000000007b1d */ /* 0x000fe60000010000 */
[----:B------:R-:W-:-:S03]  /*e0b0*/  IMAD R0, R116, c[0x0][0x20c], R0 ;  /* 0x0000830074007a24 */ /* 0x000fc600078e0200 */
[----:B------:R-:W-:Y:S01]  /*e0c0*/  ULDC.64 UR4, c[0x0][0x208] ;  /* 0x0000820000047ab9 */ /* 0x000fe20000000a00 */
[----:B------:R-:W4:Y:S01]  /*e0d0*/  LDL R146, [R1+0x8] ;  /* 0x0000080001927983 */ /* 0x000f220000100800 */
[----:B------:R-:W-:Y:S01]  /*e0e0*/  IADD3 R0, R3, R0, RZ ;  /* 0x0000000003007210 */ /* 0x000fe20007ffe0ff */
[----:B------:R-:W-:-:S04]  /*e0f0*/  USHF.L.U64.HI UR5, UR4, UR6, UR5 ;  /* 0x0000000604057299 */ /* 0x000fc80008010205 */
[----:B------:R-:W-:Y:S01]  /*e100*/  IMAD R0, R0, 0x50, RZ ;  /* 0x0000005000007824 */ /* 0x000fe200078e02ff */
[----:B------:R-:W-:Y:S04]  /*e110*/  LDSM.16.M88.4 R32, [R207] ;  /* 0x00000000cf20783b */ /* 0x000fe80000000200 */
[----:B------:R-:W1:Y:S01]  /*e120*/  LDSM.16.M88.4 R44, [R200] ;  /* 0x00000000c82c783b */ /* 0x000e620000000200 */
[----:B------:R-:W-:-:S03]  /*e130*/  USHF.L.U32 UR4, UR4, 0x5, URZ ;  /* 0x0000000504047899 */ /* 0x000fc6000800063f */
[----:B------:R-:W3:Y:S04]  /*e140*/  LDSM.16.M88.4 R28, [R207+0x2000] ;  /* 0x00200000cf1c783b */ /* 0x000ee80000000200 */
[----:B------:R-:W-:Y:S04]  /*e150*/  LDSM.16.M88.4 R24, [R210] ;  /* 0x00000000d218783b */ /* 0x000fe80000000200 */
[----:B------:R-:W3:Y:S04]  /*e160*/  LDSM.16.M88.4 R48, [R211] ;  /* 0x00000000d330783b */ /* 0x000ee80000000200 */
[----:B------:R-:W3:Y:S04]  /*e170*/  LDSM.16.M88.4 R20, [R210+0x2000] ;  /* 0x00200000d214783b */ /* 0x000ee80000000200 */
[----:B------:R-:W-:Y:S04]  /*e180*/  LDSM.16.M88.4 R68, [R200+0x800] ;  /* 0x00080000c844783b */ /* 0x000fe80000000200 */
[----:B------:R-:W-:Y:S04]  /*e190*/  LDSM.16.M88.4 R88, [R200+0x1000] ;  /* 0x00100000c858783b */ /* 0x000fe80000000200 */
[----:B------:R-:W-:Y:S04]  /*e1a0*/  LDSM.16.M88.4 R96, [R200+0x1800] ;  /* 0x00180000c860783b */ /* 0x000fe80000000200 */
[----:B------:R-:W-:Y:S04]  /*e1b0*/  LDSM.16.M88.4 R104, [R200+0x2000] ;  /* 0x00200000c868783b */ /* 0x000fe80000000200 */
[----:B------:R-:W-:Y:S01]  /*e1c0*/  LDSM.16.M88.4 R80, [R215] ;  /* 0x00000000d750783b */ /* 0x000fe20000000200 */
[-C--:B-1----:R-:W-:Y:S03]  /*e1d0*/  HMMA.16816.F32.BF16 R12, R32, R44.reuse, RZ ;  /* 0x0000002c200c723c */ /* 0x082fe600000418ff */
[----:B------:R-:W-:Y:S04]  /*e1e0*/  LDSM.16.M88.4 R92, [R214] ;  /* 0x00000000d65c783b */ /* 0x000fe80000000200 */
[----:B------:R-:W-:Y:S04]  /*e1f0*/  LDSM.16.M88.4 R100, [R213] ;  /* 0x00000000d564783b */ /* 0x000fe80000000200 */
[----:B------:R-:W-:Y:S01]  /*e200*/  LDSM.16.M88.4 R108, [R212] ;  /* 0x00000000d46c783b */ /* 0x000fe20000000200 */
[----:B---3--:R-:W-:Y:S11]  /*e210*/  HMMA.16816.F32.BF16 R52, R28, R44, RZ ;  /* 0x0000002c1c34723c */ /* 0x008ff600000418ff */
[----:B------:R-:W-:Y:S01]  /*e220*/  @!UPT UIADD3 URZ, URZ, URZ, URZ ;  /* 0x0000003f3f3ff290 */ /* 0x000fe2000fffe03f */
[----:B------:R-:W-:Y:S08]  /*e230*/  HMMA.16816.F32.BF16 R56, R24, R48, R12 ;  /* 0x000000301838723c */ /* 0x000ff0000004180c */
[----:B------:R-:W-:Y:S08]  /*e240*/  HMMA.16816.F32.BF16 R64, R32, R46, RZ ;  /* 0x0000002e2040723c */ /* 0x000ff000000418ff */
[----:B------:R-:W-:Y:S01]  /*e250*/  HMMA.16816.F32.BF16 R52, R20, R48, R52 ;  /* 0x000000301434723c */ /* 0x000fe20000041834 */
[----:B--2---:R-:W-:-:S05]  /*e260*/  MOV R5, R6 ;  /* 0x0000000600057202 */ /* 0x004fca0000000f00 */
[----:B------:R-:W-:-:S05]  /*e270*/  IMAD.WIDE.U32 R2, R2, 0x50, R4 ;  /* 0x0000005002027825 */ /* 0x000fca00078e0004 */
[----:B------:R-:W-:Y:S02]  /*e280*/  LEA R8, P0, R2, c[0x0][0x1f8], 0x1 ;  /* 0x00007e0002087a11 */ /* 0x000fe400078008ff */
[----:B------:R-:W-:Y:S02]  /*e290*/  IADD3 R0, R3, R0, RZ ;  /* 0x0000000003007210 */ /* 0x000fe40007ffe0ff */
[----:B------:R-:W-:Y:S02]  /*e2a0*/  IADD3 R6, P1, R8, UR4, RZ ;  /* 0x0000000408067c10 */ /* 0x000fe4000ff3e0ff */
[----:B------:R-:W-:Y:S02]  /*e2b0*/  LEA.HI.X R9, R2, c[0x0][0x1fc], R0, 0x1, P0 ;  /* 0x00007f0002097a11 */ /* 0x000fe400000f0c00 */
[----:B------:R-:W-:Y:S02]  /*e2c0*/  IADD3 R4, P0, R6, UR4, RZ ;  /* 0x0000000406047c10 */ /* 0x000fe4000ff1e0ff */
[----:B------:R-:W-:-:S02]  /*e2d0*/  IADD3.X R7, R9, UR5, RZ, P1, !PT ;  /* 0x0000000509077c10 */ /* 0x000fc40008ffe4ff */
[----:B------:R-:W-:Y:S02]  /*e2e0*/  IADD3 R2, P2, R4, UR4, RZ ;  /* 0x0000000404027c10 */ /* 0x000fe4000ff5e0ff */
[----:B------:R-:W-:Y:S02]  /*e2f0*/  IADD3.X R5, R7, UR5, RZ, P0, !PT ;  /* 0x0000000507057c10 */ /* 0x000fe400087fe4ff */
[----:B------:R-:W-:Y:S02]  /*e300*/  ISETP.GE.AND P0, PT, R134, c[0x0][0x1d4], PT ;  /* 0x0000750086007a0c */ /* 0x000fe40003f06270 */
[----:B------:R-:W-:Y:S02]  /*e310*/  IADD3 R10, P1, R2, UR4, RZ ;  /* 0x00000004020a7c10 */ /* 0x000fe4000ff3e0ff */
[----:B------:R-:W-:Y:S02]  /*e320*/  IADD3.X R3, R5, UR5, RZ, P2, !PT ;  /* 0x0000000505037c10 */ /* 0x000fe400097fe4ff */
[----:B------:R-:W-:-:S02]  /*e330*/  ISETP.LT.OR P2, PT, R61, 0x1, P0 ;  /* 0x000000013d00780c */ /* 0x000fc40000741670 */
[----:B------:R-:W-:Y:S02]  /*e340*/  ISETP.LT.OR P5, PT, R61, 0x11, P0 ;  /* 0x000000113d00780c */ /* 0x000fe400007a1670 */
[----:B------:R-:W-:Y:S02]  /*e350*/  IADD3.X R11, R3, UR5, RZ, P1, !PT ;  /* 0x00000005030b7c10 */ /* 0x000fe40008ffe4ff */
[C---:B------:R-:W-:Y:S02]  /*e360*/  ISETP.LT.OR P3, PT, R61.reuse, 0x21, P0 ;  /* 0x000000213d00780c */ /* 0x040fe40000761670 */
[C---:B------:R-:W-:Y:S02]  /*e370*/  ISETP.LT.OR P1, PT, R61.reuse, 0x31, P0 ;  /* 0x000000313d00780c */ /* 0x040fe40000721670 */
[----:B------:R-:W-:-:S03]  /*e380*/  ISETP.LT.OR P0, PT, R61, 0x41, P0 ;  /* 0x000000413d00780c */ /* 0x000fc60000701670 */
        /* <DEDUP_REMOVED lines=9> */
[----:B------:R-:W3:Y:S04]  /*e420*/  LDSM.16.M88.4 R16, [R208] ;  /* 0x00000000d010783b */ /* 0x000ee80000000200 */
[----:B------:R-:W4:Y:S04]  /*e430*/  LDSM.16.M88.4 R12, [R208+0x2000] ;  /* 0x00200000d00c783b */ /* 0x000f280000000200 */
[----:B------:R-:W-:Y:S04]  /*e440*/  LDSM.16.M88.4 R40, [R203] ;  /* 0x00000000cb28783b */ /* 0x000fe80000000200 */
[----:B--2---:R-:W-:Y:S04]  /*e450*/  LDSM.16.M88.4 R4, [R209+0x2000] ;  /* 0x00200000d104783b */ /* 0x004fe80000000200 */
[----:B------:R-:W0:Y:S04]  /*e460*/  LDGDEPBAR ;  /* 0x00000000000079af */ /* 0x000e280000000000 */
[----:B-1----:R-:W1:Y:S01]  /*e470*/  LDSM.16.M88.4 R8, [R209] ;  /* 0x00000000d108783b */ /* 0x002e620000000200 */
[----:B---3--:R-:W-:Y:S08]  /*e480*/  HMMA.16816.F32.BF16 R60, R16, R36, R56 ;  /* 0x00000024103c723c */ /* 0x008ff00000041838 */
[----:B------:R-:W-:Y:S08]  /*e490*/  HMMA.16816.F32.BF16 R56, R28, R46, RZ ;  /* 0x0000002e1c38723c */ /* 0x000ff000000418ff */
[----:B----4-:R-:W-:Y:S08]  /*e4a0*/  HMMA.16816.F32.BF16 R44, R12, R36, R52 ;  /* 0x000000240c2c723c */ /* 0x010ff00000041834 */
[----:B------:R-:W-:Y:S08]  /*e4b0*/  HMMA.16816.F32.BF16 R52, R24, R50, R64 ;  /* 0x000000321834723c */ /* 0x000ff00000041840 */
[----:B-1----:R-:W-:Y:S08]  /*e4c0*/  HMMA.16816.F32.BF16 R64, R8, R40, R60 ;  /* 0x000000280840723c */ /* 0x002ff0000004183c */
        /* <DEDUP_REMOVED lines=17> */
[----:B-----5:R4:W1:Y:S04]  /*e5e0*/  MUFU.TANH R137, R0 ;  /* 0x0000000000897308 */ /* 0x0208680000002400 */
        /* <DEDUP_REMOVED lines=254> */
.L_x_916:
[----:B--234-:R-:W-:Y:S05]  /*f5d0*/  BSYNC B0 ;  /* 0x0000000000007941 */ /* 0x01cfea0003800000 */
.L_x_915:
[----:B-1----:R-:W2:Y:S04]  /*f5e0*/  LDL R0, [R1+0x4c] ;  /* 0x00004c0001007983 */ /* 0x002ea80000100800 */
[----:B------:R-:W3:Y:S04]  /*f5f0*/  LDL R8, [R1+0x24] ;  /* 0x0000240001087983 */ /* 0x000ee80000100800 */
[----:B------:R-:W4:Y:S01]  /*f600*/  LDL R61, [R1+0x1c] ;  /* 0x00001c00013d7983 */ /* 0x000f220000100800 */
[----:B------:R-:W-:Y:S01]  /*f610*/  IMAD.MOV.U32 R62, RZ, RZ, c[0x0][0x32c] ;  /* 0x0000cb00ff3e7624 */ /* 0x000fe200078e00ff */
[----:B------:R-:W-:-:S02]  /*f620*/  ULDC UR4, c[0x0][0x324] ;  /* 0x0000c90000047ab9 */ /* 0x000fc40000000800 */
[----:B------:R-:W-:Y:S01]  /*f630*/  ULOP3.LUT UR4, URZ, UR4, URZ, 0x33, !UPT ;  /* 0x000000043f047292 */ /* 0x000fe2000f8e333f */
[----:B------:R-:W0:Y:S01]  /*f640*/  LDGDEPBAR ;  /* 0x00000000000079af */ /* 0x000e220000000000 */
[----:B------:R-:W-:Y:S01]  /*f650*/  ISETP.GE.AND P0, PT, R62, 0x1, PT ;  /* 0x000000013e00780c */ /* 0x000fe20003f06270 */
[----:B--2---:R-:W-:-:S04]  /*f660*/  IMAD.IADD R0, R0, 0x1, R153 ;  /* 0x0000000100007824 */ /* 0x004fc800078e0299 */
[----:B------:R-:W-:-:S04]  /*f670*/  @P6 IMAD.HI.U32 R2, R0, c[0x0][0x2c8], RZ ;  /* 0x0000b20000026a27 */ /* 0x000fc800078e00ff */
[----:B------:R-:W-:Y:S01]  /*f680*/  IMAD.MOV.U32 R4, RZ, RZ, R0 ;  /* 0x000000ffff047224 */ /* 0x000fe200078e0000 */
[----:B------:R-:W-:Y:S01]  /*f690*/  @P6 SHF.R.U32.HI R4, RZ, c[0x0][0x2cc], R2 ;  /* 0x0000b300ff046a19 */ /* 0x000fe20000011602 */
[----:B------:R-:W-:-:S04]  /*f6a0*/  IMAD.IADD R0, R154, 0x1, R84 ;  /* 0x000000019a007824 */ /* 0x000fc800078e0254 */
[----:B------:R-:W1:Y:S01]  /*f6b0*/  SHFL.IDX PT, R3, R4, RZ, 0x1c1f ;  /* 0x001c1fff04037589 */ /* 0x000e6200000e0000 */
[----:B---3--:R-:W-:Y:S01]  /*f6c0*/  IADD3 R2, -R8, 0x1, R0 ;  /* 0x0000000108027810 */ /* 0x008fe20007ffe100 */
[--C-:B------:R-:W-:Y:S02]  /*f6d0*/  IMAD.IADD R7, R0, 0x1, -R8.reuse ;  /* 0x0000000100077824 */ /* 0x100fe400078e0a08 */
[----:B------:R-:W-:Y:S01]  /*f6e0*/  IMAD.IADD R8, R84, 0x1, -R8 ;  /* 0x0000000154087824 */ /* 0x000fe200078e0a08 */
[----:B----4-:R-:W-:-:S04]  /*f6f0*/  IADD3 R2, R2, -R61, RZ ;  /* 0x8000003d02027210 */ /* 0x010fc80007ffe0ff */
[C---:B------:R-:W-:Y:S02]  /*f700*/  IADD3 R5, R2.reuse, c[0x0][0x328], RZ ;  /* 0x0000ca0002057a10 */ /* 0x040fe40007ffe0ff */
[----:B------:R-:W-:Y:S02]  /*f710*/  IADD3 R6, R2, UR4, RZ ;  /* 0x0000000402067c10 */ /* 0x000fe4000fffe0ff */
[-C--:B-1----:R-:W-:Y:S02]  /*f720*/  IADD3 R2, R5, R3.reuse, RZ ;  /* 0x0000000305027210 */ /* 0x082fe40007ffe0ff */
[----:B------:R-:W-:Y:S02]  /*f730*/  IADD3 R0, R6, R3, RZ ;  /* 0x0000000306007210 */ /* 0x000fe40007ffe0ff */
        /* <DEDUP_REMOVED lines=13> */
.L_x_919:
[----:B------:R-:W-:-:S04]  /*f810*/  MOV R9, c[0x0][0x32c] ;  /* 0x0000cb0000097a02 */ /* 0x000fc80000000f00 */
[----:B------:R-:W-:-:S13]  /*f820*/  ISETP.NE.AND P0, PT, R9, 0x1, PT ;  /* 0x000000010900780c */ /* 0x000fda0003f05270 */
[----:B------:R-:W-:-:S05]  /*f830*/  @P0 IMAD.HI.U32 R9, R3, c[0x0][0x330], RZ ;  /* 0x0000cc0003090a27 */ /* 0x000fca00078e00ff */
[----:B------:R-:W-:Y:S02]  /*f840*/  @P0 SHF.R.U32.HI R3, RZ, c[0x0][0x334], R9 ;  /* 0x0000cd00ff030a19 */ /* 0x000fe40000011609 */
.L_x_920:
[----:B------:R-:W-:Y:S05]  /*f850*/  BSYNC B0 ;  /* 0x0000000000007941 */ /* 0x000fea0003800000 */
.L_x_918:
[----:B------:R-:W-:-:S05]  /*f860*/  IMAD R3, R3, c[0x0][0x32c], R8 ;  /* 0x0000cb0003037a24 */ /* 0x000fca00078e0208 */
[----:B------:R-:W-:Y:S02]  /*f870*/  IADD3 R9, R3, c[0x0][0x32c], RZ ;  /* 0x0000cb0003097a10 */ /* 0x000fe40007ffe0ff */
[----:B------:R-:W-:Y:S02]  /*f880*/  IMNMX R0, R0, R3, !PT ;  /* 0x0000000300007217 */ /* 0x000fe40007800200 */
[----:B------:R-:W-:Y:S02]  /*f890*/  IMNMX R2, R2, R9, PT ;  /* 0x0000000902027217 */ /* 0x000fe40003800200 */
.L_x_917:
[C---:B------:R-:W-:Y:S01]  /*f8a0*/  ISETP.GE.AND P0, PT, R84.reuse, 0x9, PT ;  /* 0x000000095400780c */ /* 0x040fe20003f06270 */
        /* <DEDUP_REMOVED lines=52> */
[----:B------:R-:W-:Y:S02]  /*fbf0*/  ISETP.LT.OR P0, PT, R2, 0x2a, P0 ;  /* 0x0000002a0200780c */ /* 0x000fe40000701670 */
        /* <DEDUP_REMOVED lines=58> */
.L_x_923:
[----:B------:R-:W-:-:S04]  /*ffa0*/  MOV R22, c[0x0][0x32c] ;  /* 0x0000cb0000167a02 */ /* 0x000fc80000000f00 */
[----:B------:R-:W-:-:S13]  /*ffb0*/  ISETP.NE.AND P0, PT, R22, 0x1, PT ;  /* 0x000000011600780c */ /* 0x000fda0003f05270 */
[----:B------:R-:W-:-:S05]  /*ffc0*/  @P0 IMAD.HI.U32 R22, R3, c[0x0][0x330], RZ ;  /* 0x0000cc0003160a27 */ /* 0x000fca00078e00ff */
[----:B------:R-:W-:Y:S02]  /*ffd0*/  @P0 SHF.R.U32.HI R3, RZ, c[0x0][0x334], R22 ;  /* 0x0000cd00ff030a19 */ /* 0x000fe40000011616 */
.L_x_924:
[----:B------:R-:W-:Y:S05]  /*ffe0*/  BSYNC B0 ;  /* 0x0000000000007941 */ /* 0x000fea0003800000 */
.L_x_922:
[----:B------:R-:W-:-:S05]  /*fff0*/  IMAD R3, R3, c[0x0][0x32c], R8 ;  /* 0x0000cb0003037a24 */ /* 0x000fca00078e0208 */
[----:B------:R-:W-:Y:S02]  /*10000*/  IADD3 R22, R3, c[0x0][0x32c], RZ ;  /* 0x0000cb0003167a10 */ /* 0x000fe40007ffe0ff */
[----:B------:R-:W-:Y:S02]  /*10010*/  IMNMX R0, R0, R3, !PT ;  /* 0x0000000300007217 */ /* 0x000fe40007800200 */
[----:B------:R-:W-:Y:S02]  /*10020*/  IMNMX R2, R2, R22, PT ;  /* 0x0000001602027217 */ /* 0x000fe40003800200 */
.L_x_921:
        /* <DEDUP_REMOVED lines=92> */
.L_x_927:
[----:B------:R-:W-:-:S04]  /*105f0*/  MOV R22, c[0x0][0x32c] ;  /* 0x0000cb0000167a02 */ /* 0x000fc80000000f00 */
[----:B------:R-:W-:-:S13]  /*10600*/  ISETP.NE.AND P0, PT, R22, 0x1, PT ;  /* 0x000000011600780c */ /* 0x000fda0003f05270 */
[----:B------:R-:W-:-:S05]  /*10610*/  @P0 IMAD.HI.U32 R22, R3, c[0x0][0x330], RZ ;  /* 0x0000cc0003160a27 */ /* 0x000fca00078e00ff */
[----:B------:R-:W-:Y:S02]  /*10620*/  @P0 SHF.R.U32.HI R3, RZ, c[0x0][0x334], R22 ;  /* 0x0000cd00ff030a19 */ /* 0x000fe40000011616 */
.L_x_928:
[----:B------:R-:W-:Y:S05]  /*10630*/  BSYNC B0 ;  /* 0x0000000000007941 */ /* 0x000fea0003800000 */
.L_x_926:
[----:B------:R-:W-:-:S05]  /*10640*/  IMAD R3, R3, c[0x0][0x32c], R8 ;  /* 0x0000cb0003037a24 */ /* 0x000fca00078e0208 */
[----:B------:R-:W-:Y:S02]  /*10650*/  IADD3 R22, R3, c[0x0][0x32c], RZ ;  /* 0x0000cb0003167a10 */ /* 0x000fe40007ffe0ff */
[----:B------:R-:W-:Y:S02]  /*10660*/  IMNMX R0, R0, R3, !PT ;  /* 0x0000000300007217 */ /* 0x000fe40007800200 */
[----:B------:R-:W-:Y:S02]  /*10670*/  IMNMX R2, R2, R22, PT ;  /* 0x0000001602027217 */ /* 0x000fe40003800200 */
.L_x_925:
        /* <DEDUP_REMOVED lines=92> */
.L_x_931:
[----:B------:R-:W-:-:S04]  /*10c40*/  MOV R4, c[0x0][0x32c] ;  /* 0x0000cb0000047a02 */ /* 0x000fc80000000f00 */
[----:B------:R-:W-:-:S13]  /*10c50*/  ISETP.NE.AND P0, PT, R4, 0x1, PT ;  /* 0x000000010400780c */ /* 0x000fda0003f05270 */
[----:B------:R-:W-:-:S05]  /*10c60*/  @P0 IMAD.HI.U32 R4, R3, c[0x0][0x330], RZ ;  /* 0x0000cc0003040a27 */ /* 0x000fca00078e00ff */
[----:B------:R-:W-:Y:S02]  /*10c70*/  @P0 SHF.R.U32.HI R3, RZ, c[0x0][0x334], R4 ;  /* 0x0000cd00ff030a19 */ /* 0x000fe40000011604 */
.L_x_932:
[----:B------:R-:W-:Y:S05]  /*10c80*/  BSYNC B0 ;  /* 0x0000000000007941 */ /* 0x000fea0003800000 */
.L_x_930:
[----:B------:R-:W-:-:S05]  /*10c90*/  IMAD R3, R3, c[0x0][0x32c], R8 ;  /* 0x0000cb0003037a24 */ /* 0x000fca00078e0208 */
[----:B------:R-:W-:Y:S02]  /*10ca0*/  IADD3 R4, R3, c[0x0][0x32c], RZ ;  /* 0x0000cb0003047a10 */ /* 0x000fe40007ffe0ff */
[----:B------:R-:W-:Y:S02]  /*10cb0*/  IMNMX R0, R0, R3, !PT ;  /* 0x0000000300007217 */ /* 0x000fe40007800200 */
[----:B------:R-:W-:Y:S02]  /*10cc0*/  IMNMX R2, R2, R4, PT ;  /* 0x0000000402027217 */ /* 0x000fe40003800200 */
.L_x_929:
[----:B------:R-:W-:Y:S01]  /*10cd0*/  ISETP.NE.AND P0, PT, R21, RZ, PT ;  /* 0x000000ff1500720c */ /* 0x000fe20003f05270 */
[----:B------:R-:W-:Y:S01]  /*10ce0*/  LDSM.16.MT88.4 R80, [R202] ;  /* 0x00000000ca50783b */ /* 0x000fe20000004200 */
[----:B------:R-:W-:Y:S02]  /*10cf0*/  FMNMX.FTZ R3, R26, R30, !PT ;  /* 0x0000001e1a037209 */ /* 0x000fe40007810000 */
[----:B------:R-:W-:Y:S01]  /*10d00*/  ISETP.GT.AND P0, PT, R0, 0x1, !P0 ;  /* 0x000000010000780c */ /* 0x000fe20004704270 */
[----:B------:R-:W-:Y:S01]  /*10d10*/  LDSM.16.MT88.4 R84, [R204] ;  /* 0x00000000cc54783b */ /* 0x000fe20000004200 */
[----:B------:R-:W-:-:S02]  /*10d20*/  FMNMX.FTZ R3, R31, R3, !PT ;  /* 0x000000031f037209 */ /* 0x000fc40007810000 */
[----:B------:R-:W-:Y:S01]  /*10d30*/  ISETP.LT.OR P0, PT, R2, 0x2, P0 ;  /* 0x000000020200780c */ /* 0x000fe20000701670 */
[----:B------:R-:W-:Y:S01]  /*10d40*/  LDSM.16.MT88.4 R96, [R201+0x800] ;  /* 0x00080000c960783b */ /* 0x000fe20000004200 */
[----:B------:R-:W-:Y:S02]  /*10d50*/  FMNMX.FTZ R3, R32, R3, !PT ;  /* 0x0000000320037209 */ /* 0x000fe40007810000 */
[----:B------:R-:W-:Y:S01]  /*10d60*/  FSEL R75, R141, -INF , !P0 ;  /* 0xff8000008d4b7808 */ /* 0x000fe20004000000 */
[----:B------:R-:W-:Y:S01]  /*10d70*/  LDSM.16.MT88.4 R88, [R205+0x800] ;  /* 0x00080000cd58783b */ /* 0x000fe20000004200 */
[----:B------:R-:W-:Y:S02]  /*10d80*/  ISETP.NE.AND P0, PT, R20, RZ, PT ;  /* 0x000000ff1400720c */ /* 0x000fe40003f05270 */
[----:B------:R-:W-:Y:S01]  /*10d90*/  FMNMX.FTZ R3, R33, R3, !PT ;  /* 0x0000000321037209 */ /* 0x000fe20007810000 */
[----:B------:R-:W-:Y:S01]  /*10da0*/  LDSM.16.MT88.4 R92, [R202+0x800] ;  /* 0x00080000ca5c783b */ /* 0x000fe20000004200 */
[----:B------:R-:W-:-:S02]  /*10db0*/  ISETP.GT.AND P0, PT, R0, 0x8, !P0 ;  /* 0x000000080000780c */ /* 0x000fc40004704270 */
[----:B------:R-:W-:Y:S01]  /*10dc0*/  FMNMX.FTZ R3, R34, R3, !PT ;  /* 0x0000000322037209 */ /* 0x000fe20007810000 */
[----:B------:R-:W-:Y:S01]  /*10dd0*/  LDSM.16.MT88.4 R100, [R204+0x800] ;  /* 0x00080000cc64783b */ /* 0x000fe20000004200 */
[----:B------:R-:W-:Y:S02]  /*10de0*/  ISETP.LT.OR P0, PT, R2, 0x9, P0 ;  /* 0x000000090200780c */ /* 0x000fe40000701670 */
[----:B------:R-:W-:Y:S01]  /*10df0*/  FMNMX.FTZ R3, R35, R3, !PT ;  /* 0x0000000323037209 */ /* 0x000fe20007810000 */
[----:B------:R-:W-:Y:S01]  /*10e00*/  LDSM.16.MT88.4 R160, [R201+0x1000] ;  /* 0x00100000c9a0783b */ /* 0x000fe20000004200 */
[----:B------:R-:W-:Y:S02]  /*10e10*/  FSEL R109, R136, -INF , !P0 ;  /* 0xff800000886d7808 */ /* 0x000fe40004000000 */
[----:B------:R-:W-:Y:S01]  /*10e20*/  ISETP.NE.AND P0, PT, R19, RZ, PT ;  /* 0x000000ff1300720c */ /* 0x000fe20003f05270 */
[----:B------:R-:W-:Y:S01]  /*10e30*/  LDSM.16.MT88.4 R164, [R205+0x1000] ;  /* 0x00100000cda4783b */ /* 0x000fe20000004200 */
[----:B------:R-:W-:-:S02]  /*10e40*/  FMNMX.FTZ R3, R37, R3, !PT ;  /* 0x0000000325037209 */ /* 0x000fc40007810000 */
[----:B------:R-:W-:Y:S01]  /*10e50*/  ISETP.GT.AND P0, PT, R0, 0x9, !P0 ;  /* 0x000000090000780c */ /* 0x000fe20004704270 */
[----:B------:R-:W-:Y:S01]  /*10e60*/  LDSM.16.MT88.4 R168, [R202+0x1000] ;  /* 0x00100000caa8783b */ /* 0x000fe20000004200 */
[----:B------:R-:W-:Y:S02]  /*10e70*/  FMNMX.FTZ R3, R45, R3, !PT ;  /* 0x000000032d037209 */ /* 0x000fe40007810000 */
[----:B------:R-:W-:Y:S01]  /*10e80*/  ISETP.LT.OR P0, PT, R2, 0xa, P0 ;  /* 0x0000000a0200780c */ /* 0x000fe20000701670 */
[----:B------:R-:W-:Y:S01]  /*10e90*/  LDSM.16.MT88.4 R172, [R204+0x1000] ;  /* 0x00100000ccac783b */ /* 0x000fe20000004200 */
[----:B------:R-:W-:Y:S02]  /*10ea0*/  FMNMX.FTZ R3, R46, R3, !PT ;  /* 0x000000032e037209 */ /* 0x000fe40007810000 */
[----:B------:R-:W-:Y:S01]  /*10eb0*/  FSEL R110, R135, -INF , !P0 ;  /* 0xff800000876e7808 */ /* 0x000fe20004000000 */
[----:B------:R-:W-:Y:S01]  /*10ec0*/  LDSM.16.MT88.4 R156, [R201+0x1800] ;  /* 0x00180000c99c783b */ /* 0x000fe20000004200 */
[----:B------:R-:W-:-:S02]  /*10ed0*/  ISETP.NE.AND P0, PT, R18, RZ, PT ;  /* 0x000000ff1200720c */ /* 0x000fc40003f05270 */
[----:B------:R-:W-:Y:S01]  /*10ee0*/  FMNMX.FTZ R3, R47, R3, !PT ;  /* 0x000000032f037209 */ /* 0x000fe20007810000 */
[----:B------:R-:W-:Y:S01]  /*10ef0*/  LDSM.16.MT88.4 R144, [R202+0x1800] ;  /* 0x00180000ca90783b */ /* 0x000fe20000004200 */
        /* <DEDUP_REMOVED lines=21> */
[----:B------:R-:W-:-:S03]  /*11050*/  ISETP.GT.AND P0, PT, R0, 0x19, !P0 ;  /* 0x000000190000780c */ /* 0x000fc60004704270 */
[----:B------:R-:W1:Y:S01]  /*11060*/  SHFL.BFLY PT, R4, R3, 0x2, 0x1f ;  /* 0x0c401f0003047f89 */ /* 0x000e6200000e0000 */
[----:B------:R-:W-:-:S04]  /*11070*/  ISETP.LT.OR P0, PT, R2, 0x1a, P0 ;  /* 0x0000001a0200780c */ /* 0x000fc80000701670 */
[----:B------:R-:W-:Y:S02]  /*11080*/  FSEL R124, R124, -INF , !P0 ;  /* 0xff8000007c7c7808 */ /* 0x000fe40004000000 */
[----:B------:R-:W-:-:S04]  /*11090*/  ISETP.NE.AND P0, PT, R14, RZ, PT ;  /* 0x000000ff0e00720c */ /* 0x000fc80003f05270 */
[----:B------:R-:W-:-:S04]  /*110a0*/  ISETP.GT.AND P0, PT, R0, 0x20, !P0 ;  /* 0x000000200000780c */ /* 0x000fc80004704270 */
[----:B------:R-:W-:-:S04]  /*110b0*/  ISETP.LT.OR P0, PT, R2, 0x21, P0 ;  /* 0x000000210200780c */ /* 0x000fc80000701670 */
[----:B------:R-:W-:Y:S02]  /*110c0*/  FSEL R128, R128, -INF , !P0 ;  /* 0xff80000080807808 */ /* 0x000fe40004000000 */
[----:B------:R-:W-:Y:S02]  /*110d0*/  ISETP.NE.AND P0, PT, R13, RZ, PT ;  /* 0x000000ff0d00720c */ /* 0x000fe40003f05270 */
[----:B-1----:R-:W-:Y:S02]  /*110e0*/  FMNMX.FTZ R3, R3, R4, !PT ;  /* 0x0000000403037209 */ /* 0x002fe40007810000 */
        /* <DEDUP_REMOVED lines=11> */
[----:B------:R-:W-:Y:S01]  /*111a0*/  FMUL.FTZ R3, R72, c[0x0][0x2d0] ;  /* 0x0000b40048037a20 */ /* 0x000fe20000410000 */
[----:B------:R-:W-:-:S04]  /*111b0*/  ISETP.LT.OR P0, PT, R2, 0x2a, P0 ;  /* 0x0000002a0200780c */ /* 0x000fc80000701670 */
[----:B------:R-:W-:Y:S02]  /*111c0*/  FSEL R181, R181, -INF , !P0 ;  /* 0xff800000b5b57808 */ /* 0x000fe40004000000 */
[----:B------:R-:W-:Y:S02]  /*111d0*/  ISETP.GT.AND P0, PT, R0, 0x30, !P6 ;  /* 0x000000300000780c */ /* 0x000fe40007704270 */
[----:B------:R-:W-:Y:S02]  /*111e0*/  ISETP.NE.AND P6, PT, R9, RZ, PT ;  /* 0x000000ff0900720c */ /* 0x000fe40003fc5270 */
[----:B------:R-:W-:-:S04]  /*111f0*/  ISETP.LT.OR P0, PT, R2, 0x31, P0 ;  /* 0x000000310200780c */ /* 0x000fc80000701670 */
[----:B------:R-:W-:Y:S02]  /*11200*/  FSEL R189, R78, -INF , !P0 ;  /* 0xff8000004ebd7808 */ /* 0x000fe40004000000 */
[----:B------:R-:W-:Y:S02]  /*11210*/  ISETP.GT.AND P0, PT, R0, 0x31, !P5 ;  /* 0x000000310000780c */ /* 0x000fe40006f04270 */
[----:B------:R-:W-:Y:S02]  /*11220*/  ISETP.NE.AND P5, PT, R10, RZ, PT ;  /* 0x000000ff0a00720c */ /* 0x000fe40003fa5270 */
[----:B------:R-:W-:-:S04]  /*11230*/  ISETP.LT.OR P0, PT, R2, 0x32, P0 ;  /* 0x000000320200780c */ /* 0x000fc80000701670 */
[----:B------:R-:W-:Y:S02]  /*11240*/  FSEL R188, R76, -INF , !P0 ;  /* 0xff8000004cbc7808 */ /* 0x000fe40004000000 */
[----:B------:R-:W-:Y:S01]  /*11250*/  ISETP.GT.AND P0, PT, R0, 0x38, !P3 ;  /* 0x000000380000780c */ /* 0x000fe20005f04270 */
[----:B------:R-:W-:Y:S03]  /*11260*/  LDSM.16.MT88.4 R76, [R205] ;  /* 0x00000000cd4c783b */ /* 0x000fe60000004200 */
[----:B------:R-:W-:-:S04]  /*11270*/  ISETP.LT.OR P0, PT, R2, 0x39, P0 ;  /* 0x000000390200780c */ /* 0x000fc80000701670 */
[----:B------:R-:W-:Y:S02]  /*11280*/  FSEL R190, R60, -INF , !P0 ;  /* 0xff8000003cbe7808 */ /* 0x000fe40004000000 */
[C---:B------:R-:W-:Y:S01]  /*11290*/  ISETP.GT.AND P0, PT, R0.reuse, 0x39, !P2 ;  /* 0x000000390000780c */ /* 0x040fe20005704270 */
[----:B------:R-:W-:Y:S01]  /*112a0*/  LDSM.16.MT88.4 R60, [R201] ;  /* 0x00000000c93c783b */ /* 0x000fe20000004200 */
[----:B------:R-:W-:Y:S02]  /*112b0*/  ISETP.GT.AND P2, PT, R0, 0x40, !P5 ;  /* 0x000000400000780c */ /* 0x000fe40006f44270 */
[----:B------:R-:W-:Y:S02]  /*112c0*/  ISETP.LT.OR P0, PT, R2, 0x3a, P0 ;  /* 0x0000003a0200780c */ /* 0x000fe40000701670 */
[----:B------:R-:W-:Y:S02]  /*112d0*/  ISETP.NE.AND P5, PT, R29, RZ, PT ;  /* 0x000000ff1d00720c */ /* 0x000fe40003fa5270 */
[----:B------:R-:W-:-:S02]  /*112e0*/  FSEL R191, R53, -INF , !P0 ;  /* 0xff80000035bf7808 */ /* 0x000fc40004000000 */
[C---:B------:R-:W-:Y:S02]  /*112f0*/  ISETP.GT.AND P0, PT, R0.reuse, RZ, !P1 ;  /* 0x000000ff0000720c */ /* 0x040fe40004f04270 */
[----:B------:R-:W-:Y:S02]  /*11300*/  ISETP.GT.AND P1, PT, R0, 0x41, !P6 ;  /* 0x000000410000780c */ /* 0x000fe40007724270 */
[----:B------:R-:W-:Y:S02]  /*11310*/  ISETP.LT.OR P0, PT, R2, 0x1, P0 ;  /* 0x000000010200780c */ /* 0x000fe40000701670 */
[----:B------:R-:W-:Y:S02]  /*11320*/  ISETP.NE.AND P6, PT, R28, RZ, PT ;  /* 0x000000ff1c00720c */ /* 0x000fe40003fc5270 */
[----:B------:R-:W-:Y:S02]  /*11330*/  FSEL R67, R143, -INF , !P0 ;  /* 0xff8000008f437808 */ /* 0x000fe40004000000 */
[----:B------:R-:W-:Y:S01]  /*11340*/  FSETP.NEU.FTZ.AND P0, PT, R72, -INF , PT ;  /* 0xff8000004800780b */ /* 0x000fe20003f1d000 */
[----:B------:R-:W-:Y:S01]  /*11350*/  LDSM.16.MT88.4 R140, [R204+0x1800] ;  /* 0x00180000cc8c783b */ /* 0x000fe20000004200 */
[----:B------:R-:W-:-:S02]  /*11360*/  FMNMX.FTZ R7, R67, R75, !PT ;  /* 0x0000004b43077209 */ /* 0x000fc40007810000 */
[----:B------:R-:W-:Y:S02]  /*11370*/  FSEL R5, R3, RZ, P0 ;  /* 0x000000ff03057208 */ /* 0x000fe40000000000 */
[----:B------:R-:W-:Y:S02]  /*11380*/  FMNMX.FTZ R3, R23, R24, !PT ;  /* 0x0000001817037209 */ /* 0x000fe40007810000 */
[----:B------:R-:W-:Y:S02]  /*11390*/  ISETP.GT.AND P3, PT, R0, 0x49, !P6 ;  /* 0x000000490000780c */ /* 0x000fe40007764270 */
[----:B------:R-:W-:-:S04]  /*113a0*/  FMNMX.FTZ R3, R25, R3, !PT ;  /* 0x0000000319037209 */ /* 0x000fc80007810000 */
        /* <DEDUP_REMOVED lines=16> */
[----:B------:R-:W-:-:S05]  /*114b0*/  FMNMX.FTZ R3, R130, R3, !PT ;  /* 0x0000000382037209 */ /* 0x000fca0007810000 */
[----:B------:R-:W1:Y:S02]  /*114c0*/  SHFL.BFLY PT, R4, R3, 0x2, 0x1f ;  /* 0x0c401f0003047f89 */ /* 0x000e6400000e0000 */
[----:B-1----:R-:W-:-:S05]  /*114d0*/  FMNMX.FTZ R3, R3, R4, !PT ;  /* 0x0000000403037209 */ /* 0x002fca0007810000 */
[----:B------:R-:W1:Y:S02]  /*114e0*/  SHFL.BFLY PT, R4, R3, 0x1, 0x1f ;  /* 0x0c201f0003047f89 */ /* 0x000e6400000e0000 */
[----:B-1----:R-:W-:-:S04]  /*114f0*/  FMNMX.FTZ R71, R3, R4, !PT ;  /* 0x0000000403477209 */ /* 0x002fc80007810000 */
[C---:B------:R-:W-:Y:S01]  /*11500*/  FSETP.NEU.FTZ.AND P0, PT, R71.reuse, -INF , PT ;  /* 0xff8000004700780b */ /* 0x040fe20003f1d000 */
[----:B------:R-:W-:-:S05]  /*11510*/  FMUL.FTZ R3, R71, c[0x0][0x2d0] ;  /* 0x0000b40047037a20 */ /* 0x000fca0000410000 */
[----:B------:R-:W-:Y:S01]  /*11520*/  FSEL R4, R3, RZ, P0 ;  /* 0x000000ff03047208 */ /* 0x000fe20000000000 */
[--C-:B------:R-:W-:Y:S01]  /*11530*/  FFMA.FTZ R3, R26, c[0x0][0x2d0], -R5.reuse ;  /* 0x0000b4001a037a23 */ /* 0x100fe20000010805 */
[----:B------:R-:W-:Y:S01]  /*11540*/  ISETP.GT.AND P0, PT, R0, 0x48, !P5 ;  /* 0x000000480000780c */ /* 0x000fe20006f04270 */
[----:B------:R-:W-:Y:S01]  /*11550*/  FFMA.FTZ R0, R57, c[0x0][0x2d0], -R5 ;  /* 0x0000b40039007a23 */ /* 0x000fe20000010805 */
[----:B------:R-:W-:Y:S01]  /*11560*/  ISETP.LT.OR P5, PT, R2, 0x41, P2 ;  /* 0x000000410200780c */ /* 0x000fe200017a1670 */
[----:B------:R1:W-:Y:S01]  /*11570*/  MUFU.EX2 R119, R3 ;  /* 0x0000000300777308 */ /* 0x0003e20000000800 */
[--C-:B------:R-:W-:Y:S01]  /*11580*/  FFMA.FTZ R6, R36, c[0x0][0x2d0], -R4.reuse ;  /* 0x0000b40024067a23 */ /* 0x100fe20000010804 */
[C---:B------:R-:W-:Y:S02]  /*11590*/  ISETP.LT.OR P2, PT, R2.reuse, 0x42, P1 ;  /* 0x000000420200780c */ /* 0x040fe40000f41670 */
[C---:B------:R-:W-:Y:S02]  /*115a0*/  ISETP.LT.OR P1, PT, R2.reuse, 0x49, P0 ;  /* 0x000000490200780c */ /* 0x040fe40000721670 */
[----:B------:R-:W-:Y:S01]  /*115b0*/  ISETP.LT.OR P0, PT, R2, 0x4a, P3 ;  /* 0x0000004a0200780c */ /* 0x000fe20001f01670 */
[----:B------:R-:W-:Y:S01]  /*115c0*/  FFMA.FTZ R2, R59, c[0x0][0x2d0], -R4 ;  /* 0x0000b4003b027a23 */ /* 0x000fe20000010804 */
[----:B------:R2:W-:Y:S01]  /*115d0*/  MUFU.EX2 R247, R6 ;  /* 0x0000000600f77308 */ /* 0x0005e20000000800 */
[----:B------:R-:W-:-:S02]  /*115e0*/  FSEL R176, R176, -INF , !P5 ;  /* 0xff800000b0b07808 */ /* 0x000fc40006800000 */
[----:B------:R-:W-:Y:S02]  /*115f0*/  FSEL R179, R179, -INF , !P2 ;  /* 0xff800000b3b37808 */ /* 0x000fe40005000000 */
[----:B------:R-:W-:Y:S02]  /*11600*/  FSEL R178, R178, -INF , !P1 ;  /* 0xff800000b2b27808 */ /* 0x000fe40004800000 */
[----:B------:R-:W-:Y:S01]  /*11610*/  FSEL R177, R177, -INF , !P0 ;  /* 0xff800000b1b17808 */ /* 0x000fe20004000000 */
[----:B-1----:R-:W-:Y:S01]  /*11620*/  FFMA.FTZ R3, R30, c[0x0][0x2d0], -R5 ;  /* 0x0000b4001e037a23 */ /* 0x002fe20000010805 */
[----:B------:R-:W-:Y:S01]  /*11630*/  MUFU.EX2 R241, R0 ;  /* 0x0000000000f17308 */ /* 0x000fe20000000800 */
[----:B--2---:R-:W-:-:S07]  /*11640*/  FFMA.FTZ R6, R38, c[0x0][0x2d0], -R4 ;  /* 0x0000b40026067a23 */ /* 0x004fce0000010804 */
[----:B------:R1:W2:Y:S08]  /*11650*/  MUFU.EX2 R249, R3 ;  /* 0x0000000300f97308 */ /* 0x0002b00000000800 */
[----:B------:R3:W4:Y:S01]  /*11660*/  MUFU.EX2 R246, R6 ;  /* 0x0000000600f67308 */ /* 0x0007220000000800 */
[----:B-1----:R-:W-:-:S07]  /*11670*/  FFMA.FTZ R3, R31, c[0x0][0x2d0], -R5 ;  /* 0x0000b4001f037a23 */ /* 0x002fce0000010805 */
[----:B------:R-:W-:Y:S01]  /*11680*/  MUFU.EX2 R238, R2 ;  /* 0x0000000200ee7308 */ /* 0x000fe20000000800 */
[----:B--2---:R-:W-:Y:S01]  /*11690*/  F2FP.BF16.PACK_AB R12, R249, R119 ;  /* 0x00000077f90c723e */ /* 0x004fe200000010ff */
[----:B---3--:R-:W-:-:S06]  /*116a0*/  FFMA.FTZ R6, R39, c[0x0][0x2d0], -R4 ;  /* 0x0000b40027067a23 */ /* 0x008fcc0000010804 */
[----:B------:R1:W-:Y:S01]  /*116b0*/  MUFU.EX2 R252, R3 ;  /* 0x0000000300fc7308 */ /* 0x0003e20000000800 */
[----:B----4-:R-:W-:-:S07]  /*116c0*/  F2FP.BF16.PACK_AB R9, R246, R247 ;  /* 0x000000f7f609723e */ /* 0x010fce00000010ff */
        /* <DEDUP_REMOVED lines=8> */
[----:B--2---:R-:W-:Y:S01]  /*11750*/  FMNMX.FTZ R6, R109, R7, !PT ;  /* 0x000000076d067209 */ /* 0x004fe20007810000 */
[----:B------:R-:W-:Y:S01]  /*11760*/  FFMA.FTZ R7, R45, c[0x0][0x2d0], -R5 ;  /* 0x0000b4002d077a23 */ /* 0x000fe20000010805 */
[----:B----4-:R-:W-:Y:S02]  /*11770*/  F2FP.BF16.PACK_AB R11, R118, R122 ;  /* 0x0000007a760b723e */ /* 0x010fe400000010ff */
[----:B------:R-:W-:-:S03]  /*11780*/  FMNMX.FTZ R6, R110, R6, !PT ;  /* 0x000000066e067209 */ /* 0x000fc60007810000 */
[----:B------:R2:W-:Y:S01]  /*11790*/  MUFU.EX2 R251, R7 ;  /* 0x0000000700fb7308 */ /* 0x0005e20000000800 */
[----:B-1----:R-:W-:-:S07]  /*117a0*/  FFMA.FTZ R3, R23, c[0x0][0x2d0], -R4 ;  /* 0x0000b40017037a23 */ /* 0x002fce0000010804 */
[----:B------:R1:W-:Y:S01]  /*117b0*/  MUFU.EX2 R243, R3 ;  /* 0x0000000300f37308 */ /* 0x0003e20000000800 */
[----:B--2---:R-:W-:Y:S01]  /*117c0*/  FMNMX.FTZ R7, R112, R6, !PT ;  /* 0x0000000670077209 */ /* 0x004fe20007810000 */
[----:B------:R-:W-:-:S03]  /*117d0*/  FFMA.FTZ R6, R46, c[0x0][0x2d0], -R5 ;  /* 0x0000b4002e067a23 */ /* 0x000fc60000010805 */
[----:B------:R-:W-:-:S03]  /*117e0*/  FMNMX.FTZ R7, R113, R7, !PT ;  /* 0x0000000771077209 */ /* 0x000fc60007810000 */
[----:B------:R-:W-:Y:S01]  /*117f0*/  MUFU.EX2 R117, R6 ;  /* 0x0000000600757308 */ /* 0x000fe20000000800 */
[----:B-1----:R-:W-:-:S07]  /*11800*/  FFMA.FTZ R3, R24, c[0x0][0x2d0], -R4 ;  /* 0x0000b40018037a23 */ /* 0x002fce0000010804 */
        /* <DEDUP_REMOVED lines=11> */
[----:B-1----:R-:W-:Y:S01]  /*118c0*/  FFMA.FTZ R3, R35, c[0x0][0x2d0], -R5 ;  /* 0x0000b40023037a23 */ /* 0x002fe20000010805 */
[----:B--2---:R-:W-:-:S03]  /*118d0*/  F2FP.BF16.PACK_AB R8, R126, R127 ;  /* 0x0000007f7e08723e */ /* 0x004fc600000010ff */
[----:B------:R1:W-:Y:S03]  /*118e0*/  MUFU.EX2 R121, R3 ;  /* 0x0000000300797308 */ /* 0x0003e60000000800 */
[C---:B------:R-:W-:Y:S08]  /*118f0*/  HMMA.16816.F32.BF16 R24, R12.reuse, R80, RZ ;  /* 0x000000500c18723c */ /* 0x040ff000000418ff */
[----:B------:R-:W-:Y:S01]  /*11900*/  HMMA.16816.F32.BF16 R32, R12, R84, RZ ;  /* 0x000000540c20723c */ /* 0x000fe200000418ff */
[----:B-1----:R-:W-:-:S07]  /*11910*/  FFMA.FTZ R3, R37, c[0x0][0x2d0], -R5 ;  /* 0x0000b40025037a23 */ /* 0x002fce0000010805 */
[C---:B------:R-:W-:Y:S01]  /*11920*/  HMMA.16816.F32.BF16 R40, R12.reuse, R78, RZ ;  /* 0x0000004e0c28723c */ /* 0x040fe200000418ff */
[----:B------:R1:W2:Y:S07]  /*11930*/  MUFU.EX2 R120, R3 ;  /* 0x0000000300787308 */ /* 0x0002ae0000000800 */
[C---:B------:R-:W-:Y:S08]  /*11940*/  HMMA.16816.F32.BF16 R36, R12.reuse, R62, RZ ;  /* 0x0000003e0c24723c */ /* 0x040ff000000418ff */
[----:B------:R-:W-:Y:S01]  /*11950*/  HMMA.16816.F32.BF16 R48, R12, R82, RZ ;  /* 0x000000520c30723c */ /* 0x000fe200000418ff */
[----:B-1----:R-:W-:-:S02]  /*11960*/  FMNMX.FTZ R3, R66, R73, !PT ;  /* 0x0000004942037209 */ /* 0x002fc40007810000 */
[----:B--2---:R-:W-:Y:S02]  /*11970*/  F2FP.BF16.PACK_AB R10, R120, R121 ;  /* 0x00000079780a723e */ /* 0x004fe400000010ff */
[----:B------:R-:W-:-:S04]  /*11980*/  FMNMX.FTZ R3, R106, R3, !PT ;  /* 0x000000036a037209 */ /* 0x000fc80007810000 */
[----:B------:R-:W-:Y:S01]  /*11990*/  FMNMX.FTZ R3, R107, R3, !PT ;  /* 0x000000036b037209 */ /* 0x000fe20007810000 */
[----:B------:R-:W-:Y:S03]  /*119a0*/  HMMA.16816.F32.BF16 R28, R8, R88, R20 ;  /* 0x00000058081c723c */ /* 0x000fe60000041814 */
[----:B------:R-:W-:-:S04]  /*119b0*/  FMNMX.FTZ R3, R108, R3, !PT ;  /* 0x000000036c037209 */ /* 0x000fc80007810000 */
[----:B------:R-:W-:Y:S01]  /*119c0*/  FMNMX.FTZ R3, R111, R3, !PT ;  /* 0x000000036f037209 */ /* 0x000fe20007810000 */
[----:B------:R-:W-:Y:S03]  /*119d0*/  HMMA.16816.F32.BF16 R20, R8, R100, R32 ;  /* 0x000000640814723c */ /* 0x000fe60000041820 */
[----:B------:R-:W-:-:S04]  /*119e0*/  FMNMX.FTZ R3, R115, R3, !PT ;  /* 0x0000000373037209 */ /* 0x000fc80007810000 */
[----:B------:R-:W-:-:S04]  /*119f0*/  FMNMX.FTZ R3, R125, R3, !PT ;  /* 0x000000037d037209 */ /* 0x000fc80007810000 */
[----:B------:R-:W-:-:S04]  /*11a00*/  FMNMX.FTZ R3, R129, R3, !PT ;  /* 0x0000000381037209 */ /* 0x000fc80007810000 */
[----:B------:R-:W-:-:S04]  /*11a10*/  FMNMX.FTZ R3, R131, R3, !PT ;  /* 0x0000000383037209 */ /* 0x000fc80007810000 */
[----:B------:R-:W-:-:S04]  /*11a20*/  FMNMX.FTZ R3, R183, R3, !PT ;  /* 0x00000003b7037209 */ /* 0x000fc80007810000 */
[----:B------:R-:W-:-:S04]  /*11a30*/  FMNMX.FTZ R3, R182, R3, !PT ;  /* 0x00000003b6037209 */ /* 0x000fc80007810000 */
[----:B------:R-:W-:-:S04]  /*11a40*/  FMNMX.FTZ R3, R197, R3, !PT ;  /* 0x00000003c5037209 */ /* 0x000fc80007810000 */
[----:B------:R-:W-:Y:S01]  /*11a50*/  FMNMX.FTZ R6, R196, R3, !PT ;  /* 0x00000003c4067209 */ /* 0x000fe20007810000 */
[----:B------:R-:W-:Y:S02]  /*11a60*/  FFMA.FTZ R3, R47, c[0x0][0x2d0], -R5 ;  /* 0x0000b4002f037a23 */ /* 0x000fe40000010805 */
[----:B------:R-:W-:Y:S02]  /*11a70*/  HMMA.16816.F32.BF16 R44, R12, R86, RZ ;  /* 0x000000560c2c723c */ /* 0x000fe400000418ff */
[----:B------:R1:W-:Y:S06]  /*11a80*/  MUFU.EX2 R250, R3 ;  /* 0x0000000300fa7308 */ /* 0x0003ec0000000800 */
[C---:B------:R-:W-:Y:S08]  /*11a90*/  HMMA.16816.F32.BF16 R12, R8.reuse, R92, R24 ;  /* 0x0000005c080c723c */ /* 0x040ff00000041818 */
[----:B------:R-:W-:Y:S01]  /*11aa0*/  HMMA.16816.F32.BF16 R24, R8, R94, R48 ;  /* 0x0000005e0818723c */ /* 0x000fe20000041830 */
[----:B-1----:R-:W-:-:S02]  /*11ab0*/  FMNMX.FTZ R3, R195, R6, !PT ;  /* 0x00000006c3037209 */ /* 0x002fc40007810000 */
[----:B------:R-:W-:Y:S01]  /*11ac0*/  FMNMX.FTZ R6, R114, R7, !PT ;  /* 0x0000000772067209 */ /* 0x000fe20007810000 */
[----:B------:R-:W-:Y:S01]  /*11ad0*/  FFMA.FTZ R7, R52, c[0x0][0x2d0], -R5 ;  /* 0x0000b40034077a23 */ /* 0x000fe20000010805 */
[----:B------:R-:W-:Y:S02]  /*11ae0*/  FMNMX.FTZ R3, R194, R3, !PT ;  /* 0x00000003c2037209 */ /* 0x000fe40007810000 */
[----:B------:R-:W-:Y:S01]  /*11af0*/  FMNMX.FTZ R6, R124, R6, !PT ;  /* 0x000000067c067209 */ /* 0x000fe20007810000 */
[----:B------:R1:W2:Y:S01]  /*11b00*/  MUFU.EX2 R244, R7 ;  /* 0x0000000700f47308 */ /* 0x0002a20000000800 */
[----:B------:R-:W-:Y:S01]  /*11b10*/  FMNMX.FTZ R3, R193, R3, !PT ;  /* 0x00000003c1037209 */ /* 0x000fe20007810000 */
[----:B------:R-:W-:Y:S01]  /*11b20*/  HMMA.16816.F32.BF16 R52, R8, R96, R16 ;  /* 0x000000600834723c */ /* 0x000fe20000041810 */
[----:B------:R-:W-:Y:S02]  /*11b30*/  FMNMX.FTZ R6, R128, R6, !PT ;  /* 0x0000000680067209 */ /* 0x000fe40007810000 */
[----:B------:R-:W-:-:S02]  /*11b40*/  FMNMX.FTZ R3, R192, R3, !PT ;  /* 0x00000003c0037209 */ /* 0x000fc40007810000 */
[----:B------:R-:W-:Y:S02]  /*11b50*/  FMNMX.FTZ R6, R148, R6, !PT ;  /* 0x0000000694067209 */ /* 0x000fe40007810000 */
[----:B------:R-:W-:Y:S01]  /*11b60*/  FMNMX.FTZ R0, R199, R3, !PT ;  /* 0x00000003c7007209 */ /* 0x000fe20007810000 */
[----:B------:R-:W-:Y:S01]  /*11b70*/  FFMA.FTZ R3, R56, c[0x0][0x2d0], -R4 ;  /* 0x0000b40038037a23 */ /* 0x000fe20000010804 */
[----:B------:R-:W-:Y:S01]  /*11b80*/  FMNMX.FTZ R6, R180, R6, !PT ;  /* 0x00000006b4067209 */ /* 0x000fe20007810000 */
[----:B------:R-:W-:Y:S01]  /*11b90*/  HMMA.16816.F32.BF16 R16, R8, R98, R36 ;  /* 0x000000620810723c */ /* 0x000fe20000041824 */
[----:B------:R-:W-:Y:S01]  /*11ba0*/  FMNMX.FTZ R0, R198, R0, !PT ;  /* 0x00000000c6007209 */ /* 0x000fe20007810000 */
[----:B------:R3:W-:Y:S01]  /*11bb0*/  MUFU.EX2 R240, R3 ;  /* 0x0000000300f07308 */ /* 0x0007e20000000800 */
[----:B-1----:R-:W-:-:S03]  /*11bc0*/  FMNMX.FTZ R7, R181, R6, !PT ;  /* 0x00000006b5077209 */ /* 0x002fc60007810000 */
[----:B------:R-:W1:Y:S01]  /*11bd0*/  SHFL.BFLY PT, R6, R0, 0x2, 0x1f ;  /* 0x0c401f0000067f89 */ /* 0x000e6200000e0000 */
[----:B------:R-:W-:Y:S01]  /*11be0*/  FMNMX.FTZ R7, R189, R7, !PT ;  /* 0x00000007bd077209 */ /* 0x000fe20007810000 */
[C---:B------:R-:W-:Y:S08]  /*11bf0*/  HMMA.16816.F32.BF16 R36, R8.reuse, R90, R40 ;  /* 0x0000005a0824723c */ /* 0x040ff00000041828 */
[----:B------:R-:W-:Y:S01]  /*11c00*/  HMMA.16816.F32.BF16 R32, R8, R102, R44 ;  /* 0x000000660820723c */ /* 0x000fe2000004182c */
[----:B---3--:R-:W-:-:S04]  /*11c10*/  FFMA.FTZ R3, R58, c[0x0][0x2d0], -R4 ;  /* 0x0000b4003a037a23 */ /* 0x008fc80000010804 */
[----:B------:R3:W4:Y:S02]  /*11c20*/  MUFU.EX2 R239, R3 ;  /* 0x0000000300ef7308 */ /* 0x0007240000000800 */
[----:B------:R-:W-:Y:S02]  /*11c30*/  F2FP.BF16.PACK_AB R8, R117, R251 ;  /* 0x000000fb7508723e */ /* 0x000fe400000010ff */
[----:B--2---:R-:W-:Y:S02]  /*11c40*/  F2FP.BF16.PACK_AB R10, R244, R250 ;  /* 0x000000faf40a723e */ /* 0x004fe400000010ff */
[----:B-1----:R-:W-:Y:S02]  /*11c50*/  FMNMX.FTZ R0, R0, R6, !PT ;  /* 0x0000000600007209 */ /* 0x002fe40007810000 */
[----:B---3--:R-:W-:-:S03]  /*11c60*/  FMNMX.FTZ R3, R188, R7, !PT ;  /* 0x00000007bc037209 */ /* 0x008fc60007810000 */
[----:B------:R-:W-:Y:S01]  /*11c70*/  SHFL.BFLY PT, R7, R0, 0x1, 0x1f ;  /* 0x0c201f0000077f89 */ /* 0x000fe200000e0000 */
[----:B----4-:R-:W-:Y:S02]  /*11c80*/  F2FP.BF16.PACK_AB R9, R239, R240 ;  /* 0x000000f0ef09723e */ /* 0x010fe400000010ff */
[----:B------:R-:W-:-:S04]  /*11c90*/  FMNMX.FTZ R3, R190, R3, !PT ;  /* 0x00000003be037209 */ /* 0x000fc80007810000 */
[----:B------:R-:W-:Y:S01]  /*11ca0*/  FMNMX.FTZ R2, R191, R3, !PT ;  /* 0x00000003bf027209 */ /* 0x000fe20007810000 */
[----:B------:R-:W-:-:S03]  /*11cb0*/  FFMA.FTZ R3, R64, c[0x0][0x2d0], -R4 ;  /* 0x0000b40040037a23 */ /* 0x000fc60000010804 */
[----:B------:R-:W-:Y:S01]  /*11cc0*/  FMNMX.FTZ R2, R176, R2, !PT ;  /* 0x00000002b0027209 */ /* 0x000fe20007810000 */
[----:B------:R1:W2:Y:S03]  /*11cd0*/  MUFU.EX2 R237, R3 ;  /* 0x0000000300ed7308 */ /* 0x0002a60000000800 */
[----:B-1----:R-:W-:Y:S01]  /*11ce0*/  FMNMX.FTZ R3, R179, R2, !PT ;  /* 0x00000002b3037209 */ /* 0x002fe20007810000 */
[--C-:B------:R-:W-:Y:S01]  /*11cf0*/  FFMA.FTZ R2, R65, c[0x0][0x2d0], -R5.reuse ;  /* 0x0000b40041027a23 */ /* 0x100fe20000010805 */
[----:B--2---:R-:W-:Y:S01]  /*11d00*/  F2FP.BF16.PACK_AB R11, R237, R238 ;  /* 0x000000eeed0b723e */ /* 0x004fe200000010ff */
[----:B------:R-:W-:Y:S01]  /*11d10*/  IMAD.MOV.U32 R65, RZ, RZ, R122 ;  /* 0x000000ffff417224 */ /* 0x000fe200078e007a */
[----:B------:R-:W-:Y:S01]  /*11d20*/  FMNMX.FTZ R3, R178, R3, !PT ;  /* 0x00000003b2037209 */ /* 0x000fe20007810000 */
[----:B------:R1:W2:Y:S03]  /*11d30*/  MUFU.EX2 R236, R2 ;  /* 0x0000000200ec7308 */ /* 0x0002a60000000800 */
[----:B------:R-:W-:Y:S01]  /*11d40*/  FMNMX.FTZ R3, R177, R3, !PT ;  /* 0x00000003b1037209 */ /* 0x000fe20007810000 */
[C---:B------:R-:W-:Y:S04]  /*11d50*/  HMMA.16816.F32.BF16 R48, R8.reuse, R160, R52 ;  /* 0x000000a00830723c */ /* 0x040fe80000041834 */
[----:B------:R-:W3:Y:S04]  /*11d60*/  SHFL.BFLY PT, R6, R3, 0x2, 0x1f ;  /* 0x0c401f0003067f89 */ /* 0x000ee800000e0000 */
[----:B------:R-:W-:Y:S01]  /*11d70*/  HMMA.16816.F32.BF16 R44, R8, R164, R28 ;  /* 0x000000a4082c723c */ /* 0x000fe2000004181c */
[----:B-1----:R-:W-:-:S02]  /*11d80*/  FFMA.FTZ R2, R69, c[0x0][0x2d0], -R5 ;  /* 0x0000b40045027a23 */ /* 0x002fc40000010805 */
[----:B------:R-:W-:Y:S02]  /*11d90*/  IMAD.MOV.U32 R69, RZ, RZ, R121 ;  /* 0x000000ffff457224 */ /* 0x000fe400078e0079 */
[----:B------:R1:W-:Y:S03]  /*11da0*/  MUFU.EX2 R234, R2 ;  /* 0x0000000200ea7308 */ /* 0x0003e60000000800 */
[C---:B------:R-:W-:Y:S08]  /*11db0*/  HMMA.16816.F32.BF16 R40, R8.reuse, R168, R12 ;  /* 0x000000a80828723c */ /* 0x040ff0000004180c */
[----:B------:R-:W-:Y:S01]  /*11dc0*/  HMMA.16816.F32.BF16 R28, R8, R172, R20 ;  /* 0x000000ac081c723c */ /* 0x000fe20000041814 */
[----:B---3--:R-:W-:Y:S01]  /*11dd0*/  FMNMX.FTZ R3, R3, R6, !PT ;  /* 0x0000000603037209 */ /* 0x008fe20007810000 */
[----:B-1----:R-:W-:-:S04]  /*11de0*/  FFMA.FTZ R2, R104, c[0x0][0x2d0], -R5 ;  /* 0x0000b40068027a23 */ /* 0x002fc80000010805 */
[----:B------:R-:W1:Y:S02]  /*11df0*/  SHFL.BFLY PT, R6, R3, 0x1, 0x1f ;  /* 0x0c201f0003067f89 */ /* 0x000e6400000e0000 */
[C---:B------:R-:W-:Y:S01]  /*11e00*/  HMMA.16816.F32.BF16 R16, R8.reuse, R162, R16 ;  /* 0x000000a20810723c */ /* 0x040fe20000041810 */
[----:B------:R3:W4:Y:S07]  /*11e10*/  MUFU.EX2 R235, R2 ;  /* 0x0000000200eb7308 */ /* 0x00072e0000000800 */
[C---:B------:R-:W-:Y:S08]  /*11e20*/  HMMA.16816.F32.BF16 R20, R8.reuse, R166, R36 ;  /* 0x000000a60814723c */ /* 0x040ff00000041824 */
[----:B------:R-:W-:Y:S01]  /*11e30*/  HMMA.16816.F32.BF16 R24, R8, R170, R24 ;  /* 0x000000aa0818723c */ /* 0x000fe20000041818 */
[----:B---3--:R-:W-:-:S02]  /*11e40*/  FFMA.FTZ R2, R68, c[0x0][0x2d0], -R4 ;  /* 0x0000b40044027a23 */ /* 0x008fc40000010804 */
[----:B------:R-:W-:Y:S02]  /*11e50*/  IMAD.MOV.U32 R68, RZ, RZ, R153 ;  /* 0x000000ffff447224 */ /* 0x000fe400078e0099 */
[----:B------:R3:W-:Y:S01]  /*11e60*/  MUFU.EX2 R233, R2 ;  /* 0x0000000200e97308 */ /* 0x0007e20000000800 */
[----:B-1----:R-:W-:Y:S01]  /*11e70*/  FMNMX.FTZ R3, R3, R6, !PT ;  /* 0x0000000603037209 */ /* 0x002fe20007810000 */
[----:B------:R-:W1:Y:S01]  /*11e80*/  LDSM.16.MT88.4 R152, [R205+0x1800] ;  /* 0x00180000cd98783b */ /* 0x000e620000004200 */
[----:B------:R-:W-:Y:S07]  /*11e90*/  HMMA.16816.F32.BF16 R12, R8, R174, R32 ;  /* 0x000000ae080c723c */ /* 0x000fee0000041820 */
[----:B--2---:R-:W-:-:S02]  /*11ea0*/  F2FP.BF16.PACK_AB R8, R236, R241 ;  /* 0x000000f1ec08723e */ /* 0x004fc400000010ff */
[----:B----4-:R-:W-:Y:S01]  /*11eb0*/  F2FP.BF16.PACK_AB R10, R235, R234 ;  /* 0x000000eaeb0a723e */ /* 0x010fe200000010ff */
[--C-:B---3--:R-:W-:Y:S01]  /*11ec0*/  FFMA.FTZ R2, R70, c[0x0][0x2d0], -R4.reuse ;  /* 0x0000b40046027a23 */ /* 0x108fe20000010804 */
[----:B------:R-:W-:Y:S01]  /*11ed0*/  FMNMX.FTZ R70, R0, R7, !PT ;  /* 0x0000000700467209 */ /* 0x000fe20007810000 */
[----:B------:R-:W-:Y:S02]  /*11ee0*/  FFMA.FTZ R0, R74, c[0x0][0x2d0], -R4 ;  /* 0x0000b4004a007a23 */ /* 0x000fe40000010804 */
[----:B------:R2:W3:Y:S01]  /*11ef0*/  MUFU.EX2 R232, R2 ;  /* 0x0000000200e87308 */ /* 0x0004e20000000800 */
[----:B------:R-:W-:Y:S01]  /*11f00*/  FSETP.NEU.FTZ.AND P0, PT, R70, -INF , PT ;  /* 0xff8000004600780b */ /* 0x000fe20003f1d000 */
[----:B------:R-:W-:-:S06]  /*11f10*/  IMAD.MOV.U32 R7, RZ, RZ, R120 ;  /* 0x000000ffff077224 */ /* 0x000fcc00078e0078 */
[----:B------:R4:W-:Y:S01]  /*11f20*/  MUFU.EX2 R231, R0 ;  /* 0x0000000000e77308 */ /* 0x0009e20000000800 */
[----:B--2---:R-:W-:Y:S01]  /*11f30*/  FMUL.FTZ R2, R70, c[0x0][0x2d0] ;  /* 0x0000b40046027a20 */ /* 0x004fe20000410000 */
[----:B---3--:R-:W-:-:S04]  /*11f40*/  F2FP.BF16.PACK_AB R9, R232, R233 ;  /* 0x000000e9e809723e */ /* 0x008fc800000010ff */
[----:B------:R-:W-:Y:S02]  /*11f50*/  FSEL R2, R2, RZ, P0 ;  /* 0x000000ff02027208 */ /* 0x000fe40000000000 */
[----:B------:R-:W-:Y:S01]  /*11f60*/  FSETP.NEU.FTZ.AND P0, PT, R3, -INF , PT ;  /* 0xff8000000300780b */ /* 0x000fe20003f1d000 */
[----:B----4-:R-:W-:Y:S02]  /*11f70*/  FFMA.FTZ R0, R105, c[0x0][0x2d0], -R4 ;  /* 0x0000b40069007a23 */ /* 0x010fe40000010804 */
[--C-:B------:R-:W-:Y:S02]  /*11f80*/  FFMA.FTZ R6, R111, c[0x0][0x2d0], -R2.reuse ;  /* 0x0000b4006f067a23 */ /* 0x100fe40000010802 */
[----:B------:R2:W3:Y:S08]  /*11f90*/  MUFU.EX2 R230, R0 ;  /* 0x0000000000e67308 */ /* 0x0004f00000000800 */
[----:B------:R-:W-:Y:S01]  /*11fa0*/  MUFU.EX2 R224, R6 ;  /* 0x0000000600e07308 */ /* 0x000fe20000000800 */
[----:B--2---:R-:W-:Y:S01]  /*11fb0*/  FFMA.FTZ R0, R66, c[0x0][0x2d0], -R2 ;  /* 0x0000b40042007a23 */ /* 0x004fe20000010802 */
[----:B---3--:R-:W-:Y:S01]  /*11fc0*/  F2FP.BF16.PACK_AB R11, R230, R231 ;  /* 0x000000e7e60b723e */ /* 0x008fe200000010ff */
[----:B------:R-:W-:-:S05]  /*11fd0*/  IMAD.MOV.U32 R66, RZ, RZ, R119 ;  /* 0x000000ffff427224 */ /* 0x000fca00078e0077 */
[----:B------:R2:W-:Y:S01]  /*11fe0*/  MUFU.EX2 R228, R0 ;  /* 0x0000000000e47308 */ /* 0x0005e20000000800 */
[C---:B------:R-:W-:Y:S07]  /*11ff0*/  HMMA.16816.F32.BF16 R56, R8.reuse, R156, R48 ;  /* 0x0000009c0838723c */ /* 0x040fee0000041830 */
[----:B------:R-:W-:Y:S01]  /*12000*/  IMAD.MOV.U32 R51, RZ, RZ, R116 ;  /* 0x000000ffff337224 */ /* 0x000fe200078e0074 */
[----:B------:R-:W-:Y:S01]  /*12010*/  HMMA.16816.F32.BF16 R52, R8, R158, R16 ;  /* 0x0000009e0834723c */ /* 0x000fe20000041810 */
[----:B--2---:R-:W-:-:S02]  /*12020*/  FFMA.FTZ R0, R73, c[0x0][0x2d0], -R2 ;  /* 0x0000b40049007a23 */ /* 0x004fc40000010802 */
[----:B------:R-:W-:Y:S02]  /*12030*/  IMAD.MOV.U32 R73, RZ, RZ, R118 ;  /* 0x000000ffff497224 */ /* 0x000fe400078e0076 */
[----:B------:R2:W3:Y:S03]  /*12040*/  MUFU.EX2 R226, R0 ;  /* 0x0000000000e27308 */ /* 0x0004e60000000800 */
[C---:B------:R-:W-:Y:S08]  /*12050*/  HMMA.16816.F32.BF16 R120, R8.reuse, R144, R40 ;  /* 0x000000900878723c */ /* 0x040ff00000041828 */
[----:B------:R-:W-:Y:S01]  /*12060*/  HMMA.16816.F32.BF16 R132, R8, R146, R24 ;  /* 0x000000920884723c */ /* 0x000fe20000041818 */
[----:B--2---:R-:W-:-:S07]  /*12070*/  FFMA.FTZ R0, R106, c[0x0][0x2d0], -R2 ;  /* 0x0000b4006a007a23 */ /* 0x004fce0000010802 */
[----:B------:R-:W-:Y:S01]  /*12080*/  HMMA.16816.F32.BF16 R136, R8, R140, R28 ;  /* 0x0000008c0888723c */ /* 0x000fe2000004181c */
[----:B------:R2:W-:Y:S02]  /*12090*/  MUFU.EX2 R227, R0 ;  /* 0x0000000000e37308 */ /* 0x0005e40000000800 */
[----:B--2---:R-:W-:-:S05]  /*120a0*/  FFMA.FTZ R0, R107, c[0x0][0x2d0], -R2 ;  /* 0x0000b4006b007a23 */ /* 0x004fca0000010802 */
[C---:B-1----:R-:W-:Y:S01]  /*120b0*/  HMMA.16816.F32.BF16 R104, R8.reuse, R152, R44 ;  /* 0x000000980868723c */ /* 0x042fe2000004182c */
[----:B------:R1:W2:Y:S07]  /*120c0*/  MUFU.EX2 R223, R0 ;  /* 0x0000000000df7308 */ /* 0x0002ae0000000800 */
[----:B------:R-:W-:Y:S01]  /*120d0*/  HMMA.16816.F32.BF16 R44, R8, R142, R12 ;  /* 0x0000008e082c723c */ /* 0x000fe2000004180c */
[----:B-1----:R-:W-:Y:S02]  /*120e0*/  FFMA.FTZ R0, R108, c[0x0][0x2d0], -R2 ;  /* 0x0000b4006c007a23 */ /* 0x002fe40000010802 */
[----:B------:R-:W-:-:S02]  /*120f0*/  IMAD.MOV.U32 R108, RZ, RZ, R117 ;  /* 0x000000ffff6c7224 */ /* 0x000fc400078e0075 */
[----:B------:R1:W-:Y:S03]  /*12100*/  MUFU.EX2 R225, R0 ;  /* 0x0000000000e17308 */ /* 0x0003e60000000800 */
[----:B------:R-:W-:Y:S07]  /*12110*/  HMMA.16816.F32.BF16 R116, R8, R154, R20 ;  /* 0x0000009a0874723c */ /* 0x000fee0000041814 */
[----:B---3--:R-:W-:-:S02]  /*12120*/  F2FP.BF16.PACK_AB R8, R226, R228 ;  /* 0x000000e4e208723e */ /* 0x008fc400000010ff */
[----:B--2---:R-:W-:Y:S01]  /*12130*/  F2FP.BF16.PACK_AB R10, R223, R227 ;  /* 0x000000e3df0a723e */ /* 0x004fe200000010ff */
[----:B-1----:R-:W-:-:S05]  /*12140*/  FMUL.FTZ R0, R3, c[0x0][0x2d0] ;  /* 0x0000b40003007a20 */ /* 0x002fca0000410000 */
[----:B------:R-:W-:-:S05]  /*12150*/  FSEL R0, R0, RZ, P0 ;  /* 0x000000ff00007208 */ /* 0x000fca0000000000 */
        /* <DEDUP_REMOVED lines=21> */
[----:B------:R-:W-:Y:S01]  /*122b0*/  HMMA.16816.F32.BF16 R12, R8, R80, RZ ;  /* 0x00000050080c723c */ /* 0x000fe200000418ff */
[----:B------:R-:W-:Y:S02]  /*122c0*/  IMAD.MOV.U32 R84, RZ, RZ, R69 ;  /* 0x000000ffff547224 */ /* 0x000fe400078e0045 */
[----:B------:R-:W-:-:S04]  /*122d0*/  IMAD.MOV.U32 R85, RZ, RZ, R65 ;  /* 0x000000ffff557224 */ /* 0x000fc800078e0041 */
[----:B------:R-:W-:Y:S01]  /*122e0*/  IMAD.MOV.U32 R81, RZ, RZ, R108 ;  /* 0x000000ffff517224 */ /* 0x000fe200078e006c */
[----:B------:R-:W-:Y:S01]  /*122f0*/  HMMA.16816.F32.BF16 R32, R8, R82, RZ ;  /* 0x000000520820723c */ /* 0x000fe200000418ff */
[----:B-1----:R-:W-:-:S04]  /*12300*/  FFMA.FTZ R6, R113, c[0x0][0x2d0], -R0 ;  /* 0x0000b40071067a23 */ /* 0x002fc80000010800 */
[----:B------:R1:W3:Y:S03]  /*12310*/  MUFU.EX2 R74, R6 ;  /* 0x00000006004a7308 */ /* 0x0002e60000000800 */
[----:B------:R-:W-:Y:S01]  /*12320*/  HMMA.16816.F32.BF16 R40, R8, R86, RZ ;  /* 0x000000560828723c */ /* 0x000fe200000418ff */
[----:B------:R-:W-:-:S06]  /*12330*/  IMAD.MOV.U32 R83, RZ, RZ, R73 ;  /* 0x000000ffff537224 */ /* 0x000fcc00078e0049 */
[----:B------:R-:W-:Y:S01]  /*12340*/  F2FP.BF16.PACK_AB R8, R224, R225 ;  /* 0x000000e1e008723e */ /* 0x000fe200000010ff */
[----:B------:R-:W-:Y:S01]  /*12350*/  IMAD.MOV.U32 R87, RZ, RZ, R126 ;  /* 0x000000ffff577224 */ /* 0x000fe200078e007e */
[----:B--2---:R-:W-:Y:S01]  /*12360*/  F2FP.BF16.PACK_AB R10, R221, R222 ;  /* 0x000000dedd0a723e */ /* 0x004fe200000010ff */
[----:B------:R-:W-:Y:S02]  /*12370*/  IMAD.MOV.U32 R86, RZ, RZ, R127 ;  /* 0x000000ffff567224 */ /* 0x000fe400078e007f */
[--C-:B-1----:R-:W-:Y:S01]  /*12380*/  FFMA.FTZ R6, R114, c[0x0][0x2d0], -R0.reuse ;  /* 0x0000b40072067a23 */ /* 0x102fe20000010800 */
[----:B---3--:R-:W-:Y:S01]  /*12390*/  F2FP.BF16.PACK_AB R9, R74, R75 ;  /* 0x0000004b4a09723e */ /* 0x008fe200000010ff */
[----:B------:R-:W-:Y:S02]  /*123a0*/  LDSM.16.MT88.4 R112, [R205+0x2000] ;  /* 0x00200000cd70783b */ /* 0x000fe40000004200 */
[----:B------:R1:W-:Y:S02]  /*123b0*/  MUFU.EX2 R216, R6 ;  /* 0x0000000600d87308 */ /* 0x0003e40000000800 */
[----:B-1----:R-:W-:-:S06]  /*123c0*/  FFMA.FTZ R6, R124, c[0x0][0x2d0], -R0 ;  /* 0x0000b4007c067a23 */ /* 0x002fcc0000010800 */
[----:B------:R1:W2:Y:S02]  /*123d0*/  MUFU.EX2 R76, R6 ;  /* 0x00000006004c7308 */ /* 0x0002a40000000800 */
[----:B-1----:R-:W-:Y:S01]  /*123e0*/  FFMA.FTZ R6, R187, c[0x0][0x2d0], -R5 ;  /* 0x0000b400bb067a23 */ /* 0x002fe20000010805 */
[----:B--2---:R-:W-:Y:S01]  /*123f0*/  F2FP.BF16.PACK_AB R11, R76, R216 ;  /* 0x000000d84c0b723e */ /* 0x004fe200000010ff */
[----:B------:R-:W-:-:S04]  /*12400*/  IMAD.MOV.U32 R187, RZ, RZ, R51 ;  /* 0x000000ffffbb7224 */ /* 0x000fc800078e0033 */
[----:B------:R1:W-:Y:S01]  /*12410*/  MUFU.EX2 R78, R6 ;  /* 0x00000006004e7308 */ /* 0x0003e20000000800 */
[----:B------:R-:W-:Y:S01]  /*12420*/  LDSM.16.MT88.4 R48, [R204+0x2000] ;  /* 0x00200000cc30783b */ /* 0x000fe20000004200 */
[C---:B------:R-:W-:Y:S08]  /*12430*/  HMMA.16816.F32.BF16 R20, R8.reuse, R96, R20 ;  /* 0x000000600814723c */ /* 0x040ff00000041814 */
[----:B------:R-:W-:Y:S01]  /*12440*/  HMMA.16816.F32.BF16 R36, R8, R98, R36 ;  /* 0x000000620824723c */ /* 0x000fe20000041824 */
[----:B------:R-:W2:Y:S01]  /*12450*/  LDSM.16.MT88.4 R96, [R201+0x2000] ;  /* 0x00200000c960783b */ /* 0x000ea20000004200 */
[----:B-1----:R-:W-:-:S03]  /*12460*/  FFMA.FTZ R6, R186, c[0x0][0x2d0], -R5 ;  /* 0x0000b400ba067a23 */ /* 0x002fc60000010805 */
[----:B------:R-:W3:Y:S01]  /*12470*/  LDL.LU R186, [R1+0x4] ;  /* 0x0000040001ba7983 */ /* 0x000ee20000300800 */
[----:B------:R1:W-:Y:S02]  /*12480*/  MUFU.EX2 R79, R6 ;  /* 0x00000006004f7308 */ /* 0x0003e40000000800 */
[C---:B------:R-:W-:Y:S08]  /*12490*/  HMMA.16816.F32.BF16 R16, R8.reuse, R88, R16 ;  /* 0x000000580810723c */ /* 0x040ff00000041810 */
[----:B------:R-:W-:Y:S01]  /*124a0*/  HMMA.16816.F32.BF16 R124, R8, R92, R12 ;  /* 0x0000005c087c723c */ /* 0x000fe2000004180c */
[----:B-1----:R-:W-:-:S02]  /*124b0*/  FFMA.FTZ R6, R185, c[0x0][0x2d0], -R5 ;  /* 0x0000b400b9067a23 */ /* 0x002fc40000010805 */
[----:B------:R-:W-:-:S04]  /*124c0*/  FFMA.FTZ R5, R184, c[0x0][0x2d0], -R5 ;  /* 0x0000b400b8057a23 */ /* 0x000fc80000010805 */
[----:B------:R1:W-:Y:S01]  /*124d0*/  MUFU.EX2 R77, R5 ;  /* 0x00000005004d7308 */ /* 0x0003e20000000800 */
[----:B------:R-:W-:Y:S02]  /*124e0*/  IMAD.MOV.U32 R184, RZ, RZ, R68 ;  /* 0x000000ffffb87224 */ /* 0x000fe400078e0044 */
[----:B-1----:R-:W-:-:S05]  /*124f0*/  FFMA.FTZ R5, R151, c[0x0][0x2d0], -R4 ;  /* 0x0000b40097057a23 */ /* 0x002fca0000010804 */
[----:B------:R1:W-:Y:S01]  /*12500*/  MUFU.EX2 R68, R5 ;  /* 0x0000000500447308 */ /* 0x0003e20000000800 */
[----:B------:R-:W-:Y:S02]  /*12510*/  IMAD.MOV.U32 R185, RZ, RZ, R66 ;  /* 0x000000ffffb97224 */ /* 0x000fe400078e0042 */
[----:B-1----:R-:W-:-:S05]  /*12520*/  FFMA.FTZ R5, R150, c[0x0][0x2d0], -R4 ;  /* 0x0000b40096057a23 */ /* 0x002fca0000010804 */
[----:B------:R1:W4:Y:S02]  /*12530*/  MUFU.EX2 R69, R5 ;  /* 0x0000000500457308 */ /* 0x0003240000000800 */
[--C-:B-1----:R-:W-:Y:S02]  /*12540*/  FFMA.FTZ R5, R149, c[0x0][0x2d0], -R4.reuse ;  /* 0x0000b40095057a23 */ /* 0x102fe40000010804 */
[----:B------:R-:W-:-:S04]  /*12550*/  FFMA.FTZ R4, R130, c[0x0][0x2d0], -R4 ;  /* 0x0000b40082047a23 */ /* 0x000fc80000010804 */
[----:B------:R1:W-:Y:S02]  /*12560*/  MUFU.EX2 R67, R4 ;  /* 0x0000000400437308 */ /* 0x0003e40000000800 */
[----:B-1----:R-:W-:-:S06]  /*12570*/  FFMA.FTZ R4, R129, c[0x0][0x2d0], -R2 ;  /* 0x0000b40081047a23 */ /* 0x002fcc0000010802 */
[----:B------:R1:W-:Y:S02]  /*12580*/  MUFU.EX2 R66, R4 ;  /* 0x0000000400427308 */ /* 0x0003e40000000800 */
[----:B-1----:R-:W-:-:S06]  /*12590*/  FFMA.FTZ R4, R131, c[0x0][0x2d0], -R2 ;  /* 0x0000b40083047a23 */ /* 0x002fcc0000010802 */
[----:B------:R1:W-:Y:S02]  /*125a0*/  MUFU.EX2 R65, R4 ;  /* 0x0000000400417308 */ /* 0x0003e40000000800 */
[----:B-1----:R-:W-:-:S06]  /*125b0*/  FFMA.FTZ R4, R183, c[0x0][0x2d0], -R2 ;  /* 0x0000b400b7047a23 */ /* 0x002fcc0000010802 */
[----:B------:R1:W-:Y:S02]  /*125c0*/  MUFU.EX2 R62, R4 ;  /* 0x00000004003e7308 */ /* 0x0003e40000000800 */
[----:B-1----:R-:W-:-:S06]  /*125d0*/  FFMA.FTZ R4, R182, c[0x0][0x2d0], -R2 ;  /* 0x0000b400b6047a23 */ /* 0x002fcc0000010802 */
[----:B------:R1:W-:Y:S02]  /*125e0*/  MUFU.EX2 R63, R4 ;  /* 0x00000004003f7308 */ /* 0x0003e40000000800 */
[----:B-1----:R-:W-:Y:S02]  /*125f0*/  FFMA.FTZ R4, R128, c[0x0][0x2d0], -R0 ;  /* 0x0000b40080047a23 */ /* 0x002fe40000010800 */
[----:B------:R-:W1:Y:S04]  /*12600*/  LDSM.16.MT88.4 R128, [R202+0x2000] ;  /* 0x00200000ca80783b */ /* 0x000e680000004200 */
[----:B------:R-:W5:Y:S08]  /*12610*/  MUFU.EX2 R80, R6 ;  /* 0x0000000600507308 */ /* 0x000f700000000800 */
[----:B------:R-:W2:Y:S01]  /*12620*/  MUFU.EX2 R73, R5 ;  /* 0x0000000500497308 */ /* 0x000ea20000000800 */
[----:B----4-:R-:W-:Y:S01]  /*12630*/  F2FP.BF16.PACK_AB R149, R69, R68 ;  /* 0x000000444595723e */ /* 0x010fe200000010ff */
[C---:B------:R-:W-:Y:S06]  /*12640*/  HMMA.16816.F32.BF16 R24, R8.reuse, R100, R24 ;  /* 0x000000640818723c */ /* 0x040fec0000041818 */
[----:B------:R4:W-:Y:S01]  /*12650*/  MUFU.EX2 R60, R4 ;  /* 0x00000004003c7308 */ /* 0x0009e20000000800 */
[----:B-----5:R-:W-:Y:S01]  /*12660*/  F2FP.BF16.PACK_AB R150, R77, R80 ;  /* 0x000000504d96723e */ /* 0x020fe200000010ff */
[----:B------:R-:W-:Y:S01]  /*12670*/  HMMA.16816.F32.BF16 R28, R8, R90, R28 ;  /* 0x0000005a081c723c */ /* 0x000fe2000004181c */
[----:B--2---:R-:W-:-:S07]  /*12680*/  F2FP.BF16.PACK_AB R151, R67, R73 ;  /* 0x000000494397723e */ /* 0x004fce00000010ff */
[----:B------:R-:W-:Y:S01]  /*12690*/  HMMA.16816.F32.BF16 R32, R8, R94, R32 ;  /* 0x0000005e0820723c */ /* 0x000fe20000041820 */
[----:B----4-:R-:W-:Y:S01]  /*126a0*/  FFMA.FTZ R4, R148, c[0x0][0x2d0], -R0 ;  /* 0x0000b40094047a23 */ /* 0x010fe20000010800 */
[----:B------:R-:W-:-:S06]  /*126b0*/  F2FP.BF16.PACK_AB R148, R79, R78 ;  /* 0x0000004e4f94723e */ /* 0x000fcc00000010ff */
[----:B------:R-:W-:Y:S01]  /*126c0*/  HMMA.16816.F32.BF16 R40, R8, R102, R40 ;  /* 0x000000660828723c */ /* 0x000fe20000041828 */
[----:B------:R2:W4:Y:S06]  /*126d0*/  MUFU.EX2 R61, R4 ;  /* 0x00000004003d7308 */ /* 0x00052c0000000800 */
[----:B------:R-:W-:Y:S01]  /*126e0*/  FFMA.FTZ R8, R197, c[0x0][0x2d0], -R2 ;  /* 0x0000b400c5087a23 */ /* 0x000fe20000010802 */
[C---:B------:R-:W-:Y:S08]  /*126f0*/  HMMA.16816.F32.BF16 R88, R148.reuse, R96, R56 ;  /* 0x000000609458723c */ /* 0x040ff00000041838 */
[----:B------:R-:W-:Y:S01]  /*12700*/  HMMA.16816.F32.BF16 R100, R148, R98, R52 ;  /* 0x000000629464723c */ /* 0x000fe20000041834 */
[----:B--2---:R-:W-:-:S04]  /*12710*/  FFMA.FTZ R4, R180, c[0x0][0x2d0], -R0 ;  /* 0x0000b400b4047a23 */ /* 0x004fc80000010800 */
[----:B------:R2:W-:Y:S03]  /*12720*/  MUFU.EX2 R56, R4 ;  /* 0x0000000400387308 */ /* 0x0005e60000000800 */
[C---:B------:R-:W-:Y:S08]  /*12730*/  HMMA.16816.F32.BF16 R104, R148.reuse, R112, R104 ;  /* 0x000000709468723c */ /* 0x040ff00000041868 */
[C---:B------:R-:W-:Y:S08]  /*12740*/  HMMA.16816.F32.BF16 R116, R148.reuse, R114, R116 ;  /* 0x000000729474723c */ /* 0x040ff00000041874 */
[----:B-1----:R-:W-:Y:S01]  /*12750*/  HMMA.16816.F32.BF16 R120, R148, R128, R120 ;  /* 0x000000809478723c */ /* 0x002fe20000041878 */
[----:B--2---:R-:W-:-:S07]  /*12760*/  FFMA.FTZ R4, R181, c[0x0][0x2d0], -R0 ;  /* 0x0000b400b5047a23 */ /* 0x004fce0000010800 */
[C---:B------:R-:W-:Y:S01]  /*12770*/  HMMA.16816.F32.BF16 R132, R148.reuse, R130, R132 ;  /* 0x000000829484723c */ /* 0x040fe20000041884 */
[----:B------:R-:W1:Y:S07]  /*12780*/  MUFU.EX2 R52, R4 ;  /* 0x0000000400347308 */ /* 0x000e6e0000000800 */
[C---:B------:R-:W-:Y:S08]  /*12790*/  HMMA.16816.F32.BF16 R136, R148.reuse, R48, R136 ;  /* 0x000000309488723c */ /* 0x040ff00000041888 */
[----:B------:R-:W-:Y:S01]  /*127a0*/  HMMA.16816.F32.BF16 R148, R148, R50, R44 ;  /* 0x000000329494723c */ /* 0x000fe2000004182c */
[----:B------:R2:W-:Y:S02]  /*127b0*/  MUFU.EX2 R45, R8 ;  /* 0x00000008002d7308 */ /* 0x0005e40000000800 */
[----:B--2---:R-:W-:-:S06]  /*127c0*/  FFMA.FTZ R8, R196, c[0x0][0x2d0], -R2 ;  /* 0x0000b400c4087a23 */ /* 0x004fcc0000010802 */
[----:B------:R2:W5:Y:S01]  /*127d0*/  MUFU.EX2 R46, R8 ;  /* 0x00000008002e7308 */ /* 0x0005620000000800 */
[----:B------:R-:W-:Y:S02]  /*127e0*/  IMAD.MOV.U32 R82, RZ, RZ, R7 ;  /* 0x000000ffff527224 */ /* 0x000fe400078e0007 */
[----:B--2---:R-:W-:-:S05]  /*127f0*/  FFMA.FTZ R8, R195, c[0x0][0x2d0], -R2 ;  /* 0x0000b400c3087a23 */ /* 0x004fca0000010802 */
[----:B------:R2:W-:Y:S01]  /*12800*/  MUFU.EX2 R47, R8 ;  /* 0x00000008002f7308 */ /* 0x0005e20000000800 */
[----:B------:R-:W-:Y:S02]  /*12810*/  F2FP.BF16.PACK_AB R4, R65, R66 ;  /* 0x000000424104723e */ /* 0x000fe400000010ff */
[----:B------:R-:W-:Y:S02]  /*12820*/  F2FP.BF16.PACK_AB R6, R63, R62 ;  /* 0x0000003e3f06723e */ /* 0x000fe400000010ff */
[----:B----4-:R-:W-:Y:S01]  /*12830*/  F2FP.BF16.PACK_AB R5, R61, R60 ;  /* 0x0000003c3d05723e */ /* 0x010fe200000010ff */
[----:B--2---:R-:W-:-:S04]  /*12840*/  FFMA.FTZ R8, R194, c[0x0][0x2d0], -R2 ;  /* 0x0000b400c2087a23 */ /* 0x004fc80000010802 */
[----:B------:R2:W4:Y:S01]  /*12850*/  MUFU.EX2 R53, R8 ;  /* 0x0000000800357308 */ /* 0x0005220000000800 */
[----:B-1----:R-:W-:Y:S01]  /*12860*/  F2FP.BF16.PACK_AB R7, R52, R56 ;  /* 0x000000383407723e */ /* 0x002fe200000010ff */
[----:B--2---:R-:W-:-:S06]  /*12870*/  FFMA.FTZ R8, R193, c[0x0][0x2d0], -R2 ;  /* 0x0000b400c1087a23 */ /* 0x004fcc0000010802 */
[----:B------:R1:W-:Y:S01]  /*12880*/  MUFU.EX2 R54, R8 ;  /* 0x0000000800367308 */ /* 0x0003e20000000800 */
[----:B------:R-:W-:Y:S01]  /*12890*/  HMMA.16816.F32.BF16 R108, R4, R164, R16 ;  /* 0x000000a4046c723c */ /* 0x000fe20000041810 */
[----:B-1----:R-:W-:-:S06]  /*128a0*/  FFMA.FTZ R8, R192, c[0x0][0x2d0], -R2 ;  /* 0x0000b400c0087a23 */ /* 0x002fcc0000010802 */
[----:B------:R1:W-:Y:S01]  /*128b0*/  MUFU.EX2 R55, R8 ;  /* 0x0000000800377308 */ /* 0x0003e20000000800 */
[----:B------:R-:W-:Y:S01]  /*128c0*/  HMMA.16816.F32.BF16 R16, R4, R166, R28 ;  /* 0x000000a60410723c */ /* 0x000fe2000004181c */
[----:B-1----:R-:W-:-:S06]  /*128d0*/  FFMA.FTZ R8, R189, c[0x0][0x2d0], -R0 ;  /* 0x0000b400bd087a23 */ /* 0x002fcc0000010800 */
[----:B------:R1:W-:Y:S02]  /*128e0*/  MUFU.EX2 R28, R8 ;  /* 0x00000008001c7308 */ /* 0x0003e40000000800 */
[----:B-1----:R-:W-:-:S06]  /*128f0*/  FFMA.FTZ R8, R188, c[0x0][0x2d0], -R0 ;  /* 0x0000b400bc087a23 */ /* 0x002fcc0000010800 */
[----:B------:R1:W2:Y:S01]  /*12900*/  MUFU.EX2 R29, R8 ;  /* 0x00000008001d7308 */ /* 0x0002a20000000800 */
[----:B------:R-:W-:Y:S01]  /*12910*/  HMMA.16816.F32.BF16 R92, R4, R160, R20 ;  /* 0x000000a0045c723c */ /* 0x000fe20000041814 */
[----:B-1----:R-:W-:-:S06]  /*12920*/  FFMA.FTZ R8, R190, c[0x0][0x2d0], -R0 ;  /* 0x0000b400be087a23 */ /* 0x002fcc0000010800 */
[----:B------:R1:W-:Y:S01]  /*12930*/  MUFU.EX2 R31, R8 ;  /* 0x00000008001f7308 */ /* 0x0003e20000000800 */
[----:B------:R-:W-:Y:S01]  /*12940*/  HMMA.16816.F32.BF16 R12, R4, R162, R36 ;  /* 0x000000a2040c723c */ /* 0x000fe20000041824 */
[----:B------:R-:W-:Y:S02]  /*12950*/  IMAD.MOV.U32 R183, RZ, RZ, c[0x0][0x2c4] ;  /* 0x0000b100ffb77624 */ /* 0x000fe400078e00ff */
[----:B-1----:R-:W-:-:S04]  /*12960*/  FFMA.FTZ R8, R191, c[0x0][0x2d0], -R0 ;  /* 0x0000b400bf087a23 */ /* 0x002fc80000010800 */
[----:B------:R1:W1:Y:S01]  /*12970*/  MUFU.EX2 R30, R8 ;  /* 0x00000008001e7308 */ /* 0x0002620000000800 */
[----:B------:R-:W-:Y:S01]  /*12980*/  HMMA.16816.F32.BF16 R124, R4, R168, R124 ;  /* 0x000000a8047c723c */ /* 0x000fe2000004187c */
[----:B------:R-:W-:-:S07]  /*12990*/  ISETP.NE.AND P6, PT, R183, 0x1, PT ;  /* 0x00000001b700780c */ /* 0x000fce0003fc5270 */
[----:B------:R-:W-:Y:S01]  /*129a0*/  HMMA.16816.F32.BF16 R32, R4, R170, R32 ;  /* 0x000000aa0420723c */ /* 0x000fe20000041820 */
[----:B-1----:R-:W-:-:S07]  /*129b0*/  FFMA.FTZ R8, R199, c[0x0][0x2d0], -R2 ;  /* 0x0000b400c7087a23 */ /* 0x002fce0000010802 */
[C---:B------:R-:W-:Y:S01]  /*129c0*/  HMMA.16816.F32.BF16 R20, R4.reuse, R172, R24 ;  /* 0x000000ac0414723c */ /* 0x040fe20000041818 */
[----:B------:R-:W-:Y:S01]  /*129d0*/  FFMA.FTZ R2, R198, c[0x0][0x2d0], -R2 ;  /* 0x0000b400c6027a23 */ /* 0x000fe20000010802 */
[----:B------:R1:W-:Y:S06]  /*129e0*/  MUFU.EX2 R44, R8 ;  /* 0x00000008002c7308 */ /* 0x0003ec0000000800 */
[----:B-1----:R-:W-:Y:S02]  /*129f0*/  HMMA.16816.F32.BF16 R8, R4, R174, R40 ;  /* 0x000000ae0408723c */ /* 0x002fe40000041828 */
[----:B------:R1:W-:Y:S02]  /*12a00*/  MUFU.EX2 R40, R2 ;  /* 0x0000000200287308 */ /* 0x0003e40000000800 */
[----:B-1----:R-:W-:-:S06]  /*12a10*/  FFMA.FTZ R2, R176, c[0x0][0x2d0], -R0 ;  /* 0x0000b400b0027a23 */ /* 0x002fcc0000010800 */
[----:B------:R1:W1:Y:S01]  /*12a20*/  MUFU.EX2 R27, R2 ;  /* 0x00000002001b7308 */ /* 0x0002620000000800 */
[----:B-----5:R-:W-:Y:S02]  /*12a30*/  F2FP.BF16.PACK_AB R4, R46, R45 ;  /* 0x0000002d2e04723e */ /* 0x020fe400000010ff */
[----:B----4-:R-:W-:Y:S02]  /*12a40*/  F2FP.BF16.PACK_AB R6, R53, R47 ;  /* 0x0000002f3506723e */ /* 0x010fe400000010ff */
[----:B--2---:R-:W-:Y:S02]  /*12a50*/  F2FP.BF16.PACK_AB R5, R29, R28 ;  /* 0x0000001c1d05723e */ /* 0x004fe400000010ff */
[----:B------:R-:W-:Y:S01]  /*12a60*/  F2FP.BF16.PACK_AB R7, R30, R31 ;  /* 0x0000001f1e07723e */ /* 0x000fe200000010ff */
[----:B-1----:R-:W-:-:S04]  /*12a70*/  FFMA.FTZ R2, R179, c[0x0][0x2d0], -R0 ;  /* 0x0000b400b3027a23 */ /* 0x002fc80000010800 */
[----:B------:R1:W2:Y:S02]  /*12a80*/  MUFU.EX2 R26, R2 ;  /* 0x00000002001a7308 */ /* 0x0002a40000000800 */
[----:B------:R-:W-:Y:S01]  /*12a90*/  HMMA.16816.F32.BF16 R92, R4, R156, R92 ;  /* 0x0000009c045c723c */ /* 0x000fe2000004185c */
[--C-:B-1----:R-:W-:Y:S02]  /*12aa0*/  FFMA.FTZ R2, R178, c[0x0][0x2d0], -R0.reuse ;  /* 0x0000b400b2027a23 */ /* 0x102fe40000010800 */
[----:B------:R-:W-:-:S03]  /*12ab0*/  FFMA.FTZ R0, R177, c[0x0][0x2d0], -R0 ;  /* 0x0000b400b1007a23 */ /* 0x000fc60000010800 */
[----:B------:R1:W4:Y:S02]  /*12ac0*/  MUFU.EX2 R25, R2 ;  /* 0x0000000200197308 */ /* 0x0003240000000800 */
[C---:B------:R-:W-:Y:S06]  /*12ad0*/  HMMA.16816.F32.BF16 R12, R4.reuse, R158, R12 ;  /* 0x0000009e040c723c */ /* 0x040fec000004180c */
[----:B------:R5:W2:Y:S02]  /*12ae0*/  MUFU.EX2 R24, R0 ;  /* 0x0000000000187308 */ /* 0x000aa40000000800 */
[----:B------:R-:W-:Y:S01]  /*12af0*/  HMMA.16816.F32.BF16 R108, R4, R152, R108 ;  /* 0x00000098046c723c */ /* 0x000fe2000004186c */
[----:B-1----:R-:W-:-:S07]  /*12b00*/  @P6 IMAD.HI.U32 R2, R184, c[0x0][0x2c8], RZ ;  /* 0x0000b200b8026a27 */ /* 0x002fce00078e00ff */
[----:B------:R-:W-:Y:S01]  /*12b10*/  HMMA.16816.F32.BF16 R16, R4, R154, R16 ;  /* 0x0000009a0410723c */ /* 0x000fe20000041810 */
[----:B-----5:R-:W-:-:S07]  /*12b20*/  IMAD.MOV.U32 R0, RZ, RZ, R184 ;  /* 0x000000ffff007224 */ /* 0x020fce00078e00b8 */
[----:B------:R-:W-:Y:S01]  /*12b30*/  HMMA.16816.F32.BF16 R124, R4, R144, R124 ;  /* 0x00000090047c723c */ /* 0x000fe2000004187c */
[----:B------:R-:W-:-:S07]  /*12b40*/  @P6 SHF.R.U32.HI R0, RZ, c[0x0][0x2cc], R2 ;  /* 0x0000b300ff006a19 */ /* 0x000fce0000011602 */
[----:B------:R-:W-:Y:S01]  /*12b50*/  HMMA.16816.F32.BF16 R32, R4, R146, R32 ;  /* 0x000000920420723c */ /* 0x000fe20000041820 */
[----:B---3--:R-:W-:-:S07]  /*12b60*/  IMAD.IADD R2, R186, 0x1, R0 ;  /* 0x00000001ba027824 */ /* 0x008fce00078e0200 */
[----:B------:R-:W-:Y:S01]  /*12b70*/  HMMA.16816.F32.BF16 R20, R4, R140, R20 ;  /* 0x0000008c0414723c */ /* 0x000fe20000041814 */
[----:B------:R-:W-:-:S07]  /*12b80*/  FADD.FTZ R0, R64, R218 ;  /* 0x000000da40007221 */ /* 0x000fce0000010000 */
[----:B------:R-:W-:Y:S07]  /*12b90*/  HMMA.16816.F32.BF16 R36, R4, R142, R8 ;  /* 0x0000008e0424723c */ /* 0x000fee0000041808 */
        /* <DEDUP_REMOVED lines=66> */
[----:B--2---:R-:W-:Y:S02]  /*12fc0*/  FADD.FTZ R5, R26, R4 ;  /* 0x000000041a057221 */ /* 0x004fe40000010000 */
[----:B------:R-:W-:Y:S02]  /*12fd0*/  FADD.FTZ R4, R80, R0 ;  /* 0x0000000050047221 */ /* 0x000fe40000010000 */
[----:B------:R-:W-:-:S02]  /*12fe0*/  FADD.FTZ R0, R73, R6 ;  /* 0x0000000649007221 */ /* 0x000fc40000010000 */
[----:B------:R-:W-:Y:S02]  /*12ff0*/  FADD.FTZ R6, R44, R7 ;  /* 0x000000072c067221 */ /* 0x000fe40000010000 */
[----:B------:R-:W-:Y:S02]  /*13000*/  FADD.FTZ R7, R77, R4 ;  /* 0x000000044d077221 */ /* 0x000fe40000010000 */
[----:B------:R-:W-:Y:S02]  /*13010*/  FADD.FTZ R0, R67, R0 ;  /* 0x0000000043007221 */ /* 0x000fe40000010000 */
[----:B----4-:R-:W-:Y:S01]  /*13020*/  FADD.FTZ R5, R25, R5 ;  /* 0x0000000519057221 */ /* 0x010fe20000010000 */
[----:B------:R-:W-:Y:S01]  /*13030*/  STL [R1+0x10], R7 ;  /* 0x0000100701007387 */ /* 0x000fe20000100800 */
[----:B------:R-:W-:-:S03]  /*13040*/  FADD.FTZ R4, R40, R6 ;  /* 0x0000000628047221 */ /* 0x000fc60000010000 */
[----:B------:R1:W-:Y:S01]  /*13050*/  STL [R1+0xc], R0 ;  /* 0x00000c0001007387 */ /* 0x0003e20000100800 */
[----:B------:R-:W-:-:S03]  /*13060*/  IMAD.MOV.U32 R81, RZ, RZ, c[0x0][0x32c] ;  /* 0x0000cb00ff517624 */ /* 0x000fc600078e00ff */
[----:B------:R2:W-:Y:S02]  /*13070*/  STL [R1+0x14], R4 ;  /* 0x0000140401007387 */ /* 0x0005e40000100800 */
[----:B------:R-:W-:Y:S02]  /*13080*/  ISETP.GE.AND P6, PT, R81, 0x1, PT ;  /* 0x000000015100780c */ /* 0x000fe40003fc6270 */
[----:B------:R-:W-:Y:S02]  /*13090*/  F2FP.BF16.PACK_AB R144, R55, R54 ;  /* 0x000000363790723e */ /* 0x000fe400000010ff */
[----:B------:R-:W-:Y:S02]  /*130a0*/  F2FP.BF16.PACK_AB R146, R40, R44 ;  /* 0x0000002c2892723e */ /* 0x000fe400000010ff */
[----:B------:R-:W-:Y:S01]  /*130b0*/  F2FP.BF16.PACK_AB R145, R26, R27 ;  /* 0x0000001b1a91723e */ /* 0x000fe200000010ff */
[----:B-1----:R-:W-:-:S05]  /*130c0*/  FADD.FTZ R0, R24, R5 ;  /* 0x0000000518007221 */ /* 0x002fca0000010000 */
[----:B------:R1:W-:Y:S01]  /*130d0*/  STL [R1+0x18], R0 ;  /* 0x0000180001007387 */ /* 0x0003e20000100800 */
[----:B------:R-:W-:Y:S02]  /*130e0*/  F2FP.BF16.PACK_AB R147, R24, R25 ;  /* 0x000000191893723e */ /* 0x000fe400000010ff */
[----:B------:R-:W-:-:S05]  /*130f0*/  IADD3 R216, R229, -0x2, RZ ;  /* 0xfffffffee5d87810 */ /* 0x000fca0007ffe0ff */
[----:B------:R-:W-:Y:S01]  /*13100*/  HMMA.16816.F32.BF16 R92, R144, R96, R92 ;  /* 0x00000060905c723c */ /* 0x000fe2000004185c */
[----:B--2---:R-:W-:-:S07]  /*13110*/  IADD3 R4, R2, c[0x0][0x328], RZ ;  /* 0x0000ca0002047a10 */ /* 0x004fce0007ffe0ff */
[C---:B------:R-:W-:Y:S08]  /*13120*/  HMMA.16816.F32.BF16 R108, R144.reuse, R112, R108 ;  /* 0x00000070906c723c */ /* 0x040ff0000004186c */
[C---:B------:R-:W-:Y:S08]  /*13130*/  HMMA.16816.F32.BF16 R124, R144.reuse, R128, R124 ;  /* 0x00000080907c723c */ /* 0x040ff0000004187c */
[C---:B------:R-:W-:Y:S08]  /*13140*/  HMMA.16816.F32.BF16 R96, R144.reuse, R98, R12 ;  /* 0x000000629060723c */ /* 0x040ff0000004180c */
[C---:B------:R-:W-:Y:S08]  /*13150*/  HMMA.16816.F32.BF16 R112, R144.reuse, R114, R16 ;  /* 0x000000729070723c */ /* 0x040ff00000041810 */
[C---:B------:R-:W-:Y:S08]  /*13160*/  HMMA.16816.F32.BF16 R128, R144.reuse, R130, R32 ;  /* 0x000000829080723c */ /* 0x040ff00000041820 */
[C---:B------:R-:W-:Y:S08]  /*13170*/  HMMA.16816.F32.BF16 R140, R144.reuse, R48, R20 ;  /* 0x00000030908c723c */ /* 0x040ff00000041814 */
[----:B------:R-:W-:Y:S01]  /*13180*/  HMMA.16816.F32.BF16 R144, R144, R50, R36 ;  /* 0x000000329090723c */ /* 0x000fe20000041824 */
[----:B------:R-:W-:Y:S07]  /*13190*/  @!P6 BRA `(.L_x_933) ;  /* 0x000001100000e947 */ /* 0x000fee0003800000 */
[C---:B-1----:R-:W-:Y:S01]  /*131a0*/  ISETP.GT.AND P0, PT, R2.reuse, RZ, PT ;  /* 0x000000ff0200720c */ /* 0x042fe20003f04270 */
        /* <DEDUP_REMOVED lines=10> */
.L_x_935:
[----:B------:R-:W-:-:S13]  /*13250*/  ISETP.NE.AND P0, PT, R5, 0x1, PT ;  /* 0x000000010500780c */ /* 0x000fda0003f05270 */
[----:B------:R-:W-:-:S05]  /*13260*/  @P0 IMAD.HI.U32 R2, R0, c[0x0][0x330], RZ ;  /* 0x0000cc0000020a27 */ /* 0x000fca00078e00ff */
[----:B------:R-:W-:Y:S02]  /*13270*/  @P0 SHF.R.U32.HI R0, RZ, c[0x0][0x334], R2 ;  /* 0x0000cd00ff000a19 */ /* 0x000fe40000011602 */
.L_x_936:
[----:B------:R-:W-:Y:S05]  /*13280*/  BSYNC B0 ;  /* 0x0000000000007941 */ /* 0x000fea0003800000 */
.L_x_934:
[----:B------:R-:W-:-:S05]  /*13290*/  IMAD R0, R0, R5, c[0x0][0x32c] ;  /* 0x0000cb0000007624 */ /* 0x000fca00078e0205 */
[----:B------:R-:W-:-:S04]  /*132a0*/  IMNMX R4, R4, R0, PT ;  /* 0x0000000004047217 */ /* 0x000fc80003800200 */
.L_x_933:
[----:B-1----:R-:W2:Y:S01]  /*132b0*/  LDL R5, [R1+0x8] ;  /* 0x0000080001057983 */ /* 0x002ea20000100800 */
[----:B------:R-:W-:-:S05]  /*132c0*/  IMAD.HI R0, R4, 0x66666667, RZ ;  /* 0x6666666704007827 */ /* 0x000fca00078e02ff */
[----:B------:R-:W-:-:S04]  /*132d0*/  SHF.R.U32.HI R2, RZ, 0x1f, R0 ;  /* 0x0000001fff027819 */ /* 0x000fc80000011600 */
[----:B------:R-:W-:-:S04]  /*132e0*/  LEA.HI.SX32 R0, R0, R2, 0x1b ;  /* 0x0000000200007211 */ /* 0x000fc800078fdaff */
[----:B--2---:R-:W-:-:S04]  /*132f0*/  IMNMX R5, R5, R0, !PT ;  /* 0x0000000005057217 */ /* 0x004fc80007800200 */
[----:B------:R-:W-:Y:S01]  /*13300*/  ISETP.GE.AND P0, PT, R216, R5, PT ;  /* 0x00000005d800720c */ /* 0x000fe20003f06270 */
[----:B------:R1:W-:-:S12]  /*13310*/  STL [R1], R5 ;  /* 0x0000000501007387 */ /* 0x0003d80000100800 */
[----:B------:R-:W-:Y:S05]  /*13320*/  @!P0 BRA `(.L_x_937) ;  /* 0x0000575000008947 */ /* 0x000fea0003800000 */
[----:B------:R-:W-:Y:S01]  /*13330*/  IMAD.MOV.U32 R85, RZ, RZ, R71 ;  /* 0x000000ffff557224 */ /* 0x000fe200078e0047 */
[----:B------:R-:W-:Y:S01]  /*13340*/  MOV R87, R3 ;  /* 0x0000000300577202 */ /* 0x000fe20000000f00 */
[----:B------:R-:W-:Y:S01]  /*13350*/  IMAD.MOV.U32 R84, RZ, RZ, R72 ;  /* 0x000000ffff547224 */ /* 0x000fe200078e0048 */
[----:B------:R-:W-:Y:S02]  /*13360*/  MOV R86, R70 ;  /* 0x0000004600567202 */ /* 0x000fe40000000f00 */
.L_x_954:
[----:B------:R-:W2:Y:S01]  /*13370*/  LDL R232, [R1+0x8] ;  /* 0x0000080001e87983 */ /* 0x000ea20000100800 */
[----:B------:R-:W-:Y:S04]  /*13380*/  DEPBAR.LE SB0, 0x0 ;  /* 0x000080000000791a */ /* 0x000fe80000000000 */
[----:B------:R-:W2:Y:S01]  /*13390*/  LDL R174, [R1+0x40] ;  /* 0x0000400001ae7983 */ /* 0x000ea20000100800 */
[----:B------:R-:W-:Y:S01]  /*133a0*/  WARPSYNC 0xffffffff ;  /* 0xffffffff00007948 */ /* 0x000fe20003800000 */
[----:B------:R-:W-:Y:S02]  /*133b0*/  ULDC UR4, c[0x0][0x324] ;  /* 0x0000c90000047ab9 */ /* 0x000fe40000000800 */
[----:B------:R-:W2:Y:S01]  /*133c0*/  LDL.64 R172, [R1+0x30] ;  /* 0x0000300001ac7983 */ /* 0x000ea20000100a00 */
[----:B------:R-:W-:Y:S05]  /*133d0*/  ULOP3.LUT UR4, URZ, UR4, URZ, 0x33, !UPT ;  /* 0x000000043f047292 */ /* 0x000fea000f8e333f */
[----:B------:R-:W-:Y:S08]  /*133e0*/  BAR.SYNC.DEFER_BLOCKING 0x0 ;  /* 0x0000000000007b1d */ /* 0x000ff00000010000 */
[----:B------:R-:W-:Y:S08]  /*133f0*/  LDSM.16.M88.4 R80, [R207] ;  /* 0x00000000cf50783b */ /* 0x000ff00000000200 */
[----:B------:R-:W4:Y:S08]  /*13400*/  LDSM.16.M88.4 R16, [R200] ;  /* 0x00000000c810783b */ /* 0x000f300000000200 */
        /* <DEDUP_REMOVED lines=37> */
[----:B------:R-:W-:Y:S01]  /*13660*/  @!P0 SHF.R.S32.HI R0, RZ, 0x1f, R216 ;  /* 0x0000001fff008819 */ /* 0x000fe200000114d8 */
[----:B------:R-:W-:Y:S01]  /*13670*/  @!P0 IMAD.WIDE.U32 R2, R216, c[0x0][0x208], RZ ;  /* 0x00008200d8028a25 */ /* 0x000fe200078e00ff */
[----:B------:R-:W-:Y:S02]  /*13680*/  @!P0 MOV R173, R174 ;  /* 0x000000ae00ad8202 */ /* 0x000fe40000000f00 */
[-C--:B------:R-:W-:Y:S01]  /*13690*/  HMMA.16816.F32.BF16 R12, R164, R162.reuse, R12 ;  /* 0x000000a2a40c723c */ /* 0x080fe2000004180c */
[----:B------:R-:W-:Y:S03]  /*136a0*/  @!P0 MOV R174, c[0x0][0x208] ;  /* 0x0000820000ae8a02 */ /* 0x000fe60000000f00 */
[----:B------:R-:W-:Y:S02]  /*136b0*/  @!P0 IMAD R0, R0, c[0x0][0x208], RZ ;  /* 0x0000820000008a24 */ /* 0x000fe400078e02ff */
[----:B------:R-:W-:Y:S02]  /*136c0*/  @!P0 IMAD.WIDE.U32 R172, R2, 0x50, R172 ;  /* 0x0000005002ac8825 */ /* 0x000fe400078e00ac */
[C---:B------:R-:W-:Y:S01]  /*136d0*/  HMMA.16816.F32.BF16 R16, R156.reuse, R162, R16 ;  /* 0x000000a29c10723c */ /* 0x040fe20000041810 */
[----:B------:R-:W2:Y:S03]  /*136e0*/  LDSM.16.M88.4 R160, [R213] ;  /* 0x00000000d5a0783b */ /* 0x000ea60000000200 */
[----:B------:R-:W-:Y:S01]  /*136f0*/  @!P0 IMAD R0, R216, c[0x0][0x20c], R0 ;  /* 0x00008300d8008a24 */ /* 0x000fe200078e0200 */
[----:B------:R-:W-:Y:S03]  /*13700*/  @!P0 LEA R2, P1, R172, c[0x0][0x1f8], 0x1 ;  /* 0x00007e00ac028a11 */ /* 0x000fe600078208ff */
[-C--:B------:R-:W-:Y:S04]  /*13710*/  HMMA.16816.F32.BF16 R20, R156, R168.reuse, R20 ;  /* 0x000000a89c14723c */ /* 0x080fe80000041814 */
[----:B------:R-:W-:Y:S04]  /*13720*/  @!P0 IADD3 R0, R3, R0, RZ ;  /* 0x0000000003008210 */ /* 0x000fe80007ffe0ff */
[C---:B------:R-:W-:Y:S04]  /*13730*/  HMMA.16816.F32.BF16 R24, R164.reuse, R168, R24 ;  /* 0x000000a8a418723c */ /* 0x040fe80000041818 */
[----:B------:R-:W-:Y:S03]  /*13740*/  @!P0 IMAD R0, R0, 0x50, RZ ;  /* 0x0000005000008824 */ /* 0x000fe600078e02ff */
[----:B------:R-:W-:Y:S01]  /*13750*/  @!P0 MOV R168, 0x5 ;  /* 0x0000000500a88802 */ /* 0x000fe20000000f00 */
[-C--:B------:R-:W-:Y:S04]  /*13760*/  HMMA.16816.F32.BF16 R28, R164, R170.reuse, R28 ;  /* 0x000000aaa41c723c */ /* 0x080fe8000004181c */
[----:B------:R-:W-:Y:S02]  /*13770*/  @!P0 IADD3 R3, R173, R0, RZ ;  /* 0x00000000ad038210 */ /* 0x000fe40007ffe0ff */
[----:B------:R-:W-:Y:S02]  /*13780*/  @!P0 SHF.L.U32 R169, R174, 0x5, RZ ;  /* 0x00000005aea98819 */ /* 0x000fe400000006ff */
[----:B------:R-:W-:Y:S01]  /*13790*/  @!P0 LEA.HI.X R3, R172, c[0x0][0x1fc], R3, 0x1, P1 ;  /* 0x00007f00ac038a11 */ /* 0x000fe200008f0c03 */
[C---:B------:R-:W-:Y:S04]  /*137a0*/  HMMA.16816.F32.BF16 R32, R156.reuse, R170, R32 ;  /* 0x000000aa9c20723c */ /* 0x040fe80000041820 */
[----:B------:R-:W-:Y:S02]  /*137b0*/  @!P0 SHF.L.U64.HI R0, R174, R168, c[0x0][0x20c] ;  /* 0x00008300ae008619 */ /* 0x000fe400000102a8 */
[----:B------:R-:W4:Y:S01]  /*137c0*/  LDSM.16.M88.4 R172, [R212] ;  /* 0x00000000d4ac783b */ /* 0x000f220000000200 */
[-C--:B------:R-:W-:Y:S01]  /*137d0*/  @!P0 IADD3 R178, P2, R2, R169.reuse, RZ ;  /* 0x000000a902b28210 */ /* 0x080fe20007f5e0ff */
[-C--:B-1----:R-:W-:Y:S04]  /*137e0*/  HMMA.16816.F32.BF16 R36, R156, R152.reuse, R36 ;  /* 0x000000989c24723c */ /* 0x082fe80000041824 */
[-C--:B------:R-:W-:Y:S02]  /*137f0*/  @!P0 IADD3.X R179, R3, R0.reuse, RZ, P2, !PT ;  /* 0x0000000003b38210 */ /* 0x080fe400017fe4ff */
[----:B------:R-:W-:Y:S01]  /*13800*/  @!PT LDS RZ, [RZ] ;  /* 0x00000000fffff984 */ /* 0x000fe20000000800 */
[----:B------:R-:W-:Y:S01]  /*13810*/  @!PT LDS RZ, [RZ] ;  /* 0x00000000fffff984 */ /* 0x000fe20000000800 */
[----:B------:R-:W-:Y:S01]  /*13820*/  @!PT LDS RZ, [RZ] ;  /* 0x00000000fffff984 */ /* 0x000fe20000000800 */
[----:B------:R1:W-:Y:S01]  /*13830*/  @!P0 LDGSTS.E.BYPASS.LTC128B.128 [R219+0x100], [R2.64], !P4 ;  /* 0x0010000002db8fae */ /* 0x0003e2000e101d48 */
[-C--:B------:R-:W-:Y:S01]  /*13840*/  @!P0 IADD3 R176, P1, R178, R169.reuse, RZ ;  /* 0x000000a9b2b08210 */ /* 0x080fe20007f3e0ff */
[C---:B------:R-:W-:Y:S04]  /*13850*/  HMMA.16816.F32.BF16 R40, R164.reuse, R152, R40 ;  /* 0x00000098a428723c */ /* 0x040fe80000041828 */
[-C--:B------:R-:W-:Y:S02]  /*13860*/  @!P0 IADD3.X R177, R179, R0.reuse, RZ, P1, !PT ;  /* 0x00000000b3b18210 */ /* 0x080fe40000ffe4ff */
[----:B------:R5:W-:Y:S01]  /*13870*/  @!P0 LDGSTS.E.BYPASS.LTC128B.128 [R219+0x900], [R178.64], !P4 ;  /* 0x00900000b2db8fae */ /* 0x000be2000e101d48 */
[-C--:B------:R-:W-:Y:S01]  /*13880*/  @!P0 IADD3 R168, P2, R176, R169.reuse, RZ ;  /* 0x000000a9b0a88210 */ /* 0x080fe20007f5e0ff */
[-C--:B------:R-:W-:Y:S06]  /*13890*/  HMMA.16816.F32.BF16 R44, R164, R154.reuse, R44 ;  /* 0x0000009aa42c723c */ /* 0x080fec000004182c */
[----:B------:R5:W-:Y:S02]  /*138a0*/  @!P0 LDGSTS.E.BYPASS.LTC128B.128 [R219+0x1100], [R176.64], !P4 ;  /* 0x01100000b0db8fae */ /* 0x000be4000e101d48 */
[C---:B------:R-:W-:Y:S08]  /*138b0*/  HMMA.16816.F32.BF16 R48, R156.reuse, R154, R48 ;  /* 0x0000009a9c30723c */ /* 0x040ff00000041830 */
[-C--:B--2---:R-:W-:Y:S04]  /*138c0*/  HMMA.16816.F32.BF16 R52, R156, R160.reuse, R52 ;  /* 0x000000a09c34723c */ /* 0x084fe80000041834 */
[----:B-1----:R-:W-:Y:S02]  /*138d0*/  @!P0 IADD3 R2, P1, R168, R169, RZ ;  /* 0x000000a9a8028210 */ /* 0x002fe40007f3e0ff */
[-C--:B------:R-:W-:Y:S02]  /*138e0*/  @!P0 IADD3.X R169, R177, R0.reuse, RZ, P2, !PT ;  /* 0x00000000b1a98210 */ /* 0x080fe400017fe4ff */
[C---:B------:R-:W-:Y:S03]  /*138f0*/  HMMA.16816.F32.BF16 R56, R164.reuse, R160, R56 ;  /* 0x000000a0a438723c */ /* 0x040fe60000041838 */
[----:B------:R1:W-:Y:S01]  /*13900*/  @!P0 LDGSTS.E.BYPASS.LTC128B.128 [R219+0x1900], [R168.64], !P4 ;  /* 0x01900000a8db8fae */ /* 0x0003e2000e101d48 */
[----:B------:R-:W-:Y:S04]  /*13910*/  @!P0 IADD3.X R3, R169, R0, RZ, P1, !PT ;  /* 0x00000000a9038210 */ /* 0x000fe80000ffe4ff */
[-C--:B------:R-:W-:Y:S03]  /*13920*/  HMMA.16816.F32.BF16 R60, R164, R162.reuse, R60 ;  /* 0x000000a2a43c723c */ /* 0x080fe6000004183c */
[----:B------:R2:W-:Y:S01]  /*13930*/  @!P0 LDGSTS.E.BYPASS.LTC128B.128 [R219+0x2100], [R2.64], !P4 ;  /* 0x0210000002db8fae */ /* 0x0005e2000e101d48 */
[----:B------:R-:W-:Y:S04]  /*13940*/  ISETP.GT.AND P0, PT, R216, R232, PT ;  /* 0x000000e8d800720c */ /* 0x000fe80003f04270 */
[C---:B------:R-:W-:Y:S03]  /*13950*/  HMMA.16816.F32.BF16 R64, R156.reuse, R162, R64 ;  /* 0x000000a29c40723c */ /* 0x040fe60000041840 */
[----:B-----5:R-:W-:Y:S05]  /*13960*/  LDSM.16.M88.4 R176, [R206] ;  /* 0x00000000ceb0783b */ /* 0x020fea0000000200 */
[-C--:B----4-:R-:W-:Y:S03]  /*13970*/  HMMA.16816.F32.BF16 R68, R156, R172.reuse, R68 ;  /* 0x000000ac9c44723c */ /* 0x090fe60000041844 */
[----:B------:R-:W-:Y:S05]  /*13980*/  LDSM.16.M88.4 R180, [R208+0x2000] ;  /* 0x00200000d0b4783b */ /* 0x000fea0000000200 */
[C---:B------:R-:W-:Y:S03]  /*13990*/  HMMA.16816.F32.BF16 R72, R164.reuse, R172, R72 ;  /* 0x000000aca448723c */ /* 0x040fe60000041848 */
[----:B-1----:R-:W1:Y:S05]  /*139a0*/  LDSM.16.M88.4 R168, [R208] ;  /* 0x00000000d0a8783b */ /* 0x002e6a0000000200 */
[-C--:B------:R-:W-:Y:S03]  /*139b0*/  HMMA.16816.F32.BF16 R76, R164, R174.reuse, R76 ;  /* 0x000000aea44c723c */ /* 0x080fe6000004184c */
[----:B------:R-:W4:Y:S05]  /*139c0*/  LDSM.16.M88.4 R184, [R206+0x800] ;  /* 0x00080000ceb8783b */ /* 0x000f2a0000000200 */
[----:B------:R-:W-:Y:S03]  /*139d0*/  HMMA.16816.F32.BF16 R80, R156, R174, R80 ;  /* 0x000000ae9c50723c */ /* 0x000fe60000041850 */
[----:B------:R-:W5:Y:S08]  /*139e0*/  LDSM.16.M88.4 R152, [R206+0x1000] ;  /* 0x00100000ce98783b */ /* 0x000f700000000200 */
[----:B------:R-:W2:Y:S08]  /*139f0*/  LDSM.16.M88.4 R188, [R206+0x1800] ;  /* 0x00180000cebc783b */ /* 0x000eb00000000200 */
[----:B------:R-:W2:Y:S01]  /*13a00*/  LDSM.16.M88.4 R192, [R206+0x2000] ;  /* 0x00200000cec0783b */ /* 0x000ea20000000200 */
[-C--:B-1----:R-:W-:Y:S07]  /*13a10*/  HMMA.16816.F32.BF16 R4, R168, R176.reuse, R4 ;  /* 0x000000b0a804723c */ /* 0x082fee0000041804 */
[----:B------:R-:W-:Y:S01]  /*13a20*/  LDSM.16.M88.4 R160, [R209] ;  /* 0x00000000d1a0783b */ /* 0x000fe20000000200 */
[C---:B------:R-:W-:Y:S07]  /*13a30*/  HMMA.16816.F32.BF16 R8, R180.reuse, R176, R8 ;  /* 0x000000b0b408723c */ /* 0x040fee0000041808 */
[----:B------:R-:W1:Y:S01]  /*13a40*/  LDSM.16.M88.4 R196, [R203] ;  /* 0x00000000cbc4783b */ /* 0x000e620000000200 */
[-C--:B------:R-:W-:Y:S07]  /*13a50*/  HMMA.16816.F32.BF16 R12, R180, R178.reuse, R12 ;  /* 0x000000b2b40c723c */ /* 0x080fee000004180c */
[----:B------:R-:W1:Y:S01]  /*13a60*/  LDSM.16.M88.4 R156, [R209+0x2000] ;  /* 0x00200000d19c783b */ /* 0x000e620000000200 */
[C---:B------:R-:W-:Y:S07]  /*13a70*/  HMMA.16816.F32.BF16 R16, R168.reuse, R178, R16 ;  /* 0x000000b2a810723c */ /* 0x040fee0000041810 */
[----:B------:R-:W0:Y:S01]  /*13a80*/  LDGDEPBAR ;  /* 0x00000000000079af */ /* 0x000e220000000000 */
        /* <DEDUP_REMOVED lines=22> */
[----:B------:R-:W-:Y:S02]  /*13bf0*/  FMUL.FTZ R3, R10, c[0x0][0x320] ;  /* 0x0000c8000a037a20 */ /* 0x000fe40000410000 */
[----:B------:R-:W-:Y:S04]  /*13c00*/  FMUL.FTZ R2, R11, c[0x0][0x320] ;  /* 0x0000c8000b027a20 */ /* 0x000fe80000410000 */
[----:B------:R-:W4:Y:S10]  /*13c10*/  MUFU.TANH R227, R3 ;  /* 0x0000000300e37308 */ /* 0x000f340000002400 */
[----:B------:R-:W2:Y:S01]  /*13c20*/  MUFU.TANH R226, R2 ;  /* 0x0000000200e27308 */ /* 0x000ea20000002400 */
        /* <DEDUP_REMOVED lines=38> */
[----:B---3--:R-:W-:Y:S01]  /*13e90*/  @P0 MOV R5, R217 ;  /* 0x000000d900050202 */ /* 0x008fe20000000f00 */
[-C--:B------:R-:W-:Y:S01]  /*13ea0*/  HMMA.16816.F32.BF16 R60, R156, R6.reuse, R60 ;  /* 0x000000069c3c723c */ /* 0x080fe2000004183c */
[----:B------:R-:W-:Y:S02]  /*13eb0*/  MOV R217, c[0x0][0x2c4] ;  /* 0x0000b10000d97a02 */ /* 0x000fe40000000f00 */
[----:B------:R1:W3:Y:S02]  /*13ec0*/  MUFU.TANH R224, R0 ;  /* 0x0000000000e07308 */ /* 0x0002e40000002400 */
[----:B------:R-:W-:Y:S03]  /*13ed0*/  ISETP.NE.AND P3, PT, R217, 0x1, PT ;  /* 0x00000001d900780c */ /* 0x000fe60003f65270 */
[C---:B------:R-:W-:Y:S05]  /*13ee0*/  HMMA.16816.F32.BF16 R64, R160.reuse, R6, R64 ;  /* 0x00000006a040723c */ /* 0x040fea0000041840 */
[----:B------:R3:W3:Y:S02]  /*13ef0*/  MUFU.TANH R182, R2 ;  /* 0x0000000200b67308 */ /* 0x0006e40000002400 */
[----:B------:R-:W-:Y:S01]  /*13f00*/  @P0 MOV R7, c[0x0][0x1e0] ;  /* 0x0000780000070a02 */ /* 0x000fe20000000f00 */
[-C--:B-----5:R-:W-:Y:S04]  /*13f10*/  HMMA.16816.F32.BF16 R68, R160, R8.reuse, R68 ;  /* 0x00000008a044723c */ /* 0x0a0fe80000041844 */
[----:B--2---:R-:W-:Y:S04]  /*13f20*/  FMUL.FTZ R3, R58, c[0x0][0x320] ;  /* 0x0000c8003a037a20 */ /* 0x004fe80000410000 */
[----:B------:R2:W2:Y:S01]  /*13f30*/  MUFU.TANH R167, R3 ;  /* 0x0000000300a77308 */ /* 0x0004a20000002400 */
[C---:B------:R-:W-:Y:S04]  /*13f40*/  HMMA.16816.F32.BF16 R72, R156.reuse, R8, R72 ;  /* 0x000000089c48723c */ /* 0x040fe80000041848 */
[----:B-1----:R-:W-:Y:S04]  /*13f50*/  FMUL.FTZ R0, R15, c[0x0][0x320] ;  /* 0x0000c8000f007a20 */ /* 0x002fe80000410000 */
[-C--:B------:R-:W-:Y:S01]  /*13f60*/  HMMA.16816.F32.BF16 R76, R156, R10.reuse, R76 ;  /* 0x0000000a9c4c723c */ /* 0x080fe2000004184c */
[----:B------:R1:W1:Y:S03]  /*13f70*/  MUFU.TANH R223, R0 ;  /* 0x0000000000df7308 */ /* 0x0002660000002400 */
[----:B---3--:R-:W-:Y:S04]  /*13f80*/  FMUL.FTZ R2, R59, c[0x0][0x320] ;  /* 0x0000c8003b027a20 */ /* 0x008fe80000410000 */
[----:B------:R-:W-:Y:S03]  /*13f90*/  HMMA.16816.F32.BF16 R80, R160, R10, R80 ;  /* 0x0000000aa050723c */ /* 0x000fe60000041850 */
[----:B------:R3:W3:Y:S11]  /*13fa0*/  MUFU.TANH R166, R2 ;  /* 0x0000000200a67308 */ /* 0x0006f60000002400 */
[----:B------:R-:W-:Y:S02]  /*13fb0*/  @!UPT UIADD3 URZ, URZ, URZ, URZ ;  /* 0x0000003f3f3ff290 */ /* 0x000fe4000fffe03f */
[----:B--2---:R-:W-:Y:S02]  /*13fc0*/  FMUL.FTZ R3, R76, c[0x0][0x320] ;  /* 0x0000c8004c037a20 */ /* 0x004fe40000410000 */
[----:B-1----:R-:W-:Y:S02]  /*13fd0*/  FMUL.FTZ R0, R16, c[0x0][0x320] ;  /* 0x0000c80010007a20 */ /* 0x002fe40000410000 */
[----:B------:R-:W-:Y:S02]  /*13fe0*/  FMUL.FTZ R6, R79, c[0x0][0x320] ;  /* 0x0000c8004f067a20 */ /* 0x000fe40000410000 */
[----:B------:R1:W2:Y:S02]  /*13ff0*/  MUFU.TANH R175, R0 ;  /* 0x0000000000af7308 */ /* 0x0002a40000002400 */
[----:B------:R-:W-:Y:S02]  /*14000*/  FMUL.FTZ R9, R80, c[0x0][0x320] ;  /* 0x0000c80050097a20 */ /* 0x000fe40000410000 */
[----:B---3--:R-:W-:Y:S02]  /*14010*/  FMUL.FTZ R2, R75, c[0x0][0x320] ;  /* 0x0000c8004b027a20 */ /* 0x008fe40000410000 */
[----:B-1----:R-:W-:Y:S04]  /*14020*/  FMUL.FTZ R0, R17, c[0x0][0x320] ;  /* 0x0000c80011007a20 */ /* 0x002fe80000410000 */
        /* <DEDUP_REMOVED lines=10> */
[----:B------:R-:W1:Y:S10]  /*140d0*/  MUFU.TANH R22, R9 ;  /* 0x0000000900167308 */ /* 0x000e740000002400 */
        /* <DEDUP_REMOVED lines=62> */
[----:B-----5:R-:W-:Y:S02]  /*144c0*/  FMUL.FTZ R0, R57, c[0x0][0x320] ;  /* 0x0000c80039007a20 */ /* 0x020fe40000410000 */
[----:B------:R-:W5:Y:S06]  /*144d0*/  LDL R57, [R1+0x24] ;  /* 0x0000240001397983 */ /* 0x000f6c0000100800 */
[----:B------:R1:W1:Y:S02]  /*144e0*/  MUFU.TANH R55, R0 ;  /* 0x0000000000377308 */ /* 0x0002640000002400 */
[----:B-1----:R-:W-:Y:S02]  /*144f0*/  FMUL.FTZ R0, R60, c[0x0][0x320] ;  /* 0x0000c8003c007a20 */ /* 0x002fe40000410000 */
[----:B------:R-:W2:Y:S06]  /*14500*/  LDL R60, [R1+0x1c] ;  /* 0x00001c00013c7983 */ /* 0x000eac0000100800 */
[----:B------:R1:W1:Y:S02]  /*14510*/  MUFU.TANH R53, R0 ;  /* 0x0000000000357308 */ /* 0x0002640000002400 */
[----:B-1----:R-:W-:Y:S08]  /*14520*/  FMUL.FTZ R0, R61, c[0x0][0x320] ;  /* 0x0000c8003d007a20 */ /* 0x002ff00000410000 */
[----:B------:R1:W1:Y:S02]  /*14530*/  MUFU.TANH R52, R0 ;  /* 0x0000000000347308 */ /* 0x0002640000002400 */
[----:B-1----:R-:W-:Y:S02]  /*14540*/  FMUL.FTZ R0, R62, c[0x0][0x320] ;  /* 0x0000c8003e007a20 */ /* 0x002fe40000410000 */
[----:B------:R-:W2:Y:S06]  /*14550*/  LDL R62, [R1+0x20] ;  /* 0x00002000013e7983 */ /* 0x000eac0000100800 */
        /* <DEDUP_REMOVED lines=10> */
[----:B-1----:R-:W-:Y:S08]  /*14600*/  FMUL.FTZ R0, R67, c[0x0][0x320] ;  /* 0x0000c80043007a20 */ /* 0x002ff00000410000 */
[----:B------:R-:W1:Y:S10]  /*14610*/  MUFU.TANH R67, R6 ;  /* 0x0000000600437308 */ /* 0x000e740000002400 */
[----:B------:R1:W1:Y:S02]  /*14620*/  MUFU.TANH R45, R0 ;  /* 0x00000000002d7308 */ /* 0x0002640000002400 */
[----:B-1----:R-:W-:Y:S01]  /*14630*/  FMUL.FTZ R0, R68, c[0x0][0x320] ;  /* 0x0000c80044007a20 */ /* 0x002fe20000410000 */
[----:B------:R-:W-:Y:S07]  /*14640*/  MOV R68, c[0x0][0x32c] ;  /* 0x0000cb0000447a02 */ /* 0x000fee0000000f00 */
[----:B------:R1:W1:Y:S01]  /*14650*/  MUFU.TANH R30, R0 ;  /* 0x00000000001e7308 */ /* 0x0002620000002400 */
[----:B------:R-:W-:Y:S01]  /*14660*/  ISETP.GE.AND P5, PT, R68, 0x1, PT ;  /* 0x000000014400780c */ /* 0x000fe20003fa6270 */
        /* <DEDUP_REMOVED lines=39> */
[----:B------:R-:W-:Y:S03]  /*148e0*/  @P0 IADD3 R8, P1, R2, R4, RZ ;  /* 0x0000000402080210 */ /* 0x000fe60007f3e0ff */
        /* <DEDUP_REMOVED lines=11> */
[----:B------:R3:W1:Y:S01]  /*149a0*/  MUFU.TANH R25, R4 ;  /* 0x0000000400197308 */ /* 0x0006620000002400 */
[----:B------:R-:W-:Y:S01]  /*149b0*/  @P0 IADD3.X R9, R3, R0, RZ, P1, !PT ;  /* 0x0000000003090210 */ /* 0x000fe20000ffe4ff */
[----:B------:R-:W-:Y:S05]  /*149c0*/  IMAD R0, R216, -0x50, RZ ;  /* 0xffffffb0d8007824 */ /* 0x000fea00078e02ff */
[----:B------:R1:W-:Y:S08]  /*149d0*/  @P0 LDGSTS.E.BYPASS.LTC128B.128 [R219+0x4900], [R8.64], !P4 ;  /* 0x0490000008db0fae */ /* 0x0003f0000e101d48 */
[----:B------:R-:W0:Y:S08]  /*149e0*/  LDGDEPBAR ;  /* 0x00000000000079af */ /* 0x000e300000000000 */
[----:B---3--:R-:W3:Y:S01]  /*149f0*/  SHFL.IDX PT, R4, R5, RZ, 0x1c1f ;  /* 0x001c1fff05047589 */ /* 0x008ee200000e0000 */
[----:B--2---:R-:W-:Y:S04]  /*14a00*/  FMUL.FTZ R2, R83, c[0x0][0x320] ;  /* 0x0000c80053027a20 */ /* 0x004fe80000410000 */
[----:B------:R5:W2:Y:S02]  /*14a10*/  MUFU.TANH R24, R2 ;  /* 0x0000000200187308 */ /* 0x000aa40000002400 */
[----:B-----5:R-:W-:Y:S04]  /*14a20*/  IADD3 R2, -R57, 0x1, R0 ;  /* 0x0000000139027810 */ /* 0x020fe80007ffe100 */
[----:B------:R-:W-:Y:S04]  /*14a30*/  IADD3 R2, -R60, R2, R62 ;  /* 0x000000023c027210 */ /* 0x000fe80007ffe13e */
[C---:B-1----:R-:W-:Y:S02]  /*14a40*/  IADD3 R6, R2.reuse, c[0x0][0x328], RZ ;  /* 0x0000ca0002067a10 */ /* 0x042fe40007ffe0ff */
[----:B------:R-:W-:Y:S02]  /*14a50*/  IADD3 R7, R2, UR4, RZ ;  /* 0x0000000402077c10 */ /* 0x000fe4000fffe0ff */
[----:B---3--:R-:W-:Y:S02]  /*14a60*/  IADD3 R3, R6, R4, RZ ;  /* 0x0000000406037210 */ /* 0x008fe40007ffe0ff */
[----:B------:R-:W-:Y:S01]  /*14a70*/  IADD3 R2, R4, R7, RZ ;  /* 0x0000000704027210 */ /* 0x000fe20007ffe0ff */
[----:B------:R-:W-:-:S05]  /*14a80*/  @!P5 BRA `(.L_x_938) ;  /* 0x000001800000d947 */ /* 0x000fca0003800000 */
[----:B--2-4-:R-:W-:Y:S01]  /*14a90*/  IADD3 R4, -R60, R62, R4 ;  /* 0x0000003e3c047210 */ /* 0x014fe20007ffe104 */
[----:B------:R-:W-:Y:S03]  /*14aa0*/  BSSY B0, `(.L_x_939) ;  /* 0x0000011000007945 */ /* 0x000fe60003800000 */
        /* <DEDUP_REMOVED lines=11> */
.L_x_940:
[----:B------:R-:W-:Y:S04]  /*14b60*/  MOV R8, c[0x0][0x32c] ;  /* 0x0000cb0000087a02 */ /* 0x000fe80000000f00 */
[----:B------:R-:W-:Y:S11]  /*14b70*/  ISETP.NE.AND P0, PT, R8, 0x1, PT ;  /* 0x000000010800780c */ /* 0x000ff60003f05270 */
[----:B------:R-:W-:Y:S02]  /*14b80*/  @!UPT UIADD3 URZ, URZ, URZ, URZ ;  /* 0x0000003f3f3ff290 */ /* 0x000fe4000fffe03f */
[----:B------:R-:W-:Y:S05]  /*14b90*/  @P0 IMAD.HI.U32 R8, R4, c[0x0][0x330], RZ ;  /* 0x0000cc0004080a27 */ /* 0x000fea00078e00ff */
[----:B------:R-:W-:Y:S02]  /*14ba0*/  @P0 SHF.R.U32.HI R4, RZ, c[0x0][0x334], R8 ;  /* 0x0000cd00ff040a19 */ /* 0x000fe40000011608 */
.L_x_941:
[----:B------:R-:W-:Y:S05]  /*14bb0*/  BSYNC B0 ;  /* 0x0000000000007941 */ /* 0x000fea0003800000 */
.L_x_939:
[----:B------:R-:W-:Y:S04]  /*14bc0*/  IMAD.IADD R8, R0, 0x1, -R57 ;  /* 0x0000000100087824 */ /* 0x000fe800078e0a39 */
[----:B------:R-:W-:Y:S05]  /*14bd0*/  IMAD R4, R4, c[0x0][0x32c], R8 ;  /* 0x0000cb0004047a24 */ /* 0x000fea00078e0208 */
[----:B------:R-:W-:Y:S02]  /*14be0*/  IADD3 R8, R4, c[0x0][0x32c], RZ ;  /* 0x0000cb0004087a10 */ /* 0x000fe40007ffe0ff */
[----:B------:R-:W-:Y:S02]  /*14bf0*/  IMNMX R2, R2, R4, !PT ;  /* 0x0000000402027217 */ /* 0x000fe40007800200 */
[----:B------:R-:W-:Y:S02]  /*14c00*/  IMNMX R3, R3, R8, PT ;  /* 0x0000000803037217 */ /* 0x000fe40003800200 */
.L_x_938:
[C---:B--2-4-:R-:W-:Y:S01]  /*14c10*/  ISETP.GE.AND P0, PT, R0.reuse, 0x2, PT ;  /* 0x000000020000780c */ /* 0x054fe20003f06270 */
[----:B------:R-:W1:Y:S01]  /*14c20*/  SHFL.IDX PT, R4, R5, 0x1, 0x1c1f ;  /* 0x003c1f0005047f89 */ /* 0x000e6200000e0000 */
[----:B------:R-:W-:Y:S02]  /*14c30*/  ISETP.GE.AND P1, PT, R0, 0x1, PT ;  /* 0x000000010000780c */ /* 0x000fe40003f26270 */
[----:B------:R-:W-:Y:S02]  /*14c40*/  P2R R20, PR, RZ, 0x1 ;  /* 0x00000001ff147803 */ /* 0x000fe40000000000 */
[C---:B------:R-:W-:Y:S02]  /*14c50*/  ISETP.GT.AND P0, PT, R2.reuse, 0x1, !P0 ;  /* 0x000000010200780c */ /* 0x040fe40004704270 */
[----:B------:R-:W-:Y:S02]  /*14c60*/  P2R R21, PR, RZ, 0x2 ;  /* 0x00000002ff157803 */ /* 0x000fe40000000000 */
[----:B------:R-:W-:Y:S02]  /*14c70*/  ISETP.GT.AND P1, PT, R2, RZ, !P1 ;  /* 0x000000ff0200720c */ /* 0x000fe40004f24270 */
[C---:B------:R-:W-:Y:S02]  /*14c80*/  ISETP.LT.OR P0, PT, R3.reuse, 0x2, P0 ;  /* 0x000000020300780c */ /* 0x040fe40000701670 */
[----:B------:R-:W-:Y:S02]  /*14c90*/  ISETP.GE.AND P2, PT, R0, 0x9, PT ;  /* 0x000000090000780c */ /* 0x000fe40003f46270 */
[C---:B------:R-:W-:Y:S02]  /*14ca0*/  ISETP.LT.OR P1, PT, R3.reuse, 0x1, P1 ;  /* 0x000000010300780c */ /* 0x040fe40000f21670 */
        /* <DEDUP_REMOVED lines=13> */
[C---:B------:R-:W-:Y:S02]  /*14d80*/  ISETP.LT.OR P0, PT, R3.reuse, 0x11, P0 ;  /* 0x000000110300780c */ /* 0x040fe40000701670 */
        /* <DEDUP_REMOVED lines=33> */
[C---:B------:R-:W-:Y:S02]  /*14fa0*/  ISETP.GE.AND P6, PT, R0.reuse, 0x31, PT ;  /* 0x000000310000780c */ /* 0x040fe40003fc6270 */
[----:B------:R-:W-:Y:S02]  /*14fb0*/  ISETP.LT.OR P0, PT, R3, 0x2a, P0 ;  /* 0x0000002a0300780c */ /* 0x000fe40000701670 */
[----:B------:R-:W-:Y:S02]  /*14fc0*/  ISETP.GE.AND P5, PT, R0, 0x32, PT ;  /* 0x000000320000780c */ /* 0x000fe40003fa6270 */
[----:B------:R-:W-:Y:S02]  /*14fd0*/  FSEL R155, R37, -INF , !P0 ;  /* 0xff800000259b7808 */ /* 0x000fe40004000000 */
[----:B------:R-:W-:Y:S02]  /*14fe0*/  ISETP.GT.AND P0, PT, R2, 0x30, !P6 ;  /* 0x000000300200780c */ /* 0x000fe40007704270 */
[----:B------:R-:W-:Y:S02]  /*14ff0*/  ISETP.GE.AND P3, PT, R0, 0x39, PT ;  /* 0x000000390000780c */ /* 0x000fe40003f66270 */
[C---:B------:R-:W-:Y:S02]  /*15000*/  ISETP.LT.OR P0, PT, R3.reuse, 0x31, P0 ;  /* 0x000000310300780c */ /* 0x040fe40000701670 */
        /* <DEDUP_REMOVED lines=8> */
[----:B------:R-:W-:Y:S02]  /*15090*/  ISETP.GE.AND P1, PT, R0, 0x41, PT ;  /* 0x000000410000780c */ /* 0x000fe40003f26270 */
[----:B------:R-:W-:Y:S04]  /*150a0*/  ISETP.LT.OR P0, PT, R3, 0x39, P0 ;  /* 0x000000390300780c */ /* 0x000fe80000701670 */
[----:B------:R-:W-:Y:S02]  /*150b0*/  FSEL R180, R33, -INF , !P0 ;  /* 0xff80000021b47808 */ /* 0x000fe40004000000 */
[C---:B------:R-:W-:Y:S04]  /*150c0*/  ISETP.GT.AND P0, PT, R2.reuse, 0x39, !P2 ;  /* 0x000000390200780c */ /* 0x040fe80005704270 */
[----:B------:R-:W-:Y:S04]  /*150d0*/  ISETP.LT.OR P0, PT, R3, 0x3a, P0 ;  /* 0x0000003a0300780c */ /* 0x000fe80000701670 */
[----:B------:R-:W-:Y:S02]  /*150e0*/  FSEL R181, R31, -INF , !P0 ;  /* 0xff8000001fb57808 */ /* 0x000fe40004000000 */
[----:B------:R-:W-:Y:S04]  /*150f0*/  ISETP.GT.AND P0, PT, R2, 0x40, !P1 ;  /* 0x000000400200780c */ /* 0x000fe80004f04270 */
[C---:B------:R-:W-:Y:S04]  /*15100*/  ISETP.LT.OR P0, PT, R3.reuse, 0x41, P0 ;  /* 0x000000410300780c */ /* 0x040fe80000701670 */
[----:B------:R-:W-:Y:S02]  /*15110*/  FSEL R194, R30, -INF , !P0 ;  /* 0xff8000001ec27808 */ /* 0x000fe40004000000 */
[----:B------:R-:W-:Y:S04]  /*15120*/  ISETP.GE.AND P0, PT, R0, 0x42, PT ;  /* 0x000000420000780c */ /* 0x000fe80003f06270 */
[----:B------:R-:W-:Y:S02]  /*15130*/  P2R R9, PR, RZ, 0x1 ;  /* 0x00000001ff097803 */ /* 0x000fe40000000000 */
[----:B------:R-:W-:Y:S04]  /*15140*/  ISETP.GT.AND P0, PT, R2, 0x41, !P0 ;  /* 0x000000410200780c */ /* 0x000fe80004704270 */
[----:B------:R-:W-:Y:S04]  /*15150*/  ISETP.LT.OR P0, PT, R3, 0x42, P0 ;  /* 0x000000420300780c */ /* 0x000fe80000701670 */
[----:B------:R-:W-:Y:S02]  /*15160*/  FSEL R195, R27, -INF , !P0 ;  /* 0xff8000001bc37808 */ /* 0x000fe40004000000 */
[----:B------:R-:W-:Y:S04]  /*15170*/  ISETP.GE.AND P0, PT, R0, 0x49, PT ;  /* 0x000000490000780c */ /* 0x000fe80003f06270 */
[----:B------:R-:W-:Y:S02]  /*15180*/  P2R R8, PR, RZ, 0x1 ;  /* 0x00000001ff087803 */ /* 0x000fe40000000000 */
[----:B------:R-:W-:Y:S04]  /*15190*/  ISETP.GT.AND P0, PT, R2, 0x48, !P0 ;  /* 0x000000480200780c */ /* 0x000fe80004704270 */
[C---:B------:R-:W-:Y:S04]  /*151a0*/  ISETP.LT.OR P0, PT, R3.reuse, 0x49, P0 ;  /* 0x000000490300780c */ /* 0x040fe80000701670 */
[----:B------:R-:W-:Y:S02]  /*151b0*/  FSEL R199, R22, -INF , !P0 ;  /* 0xff80000016c77808 */ /* 0x000fe40004000000 */
[----:B------:R-:W-:Y:S04]  /*151c0*/  ISETP.GE.AND P0, PT, R0, 0x4a, PT ;  /* 0x0000004a0000780c */ /* 0x000fe80003f06270 */
[----:B------:R-:W-:Y:S02]  /*151d0*/  P2R R22, PR, RZ, 0x1 ;  /* 0x00000001ff167803 */ /* 0x000fe40000000000 */
[----:B------:R-:W-:Y:S01]  /*151e0*/  ISETP.GT.AND P0, PT, R2, 0x49, !P0 ;  /* 0x000000490200780c */ /* 0x000fe20004704270 */
[--C-:B-1----:R-:W-:Y:S03]  /*151f0*/  IMAD.IADD R2, R6, 0x1, R4.reuse ;  /* 0x0000000106027824 */ /* 0x102fe600078e0204 */
[----:B------:R-:W-:Y:S01]  /*15200*/  ISETP.LT.OR P0, PT, R3, 0x4a, P0 ;  /* 0x0000004a0300780c */ /* 0x000fe20000701670 */
[----:B------:R-:W-:Y:S03]  /*15210*/  IMAD.IADD R3, R7, 0x1, R4 ;  /* 0x0000000107037824 */ /* 0x000fe600078e0204 */
[----:B------:R-:W-:Y:S02]  /*15220*/  FSEL R217, R23, -INF , !P0 ;  /* 0xff80000017d97808 */ /* 0x000fe40004000000 */
[----:B------:R-:W-:Y:S11]  /*15230*/  ISETP.GE.AND P0, PT, R68, 0x1, PT ;  /* 0x000000014400780c */ /* 0x000ff60003f06270 */
[----:B------:R-:W-:Y:S02]  /*15240*/  @!UPT UIADD3 URZ, URZ, URZ, URZ ;  /* 0x0000003f3f3ff290 */ /* 0x000fe4000fffe03f */
[----:B------:R-:W-:-:S05]  /*15250*/  @!P0 BRA `(.L_x_942) ;  /* 0x0000018000008947 */ /* 0x000fca0003800000 */
[----:B------:R-:W-:Y:S01]  /*15260*/  IADD3 R4, -R60, R62, R4 ;  /* 0x0000003e3c047210 */ /* 0x000fe20007ffe104 */
        /* <DEDUP_REMOVED lines=12> */
.L_x_944:
[----:B------:R-:W-:Y:S04]  /*15330*/  MOV R23, c[0x0][0x32c] ;  /* 0x0000cb0000177a02 */ /* 0x000fe80000000f00 */
[----:B------:R-:W-:Y:S11]  /*15340*/  ISETP.NE.AND P0, PT, R23, 0x1, PT ;  /* 0x000000011700780c */ /* 0x000ff60003f05270 */
[----:B------:R-:W-:Y:S02]  /*15350*/  @!UPT UIADD3 URZ, URZ, URZ, URZ ;  /* 0x0000003f3f3ff290 */ /* 0x000fe4000fffe03f */
[----:B------:R-:W-:Y:S05]  /*15360*/  @P0 IMAD.HI.U32 R23, R4, c[0x0][0x330], RZ ;  /* 0x0000cc0004170a27 */ /* 0x000fea00078e00ff */
[----:B------:R-:W-:Y:S02]  /*15370*/  @P0 SHF.R.U32.HI R4, RZ, c[0x0][0x334], R23 ;  /* 0x0000cd00ff040a19 */ /* 0x000fe40000011617 */
.L_x_945:
[----:B------:R-:W-:Y:S05]  /*15380*/  BSYNC B0 ;  /* 0x0000000000007941 */ /* 0x000fea0003800000 */
.L_x_943:
[----:B------:R-:W-:Y:S04]  /*15390*/  IMAD.IADD R23, R0, 0x1, -R57 ;  /* 0x0000000100177824 */ /* 0x000fe800078e0a39 */
[----:B------:R-:W-:Y:S05]  /*153a0*/  IMAD R4, R4, c[0x0][0x32c], R23 ;  /* 0x0000cb0004047a24 */ /* 0x000fea00078e0217 */
[----:B------:R-:W-:Y:S02]  /*153b0*/  IADD3 R23, R4, c[0x0][0x32c], RZ ;  /* 0x0000cb0004177a10 */ /* 0x000fe40007ffe0ff */
[----:B------:R-:W-:Y:S02]  /*153c0*/  IMNMX R3, R3, R4, !PT ;  /* 0x0000000403037217 */ /* 0x000fe40007800200 */
[----:B------:R-:W-:Y:S02]  /*153d0*/  IMNMX R2, R2, R23, PT ;  /* 0x0000001702027217 */ /* 0x000fe40003800200 */
.L_x_942:
[----:B------:R-:W-:Y:S01]  /*153e0*/  ISETP.NE.AND P0, PT, R20, RZ, PT ;  /* 0x000000ff1400720c */ /* 0x000fe20003f05270 */
[----:B------:R-:W1:Y:S03]  /*153f0*/  SHFL.IDX PT, R4, R5, 0x2, 0x1c1f ;  /* 0x005c1f0005047f89 */ /* 0x000e6600000e0000 */
[----:B------:R-:W-:Y:S04]  /*15400*/  ISETP.GT.AND P0, PT, R3, 0x1, !P0 ;  /* 0x000000010300780c */ /* 0x000fe80004704270 */
[C---:B------:R-:W-:Y:S04]  /*15410*/  ISETP.LT.OR P0, PT, R2.reuse, 0x2, P0 ;  /* 0x000000020200780c */ /* 0x040fe80000701670 */
        /* <DEDUP_REMOVED lines=34> */
[C---:B------:R-:W-:Y:S04]  /*15640*/  ISETP.GT.AND P0, PT, R3.reuse, 0x28, !P0 ;  /* 0x000000280300780c */ /* 0x040fe80004704270 */
[----:B------:R-:W-:Y:S04]  /*15650*/  ISETP.LT.OR P0, PT, R2, 0x29, P0 ;  /* 0x000000290200780c */ /* 0x000fe80000701670 */
[----:B------:R-:W-:Y:S02]  /*15660*/  FSEL R63, R154, -INF , !P0 ;  /* 0xff8000009a3f7808 */ /* 0x000fe40004000000 */
[----:B------:R-:W-:Y:S04]  /*15670*/  ISETP.NE.AND P0, PT, R10, RZ, PT ;  /* 0x000000ff0a00720c */ /* 0x000fe80003f05270 */
        /* <DEDUP_REMOVED lines=26> */
[----:B------:R-:W-:Y:S04]  /*15820*/  ISETP.NE.AND P0, PT, R21, RZ, PT ;  /* 0x000000ff1500720c */ /* 0x000fe80003f05270 */
        /* <DEDUP_REMOVED lines=25> */
.L_x_948:
[----:B------:R-:W-:Y:S04]  /*159c0*/  MOV R23, c[0x0][0x32c] ;  /* 0x0000cb0000177a02 */ /* 0x000fe80000000f00 */
[----:B------:R-:W-:Y:S11]  /*159d0*/  ISETP.NE.AND P0, PT, R23, 0x1, PT ;  /* 0x000000011700780c */ /* 0x000ff60003f05270 */
[----:B------:R-:W-:Y:S02]  /*159e0*/  @!UPT UIADD3 URZ, URZ, URZ, URZ ;  /* 0x0000003f3f3ff290 */ /* 0x000fe4000fffe03f */
[----:B------:R-:W-:Y:S05]  /*159f0*/  @P0 IMAD.HI.U32 R23, R4, c[0x0][0x330], RZ ;  /* 0x0000cc0004170a27 */ /* 0x000fea00078e00ff */
[----:B------:R-:W-:Y:S02]  /*15a00*/  @P0 SHF.R.U32.HI R4, RZ, c[0x0][0x334], R23 ;  /* 0x0000cd00ff040a19 */ /* 0x000fe40000011617 */
.L_x_949:
[----:B------:R-:W-:Y:S05]  /*15a10*/  BSYNC B0 ;  /* 0x0000000000007941 */ /* 0x000fea0003800000 */
.L_x_947:
[----:B------:R-:W-:Y:S04]  /*15a20*/  IMAD.IADD R23, R0, 0x1, -R57 ;  /* 0x0000000100177824 */ /* 0x000fe800078e0a39 */
[----:B------:R-:W-:Y:S05]  /*15a30*/  IMAD R4, R4, c[0x0][0x32c], R23 ;  /* 0x0000cb0004047a24 */ /* 0x000fea00078e0217 */
[----:B------:R-:W-:Y:S02]  /*15a40*/  IADD3 R23, R4, c[0x0][0x32c], RZ ;  /* 0x0000cb0004177a10 */ /* 0x000fe40007ffe0ff */
[----:B------:R-:W-:Y:S02]  /*15a50*/  IMNMX R3, R3, R4, !PT ;  /* 0x0000000403037217 */ /* 0x000fe40007800200 */
[----:B------:R-:W-:Y:S02]  /*15a60*/  IMNMX R2, R2, R23, PT ;  /* 0x0000001702027217 */ /* 0x000fe40003800200 */
.L_x_946:
[----:B------:R-:W-:Y:S01]  /*15a70*/  ISETP.NE.AND P0, PT, R20, RZ, PT ;  /* 0x000000ff1400720c */ /* 0x000fe20003f05270 */
[----:B------:R-:W1:Y:S03]  /*15a80*/  SHFL.IDX PT, R4, R5, 0x3, 0x1c1f ;  /* 0x007c1f0005047f89 */ /* 0x000e6600000e0000 */
        /* <DEDUP_REMOVED lines=92> */
.L_x_952:
[----:B------:R-:W-:Y:S04]  /*16050*/  MOV R5, c[0x0][0x32c] ;  /* 0x0000cb0000057a02 */ /* 0x000fe80000000f00 */
[----:B------:R-:W-:Y:S11]  /*16060*/  ISETP.NE.AND P0, PT, R5, 0x1, PT ;  /* 0x000000010500780c */ /* 0x000ff60003f05270 */
[----:B------:R-:W-:Y:S02]  /*16070*/  @!UPT UIADD3 URZ, URZ, URZ, URZ ;  /* 0x0000003f3f3ff290 */ /* 0x000fe4000fffe03f */
[----:B------:R-:W-:Y:S05]  /*16080*/  @P0 IMAD.HI.U32 R5, R4, c[0x0][0x330], RZ ;  /* 0x0000cc0004050a27 */ /* 0x000fea00078e00ff */
[----:B------:R-:W-:Y:S02]  /*16090*/  @P0 SHF.R.U32.HI R4, RZ, c[0x0][0x334], R5 ;  /* 0x0000cd00ff040a19 */ /* 0x000fe40000011605 */
.L_x_953:
[----:B------:R-:W-:Y:S05]  /*160a0*/  BSYNC B0 ;  /* 0x0000000000007941 */ /* 0x000fea0003800000 */
.L_x_951:
[----:B------:R-:W-:Y:S04]  /*160b0*/  IMAD.IADD R0, R0, 0x1, -R57 ;  /* 0x0000000100007824 */ /* 0x000fe800078e0a39 */
[----:B------:R-:W-:Y:S05]  /*160c0*/  IMAD R0, R4, c[0x0][0x32c], R0 ;  /* 0x0000cb0004007a24 */ /* 0x000fea00078e0200 */
[----:B------:R-:W-:Y:S02]  /*160d0*/  IADD3 R4, R0, c[0x0][0x32c], RZ ;  /* 0x0000cb0000047a10 */ /* 0x000fe40007ffe0ff */
[----:B------:R-:W-:Y:S02]  /*160e0*/  IMNMX R2, R2, R0, !PT ;  /* 0x0000000002027217 */ /* 0x000fe40007800200 */
[----:B------:R-:W-:Y:S02]  /*160f0*/  IMNMX R3, R3, R4, PT ;  /* 0x0000000403037217 */ /* 0x000fe40003800200 */
.L_x_950:
[----:B------:R-:W-:Y:S01]  /*16100*/  ISETP.NE.AND P0, PT, R21, RZ, PT ;  /* 0x000000ff1500720c */ /* 0x000fe20003f05270 */
[----:B------:R-:W-:Y:S01]  /*16110*/  LDSM.16.MT88.4 R52, [R202] ;  /* 0x00000000ca34783b */ /* 0x000fe20000004200 */
[----:B------:R-:W-:Y:S02]  /*16120*/  FMNMX.FTZ R0, R26, R84, !PT ;  /* 0x000000541a007209 */ /* 0x000fe40007810000 */
[----:B------:R-:W-:Y:S02]  /*16130*/  ISETP.GT.AND P0, PT, R2, RZ, !P0 ;  /* 0x000000ff0200720c */ /* 0x000fe40004704270 */
        /* <DEDUP_REMOVED lines=20> */
[C---:B------:R-:W-:Y:S02]  /*16280*/  ISETP.GT.AND P0, PT, R2.reuse, 0x9, !P0 ;  /* 0x000000090200780c */ /* 0x040fe40004704270 */
        /* <DEDUP_REMOVED lines=48> */
[----:B-1----:R-:W-:Y:S02]  /*16590*/  FMNMX.FTZ R0, R0, R6, !PT ;  /* 0x0000000600007209 */ /* 0x002fe40007810000 */
[----:B------:R-:W-:Y:S02]  /*165a0*/  ISETP.GT.AND P0, PT, R2, 0x28, !P0 ;  /* 0x000000280200780c */ /* 0x000fe40004704270 */
[----:B------:R-:W-:Y:S01]  /*165b0*/  FMNMX.FTZ R4, R56, R4, !PT ;  /* 0x0000000438047209 */ /* 0x000fe20007810000 */
[----:B------:R-:W1:Y:S01]  /*165c0*/  SHFL.BFLY PT, R7, R0, 0x1, 0x1f ;  /* 0x0c201f0000077f89 */ /* 0x000e6200000e0000 */
        /* <DEDUP_REMOVED lines=18> */
[----:B------:R-:W-:Y:S02]  /*166f0*/  ISETP.GT.AND P0, PT, R2, 0x31, !P5 ;  /* 0x000000310200780c */ /* 0x000fe40006f04270 */
[----:B------:R-:W-:Y:S02]  /*16700*/  FMNMX.FTZ R4, R169, R4, !PT ;  /* 0x00000004a9047209 */ /* 0x000fe40007810000 */
[----:B------:R-:W-:Y:S02]  /*16710*/  ISETP.LT.OR P0, PT, R3, 0x32, P0 ;  /* 0x000000320300780c */ /* 0x000fe40000701670 */
[----:B------:R-:W-:Y:S02]  /*16720*/  FMNMX.FTZ R5, R48, R5, !PT ;  /* 0x0000000530057209 */ /* 0x000fe40007810000 */
[----:B------:R-:W-:Y:S02]  /*16730*/  FMNMX.FTZ R4, R172, R4, !PT ;  /* 0x00000004ac047209 */ /* 0x000fe40007810000 */
[----:B------:R-:W-:Y:S02]  /*16740*/  FSEL R178, R166, -INF , !P0 ;  /* 0xff800000a6b27808 */ /* 0x000fe40004000000 */
[----:B------:R-:W-:Y:S02]  /*16750*/  ISETP.GT.AND P0, PT, R2, 0x38, !P3 ;  /* 0x000000380200780c */ /* 0x000fe40005f04270 */
[----:B------:R-:W-:Y:S02]  /*16760*/  FMNMX.FTZ R5, R156, R5, !PT ;  /* 0x000000059c057209 */ /* 0x000fe40007810000 */
[----:B-1----:R-:W-:Y:S02]  /*16770*/  FMNMX.FTZ R72, R0, R7, !PT ;  /* 0x0000000700487209 */ /* 0x002fe40007810000 */
[----:B------:R-:W-:Y:S02]  /*16780*/  FMNMX.FTZ R4, R173, R4, !PT ;  /* 0x00000004ad047209 */ /* 0x000fe40007810000 */
[----:B------:R-:W-:Y:S01]  /*16790*/  ISETP.LT.OR P0, PT, R3, 0x39, P0 ;  /* 0x000000390300780c */ /* 0x000fe20000701670 */
[----:B------:R-:W-:Y:S01]  /*167a0*/  FMUL.FTZ R0, R72, c[0x0][0x2d0] ;  /* 0x0000b40048007a20 */ /* 0x000fe20000410000 */
[----:B------:R-:W-:Y:S02]  /*167b0*/  FMNMX.FTZ R5, R158, R5, !PT ;  /* 0x000000059e057209 */ /* 0x000fe40007810000 */
[----:B------:R-:W-:Y:S02]  /*167c0*/  FMNMX.FTZ R4, R184, R4, !PT ;  /* 0x00000004b8047209 */ /* 0x000fe40007810000 */
[----:B------:R-:W-:Y:S02]  /*167d0*/  FSEL R182, R164, -INF , !P0 ;  /* 0xff800000a4b67808 */ /* 0x000fe40004000000 */
[----:B------:R-:W-:Y:S02]  /*167e0*/  ISETP.GT.AND P0, PT, R2, 0x39, !P2 ;  /* 0x000000390200780c */ /* 0x000fe40005704270 */
[----:B------:R-:W-:Y:S02]  /*167f0*/  FSETP.NEU.FTZ.AND P2, PT, R72, -INF , PT ;  /* 0xff8000004800780b */ /* 0x000fe40003f5d000 */
[----:B------:R-:W-:Y:S02]  /*16800*/  FMNMX.FTZ R5, R159, R5, !PT ;  /* 0x000000059f057209 */ /* 0x000fe40007810000 */
[----:B------:R-:W-:Y:S02]  /*16810*/  FMNMX.FTZ R4, R185, R4, !PT ;  /* 0x00000004b9047209 */ /* 0x000fe40007810000 */
[----:B------:R-:W-:Y:S02]  /*16820*/  FSEL R74, R0, RZ, P2 ;  /* 0x000000ff004a7208 */ /* 0x000fe40001000000 */
[----:B------:R-:W-:Y:S02]  /*16830*/  FMNMX.FTZ R5, R160, R5, !PT ;  /* 0x00000005a0057209 */ /* 0x000fe40007810000 */
[----:B------:R-:W-:Y:S01]  /*16840*/  FMNMX.FTZ R4, R188, R4, !PT ;  /* 0x00000004bc047209 */ /* 0x000fe20007810000 */
[--C-:B------:R-:W-:Y:S01]  /*16850*/  FFMA.FTZ R0, R26, c[0x0][0x2d0], -R74.reuse ;  /* 0x0000b4001a007a23 */ /* 0x100fe2000001084a */
[----:B------:R-:W-:Y:S02]  /*16860*/  FMNMX.FTZ R5, R170, R5, !PT ;  /* 0x00000005aa057209 */ /* 0x000fe40007810000 */
[----:B------:R-:W-:Y:S01]  /*16870*/  FMNMX.FTZ R4, R189, R4, !PT ;  /* 0x00000004bd047209 */ /* 0x000fe20007810000 */
[----:B------:R1:W-:Y:S01]  /*16880*/  MUFU.EX2 R43, R0 ;  /* 0x00000000002b7308 */ /* 0x0003e20000000800 */
[----:B------:R-:W-:Y:S02]  /*16890*/  FMNMX.FTZ R5, R171, R5, !PT ;  /* 0x00000005ab057209 */ /* 0x000fe40007810000 */
[----:B------:R-:W-:Y:S01]  /*168a0*/  ISETP.LT.OR P0, PT, R3, 0x3a, P0 ;  /* 0x0000003a0300780c */ /* 0x000fe20000701670 */
[----:B------:R-:W2:Y:S01]  /*168b0*/  SHFL.BFLY PT, R6, R4, 0x2, 0x1f ;  /* 0x0c401f0004067f89 */ /* 0x000ea200000e0000 */
[----:B------:R-:W-:Y:S02]  /*168c0*/  FMNMX.FTZ R5, R174, R5, !PT ;  /* 0x00000005ae057209 */ /* 0x000fe40007810000 */
[----:B------:R-:W-:Y:S02]  /*168d0*/  FSEL R183, R152, -INF , !P0 ;  /* 0xff80000098b77808 */ /* 0x000fe40004000000 */
[----:B------:R-:W-:Y:S02]  /*168e0*/  FMNMX.FTZ R5, R177, R5, !PT ;  /* 0x00000005b1057209 */ /* 0x000fe40007810000 */
[----:B------:R-:W-:Y:S02]  /*168f0*/  ISETP.GT.AND P0, PT, R2, 0x40, !P1 ;  /* 0x000000400200780c */ /* 0x000fe40004f04270 */
[----:B------:R-:W-:Y:S02]  /*16900*/  FMNMX.FTZ R5, R186, R5, !PT ;  /* 0x00000005ba057209 */ /* 0x000fe40007810000 */
[----:B------:R-:W-:Y:S02]  /*16910*/  ISETP.NE.AND P6, PT, R9, RZ, PT ;  /* 0x000000ff0900720c */ /* 0x000fe40003fc5270 */
[----:B------:R-:W-:Y:S02]  /*16920*/  FMNMX.FTZ R5, R187, R5, !PT ;  /* 0x00000005bb057209 */ /* 0x000fe40007810000 */
[----:B------:R-:W-:Y:S02]  /*16930*/  ISETP.LT.OR P0, PT, R3, 0x41, P0 ;  /* 0x000000410300780c */ /* 0x000fe40000701670 */
[----:B------:R-:W-:Y:S02]  /*16940*/  FMNMX.FTZ R5, R190, R5, !PT ;  /* 0x00000005be057209 */ /* 0x000fe40007810000 */
[----:B------:R-:W-:Y:S01]  /*16950*/  FSEL R179, R65, -INF , !P0 ;  /* 0xff80000041b37808 */ /* 0x000fe20004000000 */
[--C-:B-1----:R-:W-:Y:S01]  /*16960*/  FFMA.FTZ R0, R28, c[0x0][0x2d0], -R74.reuse ;  /* 0x0000b4001c007a23 */ /* 0x102fe2000001084a */
[----:B------:R-:W-:Y:S01]  /*16970*/  FMNMX.FTZ R5, R191, R5, !PT ;  /* 0x00000005bf057209 */ /* 0x000fe20007810000 */
[--C-:B------:R-:W-:Y:S01]  /*16980*/  FFMA.FTZ R28, R59, c[0x0][0x2d0], -R74.reuse ;  /* 0x0000b4003b1c7a23 */ /* 0x100fe2000001084a */
[----:B------:R-:W-:Y:S01]  /*16990*/  ISETP.GT.AND P0, PT, R2, 0x41, !P6 ;  /* 0x000000410200780c */ /* 0x000fe20007704270 */
[----:B------:R-:W1:Y:S01]  /*169a0*/  MUFU.EX2 R49, R0 ;  /* 0x0000000000317308 */ /* 0x000e620000000800 */
[----:B--2---:R-:W-:Y:S02]  /*169b0*/  FMNMX.FTZ R4, R4, R6, !PT ;  /* 0x0000000604047209 */ /* 0x004fe40007810000 */
[----:B------:R-:W2:Y:S01]  /*169c0*/  SHFL.BFLY PT, R6, R5, 0x2, 0x1f ;  /* 0x0c401f0005067f89 */ /* 0x000ea200000e0000 */
[C---:B------:R-:W-:Y:S02]  /*169d0*/  ISETP.LT.OR P0, PT, R3.reuse, 0x42, P0 ;  /* 0x000000420300780c */ /* 0x040fe40000701670 */
[----:B------:R-:W-:Y:S02]  /*169e0*/  ISETP.NE.AND P5, PT, R8, RZ, PT ;  /* 0x000000ff0800720c */ /* 0x000fe40003fa5270 */
[----:B------:R-:W-:Y:S02]  /*169f0*/  FSEL R166, R66, -INF , !P0 ;  /* 0xff80000042a67808 */ /* 0x000fe40004000000 */
[----:B------:R-:W-:Y:S01]  /*16a00*/  MUFU.EX2 R228, R28 ;  /* 0x0000001c00e47308 */ /* 0x000fe20000000800 */
[----:B------:R-:W3:Y:S01]  /*16a10*/  SHFL.BFLY PT, R7, R4, 0x1, 0x1f ;  /* 0x0c201f0004077f89 */ /* 0x000ee200000e0000 */
[----:B------:R-:W-:Y:S02]  /*16a20*/  ISETP.GT.AND P0, PT, R2, 0x48, !P5 ;  /* 0x000000480200780c */ /* 0x000fe40006f04270 */
[----:B------:R-:W-:Y:S02]  /*16a30*/  ISETP.NE.AND P6, PT, R22, RZ, PT ;  /* 0x000000ff1600720c */ /* 0x000fe40003fc5270 */
[C---:B------:R-:W-:Y:S02]  /*16a40*/  ISETP.LT.OR P0, PT, R3.reuse, 0x49, P0 ;  /* 0x000000490300780c */ /* 0x040fe40000701670 */
[----:B------:R-:W-:Y:S02]  /*16a50*/  ISETP.GT.AND P3, PT, R2, 0x49, !P6 ;  /* 0x000000490200780c */ /* 0x000fe40007764270 */
[----:B------:R-:W-:Y:S02]  /*16a60*/  FSEL R164, R64, -INF , !P0 ;  /* 0xff80000040a47808 */ /* 0x000fe40004000000 */
[----:B------:R-:W-:Y:S01]  /*16a70*/  ISETP.LT.OR P3, PT, R3, 0x4a, P3 ;  /* 0x0000004a0300780c */ /* 0x000fe20001f61670 */
[--C-:B------:R-:W-:Y:S01]  /*16a80*/  FFMA.FTZ R3, R39, c[0x0][0x2d0], -R74.reuse ;  /* 0x0000b40027037a23 */ /* 0x100fe2000001084a */
[----:B-1----:R-:W-:Y:S02]  /*16a90*/  F2FP.BF16.PACK_AB R76, R49, R43 ;  /* 0x0000002b314c723e */ /* 0x002fe400000010ff */
[----:B------:R-:W-:Y:S01]  /*16aa0*/  FSEL R73, R67, -INF , !P3 ;  /* 0xff80000043497808 */ /* 0x000fe20005800000 */
[----:B------:R1:W-:Y:S01]  /*16ab0*/  MUFU.EX2 R247, R3 ;  /* 0x0000000300f77308 */ /* 0x0003e20000000800 */
[----:B--2---:R-:W-:Y:S01]  /*16ac0*/  FMNMX.FTZ R0, R5, R6, !PT ;  /* 0x0000000605007209 */ /* 0x004fe20007810000 */
[--C-:B------:R-:W-:Y:S01]  /*16ad0*/  FFMA.FTZ R5, R29, c[0x0][0x2d0], -R74.reuse ;  /* 0x0000b4001d057a23 */ /* 0x100fe2000001084a */
[----:B------:R-:W-:Y:S02]  /*16ae0*/  FMNMX.FTZ R6, R21, R87, !PT ;  /* 0x0000005715067209 */ /* 0x000fe40007810000 */
[----:B---3--:R-:W-:Y:S05]  /*16af0*/  FMNMX.FTZ R71, R4, R7, !PT ;  /* 0x0000000704477209 */ /* 0x008fea0007810000 */
[----:B------:R2:W-:Y:S01]  /*16b00*/  MUFU.EX2 R50, R5 ;  /* 0x0000000500327308 */ /* 0x0005e20000000800 */
[----:B------:R-:W3:Y:S01]  /*16b10*/  SHFL.BFLY PT, R7, R0, 0x1, 0x1f ;  /* 0x0c201f0000077f89 */ /* 0x000ee200000e0000 */
[C---:B------:R-:W-:Y:S01]  /*16b20*/  FSETP.NEU.FTZ.AND P1, PT, R71.reuse, -INF , PT ;  /* 0xff8000004700780b */ /* 0x040fe20003f3d000 */
[----:B------:R-:W-:Y:S05]  /*16b30*/  FMUL.FTZ R4, R71, c[0x0][0x2d0] ;  /* 0x0000b40047047a20 */ /* 0x000fea0000410000 */
[----:B------:R-:W-:Y:S02]  /*16b40*/  FSEL R75, R4, RZ, P1 ;  /* 0x000000ff044b7208 */ /* 0x000fe40000800000 */
[----:B------:R-:W-:Y:S04]  /*16b50*/  FMNMX.FTZ R4, R20, R6, !PT ;  /* 0x0000000614047209 */ /* 0x000fe80007810000 */
[----:B------:R-:W-:Y:S01]  /*16b60*/  FMNMX.FTZ R4, R19, R4, !PT ;  /* 0x0000000413047209 */ /* 0x000fe20007810000 */
[--C-:B-1----:R-:W-:Y:S03]  /*16b70*/  FFMA.FTZ R3, R35, c[0x0][0x2d0], -R75.reuse ;  /* 0x0000b40023037a23 */ /* 0x102fe6000001084b */
[----:B------:R-:W-:Y:S01]  /*16b80*/  FMNMX.FTZ R4, R18, R4, !PT ;  /* 0x0000000412047209 */ /* 0x000fe20007810000 */
[----:B------:R1:W-:Y:S03]  /*16b90*/  MUFU.EX2 R241, R3 ;  /* 0x0000000300f17308 */ /* 0x0003e60000000800 */
[----:B------:R-:W-:Y:S01]  /*16ba0*/  FMNMX.FTZ R4, R57, R4, !PT ;  /* 0x0000000439047209 */ /* 0x000fe20007810000 */
[----:B--2---:R-:W-:Y:S01]  /*16bb0*/  FFMA.FTZ R5, R32, c[0x0][0x2d0], -R74 ;  /* 0x0000b40020057a23 */ /* 0x004fe2000001084a */
[----:B---3--:R-:W-:Y:S01]  /*16bc0*/  FMNMX.FTZ R70, R0, R7, !PT ;  /* 0x0000000700467209 */ /* 0x008fe20007810000 */
[--C-:B------:R-:W-:Y:S01]  /*16bd0*/  FFMA.FTZ R0, R30, c[0x0][0x2d0], -R75.reuse ;  /* 0x0000b4001e007a23 */ /* 0x100fe2000001084b */
[----:B------:R-:W-:Y:S01]  /*16be0*/  FMNMX.FTZ R4, R60, R4, !PT ;  /* 0x000000043c047209 */ /* 0x000fe20007810000 */
[--C-:B------:R-:W-:Y:S02]  /*16bf0*/  FFMA.FTZ R32, R56, c[0x0][0x2d0], -R75.reuse ;  /* 0x0000b40038207a23 */ /* 0x100fe4000001084b */
[----:B------:R2:W3:Y:S01]  /*16c00*/  MUFU.EX2 R80, R5 ;  /* 0x0000000500507308 */ /* 0x0004e20000000800 */
[----:B------:R-:W-:Y:S02]  /*16c10*/  FSETP.NEU.FTZ.AND P0, PT, R70, -INF , PT ;  /* 0xff8000004600780b */ /* 0x000fe40003f1d000 */
[----:B------:R-:W-:Y:S07]  /*16c20*/  FMNMX.FTZ R4, R62, R4, !PT ;  /* 0x000000043e047209 */ /* 0x000fee0007810000 */
[----:B------:R4:W-:Y:S01]  /*16c30*/  MUFU.EX2 R251, R0 ;  /* 0x0000000000fb7308 */ /* 0x0009e20000000800 */
[--C-:B-1----:R-:W-:Y:S09]  /*16c40*/  FFMA.FTZ R3, R36, c[0x0][0x2d0], -R75.reuse ;  /* 0x0000b40024037a23 */ /* 0x102ff2000001084b */
[----:B------:R1:W-:Y:S01]  /*16c50*/  MUFU.EX2 R243, R3 ;  /* 0x0000000300f37308 */ /* 0x0003e20000000800 */
[--C-:B--2---:R-:W-:Y:S01]  /*16c60*/  FFMA.FTZ R5, R25, c[0x0][0x2d0], -R75.reuse ;  /* 0x0000b40019057a23 */ /* 0x104fe2000001084b */
[----:B---3--:R-:W-:Y:S08]  /*16c70*/  F2FP.BF16.PACK_AB R78, R80, R50 ;  /* 0x00000032504e723e */ /* 0x008ff000000010ff */
[----:B------:R2:W-:Y:S01]  /*16c80*/  MUFU.EX2 R47, R5 ;  /* 0x00000005002f7308 */ /* 0x0005e20000000800 */
[----:B----4-:R-:W-:Y:S05]  /*16c90*/  FMUL.FTZ R0, R70, c[0x0][0x2d0] ;  /* 0x0000b40046007a20 */ /* 0x010fea0000410000 */
[----:B------:R-:W-:Y:S04]  /*16ca0*/  FSEL R152, R0, RZ, P0 ;  /* 0x000000ff00987208 */ /* 0x000fe80000000000 */
[----:B------:R-:W-:Y:S01]  /*16cb0*/  MUFU.EX2 R227, R32 ;  /* 0x0000002000e37308 */ /* 0x000fe20000000800 */
[--C-:B------:R-:W-:Y:S02]  /*16cc0*/  FFMA.FTZ R2, R34, c[0x0][0x2d0], -R152.reuse ;  /* 0x0000b40022027a23 */ /* 0x100fe40000010898 */
[----:B------:R-:W-:Y:S02]  /*16cd0*/  FFMA.FTZ R16, R46, c[0x0][0x2d0], -R152 ;  /* 0x0000b4002e107a23 */ /* 0x000fe40000010898 */
[----:B-1----:R-:W-:Y:S05]  /*16ce0*/  FFMA.FTZ R3, R40, c[0x0][0x2d0], -R74 ;  /* 0x0000b40028037a23 */ /* 0x002fea000001084a */
[----:B------:R1:W-:Y:S01]  /*16cf0*/  MUFU.EX2 R242, R2 ;  /* 0x0000000200f27308 */ /* 0x0003e20000000800 */
[--C-:B------:R-:W-:Y:S02]  /*16d00*/  FFMA.FTZ R8, R42, c[0x0][0x2d0], -R152.reuse ;  /* 0x0000b4002a087a23 */ /* 0x100fe40000010898 */
[----:B------:R-:W-:Y:S02]  /*16d10*/  FFMA.FTZ R12, R45, c[0x0][0x2d0], -R152 ;  /* 0x0000b4002d0c7a23 */ /* 0x000fe40000010898 */
[--C-:B--2---:R-:W-:Y:S02]  /*16d20*/  FFMA.FTZ R5, R27, c[0x0][0x2d0], -R75.reuse ;  /* 0x0000b4001b057a23 */ /* 0x104fe4000001084b */
[--C-:B------:R-:W-:Y:S03]  /*16d30*/  FFMA.FTZ R40, R61, c[0x0][0x2d0], -R74.reuse ;  /* 0x0000b4003d287a23 */ /* 0x100fe6000001084a */
[----:B------:R2:W3:Y:S10]  /*16d40*/  MUFU.EX2 R252, R5 ;  /* 0x0000000500fc7308 */ /* 0x0004f40000000800 */
[----:B------:R-:W-:Y:S01]  /*16d50*/  MUFU.EX2 R245, R3 ;  /* 0x0000000300f57308 */ /* 0x000fe20000000800 */
[----:B-1----:R-:W-:Y:S09]  /*16d60*/  FFMA.FTZ R2, R38, c[0x0][0x2d0], -R74 ;  /* 0x0000b40026027a23 */ /* 0x002ff2000001084a */
[----:B------:R-:W-:Y:S01]  /*16d70*/  MUFU.EX2 R240, R2 ;  /* 0x0000000200f07308 */ /* 0x000fe20000000800 */
[----:B--2---:R-:W-:Y:S01]  /*16d80*/  FMNMX.FTZ R5, R154, R4, !PT ;  /* 0x000000049a057209 */ /* 0x004fe20007810000 */
[--C-:B------:R-:W-:Y:S01]  /*16d90*/  FFMA.FTZ R4, R33, c[0x0][0x2d0], -R75.reuse ;  /* 0x0000b40021047a23 */ /* 0x100fe2000001084b */
[----:B---3--:R-:W-:Y:S02]  /*16da0*/  F2FP.BF16.PACK_AB R77, R252, R47 ;  /* 0x0000002ffc4d723e */ /* 0x008fe400000010ff */
[----:B------:R-:W-:Y:S05]  /*16db0*/  FMNMX.FTZ R5, R161, R5, !PT ;  /* 0x00000005a1057209 */ /* 0x000fea0007810000 */
[----:B------:R1:W2:Y:S01]  /*16dc0*/  MUFU.EX2 R250, R4 ;  /* 0x0000000400fa7308 */ /* 0x0002a20000000800 */
[----:B------:R-:W-:Y:S04]  /*16dd0*/  FMNMX.FTZ R0, R162, R5, !PT ;  /* 0x00000005a2007209 */ /* 0x000fe80007810000 */
[----:B------:R-:W-:Y:S05]  /*16de0*/  FMNMX.FTZ R0, R163, R0, !PT ;  /* 0x00000000a3007209 */ /* 0x000fea0007810000 */
[----:B------:R-:W-:Y:S10]  /*16df0*/  MUFU.EX2 R233, R8 ;  /* 0x0000000800e97308 */ /* 0x000ff40000000800 */
[----:B------:R-:W-:Y:S01]  /*16e00*/  MUFU.EX2 R232, R12 ;  /* 0x0000000c00e87308 */ /* 0x000fe20000000800 */
[--C-:B-1----:R-:W-:Y:S01]  /*16e10*/  FFMA.FTZ R4, R23, c[0x0][0x2d0], -R152.reuse ;  /* 0x0000b40017047a23 */ /* 0x102fe20000010898 */
[----:B--2---:R-:W-:Y:S08]  /*16e20*/  F2FP.BF16.PACK_AB R79, R250, R251 ;  /* 0x000000fbfa4f723e */ /* 0x004ff000000010ff */
[----:B------:R1:W-:Y:S10]  /*16e30*/  MUFU.EX2 R249, R4 ;  /* 0x0000000400f97308 */ /* 0x0003f40000000800 */
[----:B------:R-:W-:Y:S10]  /*16e40*/  MUFU.EX2 R231, R16 ;  /* 0x0000001000e77308 */ /* 0x000ff40000000800 */
[----:B------:R-:W-:Y:S01]  /*16e50*/  MUFU.EX2 R225, R40 ;  /* 0x0000002800e17308 */ /* 0x000fe20000000800 */
[----:B-1----:R-:W-:Y:S01]  /*16e60*/  FMNMX.FTZ R4, R165, R0, !PT ;  /* 0x00000000a5047209 */ /* 0x002fe20007810000 */
[----:B------:R-:W-:Y:S02]  /*16e70*/  FFMA.FTZ R0, R24, c[0x0][0x2d0], -R152 ;  /* 0x0000b40018007a23 */ /* 0x000fe40000010898 */
[----:B------:R-:W-:Y:S01]  /*16e80*/  FFMA.FTZ R24, R51, c[0x0][0x2d0], -R74 ;  /* 0x0000b40033187a23 */ /* 0x000fe2000001084a */
[----:B------:R-:W-:Y:S05]  /*16e90*/  FMNMX.FTZ R4, R167, R4, !PT ;  /* 0x00000004a7047209 */ /* 0x000fea0007810000 */
[----:B------:R1:W2:Y:S10]  /*16ea0*/  MUFU.EX2 R248, R0 ;  /* 0x0000000000f87308 */ /* 0x0002b40000000800 */
[----:B------:R-:W-:Y:S01]  /*16eb0*/  MUFU.EX2 R229, R24 ;  /* 0x0000001800e57308 */ /* 0x000fe20000000800 */
[----:B-1----:R-:W-:Y:S02]  /*16ec0*/  FMNMX.FTZ R0, R178, R4, !PT ;  /* 0x00000004b2007209 */ /* 0x002fe40007810000 */
[----:B--2---:R-:W-:Y:S02]  /*16ed0*/  F2FP.BF16.PACK_AB R64, R248, R249 ;  /* 0x000000f9f840723e */ /* 0x004fe400000010ff */
[----:B------:R-:W-:Y:S01]  /*16ee0*/  FMNMX.FTZ R4, R182, R0, !PT ;  /* 0x00000000b6047209 */ /* 0x000fe20007810000 */
[----:B------:R-:W-:Y:S03]  /*16ef0*/  FFMA.FTZ R0, R31, c[0x0][0x2d0], -R152 ;  /* 0x0000b4001f007a23 */ /* 0x000fe60000010898 */
[----:B------:R-:W-:Y:S01]  /*16f00*/  FMNMX.FTZ R4, R183, R4, !PT ;  /* 0x00000004b7047209 */ /* 0x000fe20007810000 */
[----:B------:R1:W2:Y:S03]  /*16f10*/  MUFU.EX2 R246, R0 ;  /* 0x0000000000f67308 */ /* 0x0002a60000000800 */
[----:B-1----:R-:W-:Y:S01]  /*16f20*/  FMNMX.FTZ R0, R179, R4, !PT ;  /* 0x00000004b3007209 */ /* 0x002fe20007810000 */
[----:B------:R-:W-:Y:S01]  /*16f30*/  FFMA.FTZ R4, R41, c[0x0][0x2d0], -R74 ;  /* 0x0000b40029047a23 */ /* 0x000fe2000001084a */
[----:B--2---:R-:W-:Y:S02]  /*16f40*/  F2FP.BF16.PACK_AB R66, R242, R246 ;  /* 0x000000f6f242723e */ /* 0x004fe400000010ff */
[----:B------:R-:W-:Y:S03]  /*16f50*/  FMNMX.FTZ R0, R166, R0, !PT ;  /* 0x00000000a6007209 */ /* 0x000fe60007810000 */
[----:B------:R1:W-:Y:S01]  /*16f60*/  MUFU.EX2 R244, R4 ;  /* 0x0000000400f47308 */ /* 0x0003e20000000800 */
[----:B------:R-:W-:Y:S04]  /*16f70*/  FMNMX.FTZ R0, R164, R0, !PT ;  /* 0x00000000a4007209 */ /* 0x000fe80007810000 */
[----:B------:R-:W-:Y:S05]  /*16f80*/  FMNMX.FTZ R0, R73, R0, !PT ;  /* 0x0000000049007209 */ /* 0x000fea0007810000 */
[----:B------:R-:W2:Y:S02]  /*16f90*/  SHFL.BFLY PT, R2, R0, 0x2, 0x1f ;  /* 0x0c401f0000027f89 */ /* 0x000ea400000e0000 */
[----:B--2---:R-:W-:Y:S01]  /*16fa0*/  FMNMX.FTZ R3, R0, R2, !PT ;  /* 0x0000000200037209 */ /* 0x004fe20007810000 */
[----:B------:R-:W-:Y:S01]  /*16fb0*/  FFMA.FTZ R2, R37, c[0x0][0x2d0], -R75 ;  /* 0x0000b40025027a23 */ /* 0x000fe2000001084b */
[----:B------:R-:W-:Y:S04]  /*16fc0*/  FSEL R0, R72, RZ, P2 ;  /* 0x000000ff48007208 */ /* 0x000fe80001000000 */
[----:B------:R-:W-:Y:S01]  /*16fd0*/  LDSM.16.MT88.4 R36, [R205] ;  /* 0x00000000cd24783b */ /* 0x000fe20000004200 */
[----:B------:R2:W-:Y:S01]  /*16fe0*/  MUFU.EX2 R239, R2 ;  /* 0x0000000200ef7308 */ /* 0x0005e20000000800 */
[----:B------:R-:W-:Y:S04]  /*16ff0*/  FADD.FTZ R0, -R0, R84 ;  /* 0x0000005400007221 */ /* 0x000fe80000010100 */
[----:B------:R-:W-:Y:S02]  /*17000*/  FMUL.FTZ R0, R0, c[0x0][0x2d0] ;  /* 0x0000b40000007a20 */ /* 0x000fe40000410000 */
[----:B-1----:R-:W1:Y:S03]  /*17010*/  SHFL.BFLY PT, R4, R3, 0x1, 0x1f ;  /* 0x0c201f0003047f89 */ /* 0x002e6600000e0000 */
[----:B------:R3:W4:Y:S01]  /*17020*/  MUFU.EX2 R69, R0 ;  /* 0x0000000000457308 */ /* 0x0007220000000800 */
[----:B--2---:R-:W-:Y:S05]  /*17030*/  FSEL R2, R71, RZ, P1 ;  /* 0x000000ff47027208 */ /* 0x004fea0000800000 */
[----:B------:R-:W-:Y:S01]  /*17040*/  FADD.FTZ R2, -R2, R85 ;  /* 0x0000005502027221 */ /* 0x000fe20000010100 */
[----:B-1----:R-:W-:Y:S03]  /*17050*/  FMNMX.FTZ R3, R3, R4, !PT ;  /* 0x0000000403037209 */ /* 0x002fe60007810000 */
[----:B------:R-:W-:Y:S01]  /*17060*/  FMUL.FTZ R2, R2, c[0x0][0x2d0] ;  /* 0x0000b40002027a20 */ /* 0x000fe20000410000 */
[----:B---3--:R-:W-:Y:S01]  /*17070*/  FSEL R0, R70, RZ, P0 ;  /* 0x000000ff46007208 */ /* 0x008fe20000000000 */
[----:B----4-:R-:W-:Y:S01]  /*17080*/  FMUL.FTZ R16, R69, R100 ;  /* 0x0000006445107220 */ /* 0x010fe20000410000 */
[C---:B------:R-:W-:Y:S01]  /*17090*/  FSETP.NEU.FTZ.AND P0, PT, R3.reuse, -INF , PT ;  /* 0xff8000000300780b */ /* 0x040fe20003f1d000 */
[----:B------:R-:W1:Y:S01]  /*170a0*/  MUFU.EX2 R68, R2 ;  /* 0x0000000200447308 */ /* 0x000e620000000800 */
[----:B------:R-:W-:Y:S02]  /*170b0*/  FMUL.FTZ R4, R3, c[0x0][0x2d0] ;  /* 0x0000b40003047a20 */ /* 0x000fe40000410000 */
[----:B------:R-:W-:Y:S02]  /*170c0*/  FADD.FTZ R0, -R0, R86 ;  /* 0x0000005600007221 */ /* 0x000fe40000010100 */
[C---:B------:R-:W-:Y:S01]  /*170d0*/  FMUL.FTZ R17, R69.reuse, R101 ;  /* 0x0000006545117220 */ /* 0x040fe20000410000 */
[----:B------:R-:W-:Y:S01]  /*170e0*/  FSEL R153, R4, RZ, P0 ;  /* 0x000000ff04997208 */ /* 0x000fe20000000000 */
[----:B------:R-:W-:Y:S02]  /*170f0*/  FMUL.FTZ R0, R0, c[0x0][0x2d0] ;  /* 0x0000b40000007a20 */ /* 0x000fe40000410000 */
[----:B------:R-:W-:Y:S02]  /*17100*/  FMUL.FTZ R32, R69, R116 ;  /* 0x0000007445207220 */ /* 0x000fe40000410000 */
[----:B------:R2:W3:Y:S01]  /*17110*/  MUFU.EX2 R2, R0 ;  /* 0x0000000000027308 */ /* 0x0004e20000000800 */
[--C-:B------:R-:W-:Y:S02]  /*17120*/  FFMA.FTZ R4, R18, c[0x0][0x2d0], -R153.reuse ;  /* 0x0000b40012047a23 */ /* 0x100fe40000010899 */
[--C-:B------:R-:W-:Y:S02]  /*17130*/  FFMA.FTZ R5, R19, c[0x0][0x2d0], -R153.reuse ;  /* 0x0000b40013057a23 */ /* 0x100fe40000010899 */
[----:B------:R-:W-:Y:S02]  /*17140*/  FMUL.FTZ R33, R69, R117 ;  /* 0x0000007545217220 */ /* 0x000fe40000410000 */
[--C-:B------:R-:W-:Y:S03]  /*17150*/  FFMA.FTZ R62, R62, c[0x0][0x2d0], -R153.reuse ;  /* 0x0000b4003e3e7a23 */ /* 0x100fe60000010899 */
[----:B------:R4:W-:Y:S01]  /*17160*/  MUFU.EX2 R238, R4 ;  /* 0x0000000400ee7308 */ /* 0x0009e20000000800 */
[C---:B-1----:R-:W-:Y:S02]  /*17170*/  FMUL.FTZ R6, R68.reuse, R90 ;  /* 0x0000005a44067220 */ /* 0x042fe40000410000 */
[C---:B------:R-:W-:Y:S02]  /*17180*/  FMUL.FTZ R7, R68.reuse, R91 ;  /* 0x0000005b44077220 */ /* 0x040fe40000410000 */
[C---:B------:R-:W-:Y:S02]  /*17190*/  FMUL.FTZ R18, R68.reuse, R102 ;  /* 0x0000006644127220 */ /* 0x040fe40000410000 */
[C---:B------:R-:W-:Y:S03]  /*171a0*/  FMUL.FTZ R19, R68.reuse, R103 ;  /* 0x0000006744137220 */ /* 0x040fe60000410000 */
[----:B------:R-:W1:Y:S01]  /*171b0*/  MUFU.EX2 R236, R5 ;  /* 0x0000000500ec7308 */ /* 0x000e620000000800 */
[C---:B------:R-:W-:Y:S01]  /*171c0*/  FMUL.FTZ R34, R68.reuse, R118 ;  /* 0x0000007644227220 */ /* 0x040fe20000410000 */
[----:B------:R-:W-:Y:S01]  /*171d0*/  LDSM.16.MT88.4 R100, [R201+0x2000] ;  /* 0x00200000c964783b */ /* 0x000fe20000004200 */
[----:B------:R-:W-:Y:S02]  /*171e0*/  FMUL.FTZ R35, R68, R119 ;  /* 0x0000007744237220 */ /* 0x000fe40000410000 */
[----:B--2---:R-:W-:Y:S02]  /*171f0*/  FFMA.FTZ R0, R21, c[0x0][0x2d0], -R153 ;  /* 0x0000b40015007a23 */ /* 0x004fe40000010899 */
[C---:B---3--:R-:W-:Y:S02]  /*17200*/  FMUL.FTZ R9, R2.reuse, R93 ;  /* 0x0000005d02097220 */ /* 0x048fe40000410000 */
[C---:B------:R-:W-:Y:S01]  /*17210*/  FMUL.FTZ R8, R2.reuse, R92 ;  /* 0x0000005c02087220 */ /* 0x040fe20000410000 */
[----:B------:R2:W-:Y:S01]  /*17220*/  MUFU.EX2 R234, R0 ;  /* 0x0000000000ea7308 */ /* 0x0005e20000000800 */
[C---:B------:R-:W-:Y:S01]  /*17230*/  FMUL.FTZ R12, R2.reuse, R96 ;  /* 0x00000060020c7220 */ /* 0x040fe20000410000 */
[----:B------:R-:W-:Y:S01]  /*17240*/  LDSM.16.MT88.4 R116, [R205+0x2000] ;  /* 0x00200000cd74783b */ /* 0x000fe20000004200 */
[----:B------:R-:W-:Y:S02]  /*17250*/  FMUL.FTZ R13, R2, R97 ;  /* 0x00000061020d7220 */ /* 0x000fe40000410000 */
        /* <DEDUP_REMOVED lines=10> */
[----:B------:R-:W-:Y:S01]  /*17300*/  FFMA.FTZ R44, R155, c[0x0][0x2d0], -R74 ;  /* 0x0000b4009b2c7a23 */ /* 0x000fe2000001084a */
[----:B------:R-:W-:Y:S01]  /*17310*/  MOV R113, R49 ;  /* 0x0000003100717202 */ /* 0x000fe20000000f00 */
[C---:B------:R-:W-:Y:S02]  /*17320*/  FMUL.FTZ R40, R2.reuse, R124 ;  /* 0x0000007c02287220 */ /* 0x040fe40000410000 */
[----:B------:R1:W-:Y:S01]  /*17330*/  MUFU.EX2 R224, R44 ;  /* 0x0000002c00e07308 */ /* 0x0003e20000000800 */
[----:B------:R-:W-:Y:S02]  /*17340*/  FMUL.FTZ R41, R2, R125 ;  /* 0x0000007d02297220 */ /* 0x000fe40000410000 */
[----:B--2---:R-:W-:Y:S02]  /*17350*/  FFMA.FTZ R0, R20, c[0x0][0x2d0], -R153 ;  /* 0x0000b40014007a23 */ /* 0x004fe40000010899 */
[----:B------:R-:W2:Y:S01]  /*17360*/  LDSM.16.MT88.4 R20, [R201] ;  /* 0x00000000c914783b */ /* 0x000ea20000004200 */
[----:B------:R-:W-:Y:S02]  /*17370*/  FMUL.FTZ R45, R2, R129 ;  /* 0x00000081022d7220 */ /* 0x000fe40000410000 */
[C---:B------:R-:W-:Y:S02]  /*17380*/  FMUL.FTZ R49, R69.reuse, R133 ;  /* 0x0000008545317220 */ /* 0x040fe40000410000 */
[----:B------:R4:W5:Y:S01]  /*17390*/  MUFU.EX2 R235, R0 ;  /* 0x0000000000eb7308 */ /* 0x0009620000000800 */
[C---:B------:R-:W-:Y:S02]  /*173a0*/  FMUL.FTZ R50, R68.reuse, R134 ;  /* 0x0000008644327220 */ /* 0x040fe40000410000 */
[----:B---3--:R-:W-:Y:S02]  /*173b0*/  FMUL.FTZ R4, R69, R88 ;  /* 0x0000005845047220 */ /* 0x008fe40000410000 */
[----:B------:R-:W-:Y:S01]  /*173c0*/  LDSM.16.MT88.4 R88, [R205+0x800] ;  /* 0x00080000cd58783b */ /* 0x000fe20000004200 */
[----:B------:R-:W-:Y:S02]  /*173d0*/  FMUL.FTZ R51, R68, R135 ;  /* 0x0000008744337220 */ /* 0x000fe40000410000 */
[--C-:B------:R-:W-:Y:S02]  /*173e0*/  FFMA.FTZ R92, R158, c[0x0][0x2d0], -R152.reuse ;  /* 0x0000b4009e5c7a23 */ /* 0x100fe40000010898 */
[C---:B------:R-:W-:Y:S01]  /*173f0*/  FMUL.FTZ R56, R2.reuse, R140 ;  /* 0x0000008c02387220 */ /* 0x040fe20000410000 */
[----:B------:R-:W-:Y:S01]  /*17400*/  MUFU.EX2 R129, R62 ;  /* 0x0000003e00817308 */ /* 0x000fe20000000800 */
[C---:B------:R-:W-:Y:S02]  /*17410*/  FMUL.FTZ R61, R2.reuse, R145 ;  /* 0x00000091023d7220 */ /* 0x040fe40000410000 */
[----:B-1----:R-:W-:Y:S07]  /*17420*/  FMUL.FTZ R44, R2, R128 ;  /* 0x00000080022c7220 */ /* 0x002fee0000410000 */
[----:B------:R-:W-:Y:S01]  /*17430*/  MUFU.EX2 R220, R92 ;  /* 0x0000005c00dc7308 */ /* 0x000fe20000000800 */
[----:B----4-:R-:W-:Y:S02]  /*17440*/  FSEL R0, R3, RZ, P0 ;  /* 0x000000ff03007208 */ /* 0x010fe40000000000 */
[----:B-----5:R-:W-:Y:S03]  /*17450*/  F2FP.BF16.PACK_AB R65, R235, R234 ;  /* 0x000000eaeb41723e */ /* 0x020fe600000010ff */
[----:B------:R-:W-:Y:S02]  /*17460*/  FADD.FTZ R0, -R0, R87 ;  /* 0x0000005700007221 */ /* 0x000fe40000010100 */
[----:B------:R-:W-:Y:S02]  /*17470*/  LDSM.16.MT88.4 R84, [R201+0x800] ;  /* 0x00080000c954783b */ /* 0x000fe40000004200 */
[----:B------:R-:W-:Y:S01]  /*17480*/  FMUL.FTZ R0, R0, c[0x0][0x2d0] ;  /* 0x0000b40000007a20 */ /* 0x000fe20000410000 */
[-C--:B--2---:R-:W-:Y:S05]  /*17490*/  HMMA.16816.F32.BF16 R4, R76, R20.reuse, R4 ;  /* 0x000000144c04723c */ /* 0x084fea0000041804 */
[----:B------:R-:W1:Y:S02]  /*174a0*/  MUFU.EX2 R0, R0 ;  /* 0x0000000000007308 */ /* 0x000e640000000800 */
[C---:B-1----:R-:W-:Y:S02]  /*174b0*/  FMUL.FTZ R10, R0.reuse, R94 ;  /* 0x0000005e000a7220 */ /* 0x042fe40000410000 */
[C---:B------:R-:W-:Y:S02]  /*174c0*/  FMUL.FTZ R11, R0.reuse, R95 ;  /* 0x0000005f000b7220 */ /* 0x040fe40000410000 */
[----:B------:R-:W-:Y:S01]  /*174d0*/  LDSM.16.MT88.4 R92, [R202+0x800] ;  /* 0x00080000ca5c783b */ /* 0x000fe20000004200 */
[C---:B------:R-:W-:Y:S02]  /*174e0*/  FMUL.FTZ R26, R0.reuse, R110 ;  /* 0x0000006e001a7220 */ /* 0x040fe40000410000 */
[C---:B------:R-:W-:Y:S02]  /*174f0*/  FMUL.FTZ R30, R0.reuse, R114 ;  /* 0x00000072001e7220 */ /* 0x040fe40000410000 */
[C---:B------:R-:W-:Y:S03]  /*17500*/  HMMA.16816.F32.BF16 R8, R64.reuse, R20, R8 ;  /* 0x000000144008723c */ /* 0x040fe60000041808 */
[----:B------:R-:W2:Y:S01]  /*17510*/  LDL.LU R110, [R1+0x10] ;  /* 0x00001000016e7983 */ /* 0x000ea20000300800 */
[C---:B------:R-:W-:Y:S02]  /*17520*/  FMUL.FTZ R14, R0.reuse, R98 ;  /* 0x00000062000e7220 */ /* 0x040fe40000410000 */
[----:B------:R-:W-:Y:S01]  /*17530*/  FMUL.FTZ R15, R0, R99 ;  /* 0x00000063000f7220 */ /* 0x000fe20000410000 */
[----:B------:R-:W3:Y:S01]  /*17540*/  LDL.LU R108, [R1+0xc] ;  /* 0x00000c00016c7983 */ /* 0x000ee20000300800 */
[--C-:B------:R-:W-:Y:S03]  /*17550*/  FFMA.FTZ R20, R48, c[0x0][0x2d0], -R152.reuse ;  /* 0x0000b40030147a23 */ /* 0x100fe60000010898 */
[----:B------:R-:W4:Y:S01]  /*17560*/  LDL.LU R114, [R1+0x14] ;  /* 0x0000140001727983 */ /* 0x000f220000300800 */
[----:B------:R1:W-:Y:S01]  /*17570*/  MUFU.EX2 R230, R20 ;  /* 0x0000001400e67308 */ /* 0x0003e20000000800 */
[-C--:B------:R-:W-:Y:S03]  /*17580*/  HMMA.16816.F32.BF16 R12, R64, R22.reuse, R12 ;  /* 0x00000016400c723c */ /* 0x080fe6000004180c */
[C---:B------:R-:W-:Y:S01]  /*17590*/  FMUL.FTZ R27, R0.reuse, R111 ;  /* 0x0000006f001b7220 */ /* 0x040fe20000410000 */
[----:B------:R-:W-:Y:S01]  /*175a0*/  MOV R111, R43 ;  /* 0x0000002b006f7202 */ /* 0x000fe20000000f00 */
[C---:B------:R-:W-:Y:S02]  /*175b0*/  FMUL.FTZ R31, R0.reuse, R115 ;  /* 0x00000073001f7220 */ /* 0x040fe40000410000 */
[C---:B------:R-:W-:Y:S01]  /*175c0*/  FMUL.FTZ R42, R0.reuse, R126 ;  /* 0x0000007e002a7220 */ /* 0x040fe20000410000 */
[C---:B------:R-:W-:Y:S04]  /*175d0*/  HMMA.16816.F32.BF16 R16, R76.reuse, R22, R16 ;  /* 0x000000164c10723c */ /* 0x040fe80000041810 */
[----:B------:R-:W-:Y:S02]  /*175e0*/  FMUL.FTZ R21, R69, R105 ;  /* 0x0000006945157220 */ /* 0x000fe40000410000 */
[----:B------:R-:W-:Y:S02]  /*175f0*/  FMUL.FTZ R43, R0, R127 ;  /* 0x0000007f002b7220 */ /* 0x000fe40000410000 */
[C---:B------:R-:W-:Y:S04]  /*17600*/  FMUL.FTZ R22, R68.reuse, R106 ;  /* 0x0000006a44167220 */ /* 0x040fe80000410000 */
[----:B------:R-:W-:Y:S02]  /*17610*/  FMUL.FTZ R23, R68, R107 ;  /* 0x0000006b44177220 */ /* 0x000fe40000410000 */
[--C-:B------:R-:W-:Y:S02]  /*17620*/  FFMA.FTZ R48, R63, c[0x0][0x2d0], -R75.reuse ;  /* 0x0000b4003f307a23 */ /* 0x100fe4000001084b */
[C---:B-1----:R-:W-:Y:S02]  /*17630*/  FMUL.FTZ R20, R69.reuse, R104 ;  /* 0x0000006845147220 */ /* 0x042fe40000410000 */
[----:B------:R1:W-:Y:S01]  /*17640*/  MUFU.EX2 R223, R48 ;  /* 0x0000003000df7308 */ /* 0x0003e20000000800 */
[C---:B------:R-:W-:Y:S02]  /*17650*/  FMUL.FTZ R46, R0.reuse, R130 ;  /* 0x00000082002e7220 */ /* 0x040fe40000410000 */
[C---:B------:R-:W-:Y:S02]  /*17660*/  FMUL.FTZ R47, R0.reuse, R131 ;  /* 0x00000083002f7220 */ /* 0x040fe40000410000 */
[-C--:B------:R-:W-:Y:S03]  /*17670*/  HMMA.16816.F32.BF16 R20, R76, R36.reuse, R20 ;  /* 0x000000244c14723c */ /* 0x080fe60000041814 */
[C---:B------:R-:W-:Y:S02]  /*17680*/  FMUL.FTZ R59, R0.reuse, R143 ;  /* 0x0000008f003b7220 */ /* 0x040fe40000410000 */
[C---:B------:R-:W-:Y:S02]  /*17690*/  FMUL.FTZ R62, R0.reuse, R146 ;  /* 0x00000092003e7220 */ /* 0x040fe40000410000 */
[----:B------:R-:W-:Y:S01]  /*176a0*/  FMUL.FTZ R63, R0, R147 ;  /* 0x00000093003f7220 */ /* 0x000fe20000410000 */
[C---:B------:R-:W-:Y:S07]  /*176b0*/  HMMA.16816.F32.BF16 R24, R64.reuse, R36, R24 ;  /* 0x000000244018723c */ /* 0x040fee0000041818 */
[----:B------:R-:W-:Y:S01]  /*176c0*/  FFMA.FTZ R36, R58, c[0x0][0x2d0], -R75 ;  /* 0x0000b4003a247a23 */ /* 0x000fe2000001084b */
[-C--:B------:R-:W-:Y:S03]  /*176d0*/  HMMA.16816.F32.BF16 R28, R64, R38.reuse, R28 ;  /* 0x00000026401c723c */ /* 0x080fe6000004181c */
[----:B------:R5:W-:Y:S01]  /*176e0*/  MUFU.EX2 R226, R36 ;  /* 0x0000002400e27308 */ /* 0x000be20000000800 */
[C---:B------:R-:W-:Y:S02]  /*176f0*/  FMUL.FTZ R37, R69.reuse, R121 ;  /* 0x0000007945257220 */ /* 0x040fe40000410000 */
[----:B------:R-:W2:Y:S01]  /*17700*/  LDL.LU R121, [R1+0x18] ;  /* 0x0000180001797983 */ /* 0x000ea20000300800 */
[C---:B-1----:R-:W-:Y:S01]  /*17710*/  FMUL.FTZ R48, R69.reuse, R132 ;  /* 0x0000008445307220 */ /* 0x042fe20000410000 */
[C---:B------:R-:W-:Y:S02]  /*17720*/  HMMA.16816.F32.BF16 R32, R76.reuse, R38, R32 ;  /* 0x000000264c20723c */ /* 0x040fe40000041820 */
[----:B------:R-:W-:Y:S02]  /*17730*/  LDSM.16.MT88.4 R132, [R202+0x2000] ;  /* 0x00200000ca84783b */ /* 0x000fe40000004200 */
[--C-:B------:R-:W-:Y:S02]  /*17740*/  FFMA.FTZ R58, R60, c[0x0][0x2d0], -R153.reuse ;  /* 0x0000b4003c3a7a23 */ /* 0x100fe40000010899 */
[----:B------:R-:W-:Y:S02]  /*17750*/  FMUL.FTZ R60, R2, R144 ;  /* 0x00000090023c7220 */ /* 0x000fe40000410000 */
[C---:B------:R-:W-:Y:S01]  /*17760*/  FMUL.FTZ R38, R68.reuse, R122 ;  /* 0x0000007a44267220 */ /* 0x040fe20000410000 */
[----:B------:R1:W-:Y:S03]  /*17770*/  MUFU.EX2 R130, R58 ;  /* 0x0000003a00827308 */ /* 0x0003e60000000800 */
[----:B------:R-:W-:Y:S02]  /*17780*/  FMUL.FTZ R39, R68, R123 ;  /* 0x0000007b44277220 */ /* 0x000fe40000410000 */
[----:B-----5:R-:W-:Y:S01]  /*17790*/  FMUL.FTZ R36, R69, R120 ;  /* 0x0000007845247220 */ /* 0x020fe20000410000 */
[----:B------:R-:W-:Y:S02]  /*177a0*/  MOV R120, R80 ;  /* 0x0000005000787202 */ /* 0x000fe40000000f00 */
[----:B------:R-:W5:Y:S04]  /*177b0*/  LDSM.16.MT88.4 R80, [R204] ;  /* 0x00000000cc50783b */ /* 0x000f680000004200 */
[-C--:B------:R-:W-:Y:S03]  /*177c0*/  HMMA.16816.F32.BF16 R36, R76, R52.reuse, R36 ;  /* 0x000000344c24723c */ /* 0x080fe60000041824 */
[----:B-1----:R-:W-:Y:S05]  /*177d0*/  FMUL.FTZ R58, R0, R142 ;  /* 0x0000008e003a7220 */ /* 0x002fea0000410000 */
[C---:B------:R-:W-:Y:S07]  /*177e0*/  HMMA.16816.F32.BF16 R40, R64.reuse, R52, R40 ;  /* 0x000000344028723c */ /* 0x040fee0000041828 */
[--C-:B------:R-:W-:Y:S01]  /*177f0*/  FFMA.FTZ R52, R57, c[0x0][0x2d0], -R153.reuse ;  /* 0x0000b40039347a23 */ /* 0x100fe20000010899 */
[-C--:B------:R-:W-:Y:S03]  /*17800*/  HMMA.16816.F32.BF16 R44, R64, R54.reuse, R44 ;  /* 0x00000036402c723c */ /* 0x080fe6000004182c */
[----:B------:R1:W1:Y:S01]  /*17810*/  MUFU.EX2 R124, R52 ;  /* 0x00000034007c7308 */ /* 0x0002620000000800 */
[----:B------:R-:W-:Y:S02]  /*17820*/  FMUL.FTZ R57, R2, R141 ;  /* 0x0000008d02397220 */ /* 0x000fe40000410000 */
[C---:B------:R-:W-:Y:S02]  /*17830*/  FMUL.FTZ R53, R69.reuse, R137 ;  /* 0x0000008945357220 */ /* 0x040fe40000410000 */
[C---:B------:R-:W-:Y:S07]  /*17840*/  HMMA.16816.F32.BF16 R48, R76.reuse, R54, R48 ;  /* 0x000000364c30723c */ /* 0x040fee0000041830 */
[C---:B------:R-:W-:Y:S02]  /*17850*/  FMUL.FTZ R55, R68.reuse, R139 ;  /* 0x0000008b44377220 */ /* 0x040fe40000410000 */
[----:B------:R-:W-:Y:S03]  /*17860*/  FMUL.FTZ R54, R68, R138 ;  /* 0x0000008a44367220 */ /* 0x000fe60000410000 */
[C---:B-1----:R-:W-:Y:S07]  /*17870*/  FMUL.FTZ R52, R69.reuse, R136 ;  /* 0x0000008845347220 */ /* 0x042fee0000410000 */
[-C--:B-----5:R-:W-:Y:S08]  /*17880*/  HMMA.16816.F32.BF16 R52, R76, R80.reuse, R52 ;  /* 0x000000504c34723c */ /* 0x0a0ff00000041834 */
[C---:B------:R-:W-:Y:S07]  /*17890*/  HMMA.16816.F32.BF16 R56, R64.reuse, R80, R56 ;  /* 0x000000504038723c */ /* 0x040fee0000041838 */
[----:B------:R-:W-:Y:S01]  /*178a0*/  FFMA.FTZ R80, R154, c[0x0][0x2d0], -R153 ;  /* 0x0000b4009a507a23 */ /* 0x000fe20000010899 */
[-C--:B------:R-:W-:Y:S03]  /*178b0*/  HMMA.16816.F32.BF16 R60, R64, R82.reuse, R60 ;  /* 0x00000052403c723c */ /* 0x080fe6000004183c */
[----:B------:R1:W5:Y:S01]  /*178c0*/  MUFU.EX2 R221, R80 ;  /* 0x0000005000dd7308 */ /* 0x0003620000000800 */
        /* <DEDUP_REMOVED lines=15> */
[--C-:B-1----:R-:W-:Y:S04]  /*179c0*/  FFMA.FTZ R80, R156, c[0x0][0x2d0], -R152.reuse ;  /* 0x0000b4009c507a23 */ /* 0x102fe80000010898 */
        /* <DEDUP_REMOVED lines=12> */
[----:B------:R1:W5:Y:S07]  /*17a90*/  MUFU.EX2 R218, R84 ;  /* 0x0000005400da7308 */ /* 0x00036e0000000800 */
[C---:B------:R-:W-:Y:S03]  /*17aa0*/  HMMA.16816.F32.BF16 R32, R76.reuse, R90, R32 ;  /* 0x0000005a4c20723c */ /* 0x040fe60000041820 */
[----:B------:R3:W-:Y:S05]  /*17ab0*/  MUFU.EX2 R193, R88 ;  /* 0x0000005800c17308 */ /* 0x0007ea0000000800 */
[-C--:B------:R-:W-:Y:S08]  /*17ac0*/  HMMA.16816.F32.BF16 R36, R76, R92.reuse, R36 ;  /* 0x0000005c4c24723c */ /* 0x080ff00000041824 */
[C---:B------:R-:W-:Y:S04]  /*17ad0*/  HMMA.16816.F32.BF16 R40, R80.reuse, R92, R40 ;  /* 0x0000005c5028723c */ /* 0x040fe80000041828 */
[--C-:B-1----:R-:W-:Y:S03]  /*17ae0*/  FFMA.FTZ R84, R175, c[0x0][0x2d0], -R74.reuse ;  /* 0x0000b400af547a23 */ /* 0x102fe6000001084a */
[--C-:B------:R-:W-:Y:S01]  /*17af0*/  FFMA.FTZ R92, R162, c[0x0][0x2d0], -R153.reuse ;  /* 0x0000b400a25c7a23 */ /* 0x100fe20000010899 */
[-C--:B------:R-:W-:Y:S01]  /*17b00*/  HMMA.16816.F32.BF16 R44, R80, R94.reuse, R44 ;  /* 0x0000005e502c723c */ /* 0x080fe2000004182c */
[----:B------:R1:W-:Y:S03]  /*17b10*/  MUFU.EX2 R196, R84 ;  /* 0x0000005400c47308 */ /* 0x0003e60000000800 */
[--C-:B---3--:R-:W-:Y:S04]  /*17b20*/  FFMA.FTZ R88, R180, c[0x0][0x2d0], -R74.reuse ;  /* 0x0000b400b4587a23 */ /* 0x108fe8000001084a */
[C---:B------:R-:W-:Y:S03]  /*17b30*/  HMMA.16816.F32.BF16 R48, R76.reuse, R94, R48 ;  /* 0x0000005e4c30723c */ /* 0x040fe60000041830 */
[----:B------:R3:W-:Y:S01]  /*17b40*/  MUFU.EX2 R138, R92 ;  /* 0x0000005c008a7308 */ /* 0x0007e20000000800 */
[--C-:B-1----:R-:W-:Y:S09]  /*17b50*/  FFMA.FTZ R84, R176, c[0x0][0x2d0], -R74.reuse ;  /* 0x0000b400b0547a23 */ /* 0x102ff2000001084a */
[----:B------:R1:W-:Y:S01]  /*17b60*/  MUFU.EX2 R176, R88 ;  /* 0x0000005800b07308 */ /* 0x0003e20000000800 */
[----:B---3--:R-:W-:Y:S09]  /*17b70*/  FFMA.FTZ R92, R163, c[0x0][0x2d0], -R153 ;  /* 0x0000b400a35c7a23 */ /* 0x008ff20000010899 */
[----:B------:R3:W-:Y:S10]  /*17b80*/  MUFU.EX2 R197, R84 ;  /* 0x0000005400c57308 */ /* 0x0007f40000000800 */
[----:B------:R2:W-:Y:S01]  /*17b90*/  MUFU.EX2 R137, R92 ;  /* 0x0000005c00897308 */ /* 0x0005e20000000800 */
[----:B-1----:R-:W-:Y:S09]  /*17ba0*/  FFMA.FTZ R88, R181, c[0x0][0x2d0], -R74 ;  /* 0x0000b400b5587a23 */ /* 0x002ff2000001084a */
[----:B------:R1:W-:Y:S01]  /*17bb0*/  MUFU.EX2 R180, R88 ;  /* 0x0000005800b47308 */ /* 0x0003e20000000800 */
[--C-:B---3--:R-:W-:Y:S09]  /*17bc0*/  FFMA.FTZ R84, R168, c[0x0][0x2d0], -R75.reuse ;  /* 0x0000b400a8547a23 */ /* 0x108ff2000001084b */
[----:B------:R3:W-:Y:S01]  /*17bd0*/  MUFU.EX2 R192, R84 ;  /* 0x0000005400c07308 */ /* 0x0007e20000000800 */
[--C-:B--2---:R-:W-:Y:S09]  /*17be0*/  FFMA.FTZ R92, R171, c[0x0][0x2d0], -R152.reuse ;  /* 0x0000b400ab5c7a23 */ /* 0x104ff20000010898 */
[----:B------:R2:W-:Y:S01]  /*17bf0*/  MUFU.EX2 R142, R92 ;  /* 0x0000005c008e7308 */ /* 0x0005e20000000800 */
[----:B-1----:R-:W-:Y:S09]  /*17c00*/  FFMA.FTZ R88, R172, c[0x0][0x2d0], -R75 ;  /* 0x0000b400ac587a23 */ /* 0x002ff2000001084b */
[----:B------:R1:W-:Y:S01]  /*17c10*/  MUFU.EX2 R143, R88 ;  /* 0x00000058008f7308 */ /* 0x0003e20000000800 */
[----:B---3--:R-:W3:Y:S08]  /*17c20*/  LDSM.16.MT88.4 R84, [R204+0x800] ;  /* 0x00080000cc54783b */ /* 0x008ef00000004200 */
[----:B--2---:R-:W-:Y:S01]  /*17c30*/  LDSM.16.MT88.4 R92, [R202+0x1000] ;  /* 0x00100000ca5c783b */ /* 0x004fe20000004200 */
[--C-:B-1----:R-:W-:Y:S04]  /*17c40*/  FFMA.FTZ R88, R161, c[0x0][0x2d0], -R153.reuse ;  /* 0x0000b400a1587a23 */ /* 0x102fe80000010899 */
[----:B------:R1:W2:Y:S01]  /*17c50*/  MUFU.EX2 R139, R88 ;  /* 0x00000058008b7308 */ /* 0x0002a20000000800 */
[-C--:B---3--:R-:W-:Y:S08]  /*17c60*/  HMMA.16816.F32.BF16 R52, R76, R84.reuse, R52 ;  /* 0x000000544c34723c */ /* 0x088ff00000041834 */
[C---:B------:R-:W-:Y:S01]  /*17c70*/  HMMA.16816.F32.BF16 R56, R80.reuse, R84, R56 ;  /* 0x000000545038723c */ /* 0x040fe20000041838 */
[----:B-1----:R-:W1:Y:S06]  /*17c80*/  LDSM.16.MT88.4 R88, [R201+0x1000] ;  /* 0x00100000c958783b */ /* 0x002e6c0000004200 */
[----:B------:R-:W-:Y:S01]  /*17c90*/  FFMA.FTZ R84, R165, c[0x0][0x2d0], -R153 ;  /* 0x0000b400a5547a23 */ /* 0x000fe20000010899 */
[-C--:B------:R-:W-:Y:S03]  /*17ca0*/  HMMA.16816.F32.BF16 R60, R80, R86.reuse, R60 ;  /* 0x00000056503c723c */ /* 0x080fe6000004183c */
[----:B------:R3:W3:Y:S04]  /*17cb0*/  MUFU.EX2 R141, R84 ;  /* 0x00000054008d7308 */ /* 0x0006e80000000800 */
[--C-:B------:R-:W-:Y:S01]  /*17cc0*/  FFMA.FTZ R80, R173, c[0x0][0x2d0], -R75.reuse ;  /* 0x0000b400ad507a23 */ /* 0x100fe2000001084b */
[----:B------:R-:W-:Y:S04]  /*17cd0*/  HMMA.16816.F32.BF16 R64, R76, R86, R64 ;  /* 0x000000564c40723c */ /* 0x000fe80000041840 */
[----:B-----5:R-:W-:Y:S01]  /*17ce0*/  F2FP.BF16.PACK_AB R82, R218, R198 ;  /* 0x000000c6da52723e */ /* 0x020fe200000010ff */
[----:B------:R5:W-:Y:S01]  /*17cf0*/  MUFU.EX2 R175, R80 ;  /* 0x0000005000af7308 */ /* 0x000be20000000800 */
[----:B--2---:R-:W-:Y:S02]  /*17d00*/  F2FP.BF16.PACK_AB R81, R138, R139 ;  /* 0x0000008b8a51723e */ /* 0x004fe400000010ff */
[----:B------:R-:W-:Y:S04]  /*17d10*/  F2FP.BF16.PACK_AB R76, R228, R229 ;  /* 0x000000e5e44c723e */ /* 0x000fe800000010ff */
[----:B------:R-:W-:Y:S02]  /*17d20*/  F2FP.BF16.PACK_AB R77, R226, R227 ;  /* 0x000000e3e24d723e */ /* 0x000fe400000010ff */
[----:B------:R-:W-:Y:S02]  /*17d30*/  F2FP.BF16.PACK_AB R78, R224, R225 ;  /* 0x000000e1e04e723e */ /* 0x000fe400000010ff */
[----:B------:R-:W-:Y:S01]  /*17d40*/  F2FP.BF16.PACK_AB R79, R222, R223 ;  /* 0x000000dfde4f723e */ /* 0x000fe200000010ff */
[----:B---3--:R-:W2:Y:S01]  /*17d50*/  LDSM.16.MT88.4 R84, [R205+0x1000] ;  /* 0x00100000cd54783b */ /* 0x008ea20000004200 */
[----:B------:R-:W-:Y:S05]  /*17d60*/  F2FP.BF16.PACK_AB R83, R141, R137 ;  /* 0x000000898d53723e */ /* 0x000fea00000010ff */
[-C--:B-1----:R-:W-:Y:S03]  /*17d70*/  HMMA.16816.F32.BF16 R4, R76, R88.reuse, R4 ;  /* 0x000000584c04723c */ /* 0x082fe60000041804 */
[--C-:B-----5:R-:W-:Y:S04]  /*17d80*/  FFMA.FTZ R80, R170, c[0x0][0x2d0], -R152.reuse ;  /* 0x0000b400aa507a23 */ /* 0x120fe80000010898 */
        /* <DEDUP_REMOVED lines=8> */
[C---:B------:R-:W-:Y:S04]  /*17e10*/  HMMA.16816.F32.BF16 R24, R80.reuse, R84, R24 ;  /* 0x000000545018723c */ /* 0x040fe80000041818 */
[----:B-1----:R-:W-:Y:S03]  /*17e20*/  FFMA.FTZ R88, R177, c[0x0][0x2d0], -R152 ;  /* 0x0000b400b1587a23 */ /* 0x002fe60000010898 */
[--C-:B------:R-:W-:Y:S01]  /*17e30*/  FFMA.FTZ R84, R184, c[0x0][0x2d0], -R75.reuse ;  /* 0x0000b400b8547a23 */ /* 0x100fe2000001084b */
[-C--:B------:R-:W-:Y:S01]  /*17e40*/  HMMA.16816.F32.BF16 R28, R80, R86.reuse, R28 ;  /* 0x00000056501c723c */ /* 0x080fe2000004181c */
[----:B------:R1:W-:Y:S07]  /*17e50*/  MUFU.EX2 R172, R88 ;  /* 0x0000005800ac7308 */ /* 0x0003ee0000000800 */
[C---:B------:R-:W-:Y:S03]  /*17e60*/  HMMA.16816.F32.BF16 R32, R76.reuse, R86, R32 ;  /* 0x000000564c20723c */ /* 0x040fe60000041820 */
[----:B------:R2:W-:Y:S05]  /*17e70*/  MUFU.EX2 R169, R84 ;  /* 0x0000005400a97308 */ /* 0x0005ea0000000800 */
[-C--:B------:R-:W-:Y:S08]  /*17e80*/  HMMA.16816.F32.BF16 R36, R76, R92.reuse, R36 ;  /* 0x0000005c4c24723c */ /* 0x080ff00000041824 */
[C---:B------:R-:W-:Y:S04]  /*17e90*/  HMMA.16816.F32.BF16 R40, R80.reuse, R92, R40 ;  /* 0x0000005c5028723c */ /* 0x040fe80000041828 */
[--C-:B-1----:R-:W-:Y:S04]  /*17ea0*/  FFMA.FTZ R88, R194, c[0x0][0x2d0], -R74.reuse ;  /* 0x0000b400c2587a23 */ /* 0x102fe8000001084a */
[-C--:B------:R-:W-:Y:S01]  /*17eb0*/  HMMA.16816.F32.BF16 R44, R80, R94.reuse, R44 ;  /* 0x0000005e502c723c */ /* 0x080fe2000004182c */
[----:B------:R1:W-:Y:S03]  /*17ec0*/  MUFU.EX2 R170, R88 ;  /* 0x0000005800aa7308 */ /* 0x0003e60000000800 */
[--C-:B--2---:R-:W-:Y:S04]  /*17ed0*/  FFMA.FTZ R84, R185, c[0x0][0x2d0], -R75.reuse ;  /* 0x0000b400b9547a23 */ /* 0x104fe8000001084b */
[C---:B------:R-:W-:Y:S01]  /*17ee0*/  HMMA.16816.F32.BF16 R48, R76.reuse, R94, R48 ;  /* 0x0000005e4c30723c */ /* 0x040fe20000041830 */
[----:B------:R-:W-:Y:S02]  /*17ef0*/  LDSM.16.MT88.4 R92, [R202+0x1800] ;  /* 0x00180000ca5c783b */ /* 0x000fe40000004200 */
[----:B------:R2:W3:Y:S01]  /*17f00*/  MUFU.EX2 R168, R84 ;  /* 0x0000005400a87308 */ /* 0x0004e20000000800 */
[--C-:B-1----:R-:W-:Y:S09]  /*17f10*/  FFMA.FTZ R88, R195, c[0x0][0x2d0], -R74.reuse ;  /* 0x0000b400c3587a23 */ /* 0x102ff2000001084a */
[----:B------:R1:W5:Y:S01]  /*17f20*/  MUFU.EX2 R171, R88 ;  /* 0x0000005800ab7308 */ /* 0x0003620000000800 */
[--C-:B--2---:R-:W-:Y:S01]  /*17f30*/  FFMA.FTZ R84, R199, c[0x0][0x2d0], -R74.reuse ;  /* 0x0000b400c7547a23 */ /* 0x104fe2000001084a */
[----:B---3--:R-:W-:Y:S01]  /*17f40*/  F2FP.BF16.PACK_AB R149, R168, R169 ;  /* 0x000000a9a895723e */ /* 0x008fe200000010ff */
[----:B------:R-:W-:Y:S07]  /*17f50*/  FFMA.FTZ R74, R217, c[0x0][0x2d0], -R74 ;  /* 0x0000b400d94a7a23 */ /* 0x000fee000001084a */
[----:B------:R2:W-:Y:S10]  /*17f60*/  MUFU.EX2 R165, R84 ;  /* 0x0000005400a57308 */ /* 0x0005f40000000800 */
[----:B------:R3:W3:Y:S01]  /*17f70*/  MUFU.EX2 R163, R74 ;  /* 0x0000004a00a37308 */ /* 0x0006e20000000800 */
[----:B-1----:R-:W1:Y:S01]  /*17f80*/  LDSM.16.MT88.4 R88, [R204+0x1000] ;  /* 0x00100000cc58783b */ /* 0x002e620000004200 */
[----:B-----5:R-:W-:Y:S07]  /*17f90*/  F2FP.BF16.PACK_AB R148, R171, R170 ;  /* 0x000000aaab94723e */ /* 0x020fee00000010ff */
[----:B--2---:R-:W2:Y:S01]  /*17fa0*/  LDSM.16.MT88.4 R84, [R201+0x1800] ;  /* 0x00180000c954783b */ /* 0x004ea20000004200 */
[--C-:B---3--:R-:W-:Y:S01]  /*17fb0*/  FFMA.FTZ R74, R188, c[0x0][0x2d0], -R75.reuse ;  /* 0x0000b400bc4a7a23 */ /* 0x108fe2000001084b */
[----:B------:R-:W-:Y:S01]  /*17fc0*/  F2FP.BF16.PACK_AB R150, R163, R165 ;  /* 0x000000a5a396723e */ /* 0x000fe200000010ff */
[----:B------:R-:W-:Y:S02]  /*17fd0*/  FFMA.FTZ R75, R189, c[0x0][0x2d0], -R75 ;  /* 0x0000b400bd4b7a23 */ /* 0x000fe4000001084b */
[----:B------:R3:W-:Y:S10]  /*17fe0*/  MUFU.EX2 R162, R74 ;  /* 0x0000004a00a27308 */ /* 0x0007f40000000800 */
[----:B------:R-:W5:Y:S01]  /*17ff0*/  MUFU.EX2 R161, R75 ;  /* 0x0000004b00a17308 */ /* 0x000f620000000800 */
[-C--:B-1----:R-:W-:Y:S08]  /*18000*/  HMMA.16816.F32.BF16 R52, R76, R88.reuse, R52 ;  /* 0x000000584c34723c */ /* 0x082ff00000041834 */
[C---:B------:R-:W-:Y:S04]  /*18010*/  HMMA.16816.F32.BF16 R56, R80.reuse, R88, R56 ;  /* 0x000000585038723c */ /* 0x040fe80000041838 */
[--C-:B---3--:R-:W-:Y:S04]  /*18020*/  FFMA.FTZ R74, R167, c[0x0][0x2d0], -R153.reuse ;  /* 0x0000b400a74a7a23 */ /* 0x108fe80000010899 */
[-C--:B------:R-:W-:Y:S01]  /*18030*/  HMMA.16816.F32.BF16 R60, R80, R90.reuse, R60 ;  /* 0x0000005a503c723c */ /* 0x080fe2000004183c */
[----:B------:R1:W-:Y:S03]  /*18040*/  MUFU.EX2 R140, R74 ;  /* 0x0000004a008c7308 */ /* 0x0003e60000000800 */
[----:B-----5:R-:W-:Y:S03]  /*18050*/  F2FP.BF16.PACK_AB R151, R161, R162 ;  /* 0x000000a2a197723e */ /* 0x020fe600000010ff */
[----:B------:R-:W-:Y:S01]  /*18060*/  F2FP.BF16.PACK_AB R80, R142, R136 ;  /* 0x000000888e50723e */ /* 0x000fe200000010ff */
[----:B------:R-:W-:Y:S01]  /*18070*/  HMMA.16816.F32.BF16 R64, R76, R90, R64 ;  /* 0x0000005a4c40723c */ /* 0x000fe20000041840 */
[----:B------:R-:W3:Y:S03]  /*18080*/  LDSM.16.MT88.4 R88, [R205+0x1800] ;  /* 0x00180000cd58783b */ /* 0x000ee60000004200 */
[----:B------:R-:W-:Y:S03]  /*18090*/  F2FP.BF16.PACK_AB R82, R172, R173 ;  /* 0x000000adac52723e */ /* 0x000fe600000010ff */
[----:B------:R-:W-:Y:S02]  /*180a0*/  F2FP.BF16.PACK_AB R76, R197, R196 ;  /* 0x000000c4c54c723e */ /* 0x000fe400000010ff */
[----:B------:R-:W-:Y:S03]  /*180b0*/  F2FP.BF16.PACK_AB R77, R193, R192 ;  /* 0x000000c0c14d723e */ /* 0x000fe600000010ff */
[----:B------:R-:W-:Y:S02]  /*180c0*/  F2FP.BF16.PACK_AB R78, R180, R176 ;  /* 0x000000b0b44e723e */ /* 0x000fe400000010ff */
[----:B------:R-:W-:Y:S01]  /*180d0*/  F2FP.BF16.PACK_AB R79, R175, R143 ;  /* 0x0000008faf4f723e */ /* 0x000fe200000010ff */
[--C-:B-1----:R-:W-:Y:S06]  /*180e0*/  FFMA.FTZ R74, R178, c[0x0][0x2d0], -R153.reuse ;  /* 0x0000b400b24a7a23 */ /* 0x102fec0000010899 */
[-C--:B--2---:R-:W-:Y:S01]  /*180f0*/  HMMA.16816.F32.BF16 R4, R76, R84.reuse, R4 ;  /* 0x000000544c04723c */ /* 0x084fe20000041804 */
        /* <DEDUP_REMOVED lines=13> */
[--C-:B-1----:R-:W-:Y:S04]  /*181d0*/  FFMA.FTZ R74, R187, c[0x0][0x2d0], -R152.reuse ;  /* 0x0000b400bb4a7a23 */ /* 0x102fe80000010898 */
[-C--:B---3--:R-:W-:Y:S01]  /*181e0*/  HMMA.16816.F32.BF16 R20, R76, R88.reuse, R20 ;  /* 0x000000584c14723c */ /* 0x088fe20000041814 */
[----:B------:R1:W3:Y:S07]  /*181f0*/  MUFU.EX2 R158, R74 ;  /* 0x0000004a009e7308 */ /* 0x0002ee0000000800 */
[C---:B------:R-:W-:Y:S08]  /*18200*/  HMMA.16816.F32.BF16 R24, R80.reuse, R88, R24 ;  /* 0x000000585018723c */ /* 0x040ff00000041818 */
[-C--:B------:R-:W-:Y:S08]  /*18210*/  HMMA.16816.F32.BF16 R28, R80, R90.reuse, R28 ;  /* 0x0000005a501c723c */ /* 0x080ff0000004181c */
[C---:B------:R-:W-:Y:S04]  /*18220*/  HMMA.16816.F32.BF16 R32, R76.reuse, R90, R32 ;  /* 0x0000005a4c20723c */ /* 0x040fe80000041820 */
[--C-:B-1----:R-:W-:Y:S01]  /*18230*/  FFMA.FTZ R74, R190, c[0x0][0x2d0], -R152.reuse ;  /* 0x0000b400be4a7a23 */ /* 0x102fe20000010898 */
[----:B---3--:R-:W-:Y:S01]  /*18240*/  F2FP.BF16.PACK_AB R144, R158, R160 ;  /* 0x000000a09e90723e */ /* 0x008fe200000010ff */
[----:B------:R-:W-:Y:S02]  /*18250*/  FFMA.FTZ R152, R191, c[0x0][0x2d0], -R152 ;  /* 0x0000b400bf987a23 */ /* 0x000fe40000010898 */
[-C--:B------:R-:W-:Y:S01]  /*18260*/  HMMA.16816.F32.BF16 R36, R76, R92.reuse, R36 ;  /* 0x0000005c4c24723c */ /* 0x080fe20000041824 */
[----:B------:R1:W-:Y:S07]  /*18270*/  MUFU.EX2 R159, R74 ;  /* 0x0000004a009f7308 */ /* 0x0003ee0000000800 */
[C---:B------:R-:W-:Y:S03]  /*18280*/  HMMA.16816.F32.BF16 R40, R80.reuse, R92, R40 ;  /* 0x0000005c5028723c */ /* 0x040fe60000041828 */
[----:B------:R-:W3:Y:S05]  /*18290*/  MUFU.EX2 R157, R152 ;  /* 0x00000098009d7308 */ /* 0x000eea0000000800 */
[-C--:B------:R-:W-:Y:S08]  /*182a0*/  HMMA.16816.F32.BF16 R44, R80, R94.reuse, R44 ;  /* 0x0000005e502c723c */ /* 0x080ff0000004182c */
[C---:B------:R-:W-:Y:S04]  /*182b0*/  HMMA.16816.F32.BF16 R48, R76.reuse, R94, R48 ;  /* 0x0000005e4c30723c */ /* 0x040fe80000041830 */
[--C-:B-1----:R-:W-:Y:S04]  /*182c0*/  FFMA.FTZ R74, R179, c[0x0][0x2d0], -R153.reuse ;  /* 0x0000b400b34a7a23 */ /* 0x102fe80000010899 */
[----:B------:R1:W-:Y:S01]  /*182d0*/  MUFU.EX2 R152, R74 ;  /* 0x0000004a00987308 */ /* 0x0003e20000000800 */
[-C--:B--2---:R-:W-:Y:S03]  /*182e0*/  HMMA.16816.F32.BF16 R52, R76, R84.reuse, R52 ;  /* 0x000000544c34723c */ /* 0x084fe60000041834 */
[----:B---3--:R-:W-:Y:S05]  /*182f0*/  F2FP.BF16.PACK_AB R146, R157, R159 ;  /* 0x0000009f9d92723e */ /* 0x008fea00000010ff */
[C---:B------:R-:W-:Y:S07]  /*18300*/  HMMA.16816.F32.BF16 R56, R80.reuse, R84, R56 ;  /* 0x000000545038723c */ /* 0x040fee0000041838 */
[----:B------:R-:W-:Y:S01]  /*18310*/  MOV R85, R71 ;  /* 0x0000004700557202 */ /* 0x000fe20000000f00 */
[-C--:B------:R-:W-:Y:S04]  /*18320*/  HMMA.16816.F32.BF16 R60, R80, R86.reuse, R60 ;  /* 0x00000056503c723c */ /* 0x080fe8000004183c */
[----:B------:R-:W-:Y:S01]  /*18330*/  MOV R84, R72 ;  /* 0x0000004800547202 */ /* 0x000fe20000000f00 */
[----:B-1----:R-:W-:Y:S03]  /*18340*/  FFMA.FTZ R74, R166, c[0x0][0x2d0], -R153 ;  /* 0x0000b400a64a7a23 */ /* 0x002fe60000010899 */
[----:B------:R-:W-:Y:S01]  /*18350*/  HMMA.16816.F32.BF16 R64, R76, R86, R64 ;  /* 0x000000564c40723c */ /* 0x000fe20000041840 */
[----:B------:R-:W1:Y:S06]  /*18360*/  MUFU.EX2 R75, R74 ;  /* 0x0000004a004b7308 */ /* 0x000e6c0000000800 */
[----:B------:R-:W-:Y:S01]  /*18370*/  MOV R86, R70 ;  /* 0x0000004600567202 */ /* 0x000fe20000000f00 */
[-C--:B------:R-:W-:Y:S05]  /*18380*/  HMMA.16816.F32.BF16 R88, R148, R100.reuse, R4 ;  /* 0x000000649458723c */ /* 0x080fea0000041804 */
[----:B------:R-:W-:Y:S02]  /*18390*/  MOV R87, R3 ;  /* 0x0000000300577202 */ /* 0x000fe40000000f00 */
[----:B------:R-:W-:Y:S02]  /*183a0*/  FFMA.FTZ R4, R69, R110, R111 ;  /* 0x0000006e45047223 */ /* 0x000fe4000001006f */
[----:B------:R-:W-:Y:S03]  /*183b0*/  FFMA.FTZ R6, R68, R108, R109 ;  /* 0x0000006c44067223 */ /* 0x000fe6000001006d */
[----:B----4-:R-:W-:Y:S02]  /*183c0*/  FFMA.FTZ R5, R2, R114, R249 ;  /* 0x0000007202057223 */ /* 0x010fe400000100f9 */
[----:B------:R-:W-:Y:S02]  /*183d0*/  FADD.FTZ R4, R113, R4 ;  /* 0x0000000471047221 */ /* 0x000fe40000010000 */
[----:B------:R-:W-:Y:S02]  /*183e0*/  FADD.FTZ R2, R252, R6 ;  /* 0x00000006fc027221 */ /* 0x000fe40000010000 */
[----:B------:R-:W-:Y:S01]  /*183f0*/  FADD.FTZ R5, R248, R5 ;  /* 0x00000005f8057221 */ /* 0x000fe20000010000 */
[----:B-1----:R-:W-:Y:S01]  /*18400*/  F2FP.BF16.PACK_AB R145, R75, R152 ;  /* 0x000000984b91723e */ /* 0x002fe200000010ff */
[--C-:B------:R-:W-:Y:S02]  /*18410*/  FFMA.FTZ R74, R164, c[0x0][0x2d0], -R153.reuse ;  /* 0x0000b400a44a7a23 */ /* 0x100fe40000010899 */
[----:B------:R-:W-:Y:S02]  /*18420*/  FFMA.FTZ R153, R73, c[0x0][0x2d0], -R153 ;  /* 0x0000b40049997a23 */ /* 0x000fe40000010899 */
[----:B------:R-:W-:Y:S02]  /*18430*/  FADD.FTZ R7, R112, R4 ;  /* 0x0000000470077221 */ /* 0x000fe40000010000 */
[----:B------:R-:W-:Y:S01]  /*18440*/  FADD.FTZ R6, R251, R2 ;  /* 0x00000002fb067221 */ /* 0x000fe20000010000 */
[----:B------:R-:W-:Y:S01]  /*18450*/  MUFU.EX2 R73, R153 ;  /* 0x0000009900497308 */ /* 0x000fe20000000800 */
[----:B------:R-:W-:Y:S02]  /*18460*/  FADD.FTZ R4, R246, R5 ;  /* 0x00000005f6047221 */ /* 0x000fe40000010000 */
[----:B------:R-:W-:Y:S02]  /*18470*/  FFMA.FTZ R2, R0, R121, R234 ;  /* 0x0000007900027223 */ /* 0x000fe400000100ea */
[----:B------:R-:W-:Y:S05]  /*18480*/  FADD.FTZ R0, R120, R7 ;  /* 0x0000000778007221 */ /* 0x000fea0000010000 */
[----:B------:R-:W1:Y:S02]  /*18490*/  MUFU.EX2 R74, R74 ;  /* 0x0000004a004a7308 */ /* 0x000e640000000800 */
[----:B-1----:R-:W-:Y:S07]  /*184a0*/  F2FP.BF16.PACK_AB R147, R73, R74 ;  /* 0x0000004a4993723e */ /* 0x002fee00000010ff */
[C---:B------:R-:W-:Y:S07]  /*184b0*/  HMMA.16816.F32.BF16 R92, R144.reuse, R100, R8 ;  /* 0x00000064905c723c */ /* 0x040fee0000041808 */
[----:B------:R-:W-:Y:S01]  /*184c0*/  FADD.FTZ R10, R250, R6 ;  /* 0x00000006fa0a7221 */ /* 0x000fe20000010000 */
[-C--:B------:R-:W-:Y:S01]  /*184d0*/  HMMA.16816.F32.BF16 R96, R144, R102.reuse, R12 ;  /* 0x000000669060723c */ /* 0x080fe2000004180c */
[----:B------:R-:W2:Y:S03]  /*184e0*/  LDL R13, [R1] ;  /* 0x00000000010d7983 */ /* 0x000ea60000100800 */
        /* <DEDUP_REMOVED lines=83> */
[----:B------:R-:W-:Y:S03]  /*18a20*/  FADD.FTZ R0, R73, R0 ;  /* 0x0000000049007221 */ /* 0x000fe60000010000 */
[----:B------:R1:W-:Y:S04]  /*18a30*/  STL [R1+0x14], R2 ;  /* 0x0000140201007387 */ /* 0x0003e80000100800 */
[----:B------:R1:W-:Y:S01]  /*18a40*/  STL [R1+0x18], R0 ;  /* 0x0000180001007387 */ /* 0x0003e20000100800 */
[C---:B--2---:R-:W-:Y:S02]  /*18a50*/  ISETP.GT.AND P0, PT, R216.reuse, R13, PT ;  /* 0x0000000dd800720c */ /* 0x044fe40003f04270 */
[----:B------:R-:W-:Y:S11]  /*18a60*/  IADD3 R216, R216, -0x1, RZ ;  /* 0xffffffffd8d87810 */ /* 0x000ff60007ffe0ff */
[----:B-1----:R-:W-:-:S05]  /*18a70*/  @P0 BRA `(.L_x_954) ;  /* 0xffffa8f000000947 */ /* 0x002fca000383ffff */
.L_x_937:
[----:B-1----:R-:W2:Y:S04]  /*18a80*/  LDL R5, [R1+0x1c] ;  /* 0x00001c0001057983 */ /* 0x002ea80000100800 */
[----:B------:R-:W3:Y:S04]  /*18a90*/  LDL R0, [R1+0x48] ;  /* 0x0000480001007983 */ /* 0x000ee80000100800 */
[----:B------:R-:W4:Y:S01]  /*18aa0*/  LDL R2, [R1+0x20] ;  /* 0x0000200001027983 */ /* 0x000f220000100800 */
[----:B------:R-:W-:-:S05]  /*18ab0*/  IMAD.MOV.U32 R4, RZ, RZ, c[0x0][0x2c4] ;  /* 0x0000b100ff047624 */ /* 0x000fca00078e00ff */
[----:B------:R-:W-:Y:S01]  /*18ac0*/  ISETP.NE.AND P1, PT, R4, 0x1, PT ;  /* 0x000000010400780c */ /* 0x000fe20003f25270 */
[----:B--2---:R-:W-:Y:S02]  /*18ad0*/  IMAD.MOV.U32 R6, RZ, RZ, R5 ;  /* 0x000000ffff067224 */ /* 0x004fe400078e0005 */
[----:B------:R-:W-:Y:S01]  /*18ae0*/  IMAD.MOV.U32 R5, RZ, RZ, c[0x0][0x32c] ;  /* 0x0000cb00ff057624 */ /* 0x000fe200078e00ff */
[----:B---3--:R-:W-:-:S04]  /*18af0*/  IADD3 R0, R0, 0x7f, RZ ;  /* 0x0000007f00007810 */ /* 0x008fc80007ffe0ff */
[----:B------:R-:W-:-:S05]  /*18b00*/  ISETP.GE.AND P0, PT, R5, 0x1, PT ;  /* 0x000000010500780c */ /* 0x000fca0003f06270 */
[----:B------:R-:W-:Y:S01]  /*18b10*/  @P1 IMAD.HI.U32 R4, R0, c[0x0][0x2c8], RZ ;  /* 0x0000b20000041a27 */ /* 0x000fe200078e00ff */
[----:B----4-:R-:W-:-:S04]  /*18b20*/  IADD3 R2, R2, 0x1, -R6 ;  /* 0x0000000102027810 */ /* 0x010fc80007ffe806 */
        /* <DEDUP_REMOVED lines=14> */
.L_x_957:
[----:B------:R-:W-:-:S04]  /*18c10*/  MOV R4, c[0x0][0x32c] ;  /* 0x0000cb0000047a02 */ /* 0x000fc80000000f00 */
[----:B------:R-:W-:-:S13]  /*18c20*/  ISETP.NE.AND P0, PT, R4, 0x1, PT ;  /* 0x000000010400780c */ /* 0x000fda0003f05270 */
[----:B------:R-:W-:-:S05]  /*18c30*/  @P0 IMAD.HI.U32 R4, R0, c[0x0][0x330], RZ ;  /* 0x0000cc0000040a27 */ /* 0x000fca00078e00ff */
[----:B------:R-:W-:Y:S02]  /*18c40*/  @P0 SHF.R.U32.HI R0, RZ, c[0x0][0x334], R4 ;  /* 0x0000cd00ff000a19 */ /* 0x000fe40000011604 */
.L_x_958:
[----:B------:R-:W-:Y:S05]  /*18c50*/  BSYNC B0 ;  /* 0x0000000000007941 */ /* 0x000fea0003800000 */
.L_x_956:
[----:B------:R-:W-:-:S05]  /*18c60*/  IMAD R0, R0, c[0x0][0x32c], RZ ;  /* 0x0000cb0000007a24 */ /* 0x000fca00078e02ff */
[----:B------:R-:W-:-:S03]  /*18c70*/  IMNMX R2, R2, R0, !PT ;  /* 0x0000000002027217 */ /* 0x000fc60007800200 */
.L_x_955:
[----:B------:R-:W2:Y:S01]  /*18c80*/  LDL R4, [R1+0x8] ;  /* 0x0000080001047983 */ /* 0x000ea20000100800 */
        /* <DEDUP_REMOVED lines=13> */
.L_x_960:
[----:B--2---:R-:W2:Y:S01]  /*18d60*/  LDL R216, [R1+0x8] ;  /* 0x0000080001d87983 */ /* 0x004ea20000100800 */
[----:B------:R-:W-:Y:S04]  /*18d70*/  DEPBAR.LE SB0, 0x0 ;  /* 0x000080000000791a */ /* 0x000fe80000000000 */
[----:B------:R-:W2:Y:S01]  /*18d80*/  LDL R3, [R1+0x40] ;  /* 0x0000400001037983 */ /* 0x000ea20000100800 */
[----:B------:R-:W-:Y:S03]  /*18d90*/  WARPSYNC 0xffffffff ;  /* 0xffffffff00007948 */ /* 0x000fe60003800000 */
[----:B------:R-:W2:Y:S06]  /*18da0*/  LDL.64 R172, [R1+0x30] ;  /* 0x0000300001ac7983 */ /* 0x000eac0000100a00 */
        /* <DEDUP_REMOVED lines=37> */
[----:B--2---:R-:W-:Y:S04]  /*19000*/  ISETP.GT.AND P0, PT, R216, R217, PT ;  /* 0x000000d9d800720c */ /* 0x004fe80003f04270 */
[-C--:B------:R-:W-:Y:S08]  /*19010*/  HMMA.16816.F32.BF16 R12, R164, R162.reuse, R12 ;  /* 0x000000a2a40c723c */ /* 0x080ff0000004180c */
[C---:B------:R-:W-:Y:S01]  /*19020*/  HMMA.16816.F32.BF16 R16, R156.reuse, R162, R16 ;  /* 0x000000a29c10723c */ /* 0x040fe20000041810 */
[----:B------:R-:W-:Y:S03]  /*19030*/  @!P0 MOV R174, c[0x0][0x208] ;  /* 0x0000820000ae8a02 */ /* 0x000fe60000000f00 */
[----:B------:R-:W-:Y:S01]  /*19040*/  @!P0 SHF.R.S32.HI R0, RZ, 0x1f, R217 ;  /* 0x0000001fff008819 */ /* 0x000fe200000114d9 */
[C---:B------:R-:W-:Y:S01]  /*19050*/  @!P0 IMAD.WIDE.U32 R160, R217.reuse, c[0x0][0x208], RZ ;  /* 0x00008200d9a08a25 */ /* 0x040fe200078e00ff */
[----:B------:R-:W-:Y:S02]  /*19060*/  @!P0 MOV R173, R3 ;  /* 0x0000000300ad8202 */ /* 0x000fe40000000f00 */
[-C--:B------:R-:W-:Y:S04]  /*19070*/  HMMA.16816.F32.BF16 R20, R156, R168.reuse, R20 ;  /* 0x000000a89c14723c */ /* 0x080fe80000041814 */
[----:B------:R-:W-:Y:S01]  /*19080*/  @!P0 IMAD R0, R0, c[0x0][0x208], RZ ;  /* 0x0000820000008a24 */ /* 0x000fe200078e02ff */
[----:B------:R-:W-:Y:S01]  /*19090*/  @!P0 SHF.L.U32 R3, R174, 0x5, RZ ;  /* 0x00000005ae038819 */ /* 0x000fe200000006ff */
[----:B------:R-:W-:Y:S02]  /*190a0*/  @!P0 IMAD.WIDE.U32 R172, R160, 0x50, R172 ;  /* 0x00000050a0ac8825 */ /* 0x000fe400078e00ac */
[C---:B------:R-:W-:Y:S04]  /*190b0*/  HMMA.16816.F32.BF16 R24, R164.reuse, R168, R24 ;  /* 0x000000a8a418723c */ /* 0x040fe80000041818 */
[----:B------:R-:W-:Y:S03]  /*190c0*/  @!P0 IMAD R0, R217, c[0x0][0x20c], R0 ;  /* 0x00008300d9008a24 */ /* 0x000fe600078e0200 */
[----:B------:R-:W-:Y:S01]  /*190d0*/  @!P0 LEA R168, P1, R172, c[0x0][0x1f8], 0x1 ;  /* 0x00007e00aca88a11 */ /* 0x000fe200078208ff */
[-C--:B------:R-:W-:Y:S01]  /*190e0*/  HMMA.16816.F32.BF16 R28, R164, R170.reuse, R28 ;  /* 0x000000aaa41c723c */ /* 0x080fe2000004181c */
[----:B------:R-:W-:Y:S03]  /*190f0*/  @!P0 MOV R169, 0x5 ;  /* 0x0000000500a98802 */ /* 0x000fe60000000f00 */
[----:B------:R-:W-:Y:S02]  /*19100*/  @!P0 IADD3 R0, R161, R0, RZ ;  /* 0x00000000a1008210 */ /* 0x000fe40007ffe0ff */
[----:B------:R-:W2:Y:S01]  /*19110*/  LDSM.16.M88.4 R160, [R213] ;  /* 0x00000000d5a0783b */ /* 0x000ea20000000200 */
[----:B------:R-:W-:Y:S01]  /*19120*/  @!P0 IADD3 R180, P2, R168, R3, RZ ;  /* 0x00000003a8b48210 */ /* 0x000fe20007f5e0ff */
[C---:B------:R-:W-:Y:S04]  /*19130*/  HMMA.16816.F32.BF16 R32, R156.reuse, R170, R32 ;  /* 0x000000aa9c20723c */ /* 0x040fe80000041820 */
[----:B------:R-:W-:Y:S04]  /*19140*/  @!P0 IMAD R0, R0, 0x50, RZ ;  /* 0x0000005000008824 */ /* 0x000fe800078e02ff */
[-C--:B-1----:R-:W-:Y:S04]  /*19150*/  HMMA.16816.F32.BF16 R36, R156, R152.reuse, R36 ;  /* 0x000000989c24723c */ /* 0x082fe80000041824 */
[----:B------:R-:W-:Y:S02]  /*19160*/  @!P0 IADD3 R87, R173, R0, RZ ;  /* 0x00000000ad578210 */ /* 0x000fe40007ffe0ff */
[----:B------:R-:W-:Y:S02]  /*19170*/  @!P0 SHF.L.U64.HI R0, R174, R169, c[0x0][0x20c] ;  /* 0x00008300ae008619 */ /* 0x000fe400000102a9 */
[----:B------:R-:W-:Y:S01]  /*19180*/  @!P0 LEA.HI.X R169, R172, c[0x0][0x1fc], R87, 0x1, P1 ;  /* 0x00007f00aca98a11 */ /* 0x000fe200008f0c57 */
[C---:B------:R-:W-:Y:S01]  /*19190*/  HMMA.16816.F32.BF16 R40, R164.reuse, R152, R40 ;  /* 0x00000098a428723c */ /* 0x040fe20000041828 */
[----:B------:R-:W1:Y:S03]  /*191a0*/  LDSM.16.M88.4 R172, [R212] ;  /* 0x00000000d4ac783b */ /* 0x000e660000000200 */
[-C--:B------:R-:W-:Y:S02]  /*191b0*/  @!P0 IADD3.X R181, R169, R0.reuse, RZ, P2, !PT ;  /* 0x00000000a9b58210 */ /* 0x080fe400017fe4ff */
[-C--:B------:R-:W-:Y:S02]  /*191c0*/  @!P0 IADD3 R178, P1, R180, R3.reuse, RZ ;  /* 0x00000003b4b28210 */ /* 0x080fe40007f3e0ff */
[-C--:B------:R-:W-:Y:S01]  /*191d0*/  HMMA.16816.F32.BF16 R44, R164, R154.reuse, R44 ;  /* 0x0000009aa42c723c */ /* 0x080fe2000004182c */
[----:B------:R-:W-:Y:S01]  /*191e0*/  @!PT LDS RZ, [RZ] ;  /* 0x00000000fffff984 */ /* 0x000fe20000000800 */
[----:B------:R-:W-:Y:S01]  /*191f0*/  @!PT LDS RZ, [RZ] ;  /* 0x00000000fffff984 */ /* 0x000fe20000000800 */
[----:B------:R-:W-:Y:S01]  /*19200*/  @!PT LDS RZ, [RZ] ;  /* 0x00000000fffff984 */ /* 0x000fe20000000800 */
[----:B------:R4:W-:Y:S03]  /*19210*/  @!P0 LDGSTS.E.BYPASS.LTC128B.128 [R219+0x100], [R168.64], !P4 ;  /* 0x00100000a8db8fae */ /* 0x0009e6000e101d48 */
[-C--:B------:R-:W-:Y:S02]  /*19220*/  @!P0 IADD3.X R179, R181, R0.reuse, RZ, P1, !PT ;  /* 0x00000000b5b38210 */ /* 0x080fe40000ffe4ff */
[-C--:B------:R-:W-:Y:S02]  /*19230*/  @!P0 IADD3 R176, P2, R178, R3.reuse, RZ ;  /* 0x00000003b2b08210 */ /* 0x080fe40007f5e0ff */
[C---:B------:R-:W-:Y:S01]  /*19240*/  HMMA.16816.F32.BF16 R48, R156.reuse, R154, R48 ;  /* 0x0000009a9c30723c */ /* 0x040fe20000041830 */
[----:B------:R5:W-:Y:S03]  /*19250*/  @!P0 LDGSTS.E.BYPASS.LTC128B.128 [R219+0x900], [R180.64], !P4 ;  /* 0x00900000b4db8fae */ /* 0x000be6000e101d48 */
[-C--:B------:R-:W-:Y:S04]  /*19260*/  @!P0 IADD3.X R177, R179, R0.reuse, RZ, P2, !PT ;  /* 0x00000000b3b18210 */ /* 0x080fe800017fe4ff */
[-C--:B--2---:R-:W-:Y:S01]  /*19270*/  HMMA.16816.F32.BF16 R52, R156, R160.reuse, R52 ;  /* 0x000000a09c34723c */ /* 0x084fe20000041834 */
[----:B------:R2:W-:Y:S07]  /*19280*/  @!P0 LDGSTS.E.BYPASS.LTC128B.128 [R219+0x1100], [R178.64], !P4 ;  /* 0x01100000b2db8fae */ /* 0x0005ee000e101d48 */
[C---:B------:R-:W-:Y:S01]  /*19290*/  HMMA.16816.F32.BF16 R56, R164.reuse, R160, R56 ;  /* 0x000000a0a438723c */ /* 0x040fe20000041838 */
[----:B------:R2:W-:Y:S03]  /*192a0*/  @!P0 LDGSTS.E.BYPASS.LTC128B.128 [R219+0x1900], [R176.64], !P4 ;  /* 0x01900000b0db8fae */ /* 0x0005e6000e101d48 */
[----:B----4-:R-:W-:Y:S04]  /*192b0*/  @!P0 IADD3 R168, P1, R176, R3, RZ ;  /* 0x00000003b0a88210 */ /* 0x010fe80007f3e0ff */
[----:B------:R-:W-:Y:S01]  /*192c0*/  @!P0 IADD3.X R169, R177, R0, RZ, P1, !PT ;  /* 0x00000000b1a98210 */ /* 0x000fe20000ffe4ff */
[-C--:B------:R-:W-:Y:S04]  /*192d0*/  HMMA.16816.F32.BF16 R60, R164, R162.reuse, R60 ;  /* 0x000000a2a43c723c */ /* 0x080fe8000004183c */
[----:B------:R4:W-:Y:S01]  /*192e0*/  @!P0 LDGSTS.E.BYPASS.LTC128B.128 [R219+0x2100], [R168.64], !P4 ;  /* 0x02100000a8db8fae */ /* 0x0009e2000e101d48 */
[C---:B------:R-:W-:Y:S02]  /*192f0*/  ISETP.GT.AND P0, PT, R217.reuse, R216, PT ;  /* 0x000000d8d900720c */ /* 0x040fe40003f04270 */
[----:B------:R-:W-:Y:S01]  /*19300*/  IADD3 R216, R217, -0x1, RZ ;  /* 0xffffffffd9d87810 */ /* 0x000fe20007ffe0ff */
[C---:B------:R-:W-:Y:S04]  /*19310*/  HMMA.16816.F32.BF16 R64, R156.reuse, R162, R64 ;  /* 0x000000a29c40723c */ /* 0x040fe80000041840 */
[----:B-----5:R-:W-:Y:S04]  /*19320*/  LDSM.16.M88.4 R180, [R208+0x2000] ;  /* 0x00200000d0b4783b */ /* 0x020fe80000000200 */
[-C--:B-1----:R-:W-:Y:S04]  /*19330*/  HMMA.16816.F32.BF16 R68, R156, R172.reuse, R68 ;  /* 0x000000ac9c44723c */ /* 0x082fe80000041844 */
[----:B--2---:R-:W-:Y:S04]  /*19340*/  LDSM.16.M88.4 R176, [R206] ;  /* 0x00000000ceb0783b */ /* 0x004fe80000000200 */
[C---:B------:R-:W-:Y:S04]  /*19350*/  HMMA.16816.F32.BF16 R72, R164.reuse, R172, R72 ;  /* 0x000000aca448723c */ /* 0x040fe80000041848 */
[----:B------:R-:W-:Y:S04]  /*19360*/  LDSM.16.M88.4 R184, [R206+0x800] ;  /* 0x00080000ceb8783b */ /* 0x000fe80000000200 */
[-C--:B------:R-:W-:Y:S04]  /*19370*/  HMMA.16816.F32.BF16 R76, R164, R174.reuse, R76 ;  /* 0x000000aea44c723c */ /* 0x080fe8000004184c */
[----:B----4-:R-:W1:Y:S04]  /*19380*/  LDSM.16.M88.4 R168, [R208] ;  /* 0x00000000d0a8783b */ /* 0x010e680000000200 */
[----:B------:R-:W-:Y:S04]  /*19390*/  HMMA.16816.F32.BF16 R80, R156, R174, R80 ;  /* 0x000000ae9c50723c */ /* 0x000fe80000041850 */
[----:B------:R-:W2:Y:S08]  /*193a0*/  LDSM.16.M88.4 R152, [R206+0x1000] ;  /* 0x00100000ce98783b */ /* 0x000eb00000000200 */
[----:B------:R-:W4:Y:S08]  /*193b0*/  LDSM.16.M88.4 R188, [R206+0x1800] ;  /* 0x00180000cebc783b */ /* 0x000f300000000200 */
[----:B------:R-:W5:Y:S08]  /*193c0*/  LDSM.16.M88.4 R192, [R206+0x2000] ;  /* 0x00200000cec0783b */ /* 0x000f700000000200 */
[----:B------:R-:W-:Y:S01]  /*193d0*/  LDSM.16.M88.4 R160, [R209] ;  /* 0x00000000d1a0783b */ /* 0x000fe20000000200 */
[-C--:B-1----:R-:W-:Y:S07]  /*193e0*/  HMMA.16816.F32.BF16 R4, R168, R176.reuse, R4 ;  /* 0x000000b0a804723c */ /* 0x082fee0000041804 */
[----:B------:R-:W1:Y:S01]  /*193f0*/  LDSM.16.M88.4 R196, [R203] ;  /* 0x00000000cbc4783b */ /* 0x000e620000000200 */
[C---:B------:R-:W-:Y:S07]  /*19400*/  HMMA.16816.F32.BF16 R8, R180.reuse, R176, R8 ;  /* 0x000000b0b408723c */ /* 0x040fee0000041808 */
[----:B------:R-:W1:Y:S01]  /*19410*/  LDSM.16.M88.4 R156, [R209+0x2000] ;  /* 0x00200000d19c783b */ /* 0x000e620000000200 */
[-C--:B------:R-:W-:Y:S07]  /*19420*/  HMMA.16816.F32.BF16 R12, R180, R178.reuse, R12 ;  /* 0x000000b2b40c723c */ /* 0x080fee000004180c */
[----:B------:R-:W0:Y:S01]  /*19430*/  LDGDEPBAR ;  /* 0x00000000000079af */ /* 0x000e220000000000 */
[C---:B------:R-:W-:Y:S08]  /*19440*/  HMMA.16816.F32.BF16 R16, R168.reuse, R178, R16 ;  /* 0x000000b2a810723c */ /* 0x040ff00000041810 */
        /* <DEDUP_REMOVED lines=34> */
[----:B------:R2:W4:Y:S01]  /*19670*/  MUFU.TANH R173, R0 ;  /* 0x0000000000ad7308 */ /* 0x0005220000002400 */
[-C--:B-1----:R-:W-:Y:S08]  /*19680*/  HMMA.16816.F32.BF16 R20, R160, R4.reuse, R20 ;  /* 0x00000004a014723c */ /* 0x082ff00000041814 */
[C---:B------:R-:W-:Y:S04]  /*19690*/  HMMA.16816.F32.BF16 R24, R156.reuse, R4, R24 ;  /* 0x000000049c18723c */ /* 0x040fe80000041818 */
[----:B--2---:R-:W-:Y:S02]  /*196a0*/  FMUL.FTZ R0, R9, c[0x0][0x320] ;  /* 0x0000c80009007a20 */ /* 0x004fe40000410000 */
[----:B------:R-:W1:Y:S02]  /*196b0*/  LDSM.16.M88.4 R8, [R203+0x1000] ;  /* 0x00100000cb08783b */ /* 0x000e640000000200 */
[-C--:B------:R-:W-:Y:S01]  /*196c0*/  HMMA.16816.F32.BF16 R28, R156, R6.reuse, R28 ;  /* 0x000000069c1c723c */ /* 0x080fe2000004181c */
[----:B------:R2:W5:Y:S07]  /*196d0*/  MUFU.TANH R168, R0 ;  /* 0x0000000000a87308 */ /* 0x00056e0000002400 */
        /* <DEDUP_REMOVED lines=8> */
[----:B---3--:R-:W1:Y:S07]  /*19760*/  LDSM.16.M88.4 R4, [R203+0x1800] ;  /* 0x00180000cb04783b */ /* 0x008e6e0000000200 */
[C---:B------:R-:W-:Y:S04]  /*19770*/  HMMA.16816.F32.BF16 R40, R156.reuse, R8, R40 ;  /* 0x000000089c28723c */ /* 0x040fe80000041828 */
[----:B--2---:R-:W-:Y:S04]  /*19780*/  FMUL.FTZ R0, R13, c[0x0][0x320] ;  /* 0x0000c8000d007a20 */ /* 0x004fe80000410000 */
[-C--:B------:R-:W-:Y:S01]  /*19790*/  HMMA.16816.F32.BF16 R44, R156, R10.reuse, R44 ;  /* 0x0000000a9c2c723c */ /* 0x080fe2000004182c */
[----:B------:R2:W3:Y:S07]  /*197a0*/  MUFU.TANH R155, R0 ;  /* 0x00000000009b7308 */ /* 0x0004ee0000002400 */
[C---:B------:R-:W-:Y:S08]  /*197b0*/  HMMA.16816.F32.BF16 R48, R160.reuse, R10, R48 ;  /* 0x0000000aa030723c */ /* 0x040ff00000041830 */
[----:B------:R-:W-:Y:S04]  /*197c0*/  FMUL.FTZ R8, R41, c[0x0][0x320] ;  /* 0x0000c80029087a20 */ /* 0x000fe80000410000 */
[----:B------:R3:W-:Y:S01]  /*197d0*/  MUFU.TANH R184, R8 ;  /* 0x0000000800b87308 */ /* 0x0007e20000002400 */
[----:B----4-:R-:W-:Y:S02]  /*197e0*/  FMUL.FTZ R3, R42, c[0x0][0x320] ;  /* 0x0000c8002a037a20 */ /* 0x010fe40000410000 */
[----:B--2---:R-:W-:Y:S01]  /*197f0*/  FMUL.FTZ R0, R14, c[0x0][0x320] ;  /* 0x0000c8000e007a20 */ /* 0x004fe20000410000 */
[-C--:B-1----:R-:W-:Y:S06]  /*19800*/  HMMA.16816.F32.BF16 R52, R160, R4.reuse, R52 ;  /* 0x00000004a034723c */ /* 0x082fec0000041834 */
[----:B------:R1:W-:Y:S02]  /*19810*/  MUFU.TANH R166, R0 ;  /* 0x0000000000a67308 */ /* 0x0003e40000002400 */
[C---:B------:R-:W-:Y:S08]  /*19820*/  HMMA.16816.F32.BF16 R56, R156.reuse, R4, R56 ;  /* 0x000000049c38723c */ /* 0x040ff00000041838 */
[----:B------:R2:W-:Y:S01]  /*19830*/  MUFU.TANH R243, R3 ;  /* 0x0000000300f37308 */ /* 0x0005e20000002400 */
[-C--:B------:R-:W-:Y:S01]  /*19840*/  HMMA.16816.F32.BF16 R60, R156, R6.reuse, R60 ;  /* 0x000000069c3c723c */ /* 0x080fe2000004183c */
[----:B---3--:R-:W3:Y:S01]  /*19850*/  LDSM.16.M88.4 R8, [R203+0x2000] ;  /* 0x00200000cb08783b */ /* 0x008ee20000000200 */
        /* <DEDUP_REMOVED lines=18> */
[----:B-----5:R-:W-:Y:S02]  /*19980*/  FMNMX.FTZ R4, R168, R4, !PT ;  /* 0x00000004a8047209 */ /* 0x020fe40007810000 */
[----:B----4-:R-:W-:Y:S02]  /*19990*/  FMNMX.FTZ R3, R154, R2, !PT ;  /* 0x000000029a037209 */ /* 0x010fe40007810000 */
[----:B------:R-:W-:Y:S03]  /*199a0*/  HMMA.16816.F32.BF16 R80, R160, R10, R80 ;  /* 0x0000000aa050723c */ /* 0x000fe60000041850 */
[----:B------:R-:W-:Y:S01]  /*199b0*/  MUFU.TANH R157, R8 ;  /* 0x00000008009d7308 */ /* 0x000fe20000002400 */
[----:B------:R-:W-:Y:S01]  /*199c0*/  FMNMX.FTZ R4, R164, R4, !PT ;  /* 0x00000004a4047209 */ /* 0x000fe20007810000 */
[----:B-1----:R-:W-:Y:S01]  /*199d0*/  FMUL.FTZ R0, R17, c[0x0][0x320] ;  /* 0x0000c80011007a20 */ /* 0x002fe20000410000 */
[----:B------:R-:W-:Y:S02]  /*199e0*/  FMNMX.FTZ R3, R153, R3, !PT ;  /* 0x0000000399037209 */ /* 0x000fe40007810000 */
[----:B------:R-:W-:Y:S01]  /*199f0*/  FMUL.FTZ R5, R73, c[0x0][0x320] ;  /* 0x0000c80049057a20 */ /* 0x000fe20000410000 */
[----:B------:R-:W-:Y:S03]  /*19a00*/  FMNMX.FTZ R4, R155, R4, !PT ;  /* 0x000000049b047209 */ /* 0x000fe60007810000 */
        /* <DEDUP_REMOVED lines=146> */
[--C-:B------:R-:W-:Y:S02]  /*1a330*/  FFMA.FTZ R9, R12, c[0x0][0x2d0], -R152.reuse ;  /* 0x0000b4000c097a23 */ /* 0x100fe40000010898 */
[--C-:B------:R-:W-:Y:S02]  /*1a340*/  FFMA.FTZ R32, R29, c[0x0][0x2d0], -R152.reuse ;  /* 0x0000b4001d207a23 */ /* 0x100fe40000010898 */
[----:B------:R-:W-:Y:S01]  /*1a350*/  MUFU.EX2 R224, R9 ;  /* 0x0000000900e07308 */ /* 0x000fe20000000800 */
[--C-:B------:R-:W-:Y:S02]  /*1a360*/  FFMA.FTZ R40, R40, c[0x0][0x2d0], -R152.reuse ;  /* 0x0000b40028287a23 */ /* 0x100fe40000010898 */
[--C-:B------:R-:W-:Y:S01]  /*1a370*/  FFMA.FTZ R44, R44, c[0x0][0x2d0], -R152.reuse ;  /* 0x0000b4002c2c7a23 */ /* 0x100fe20000010898 */
        /* <DEDUP_REMOVED lines=39> */
[----:B-1----:R-:W-:Y:S01]  /*1a5f0*/  FMNMX.FTZ R70, R5, R8, !PT ;  /* 0x0000000805467209 */ /* 0x002fe20007810000 */
[----:B------:R-:W-:Y:S04]  /*1a600*/  FFMA.FTZ R5, R19, c[0x0][0x2d0], -R152 ;  /* 0x0000b40013057a23 */ /* 0x000fe80000010898 */
[----:B------:R1:W-:Y:S01]  /*1a610*/  MUFU.EX2 R229, R5 ;  /* 0x0000000500e57308 */ /* 0x0003e20000000800 */
[----:B----4-:R-:W-:Y:S01]  /*1a620*/  FMNMX.FTZ R4, R0, R7, !PT ;  /* 0x0000000700047209 */ /* 0x010fe20007810000 */
[----:B------:R-:W-:Y:S01]  /*1a630*/  FMUL.FTZ R7, R78, c[0x0][0x320] ;  /* 0x0000c8004e077a20 */ /* 0x000fe20000410000 */
[----:B------:R-:W-:Y:S07]  /*1a640*/  FMNMX.FTZ R0, R245, R6, !PT ;  /* 0x00000006f5007209 */ /* 0x000fee0007810000 */
[----:B------:R4:W5:Y:S01]  /*1a650*/  MUFU.TANH R74, R7 ;  /* 0x00000007004a7308 */ /* 0x0009620000002400 */
[----:B------:R-:W-:Y:S04]  /*1a660*/  FMNMX.FTZ R0, R247, R0, !PT ;  /* 0x00000000f7007209 */ /* 0x000fe80007810000 */
[----:B------:R-:W-:Y:S01]  /*1a670*/  FMNMX.FTZ R6, R188, R0, !PT ;  /* 0x00000000bc067209 */ /* 0x000fe20007810000 */
[----:B------:R-:W-:Y:S03]  /*1a680*/  FMUL.FTZ R0, R79, c[0x0][0x320] ;  /* 0x0000c8004f007a20 */ /* 0x000fe60000410000 */
[----:B------:R-:W-:Y:S01]  /*1a690*/  FMNMX.FTZ R6, R195, R6, !PT ;  /* 0x00000006c3067209 */ /* 0x000fe20007810000 */
[----:B------:R2:W2:Y:S01]  /*1a6a0*/  MUFU.TANH R75, R0 ;  /* 0x00000000004b7308 */ /* 0x0004a20000002400 */
[----:B-1----:R-:W-:Y:S01]  /*1a6b0*/  @P0 MOV R5, R221 ;  /* 0x000000dd00050202 */ /* 0x002fe20000000f00 */
[----:B----4-:R-:W1:Y:S01]  /*1a6c0*/  SHFL.BFLY PT, R7, R4, 0x1, 0x1f ;  /* 0x0c201f0004077f89 */ /* 0x010e6200000e0000 */
[----:B--2---:R-:W-:Y:S04]  /*1a6d0*/  FMNMX.FTZ R0, R156, R6, !PT ;  /* 0x000000069c007209 */ /* 0x004fe80007810000 */
[----:B------:R-:W-:Y:S01]  /*1a6e0*/  FMNMX.FTZ R3, R157, R0, !PT ;  /* 0x000000009d037209 */ /* 0x000fe20007810000 */
[----:B------:R-:W-:Y:S03]  /*1a6f0*/  FADD.FTZ R0, -R72, R2 ;  /* 0x0000000248007221 */ /* 0x000fe60000010100 */
[----:B------:R-:W-:Y:S01]  /*1a700*/  FMNMX.FTZ R3, R191, R3, !PT ;  /* 0x00000003bf037209 */ /* 0x000fe20007810000 */
[----:B------:R-:W-:Y:S03]  /*1a710*/  FMUL.FTZ R2, R0, c[0x0][0x2d0] ;  /* 0x0000b40000027a20 */ /* 0x000fe60000410000 */
[----:B---3--:R-:W-:Y:S01]  /*1a720*/  FMNMX.FTZ R0, R193, R3, !PT ;  /* 0x00000003c1007209 */ /* 0x008fe20007810000 */
[----:B------:R2:W3:Y:S01]  /*1a730*/  MUFU.EX2 R73, R2 ;  /* 0x0000000200497308 */ /* 0x0004e20000000800 */
[----:B-1----:R-:W-:Y:S01]  /*1a740*/  FMNMX.FTZ R71, R4, R7, !PT ;  /* 0x0000000704477209 */ /* 0x002fe20007810000 */
[----:B------:R-:W-:Y:S01]  /*1a750*/  FFMA.FTZ R4, R154, c[0x0][0x2d0], -R152 ;  /* 0x0000b4009a047a23 */ /* 0x000fe20000010898 */
[----:B-----5:R-:W-:Y:S01]  /*1a760*/  FMNMX.FTZ R0, R74, R0, !PT ;  /* 0x000000004a007209 */ /* 0x020fe20007810000 */
[----:B------:R-:W-:Y:S02]  /*1a770*/  FMUL.FTZ R154, R70, c[0x0][0x2d0] ;  /* 0x0000b400469a7a20 */ /* 0x000fe40000410000 */
[----:B------:R-:W-:Y:S01]  /*1a780*/  @P0 IMAD.WIDE.U32 R6, R216, c[0x0][0x1e0], RZ ;  /* 0x00007800d8060a25 */ /* 0x000fe200078e00ff */
[----:B------:R-:W-:Y:S03]  /*1a790*/  FMNMX.FTZ R0, R75, R0, !PT ;  /* 0x000000004b007209 */ /* 0x000fe60007810000 */
[----:B------:R-:W-:Y:S02]  /*1a7a0*/  MUFU.EX2 R236, R4 ;  /* 0x0000000400ec7308 */ /* 0x000fe40000000800 */
[----:B------:R-:W1:Y:S01]  /*1a7b0*/  SHFL.BFLY PT, R3, R0, 0x2, 0x1f ;  /* 0x0c401f0000037f89 */ /* 0x000e6200000e0000 */
[----:B--2---:R-:W-:Y:S02]  /*1a7c0*/  FADD.FTZ R2, -R71, R84 ;  /* 0x0000005447027221 */ /* 0x004fe40000010100 */
[C---:B---3--:R-:W-:Y:S02]  /*1a7d0*/  FMUL.FTZ R33, R73.reuse, R117 ;  /* 0x0000007549217220 */ /* 0x048fe40000410000 */
[----:B------:R-:W-:Y:S02]  /*1a7e0*/  FMUL.FTZ R2, R2, c[0x0][0x2d0] ;  /* 0x0000b40002027a20 */ /* 0x000fe40000410000 */
[----:B------:R-:W-:Y:S02]  /*1a7f0*/  FMUL.FTZ R49, R73, R133 ;  /* 0x0000008549317220 */ /* 0x000fe40000410000 */
[----:B------:R2:W3:Y:S01]  /*1a800*/  MUFU.EX2 R69, R2 ;  /* 0x0000000200457308 */ /* 0x0004e20000000800 */
[----:B-1----:R-:W-:Y:S01]  /*1a810*/  FMNMX.FTZ R0, R0, R3, !PT ;  /* 0x0000000300007209 */ /* 0x002fe20007810000 */
[--C-:B------:R-:W-:Y:S08]  /*1a820*/  FFMA.FTZ R3, R14, c[0x0][0x2d0], -R152.reuse ;  /* 0x0000b4000e037a23 */ /* 0x100ff00000010898 */
[----:B------:R-:W-:Y:S01]  /*1a830*/  MUFU.EX2 R239, R3 ;  /* 0x0000000300ef7308 */ /* 0x000fe20000000800 */
[----:B--2---:R-:W-:Y:S02]  /*1a840*/  FADD.FTZ R2, -R70, R85 ;  /* 0x0000005546027221 */ /* 0x004fe40000010100 */
[C---:B---3--:R-:W-:Y:S02]  /*1a850*/  FMUL.FTZ R19, R69.reuse, R103 ;  /* 0x0000006745137220 */ /* 0x048fe40000410000 */
[----:B------:R-:W-:Y:S02]  /*1a860*/  FMUL.FTZ R2, R2, c[0x0][0x2d0] ;  /* 0x0000b40002027a20 */ /* 0x000fe40000410000 */
[C---:B------:R-:W-:Y:S03]  /*1a870*/  FMUL.FTZ R34, R69.reuse, R118 ;  /* 0x0000007645227220 */ /* 0x040fe60000410000 */
[----:B------:R1:W2:Y:S01]  /*1a880*/  MUFU.EX2 R68, R2 ;  /* 0x0000000200447308 */ /* 0x0002a20000000800 */
[C---:B------:R-:W-:Y:S02]  /*1a890*/  FMUL.FTZ R35, R69.reuse, R119 ;  /* 0x0000007745237220 */ /* 0x040fe40000410000 */
[C---:B------:R-:W-:Y:S02]  /*1a8a0*/  FMUL.FTZ R50, R69.reuse, R134 ;  /* 0x0000008645327220 */ /* 0x040fe40000410000 */
[----:B------:R-:W-:Y:S02]  /*1a8b0*/  FMUL.FTZ R51, R69, R135 ;  /* 0x0000008745337220 */ /* 0x000fe40000410000 */
[--C-:B-1----:R-:W-:Y:S02]  /*1a8c0*/  FFMA.FTZ R2, R153, c[0x0][0x2d0], -R152.reuse ;  /* 0x0000b40099027a23 */ /* 0x102fe40000010898 */
[----:B------:R-:W-:Y:S02]  /*1a8d0*/  FMUL.FTZ R153, R71, c[0x0][0x2d0] ;  /* 0x0000b40047997a20 */ /* 0x000fe40000410000 */
[----:B------:R1:W3:Y:S01]  /*1a8e0*/  MUFU.EX2 R238, R2 ;  /* 0x0000000200ee7308 */ /* 0x0002e20000000800 */
[----:B--2---:R-:W-:Y:S02]  /*1a8f0*/  FMUL.FTZ R29, R68, R113 ;  /* 0x00000071441d7220 */ /* 0x004fe40000410000 */
[--C-:B------:R-:W-:Y:S01]  /*1a900*/  FFMA.FTZ R3, R169, c[0x0][0x2d0], -R153.reuse ;  /* 0x0000b400a9037a23 */ /* 0x100fe20000010899 */
[----:B------:R-:W-:Y:S01]  /*1a910*/  MOV R169, R220 ;  /* 0x000000dc00a97202 */ /* 0x000fe20000000f00 */
[--C-:B------:R-:W-:Y:S02]  /*1a920*/  FFMA.FTZ R48, R180, c[0x0][0x2d0], -R153.reuse ;  /* 0x0000b400b4307a23 */ /* 0x100fe40000010899 */
[--C-:B------:R-:W-:Y:S02]  /*1a930*/  FFMA.FTZ R56, R178, c[0x0][0x2d0], -R153.reuse ;  /* 0x0000b400b2387a23 */ /* 0x100fe40000010899 */
[--C-:B------:R-:W-:Y:S01]  /*1a940*/  FFMA.FTZ R60, R179, c[0x0][0x2d0], -R153.reuse ;  /* 0x0000b400b33c7a23 */ /* 0x100fe20000010899 */
[----:B------:R2:W-:Y:S01]  /*1a950*/  MUFU.EX2 R232, R3 ;  /* 0x0000000300e87308 */ /* 0x0005e20000000800 */
[C---:B------:R-:W-:Y:S02]  /*1a960*/  FMUL.FTZ R41, R68.reuse, R125 ;  /* 0x0000007d44297220 */ /* 0x040fe40000410000 */
[C---:B------:R-:W-:Y:S02]  /*1a970*/  FMUL.FTZ R45, R68.reuse, R129 ;  /* 0x00000081442d7220 */ /* 0x040fe40000410000 */
[C---:B------:R-:W-:Y:S02]  /*1a980*/  FMUL.FTZ R57, R68.reuse, R141 ;  /* 0x0000008d44397220 */ /* 0x040fe40000410000 */
[----:B------:R-:W-:Y:S03]  /*1a990*/  FMUL.FTZ R61, R68, R145 ;  /* 0x00000091443d7220 */ /* 0x000fe60000410000 */
[----:B------:R4:W-:Y:S01]  /*1a9a0*/  MUFU.EX2 R129, R48 ;  /* 0x0000003000817308 */ /* 0x0009e20000000800 */
[----:B-1----:R-:W-:Y:S01]  /*1a9b0*/  FFMA.FTZ R2, R87, c[0x0][0x2d0], -R152 ;  /* 0x0000b40057027a23 */ /* 0x002fe20000010898 */
[----:B---3--:R-:W-:Y:S08]  /*1a9c0*/  F2FP.BF16.PACK_AB R76, R238, R236 ;  /* 0x000000ecee4c723e */ /* 0x008ff000000010ff */
[----:B------:R1:W3:Y:S01]  /*1a9d0*/  MUFU.EX2 R237, R2 ;  /* 0x0000000200ed7308 */ /* 0x0002e20000000800 */
[--C-:B--2---:R-:W-:Y:S09]  /*1a9e0*/  FFMA.FTZ R3, R167, c[0x0][0x2d0], -R153.reuse ;  /* 0x0000b400a7037a23 */ /* 0x104ff20000010899 */
[----:B------:R2:W5:Y:S01]  /*1a9f0*/  MUFU.EX2 R233, R3 ;  /* 0x0000000300e97308 */ /* 0x0005620000000800 */
[----:B----4-:R-:W-:Y:S01]  /*1aa00*/  FMUL.FTZ R48, R73, R132 ;  /* 0x0000008449307220 */ /* 0x010fe20000410000 */
[----:B-1----:R-:W1:Y:S01]  /*1aa10*/  SHFL.BFLY PT, R2, R0, 0x1, 0x1f ;  /* 0x0c201f0000027f89 */ /* 0x002e6200000e0000 */
[----:B---3--:R-:W-:Y:S01]  /*1aa20*/  F2FP.BF16.PACK_AB R78, R239, R237 ;  /* 0x000000edef4e723e */ /* 0x008fe200000010ff */
[--C-:B--2---:R-:W-:Y:S01]  /*1aa30*/  FFMA.FTZ R3, R17, c[0x0][0x2d0], -R153.reuse ;  /* 0x0000b40011037a23 */ /* 0x104fe20000010899 */
[----:B-----5:R-:W-:Y:S01]  /*1aa40*/  F2FP.BF16.PACK_AB R77, R233, R232 ;  /* 0x000000e8e94d723e */ /* 0x020fe200000010ff */
[----:B------:R-:W-:Y:S01]  /*1aa50*/  FMUL.FTZ R17, R73, R101 ;  /* 0x0000006549117220 */ /* 0x000fe20000410000 */
[----:B------:R-:W-:Y:S03]  /*1aa60*/  MOV R101, R189 ;  /* 0x000000bd00657202 */ /* 0x000fe60000000f00 */
[----:B------:R1:W-:Y:S02]  /*1aa70*/  MUFU.EX2 R235, R3 ;  /* 0x0000000300eb7308 */ /* 0x0003e40000000800 */
[----:B-1----:R-:W-:Y:S01]  /*1aa80*/  FMNMX.FTZ R3, R0, R2, !PT ;  /* 0x0000000200037209 */ /* 0x002fe20007810000 */
[--C-:B------:R-:W-:Y:S02]  /*1aa90*/  FFMA.FTZ R2, R173, c[0x0][0x2d0], -R154.reuse ;  /* 0x0000b400ad027a23 */ /* 0x100fe4000001089a */
[----:B------:R-:W-:Y:S05]  /*1aaa0*/  FFMA.FTZ R0, R16, c[0x0][0x2d0], -R153 ;  /* 0x0000b40010007a23 */ /* 0x000fea0000010899 */
[----:B------:R1:W-:Y:S10]  /*1aab0*/  MUFU.EX2 R226, R2 ;  /* 0x0000000200e27308 */ /* 0x0003f40000000800 */
[----:B------:R2:W3:Y:S01]  /*1aac0*/  MUFU.EX2 R234, R0 ;  /* 0x0000000000ea7308 */ /* 0x0004e20000000800 */
[----:B-1----:R-:W-:Y:S09]  /*1aad0*/  FFMA.FTZ R2, R168, c[0x0][0x2d0], -R154 ;  /* 0x0000b400a8027a23 */ /* 0x002ff2000001089a */
[----:B------:R1:W4:Y:S01]  /*1aae0*/  MUFU.EX2 R227, R2 ;  /* 0x0000000200e37308 */ /* 0x0003220000000800 */
[----:B--2---:R-:W-:Y:S01]  /*1aaf0*/  FADD.FTZ R0, -R3, R86 ;  /* 0x0000005603007221 */ /* 0x004fe20000010100 */
[----:B---3--:R-:W-:Y:S03]  /*1ab00*/  F2FP.BF16.PACK_AB R79, R234, R235 ;  /* 0x000000ebea4f723e */ /* 0x008fe600000010ff */
[----:B------:R-:W-:Y:S06]  /*1ab10*/  FMUL.FTZ R0, R0, c[0x0][0x2d0] ;  /* 0x0000b40000007a20 */ /* 0x000fec0000410000 */
[----:B------:R-:W2:Y:S01]  /*1ab20*/  MUFU.EX2 R0, R0 ;  /* 0x0000000000007308 */ /* 0x000ea20000000800 */
[--C-:B-1----:R-:W-:Y:S01]  /*1ab30*/  FFMA.FTZ R2, R164, c[0x0][0x2d0], -R154.reuse ;  /* 0x0000b400a4027a23 */ /* 0x102fe2000001089a */
[----:B----4-:R-:W-:Y:S02]  /*1ab40*/  F2FP.BF16.PACK_AB R64, R227, R226 ;  /* 0x000000e2e340723e */ /* 0x010fe400000010ff */
[----:B------:R-:W-:Y:S06]  /*1ab50*/  MOV R164, R191 ;  /* 0x000000bf00a47202 */ /* 0x000fec0000000f00 */
[----:B------:R1:W-:Y:S10]  /*1ab60*/  MUFU.EX2 R230, R2 ;  /* 0x0000000200e67308 */ /* 0x0003f40000000800 */
[----:B------:R3:W-:Y:S01]  /*1ab70*/  MUFU.EX2 R191, R56 ;  /* 0x0000003800bf7308 */ /* 0x0007e20000000800 */
[C---:B--2---:R-:W-:Y:S01]  /*1ab80*/  FMUL.FTZ R14, R0.reuse, R98 ;  /* 0x00000062000e7220 */ /* 0x044fe20000410000 */
[----:B------:R-:W-:Y:S01]  /*1ab90*/  MOV R98, R190 ;  /* 0x000000be00627202 */ /* 0x000fe20000000f00 */
[C---:B------:R-:W-:Y:S02]  /*1aba0*/  FMUL.FTZ R30, R0.reuse, R114 ;  /* 0x00000072001e7220 */ /* 0x040fe40000410000 */
[C---:B------:R-:W-:Y:S02]  /*1abb0*/  FMUL.FTZ R31, R0.reuse, R115 ;  /* 0x00000073001f7220 */ /* 0x040fe40000410000 */
[C---:B------:R-:W-:Y:S03]  /*1abc0*/  FMUL.FTZ R42, R0.reuse, R126 ;  /* 0x0000007e002a7220 */ /* 0x040fe60000410000 */
[----:B------:R2:W-:Y:S01]  /*1abd0*/  MUFU.EX2 R190, R60 ;  /* 0x0000003c00be7308 */ /* 0x0005e20000000800 */
[C---:B------:R-:W-:Y:S02]  /*1abe0*/  FMUL.FTZ R43, R0.reuse, R127 ;  /* 0x0000007f002b7220 */ /* 0x040fe40000410000 */
[C---:B------:R-:W-:Y:S02]  /*1abf0*/  FMUL.FTZ R46, R0.reuse, R130 ;  /* 0x00000082002e7220 */ /* 0x040fe40000410000 */
[----:B-1----:R-:W-:Y:S01]  /*1ac00*/  FFMA.FTZ R2, R155, c[0x0][0x2d0], -R154 ;  /* 0x0000b4009b027a23 */ /* 0x002fe2000001089a */
[----:B------:R-:W-:Y:S01]  /*1ac10*/  MOV R155, R195 ;  /* 0x000000c3009b7202 */ /* 0x000fe20000000f00 */
[C---:B------:R-:W-:Y:S02]  /*1ac20*/  FMUL.FTZ R47, R0.reuse, R131 ;  /* 0x00000083002f7220 */ /* 0x040fe40000410000 */
[C---:B------:R-:W-:Y:S01]  /*1ac30*/  FMUL.FTZ R58, R0.reuse, R142 ;  /* 0x0000008e003a7220 */ /* 0x040fe20000410000 */
[----:B------:R1:W4:Y:S01]  /*1ac40*/  MUFU.EX2 R231, R2 ;  /* 0x0000000200e77308 */ /* 0x0003220000000800 */
[C---:B------:R-:W-:Y:S02]  /*1ac50*/  FMUL.FTZ R59, R0.reuse, R143 ;  /* 0x0000008f003b7220 */ /* 0x040fe40000410000 */
[----:B------:R-:W-:Y:S02]  /*1ac60*/  FMUL.FTZ R62, R0, R146 ;  /* 0x00000092003e7220 */ /* 0x000fe40000410000 */
[----:B---3--:R-:W-:Y:S02]  /*1ac70*/  FMUL.FTZ R56, R68, R140 ;  /* 0x0000008c44387220 */ /* 0x008fe40000410000 */
[----:B------:R-:W-:Y:S02]  /*1ac80*/  FMUL.FTZ R63, R0, R147 ;  /* 0x00000093003f7220 */ /* 0x000fe40000410000 */
[----:B--2---:R-:W-:Y:S02]  /*1ac90*/  FMUL.FTZ R60, R68, R144 ;  /* 0x00000090443c7220 */ /* 0x004fe40000410000 */
[----:B-1----:R-:W-:Y:S01]  /*1aca0*/  FMUL.FTZ R2, R3, c[0x0][0x2d0] ;  /* 0x0000b40003027a20 */ /* 0x002fe20000410000 */
[----:B----4-:R-:W-:Y:S03]  /*1acb0*/  F2FP.BF16.PACK_AB R66, R231, R230 ;  /* 0x000000e6e742723e */ /* 0x010fe600000010ff */
[--C-:B------:R-:W-:Y:S02]  /*1acc0*/  FFMA.FTZ R4, R170, c[0x0][0x2d0], -R2.reuse ;  /* 0x0000b400aa047a23 */ /* 0x100fe40000010802 */
[--C-:B------:R-:W-:Y:S01]  /*1acd0*/  FFMA.FTZ R16, R174, c[0x0][0x2d0], -R2.reuse ;  /* 0x0000b400ae107a23 */ /* 0x100fe20000010802 */
[----:B------:R-:W-:Y:S01]  /*1ace0*/  MOV R174, R196 ;  /* 0x000000c400ae7202 */ /* 0x000fe20000000f00 */
[----:B------:R1:W-:Y:S01]  /*1acf0*/  MUFU.EX2 R170, R4 ;  /* 0x0000000400aa7308 */ /* 0x0003e20000000800 */
[--C-:B------:R-:W-:Y:S02]  /*1ad00*/  FFMA.FTZ R28, R28, c[0x0][0x2d0], -R2.reuse ;  /* 0x0000b4001c1c7a23 */ /* 0x100fe40000010802 */
[--C-:B------:R-:W-:Y:S07]  /*1ad10*/  FFMA.FTZ R74, R74, c[0x0][0x2d0], -R2.reuse ;  /* 0x0000b4004a4a7a23 */ /* 0x100fee0000010802 */
[----:B------:R2:W-:Y:S10]  /*1ad20*/  MUFU.EX2 R168, R16 ;  /* 0x0000001000a87308 */ /* 0x0005f40000000800 */
[----:B------:R3:W-:Y:S01]  /*1ad30*/  MUFU.EX2 R196, R32 ;  /* 0x0000002000c47308 */ /* 0x0007e20000000800 */
[--C-:B-1----:R-:W-:Y:S09]  /*1ad40*/  FFMA.FTZ R4, R171, c[0x0][0x2d0], -R2.reuse ;  /* 0x0000b400ab047a23 */ /* 0x102ff20000010802 */
[----:B------:R1:W4:Y:S01]  /*1ad50*/  MUFU.EX2 R171, R4 ;  /* 0x0000000400ab7308 */ /* 0x0003220000000800 */
[C---:B--2---:R-:W-:Y:S01]  /*1ad60*/  FMUL.FTZ R16, R73.reuse, R100 ;  /* 0x0000006449107220 */ /* 0x044fe20000410000 */
[----:B------:R-:W-:Y:S01]  /*1ad70*/  MOV R100, R188 ;  /* 0x000000bc00647202 */ /* 0x000fe20000000f00 */
[----:B---3--:R-:W-:Y:S02]  /*1ad80*/  FMUL.FTZ R32, R73, R116 ;  /* 0x0000007449207220 */ /* 0x008fe40000410000 */
[--C-:B-1----:R-:W-:Y:S01]  /*1ad90*/  FFMA.FTZ R4, R166, c[0x0][0x2d0], -R2.reuse ;  /* 0x0000b400a6047a23 */ /* 0x102fe20000010802 */
[----:B----4-:R-:W-:Y:S04]  /*1ada0*/  F2FP.BF16.PACK_AB R65, R171, R170 ;  /* 0x000000aaab41723e */ /* 0x010fe800000010ff */
[----:B------:R1:W-:Y:S02]  /*1adb0*/  MUFU.EX2 R173, R4 ;  /* 0x0000000400ad7308 */ /* 0x0003e40000000800 */
[----:B-1----:R-:W-:Y:S08]  /*1adc0*/  FFMA.FTZ R4, R165, c[0x0][0x2d0], -R2 ;  /* 0x0000b400a5047a23 */ /* 0x002ff00000010802 */
[----:B------:R1:W-:Y:S10]  /*1add0*/  MUFU.EX2 R165, R28 ;  /* 0x0000001c00a57308 */ /* 0x0003f40000000800 */
[----:B------:R2:W3:Y:S01]  /*1ade0*/  MUFU.EX2 R176, R4 ;  /* 0x0000000400b07308 */ /* 0x0004e20000000800 */
[----:B-1----:R-:W-:Y:S01]  /*1adf0*/  FMUL.FTZ R28, R68, R112 ;  /* 0x00000070441c7220 */ /* 0x002fe20000410000 */
[----:B--2---:R-:W-:Y:S02]  /*1ae00*/  @P0 SHF.R.S32.HI R4, RZ, 0x1f, R216 ;  /* 0x0000001fff040819 */ /* 0x004fe400000114d8 */
[----:B---3--:R-:W-:Y:S03]  /*1ae10*/  F2FP.BF16.PACK_AB R67, R176, R173 ;  /* 0x000000adb043723e */ /* 0x008fe600000010ff */
[----:B------:R-:W-:Y:S02]  /*1ae20*/  @P0 IMAD R8, R4, c[0x0][0x1e0], RZ ;  /* 0x0000780004080a24 */ /* 0x000fe400078e02ff */
[----:B------:R-:W-:Y:S02]  /*1ae30*/  FFMA.FTZ R4, R20, c[0x0][0x2d0], -R152 ;  /* 0x0000b40014047a23 */ /* 0x000fe40000010898 */
[----:B------:R-:W-:Y:S02]  /*1ae40*/  @P0 IMAD R8, R216, c[0x0][0x1e4], R8 ;  /* 0x00007900d8080a24 */ /* 0x000fe400078e0208 */
[----:B------:R1:W-:Y:S02]  /*1ae50*/  MUFU.EX2 R228, R4 ;  /* 0x0000000400e47308 */ /* 0x0003e40000000800 */
[----:B-1----:R-:W-:Y:S05]  /*1ae60*/  @P0 MOV R4, R222 ;  /* 0x000000de00040202 */ /* 0x002fea0000000f00 */
[----:B------:R-:W-:Y:S01]  /*1ae70*/  @P0 IMAD.WIDE.U32 R4, R6, 0x50, R4 ;  /* 0x0000005006040825 */ /* 0x000fe200078e0004 */
[----:B------:R-:W-:Y:S02]  /*1ae80*/  @P0 IADD3 R6, R7, R8, RZ ;  /* 0x0000000807060210 */ /* 0x000fe40007ffe0ff */
[----:B------:R-:W-:Y:S01]  /*1ae90*/  @P0 MOV R7, c[0x0][0x1e0] ;  /* 0x0000780000070a02 */ /* 0x000fe20000000f00 */
[----:B------:R-:W-:Y:S01]  /*1aea0*/  FFMA.FTZ R8, R13, c[0x0][0x2d0], -R152 ;  /* 0x0000b4000d087a23 */ /* 0x000fe20000010898 */
[----:B------:R-:W-:Y:S01]  /*1aeb0*/  @P0 LEA R10, P1, R4, c[0x0][0x1c8], 0x1 ;  /* 0x00007200040a0a11 */ /* 0x000fe200078208ff */
[----:B------:R-:W-:Y:S01]  /*1aec0*/  @P0 IMAD R6, R6, 0x50, RZ ;  /* 0x0000005006060824 */ /* 0x000fe200078e02ff */
[----:B------:R-:W-:Y:S01]  /*1aed0*/  @P0 SHF.L.U32 R13, R7, 0x5, RZ ;  /* 0x00000005070d0819 */ /* 0x000fe200000006ff */
[----:B------:R1:W-:Y:S03]  /*1aee0*/  MUFU.EX2 R225, R8 ;  /* 0x0000000800e17308 */ /* 0x0003e60000000800 */
[----:B------:R-:W-:Y:S02]  /*1aef0*/  @P0 IADD3 R6, R5, R6, RZ ;  /* 0x0000000605060210 */ /* 0x000fe40007ffe0ff */
[----:B------:R-:W-:Y:S02]  /*1af00*/  @P0 MOV R5, 0x5 ;  /* 0x0000000500050802 */ /* 0x000fe40000000f00 */
[----:B------:R-:W-:Y:S02]  /*1af10*/  @P0 LEA.HI.X R11, R4, c[0x0][0x1cc], R6, 0x1, P1 ;  /* 0x00007300040b0a11 */ /* 0x000fe400008f0c06 */
[----:B------:R-:W-:Y:S01]  /*1af20*/  @P0 SHF.L.U64.HI R12, R7, R5, c[0x0][0x1e4] ;  /* 0x00007900070c0619 */ /* 0x000fe20000010205 */
[--C-:B------:R-:W-:Y:S02]  /*1af30*/  FFMA.FTZ R5, R21, c[0x0][0x2d0], -R153.reuse ;  /* 0x0000b40015057a23 */ /* 0x100fe40000010899 */
[----:B------:R2:W-:Y:S02]  /*1af40*/  @P0 LDGSTS.E.BYPASS.LTC128B.128 [R219+0x2900], [R10.64], !P4 ;  /* 0x029000000adb0fae */ /* 0x0005e4000e101d48 */
[----:B------:R3:W-:Y:S01]  /*1af50*/  MUFU.EX2 R223, R5 ;  /* 0x0000000500df7308 */ /* 0x0007e20000000800 */
[-C--:B-1----:R-:W-:Y:S04]  /*1af60*/  @P0 IADD3 R8, P3, R10, R13.reuse, RZ ;  /* 0x0000000d0a080210 */ /* 0x082fe80007f7e0ff */
[-C--:B------:R-:W-:Y:S02]  /*1af70*/  @P0 IADD3.X R9, R11, R12.reuse, RZ, P3, !PT ;  /* 0x0000000c0b090210 */ /* 0x080fe40001ffe4ff */
[-C--:B------:R-:W-:Y:S03]  /*1af80*/  @P0 IADD3 R6, P1, R8, R13.reuse, RZ ;  /* 0x0000000d08060210 */ /* 0x080fe60007f3e0ff */
[----:B------:R1:W-:Y:S01]  /*1af90*/  @P0 LDGSTS.E.BYPASS.LTC128B.128 [R219+0x3100], [R8.64], !P4 ;  /* 0x0310000008db0fae */ /* 0x0003e2000e101d48 */
[-C--:B------:R-:W-:Y:S02]  /*1afa0*/  @P0 IADD3.X R7, R9, R12.reuse, RZ, P1, !PT ;  /* 0x0000000c09070210 */ /* 0x080fe40000ffe4ff */
[-C--:B------:R-:W-:Y:S01]  /*1afb0*/  @P0 IADD3 R4, P2, R6, R13.reuse, RZ ;  /* 0x0000000d06040210 */ /* 0x080fe20007f5e0ff */
[--C-:B--2---:R-:W-:Y:S03]  /*1afc0*/  FFMA.FTZ R11, R22, c[0x0][0x2d0], -R153.reuse ;  /* 0x0000b400160b7a23 */ /* 0x104fe60000010899 */
[----:B---3--:R-:W-:Y:S01]  /*1afd0*/  @P0 IADD3.X R5, R7, R12, RZ, P2, !PT ;  /* 0x0000000c07050210 */ /* 0x008fe200017fe4ff */
[----:B------:R2:W-:Y:S01]  /*1afe0*/  @P0 LDGSTS.E.BYPASS.LTC128B.128 [R219+0x3900], [R6.64], !P4 ;  /* 0x0390000006db0fae */ /* 0x0005e2000e101d48 */
[----:B------:R-:W-:Y:S01]  /*1aff0*/  @P0 IADD3 R10, P1, R4, R13, RZ ;  /* 0x0000000d040a0210 */ /* 0x000fe20007f3e0ff */
[----:B------:R3:W-:Y:S01]  /*1b000*/  MUFU.EX2 R222, R11 ;  /* 0x0000000b00de7308 */ /* 0x0007e20000000800 */
[C---:B------:R-:W-:Y:S01]  /*1b010*/  FMUL.FTZ R13, R68.reuse, R97 ;  /* 0x00000061440d7220 */ /* 0x040fe20000410000 */
[----:B------:R-:W-:Y:S04]  /*1b020*/  MOV R97, R193 ;  /* 0x000000c100617202 */ /* 0x000fe80000000f00 */
[----:B------:R4:W-:Y:S04]  /*1b030*/  @P0 LDGSTS.E.BYPASS.LTC128B.128 [R219+0x4100], [R4.64], !P4 ;  /* 0x0410000004db0fae */ /* 0x0009e8000e101d48 */
[----:B------:R5:W-:Y:S01]  /*1b040*/  MUFU.EX2 R193, R44 ;  /* 0x0000002c00c17308 */ /* 0x000be20000000800 */
[C---:B-1----:R-:W-:Y:S02]  /*1b050*/  FMUL.FTZ R9, R68.reuse, R93 ;  /* 0x0000005d44097220 */ /* 0x042fe40000410000 */
[----:B------:R-:W-:Y:S02]  /*1b060*/  FMUL.FTZ R8, R68, R92 ;  /* 0x0000005c44087220 */ /* 0x000fe40000410000 */
[--C-:B------:R-:W-:Y:S01]  /*1b070*/  FFMA.FTZ R92, R185, c[0x0][0x2d0], -R154.reuse ;  /* 0x0000b400b95c7a23 */ /* 0x100fe2000001089a */
[----:B---3--:R-:W-:Y:S01]  /*1b080*/  @P0 IADD3.X R11, R5, R12, RZ, P1, !PT ;  /* 0x0000000c050b0210 */ /* 0x008fe20000ffe4ff */
[--C-:B--2---:R-:W-:Y:S02]  /*1b090*/  FFMA.FTZ R6, R15, c[0x0][0x2d0], -R153.reuse ;  /* 0x0000b4000f067a23 */ /* 0x104fe40000010899 */
[----:B------:R-:W-:Y:S02]  /*1b0a0*/  FMUL.FTZ R7, R69, R91 ;  /* 0x0000005b45077220 */ /* 0x000fe40000410000 */
[----:B------:R1:W-:Y:S01]  /*1b0b0*/  @P0 LDGSTS.E.BYPASS.LTC128B.128 [R219+0x4900], [R10.64], !P4 ;  /* 0x049000000adb0fae */ /* 0x0003e2000e101d48 */
[----:B------:R2:W-:Y:S01]  /*1b0c0*/  MUFU.EX2 R220, R6 ;  /* 0x0000000600dc7308 */ /* 0x0005e20000000800 */
[--C-:B------:R-:W-:Y:S02]  /*1b0d0*/  FFMA.FTZ R12, R26, c[0x0][0x2d0], -R154.reuse ;  /* 0x0000b4001a0c7a23 */ /* 0x100fe4000001089a */
[--C-:B----4-:R-:W-:Y:S02]  /*1b0e0*/  FFMA.FTZ R4, R18, c[0x0][0x2d0], -R153.reuse ;  /* 0x0000b40012047a23 */ /* 0x110fe40000010899 */
[----:B------:R-:W-:Y:S02]  /*1b0f0*/  FMUL.FTZ R5, R73, R89 ;  /* 0x0000005949057220 */ /* 0x000fe40000410000 */
[----:B------:R-:W3:Y:S01]  /*1b100*/  LDSM.16.MT88.4 R20, [R201] ;  /* 0x00000000c914783b */ /* 0x000ee20000004200 */
[C---:B------:R-:W-:Y:S01]  /*1b110*/  FMUL.FTZ R15, R0.reuse, R99 ;  /* 0x00000063000f7220 */ /* 0x040fe20000410000 */
[----:B------:R-:W-:Y:S01]  /*1b120*/  MOV R99, R194 ;  /* 0x000000c200637202 */ /* 0x000fe20000000f00 */
[----:B------:R4:W-:Y:S01]  /*1b130*/  MUFU.EX2 R221, R4 ;  /* 0x0000000400dd7308 */ /* 0x0009e20000000800 */
[C---:B------:R-:W-:Y:S01]  /*1b140*/  FMUL.FTZ R18, R69.reuse, R102 ;  /* 0x0000006645127220 */ /* 0x040fe20000410000 */
[----:B------:R-:W-:Y:S01]  /*1b150*/  MOV R102, R187 ;  /* 0x000000bb00667202 */ /* 0x000fe20000000f00 */
[----:B------:R-:W-:Y:S02]  /*1b160*/  FMUL.FTZ R26, R0, R110 ;  /* 0x0000006e001a7220 */ /* 0x000fe40000410000 */
[----:B------:R-:W3:Y:S01]  /*1b170*/  LDSM.16.MT88.4 R36, [R205] ;  /* 0x00000000cd24783b */ /* 0x000ee20000004200 */
[----:B-----5:R-:W-:Y:S04]  /*1b180*/  FMUL.FTZ R44, R68, R128 ;  /* 0x00000080442c7220 */ /* 0x020fe80000410000 */
[----:B------:R5:W-:Y:S03]  /*1b190*/  MUFU.EX2 R199, R12 ;  /* 0x0000000c00c77308 */ /* 0x000be60000000800 */
[----:B------:R-:W3:Y:S01]  /*1b1a0*/  LDSM.16.MT88.4 R52, [R202] ;  /* 0x00000000ca34783b */ /* 0x000ee20000004200 */
[----:B--2---:R-:W-:Y:S02]  /*1b1b0*/  FMUL.FTZ R6, R69, R90 ;  /* 0x0000005a45067220 */ /* 0x004fe40000410000 */
[C---:B-1----:R-:W-:Y:S02]  /*1b1c0*/  FMUL.FTZ R10, R0.reuse, R94 ;  /* 0x0000005e000a7220 */ /* 0x042fe40000410000 */
[----:B------:R-:W-:Y:S02]  /*1b1d0*/  FMUL.FTZ R11, R0, R95 ;  /* 0x0000005f000b7220 */ /* 0x000fe40000410000 */
[----:B------:R1:W-:Y:S01]  /*1b1e0*/  MUFU.EX2 R194, R40 ;  /* 0x0000002800c27308 */ /* 0x0003e20000000800 */
[----:B------:R-:W2:Y:S01]  /*1b1f0*/  LDSM.16.MT88.4 R80, [R204] ;  /* 0x00000000cc50783b */ /* 0x000ea20000004200 */
[--C-:B----4-:R-:W-:Y:S01]  /*1b200*/  FFMA.FTZ R4, R172, c[0x0][0x2d0], -R154.reuse ;  /* 0x0000b400ac047a23 */ /* 0x110fe2000001089a */
[----:B------:R-:W-:Y:S06]  /*1b210*/  MOV R172, R218 ;  /* 0x000000da00ac7202 */ /* 0x000fec0000000f00 */
[----:B------:R-:W4:Y:S01]  /*1b220*/  LDSM.16.MT88.4 R84, [R201+0x800] ;  /* 0x00080000c954783b */ /* 0x000f220000004200 */
[----:B------:R3:W-:Y:S01]  /*1b230*/  MUFU.EX2 R197, R4 ;  /* 0x0000000400c57308 */ /* 0x0007e20000000800 */
[C---:B-----5:R-:W-:Y:S01]  /*1b240*/  FMUL.FTZ R12, R68.reuse, R96 ;  /* 0x00000060440c7220 */ /* 0x060fe20000410000 */
[----:B------:R-:W-:Y:S05]  /*1b250*/  MOV R96, R192 ;  /* 0x000000c000607202 */ /* 0x000fea0000000f00 */
[----:B------:R-:W-:Y:S03]  /*1b260*/  LDSM.16.MT88.4 R116, [R205+0x2000] ;  /* 0x00200000cd74783b */ /* 0x000fe60000004200 */
[----:B------:R5:W-:Y:S01]  /*1b270*/  MUFU.EX2 R187, R92 ;  /* 0x0000005c00bb7308 */ /* 0x000be20000000800 */
[C---:B-1----:R-:W-:Y:S04]  /*1b280*/  FMUL.FTZ R40, R68.reuse, R124 ;  /* 0x0000007c44287220 */ /* 0x042fe80000410000 */
[----:B------:R-:W-:Y:S08]  /*1b290*/  LDSM.16.MT88.4 R132, [R202+0x2000] ;  /* 0x00200000ca84783b */ /* 0x000ff00000004200 */
[----:B------:R-:W0:Y:S01]  /*1b2a0*/  LDGDEPBAR ;  /* 0x00000000000079af */ /* 0x000e220000000000 */
[--C-:B---3--:R-:W-:Y:S02]  /*1b2b0*/  FFMA.FTZ R4, R25, c[0x0][0x2d0], -R154.reuse ;  /* 0x0000b40019047a23 */ /* 0x108fe4000001089a */
[----:B------:R-:W-:Y:S02]  /*1b2c0*/  FMUL.FTZ R25, R68, R109 ;  /* 0x0000006d44197220 */ /* 0x000fe40000410000 */
[----:B------:R1:W-:Y:S03]  /*1b2d0*/  MUFU.EX2 R198, R4 ;  /* 0x0000000400c67308 */ /* 0x0003e60000000800 */
[----:B-----5:R-:W-:Y:S01]  /*1b2e0*/  LDSM.16.MT88.4 R92, [R202+0x800] ;  /* 0x00080000ca5c783b */ /* 0x020fe20000004200 */
[----:B-1----:R-:W-:Y:S02]  /*1b2f0*/  FFMA.FTZ R4, R24, c[0x0][0x2d0], -R154 ;  /* 0x0000b40018047a23 */ /* 0x002fe4000001089a */
[--C-:B------:R-:W-:Y:S04]  /*1b300*/  FFMA.FTZ R24, R27, c[0x0][0x2d0], -R2.reuse ;  /* 0x0000b4001b187a23 */ /* 0x100fe80000010802 */
[----:B------:R1:W-:Y:S01]  /*1b310*/  MUFU.EX2 R218, R4 ;  /* 0x0000000400da7308 */ /* 0x0003e20000000800 */
[----:B------:R-:W-:Y:S09]  /*1b320*/  FMUL.FTZ R27, R0, R111 ;  /* 0x0000006f001b7220 */ /* 0x000ff20000410000 */
[----:B------:R3:W-:Y:S01]  /*1b330*/  MUFU.EX2 R166, R24 ;  /* 0x0000001800a67308 */ /* 0x0007e20000000800 */
[----:B-1----:R-:W-:Y:S02]  /*1b340*/  FMUL.FTZ R4, R73, R88 ;  /* 0x0000005849047220 */ /* 0x002fe40000410000 */
[----:B------:R-:W1:Y:S05]  /*1b350*/  LDSM.16.MT88.4 R88, [R205+0x800] ;  /* 0x00080000cd58783b */ /* 0x000e6a0000004200 */
[-C--:B------:R-:W-:Y:S05]  /*1b360*/  HMMA.16816.F32.BF16 R4, R76, R20.reuse, R4 ;  /* 0x000000144c04723c */ /* 0x080fea0000041804 */
[----:B---3--:R-:W-:Y:S02]  /*1b370*/  FMUL.FTZ R24, R68, R108 ;  /* 0x0000006c44187220 */ /* 0x008fe40000410000 */
[----:B------:R-:W3:Y:S01]  /*1b380*/  LDL R108, [R1+0x28] ;  /* 0x00002800016c7983 */ /* 0x000ee20000100800 */
[C---:B------:R-:W-:Y:S03]  /*1b390*/  HMMA.16816.F32.BF16 R8, R64.reuse, R20, R8 ;  /* 0x000000144008723c */ /* 0x040fe60000041808 */
[----:B------:R-:W5:Y:S04]  /*1b3a0*/  LDL.LU R115, [R1+0x10] ;  /* 0x0000100001737983 */ /* 0x000f680000300800 */
[----:B------:R-:W-:Y:S01]  /*1b3b0*/  FFMA.FTZ R20, R175, c[0x0][0x2d0], -R2 ;  /* 0x0000b400af147a23 */ /* 0x000fe20000010802 */
[-C--:B------:R-:W-:Y:S01]  /*1b3c0*/  HMMA.16816.F32.BF16 R12, R64, R22.reuse, R12 ;  /* 0x00000016400c723c */ /* 0x080fe2000004180c */
[----:B------:R-:W5:Y:S02]  /*1b3d0*/  LDL.LU R114, [R1+0xc] ;  /* 0x00000c0001727983 */ /* 0x000f640000300800 */
[----:B------:R1:W1:Y:S01]  /*1b3e0*/  MUFU.EX2 R167, R20 ;  /* 0x0000001400a77308 */ /* 0x0002620000000800 */
[----:B------:R-:W-:Y:S01]  /*1b3f0*/  FMUL.FTZ R21, R73, R105 ;  /* 0x0000006949157220 */ /* 0x000fe20000410000 */
[----:B------:R-:W5:Y:S03]  /*1b400*/  LDL.LU R113, [R1+0x14] ;  /* 0x0000140001717983 */ /* 0x000f660000300800 */
[C---:B------:R-:W-:Y:S01]  /*1b410*/  HMMA.16816.F32.BF16 R16, R76.reuse, R22, R16 ;  /* 0x000000164c10723c */ /* 0x040fe20000041810 */
[----:B------:R-:W5:Y:S06]  /*1b420*/  LDL.LU R112, [R1+0x18] ;  /* 0x0000180001707983 */ /* 0x000f6c0000300800 */
[C---:B------:R-:W-:Y:S02]  /*1b430*/  FMUL.FTZ R22, R69.reuse, R106 ;  /* 0x0000006a45167220 */ /* 0x040fe40000410000 */
[----:B------:R-:W-:Y:S03]  /*1b440*/  FMUL.FTZ R23, R69, R107 ;  /* 0x0000006b45177220 */ /* 0x000fe60000410000 */
[----:B-1----:R-:W-:Y:S07]  /*1b450*/  FMUL.FTZ R20, R73, R104 ;  /* 0x0000006849147220 */ /* 0x002fee0000410000 */
[-C--:B------:R-:W-:Y:S08]  /*1b460*/  HMMA.16816.F32.BF16 R20, R76, R36.reuse, R20 ;  /* 0x000000244c14723c */ /* 0x080ff00000041814 */
[C---:B------:R-:W-:Y:S07]  /*1b470*/  HMMA.16816.F32.BF16 R24, R64.reuse, R36, R24 ;  /* 0x000000244018723c */ /* 0x040fee0000041818 */
[----:B------:R-:W-:Y:S01]  /*1b480*/  FFMA.FTZ R36, R177, c[0x0][0x2d0], -R152 ;  /* 0x0000b400b1247a23 */ /* 0x000fe20000010898 */
[-C--:B------:R-:W-:Y:S03]  /*1b490*/  HMMA.16816.F32.BF16 R28, R64, R38.reuse, R28 ;  /* 0x00000026401c723c */ /* 0x080fe6000004181c */
[----:B------:R1:W-:Y:S01]  /*1b4a0*/  MUFU.EX2 R195, R36 ;  /* 0x0000002400c37308 */ /* 0x0003e20000000800 */
[----:B------:R-:W-:Y:S04]  /*1b4b0*/  FMUL.FTZ R37, R73, R121 ;  /* 0x0000007949257220 */ /* 0x000fe80000410000 */
[C---:B------:R-:W-:Y:S07]  /*1b4c0*/  HMMA.16816.F32.BF16 R32, R76.reuse, R38, R32 ;  /* 0x000000264c20723c */ /* 0x040fee0000041820 */
[C---:B------:R-:W-:Y:S02]  /*1b4d0*/  FMUL.FTZ R38, R69.reuse, R122 ;  /* 0x0000007a45267220 */ /* 0x040fe40000410000 */
[----:B------:R-:W-:Y:S03]  /*1b4e0*/  FMUL.FTZ R39, R69, R123 ;  /* 0x0000007b45277220 */ /* 0x000fe60000410000 */
[----:B-1----:R-:W-:Y:S07]  /*1b4f0*/  FMUL.FTZ R36, R73, R120 ;  /* 0x0000007849247220 */ /* 0x002fee0000410000 */
[-C--:B------:R-:W-:Y:S08]  /*1b500*/  HMMA.16816.F32.BF16 R36, R76, R52.reuse, R36 ;  /* 0x000000344c24723c */ /* 0x080ff00000041824 */
[C---:B------:R-:W-:Y:S07]  /*1b510*/  HMMA.16816.F32.BF16 R40, R64.reuse, R52, R40 ;  /* 0x000000344028723c */ /* 0x040fee0000041828 */
[--C-:B------:R-:W-:Y:S01]  /*1b520*/  FFMA.FTZ R52, R181, c[0x0][0x2d0], -R153.reuse ;  /* 0x0000b400b5347a23 */ /* 0x100fe20000010899 */
[-C--:B------:R-:W-:Y:S03]  /*1b530*/  HMMA.16816.F32.BF16 R44, R64, R54.reuse, R44 ;  /* 0x00000036402c723c */ /* 0x080fe6000004182c */
[----:B------:R1:W-:Y:S01]  /*1b540*/  MUFU.EX2 R192, R52 ;  /* 0x0000003400c07308 */ /* 0x0003e20000000800 */
[----:B------:R-:W-:Y:S04]  /*1b550*/  FMUL.FTZ R53, R73, R137 ;  /* 0x0000008949357220 */ /* 0x000fe80000410000 */
[C---:B------:R-:W-:Y:S07]  /*1b560*/  HMMA.16816.F32.BF16 R48, R76.reuse, R54, R48 ;  /* 0x000000364c30723c */ /* 0x040fee0000041830 */
[C---:B------:R-:W-:Y:S02]  /*1b570*/  FMUL.FTZ R54, R69.reuse, R138 ;  /* 0x0000008a45367220 */ /* 0x040fe40000410000 */
[----:B------:R-:W-:Y:S03]  /*1b580*/  FMUL.FTZ R55, R69, R139 ;  /* 0x0000008b45377220 */ /* 0x000fe60000410000 */
[----:B-1----:R-:W-:Y:S07]  /*1b590*/  FMUL.FTZ R52, R73, R136 ;  /* 0x0000008849347220 */ /* 0x002fee0000410000 */
[-C--:B--2---:R-:W-:Y:S08]  /*1b5a0*/  HMMA.16816.F32.BF16 R52, R76, R80.reuse, R52 ;  /* 0x000000504c34723c */ /* 0x084ff00000041834 */
[C---:B------:R-:W-:Y:S07]  /*1b5b0*/  HMMA.16816.F32.BF16 R56, R64.reuse, R80, R56 ;  /* 0x000000504038723c */ /* 0x040fee0000041838 */
[--C-:B------:R-:W-:Y:S01]  /*1b5c0*/  FFMA.FTZ R80, R182, c[0x0][0x2d0], -R154.reuse ;  /* 0x0000b400b6507a23 */ /* 0x100fe2000001089a */
[-C--:B------:R-:W-:Y:S03]  /*1b5d0*/  HMMA.16816.F32.BF16 R60, R64, R82.reuse, R60 ;  /* 0x00000052403c723c */ /* 0x080fe6000004183c */
[----:B------:R1:W-:Y:S01]  /*1b5e0*/  MUFU.EX2 R128, R80 ;  /* 0x0000005000807308 */ /* 0x0003e20000000800 */
        /* <DEDUP_REMOVED lines=14> */
[-C--:B----4-:R-:W-:Y:S03]  /*1b6d0*/  HMMA.16816.F32.BF16 R4, R76, R84.reuse, R4 ;  /* 0x000000544c04723c */ /* 0x090fe60000041804 */
[----:B-1----:R-:W-:Y:S04]  /*1b6e0*/  FFMA.FTZ R80, R183, c[0x0][0x2d0], -R154 ;  /* 0x0000b400b7507a23 */ /* 0x002fe8000001089a */
[----:B------:R1:W2:Y:S02]  /*1b6f0*/  MUFU.EX2 R188, R80 ;  /* 0x0000005000bc7308 */ /* 0x0002a40000000800 */
        /* <DEDUP_REMOVED lines=11> */
[----:B------:R1:W4:Y:S07]  /*1b7b0*/  MUFU.EX2 R137, R84 ;  /* 0x0000005400897308 */ /* 0x00032e0000000800 */
[C---:B------:R-:W-:Y:S03]  /*1b7c0*/  HMMA.16816.F32.BF16 R32, R76.reuse, R90, R32 ;  /* 0x0000005a4c20723c */ /* 0x040fe60000041820 */
[----:B------:R2:W-:Y:S01]  /*1b7d0*/  MUFU.EX2 R183, R88 ;  /* 0x0000005800b77308 */ /* 0x0005e20000000800 */
[----:B---3--:R-:W-:Y:S02]  /*1b7e0*/  ISETP.GT.AND P0, PT, R217, R108, PT ;  /* 0x0000006cd900720c */ /* 0x008fe40003f04270 */
[----:B------:R-:W-:Y:S02]  /*1b7f0*/  MOV R217, R216 ;  /* 0x000000d800d97202 */ /* 0x000fe40000000f00 */
[-C--:B------:R-:W-:Y:S08]  /*1b800*/  HMMA.16816.F32.BF16 R36, R76, R92.reuse, R36 ;  /* 0x0000005c4c24723c */ /* 0x080ff00000041824 */
[C---:B------:R-:W-:Y:S04]  /*1b810*/  HMMA.16816.F32.BF16 R40, R80.reuse, R92, R40 ;  /* 0x0000005c5028723c */ /* 0x040fe80000041828 */
[----:B-1----:R-:W-:Y:S02]  /*1b820*/  FFMA.FTZ R84, R245, c[0x0][0x2d0], -R2 ;  /* 0x0000b400f5547a23 */ /* 0x002fe40000010802 */
[----:B-----5:R-:W-:Y:S02]  /*1b830*/  FFMA.FTZ R0, R0, R112, R170 ;  /* 0x0000007000007223 */ /* 0x020fe400000100aa */
[-C--:B------:R-:W-:Y:S01]  /*1b840*/  HMMA.16816.F32.BF16 R44, R80, R94.reuse, R44 ;  /* 0x0000005e502c723c */ /* 0x080fe2000004182c */
[----:B------:R1:W-:Y:S03]  /*1b850*/  MUFU.EX2 R138, R84 ;  /* 0x00000054008a7308 */ /* 0x0003e60000000800 */
[----:B--2---:R-:W-:Y:S02]  /*1b860*/  FFMA.FTZ R88, R242, c[0x0][0x2d0], -R152 ;  /* 0x0000b400f2587a23 */ /* 0x004fe40000010898 */
[--C-:B------:R-:W-:Y:S02]  /*1b870*/  FFMA.FTZ R92, R250, c[0x0][0x2d0], -R153.reuse ;  /* 0x0000b400fa5c7a23 */ /* 0x100fe40000010899 */
[C---:B------:R-:W-:Y:S03]  /*1b880*/  HMMA.16816.F32.BF16 R48, R76.reuse, R94, R48 ;  /* 0x0000005e4c30723c */ /* 0x040fe60000041830 */
[----:B------:R2:W-:Y:S10]  /*1b890*/  MUFU.EX2 R185, R88 ;  /* 0x0000005800b97308 */ /* 0x0005f40000000800 */
[----:B------:R3:W-:Y:S01]  /*1b8a0*/  MUFU.EX2 R180, R92 ;  /* 0x0000005c00b47308 */ /* 0x0007e20000000800 */
[----:B-1----:R-:W-:Y:S09]  /*1b8b0*/  FFMA.FTZ R84, R247, c[0x0][0x2d0], -R2 ;  /* 0x0000b400f7547a23 */ /* 0x002ff20000010802 */
[----:B------:R1:W5:Y:S01]  /*1b8c0*/  MUFU.EX2 R136, R84 ;  /* 0x0000005400887308 */ /* 0x0003620000000800 */
[--C-:B--2---:R-:W-:Y:S09]  /*1b8d0*/  FFMA.FTZ R88, R186, c[0x0][0x2d0], -R152.reuse ;  /* 0x0000b400ba587a23 */ /* 0x104ff20000010898 */
[----:B------:R2:W-:Y:S01]  /*1b8e0*/  MUFU.EX2 R186, R88 ;  /* 0x0000005800ba7308 */ /* 0x0005e20000000800 */
[--C-:B---3--:R-:W-:Y:S09]  /*1b8f0*/  FFMA.FTZ R92, R244, c[0x0][0x2d0], -R153.reuse ;  /* 0x0000b400f45c7a23 */ /* 0x108ff20000010899 */
[----:B------:R3:W-:Y:S01]  /*1b900*/  MUFU.EX2 R181, R92 ;  /* 0x0000005c00b57308 */ /* 0x0007e20000000800 */
[----:B-1----:R-:W1:Y:S01]  /*1b910*/  LDSM.16.MT88.4 R84, [R204+0x800] ;  /* 0x00080000cc54783b */ /* 0x002e620000004200 */
[----:B--2---:R-:W-:Y:S08]  /*1b920*/  FFMA.FTZ R88, R240, c[0x0][0x2d0], -R152 ;  /* 0x0000b400f0587a23 */ /* 0x004ff00000010898 */
[----:B------:R2:W-:Y:S01]  /*1b930*/  MUFU.EX2 R184, R88 ;  /* 0x0000005800b87308 */ /* 0x0005e20000000800 */
[--C-:B---3--:R-:W-:Y:S09]  /*1b940*/  FFMA.FTZ R92, R102, c[0x0][0x2d0], -R154.reuse ;  /* 0x0000b400665c7a23 */ /* 0x108ff2000001089a */
[----:B------:R3:W-:Y:S01]  /*1b950*/  MUFU.EX2 R178, R92 ;  /* 0x0000005c00b27308 */ /* 0x0007e20000000800 */
[--C-:B--2---:R-:W-:Y:S01]  /*1b960*/  FFMA.FTZ R88, R249, c[0x0][0x2d0], -R153.reuse ;  /* 0x0000b400f9587a23 */ /* 0x104fe20000010899 */
[-C--:B-1----:R-:W-:Y:S08]  /*1b970*/  HMMA.16816.F32.BF16 R52, R76, R84.reuse, R52 ;  /* 0x000000544c34723c */ /* 0x082ff00000041834 */
[----:B------:R1:W-:Y:S01]  /*1b980*/  MUFU.EX2 R182, R88 ;  /* 0x0000005800b67308 */ /* 0x0003e20000000800 */
[C---:B------:R-:W-:Y:S01]  /*1b990*/  HMMA.16816.F32.BF16 R56, R80.reuse, R84, R56 ;  /* 0x000000545038723c */ /* 0x040fe20000041838 */
[----:B---3--:R-:W-:Y:S06]  /*1b9a0*/  LDSM.16.MT88.4 R92, [R202+0x1000] ;  /* 0x00100000ca5c783b */ /* 0x008fec0000004200 */
[--C-:B------:R-:W-:Y:S01]  /*1b9b0*/  FFMA.FTZ R84, R246, c[0x0][0x2d0], -R153.reuse ;  /* 0x0000b400f6547a23 */ /* 0x100fe20000010899 */
[-C--:B------:R-:W-:Y:S03]  /*1b9c0*/  HMMA.16816.F32.BF16 R60, R80, R86.reuse, R60 ;  /* 0x00000056503c723c */ /* 0x080fe6000004183c */
[----:B------:R2:W-:Y:S04]  /*1b9d0*/  MUFU.EX2 R179, R84 ;  /* 0x0000005400b37308 */ /* 0x0005e80000000800 */
[--C-:B------:R-:W-:Y:S01]  /*1b9e0*/  FFMA.FTZ R80, R251, c[0x0][0x2d0], -R154.reuse ;  /* 0x0000b400fb507a23 */ /* 0x100fe2000001089a */
[----:B------:R-:W-:Y:S01]  /*1b9f0*/  HMMA.16816.F32.BF16 R64, R76, R86, R64 ;  /* 0x000000564c40723c */ /* 0x000fe20000041840 */
[----:B-1----:R-:W1:Y:S03]  /*1ba00*/  LDSM.16.MT88.4 R88, [R201+0x1000] ;  /* 0x00100000c958783b */ /* 0x002e660000004200 */
[----:B------:R-:W-:Y:S01]  /*1ba10*/  F2FP.BF16.PACK_AB R82, R187, R188 ;  /* 0x000000bcbb52723e */ /* 0x000fe200000010ff */
[----:B------:R3:W-:Y:S01]  /*1ba20*/  MUFU.EX2 R143, R80 ;  /* 0x00000050008f7308 */ /* 0x0007e20000000800 */
[----:B----4-:R-:W-:Y:S02]  /*1ba30*/  F2FP.BF16.PACK_AB R81, R137, R139 ;  /* 0x0000008b8951723e */ /* 0x010fe400000010ff */
[----:B------:R-:W-:Y:S04]  /*1ba40*/  F2FP.BF16.PACK_AB R76, R195, R196 ;  /* 0x000000c4c34c723e */ /* 0x000fe800000010ff */
[----:B------:R-:W-:Y:S02]  /*1ba50*/  F2FP.BF16.PACK_AB R78, R193, R194 ;  /* 0x000000c2c14e723e */ /* 0x000fe400000010ff */
[----:B------:R-:W-:Y:S02]  /*1ba60*/  F2FP.BF16.PACK_AB R77, R192, R129 ;  /* 0x00000081c04d723e */ /* 0x000fe400000010ff */
[----:B------:R-:W-:Y:S02]  /*1ba70*/  F2FP.BF16.PACK_AB R79, R190, R191 ;  /* 0x000000bfbe4f723e */ /* 0x000fe400000010ff */
[----:B-----5:R-:W-:Y:S01]  /*1ba80*/  F2FP.BF16.PACK_AB R83, R136, R138 ;  /* 0x0000008a8853723e */ /* 0x020fe200000010ff */
[----:B--2---:R-:W2:Y:S01]  /*1ba90*/  LDSM.16.MT88.4 R84, [R205+0x1000] ;  /* 0x00100000cd54783b */ /* 0x004ea20000004200 */
[--C-:B---3--:R-:W-:Y:S04]  /*1baa0*/  FFMA.FTZ R80, R252, c[0x0][0x2d0], -R154.reuse ;  /* 0x0000b400fc507a23 */ /* 0x108fe8000001089a */
[----:B------:R3:W-:Y:S01]  /*1bab0*/  MUFU.EX2 R142, R80 ;  /* 0x00000050008e7308 */ /* 0x0007e20000000800 */
[-C--:B-1----:R-:W-:Y:S03]  /*1bac0*/  HMMA.16816.F32.BF16 R4, R76, R88.reuse, R4 ;  /* 0x000000584c04723c */ /* 0x082fe60000041804 */
[----:B---3--:R-:W-:Y:S07]  /*1bad0*/  F2FP.BF16.PACK_AB R80, R189, R128 ;  /* 0x00000080bd50723e */ /* 0x008fee00000010ff */
[C---:B------:R-:W-:Y:S07]  /*1bae0*/  HMMA.16816.F32.BF16 R8, R80.reuse, R88, R8 ;  /* 0x000000585008723c */ /* 0x040fee0000041808 */
[----:B------:R-:W-:Y:S01]  /*1baf0*/  FFMA.FTZ R88, R101, c[0x0][0x2d0], -R154 ;  /* 0x0000b40065587a23 */ /* 0x000fe2000001089a */
[-C--:B------:R-:W-:Y:S03]  /*1bb00*/  HMMA.16816.F32.BF16 R12, R80, R90.reuse, R12 ;  /* 0x0000005a500c723c */ /* 0x080fe6000004180c */
[----:B------:R1:W-:Y:S01]  /*1bb10*/  MUFU.EX2 R177, R88 ;  /* 0x0000005800b17308 */ /* 0x0003e20000000800 */
[----:B------:R-:W-:Y:S04]  /*1bb20*/  MOV R101, R174 ;  /* 0x000000ae00657202 */ /* 0x000fe80000000f00 */
[C---:B------:R-:W-:Y:S08]  /*1bb30*/  HMMA.16816.F32.BF16 R16, R76.reuse, R90, R16 ;  /* 0x0000005a4c10723c */ /* 0x040ff00000041810 */
[-C--:B--2---:R-:W-:Y:S08]  /*1bb40*/  HMMA.16816.F32.BF16 R20, R76, R84.reuse, R20 ;  /* 0x000000544c14723c */ /* 0x084ff00000041814 */
[C---:B------:R-:W-:Y:S04]  /*1bb50*/  HMMA.16816.F32.BF16 R24, R80.reuse, R84, R24 ;  /* 0x000000545018723c */ /* 0x040fe80000041818 */
[--C-:B-1----:R-:W-:Y:S01]  /*1bb60*/  FFMA.FTZ R88, R100, c[0x0][0x2d0], -R2.reuse ;  /* 0x0000b40064587a23 */ /* 0x102fe20000010802 */
[----:B------:R-:W-:Y:S02]  /*1bb70*/  MOV R100, R169 ;  /* 0x000000a900647202 */ /* 0x000fe40000000f00 */
[--C-:B------:R-:W-:Y:S01]  /*1bb80*/  FFMA.FTZ R84, R157, c[0x0][0x2d0], -R2.reuse ;  /* 0x0000b4009d547a23 */ /* 0x100fe20000010802 */
[-C--:B------:R-:W-:Y:S01]  /*1bb90*/  HMMA.16816.F32.BF16 R28, R80, R86.reuse, R28 ;  /* 0x00000056501c723c */ /* 0x080fe2000004181c */
[----:B------:R1:W-:Y:S07]  /*1bba0*/  MUFU.EX2 R141, R88 ;  /* 0x00000058008d7308 */ /* 0x0003ee0000000800 */
        /* <DEDUP_REMOVED lines=8> */
[C---:B------:R-:W-:Y:S04]  /*1bc30*/  HMMA.16816.F32.BF16 R48, R76.reuse, R94, R48 ;  /* 0x0000005e4c30723c */ /* 0x040fe80000041830 */
[----:B-1----:R-:W-:Y:S02]  /*1bc40*/  FFMA.FTZ R88, R156, c[0x0][0x2d0], -R2 ;  /* 0x0000b4009c587a23 */ /* 0x002fe40000010802 */
[----:B------:R1:W-:Y:S10]  /*1bc50*/  MUFU.EX2 R156, R84 ;  /* 0x00000054009c7308 */ /* 0x0003f40000000800 */
[----:B------:R2:W-:Y:S01]  /*1bc60*/  MUFU.EX2 R155, R88 ;  /* 0x00000058009b7308 */ /* 0x0005e20000000800 */
[----:B-1----:R-:W-:Y:S01]  /*1bc70*/  FFMA.FTZ R84, R99, c[0x0][0x2d0], -R152 ;  /* 0x0000b40063547a23 */ /* 0x002fe20000010898 */
[----:B------:R-:W-:Y:S02]  /*1bc80*/  MOV R99, R96 ;  /* 0x0000006000637202 */ /* 0x000fe40000000f00 */
[----:B------:R-:W-:Y:S06]  /*1bc90*/  MOV R96, R164 ;  /* 0x000000a400607202 */ /* 0x000fec0000000f00 */
[----:B------:R1:W-:Y:S01]  /*1bca0*/  MUFU.EX2 R175, R84 ;  /* 0x0000005400af7308 */ /* 0x0003e20000000800 */
[----:B------:R-:W-:Y:S01]  /*1bcb0*/  FFMA.FTZ R96, R96, c[0x0][0x2d0], -R2 ;  /* 0x0000b40060607a23 */ /* 0x000fe20000010802 */
[----:B--2---:R-:W2:Y:S08]  /*1bcc0*/  LDSM.16.MT88.4 R88, [R204+0x1000] ;  /* 0x00100000cc58783b */ /* 0x004eb00000004200 */
[----:B------:R3:W-:Y:S01]  /*1bcd0*/  MUFU.EX2 R164, R92 ;  /* 0x0000005c00a47308 */ /* 0x0007e20000000800 */
[--C-:B-1----:R-:W-:Y:S09]  /*1bce0*/  FFMA.FTZ R84, R172, c[0x0][0x2d0], -R152.reuse ;  /* 0x0000b400ac547a23 */ /* 0x102ff20000010898 */
[----:B------:R1:W4:Y:S01]  /*1bcf0*/  MUFU.EX2 R172, R84 ;  /* 0x0000005400ac7308 */ /* 0x0003220000000800 */
[--C-:B---3--:R-:W-:Y:S09]  /*1bd00*/  FFMA.FTZ R92, R162, c[0x0][0x2d0], -R153.reuse ;  /* 0x0000b400a25c7a23 */ /* 0x108ff20000010899 */
[----:B------:R3:W5:Y:S01]  /*1bd10*/  MUFU.EX2 R162, R92 ;  /* 0x0000005c00a27308 */ /* 0x0007620000000800 */
[-C--:B--2---:R-:W-:Y:S03]  /*1bd20*/  HMMA.16816.F32.BF16 R52, R76, R88.reuse, R52 ;  /* 0x000000584c34723c */ /* 0x084fe60000041834 */
[----:B-1----:R-:W-:Y:S01]  /*1bd30*/  FFMA.FTZ R84, R159, c[0x0][0x2d0], -R152 ;  /* 0x0000b4009f547a23 */ /* 0x002fe20000010898 */
[----:B----4-:R-:W-:Y:S04]  /*1bd40*/  F2FP.BF16.PACK_AB R148, R172, R175 ;  /* 0x000000afac94723e */ /* 0x010fe800000010ff */
[C---:B------:R-:W-:Y:S01]  /*1bd50*/  HMMA.16816.F32.BF16 R56, R80.reuse, R88, R56 ;  /* 0x000000585038723c */ /* 0x040fe20000041838 */
[----:B------:R1:W-:Y:S06]  /*1bd60*/  MUFU.EX2 R174, R84 ;  /* 0x0000005400ae7308 */ /* 0x0003ec0000000800 */
[--C-:B------:R-:W-:Y:S01]  /*1bd70*/  FFMA.FTZ R88, R161, c[0x0][0x2d0], -R153.reuse ;  /* 0x0000b400a1587a23 */ /* 0x100fe20000010899 */
[-C--:B------:R-:W-:Y:S03]  /*1bd80*/  HMMA.16816.F32.BF16 R60, R80, R90.reuse, R60 ;  /* 0x0000005a503c723c */ /* 0x080fe6000004183c */
[----:B------:R2:W-:Y:S01]  /*1bd90*/  MUFU.EX2 R163, R88 ;  /* 0x0000005800a37308 */ /* 0x0005e20000000800 */
[----:B---3--:R-:W-:Y:S01]  /*1bda0*/  FFMA.FTZ R92, R100, c[0x0][0x2d0], -R154 ;  /* 0x0000b400645c7a23 */ /* 0x008fe2000001089a */
[----:B-----5:R-:W-:Y:S02]  /*1bdb0*/  F2FP.BF16.PACK_AB R149, R162, R164 ;  /* 0x000000a4a295723e */ /* 0x020fe400000010ff */
[----:B------:R-:W-:Y:S01]  /*1bdc0*/  FFMA.FTZ R80, R160, c[0x0][0x2d0], -R153 ;  /* 0x0000b400a0507a23 */ /* 0x000fe20000010899 */
[----:B------:R-:W-:Y:S04]  /*1bdd0*/  HMMA.16816.F32.BF16 R64, R76, R90, R64 ;  /* 0x0000005a4c40723c */ /* 0x000fe80000041840 */
[----:B------:R-:W-:Y:S01]  /*1bde0*/  F2FP.BF16.PACK_AB R82, R177, R178 ;  /* 0x000000b2b152723e */ /* 0x000fe200000010ff */
[----:B------:R3:W4:Y:S02]  /*1bdf0*/  MUFU.EX2 R161, R80 ;  /* 0x0000005000a17308 */ /* 0x0007240000000800 */
[----:B------:R-:W-:Y:S02]  /*1be00*/  F2FP.BF16.PACK_AB R76, R185, R183 ;  /* 0x000000b7b94c723e */ /* 0x000fe400000010ff */
[----:B------:R-:W-:Y:S03]  /*1be10*/  F2FP.BF16.PACK_AB R78, R184, R186 ;  /* 0x000000bab84e723e */ /* 0x000fe600000010ff */
[----:B-1----:R-:W-:Y:S01]  /*1be20*/  FFMA.FTZ R84, R158, c[0x0][0x2d0], -R152 ;  /* 0x0000b4009e547a23 */ /* 0x002fe20000010898 */
[----:B------:R-:W-:Y:S02]  /*1be30*/  F2FP.BF16.PACK_AB R77, R180, R182 ;  /* 0x000000b6b44d723e */ /* 0x000fe400000010ff */
[----:B------:R-:W-:Y:S01]  /*1be40*/  F2FP.BF16.PACK_AB R79, R179, R181 ;  /* 0x000000b5b34f723e */ /* 0x000fe200000010ff */
[----:B------:R1:W5:Y:S01]  /*1be50*/  MUFU.EX2 R169, R84 ;  /* 0x0000005400a97308 */ /* 0x0003620000000800 */
[----:B------:R-:W-:Y:S02]  /*1be60*/  F2FP.BF16.PACK_AB R81, R140, R141 ;  /* 0x0000008d8c51723e */ /* 0x000fe400000010ff */
[----:B------:R-:W-:Y:S01]  /*1be70*/  F2FP.BF16.PACK_AB R83, R156, R155 ;  /* 0x0000009b9c53723e */ /* 0x000fe200000010ff */
[----:B--2---:R-:W-:Y:S06]  /*1be80*/  LDSM.16.MT88.4 R88, [R205+0x1800] ;  /* 0x00180000cd58783b */ /* 0x004fec0000004200 */
[----:B------:R2:W-:Y:S01]  /*1be90*/  MUFU.EX2 R159, R92 ;  /* 0x0000005c009f7308 */ /* 0x0005e20000000800 */
[--C-:B---3--:R-:W-:Y:S01]  /*1bea0*/  FFMA.FTZ R80, R101, c[0x0][0x2d0], -R154.reuse ;  /* 0x0000b40065507a23 */ /* 0x108fe2000001089a */
[----:B----4-:R-:W-:Y:S01]  /*1beb0*/  F2FP.BF16.PACK_AB R151, R161, R163 ;  /* 0x000000a3a197723e */ /* 0x010fe200000010ff */
[----:B------:R-:W-:Y:S07]  /*1bec0*/  LDSM.16.MT88.4 R100, [R201+0x2000] ;  /* 0x00200000c964783b */ /* 0x000fee0000004200 */
[----:B------:R3:W4:Y:S01]  /*1bed0*/  MUFU.EX2 R160, R80 ;  /* 0x0000005000a07308 */ /* 0x0007220000000800 */
[----:B-1----:R-:W1:Y:S01]  /*1bee0*/  LDSM.16.MT88.4 R84, [R201+0x1800] ;  /* 0x00180000c954783b */ /* 0x002e620000004200 */
[----:B-----5:R-:W-:Y:S08]  /*1bef0*/  F2FP.BF16.PACK_AB R150, R169, R174 ;  /* 0x000000aea996723e */ /* 0x020ff000000010ff */
[----:B------:R-:W-:Y:S01]  /*1bf00*/  MUFU.EX2 R152, R74 ;  /* 0x0000004a00987308 */ /* 0x000fe20000000800 */
[----:B--2---:R-:W2:Y:S01]  /*1bf10*/  LDSM.16.MT88.4 R92, [R202+0x1800] ;  /* 0x00180000ca5c783b */ /* 0x004ea20000004200 */
[----:B---3--:R-:W-:Y:S02]  /*1bf20*/  F2FP.BF16.PACK_AB R80, R142, R143 ;  /* 0x0000008f8e50723e */ /* 0x008fe400000010ff */
[----:B----4-:R-:W-:Y:S01]  /*1bf30*/  F2FP.BF16.PACK_AB R144, R159, R160 ;  /* 0x000000a09f90723e */ /* 0x010fe200000010ff */
[-C--:B-1----:R-:W-:Y:S08]  /*1bf40*/  HMMA.16816.F32.BF16 R4, R76, R84.reuse, R4 ;  /* 0x000000544c04723c */ /* 0x082ff00000041804 */
[C---:B------:R-:W-:Y:S07]  /*1bf50*/  HMMA.16816.F32.BF16 R8, R80.reuse, R84, R8 ;  /* 0x000000545008723c */ /* 0x040fee0000041808 */
[--C-:B------:R-:W-:Y:S01]  /*1bf60*/  FFMA.FTZ R84, R99, c[0x0][0x2d0], -R154.reuse ;  /* 0x0000b40063547a23 */ /* 0x100fe2000001089a */
[-C--:B------:R-:W-:Y:S03]  /*1bf70*/  HMMA.16816.F32.BF16 R12, R80, R86.reuse, R12 ;  /* 0x00000056500c723c */ /* 0x080fe6000004180c */
[----:B------:R1:W-:Y:S05]  /*1bf80*/  MUFU.EX2 R158, R84 ;  /* 0x00000054009e7308 */ /* 0x0003ea0000000800 */
[C---:B------:R-:W-:Y:S08]  /*1bf90*/  HMMA.16816.F32.BF16 R16, R76.reuse, R86, R16 ;  /* 0x000000564c10723c */ /* 0x040ff00000041810 */
[-C--:B------:R-:W-:Y:S08]  /*1bfa0*/  HMMA.16816.F32.BF16 R20, R76, R88.reuse, R20 ;  /* 0x000000584c14723c */ /* 0x080ff00000041814 */
[C---:B------:R-:W-:Y:S04]  /*1bfb0*/  HMMA.16816.F32.BF16 R24, R80.reuse, R88, R24 ;  /* 0x000000585018723c */ /* 0x040fe80000041818 */
[----:B-1----:R-:W-:Y:S02]  /*1bfc0*/  FFMA.FTZ R84, R98, c[0x0][0x2d0], -R154 ;  /* 0x0000b40062547a23 */ /* 0x002fe4000001089a */
[----:B------:R-:W-:Y:S01]  /*1bfd0*/  MUFU.EX2 R154, R96 ;  /* 0x00000060009a7308 */ /* 0x000fe20000000800 */
[--C-:B------:R-:W-:Y:S01]  /*1bfe0*/  FFMA.FTZ R88, R97, c[0x0][0x2d0], -R2.reuse ;  /* 0x0000b40061587a23 */ /* 0x100fe20000010802 */
[-C--:B------:R-:W-:Y:S04]  /*1bff0*/  HMMA.16816.F32.BF16 R28, R80, R90.reuse, R28 ;  /* 0x0000005a501c723c */ /* 0x080fe8000004181c */
[----:B------:R-:W-:Y:S04]  /*1c000*/  FFMA.FTZ R2, R75, c[0x0][0x2d0], -R2 ;  /* 0x0000b4004b027a23 */ /* 0x000fe80000010802 */
[C---:B------:R-:W-:Y:S01]  /*1c010*/  HMMA.16816.F32.BF16 R32, R76.reuse, R90, R32 ;  /* 0x0000005a4c20723c */ /* 0x040fe20000041820 */
[----:B------:R1:W3:Y:S07]  /*1c020*/  MUFU.EX2 R157, R84 ;  /* 0x00000054009d7308 */ /* 0x0002ee0000000800 */
[-C--:B--2---:R-:W-:Y:S03]  /*1c030*/  HMMA.16816.F32.BF16 R36, R76, R92.reuse, R36 ;  /* 0x0000005c4c24723c */ /* 0x084fe60000041824 */
[----:B------:R2:W4:Y:S05]  /*1c040*/  MUFU.EX2 R74, R2 ;  /* 0x00000002004a7308 */ /* 0x00052a0000000800 */
[C---:B------:R-:W-:Y:S05]  /*1c050*/  HMMA.16816.F32.BF16 R40, R80.reuse, R92, R40 ;  /* 0x0000005c5028723c */ /* 0x040fea0000041828 */
[----:B------:R-:W5:Y:S03]  /*1c060*/  MUFU.EX2 R153, R88 ;  /* 0x0000005800997308 */ /* 0x000f660000000800 */
[-C--:B------:R-:W-:Y:S01]  /*1c070*/  HMMA.16816.F32.BF16 R44, R80, R94.reuse, R44 ;  /* 0x0000005e502c723c */ /* 0x080fe2000004182c */
[----:B-1----:R-:W1:Y:S03]  /*1c080*/  LDSM.16.MT88.4 R84, [R204+0x1800] ;  /* 0x00180000cc54783b */ /* 0x002e660000004200 */
[----:B---3--:R-:W-:Y:S04]  /*1c090*/  F2FP.BF16.PACK_AB R146, R157, R158 ;  /* 0x0000009e9d92723e */ /* 0x008fe800000010ff */
[C---:B------:R-:W-:Y:S04]  /*1c0a0*/  HMMA.16816.F32.BF16 R48, R76.reuse, R94, R48 ;  /* 0x0000005e4c30723c */ /* 0x040fe80000041830 */
[----:B--2---:R-:W-:Y:S01]  /*1c0b0*/  FFMA.FTZ R2, R68, R113, R226 ;  /* 0x0000007144027223 */ /* 0x004fe200000100e2 */
[----:B----4-:R-:W-:Y:S02]  /*1c0c0*/  F2FP.BF16.PACK_AB R147, R74, R152 ;  /* 0x000000984a93723e */ /* 0x010fe400000010ff */
[----:B-----5:R-:W-:Y:S01]  /*1c0d0*/  F2FP.BF16.PACK_AB R145, R153, R154 ;  /* 0x0000009a9991723e */ /* 0x020fe200000010ff */
[-C--:B-1----:R-:W-:Y:S08]  /*1c0e0*/  HMMA.16816.F32.BF16 R52, R76, R84.reuse, R52 ;  /* 0x000000544c34723c */ /* 0x082ff00000041834 */
[C---:B------:R-:W-:Y:S07]  /*1c0f0*/  HMMA.16816.F32.BF16 R56, R80.reuse, R84, R56 ;  /* 0x000000545038723c */ /* 0x040fee0000041838 */
[----:B------:R-:W-:Y:S01]  /*1c100*/  MOV R84, R71 ;  /* 0x0000004700547202 */ /* 0x000fe20000000f00 */
[-C--:B------:R-:W-:Y:S04]  /*1c110*/  HMMA.16816.F32.BF16 R60, R80, R86.reuse, R60 ;  /* 0x00000056503c723c */ /* 0x080fe8000004183c */
[----:B------:R-:W-:Y:S04]  /*1c120*/  MOV R85, R70 ;  /* 0x0000004600557202 */ /* 0x000fe80000000f00 */
[----:B------:R-:W-:Y:S07]  /*1c130*/  HMMA.16816.F32.BF16 R64, R76, R86, R64 ;  /* 0x000000564c40723c */ /* 0x000fee0000041840 */
[----:B------:R-:W-:Y:S01]  /*1c140*/  MOV R86, R3 ;  /* 0x0000000300567202 */ /* 0x000fe20000000f00 */
[-C--:B------:R-:W-:Y:S07]  /*1c150*/  HMMA.16816.F32.BF16 R88, R148, R100.reuse, R4 ;  /* 0x000000649458723c */ /* 0x080fee0000041804 */
[----:B------:R-:W-:Y:S01]  /*1c160*/  FFMA.FTZ R5, R73, R115, R236 ;  /* 0x0000007349057223 */ /* 0x000fe200000100ec */
[C---:B------:R-:W-:Y:S04]  /*1c170*/  HMMA.16816.F32.BF16 R92, R144.reuse, R100, R8 ;  /* 0x00000064905c723c */ /* 0x040fe80000041808 */
[----:B------:R-:W-:Y:S02]  /*1c180*/  FFMA.FTZ R4, R69, R114, R232 ;  /* 0x0000007245047223 */ /* 0x000fe400000100e8 */
        /* <DEDUP_REMOVED lines=97> */
.L_x_959:
[----:B--2---:R-:W2:Y:S02]  /*1c7a0*/  LDL R0, [R1+0x8] ;  /* 0x0000080001007983 */ /* 0x004ea40000100800 */
[----:B--2---:R-:W-:-:S13]  /*1c7b0*/  ISETP.GE.AND P0, PT, R216, R0, PT ;  /* 0x00000000d800720c */ /* 0x004fda0003f06270 */
[----:B------:R-:W-:Y:S05]  /*1c7c0*/  @!P0 BRA `(.L_x_961) ;  /* 0x0000575000008947 */ /* 0x000fea0003800000 */
[----:B------:R-:W-:Y:S01]  /*1c7d0*/  IMAD.MOV.U32 R85, RZ, RZ, R71 ;  /* 0x000000ffff557224 */ /* 0x000fe200078e0047 */
[----:B------:R-:W-:Y:S01]  /*1c7e0*/  MOV R87, R3 ;  /* 0x0000000300577202 */ /* 0x000fe20000000f00 */
[----:B------:R-:W-:Y:S01]  /*1c7f0*/  IMAD.MOV.U32 R84, RZ, RZ, R72 ;  /* 0x000000ffff547224 */ /* 0x000fe200078e0048 */
[----:B------:R-:W-:Y:S02]  /*1c800*/  MOV R86, R70 ;  /* 0x0000004600567202 */ /* 0x000fe40000000f00 */
.L_x_978:
        /* <DEDUP_REMOVED lines=10> */
[----:B------:R-:W-:Y:S03]  /*1c8b0*/  IMAD R0, R216, c[0x0][0x20c], R0 ;  /* 0x00008300d8007a24 */ /* 0x000fe600078e0200 */
        /* <DEDUP_REMOVED lines=11> */
[----:B------:R-:W2:Y:S04]  /*1c970*/  LDL R228, [R1+0x8] ;  /* 0x0000080001e47983 */ /* 0x000ea80000100800 */
        /* <DEDUP_REMOVED lines=25> */
[-C--:B------:R-:W-:Y:S05]  /*1cb10*/  HMMA.16816.F32.BF16 R4, R156, R160.reuse, R4 ;  /* 0x000000a09c04723c */ /* 0x080fea0000041804 */
[----:B--2---:R-:W-:Y:S02]  /*1cb20*/  MOV R3, R172 ;  /* 0x000000ac00037202 */ /* 0x004fe40000000f00 */
[----:B------:R-:W-:Y:S01]  /*1cb30*/  MOV R172, c[0x0][0x208] ;  /* 0x0000820000ac7a02 */ /* 0x000fe20000000f00 */
[C---:B------:R-:W-:Y:S04]  /*1cb40*/  HMMA.16816.F32.BF16 R8, R164.reuse, R160, R8 ;  /* 0x000000a0a408723c */ /* 0x040fe80000041808 */
[----:B------:R-:W-:Y:S03]  /*1cb50*/  SHF.L.U32 R180, R172, 0x5, RZ ;  /* 0x00000005acb47819 */ /* 0x000fe600000006ff */
[----:B------:R-:W-:Y:S01]  /*1cb60*/  IMAD.WIDE.U32 R160, R216, c[0x0][0x208], RZ ;  /* 0x00008200d8a07a25 */ /* 0x000fe200078e00ff */
[-C--:B------:R-:W-:Y:S04]  /*1cb70*/  HMMA.16816.F32.BF16 R12, R164, R162.reuse, R12 ;  /* 0x000000a2a40c723c */ /* 0x080fe8000004180c */
[----:B------:R-:W-:Y:S01]  /*1cb80*/  IADD3 R0, R161, R0, RZ ;  /* 0x00000000a1007210 */ /* 0x000fe20007ffe0ff */
[----:B------:R-:W-:Y:S03]  /*1cb90*/  IMAD.WIDE.U32 R2, R160, 0x50, R2 ;  /* 0x00000050a0027825 */ /* 0x000fe600078e0002 */
[C---:B------:R-:W-:Y:S01]  /*1cba0*/  HMMA.16816.F32.BF16 R16, R156.reuse, R162, R16 ;  /* 0x000000a29c10723c */ /* 0x040fe20000041810 */
[----:B------:R-:W2:Y:S03]  /*1cbb0*/  LDSM.16.M88.4 R160, [R213] ;  /* 0x00000000d5a0783b */ /* 0x000ea60000000200 */
[----:B------:R-:W-:Y:S01]  /*1cbc0*/  IMAD R0, R0, 0x50, RZ ;  /* 0x0000005000007824 */ /* 0x000fe200078e02ff */
[----:B------:R-:W-:Y:S03]  /*1cbd0*/  LEA R178, P0, R2, c[0x0][0x1f8], 0x1 ;  /* 0x00007e0002b27a11 */ /* 0x000fe600078008ff */
[-C--:B------:R-:W-:Y:S04]  /*1cbe0*/  HMMA.16816.F32.BF16 R20, R156, R168.reuse, R20 ;  /* 0x000000a89c14723c */ /* 0x080fe80000041814 */
[----:B------:R-:W-:Y:S02]  /*1cbf0*/  IADD3 R0, R3, R0, RZ ;  /* 0x0000000003007210 */ /* 0x000fe40007ffe0ff */
[----:B------:R-:W-:Y:S02]  /*1cc00*/  IADD3 R176, P1, R178, R180, RZ ;  /* 0x000000b4b2b07210 */ /* 0x000fe40007f3e0ff */
[C---:B------:R-:W-:Y:S04]  /*1cc10*/  HMMA.16816.F32.BF16 R24, R164.reuse, R168, R24 ;  /* 0x000000a8a418723c */ /* 0x040fe80000041818 */
[----:B------:R-:W-:Y:S02]  /*1cc20*/  LEA.HI.X R179, R2, c[0x0][0x1fc], R0, 0x1, P0 ;  /* 0x00007f0002b37a11 */ /* 0x000fe400000f0c00 */
[----:B------:R-:W-:Y:S02]  /*1cc30*/  SHF.L.U64.HI R0, R172, R217, c[0x0][0x20c] ;  /* 0x00008300ac007619 */ /* 0x000fe400000102d9 */
[-C--:B------:R-:W-:Y:S01]  /*1cc40*/  HMMA.16816.F32.BF16 R28, R164, R170.reuse, R28 ;  /* 0x000000aaa41c723c */ /* 0x080fe2000004181c */
[----:B------:R-:W3:Y:S03]  /*1cc50*/  LDSM.16.M88.4 R172, [R212] ;  /* 0x00000000d4ac783b */ /* 0x000ee60000000200 */
[----:B------:R-:W-:Y:S02]  /*1cc60*/  IADD3.X R177, R179, R0, RZ, P1, !PT ;  /* 0x00000000b3b17210 */ /* 0x000fe40000ffe4ff */
[----:B------:R-:W-:Y:S02]  /*1cc70*/  IADD3 R168, P0, R176, R180, RZ ;  /* 0x000000b4b0a87210 */ /* 0x000fe40007f1e0ff */
[C---:B------:R-:W-:Y:S01]  /*1cc80*/  HMMA.16816.F32.BF16 R32, R156.reuse, R170, R32 ;  /* 0x000000aa9c20723c */ /* 0x040fe20000041820 */
[----:B------:R-:W-:Y:S01]  /*1cc90*/  @!PT LDS RZ, [RZ] ;  /* 0x00000000fffff984 */ /* 0x000fe20000000800 */
[----:B------:R-:W-:Y:S01]  /*1cca0*/  @!PT LDS RZ, [RZ] ;  /* 0x00000000fffff984 */ /* 0x000fe20000000800 */
[----:B------:R-:W-:Y:S01]  /*1ccb0*/  @!PT LDS RZ, [RZ] ;  /* 0x00000000fffff984 */ /* 0x000fe20000000800 */
[----:B------:R4:W-:Y:S03]  /*1ccc0*/  LDGSTS.E.BYPASS.LTC128B.128 [R219+0x100], [R178.64], !P4 ;  /* 0x00100000b2db7fae */ /* 0x0009e6000e101d48 */
[----:B------:R-:W-:Y:S02]  /*1ccd0*/  IADD3.X R169, R177, R0, RZ, P0, !PT ;  /* 0x00000000b1a97210 */ /* 0x000fe400007fe4ff */
[----:B------:R-:W-:Y:S02]  /*1cce0*/  IADD3 R2, P1, R168, R180, RZ ;  /* 0x000000b4a8027210 */ /* 0x000fe40007f3e0ff */
[-C--:B-1----:R-:W-:Y:S01]  /*1ccf0*/  HMMA.16816.F32.BF16 R36, R156, R152.reuse, R36 ;  /* 0x000000989c24723c */ /* 0x082fe20000041824 */
[----:B------:R4:W-:Y:S03]  /*1cd00*/  LDGSTS.E.BYPASS.LTC128B.128 [R219+0x900], [R176.64], !P4 ;  /* 0x00900000b0db7fae */ /* 0x0009e6000e101d48 */
[----:B------:R-:W-:Y:S02]  /*1cd10*/  IADD3.X R3, R169, R0, RZ, P1, !PT ;  /* 0x00000000a9037210 */ /* 0x000fe40000ffe4ff */
[----:B------:R-:W-:Y:S02]  /*1cd20*/  IADD3 R170, P0, R2, R180, RZ ;  /* 0x000000b402aa7210 */ /* 0x000fe40007f1e0ff */
[C---:B------:R-:W-:Y:S01]  /*1cd30*/  HMMA.16816.F32.BF16 R40, R164.reuse, R152, R40 ;  /* 0x00000098a428723c */ /* 0x040fe20000041828 */
[----:B------:R1:W-:Y:S03]  /*1cd40*/  LDGSTS.E.BYPASS.LTC128B.128 [R219+0x1100], [R168.64], !P4 ;  /* 0x01100000a8db7fae */ /* 0x0003e6000e101d48 */
[----:B------:R-:W-:Y:S04]  /*1cd50*/  IADD3.X R171, R3, R0, RZ, P0, !PT ;  /* 0x0000000003ab7210 */ /* 0x000fe800007fe4ff */
[-C--:B------:R-:W-:Y:S01]  /*1cd60*/  HMMA.16816.F32.BF16 R44, R164, R154.reuse, R44 ;  /* 0x0000009aa42c723c */ /* 0x080fe2000004182c */
[----:B------:R5:W-:Y:S07]  /*1cd70*/  LDGSTS.E.BYPASS.LTC128B.128 [R219+0x1900], [R2.64], !P4 ;  /* 0x0190000002db7fae */ /* 0x000bee000e101d48 */
[C---:B------:R-:W-:Y:S01]  /*1cd80*/  HMMA.16816.F32.BF16 R48, R156.reuse, R154, R48 ;  /* 0x0000009a9c30723c */ /* 0x040fe20000041830 */
[----:B------:R1:W-:Y:S07]  /*1cd90*/  LDGSTS.E.BYPASS.LTC128B.128 [R219+0x2100], [R170.64], !P4 ;  /* 0x02100000aadb7fae */ /* 0x0003ee000e101d48 */
[-C--:B--2---:R-:W-:Y:S01]  /*1cda0*/  HMMA.16816.F32.BF16 R52, R156, R160.reuse, R52 ;  /* 0x000000a09c34723c */ /* 0x084fe20000041834 */
[----:B----4-:R-:W-:Y:S07]  /*1cdb0*/  LDSM.16.M88.4 R176, [R206] ;  /* 0x00000000ceb0783b */ /* 0x010fee0000000200 */
[C---:B------:R-:W-:Y:S01]  /*1cdc0*/  HMMA.16816.F32.BF16 R56, R164.reuse, R160, R56 ;  /* 0x000000a0a438723c */ /* 0x040fe20000041838 */
[----:B------:R-:W-:Y:S07]  /*1cdd0*/  LDSM.16.M88.4 R180, [R208+0x2000] ;  /* 0x00200000d0b4783b */ /* 0x000fee0000000200 */
[-C--:B------:R-:W-:Y:S01]  /*1cde0*/  HMMA.16816.F32.BF16 R60, R164, R162.reuse, R60 ;  /* 0x000000a2a43c723c */ /* 0x080fe2000004183c */
[----:B------:R-:W-:Y:S07]  /*1cdf0*/  LDSM.16.M88.4 R184, [R206+0x800] ;  /* 0x00080000ceb8783b */ /* 0x000fee0000000200 */
[C---:B------:R-:W-:Y:S01]  /*1ce00*/  HMMA.16816.F32.BF16 R64, R156.reuse, R162, R64 ;  /* 0x000000a29c40723c */ /* 0x040fe20000041840 */
[----:B-1----:R-:W1:Y:S03]  /*1ce10*/  LDSM.16.M88.4 R168, [R208] ;  /* 0x00000000d0a8783b */ /* 0x002e660000000200 */
[----:B------:R-:W-:Y:S04]  /*1ce20*/  ISETP.GT.AND P0, PT, R216, R228, PT ;  /* 0x000000e4d800720c */ /* 0x000fe80003f04270 */
[-C--:B---3--:R-:W-:Y:S01]  /*1ce30*/  HMMA.16816.F32.BF16 R68, R156, R172.reuse, R68 ;  /* 0x000000ac9c44723c */ /* 0x088fe20000041844 */
[----:B------:R-:W2:Y:S07]  /*1ce40*/  LDSM.16.M88.4 R152, [R206+0x1000] ;  /* 0x00100000ce98783b */ /* 0x000eae0000000200 */
[C---:B------:R-:W-:Y:S01]  /*1ce50*/  HMMA.16816.F32.BF16 R72, R164.reuse, R172, R72 ;  /* 0x000000aca448723c */ /* 0x040fe20000041848 */
[----:B------:R-:W3:Y:S07]  /*1ce60*/  LDSM.16.M88.4 R188, [R206+0x1800] ;  /* 0x00180000cebc783b */ /* 0x000eee0000000200 */
[-C--:B------:R-:W-:Y:S01]  /*1ce70*/  HMMA.16816.F32.BF16 R76, R164, R174.reuse, R76 ;  /* 0x000000aea44c723c */ /* 0x080fe2000004184c */
[----:B------:R-:W4:Y:S07]  /*1ce80*/  LDSM.16.M88.4 R192, [R206+0x2000] ;  /* 0x00200000cec0783b */ /* 0x000f2e0000000200 */
[----:B------:R-:W-:Y:S01]  /*1ce90*/  HMMA.16816.F32.BF16 R80, R156, R174, R80 ;  /* 0x000000ae9c50723c */ /* 0x000fe20000041850 */
[----:B------:R-:W-:Y:S07]  /*1cea0*/  LDSM.16.M88.4 R160, [R209] ;  /* 0x00000000d1a0783b */ /* 0x000fee0000000200 */
[-C--:B-1----:R-:W-:Y:S01]  /*1ceb0*/  HMMA.16816.F32.BF16 R4, R168, R176.reuse, R4 ;  /* 0x000000b0a804723c */ /* 0x082fe20000041804 */
[----:B------:R-:W1:Y:S07]  /*1cec0*/  LDSM.16.M88.4 R196, [R203] ;  /* 0x00000000cbc4783b */ /* 0x000e6e0000000200 */
[C---:B------:R-:W-:Y:S01]  /*1ced0*/  HMMA.16816.F32.BF16 R8, R180.reuse, R176, R8 ;  /* 0x000000b0b408723c */ /* 0x040fe20000041808 */
[----:B------:R-:W1:Y:S07]  /*1cee0*/  LDSM.16.M88.4 R156, [R209+0x2000] ;  /* 0x00200000d19c783b */ /* 0x000e6e0000000200 */
[-C--:B------:R-:W-:Y:S01]  /*1cef0*/  HMMA.16816.F32.BF16 R12, R180, R178.reuse, R12 ;  /* 0x000000b2b40c723c */ /* 0x080fe2000004180c */
[----:B------:R-:W0:Y:S07]  /*1cf00*/  LDGDEPBAR ;  /* 0x00000000000079af */ /* 0x000e2e0000000000 */
        /* <DEDUP_REMOVED lines=58> */
[----:B------:R-:W-:Y:S01]  /*1d2b0*/  FMUL.FTZ R2, R43, c[0x0][0x320] ;  /* 0x0000c8002b027a20 */ /* 0x000fe20000410000 */
[-C--:B--2---:R-:W-:Y:S03]  /*1d2c0*/  HMMA.16816.F32.BF16 R52, R160, R4.reuse, R52 ;  /* 0x00000004a034723c */ /* 0x084fe60000041834 */
[----:B------:R-:W2:Y:S01]  /*1d2d0*/  MUFU.TANH R182, R2 ;  /* 0x0000000200b67308 */ /* 0x000ea20000002400 */
[----:B------:R-:W-:Y:S01]  /*1d2e0*/  BAR.SYNC.DEFER_BLOCKING 0x0 ;  /* 0x0000000000007b1d */ /* 0x000fe20000010000 */
[----:B------:R-:W-:Y:S02]  /*1d2f0*/  FMUL.FTZ R3, R42, c[0x0][0x320] ;  /* 0x0000c8002a037a20 */ /* 0x000fe40000410000 */
[----:B-1----:R-:W-:Y:S01]  /*1d300*/  FMUL.FTZ R0, R14, c[0x0][0x320] ;  /* 0x0000c8000e007a20 */ /* 0x002fe20000410000 */
[C---:B------:R-:W-:Y:S05]  /*1d310*/  HMMA.16816.F32.BF16 R56, R156.reuse, R4, R56 ;  /* 0x000000049c38723c */ /* 0x040fea0000041838 */
[----:B------:R1:W1:Y:S02]  /*1d320*/  MUFU.TANH R224, R0 ;  /* 0x0000000000e07308 */ /* 0x0002640000002400 */
[----:B------:R-:W-:Y:S01]  /*1d330*/  IADD3 R5, R229, R230, RZ ;  /* 0x000000e6e5057210 */ /* 0x000fe20007ffe0ff */
[-C--:B------:R-:W-:Y:S01]  /*1d340*/  HMMA.16816.F32.BF16 R60, R156, R6.reuse, R60 ;  /* 0x000000069c3c723c */ /* 0x080fe2000004183c */
[----:B------:R-:W-:Y:S04]  /*1d350*/  MOV R229, c[0x0][0x2c4] ;  /* 0x0000b10000e57a02 */ /* 0x000fe80000000f00 */
[----:B------:R-:W-:Y:S02]  /*1d360*/  ISETP.NE.AND P2, PT, R229, 0x1, PT ;  /* 0x00000001e500780c */ /* 0x000fe40003f45270 */
[----:B------:R2:W2:Y:S01]  /*1d370*/  MUFU.TANH R183, R3 ;  /* 0x0000000300b77308 */ /* 0x0004a20000002400 */
[C---:B------:R-:W-:Y:S07]  /*1d380*/  HMMA.16816.F32.BF16 R64, R160.reuse, R6, R64 ;  /* 0x00000006a040723c */ /* 0x040fee0000041840 */
[----:B------:R-:W-:Y:S01]  /*1d390*/  @P0 MOV R6, R232 ;  /* 0x000000e800060202 */ /* 0x000fe20000000f00 */
[-C--:B-----5:R-:W-:Y:S04]  /*1d3a0*/  HMMA.16816.F32.BF16 R68, R160, R8.reuse, R68 ;  /* 0x00000008a044723c */ /* 0x0a0fe80000041844 */
[----:B-1----:R-:W-:Y:S01]  /*1d3b0*/  FMUL.FTZ R0, R15, c[0x0][0x320] ;  /* 0x0000c8000f007a20 */ /* 0x002fe20000410000 */
[----:B------:R-:W-:Y:S01]  /*1d3c0*/  @P0 MOV R7, R231 ;  /* 0x000000e700070202 */ /* 0x000fe20000000f00 */
[----:B------:R-:W-:Y:S02]  /*1d3d0*/  FMUL.FTZ R2, R58, c[0x0][0x320] ;  /* 0x0000c8003a027a20 */ /* 0x000fe40000410000 */
[----:B------:R1:W1:Y:S01]  /*1d3e0*/  MUFU.TANH R223, R0 ;  /* 0x0000000000df7308 */ /* 0x0002620000002400 */
[C---:B------:R-:W-:Y:S04]  /*1d3f0*/  HMMA.16816.F32.BF16 R72, R156.reuse, R8, R72 ;  /* 0x000000089c48723c */ /* 0x040fe80000041848 */
[----:B--2---:R-:W-:Y:S02]  /*1d400*/  FMUL.FTZ R3, R57, c[0x0][0x320] ;  /* 0x0000c80039037a20 */ /* 0x004fe40000410000 */
[----:B------:R-:W2:Y:S01]  /*1d410*/  LDL R57, [R1+0x24] ;  /* 0x0000240001397983 */ /* 0x000ea20000100800 */
[----:B------:R-:W-:Y:S02]  /*1d420*/  @P0 MOV R9, c[0x0][0x1e0] ;  /* 0x0000780000090a02 */ /* 0x000fe40000000f00 */
[----:B------:R5:W2:Y:S01]  /*1d430*/  MUFU.TANH R167, R2 ;  /* 0x0000000200a77308 */ /* 0x000aa20000002400 */
[-C--:B------:R-:W-:Y:S08]  /*1d440*/  HMMA.16816.F32.BF16 R76, R156, R10.reuse, R76 ;  /* 0x0000000a9c4c723c */ /* 0x080ff0000004184c */
[----:B------:R-:W-:Y:S04]  /*1d450*/  HMMA.16816.F32.BF16 R80, R160, R10, R80 ;  /* 0x0000000aa050723c */ /* 0x000fe80000041850 */
[----:B-1----:R-:W-:Y:S04]  /*1d460*/  FMUL.FTZ R0, R16, c[0x0][0x320] ;  /* 0x0000c80010007a20 */ /* 0x002fe80000410000 */
[----:B------:R1:W1:Y:S01]  /*1d470*/  MUFU.TANH R175, R0 ;  /* 0x0000000000af7308 */ /* 0x0002620000002400 */
[----:B-----5:R-:W-:Y:S07]  /*1d480*/  @P0 IADD3 R2, R216, -0x1, RZ ;  /* 0xffffffffd8020810 */ /* 0x020fee0007ffe0ff */
[----:B------:R-:W-:Y:S02]  /*1d490*/  FMUL.FTZ R4, R78, c[0x0][0x320] ;  /* 0x0000c8004e047a20 */ /* 0x000fe40000410000 */
[----:B-1----:R-:W-:Y:S04]  /*1d4a0*/  FMUL.FTZ R0, R17, c[0x0][0x320] ;  /* 0x0000c80011007a20 */ /* 0x002fe80000410000 */
        /* <DEDUP_REMOVED lines=76> */
[----:B-----5:R-:W-:Y:S02]  /*1d970*/  FMUL.FTZ R0, R60, c[0x0][0x320] ;  /* 0x0000c8003c007a20 */ /* 0x020fe40000410000 */
[----:B------:R-:W5:Y:S06]  /*1d980*/  LDL R60, [R1+0x1c] ;  /* 0x00001c00013c7983 */ /* 0x000f6c0000100800 */
[----:B------:R1:W1:Y:S02]  /*1d990*/  MUFU.TANH R53, R0 ;  /* 0x0000000000357308 */ /* 0x0002640000002400 */
[----:B-1----:R-:W-:Y:S08]  /*1d9a0*/  FMUL.FTZ R0, R61, c[0x0][0x320] ;  /* 0x0000c8003d007a20 */ /* 0x002ff00000410000 */
[----:B------:R1:W1:Y:S02]  /*1d9b0*/  MUFU.TANH R52, R0 ;  /* 0x0000000000347308 */ /* 0x0002640000002400 */
[----:B-1----:R-:W-:Y:S02]  /*1d9c0*/  FMUL.FTZ R0, R62, c[0x0][0x320] ;  /* 0x0000c8003e007a20 */ /* 0x002fe40000410000 */
[----:B------:R-:W5:Y:S06]  /*1d9d0*/  LDL R62, [R1+0x20] ;  /* 0x00002000013e7983 */ /* 0x000f6c0000100800 */
        /* <DEDUP_REMOVED lines=8> */
[----:B-1----:R-:W-:Y:S01]  /*1da60*/  @P0 SHF.L.U32 R4, R9, 0x5, RZ ;  /* 0x0000000509040819 */ /* 0x002fe200000006ff */
[----:B--2---:R-:W-:Y:S08]  /*1da70*/  FMUL.FTZ R0, R66, c[0x0][0x320] ;  /* 0x0000c80042007a20 */ /* 0x004ff00000410000 */
[----:B------:R1:W2:Y:S02]  /*1da80*/  MUFU.TANH R46, R0 ;  /* 0x00000000002e7308 */ /* 0x0002a40000002400 */
[----:B-1----:R-:W-:Y:S08]  /*1da90*/  FMUL.FTZ R0, R67, c[0x0][0x320] ;  /* 0x0000c80043007a20 */ /* 0x002ff00000410000 */
        /* <DEDUP_REMOVED lines=62> */
[----:B------:R1:W1:Y:S02]  /*1de80*/  MUFU.TANH R24, R2 ;  /* 0x0000000200187308 */ /* 0x0002640000002400 */
[----:B-1----:R-:W-:Y:S04]  /*1de90*/  IADD3 R2, -R57, 0x1, R0 ;  /* 0x0000000139027810 */ /* 0x002fe80007ffe100 */
[----:B-----5:R-:W-:Y:S04]  /*1dea0*/  IADD3 R2, -R60, R2, R62 ;  /* 0x000000023c027210 */ /* 0x020fe80007ffe13e */
[C---:B------:R-:W-:Y:S02]  /*1deb0*/  IADD3 R6, R2.reuse, c[0x0][0x328], RZ ;  /* 0x0000ca0002067a10 */ /* 0x040fe40007ffe0ff */
[----:B------:R-:W-:Y:S02]  /*1dec0*/  IADD3 R7, R2, UR4, RZ ;  /* 0x0000000402077c10 */ /* 0x000fe4000fffe0ff */
[----:B--2---:R-:W-:Y:S02]  /*1ded0*/  IADD3 R3, R6, R4, RZ ;  /* 0x0000000406037210 */ /* 0x004fe40007ffe0ff */
[----:B------:R-:W-:Y:S01]  /*1dee0*/  IADD3 R2, R4, R7, RZ ;  /* 0x0000000704027210 */ /* 0x000fe20007ffe0ff */
[----:B------:R-:W-:-:S05]  /*1def0*/  @!P5 BRA `(.L_x_962) ;  /* 0x000001800000d947 */ /* 0x000fca0003800000 */
[----:B---34-:R-:W-:Y:S01]  /*1df00*/  IADD3 R4, -R60, R62, R4 ;  /* 0x0000003e3c047210 */ /* 0x018fe20007ffe104 */
        /* <DEDUP_REMOVED lines=12> */
.L_x_964:
[----:B------:R-:W-:Y:S04]  /*1dfd0*/  MOV R8, c[0x0][0x32c] ;  /* 0x0000cb0000087a02 */ /* 0x000fe80000000f00 */
[----:B------:R-:W-:Y:S11]  /*1dfe0*/  ISETP.NE.AND P0, PT, R8, 0x1, PT ;  /* 0x000000010800780c */ /* 0x000ff60003f05270 */
[----:B------:R-:W-:Y:S02]  /*1dff0*/  @!UPT UIADD3 URZ, URZ, URZ, URZ ;  /* 0x0000003f3f3ff290 */ /* 0x000fe4000fffe03f */
[----:B------:R-:W-:Y:S05]  /*1e000*/  @P0 IMAD.HI.U32 R8, R4, c[0x0][0x330], RZ ;  /* 0x0000cc0004080a27 */ /* 0x000fea00078e00ff */
[----:B------:R-:W-:Y:S02]  /*1e010*/  @P0 SHF.R.U32.HI R4, RZ, c[0x0][0x334], R8 ;  /* 0x0000cd00ff040a19 */ /* 0x000fe40000011608 */
.L_x_965:
[----:B------:R-:W-:Y:S05]  /*1e020*/  BSYNC B0 ;  /* 0x0000000000007941 */ /* 0x000fea0003800000 */
.L_x_963:
[----:B------:R-:W-:Y:S04]  /*1e030*/  IMAD.IADD R8, R0, 0x1, -R57 ;  /* 0x0000000100087824 */ /* 0x000fe800078e0a39 */
[----:B------:R-:W-:Y:S05]  /*1e040*/  IMAD R4, R4, c[0x0][0x32c], R8 ;  /* 0x0000cb0004047a24 */ /* 0x000fea00078e0208 */
[----:B------:R-:W-:Y:S02]  /*1e050*/  IADD3 R8, R4, c[0x0][0x32c], RZ ;  /* 0x0000cb0004087a10 */ /* 0x000fe40007ffe0ff */
[----:B------:R-:W-:Y:S02]  /*1e060*/  IMNMX R2, R2, R4, !PT ;  /* 0x0000000402027217 */ /* 0x000fe40007800200 */
[----:B------:R-:W-:Y:S02]  /*1e070*/  IMNMX R3, R3, R8, PT ;  /* 0x0000000803037217 */ /* 0x000fe40003800200 */
.L_x_962:
[C---:B---34-:R-:W-:Y:S01]  /*1e080*/  ISETP.GE.AND P0, PT, R0.reuse, 0x2, PT ;  /* 0x000000020000780c */ /* 0x058fe20003f06270 */
        /* <DEDUP_REMOVED lines=113> */
.L_x_968:
[----:B------:R-:W-:Y:S04]  /*1e7a0*/  MOV R23, c[0x0][0x32c] ;  /* 0x0000cb0000177a02 */ /* 0x000fe80000000f00 */
[----:B------:R-:W-:Y:S11]  /*1e7b0*/  ISETP.NE.AND P0, PT, R23, 0x1, PT ;  /* 0x000000011700780c */ /* 0x000ff60003f05270 */
[----:B------:R-:W-:Y:S02]  /*1e7c0*/  @!UPT UIADD3 URZ, URZ, URZ, URZ ;  /* 0x0000003f3f3ff290 */ /* 0x000fe4000fffe03f */
[----:B------:R-:W-:Y:S05]  /*1e7d0*/  @P0 IMAD.HI.U32 R23, R4, c[0x0][0x330], RZ ;  /* 0x0000cc0004170a27 */ /* 0x000fea00078e00ff */
[----:B------:R-:W-:Y:S02]  /*1e7e0*/  @P0 SHF.R.U32.HI R4, RZ, c[0x0][0x334], R23 ;  /* 0x0000cd00ff040a19 */ /* 0x000fe40000011617 */
.L_x_969:
[----:B------:R-:W-:Y:S05]  /*1e7f0*/  BSYNC B0 ;  /* 0x0000000000007941 */ /* 0x000fea0003800000 */
.L_x_967:
[----:B------:R-:W-:Y:S04]  /*1e800*/  IMAD.IADD R23, R0, 0x1, -R57 ;  /* 0x0000000100177824 */ /* 0x000fe800078e0a39 */
[----:B------:R-:W-:Y:S05]  /*1e810*/  IMAD R4, R4, c[0x0][0x32c], R23 ;  /* 0x0000cb0004047a24 */ /* 0x000fea00078e0217 */
[----:B------:R-:W-:Y:S02]  /*1e820*/  IADD3 R23, R4, c[0x0][0x32c], RZ ;  /* 0x0000cb0004177a10 */ /* 0x000fe40007ffe0ff */
[----:B------:R-:W-:Y:S02]  /*1e830*/  IMNMX R3, R3, R4, !PT ;  /* 0x0000000403037217 */ /* 0x000fe40007800200 */
[----:B------:R-:W-:Y:S02]  /*1e840*/  IMNMX R2, R2, R23, PT ;  /* 0x0000001702027217 */ /* 0x000fe40003800200 */
.L_x_966:
        /* <DEDUP_REMOVED lines=94> */
.L_x_972:
[----:B------:R-:W-:Y:S04]  /*1ee30*/  MOV R23, c[0x0][0x32c] ;  /* 0x0000cb0000177a02 */ /* 0x000fe80000000f00 */
[----:B------:R-:W-:Y:S11]  /*1ee40*/  ISETP.NE.AND P0, PT, R23, 0x1, PT ;  /* 0x000000011700780c */ /* 0x000ff60003f05270 */
[----:B------:R-:W-:Y:S02]  /*1ee50*/  @!UPT UIADD3 URZ, URZ, URZ, URZ ;  /* 0x0000003f3f3ff290 */ /* 0x000fe4000fffe03f */
[----:B------:R-:W-:Y:S05]  /*1ee60*/  @P0 IMAD.HI.U32 R23, R4, c[0x0][0x330], RZ ;  /* 0x0000cc0004170a27 */ /* 0x000fea00078e00ff */
[----:B------:R-:W-:Y:S02]  /*1ee70*/  @P0 SHF.R.U32.HI R4, RZ, c[0x0][0x334], R23 ;  /* 0x0000cd00ff040a19 */ /* 0x000fe40000011617 */
.L_x_973:
[----:B------:R-:W-:Y:S05]  /*1ee80*/  BSYNC B0 ;  /* 0x0000000000007941 */ /* 0x000fea0003800000 */
.L_x_971:
[----:B------:R-:W-:Y:S04]  /*1ee90*/  IMAD.IADD R23, R0, 0x1, -R57 ;  /* 0x0000000100177824 */ /* 0x000fe800078e0a39 */
[----:B------:R-:W-:Y:S05]  /*1eea0*/  IMAD R4, R4, c[0x0][0x32c], R23 ;  /* 0x0000cb0004047a24 */ /* 0x000fea00078e0217 */
[----:B------:R-:W-:Y:S02]  /*1eeb0*/  IADD3 R23, R4, c[0x0][0x32c], RZ ;  /* 0x0000cb0004177a10 */ /* 0x000fe40007ffe0ff */
[----:B------:R-:W-:Y:S02]  /*1eec0*/  IMNMX R3, R3, R4, !PT ;  /* 0x0000000403037217 */ /* 0x000fe40007800200 */
[----:B------:R-:W-:Y:S02]  /*1eed0*/  IMNMX R2, R2, R23, PT ;  /* 0x0000001702027217 */ /* 0x000fe40003800200 */
.L_x_970:
        /* <DEDUP_REMOVED lines=94> */
.L_x_976:
[----:B------:R-:W-:Y:S04]  /*1f4c0*/  MOV R5, c[0x0][0x32c] ;  /* 0x0000cb0000057a02 */ /* 0x000fe80000000f00 */
[----:B------:R-:W-:Y:S11]  /*1f4d0*/  ISETP.NE.AND P0, PT, R5, 0x1, PT ;  /* 0x000000010500780c */ /* 0x000ff60003f05270 */
[----:B------:R-:W-:Y:S02]  /*1f4e0*/  @!UPT UIADD3 URZ, URZ, URZ, URZ ;  /* 0x0000003f3f3ff290 */ /* 0x000fe4000fffe03f */
[----:B------:R-:W-:Y:S05]  /*1f4f0*/  @P0 IMAD.HI.U32 R5, R4, c[0x0][0x330], RZ ;  /* 0x0000cc0004050a27 */ /* 0x000fea00078e00ff */
[----:B------:R-:W-:Y:S02]  /*1f500*/  @P0 SHF.R.U32.HI R4, RZ, c[0x0][0x334], R5 ;  /* 0x0000cd00ff040a19 */ /* 0x000fe40000011605 */
.L_x_977:
[----:B------:R-:W-:Y:S05]  /*1f510*/  BSYNC B0 ;  /* 0x0000000000007941 */ /* 0x000fea0003800000 */
.L_x_975:
[----:B------:R-:W-:Y:S04]  /*1f520*/  IMAD.IADD R0, R0, 0x1, -R57 ;  /* 0x0000000100007824 */ /* 0x000fe800078e0a39 */
[----:B------:R-:W-:Y:S05]  /*1f530*/  IMAD R0, R4, c[0x0][0x32c], R0 ;  /* 0x0000cb0004007a24 */ /* 0x000fea00078e0200 */
[----:B------:R-:W-:Y:S02]  /*1f540*/  IADD3 R4, R0, c[0x0][0x32c], RZ ;  /* 0x0000cb0000047a10 */ /* 0x000fe40007ffe0ff */
[----:B------:R-:W-:Y:S02]  /*1f550*/  IMNMX R2, R2, R0, !PT ;  /* 0x0000000002027217 */ /* 0x000fe40007800200 */
[----:B------:R-:W-:Y:S02]  /*1f560*/  IMNMX R3, R3, R4, PT ;  /* 0x0000000403037217 */ /* 0x000fe40003800200 */
.L_x_974:
        /* <DEDUP_REMOVED lines=137> */
[----:B------:R-:W-:Y:S01]  /*1fe00*/  MOV R81, R228 ;  /* 0x000000e400517202 */ /* 0x000fe20000000f00 */
[----:B------:R-:W1:Y:S01]  /*1fe10*/  MUFU.EX2 R49, R0 ;  /* 0x0000000000317308 */ /* 0x000e620000000800 */
[----:B--2---:R-:W-:Y:S02]  /*1fe20*/  FMNMX.FTZ R4, R4, R6, !PT ;  /* 0x0000000604047209 */ /* 0x004fe40007810000 */
[----:B------:R-:W2:Y:S01]  /*1fe30*/  SHFL.BFLY PT, R6, R5, 0x2, 0x1f ;  /* 0x0c401f0005067f89 */ /* 0x000ea200000e0000 */
[----:B------:R-:W-:Y:S02]  /*1fe40*/  ISETP.GT.AND P0, PT, R2, 0x41, !P6 ;  /* 0x000000410200780c */ /* 0x000fe40007704270 */
[----:B------:R-:W-:Y:S02]  /*1fe50*/  ISETP.NE.AND P5, PT, R8, RZ, PT ;  /* 0x000000ff0800720c */ /* 0x000fe40003fa5270 */
[C---:B------:R-:W-:Y:S02]  /*1fe60*/  ISETP.LT.OR P0, PT, R3.reuse, 0x42, P0 ;  /* 0x000000420300780c */ /* 0x040fe40000701670 */
[----:B------:R-:W-:Y:S01]  /*1fe70*/  MUFU.EX2 R228, R28 ;  /* 0x0000001c00e47308 */ /* 0x000fe20000000800 */
[----:B------:R-:W3:Y:S01]  /*1fe80*/  SHFL.BFLY PT, R7, R4, 0x1, 0x1f ;  /* 0x0c201f0004077f89 */ /* 0x000ee200000e0000 */
[----:B------:R-:W-:Y:S02]  /*1fe90*/  FSEL R166, R66, -INF , !P0 ;  /* 0xff80000042a67808 */ /* 0x000fe40004000000 */
[----:B------:R-:W-:Y:S02]  /*1fea0*/  ISETP.GT.AND P0, PT, R2, 0x48, !P5 ;  /* 0x000000480200780c */ /* 0x000fe40006f04270 */
[----:B------:R-:W-:Y:S02]  /*1feb0*/  ISETP.NE.AND P6, PT, R22, RZ, PT ;  /* 0x000000ff1600720c */ /* 0x000fe40003fc5270 */
[----:B------:R-:W-:Y:S02]  /*1fec0*/  ISETP.LT.OR P0, PT, R3, 0x49, P0 ;  /* 0x000000490300780c */ /* 0x000fe40000701670 */
[----:B------:R-:W-:Y:S02]  /*1fed0*/  ISETP.GT.AND P3, PT, R2, 0x49, !P6 ;  /* 0x000000490200780c */ /* 0x000fe40007764270 */
[----:B------:R-:W-:Y:S02]  /*1fee0*/  FSEL R165, R65, -INF , !P0 ;  /* 0xff80000041a57808 */ /* 0x000fe40004000000 */
[----:B------:R-:W-:Y:S01]  /*1fef0*/  ISETP.LT.OR P3, PT, R3, 0x4a, P3 ;  /* 0x0000004a0300780c */ /* 0x000fe20001f61670 */
[--C-:B------:R-:W-:Y:S01]  /*1ff00*/  FFMA.FTZ R3, R39, c[0x0][0x2d0], -R74.reuse ;  /* 0x0000b40027037a23 */ /* 0x100fe2000001084a */
[----:B-1----:R-:W-:Y:S02]  /*1ff10*/  F2FP.BF16.PACK_AB R76, R49, R44 ;  /* 0x0000002c314c723e */ /* 0x002fe400000010ff */
[----:B--2---:R-:W-:Y:S01]  /*1ff20*/  FMNMX.FTZ R0, R5, R6, !PT ;  /* 0x0000000605007209 */ /* 0x004fe20007810000 */
[----:B------:R1:W-:Y:S01]  /*1ff30*/  MUFU.EX2 R247, R3 ;  /* 0x0000000300f77308 */ /* 0x0003e20000000800 */
[--C-:B------:R-:W-:Y:S01]  /*1ff40*/  FFMA.FTZ R5, R29, c[0x0][0x2d0], -R74.reuse ;  /* 0x0000b4001d057a23 */ /* 0x100fe2000001084a */
[----:B------:R-:W-:Y:S02]  /*1ff50*/  FMNMX.FTZ R6, R21, R87, !PT ;  /* 0x0000005715067209 */ /* 0x000fe40007810000 */
[----:B------:R-:W-:Y:S02]  /*1ff60*/  FSEL R73, R67, -INF , !P3 ;  /* 0xff80000043497808 */ /* 0x000fe40005800000 */
[----:B---3--:R-:W-:Y:S02]  /*1ff70*/  FMNMX.FTZ R71, R4, R7, !PT ;  /* 0x0000000704477209 */ /* 0x008fe40007810000 */
[----:B------:R-:W2:Y:S02]  /*1ff80*/  SHFL.BFLY PT, R7, R0, 0x1, 0x1f ;  /* 0x0c201f0000077f89 */ /* 0x000ea400000e0000 */
[----:B------:R3:W-:Y:S01]  /*1ff90*/  MUFU.EX2 R50, R5 ;  /* 0x0000000500327308 */ /* 0x0007e20000000800 */
[C---:B------:R-:W-:Y:S01]  /*1ffa0*/  FMUL.FTZ R4, R71.reuse, c[0x0][0x2d0] ;  /* 0x0000b40047047a20 */ /* 0x040fe20000410000 */
[----:B------:R-:W-:Y:S04]  /*1ffb0*/  FSETP.NEU.FTZ.AND P1, PT, R71, -INF , PT ;  /* 0xff8000004700780b */ /* 0x000fe80003f3d000 */
[----:B------:R-:W-:Y:S02]  /*1ffc0*/  FSEL R75, R4, RZ, P1 ;  /* 0x000000ff044b7208 */ /* 0x000fe40000800000 */
[----:B------:R-:W-:Y:S04]  /*1ffd0*/  FMNMX.FTZ R4, R20, R6, !PT ;  /* 0x0000000614047209 */ /* 0x000fe80007810000 */
[----:B------:R-:W-:Y:S01]  /*1ffe0*/  FMNMX.FTZ R4, R19, R4, !PT ;  /* 0x0000000413047209 */ /* 0x000fe20007810000 */
[--C-:B-1----:R-:W-:Y:S03]  /*1fff0*/  FFMA.FTZ R3, R35, c[0x0][0x2d0], -R75.reuse ;  /* 0x0000b40023037a23 */ /* 0x102fe6000001084b */
[----:B------:R-:W-:Y:S01]  /*20000*/  FMNMX.FTZ R4, R18, R4, !PT ;  /* 0x0000000412047209 */ /* 0x000fe20007810000 */
[----:B------:R1:W-:Y:S03]  /*20010*/  MUFU.EX2 R241, R3 ;  /* 0x0000000300f17308 */ /* 0x0003e60000000800 */
[----:B------:R-:W-:Y:S02]  /*20020*/  FMNMX.FTZ R4, R57, R4, !PT ;  /* 0x0000000439047209 */ /* 0x000fe40007810000 */
[----:B--2---:R-:W-:Y:S01]  /*20030*/  FMNMX.FTZ R70, R0, R7, !PT ;  /* 0x0000000700467209 */ /* 0x004fe20007810000 */
[--C-:B------:R-:W-:Y:S01]  /*20040*/  FFMA.FTZ R0, R30, c[0x0][0x2d0], -R75.reuse ;  /* 0x0000b4001e007a23 */ /* 0x100fe2000001084b */
[----:B------:R-:W-:Y:S01]  /*20050*/  FMNMX.FTZ R4, R60, R4, !PT ;  /* 0x000000043c047209 */ /* 0x000fe20007810000 */
[----:B---3--:R-:W-:Y:S01]  /*20060*/  FFMA.FTZ R5, R32, c[0x0][0x2d0], -R74 ;  /* 0x0000b40020057a23 */ /* 0x008fe2000001084a */
[----:B------:R-:W-:Y:S01]  /*20070*/  FSETP.NEU.FTZ.AND P0, PT, R70, -INF , PT ;  /* 0xff8000004600780b */ /* 0x000fe20003f1d000 */
[--C-:B------:R-:W-:Y:S01]  /*20080*/  FFMA.FTZ R32, R56, c[0x0][0x2d0], -R75.reuse ;  /* 0x0000b40038207a23 */ /* 0x100fe2000001084b */
[----:B------:R2:W-:Y:S01]  /*20090*/  MUFU.EX2 R251, R0 ;  /* 0x0000000000fb7308 */ /* 0x0005e20000000800 */
[----:B------:R-:W-:Y:S09]  /*200a0*/  FMNMX.FTZ R4, R62, R4, !PT ;  /* 0x000000043e047209 */ /* 0x000ff20007810000 */
[----:B------:R3:W4:Y:S01]  /*200b0*/  MUFU.EX2 R80, R5 ;  /* 0x0000000500507308 */ /* 0x0007220000000800 */
[--C-:B-1----:R-:W-:Y:S09]  /*200c0*/  FFMA.FTZ R3, R36, c[0x0][0x2d0], -R75.reuse ;  /* 0x0000b40024037a23 */ /* 0x102ff2000001084b */
[----:B------:R1:W-:Y:S01]  /*200d0*/  MUFU.EX2 R243, R3 ;  /* 0x0000000300f37308 */ /* 0x0003e20000000800 */
[----:B--2---:R-:W-:Y:S05]  /*200e0*/  FMUL.FTZ R0, R70, c[0x0][0x2d0] ;  /* 0x0000b40046007a20 */ /* 0x004fea0000410000 */
[----:B------:R-:W-:Y:S04]  /*200f0*/  FSEL R152, R0, RZ, P0 ;  /* 0x000000ff00987208 */ /* 0x000fe80000000000 */
[----:B------:R-:W-:Y:S01]  /*20100*/  MUFU.EX2 R227, R32 ;  /* 0x0000002000e37308 */ /* 0x000fe20000000800 */
[--C-:B---3--:R-:W-:Y:S01]  /*20110*/  FFMA.FTZ R5, R25, c[0x0][0x2d0], -R75.reuse ;  /* 0x0000b40019057a23 */ /* 0x108fe2000001084b */
[----:B----4-:R-:W-:Y:S01]  /*20120*/  F2FP.BF16.PACK_AB R78, R80, R50 ;  /* 0x00000032504e723e */ /* 0x010fe200000010ff */
[--C-:B------:R-:W-:Y:S02]  /*20130*/  FFMA.FTZ R2, R34, c[0x0][0x2d0], -R152.reuse ;  /* 0x0000b40022027a23 */ /* 0x100fe40000010898 */
[--C-:B------:R-:W-:Y:S05]  /*20140*/  FFMA.FTZ R16, R46, c[0x0][0x2d0], -R152.reuse ;  /* 0x0000b4002e107a23 */ /* 0x100fea0000010898 */
[----:B------:R2:W-:Y:S01]  /*20150*/  MUFU.EX2 R48, R5 ;  /* 0x0000000500307308 */ /* 0x0005e20000000800 */
[--C-:B------:R-:W-:Y:S02]  /*20160*/  FFMA.FTZ R8, R42, c[0x0][0x2d0], -R152.reuse ;  /* 0x0000b4002a087a23 */ /* 0x100fe40000010898 */
[----:B------:R-:W-:Y:S02]  /*20170*/  FFMA.FTZ R12, R45, c[0x0][0x2d0], -R152 ;  /* 0x0000b4002d0c7a23 */ /* 0x000fe40000010898 */
[--C-:B-1----:R-:W-:Y:S02]  /*20180*/  FFMA.FTZ R3, R40, c[0x0][0x2d0], -R74.reuse ;  /* 0x0000b40028037a23 */ /* 0x102fe4000001084a */
[--C-:B------:R-:W-:Y:S03]  /*20190*/  FFMA.FTZ R40, R61, c[0x0][0x2d0], -R74.reuse ;  /* 0x0000b4003d287a23 */ /* 0x100fe6000001084a */
[----:B------:R1:W-:Y:S10]  /*201a0*/  MUFU.EX2 R242, R2 ;  /* 0x0000000200f27308 */ /* 0x0003f40000000800 */
[----:B------:R-:W-:Y:S01]  /*201b0*/  MUFU.EX2 R245, R3 ;  /* 0x0000000300f57308 */ /* 0x000fe20000000800 */
[--C-:B--2---:R-:W-:Y:S09]  /*201c0*/  FFMA.FTZ R5, R27, c[0x0][0x2d0], -R75.reuse ;  /* 0x0000b4001b057a23 */ /* 0x104ff2000001084b */
[----:B------:R2:W3:Y:S01]  /*201d0*/  MUFU.EX2 R252, R5 ;  /* 0x0000000500fc7308 */ /* 0x0004e20000000800 */
[----:B-1----:R-:W-:Y:S09]  /*201e0*/  FFMA.FTZ R2, R38, c[0x0][0x2d0], -R74 ;  /* 0x0000b40026027a23 */ /* 0x002ff2000001084a */
[----:B------:R-:W-:Y:S10]  /*201f0*/  MUFU.EX2 R240, R2 ;  /* 0x0000000200f07308 */ /* 0x000ff40000000800 */
        /* <DEDUP_REMOVED lines=77> */
[C---:B------:R-:W-:Y:S02]  /*206d0*/  FMUL.FTZ R13, R2.reuse, R97 ;  /* 0x00000061020d7220 */ /* 0x040fe40000410000 */
[--C-:B----4-:R-:W-:Y:S02]  /*206e0*/  FFMA.FTZ R4, R43, c[0x0][0x2d0], -R75.reuse ;  /* 0x0000b4002b047a23 */ /* 0x110fe4000001084b */
        /* <DEDUP_REMOVED lines=12> */
[C---:B------:R-:W-:Y:S01]  /*207b0*/  FMUL.FTZ R41, R2.reuse, R125 ;  /* 0x0000007d02297220 */ /* 0x040fe20000410000 */
[----:B------:R1:W-:Y:S01]  /*207c0*/  MUFU.EX2 R223, R48 ;  /* 0x0000003000df7308 */ /* 0x0003e20000000800 */
[----:B------:R-:W-:Y:S02]  /*207d0*/  FMUL.FTZ R45, R2, R129 ;  /* 0x00000081022d7220 */ /* 0x000fe40000410000 */
[----:B--2---:R-:W-:Y:S02]  /*207e0*/  FFMA.FTZ R0, R20, c[0x0][0x2d0], -R153 ;  /* 0x0000b40014007a23 */ /* 0x004fe40000010899 */
[----:B------:R-:W2:Y:S01]  /*207f0*/  LDSM.16.MT88.4 R20, [R201] ;  /* 0x00000000c914783b */ /* 0x000ea20000004200 */
[C---:B------:R-:W-:Y:S02]  /*20800*/  FMUL.FTZ R49, R69.reuse, R133 ;  /* 0x0000008545317220 */ /* 0x040fe40000410000 */
[C---:B------:R-:W-:Y:S02]  /*20810*/  FMUL.FTZ R50, R68.reuse, R134 ;  /* 0x0000008644327220 */ /* 0x040fe40000410000 */
[----:B------:R4:W5:Y:S01]  /*20820*/  MUFU.EX2 R235, R0 ;  /* 0x0000000000eb7308 */ /* 0x0009620000000800 */
[----:B------:R-:W-:Y:S02]  /*20830*/  FMUL.FTZ R51, R68, R135 ;  /* 0x0000008744337220 */ /* 0x000fe40000410000 */
[C---:B---3--:R-:W-:Y:S02]  /*20840*/  FMUL.FTZ R4, R69.reuse, R88 ;  /* 0x0000005845047220 */ /* 0x048fe40000410000 */
[----:B------:R-:W-:Y:S01]  /*20850*/  LDSM.16.MT88.4 R88, [R205+0x800] ;  /* 0x00080000cd58783b */ /* 0x000fe20000004200 */
[--C-:B------:R-:W-:Y:S02]  /*20860*/  FFMA.FTZ R92, R158, c[0x0][0x2d0], -R152.reuse ;  /* 0x0000b4009e5c7a23 */ /* 0x100fe40000010898 */
[C---:B------:R-:W-:Y:S02]  /*20870*/  FMUL.FTZ R56, R2.reuse, R140 ;  /* 0x0000008c02387220 */ /* 0x040fe40000410000 */
[----:B------:R-:W-:Y:S01]  /*20880*/  MUFU.EX2 R220, R92 ;  /* 0x0000005c00dc7308 */ /* 0x000fe20000000800 */
[----:B------:R-:W-:Y:S02]  /*20890*/  FMUL.FTZ R61, R2, R145 ;  /* 0x00000091023d7220 */ /* 0x000fe40000410000 */
[----:B-1----:R-:W-:Y:S02]  /*208a0*/  FMUL.FTZ R48, R69, R132 ;  /* 0x0000008445307220 */ /* 0x002fe40000410000 */
[----:B------:R-:W-:Y:S05]  /*208b0*/  LDSM.16.MT88.4 R132, [R202+0x2000] ;  /* 0x00200000ca84783b */ /* 0x000fea0000004200 */
        /* <DEDUP_REMOVED lines=16> */
[C---:B------:R-:W-:Y:S01]  /*209c0*/  FMUL.FTZ R15, R0.reuse, R99 ;  /* 0x00000063000f7220 */ /* 0x040fe20000410000 */
[----:B------:R-:W3:Y:S01]  /*209d0*/  LDL.LU R108, [R1+0xc] ;  /* 0x00000c00016c7983 */ /* 0x000ee20000300800 */
[----:B------:R-:W-:Y:S03]  /*209e0*/  FFMA.FTZ R20, R47, c[0x0][0x2d0], -R152 ;  /* 0x0000b4002f147a23 */ /* 0x000fe60000010898 */
[----:B------:R-:W4:Y:S01]  /*209f0*/  LDL.LU R114, [R1+0x14] ;  /* 0x0000140001727983 */ /* 0x000f220000300800 */
[----:B------:R1:W-:Y:S01]  /*20a00*/  MUFU.EX2 R230, R20 ;  /* 0x0000001400e67308 */ /* 0x0003e20000000800 */
[-C--:B------:R-:W-:Y:S03]  /*20a10*/  HMMA.16816.F32.BF16 R12, R64, R22.reuse, R12 ;  /* 0x00000016400c723c */ /* 0x080fe6000004180c */
[C---:B------:R-:W-:Y:S01]  /*20a20*/  FMUL.FTZ R27, R0.reuse, R111 ;  /* 0x0000006f001b7220 */ /* 0x040fe20000410000 */
[----:B------:R-:W-:Y:S01]  /*20a30*/  MOV R111, R44 ;  /* 0x0000002c006f7202 */ /* 0x000fe20000000f00 */
[C---:B------:R-:W-:Y:S02]  /*20a40*/  FMUL.FTZ R31, R0.reuse, R115 ;  /* 0x00000073001f7220 */ /* 0x040fe40000410000 */
[----:B------:R-:W-:Y:S01]  /*20a50*/  FMUL.FTZ R42, R0, R126 ;  /* 0x0000007e002a7220 */ /* 0x000fe20000410000 */
[C---:B------:R-:W-:Y:S04]  /*20a60*/  HMMA.16816.F32.BF16 R16, R76.reuse, R22, R16 ;  /* 0x000000164c10723c */ /* 0x040fe80000041810 */
[----:B------:R-:W-:Y:S02]  /*20a70*/  FMUL.FTZ R21, R69, R105 ;  /* 0x0000006945157220 */ /* 0x000fe40000410000 */
[----:B------:R-:W-:Y:S02]  /*20a80*/  FFMA.FTZ R44, R155, c[0x0][0x2d0], -R74 ;  /* 0x0000b4009b2c7a23 */ /* 0x000fe4000001084a */
[C---:B------:R-:W-:Y:S02]  /*20a90*/  FMUL.FTZ R22, R68.reuse, R106 ;  /* 0x0000006a44167220 */ /* 0x040fe40000410000 */
[----:B------:R5:W-:Y:S02]  /*20aa0*/  MUFU.EX2 R224, R44 ;  /* 0x0000002c00e07308 */ /* 0x000be40000000800 */
[----:B------:R-:W-:Y:S02]  /*20ab0*/  FMUL.FTZ R23, R68, R107 ;  /* 0x0000006b44177220 */ /* 0x000fe40000410000 */
[C---:B------:R-:W-:Y:S02]  /*20ac0*/  FMUL.FTZ R43, R0.reuse, R127 ;  /* 0x0000007f002b7220 */ /* 0x040fe40000410000 */
[C---:B-1----:R-:W-:Y:S02]  /*20ad0*/  FMUL.FTZ R20, R69.reuse, R104 ;  /* 0x0000006845147220 */ /* 0x042fe40000410000 */
[C---:B------:R-:W-:Y:S02]  /*20ae0*/  FMUL.FTZ R46, R0.reuse, R130 ;  /* 0x00000082002e7220 */ /* 0x040fe40000410000 */
[C---:B------:R-:W-:Y:S02]  /*20af0*/  FMUL.FTZ R47, R0.reuse, R131 ;  /* 0x00000083002f7220 */ /* 0x040fe40000410000 */
[C---:B------:R-:W-:Y:S01]  /*20b00*/  FMUL.FTZ R59, R0.reuse, R143 ;  /* 0x0000008f003b7220 */ /* 0x040fe20000410000 */
[-C--:B------:R-:W-:Y:S03]  /*20b10*/  HMMA.16816.F32.BF16 R20, R76, R36.reuse, R20 ;  /* 0x000000244c14723c */ /* 0x080fe60000041814 */
[C---:B------:R-:W-:Y:S02]  /*20b20*/  FMUL.FTZ R62, R0.reuse, R146 ;  /* 0x00000092003e7220 */ /* 0x040fe40000410000 */
[----:B------:R-:W-:Y:S03]  /*20b30*/  FMUL.FTZ R63, R0, R147 ;  /* 0x00000093003f7220 */ /* 0x000fe60000410000 */
[C---:B------:R-:W-:Y:S04]  /*20b40*/  HMMA.16816.F32.BF16 R24, R64.reuse, R36, R24 ;  /* 0x000000244018723c */ /* 0x040fe80000041818 */
[----:B-----5:R-:W-:Y:S03]  /*20b50*/  FMUL.FTZ R44, R2, R128 ;  /* 0x00000080022c7220 */ /* 0x020fe60000410000 */
[----:B------:R-:W-:Y:S01]  /*20b60*/  FFMA.FTZ R36, R58, c[0x0][0x2d0], -R75 ;  /* 0x0000b4003a247a23 */ /* 0x000fe2000001084b */
[-C--:B------:R-:W-:Y:S03]  /*20b70*/  HMMA.16816.F32.BF16 R28, R64, R38.reuse, R28 ;  /* 0x00000026401c723c */ /* 0x080fe6000004181c */
[----:B------:R1:W-:Y:S01]  /*20b80*/  MUFU.EX2 R226, R36 ;  /* 0x0000002400e27308 */ /* 0x0003e20000000800 */
[C---:B------:R-:W-:Y:S01]  /*20b90*/  FMUL.FTZ R37, R69.reuse, R121 ;  /* 0x0000007945257220 */ /* 0x040fe20000410000 */
[----:B------:R-:W-:Y:S01]  /*20ba0*/  MOV R121, R80 ;  /* 0x0000005000797202 */ /* 0x000fe20000000f00 */
[--C-:B------:R-:W-:Y:S02]  /*20bb0*/  FFMA.FTZ R58, R60, c[0x0][0x2d0], -R153.reuse ;  /* 0x0000b4003c3a7a23 */ /* 0x100fe40000010899 */
[C---:B------:R-:W-:Y:S04]  /*20bc0*/  HMMA.16816.F32.BF16 R32, R76.reuse, R38, R32 ;  /* 0x000000264c20723c */ /* 0x040fe80000041820 */
[----:B------:R-:W-:Y:S01]  /*20bd0*/  FMUL.FTZ R60, R2, R144 ;  /* 0x00000090023c7220 */ /* 0x000fe20000410000 */
[----:B------:R5:W-:Y:S02]  /*20be0*/  MUFU.EX2 R130, R58 ;  /* 0x0000003a00827308 */ /* 0x000be40000000800 */
[C---:B------:R-:W-:Y:S02]  /*20bf0*/  FMUL.FTZ R38, R68.reuse, R122 ;  /* 0x0000007a44267220 */ /* 0x040fe40000410000 */
[----:B------:R-:W-:Y:S01]  /*20c00*/  FMUL.FTZ R39, R68, R123 ;  /* 0x0000007b44277220 */ /* 0x000fe20000410000 */
[----:B------:R-:W2:Y:S02]  /*20c10*/  LDL.LU R122, [R1+0x18] ;  /* 0x00001800017a7983 */ /* 0x000ea40000300800 */
[----:B-1----:R-:W-:Y:S01]  /*20c20*/  FMUL.FTZ R36, R69, R120 ;  /* 0x0000007845247220 */ /* 0x002fe20000410000 */
[----:B------:R-:W-:Y:S02]  /*20c30*/  MOV R120, R81 ;  /* 0x0000005100787202 */ /* 0x000fe40000000f00 */
[----:B------:R-:W1:Y:S04]  /*20c40*/  LDSM.16.MT88.4 R80, [R204] ;  /* 0x00000000cc50783b */ /* 0x000e680000004200 */
[-C--:B------:R-:W-:Y:S03]  /*20c50*/  HMMA.16816.F32.BF16 R36, R76, R52.reuse, R36 ;  /* 0x000000344c24723c */ /* 0x080fe60000041824 */
[----:B-----5:R-:W-:Y:S05]  /*20c60*/  FMUL.FTZ R58, R0, R142 ;  /* 0x0000008e003a7220 */ /* 0x020fea0000410000 */
        /* <DEDUP_REMOVED lines=9> */
[C---:B-----5:R-:W-:Y:S07]  /*20d00*/  FMUL.FTZ R52, R69.reuse, R136 ;  /* 0x0000008845347220 */ /* 0x060fee0000410000 */
[-C--:B-1----:R-:W-:Y:S08]  /*20d10*/  HMMA.16816.F32.BF16 R52, R76, R80.reuse, R52 ;  /* 0x000000504c34723c */ /* 0x082ff00000041834 */
        /* <DEDUP_REMOVED lines=49> */
[----:B-1----:R-:W-:Y:S01]  /*21030*/  FFMA.FTZ R88, R181, c[0x0][0x2d0], -R74 ;  /* 0x0000b400b5587a23 */ /* 0x002fe2000001084a */
[----:B------:R-:W-:Y:S04]  /*21040*/  MOV R181, R120 ;  /* 0x0000007800b57202 */ /* 0x000fe80000000f00 */
[----:B------:R-:W-:Y:S04]  /*21050*/  ISETP.GT.AND P0, PT, R216, R181, PT ;  /* 0x000000b5d800720c */ /* 0x000fe80003f04270 */
        /* <DEDUP_REMOVED lines=234> */
[----:B------:R-:W-:Y:S01]  /*21f00*/  MOV R216, R0 ;  /* 0x0000000000d87202 */ /* 0x000fe20000000f00 */
[----:B------:R-:W-:-:S05]  /*21f10*/  @P0 BRA `(.L_x_978) ;  /* 0xffffa8f000000947 */ /* 0x000fca000383ffff */
.L_x_961:
[----:B------:R-:W-:Y:S02]  /*21f20*/  MOV R11, 0x1f ;  /* 0x0000001f000b7802 */ /* 0x000fe40000000f00 */
[----:B------:R-:W-:Y:S01]  /*21f30*/  MOV R10, 0xffffffff ;  /* 0xffffffff000a7802 */ /* 0x000fe20000000f00 */
[----:B------:R-:W-:Y:S05]  /*21f40*/  BRA.DIV ~URZ, `(.L_x_979) ;  /* 0x000052527f007947 */ /* 0x000fea000b800000 */
[----:B------:R-:W3:Y:S04]  /*21f50*/  LDL R0, [R1+0x10] ;  /* 0x0000100001007983 */ /* 0x000ee80000100800 */
[----:B--23--:R2:W3:Y:S02]  /*21f60*/  SHFL.BFLY PT, R2, R0, 0x2, 0x1f ;  /* 0x0c401f0000027f89 */ /* 0x00c4e400000e0000 */
.L_x_1065:
[----:B--2---:R-:W2:Y:S02]  /*21f70*/  LDL.LU R0, [R1+0x10] ;  /* 0x0000100001007983 */ /* 0x004ea40000300800 */
[----:B--23--:R-:W-:Y:S01]  /*21f80*/  FADD.FTZ R2, R2, R0 ;  /* 0x0000000002027221 */ /* 0x00cfe20000010000 */
[----:B------:R-:W-:Y:S05]  /*21f90*/  BRA.DIV ~URZ, `(.L_x_980) ;  /* 0x000052627f007947 */ /* 0x000fea000b800000 */
[----:B------:R-:W2:Y:S04]  /*21fa0*/  LDL.LU R8, [R1+0xc] ;  /* 0x00000c0001087983 */ /* 0x000ea80000300800 */
[----:B-1----:R-:W3:Y:S04]  /*21fb0*/  LDL.LU R4, [R1+0x14] ;  /* 0x0000140001047983 */ /* 0x002ee80000300800 */
[----:B------:R-:W4:Y:S04]  /*21fc0*/  LDL.LU R10, [R1+0x18] ;  /* 0x00001800010a7983 */ /* 0x000f280000300800 */
[----:B--2---:R-:W1:Y:S04]  /*21fd0*/  SHFL.BFLY PT, R0, R8, 0x2, 0x1f ;  /* 0x0c401f0008007f89 */ /* 0x004e6800000e0000 */
[----:B---3--:R-:W2:Y:S04]  /*21fe0*/  SHFL.BFLY PT, R6, R4, 0x2, 0x1f ;  /* 0x0c401f0004067f89 */ /* 0x008ea800000e0000 */
[----:B----4-:R-:W3:Y:S01]  /*21ff0*/  SHFL.BFLY PT, R7, R10, 0x2, 0x1f ;  /* 0x0c401f000a077f89 */ /* 0x010ee200000e0000 */
[----:B-1----:R-:W-:-:S02]  /*22000*/  FADD.FTZ R0, R0, R8 ;  /* 0x0000000800007221 */ /* 0x002fc40000010000 */
[----:B--2---:R-:W-:-:S03]  /*22010*/  FADD.FTZ R6, R6, R4 ;  /* 0x0000000406067221 */ /* 0x004fc60000010000 */
[----:B------:R-:W1:Y:S01]  /*22020*/  SHFL.BFLY PT, R5, R0, 0x1, 0x1f ;  /* 0x0c201f0000057f89 */ /* 0x000e6200000e0000 */
[----:B---3--:R-:W-:-:S03]  /*22030*/  FADD.FTZ R7, R7, R10 ;  /* 0x0000000a07077221 */ /* 0x008fc60000010000 */
[----:B------:R-:W2:Y:S04]  /*22040*/  SHFL.BFLY PT, R4, R2, 0x1, 0x1f ;  /* 0x0c201f0002047f89 */ /* 0x000ea800000e0000 */
[----:B------:R-:W3:Y:S04]  /*22050*/  SHFL.BFLY PT, R8, R6, 0x1, 0x1f ;  /* 0x0c201f0006087f89 */ /* 0x000ee800000e0000 */
[----:B------:R4:W4:Y:S01]  /*22060*/  SHFL.BFLY PT, R9, R7, 0x1, 0x1f ;  /* 0x0c201f0007097f89 */ /* 0x00092200000e0000 */
[----:B-1----:R-:W-:Y:S02]  /*22070*/  FADD.FTZ R5, R0, R5 ;  /* 0x0000000500057221 */ /* 0x002fe40000010000 */
[----:B--2---:R-:W-:-:S02]  /*22080*/  FADD.FTZ R2, R2, R4 ;  /* 0x0000000402027221 */ /* 0x004fc40000010000 */
[----:B---3--:R-:W-:-:S03]  /*22090*/  FADD.FTZ R6, R6, R8 ;  /* 0x0000000806067221 */ /* 0x008fc60000010000 */
.L_x_1066:
        /* <DEDUP_REMOVED lines=36> */
[C---:B------:R-:W-:Y:S02]  /*222e0*/  FMUL.FTZ R101, R4.reuse, R107 ;  /* 0x0000006b04657220 */ /* 0x040fe40000410000 */
[C---:B------:R-:W-:Y:S02]  /*222f0*/  FMUL.FTZ R104, R4.reuse, R118 ;  /* 0x0000007604687220 */ /* 0x040fe40000410000 */
[----:B------:R-:W-:-:S02]  /*22300*/  FMUL.FTZ R105, R4, R119 ;  /* 0x0000007704697220 */ /* 0x000fc40000410000 */
[C---:B---3--:R-:W-:Y:S02]  /*22310*/  FMUL.FTZ R50, R2.reuse, R92 ;  /* 0x0000005c02327220 */ /* 0x048fe40000410000 */
[C---:B------:R-:W-:Y:S02]  /*22320*/  FMUL.FTZ R51, R2.reuse, R93 ;  /* 0x0000005d02337220 */ /* 0x040fe40000410000 */
[C---:B------:R-:W-:Y:S02]  /*22330*/  FMUL.FTZ R38, R2.reuse, R96 ;  /* 0x0000006002267220 */ /* 0x040fe40000410000 */
[----:B------:R-:W-:Y:S01]  /*22340*/  FMUL.FTZ R39, R2, R97 ;  /* 0x0000006102277220 */ /* 0x000fe20000410000 */
        /* <DEDUP_REMOVED lines=17> */
[----:B------:R-:W1:Y:S01]  /*22460*/  @P0 MUFU.LG2 R2, R7 ;  /* 0x0000000700020308 */ /* 0x000e620000000c00 */
        /* <DEDUP_REMOVED lines=10> */
[----:B------:R-:W-:Y:S01]  /*22510*/  FMUL.FTZ R67, R4, R151 ;  /* 0x0000009704437220 */ /* 0x000fe20000410000 */
[----:B------:R-:W-:Y:S01]  /*22520*/  @P1 MOV R4, 0x3f317218 ;  /* 0x3f31721800041802 */ /* 0x000fe20000000f00 */
[----:B------:R-:W-:Y:S02]  /*22530*/  @P2 FMUL.FTZ R9, R9, 0.69314718246459960938 ;  /* 0x3f31721809092820 */ /* 0x000fe40000410000 */
[----:B------:R-:W-:-:S02]  /*22540*/  @P2 FMUL.FTZ R5, R5, c[0x0][0x2d0] ;  /* 0x0000b40005052a20 */ /* 0x000fc40000410000 */
[----:B------:R-:W-:Y:S02]  /*22550*/  @P1 FMUL.FTZ R4, R4, c[0x0][0x2d0] ;  /* 0x0000b40004041a20 */ /* 0x000fe40000410000 */
[----:B------:R-:W-:Y:S01]  /*22560*/  @P2 FFMA.FTZ R23, R5, R71, R9 ;  /* 0x0000004705172223 */ /* 0x000fe20000010009 */
[----:B------:R-:W-:Y:S01]  /*22570*/  MOV R5, 0x1 ;  /* 0x0000000100057802 */ /* 0x000fe20000000f00 */
[----:B------:R-:W-:Y:S01]  /*22580*/  @P1 FFMA.FTZ R27, R4, R70, R8 ;  /* 0x00000046041b1223 */ /* 0x000fe20000010008 */
[----:B------:R-:W-:Y:S01]  /*22590*/  @P0 MOV R4, 0x3f317218 ;  /* 0x3f31721800040802 */ /* 0x000fe20000000f00 */
[----:B-1----:R-:W-:Y:S02]  /*225a0*/  @P0 FMUL.FTZ R2, R2, 0.69314718246459960938 ;  /* 0x3f31721802020820 */ /* 0x002fe40000410000 */
[----:B------:R-:W-:Y:S02]  /*225b0*/  @P3 FMUL.FTZ R10, R10, 0.69314718246459960938 ;  /* 0x3f3172180a0a3820 */ /* 0x000fe40000410000 */
[----:B------:R-:W-:-:S02]  /*225c0*/  @P0 FMUL.FTZ R4, R4, c[0x0][0x2d0] ;  /* 0x0000b40004040a20 */ /* 0x000fc40000410000 */
[----:B------:R-:W-:Y:S02]  /*225d0*/  @P3 FMUL.FTZ R6, R6, c[0x0][0x2d0] ;  /* 0x0000b40006063a20 */ /* 0x000fe40000410000 */
[--C-:B------:R-:W-:Y:S01]  /*225e0*/  @P0 FFMA.FTZ R19, R4, R3, R2.reuse ;  /* 0x0000000304130223 */ /* 0x100fe20000010002 */
        /* <DEDUP_REMOVED lines=18> */
.L_x_850:
        /* <DEDUP_REMOVED lines=19> */
.L_x_982:
[----:B--2---:R-:W-:Y:S05]  /*22840*/  BSYNC B0 ;  /* 0x0000000000007941 */ /* 0x004fea0003800000 */
.L_x_981:
        /* <DEDUP_REMOVED lines=11> */
[----:B------:R-:W-:Y:S01]  /*22900*/  SHF.R.S32.HI R70, RZ, 0x1f, R0 ;  /* 0x0000001fff467819 */ /* 0x000fe20000011400 */
[----:B------:R-:W-:Y:S05]  /*22910*/  @!P0 BRA `(.L_x_984) ;  /* 0x0000219000008947 */ /* 0x000fea0003800000 */
[----:B------:R-:W2:Y:S04]  /*22920*/  LDL.LU R12, [R1+0x5c] ;  /* 0x00005c00010c7983 */ /* 0x000ea80000300800 */
[----:B------:R-:W3:Y:S01]  /*22930*/  LDL R18, [R1+0x64] ;  /* 0x0000640001127983 */ /* 0x000ee20000100800 */
[CC--:B------:R-:W-:Y:S01]  /*22940*/  LEA.HI R5, R4.reuse, R71.reuse, RZ, 0x2 ;  /* 0x0000004704057211 */ /* 0x0c0fe200078f10ff */
[----:B------:R-:W-:Y:S01]  /*22950*/  WARPSYNC 0xffffffff ;  /* 0xffffffff00007948 */ /* 0x000fe20003800000 */
[----:B------:R-:W-:Y:S01]  /*22960*/  LEA.HI R25, R4, R71, RZ, 0x5 ;  /* 0x0000004704197211 */ /* 0x000fe200078f28ff */
[----:B------:R-:W-:Y:S01]  /*22970*/  IMAD.MOV.U32 R11, RZ, RZ, -0x10 ;  /* 0xfffffff0ff0b7424 */ /* 0x000fe200078e00ff */
[--C-:B------:R-:W-:Y:S01]  /*22980*/  SHF.R.S32.HI R3, RZ, 0x2, R5.reuse ;  /* 0x00000002ff037819 */ /* 0x100fe20000011405 */
[----:B------:R-:W-:Y:S01]  /*22990*/  IMAD.MOV.U32 R8, RZ, RZ, 0x40 ;  /* 0x00000040ff087424 */ /* 0x000fe200078e00ff */
[----:B------:R-:W-:Y:S01]  /*229a0*/  SHF.R.S32.HI R2, RZ, 0x1f, R5 ;  /* 0x0000001fff027819 */ /* 0x000fe20000011405 */
[----:B------:R-:W-:Y:S01]  /*229b0*/  IMAD.MOV.U32 R14, RZ, RZ, c[0x0][0x388] ;  /* 0x0000e200ff0e7624 */ /* 0x000fe200078e00ff */
[----:B------:R-:W-:-:S02]  /*229c0*/  LOP3.LUT R5, R5, 0xfffffffc, RZ, 0xc0, !PT ;  /* 0xfffffffc05057812 */ /* 0x000fc400078ec0ff */
[----:B------:R-:W-:Y:S02]  /*229d0*/  LEA.HI R2, R2, R3, RZ, 0x3 ;  /* 0x0000000302027211 */ /* 0x000fe400078f18ff */
[----:B------:R-:W-:Y:S01]  /*229e0*/  SHF.R.S32.HI R24, RZ, 0x5, R25 ;  /* 0x00000005ff187819 */ /* 0x000fe20000011419 */
[----:B------:R-:W-:Y:S01]  /*229f0*/  IMAD.IADD R5, R71, 0x1, -R5 ;  /* 0x0000000147057824 */ /* 0x000fe200078e0a05 */
[----:B------:R-:W-:Y:S02]  /*22a00*/  LOP3.LUT R2, R2, 0xfffffff8, RZ, 0xc0, !PT ;  /* 0xfffffff802027812 */ /* 0x000fe400078ec0ff */
[----:B------:R-:W-:Y:S01]  /*22a10*/  F2FP.BF16.PACK_AB R10, R63, R62 ;  /* 0x0000003e3f0a723e */ /* 0x000fe200000010ff */
[----:B------:R-:W-:Y:S01]  /*22a20*/  IMAD.SHL.U32 R4, R24, 0x400, RZ ;  /* 0x0000040018047824 */ /* 0x000fe200078e00ff */
[----:B------:R-:W-:Y:S01]  /*22a30*/  F2FP.BF16.PACK_AB R9, R79, R78 ;  /* 0x0000004e4f09723e */ /* 0x000fe200000010ff */
[----:B------:R-:W-:Y:S02]  /*22a40*/  IMAD.IADD R2, R3, 0x1, -R2 ;  /* 0x0000000103027824 */ /* 0x000fe400078e0a02 */
[----:B------:R-:W-:Y:S01]  /*22a50*/  IMAD R4, R5, 0x2, R4 ;  /* 0x0000000205047824 */ /* 0x000fe200078e0204 */
[----:B------:R-:W-:Y:S01]  /*22a60*/  F2FP.BF16.PACK_AB R5, R77, R76 ;  /* 0x0000004c4d05723e */ /* 0x000fe200000010ff */
[C---:B------:R-:W-:Y:S01]  /*22a70*/  IMAD.SHL.U32 R3, R2.reuse, 0x40, RZ ;  /* 0x0000004002037824 */ /* 0x040fe200078e00ff */
[C---:B------:R-:W-:Y:S01]  /*22a80*/  LOP3.LUT R7, R2.reuse, 0x1, RZ, 0xc0, !PT ;  /* 0x0000000102077812 */ /* 0x040fe200078ec0ff */
[----:B------:R-:W-:Y:S01]  /*22a90*/  BAR.SYNC.DEFER_BLOCKING 0x1, 0x80 ;  /* 0x0042000000007b1d */ /* 0x000fe20000010000 */
[----:B------:R-:W-:-:S02]  /*22aa0*/  LOP3.LUT P2, RZ, R2, 0x2, RZ, 0xc0, !PT ;  /* 0x0000000202ff7812 */ /* 0x000fc4000784c0ff */
[----:B------:R-:W-:Y:S02]  /*22ab0*/  LOP3.LUT R3, R3, 0x1c0, RZ, 0xc0, !PT ;  /* 0x000001c003037812 */ /* 0x000fe400078ec0ff */
[----:B------:R-:W-:Y:S02]  /*22ac0*/  ISETP.NE.U32.AND P1, PT, R7, 0x1, PT ;  /* 0x000000010700780c */ /* 0x000fe40003f25070 */
[----:B------:R-:W-:Y:S02]  /*22ad0*/  SHF.R.U32.HI R6, RZ, 0x3, R3 ;  /* 0x00000003ff067819 */ /* 0x000fe40000011603 */
[----:B------:R-:W-:Y:S02]  /*22ae0*/  LOP3.LUT P0, RZ, R2, 0x4, RZ, 0xc0, !PT ;  /* 0x0000000402ff7812 */ /* 0x000fe4000780c0ff */
[----:B------:R-:W-:Y:S02]  /*22af0*/  LOP3.LUT R3, R6, R3, RZ, 0xfc, !PT ;  /* 0x0000000306037212 */ /* 0x000fe400078efcff */
[----:B------:R-:W-:-:S02]  /*22b00*/  SEL R11, R11, 0x10, !P1 ;  /* 0x000000100b0b7807 */ /* 0x000fc40004800000 */
[----:B------:R-:W-:Y:S01]  /*22b10*/  F2FP.BF16.PACK_AB R7, R75, R74 ;  /* 0x0000004a4b07723e */ /* 0x000fe200000010ff */
[----:B------:R-:W-:Y:S01]  /*22b20*/  IMAD.IADD R3, R4, 0x1, R3 ;  /* 0x0000000104037824 */ /* 0x000fe200078e0203 */
[----:B------:R-:W-:-:S04]  /*22b30*/  F2FP.BF16.PACK_AB R6, R91, R90 ;  /* 0x0000005a5b06723e */ /* 0x000fc800000010ff */
[----:B------:R-:W-:Y:S02]  /*22b40*/  LEA R2, R3, 0x80, 0x1 ;  /* 0x0000008003027811 */ /* 0x000fe400078e08ff */
[----:B------:R-:W-:-:S03]  /*22b50*/  F2FP.BF16.PACK_AB R3, R103, R102 ;  /* 0x000000666703723e */ /* 0x000fc600000010ff */
[----:B------:R-:W-:Y:S01]  /*22b60*/  IMAD.IADD R4, R2, 0x1, R11 ;  /* 0x0000000102047824 */ /* 0x000fe200078e020b */
[----:B------:R1:W-:Y:S04]  /*22b70*/  STS [R2], R7 ;  /* 0x0000000702007388 */ /* 0x0003e80000000800 */
[----:B------:R4:W-:Y:S04]  /*22b80*/  STS [R2+0x400], R6 ;  /* 0x0004000602007388 */ /* 0x0009e80000000800 */
[----:B------:R4:W-:Y:S04]  /*22b90*/  STS [R4+0x400], R3 ;  /* 0x0004000304007388 */ /* 0x0009e80000000800 */
[----:B------:R4:W-:Y:S01]  /*22ba0*/  STS [R4], R5 ;  /* 0x0000000504007388 */ /* 0x0009e20000000800 */
[----:B-1----:R-:W-:Y:S01]  /*22bb0*/  F2FP.BF16.PACK_AB R7, R39, R38 ;  /* 0x000000262707723e */ /* 0x002fe200000010ff */
[----:B----4-:R-:W-:Y:S01]  /*22bc0*/  IMAD.MOV.U32 R6, RZ, RZ, 0x20 ;  /* 0x00000020ff067424 */ /* 0x010fe200078e00ff */
[----:B------:R-:W-:-:S04]  /*22bd0*/  F2FP.BF16.PACK_AB R3, R35, R34 ;  /* 0x000000222303723e */ /* 0x000fc800000010ff */
[----:B------:R-:W-:Y:S02]  /*22be0*/  SEL R6, R6, 0xffffffe0, !P2 ;  /* 0xffffffe006067807 */ /* 0x000fe40005000000 */
[----:B------:R-:W-:Y:S01]  /*22bf0*/  F2FP.BF16.PACK_AB R5, R51, R50 ;  /* 0x000000323305723e */ /* 0x000fe200000010ff */
[----:B------:R1:W-:Y:S01]  /*22c00*/  STS [R2+0x2400], R3 ;  /* 0x0024000302007388 */ /* 0x0003e20000000800 */
[----:B------:R-:W-:-:S03]  /*22c10*/  ISETP.NE.U32.AND P2, PT, RZ, c[0x0][0x500], PT ;  /* 0x00014000ff007a0c */ /* 0x000fc60003f45070 */
[----:B------:R4:W-:Y:S01]  /*22c20*/  STS [R2+0x2000], R5 ;  /* 0x0020000502007388 */ /* 0x0009e20000000800 */
[----:B------:R-:W-:-:S03]  /*22c30*/  ISETP.NE.AND.EX P2, PT, RZ, c[0x0][0x504], PT, P2 ;  /* 0x00014100ff007a0c */ /* 0x000fc60003f45320 */
[----:B------:R4:W-:Y:S04]  /*22c40*/  STS [R4+0x2000], R7 ;  /* 0x0020000704007388 */ /* 0x0009e80000000800 */
[----:B------:R4:W-:Y:S01]  /*22c50*/  STS [R4+0x2400], R10 ;  /* 0x0024000a04007388 */ /* 0x0009e20000000800 */
[----:B-1----:R-:W-:Y:S02]  /*22c60*/  SEL R3, R8, 0xffffffc0, !P0 ;  /* 0xffffffc008037807 */ /* 0x002fe40004000000 */
[----:B------:R-:W-:Y:S01]  /*22c70*/  F2FP.BF16.PACK_AB R8, R101, R100 ;  /* 0x000000646508723e */ /* 0x000fe200000010ff */
[C---:B----4-:R-:W-:Y:S01]  /*22c80*/  IMAD.IADD R5, R2.reuse, 0x1, R6 ;  /* 0x0000000102057824 */ /* 0x050fe200078e0206 */
[----:B------:R-:W-:Y:S01]  /*22c90*/  ISETP.NE.U32.AND P0, PT, RZ, c[0x0][0x508], PT ;  /* 0x00014200ff007a0c */ /* 0x000fe20003f05070 */
[----:B------:R-:W-:-:S02]  /*22ca0*/  IMAD.IADD R3, R2, 0x1, R3 ;  /* 0x0000000102037824 */ /* 0x000fc400078e0203 */
[----:B------:R-:W-:Y:S01]  /*22cb0*/  IMAD.IADD R2, R4, 0x1, R6 ;  /* 0x0000000104027824 */ /* 0x000fe200078e0206 */
[----:B------:R-:W-:Y:S01]  /*22cc0*/  F2FP.BF16.PACK_AB R7, R85, R84 ;  /* 0x000000545507723e */ /* 0x000fe200000010ff */
[----:B------:R1:W-:Y:S01]  /*22cd0*/  STS [R5], R9 ;  /* 0x0000000905007388 */ /* 0x0003e20000000800 */
[----:B------:R-:W-:Y:S02]  /*22ce0*/  ISETP.NE.AND.EX P1, PT, RZ, c[0x0][0x50c], PT, P0 ;  /* 0x00014300ff007a0c */ /* 0x000fe40003f25300 */
[----:B------:R-:W-:Y:S01]  /*22cf0*/  F2FP.BF16.PACK_AB R4, R105, R104 ;  /* 0x000000686904723e */ /* 0x000fe200000010ff */
[----:B------:R4:W-:Y:S04]  /*22d00*/  STS [R5+0x400], R8 ;  /* 0x0004000805007388 */ /* 0x0009e80000000800 */
[----:B------:R4:W-:Y:S04]  /*22d10*/  STS [R2+0x400], R4 ;  /* 0x0004000402007388 */ /* 0x0009e80000000800 */
[----:B------:R4:W-:Y:S01]  /*22d20*/  STS [R2], R7 ;  /* 0x0000000702007388 */ /* 0x0009e20000000800 */
[----:B-1----:R-:W-:-:S02]  /*22d30*/  F2FP.BF16.PACK_AB R9, R41, R40 ;  /* 0x000000282909723e */ /* 0x002fc400000010ff */
[----:B----4-:R-:W-:-:S03]  /*22d40*/  F2FP.BF16.PACK_AB R8, R61, R60 ;  /* 0x0000003c3d08723e */ /* 0x010fc600000010ff */
[----:B------:R-:W-:Y:S01]  /*22d50*/  STS [R5+0x2000], R9 ;  /* 0x0020000905007388 */ /* 0x000fe20000000800 */
[----:B------:R-:W-:-:S03]  /*22d60*/  F2FP.BF16.PACK_AB R4, R59, R58 ;  /* 0x0000003a3b04723e */ /* 0x000fc600000010ff */
[----:B------:R1:W-:Y:S01]  /*22d70*/  STS [R5+0x2400], R8 ;  /* 0x0024000805007388 */ /* 0x0003e20000000800 */
[----:B------:R-:W-:-:S03]  /*22d80*/  F2FP.BF16.PACK_AB R7, R43, R42 ;  /* 0x0000002a2b07723e */ /* 0x000fc600000010ff */
[----:B------:R4:W-:Y:S04]  /*22d90*/  STS [R2+0x2400], R4 ;  /* 0x0024000402007388 */ /* 0x0009e80000000800 */
[----:B------:R4:W-:Y:S01]  /*22da0*/  STS [R2+0x2000], R7 ;  /* 0x0020000702007388 */ /* 0x0009e20000000800 */
[----:B-1----:R-:W-:Y:S02]  /*22db0*/  F2FP.BF16.PACK_AB R5, R69, R68 ;  /* 0x000000444505723e */ /* 0x002fe400000010ff */
[----:B------:R-:W-:Y:S02]  /*22dc0*/  F2FP.BF16.PACK_AB R8, R117, R116 ;  /* 0x000000747508723e */ /* 0x000fe400000010ff */
[----:B----4-:R-:W-:Y:S01]  /*22dd0*/  F2FP.BF16.PACK_AB R4, R119, R118 ;  /* 0x000000767704723e */ /* 0x010fe200000010ff */
[----:B------:R1:W-:Y:S01]  /*22de0*/  STS [R3], R5 ;  /* 0x0000000503007388 */ /* 0x0003e20000000800 */
[----:B------:R-:W-:Y:S01]  /*22df0*/  IMAD.IADD R2, R11, 0x1, R3 ;  /* 0x000000010b027824 */ /* 0x000fe200078e0203 */
[----:B------:R-:W-:-:S02]  /*22e00*/  F2FP.BF16.PACK_AB R7, R107, R106 ;  /* 0x0000006a6b07723e */ /* 0x000fc400000010ff */
[----:B------:R4:W-:Y:S01]  /*22e10*/  STS [R3+0x400], R4 ;  /* 0x0004000403007388 */ /* 0x0009e20000000800 */
[----:B------:R-:W-:-:S03]  /*22e20*/  IMAD.IADD R9, R6, 0x1, R2 ;  /* 0x0000000106097824 */ /* 0x000fc600078e0202 */
[----:B------:R4:W-:Y:S04]  /*22e30*/  STS [R2], R8 ;  /* 0x0000000802007388 */ /* 0x0009e80000000800 */
[----:B------:R4:W-:Y:S01]  /*22e40*/  STS [R2+0x400], R7 ;  /* 0x0004000702007388 */ /* 0x0009e20000000800 */
[----:B-1----:R-:W-:Y:S02]  /*22e50*/  F2FP.BF16.PACK_AB R5, R57, R56 ;  /* 0x000000383905723e */ /* 0x002fe400000010ff */
[----:B----4-:R-:W-:-:S03]  /*22e60*/  F2FP.BF16.PACK_AB R4, R55, R54 ;  /* 0x000000363704723e */ /* 0x010fc600000010ff */
[----:B------:R1:W-:Y:S01]  /*22e70*/  STS [R3+0x2000], R5 ;  /* 0x0020000503007388 */ /* 0x0003e20000000800 */
[----:B------:R-:W-:-:S03]  /*22e80*/  F2FP.BF16.PACK_AB R8, R53, R52 ;  /* 0x000000343508723e */ /* 0x000fc600000010ff */
[----:B------:R4:W-:Y:S01]  /*22e90*/  STS [R3+0x2400], R4 ;  /* 0x0024000403007388 */ /* 0x0009e20000000800 */
[----:B------:R-:W-:-:S03]  /*22ea0*/  F2FP.BF16.PACK_AB R7, R49, R48 ;  /* 0x000000303107723e */ /* 0x000fc600000010ff */
[----:B------:R4:W-:Y:S04]  /*22eb0*/  STS [R2+0x2000], R8 ;  /* 0x0020000802007388 */ /* 0x0009e80000000800 */
[----:B------:R4:W-:Y:S01]  /*22ec0*/  STS [R2+0x2400], R7 ;  /* 0x0024000702007388 */ /* 0x0009e20000000800 */
[----:B-1----:R-:W-:Y:S01]  /*22ed0*/  F2FP.BF16.PACK_AB R5, R87, R86 ;  /* 0x000000565705723e */ /* 0x002fe200000010ff */
[----:B----4-:R-:W-:Y:S01]  /*22ee0*/  IMAD.IADD R3, R6, 0x1, R3 ;  /* 0x0000000106037824 */ /* 0x010fe200078e0203 */
[----:B------:R-:W-:Y:S02]  /*22ef0*/  F2FP.BF16.PACK_AB R4, R89, R88 ;  /* 0x000000585904723e */ /* 0x000fe400000010ff */
[----:B------:R-:W-:Y:S01]  /*22f00*/  F2FP.BF16.PACK_AB R6, R47, R46 ;  /* 0x0000002e2f06723e */ /* 0x000fe200000010ff */
[----:B------:R-:W-:Y:S01]  /*22f10*/  IMAD.IADD R8, R11, 0x1, R3 ;  /* 0x000000010b087824 */ /* 0x000fe200078e0203 */
[----:B------:R1:W-:Y:S01]  /*22f20*/  STS [R3], R5 ;  /* 0x0000000503007388 */ /* 0x0003e20000000800 */
[----:B------:R-:W-:-:S03]  /*22f30*/  F2FP.BF16.PACK_AB R2, R67, R66 ;  /* 0x000000424302723e */ /* 0x000fc600000010ff */
[----:B------:R4:W-:Y:S01]  /*22f40*/  STS [R3+0x400], R4 ;  /* 0x0004000403007388 */ /* 0x0009e20000000800 */
[----:B-1----:R-:W-:Y:S02]  /*22f50*/  F2FP.BF16.PACK_AB R5, R37, R36 ;  /* 0x000000242505723e */ /* 0x002fe400000010ff */
[----:B----4-:R-:W-:-:S05]  /*22f60*/  F2FP.BF16.PACK_AB R4, R65, R64 ;  /* 0x000000404104723e */ /* 0x010fca00000010ff */
[----:B------:R1:W-:Y:S04]  /*22f70*/  STS [R9], R4 ;  /* 0x0000000409007388 */ /* 0x0003e80000000800 */
[----:B------:R4:W-:Y:S04]  /*22f80*/  STS [R8+0x400], R2 ;  /* 0x0004000208007388 */ /* 0x0009e80000000800 */
[----:B------:R2:W-:Y:S04]  /*22f90*/  STS [R3+0x2000], R6 ;  /* 0x0020000603007388 */ /* 0x0005e80000000800 */
[----:B------:R3:W-:Y:S01]  /*22fa0*/  STS [R3+0x2400], R5 ;  /* 0x0024000503007388 */ /* 0x0007e20000000800 */
[----:B-1----:R-:W-:-:S02]  /*22fb0*/  F2FP.BF16.PACK_AB R4, R33, R32 ;  /* 0x000000202104723e */ /* 0x002fc400000010ff */
[----:B----4-:R-:W-:-:S03]  /*22fc0*/  F2FP.BF16.PACK_AB R2, R31, R30 ;  /* 0x0000001e1f02723e */ /* 0x010fc600000010ff */
[----:B------:R1:W-:Y:S01]  /*22fd0*/  STS [R9+0x2000], R4 ;  /* 0x0020000409007388 */ /* 0x0003e20000000800 */
[----:B--2---:R-:W-:-:S03]  /*22fe0*/  IMAD.MOV.U32 R6, RZ, RZ, 0x4 ;  /* 0x00000004ff067424 */ /* 0x004fc600078e00ff */
[----:B------:R2:W-:Y:S01]  /*22ff0*/  STS [R8+0x2400], R2 ;  /* 0x0024000208007388 */ /* 0x0005e20000000800 */
[----:B---3--:R-:W-:Y:S02]  /*23000*/  IMAD.MOV.U32 R3, RZ, RZ, RZ ;  /* 0x000000ffff037224 */ /* 0x008fe400078e00ff */
[CC--:B------:R-:W-:Y:S01]  /*23010*/  @P1 IMAD.WIDE R10, R18.reuse, R6.reuse, c[0x0][0x508] ;  /* 0x00014200120a1625 */ /* 0x0c0fe200078e0206 */
[----:B------:R-:W-:Y:S03]  /*23020*/  BAR.SYNC.DEFER_BLOCKING 0x1, 0x80 ;  /* 0x0042000000007b1d */ /* 0x000fe60000010000 */
[----:B------:R-:W-:-:S03]  /*23030*/  IMAD.WIDE R6, R18, R6, c[0x0][0x500] ;  /* 0x0001400012067625 */ /* 0x000fc600078e0206 */
[----:B------:R2:W5:Y:S04]  /*23040*/  @P1 LDG.E R14, [R10.64] ;  /* 0x000000080a0e1981 */ /* 0x000568000c1e1900 */
[----:B------:R2:W5:Y:S01]  /*23050*/  @P2 LDG.E R3, [R6.64] ;  /* 0x0000000806032981 */ /* 0x000562000c1e1900 */
[----:B------:R-:W-:-:S04]  /*23060*/  ISETP.NE.AND P0, PT, R12, RZ, PT ;  /* 0x000000ff0c00720c */ /* 0x000fc80003f05270 */
[----:B-1----:R-:W-:Y:S01]  /*23070*/  SEL R4, R12, c[0x0][0x3d4], P0 ;  /* 0x0000f5000c047a07 */ /* 0x002fe20000000000 */
[----:B------:R-:W-:Y:S05]  /*23080*/  @P1 BRA `(.L_x_985) ;  /* 0x0000004000001947 */ /* 0x000fea0003800000 */
[----:B------:R-:W-:Y:S05]  /*23090*/  @!P2 BRA `(.L_x_985) ;  /* 0x000000300000a947 */ /* 0x000fea0003800000 */
[----:B--2---:R1:W2:Y:S04]  /*230a0*/  LDG.E R2, [R6.64] ;  /* 0x0000000806027981 */ /* 0x0042a8000c1e1900 */
[----:B-1----:R-:W2:Y:S02]  /*230b0*/  LDG.E R6, [R6.64+0x4] ;  /* 0x0000040806067981 */ /* 0x002ea4000c1e1900 */
[----:B--2--5:R-:W-:Y:S02]  /*230c0*/  IADD3 R14, -R2, R6, RZ ;  /* 0x00000006020e7210 */ /* 0x024fe40007ffe1ff */
.L_x_985:
[----:B------:R-:W3:Y:S04]  /*230d0*/  LDL R5, [R1+0x4c] ;  /* 0x00004c0001057983 */ /* 0x000ee80000100800 */
[----:B------:R-:W3:Y:S04]  /*230e0*/  LDL R72, [R1+0x48] ;  /* 0x0000480001487983 */ /* 0x000ee80000100800 */
[----:B------:R-:W4:Y:S04]  /*230f0*/  LDL R28, [R1+0x50] ;  /* 0x00005000011c7983 */ /* 0x000f280000100800 */
[----:B--2---:R-:W2:Y:S04]  /*23100*/  LDL R15, [R1+0x60] ;  /* 0x00006000010f7983 */ /* 0x004ea80000100800 */
[----:B------:R-:W2:Y:S01]  /*23110*/  LDL.LU R29, [R1+0x54] ;  /* 0x00005400011d7983 */ /* 0x000ea20000300800 */
[----:B------:R-:W-:Y:S01]  /*23120*/  IMAD.MOV.U32 R6, RZ, RZ, 0x368 ;  /* 0x00000368ff067424 */ /* 0x000fe200078e00ff */
[----:B------:R-:W-:-:S04]  /*23130*/  ISETP.GT.AND P2, PT, R4, 0x1, PT ;  /* 0x000000010400780c */ /* 0x000fc80003f44270 */
[----:B------:R-:W-:-:S04]  /*23140*/  SEL R6, R6, 0x328, P2 ;  /* 0x0000032806067807 */ /* 0x000fc80001000000 */
[----:B------:R-:W1:Y:S08]  /*23150*/  LDC.64 R8, c[0x0][R6+0x170] ;  /* 0x00005c0006087b82 */ /* 0x000e700000000a00 */
[----:B------:R1:W4:Y:S08]  /*23160*/  LDC.64 R12, c[0x0][R6+0x168] ;  /* 0x00005a00060c7b82 */ /* 0x0003300000000a00 */
[----:B------:R1:W1:Y:S08]  /*23170*/  LDC.64 R16, c[0x0][R6+0x178] ;  /* 0x00005e0006107b82 */ /* 0x0002700000000a00 */
[----:B------:R1:W1:Y:S01]  /*23180*/  LDC.64 R20, c[0x0][R6+0x160] ;  /* 0x0000580006147b82 */ /* 0x0002620000000a00 */
[----:B------:R-:W-:Y:S01]  /*23190*/  ISETP.NE.U32.AND P0, PT, RZ, c[0x0][0x500], PT ;  /* 0x00014000ff007a0c */ /* 0x000fe20003f05070 */
[----:B------:R-:W-:-:S03]  /*231a0*/  IMAD.MOV.U32 R2, RZ, RZ, c[0x0][0x4e8] ;  /* 0x00013a00ff027624 */ /* 0x000fc600078e00ff */
[----:B------:R-:W-:Y:S02]  /*231b0*/  ISETP.NE.AND.EX P0, PT, RZ, c[0x0][0x504], PT, P0 ;  /* 0x00014100ff007a0c */ /* 0x000fe40003f05300 */
[----:B------:R-:W-:Y:S02]  /*231c0*/  ISETP.NE.AND P5, PT, R2, 0x1, PT ;  /* 0x000000010200780c */ /* 0x000fe40003fa5270 */
[----:B------:R-:W-:Y:S02]  /*231d0*/  SHF.R.S32.HI R4, RZ, 0x1f, R18 ;  /* 0x0000001fff047819 */ /* 0x000fe40000011412 */
[----:B------:R-:W-:Y:S02]  /*231e0*/  SEL R2, R18, RZ, !P0 ;  /* 0x000000ff12027207 */ /* 0x000fe40004000000 */
[----:B-----5:R-:W-:Y:S01]  /*231f0*/  SHF.R.S32.HI R18, RZ, 0x1f, R3 ;  /* 0x0000001fff127819 */ /* 0x020fe20000011403 */
[----:B---3--:R-:W-:Y:S01]  /*23200*/  IMAD.IADD R7, R5, 0x1, R72 ;  /* 0x0000000105077824 */ /* 0x008fe200078e0248 */
[----:B------:R-:W-:Y:S01]  /*23210*/  SEL R5, R4, RZ, !P0 ;  /* 0x000000ff04057207 */ /* 0x000fe20004000000 */
[----:B-1----:R-:W-:-:S04]  /*23220*/  IMAD R4, R9, R2, RZ ;  /* 0x0000000209047224 */ /* 0x002fc800078e02ff */
[----:B------:R-:W-:Y:S02]  /*23230*/  IMAD R6, R8, R5, R4 ;  /* 0x0000000508067224 */ /* 0x000fe400078e0204 */
[----:B------:R-:W-:-:S04]  /*23240*/  @P5 IMAD.HI.U32 R5, R7, c[0x0][0x4ec], RZ ;  /* 0x00013b0007055a27 */ /* 0x000fc800078e00ff */
[----:B------:R-:W-:Y:S01]  /*23250*/  IMAD.MOV.U32 R4, RZ, RZ, R7 ;  /* 0x000000ffff047224 */ /* 0x000fe200078e0007 */
[----:B------:R-:W-:Y:S01]  /*23260*/  @P5 SHF.R.U32.HI R4, RZ, c[0x0][0x4f0], R5 ;  /* 0x00013c00ff045a19 */ /* 0x000fe20000011605 */
[----:B------:R-:W-:Y:S01]  /*23270*/  IMAD.WIDE.U32 R8, R8, R2, RZ ;  /* 0x0000000208087225 */ /* 0x000fe200078e00ff */
[----:B--2---:R-:W-:-:S03]  /*23280*/  SEL R5, R15, RZ, P2 ;  /* 0x000000ff0f057207 */ /* 0x004fc60001000000 */
[----:B----4-:R-:W-:-:S04]  /*23290*/  IMAD.WIDE.U32 R10, R12, R28, RZ ;  /* 0x0000001c0c0a7225 */ /* 0x010fc800078e00ff */
[----:B------:R-:W-:Y:S01]  /*232a0*/  IMAD R12, R13, R28, RZ ;  /* 0x0000001c0d0c7224 */ /* 0x000fe200078e02ff */
[----:B------:R-:W-:Y:S01]  /*232b0*/  IADD3 R15, P1, P0, R8, R10, R3 ;  /* 0x0000000a080f7210 */ /* 0x000fe2000783e003 */
[----:B------:R-:W-:Y:S02]  /*232c0*/  IMAD.IADD R13, R9, 0x1, R6 ;  /* 0x00000001090d7824 */ /* 0x000fe400078e0206 */
[----:B------:R-:W-:Y:S02]  /*232d0*/  IMAD.IADD R10, R11, 0x1, R12 ;  /* 0x000000010b0a7824 */ /* 0x000fe400078e020c */
[----:B------:R-:W-:Y:S02]  /*232e0*/  IMAD.MOV R6, RZ, RZ, -R4 ;  /* 0x000000ffff067224 */ /* 0x000fe400078e0a04 */
[-C--:B------:R-:W-:Y:S02]  /*232f0*/  IMAD R11, R17, R5.reuse, RZ ;  /* 0x00000005110b7224 */ /* 0x080fe400078e02ff */
        /* <DEDUP_REMOVED lines=8> */
[----:B------:R-:W-:Y:S02]  /*23380*/  IADD3.X R9, R6, R13, R11, P1, P0 ;  /* 0x0000000d06097210 */ /* 0x000fe40000fe040b */
[----:B------:R-:W-:Y:S01]  /*23390*/  LOP3.LUT R12, R25, 0xffffffe0, RZ, 0xc0, !PT ;  /* 0xffffffe0190c7812 */ /* 0x000fe200078ec0ff */
[----:B------:R-:W-:-:S02]  /*233a0*/  IMAD R11, R20, R10, R4 ;  /* 0x0000000a140b7224 */ /* 0x000fc400078e0204 */
[----:B------:R-:W-:Y:S01]  /*233b0*/  IMAD.WIDE.U32 R4, R20, R5, R8 ;  /* 0x0000000514047225 */ /* 0x000fe200078e0008 */
[----:B------:R-:W-:-:S03]  /*233c0*/  SHF.R.S32.HI R6, RZ, 0x1f, R25 ;  /* 0x0000001fff067819 */ /* 0x000fc60000011419 */
[----:B------:R-:W-:Y:S02]  /*233d0*/  IMAD.IADD R8, R71, 0x1, -R12 ;  /* 0x0000000147087824 */ /* 0x000fe400078e0a0c */
[----:B------:R-:W-:Y:S01]  /*233e0*/  IMAD.MOV.U32 R12, RZ, RZ, c[0x0][0x4a8] ;  /* 0x00012a00ff0c7624 */ /* 0x000fe200078e00ff */
[----:B------:R-:W-:Y:S01]  /*233f0*/  LEA.HI R6, R6, R24, RZ, 0x2 ;  /* 0x0000001806067211 */ /* 0x000fe200078f10ff */
[----:B------:R-:W-:Y:S01]  /*23400*/  IMAD.MOV.U32 R13, RZ, RZ, c[0x0][0x4ac] ;  /* 0x00012b00ff0d7624 */ /* 0x000fe200078e00ff */
[----:B------:R-:W-:Y:S02]  /*23410*/  SHF.R.S32.HI R9, RZ, 0x1f, R8 ;  /* 0x0000001fff097819 */ /* 0x000fe40000011408 */
[----:B------:R-:W-:Y:S01]  /*23420*/  SEL R12, R12, c[0x0][0x450], P2 ;  /* 0x000114000c0c7a07 */ /* 0x000fe20001000000 */
[----:B------:R-:W-:Y:S01]  /*23430*/  IMAD.IADD R5, R5, 0x1, R11 ;  /* 0x0000000105057824 */ /* 0x000fe200078e020b */
[----:B------:R-:W-:Y:S02]  /*23440*/  LOP3.LUT R10, R6, 0xffffffc, RZ, 0xc0, !PT ;  /* 0x0ffffffc060a7812 */ /* 0x000fe400078ec0ff */
[----:B------:R-:W-:-:S02]  /*23450*/  LEA.HI R9, R9, R8, RZ, 0x2 ;  /* 0x0000000809097211 */ /* 0x000fc400078f10ff */
[----:B------:R-:W-:Y:S02]  /*23460*/  SEL R13, R13, c[0x0][0x454], P2 ;  /* 0x000115000d0d7a07 */ /* 0x000fe40001000000 */
[----:B------:R-:W-:Y:S01]  /*23470*/  LEA R6, P0, R4, R12, 0x2 ;  /* 0x0000000c04067211 */ /* 0x000fe200078010ff */
[----:B------:R-:W-:Y:S01]  /*23480*/  IMAD.IADD R10, R24, 0x1, -R10 ;  /* 0x00000001180a7824 */ /* 0x000fe200078e0a0a */
[----:B------:R-:W-:Y:S02]  /*23490*/  SHF.R.S32.HI R9, RZ, 0x2, R9 ;  /* 0x00000002ff097819 */ /* 0x000fe40000011409 */
[----:B------:R-:W-:Y:S01]  /*234a0*/  LEA.HI.X R5, R4, R13, R5, 0x2, P0 ;  /* 0x0000000d04057211 */ /* 0x000fe200000f1405 */
[----:B------:R-:W-:Y:S01]  /*234b0*/  IMAD R4, R14, c[0x0][0x4e8], RZ ;  /* 0x00013a000e047a24 */ /* 0x000fe200078e02ff */
[----:B------:R-:W-:Y:S01]  /*234c0*/  SHFL.IDX PT, R16, R6, RZ, 0x1c1f ;  /* 0x001c1fff06107589 */ /* 0x000fe200000e0000 */
[----:B------:R-:W-:-:S03]  /*234d0*/  IMAD R9, R10, 0x10, R9 ;  /* 0x000000100a097824 */ /* 0x000fc600078e0209 */
[----:B------:R-:W1:Y:S04]  /*234e0*/  SHFL.IDX PT, R17, R5, RZ, 0x1c1f ;  /* 0x001c1fff05117589 */ /* 0x000e6800000e0000 */
[----:B------:R-:W-:Y:S04]  /*234f0*/  SHFL.IDX PT, R14, R6, 0x1, 0x1c1f ;  /* 0x003c1f00060e7f89 */ /* 0x000fe800000e0000 */
[----:B------:R-:W2:Y:S04]  /*23500*/  SHFL.IDX PT, R15, R5, 0x1, 0x1c1f ;  /* 0x003c1f00050f7f89 */ /* 0x000ea800000e0000 */
[----:B------:R-:W-:Y:S04]  /*23510*/  SHFL.IDX PT, R13, R5, 0x2, 0x1c1f ;  /* 0x005c1f00050d7f89 */ /* 0x000fe800000e0000 */
[----:B------:R3:W-:Y:S01]  /*23520*/  SHFL.IDX PT, R11, R5, 0x3, 0x1c1f ;  /* 0x007c1f00050b7f89 */ /* 0x0007e200000e0000 */
[----:B------:R-:W-:-:S03]  /*23530*/  LOP3.LUT P0, RZ, R8, 0x3, RZ, 0xc0, !PT ;  /* 0x0000000308ff7812 */ /* 0x000fc6000780c0ff */
[----:B------:R-:W4:Y:S01]  /*23540*/  SHFL.IDX PT, R12, R6, 0x2, 0x1c1f ;  /* 0x005c1f00060c7f89 */ /* 0x000f2200000e0000 */
[----:B---3--:R-:W-:-:S05]  /*23550*/  IMAD.IADD R5, R9, 0x1, R72 ;  /* 0x0000000109057824 */ /* 0x008fca00078e0248 */
[C---:B------:R-:W-:Y:S02]  /*23560*/  IADD3 R9, R5.reuse, 0x8, RZ ;  /* 0x0000000805097810 */ /* 0x040fe40007ffe0ff */
[CC--:B------:R-:W-:Y:S02]  /*23570*/  ISETP.GE.OR P4, PT, R5.reuse, R4.reuse, P0 ;  /* 0x000000040500720c */ /* 0x0c0fe40000786670 */
[----:B------:R-:W-:Y:S02]  /*23580*/  IADD3 R8, R5, 0x40, RZ ;  /* 0x0000004005087810 */ /* 0x000fe40007ffe0ff */
[-C--:B------:R-:W-:Y:S02]  /*23590*/  ISETP.GE.OR P3, PT, R9, R4.reuse, P0 ;  /* 0x000000040900720c */ /* 0x080fe40000766670 */
[CC--:B------:R-:W-:Y:S01]  /*235a0*/  ISETP.GE.OR P1, PT, R8.reuse, R4.reuse, P0 ;  /* 0x000000040800720c */ /* 0x0c0fe20000726670 */
[----:B------:R3:W3:Y:S06]  /*235b0*/  SHFL.IDX PT, R10, R6, 0x3, 0x1c1f ;  /* 0x007c1f00060a7f89 */ /* 0x0006ec00000e0000 */
[----:B-1----:R1:W-:Y:S04]  /*235c0*/  @!P4 ST.E [R16.64], R22 ;  /* 0x000000161000c985 */ /* 0x0023e8000c101908 */
[----:B--2---:R1:W-:Y:S01]  /*235d0*/  @!P3 ST.E [R14.64], R23 ;  /* 0x000000170e00b985 */ /* 0x0043e2000c101908 */
[----:B------:R-:W-:-:S03]  /*235e0*/  ISETP.GE.AND P3, PT, R8, R4, PT ;  /* 0x000000040800720c */ /* 0x000fc60003f66270 */
[----:B----4-:R1:W-:Y:S01]  /*235f0*/  @!P1 ST.E [R12.64], R27 ;  /* 0x0000001b0c009985 */ /* 0x0103e2000c101908 */
[----:B------:R-:W-:Y:S02]  /*23600*/  LOP3.LUT R29, R29, 0xfffffffd, RZ, 0xc0, !PT ;  /* 0xfffffffd1d1d7812 */ /* 0x000fe400078ec0ff */
[----:B---3--:R-:W-:-:S04]  /*23610*/  IADD3 R6, R5, 0x48, RZ ;  /* 0x0000004805067810 */ /* 0x008fc80007ffe0ff */
[----:B------:R-:W-:Y:S02]  /*23620*/  ISETP.GE.AND P1, PT, R6, R4, PT ;  /* 0x000000040600720c */ /* 0x000fe40003f26270 */
[----:B------:R-:W-:-:S04]  /*23630*/  LOP3.LUT R29, R29, 0xfffffffe, RZ, 0xc0, !PT ;  /* 0xfffffffe1d1d7812 */ /* 0x000fc800078ec0ff */
[----:B------:R-:W-:-:S07]  /*23640*/  @P3 LOP3.LUT R29, R29, 0x1, RZ, 0xfc, !PT ;  /* 0x000000011d1d3812 */ /* 0x000fce00078efcff */
[----:B------:R-:W-:-:S05]  /*23650*/  @P1 LOP3.LUT R29, R29, 0x2, RZ, 0xfc, !PT ;  /* 0x000000021d1d1812 */ /* 0x000fca00078efcff */
[----:B------:R1:W-:Y:S01]  /*23660*/  STL [R1+0x54], R29 ;  /* 0x0000541d01007387 */ /* 0x0003e20000100800 */
[-C--:B------:R-:W-:Y:S02]  /*23670*/  ISETP.GE.OR P0, PT, R6, R4.reuse, P0 ;  /* 0x000000040600720c */ /* 0x080fe40000706670 */
[----:B------:R-:W-:-:S11]  /*23680*/  ISETP.GE.AND P6, PT, R9, R4, PT ;  /* 0x000000040900720c */ /* 0x000fd60003fc6270 */
[----:B------:R1:W-:Y:S01]  /*23690*/  @!P0 ST.E [R10.64], R19 ;  /* 0x000000130a008985 */ /* 0x0003e2000c101908 */
[----:B------:R-:W-:Y:S01]  /*236a0*/  ISETP.GE.AND P0, PT, R5, R4, PT ;  /* 0x000000040500720c */ /* 0x000fe20003f06270 */
[----:B------:R-:W-:Y:S05]  /*236b0*/  @P2 BRA `(.L_x_986) ;  /* 0x000006c000002947 */ /* 0x000fea0003800000 */
[----:B------:R-:W-:Y:S01]  /*236c0*/  IMAD R18, R18, c[0x0][0x3a0], RZ ;  /* 0x0000e80012127a24 */ /* 0x000fe200078e02ff */
[----:B------:R-:W-:Y:S01]  /*236d0*/  IADD3 R5, R26, R72, RZ ;  /* 0x000000481a057210 */ /* 0x000fe20007ffe0ff */
[C---:B------:R-:W-:Y:S01]  /*236e0*/  IMAD.WIDE.U32 R6, R3.reuse, c[0x0][0x3a0], RZ ;  /* 0x0000e80003067a25 */ /* 0x040fe200078e00ff */
[----:B------:R-:W-:Y:S01]  /*236f0*/  SHF.R.S32.HI R8, RZ, 0x1f, R2 ;  /* 0x0000001fff087819 */ /* 0x000fe20000011402 */
[----:B-1----:R1:W2:Y:S02]  /*23700*/  LDS.128 R12, [R219+0x80] ;  /* 0x00008000db0c7984 */ /* 0x0022a40000000c00 */
        /* <DEDUP_REMOVED lines=31> */
[----:B------:R-:W-:Y:S02]  /*23900*/  IADD3 R5, R44, R72, RZ ;  /* 0x000000482c057210 */ /* 0x000fe40007ffe0ff */
[----:B------:R-:W-:Y:S01]  /*23910*/  LEA.HI.X R6, R2, c[0x0][0x384], R3, 0x1, P0 ;  /* 0x0000e10002067a11 */ /* 0x000fe200000f0c03 */
[----:B------:R-:W-:Y:S05]  /*23920*/  BRA.DIV ~URZ, `(.L_x_987) ;  /* 0x00003b427f007947 */ /* 0x000fea000b800000 */
[----:B--234-:R2:W3:Y:S02]  /*23930*/  SHFL.IDX PT, R8, R6, RZ, 0x181f ;  /* 0x00181fff06087589 */ /* 0x01c4e400000e0000 */
.L_x_1067:
[----:B------:R-:W-:Y:S05]  /*23940*/  BRA.DIV ~URZ, `(.L_x_988) ;  /* 0x00003b927f007947 */ /* 0x000fea000b800000 */
[----:B------:R4:W2:Y:S02]  /*23950*/  SHFL.IDX PT, R2, R7, RZ, 0x181f ;  /* 0x00181fff07027589 */ /* 0x0008a400000e0000 */
.L_x_1068:
        /* <DEDUP_REMOVED lines=8> */
.L_x_1069:
[----:B------:R-:W-:-:S04]  /*239e0*/  IADD3 R3, R5, 0x10, RZ ;  /* 0x0000001005037810 */ /* 0x000fc80007ffe0ff */
[----:B------:R-:W-:-:S13]  /*239f0*/  ISETP.GE.OR P0, PT, R3, R4, P2 ;  /* 0x000000040300720c */ /* 0x000fda0001706670 */
[----:B--2---:R-:W-:-:S04]  /*23a00*/  @!P0 LEA R2, P1, R0, R2, 0x1 ;  /* 0x0000000200028211 */ /* 0x004fc800078208ff */
[----:B------:R-:W-:-:S05]  /*23a10*/  @!P0 LEA.HI.X R3, R0, R8, R70, 0x1, P1 ;  /* 0x0000000800038211 */ /* 0x000fca00008f0c46 */
[----:B------:R2:W-:Y:S01]  /*23a20*/  @!P0 ST.E.128 [R2.64], R16 ;  /* 0x0000001002008985 */ /* 0x0005e2000c101d08 */
[----:B------:R-:W-:Y:S05]  /*23a30*/  BRA.DIV ~URZ, `(.L_x_990) ;  /* 0x00003be27f007947 */ /* 0x000fea000b800000 */
[----:B------:R2:W3:Y:S02]  /*23a40*/  SHFL.IDX PT, R8, R6, 0x2, 0x181f ;  /* 0x00581f0006087f89 */ /* 0x0004e400000e0000 */
.L_x_1070:
[----:B------:R-:W-:Y:S05]  /*23a50*/  BRA.DIV ~URZ, `(.L_x_991) ;  /* 0x00003c327f007947 */ /* 0x000fea000b800000 */
[----:B--2---:R2:W4:Y:S02]  /*23a60*/  SHFL.IDX PT, R2, R7, 0x2, 0x181f ;  /* 0x00581f0007027f89 */ /* 0x00452400000e0000 */
.L_x_1071:
        /* <DEDUP_REMOVED lines=8> */
.L_x_1072:
[----:B------:R-:W-:-:S04]  /*23af0*/  IADD3 R3, R5, 0x30, RZ ;  /* 0x0000003005037810 */ /* 0x000fc80007ffe0ff */
[----:B------:R-:W-:-:S13]  /*23b00*/  ISETP.GE.OR P0, PT, R3, R4, P2 ;  /* 0x000000040300720c */ /* 0x000fda0001706670 */
[----:B---3--:R-:W-:-:S04]  /*23b10*/  @!P0 LEA R2, P1, R0, R2, 0x1 ;  /* 0x0000000200028211 */ /* 0x008fc800078208ff */
[----:B--2---:R-:W-:-:S05]  /*23b20*/  @!P0 LEA.HI.X R3, R0, R8, R70, 0x1, P1 ;  /* 0x0000000800038211 */ /* 0x004fca00008f0c46 */
[----:B-1----:R1:W-:Y:S01]  /*23b30*/  @!P0 ST.E.128 [R2.64], R24 ;  /* 0x0000001802008985 */ /* 0x0023e2000c101d08 */
[----:B------:R-:W-:Y:S05]  /*23b40*/  BRA.DIV ~URZ, `(.L_x_993) ;  /* 0x00003c827f007947 */ /* 0x000fea000b800000 */
[----:B------:R2:W3:Y:S02]  /*23b50*/  SHFL.IDX PT, R8, R6, 0x4, 0x181f ;  /* 0x00981f0006087f89 */ /* 0x0004e400000e0000 */
.L_x_1073:
[----:B------:R-:W-:Y:S05]  /*23b60*/  BRA.DIV ~URZ, `(.L_x_994) ;  /* 0x00003cd27f007947 */ /* 0x000fea000b800000 */
[----:B-1----:R1:W2:Y:S02]  /*23b70*/  SHFL.IDX PT, R2, R7, 0x4, 0x181f ;  /* 0x00981f0007027f89 */ /* 0x0022a400000e0000 */
.L_x_1074:
        /* <DEDUP_REMOVED lines=8> */
.L_x_1075:
[----:B------:R-:W-:-:S04]  /*23c00*/  IADD3 R3, R5, 0x50, RZ ;  /* 0x0000005005037810 */ /* 0x000fc80007ffe0ff */
[----:B------:R-:W-:-:S13]  /*23c10*/  ISETP.GE.OR P0, PT, R3, R4, P2 ;  /* 0x000000040300720c */ /* 0x000fda0001706670 */
[----:B--2---:R-:W-:-:S04]  /*23c20*/  @!P0 LEA R2, P1, R0, R2, 0x1 ;  /* 0x0000000200028211 */ /* 0x004fc800078208ff */
[----:B-1----:R-:W-:-:S05]  /*23c30*/  @!P0 LEA.HI.X R3, R0, R8, R70, 0x1, P1 ;  /* 0x0000000800038211 */ /* 0x002fca00008f0c46 */
[----:B------:R1:W-:Y:S01]  /*23c40*/  @!P0 ST.E.128 [R2.64], R32 ;  /* 0x0000002002008985 */ /* 0x0003e2000c101d08 */
[----:B------:R-:W-:Y:S05]  /*23c50*/  BRA.DIV ~URZ, `(.L_x_996) ;  /* 0x00003d227f007947 */ /* 0x000fea000b800000 */
[----:B------:R2:W1:Y:S02]  /*23c60*/  SHFL.IDX PT, R8, R6, 0x6, 0x181f ;  /* 0x00d81f0006087f89 */ /* 0x00046400000e0000 */
.L_x_1076:
[----:B------:R-:W-:Y:S05]  /*23c70*/  BRA.DIV ~URZ, `(.L_x_997) ;  /* 0x00003d727f007947 */ /* 0x000fea000b800000 */
[----:B-1----:R1:W2:Y:S02]  /*23c80*/  SHFL.IDX PT, R2, R7, 0x6, 0x181f ;  /* 0x00d81f0007027f89 */ /* 0x0022a400000e0000 */
.L_x_1077:
        /* <DEDUP_REMOVED lines=8> */
.L_x_1078:
[----:B------:R-:W-:-:S04]  /*23d10*/  IADD3 R2, R5, 0x70, RZ ;  /* 0x0000007005027810 */ /* 0x000fc80007ffe0ff */
[----:B------:R-:W-:-:S13]  /*23d20*/  ISETP.GE.OR P0, PT, R2, R4, P2 ;  /* 0x000000040200720c */ /* 0x000fda0001706670 */
[----:B------:R-:W-:Y:S05]  /*23d30*/  @P0 BRA `(.L_x_999) ;  /* 0x000018d000000947 */ /* 0x000fea0003800000 */
[----:B----4-:R-:W-:-:S04]  /*23d40*/  LEA R2, P0, R0, R3, 0x1 ;  /* 0x0000000300027211 */ /* 0x010fc800078008ff */
[----:B---3--:R-:W-:-:S05]  /*23d50*/  LEA.HI.X R3, R0, R6, R70, 0x1, P0 ;  /* 0x0000000600037211 */ /* 0x008fca00000f0c46 */
[----:B------:R3:W-:Y:S01]  /*23d60*/  ST.E.128 [R2.64], R40 ;  /* 0x0000002802007985 */ /* 0x0007e2000c101d08 */
[----:B------:R-:W-:Y:S05]  /*23d70*/  BRA `(.L_x_999) ;  /* 0x0000189000007947 */ /* 0x000fea0003800000 */
.L_x_986:
[----:B------:R-:W2:Y:S04]  /*23d80*/  LDL.LU R6, [R1+0x50] ;  /* 0x0000500001067983 */ /* 0x000ea80000300800 */
[----:B------:R-:W3:Y:S01]  /*23d90*/  LDL.LU R9, [R1+0x60] ;  /* 0x0000600001097983 */ /* 0x000ee20000300800 */
[----:B------:R-:W-:Y:S02]  /*23da0*/  IMAD R0, R18, c[0x0][0x408], RZ ;  /* 0x0001020012007a24 */ /* 0x000fe400078e02ff */
[----:B------:R-:W-:-:S04]  /*23db0*/  IMAD.WIDE.U32 R4, R3, c[0x0][0x408], RZ ;  /* 0x0001020003047a25 */ /* 0x000fc800078e00ff */
[----:B------:R-:W-:Y:S01]  /*23dc0*/  IMAD R3, R3, c[0x0][0x40c], R0 ;  /* 0x0001030003037a24 */ /* 0x000fe200078e0200 */
[----:B------:R-:W-:Y:S01]  /*23dd0*/  SHF.R.S32.HI R0, RZ, 0x1f, R2 ;  /* 0x0000001fff007819 */ /* 0x000fe20000011402 */
[----:B------:R-:W-:-:S03]  /*23de0*/  @P5 IMAD.HI.U32 R8, R7, c[0x0][0x4ec], RZ ;  /* 0x00013b0007085a27 */ /* 0x000fc600078e00ff */
[----:B------:R-:W-:Y:S01]  /*23df0*/  IADD3 R5, R5, R3, RZ ;  /* 0x0000000305057210 */ /* 0x000fe20007ffe0ff */
[----:B------:R-:W-:-:S04]  /*23e00*/  IMAD R0, R0, c[0x0][0x440], RZ ;  /* 0x0001100000007a24 */ /* 0x000fc800078e02ff */
        /* <DEDUP_REMOVED lines=20> */
[----:B-1----:R-:W-:-:S04]  /*23f50*/  LEA R19, P1, R2, c[0x0][0x400], 0x2 ;  /* 0x0001000002137a11 */ /* 0x002fc800078210ff */
[----:B------:R-:W-:-:S04]  /*23f60*/  IADD3 R4, R3, R4, RZ ;  /* 0x0000000403047210 */ /* 0x000fc80007ffe0ff */
[----:B------:R-:W-:Y:S01]  /*23f70*/  LEA.HI.X R13, R2, c[0x0][0x404], R4, 0x2, P1 ;  /* 0x00010100020d7a11 */ /* 0x000fe200008f1404 */
[----:B------:R-:W-:Y:S05]  /*23f80*/  BRA.DIV ~URZ, `(.L_x_1000) ;  /* 0x00003ba27f007947 */ /* 0x000fea000b800000 */
[----:B------:R1:W2:Y:S02]  /*23f90*/  SHFL.IDX PT, R12, R13, RZ, 0x1c1f ;  /* 0x001c1fff0d0c7589 */ /* 0x0002a400000e0000 */
.L_x_1079:
[----:B------:R-:W-:Y:S05]  /*23fa0*/  BRA.DIV ~URZ, `(.L_x_1001) ;  /* 0x00003bf27f007947 */ /* 0x000fea000b800000 */
[----:B------:R3:W4:Y:S02]  /*23fb0*/  SHFL.IDX PT, R2, R19, RZ, 0x1c1f ;  /* 0x001c1fff13027589 */ /* 0x00072400000e0000 */
.L_x_1080:
        /* <DEDUP_REMOVED lines=50> */
.L_x_1003:
[----:B------:R-:W-:Y:S05]  /*242e0*/  BSYNC B0 ;  /* 0x0000000000007941 */ /* 0x000fea0003800000 */
.L_x_1002:
[----:B------:R-:W-:Y:S05]  /*242f0*/  BRA.DIV ~URZ, `(.L_x_1004) ;  /* 0x000039127f007947 */ /* 0x000fea000b800000 */
[----:B--2---:R2:W1:Y:S04]  /*24300*/  SHFL.IDX PT, R12, R13, 0x1, 0x1c1f ;  /* 0x003c1f000d0c7f89 */ /* 0x00446800000e0000 */
[----:B----4-:R2:W4:Y:S02]  /*24310*/  SHFL.IDX PT, R2, R19, 0x1, 0x1c1f ;  /* 0x003c1f0013027f89 */ /* 0x01052400000e0000 */
.L_x_1081:
[----:B------:R-:W-:Y:S01]  /*24320*/  BSSY B0, `(.L_x_1005) ;  /* 0x0000023000007945 */ /* 0x000fe20003800000 */
[----:B------:R-:W-:Y:S05]  /*24330*/  @P6 BRA `(.L_x_1006) ;  /* 0x0000021000006947 */ /* 0x000fea0003800000 */
[----:B------:R-:W5:Y:S01]  /*24340*/  LDL R3, [R1+0x24] ;  /* 0x0000240001037983 */ /* 0x000f620000100800 */
        /* <DEDUP_REMOVED lines=32> */
.L_x_1006:
[----:B------:R-:W-:Y:S05]  /*24550*/  BSYNC B0 ;  /* 0x0000000000007941 */ /* 0x000fea0003800000 */
.L_x_1005:
[----:B------:R-:W-:Y:S05]  /*24560*/  BRA.DIV ~URZ, `(.L_x_1007) ;  /* 0x000037727f007947 */ /* 0x000fea000b800000 */
[----:B-1----:R1:W2:Y:S02]  /*24570*/  SHFL.IDX PT, R12, R13, 0x2, 0x1c1f ;  /* 0x005c1f000d0c7f89 */ /* 0x0022a400000e0000 */
.L_x_1082:
[----:B------:R-:W-:Y:S05]  /*24580*/  BRA.DIV ~URZ, `(.L_x_1008) ;  /* 0x000037c27f007947 */ /* 0x000fea000b800000 */
[----:B----4-:R4:W1:Y:S02]  /*24590*/  SHFL.IDX PT, R2, R19, 0x2, 0x1c1f ;  /* 0x005c1f0013027f89 */ /* 0x01086400000e0000 */
.L_x_1083:
[----:B------:R-:W5:Y:S01]  /*245a0*/  LDL R3, [R1+0x54] ;  /* 0x0000540001037983 */ /* 0x000f620000100800 */
[----:B------:R-:W-:Y:S01]  /*245b0*/  BSSY B0, `(.L_x_1009) ;  /* 0x0000024000007945 */ /* 0x000fe20003800000 */
[----:B-----5:R-:W-:-:S13]  /*245c0*/  LOP3.LUT P0, RZ, R3, 0x1, RZ, 0xc0, !PT ;  /* 0x0000000103ff7812 */ /* 0x020fda000780c0ff */
[----:B------:R-:W-:Y:S05]  /*245d0*/  @P0 BRA `(.L_x_1010) ;  /* 0x0000021000000947 */ /* 0x000fea0003800000 */
[----:B------:R-:W5:Y:S01]  /*245e0*/  LDL R3, [R1+0x24] ;  /* 0x0000240001037983 */ /* 0x000f620000100800 */
        /* <DEDUP_REMOVED lines=26> */
[CC--:B-1----:R-:W-:Y:S02]  /*24790*/  @!P1 LEA R10, P5, R7.reuse, R2.reuse, 0x2 ;  /* 0x00000002070a9211 */ /* 0x0c2fe400078a10ff */
[C---:B------:R-:W-:Y:S02]  /*247a0*/  @!P0 LEA R2, P4, R6.reuse, R2, 0x2 ;  /* 0x0000000206028211 */ /* 0x040fe400078810ff */
[-C--:B------:R-:W-:Y:S02]  /*247b0*/  @!P1 LEA.HI.X R11, R7, R12.reuse, R26, 0x2, P5 ;  /* 0x0000000c070b9211 */ /* 0x080fe400028f141a */
[----:B------:R-:W-:-:S03]  /*247c0*/  @!P0 LEA.HI.X R3, R6, R12, R27, 0x2, P4 ;  /* 0x0000000c06038211 */ /* 0x000fc600020f141b */
[----:B------:R2:W-:Y:S04]  /*247d0*/  @!P1 ST.E.64 [R10.64], R46 ;  /* 0x0000002e0a009985 */ /* 0x0005e8000c101b08 */
[----:B------:R2:W-:Y:S02]  /*247e0*/  @!P0 ST.E.64 [R2.64], R32 ;  /* 0x0000002002008985 */ /* 0x0005e4000c101b08 */
.L_x_1010:
[----:B------:R-:W-:Y:S05]  /*247f0*/  BSYNC B0 ;  /* 0x0000000000007941 */ /* 0x000fea0003800000 */
.L_x_1009:
[----:B------:R-:W-:Y:S05]  /*24800*/  BRA.DIV ~URZ, `(.L_x_1011) ;  /* 0x000035b27f007947 */ /* 0x000fea000b800000 */
[----:B--2---:R2:W3:Y:S04]  /*24810*/  SHFL.IDX PT, R12, R13, 0x3, 0x1c1f ;  /* 0x007c1f000d0c7f89 */ /* 0x0044e800000e0000 */
[----:B-1----:R2:W1:Y:S02]  /*24820*/  SHFL.IDX PT, R2, R19, 0x3, 0x1c1f ;  /* 0x007c1f0013027f89 */ /* 0x00246400000e0000 */
.L_x_1084:
[----:B------:R-:W5:Y:S02]  /*24830*/  LDL R3, [R1+0x54] ;  /* 0x0000540001037983 */ /* 0x000f640000100800 */
[----:B-----5:R-:W-:-:S13]  /*24840*/  LOP3.LUT P0, RZ, R3, 0x2, RZ, 0xc0, !PT ;  /* 0x0000000203ff7812 */ /* 0x020fda000780c0ff */
[----:B------:R-:W-:Y:S05]  /*24850*/  @P0 BRA `(.L_x_999) ;  /* 0x00000db000000947 */ /* 0x000fea0003800000 */
[----:B------:R-:W5:Y:S01]  /*24860*/  LDL R3, [R1+0x24] ;  /* 0x0000240001037983 */ /* 0x000f620000100800 */
[----:B------:R-:W-:Y:S02]  /*24870*/  ISETP.GE.AND P4, PT, R4, c[0x0][0x3c8], PT ;  /* 0x0000f20004007a0c */ /* 0x000fe40003f86270 */
[----:B------:R-:W-:Y:S02]  /*24880*/  ISETP.GE.AND P5, PT, R9, c[0x0][0x3c8], PT ;  /* 0x0000f20009007a0c */ /* 0x000fe40003fa6270 */
[----:B------:R-:W-:Y:S02]  /*24890*/  ISETP.GE.AND P3, PT, R0, c[0x0][0x3c8], PT ;  /* 0x0000f20000007a0c */ /* 0x000fe40003f66270 */
[----:B------:R-:W-:Y:S02]  /*248a0*/  ISETP.GE.AND P2, PT, R5, c[0x0][0x3c8], PT ;  /* 0x0000f20005007a0c */ /* 0x000fe40003f46270 */
[----:B-----5:R-:W-:-:S13]  /*248b0*/  ISETP.GE.AND P0, PT, R3, c[0x0][0x3c8], PT ;  /* 0x0000f20003007a0c */ /* 0x020fda0003f06270 */
[----:B-1----:R-:W-:-:S04]  /*248c0*/  @!P0 LEA R10, P1, R3, R2, 0x2 ;  /* 0x00000002030a8211 */ /* 0x002fc800078210ff */
[----:B---3--:R-:W-:Y:S02]  /*248d0*/  @!P0 LEA.HI.X R11, R3, R12, R18, 0x2, P1 ;  /* 0x0000000c030b8211 */ /* 0x008fe400008f1412 */
[-C--:B------:R-:W-:Y:S02]  /*248e0*/  @!P4 LEA R18, P6, R4, R2.reuse, 0x2 ;  /* 0x000000020412c211 */ /* 0x080fe400078c10ff */
[----:B------:R-:W-:Y:S01]  /*248f0*/  ISETP.GE.AND P1, PT, R8, c[0x0][0x3c8], PT ;  /* 0x0000f20008007a0c */ /* 0x000fe20003f26270 */
[----:B------:R1:W-:Y:S01]  /*24900*/  @!P0 ST.E.64 [R10.64], R34 ;  /* 0x000000220a008985 */ /* 0x0003e2000c101b08 */
[----:B------:R-:W-:-:S04]  /*24910*/  @!P5 LEA R20, P0, R9, R2, 0x2 ;  /* 0x000000020914d211 */ /* 0x000fc800078010ff */
[----:B------:R-:W-:-:S05]  /*24920*/  @!P5 LEA.HI.X R21, R9, R12, R21, 0x2, P0 ;  /* 0x0000000c0915d211 */ /* 0x000fca00000f1415 */
[----:B------:R-:W-:Y:S01]  /*24930*/  P2R R3, PR, RZ, 0x40 ;  /* 0x00000040ff037803 */ /* 0x000fe20000000000 */
[----:B------:R3:W-:Y:S01]  /*24940*/  @!P5 ST.E.64 [R20.64], R62 ;  /* 0x0000003e1400d985 */ /* 0x0007e2000c101b08 */
[C---:B------:R-:W-:Y:S02]  /*24950*/  @!P3 LEA R16, P6, R0.reuse, R2, 0x2 ;  /* 0x000000020010b211 */ /* 0x040fe400078c10ff */
[----:B------:R-:W-:Y:S02]  /*24960*/  ISETP.NE.AND P0, PT, R3, RZ, PT ;  /* 0x000000ff0300720c */ /* 0x000fe40003f05270 */
[-C--:B------:R-:W-:Y:S02]  /*24970*/  @!P3 LEA.HI.X R17, R0, R12.reuse, R22, 0x2, P6 ;  /* 0x0000000c0011b211 */ /* 0x080fe400030f1416 */
[----:B--2-4-:R-:W-:Y:S02]  /*24980*/  @!P4 LEA.HI.X R19, R4, R12, R23, 0x2, P0 ;  /* 0x0000000c0413c211 */ /* 0x014fe400000f1417 */
[----:B------:R-:W-:-:S02]  /*24990*/  ISETP.GE.AND P0, PT, R7, c[0x0][0x3c8], PT ;  /* 0x0000f20007007a0c */ /* 0x000fc40003f06270 */
[C---:B------:R-:W-:Y:S01]  /*249a0*/  @!P2 LEA R14, P6, R5.reuse, R2, 0x2 ;  /* 0x00000002050ea211 */ /* 0x040fe200078c10ff */
[----:B------:R3:W-:Y:S03]  /*249b0*/  @!P4 ST.E.64 [R18.64], R60 ;  /* 0x0000003c1200c985 */ /* 0x0007e6000c101b08 */
[----:B------:R-:W-:Y:S01]  /*249c0*/  @!P2 LEA.HI.X R15, R5, R12, R24, 0x2, P6 ;  /* 0x0000000c050fa211 */ /* 0x000fe200030f1418 */
[----:B------:R3:W-:Y:S01]  /*249d0*/  @!P3 ST.E.64 [R16.64], R58 ;  /* 0x0000003a1000b985 */ /* 0x0007e2000c101b08 */
[----:B-1----:R-:W-:-:S03]  /*249e0*/  @!P1 LEA R10, P6, R8, R2, 0x2 ;  /* 0x00000002080a9211 */ /* 0x002fc600078c10ff */
        /* <DEDUP_REMOVED lines=12> */
.L_x_984:
[----:B------:R-:W2:Y:S04]  /*24ab0*/  LDL.LU R3, [R1+0x5c] ;  /* 0x00005c0001037983 */ /* 0x000ea80000300800 */
[----:B------:R-:W3:Y:S01]  /*24ac0*/  LDL R8, [R1+0x64] ;  /* 0x0000640001087983 */ /* 0x000ee20000100800 */
[----:B------:R-:W-:Y:S01]  /*24ad0*/  ISETP.NE.U32.AND P0, PT, RZ, c[0x0][0x508], PT ;  /* 0x00014200ff007a0c */ /* 0x000fe20003f05070 */
[----:B------:R-:W-:Y:S01]  /*24ae0*/  IMAD.MOV.U32 R6, RZ, RZ, 0x4 ;  /* 0x00000004ff067424 */ /* 0x000fe200078e00ff */
[----:B------:R-:W-:Y:S01]  /*24af0*/  ISETP.NE.U32.AND P2, PT, RZ, c[0x0][0x500], PT ;  /* 0x00014000ff007a0c */ /* 0x000fe20003f45070 */
[----:B------:R-:W-:Y:S01]  /*24b00*/  IMAD.MOV.U32 R20, RZ, RZ, c[0x0][0x388] ;  /* 0x0000e200ff147624 */ /* 0x000fe200078e00ff */
[----:B------:R-:W-:Y:S01]  /*24b10*/  ISETP.NE.AND.EX P0, PT, RZ, c[0x0][0x50c], PT, P0 ;  /* 0x00014300ff007a0c */ /* 0x000fe20003f05300 */
[----:B------:R-:W-:Y:S01]  /*24b20*/  IMAD.MOV.U32 R2, RZ, RZ, RZ ;  /* 0x000000ffff027224 */ /* 0x000fe200078e00ff */
[----:B------:R-:W-:Y:S01]  /*24b30*/  ISETP.NE.AND.EX P2, PT, RZ, c[0x0][0x504], PT, P2 ;  /* 0x00014100ff007a0c */ /* 0x000fe20003f45320 */
[----:B---3--:R-:W-:-:S10]  /*24b40*/  IMAD.WIDE R4, R8, R6, c[0x0][0x500] ;  /* 0x0001400008047625 */ /* 0x008fd400078e0206 */
[----:B------:R-:W-:Y:S02]  /*24b50*/  @P0 IMAD.WIDE R6, R8, R6, c[0x0][0x508] ;  /* 0x0001420008060625 */ /* 0x000fe400078e0206 */
        /* <DEDUP_REMOVED lines=9> */
.L_x_1012:
[----:B------:R-:W-:Y:S01]  /*24bf0*/  ISETP.GT.AND P0, PT, R71, 0x7f, PT ;  /* 0x0000007f4700780c */ /* 0x000fe20003f04270 */
[----:B------:R-:W-:Y:S01]  /*24c00*/  BSSY B0, `(.L_x_1013) ;  /* 0x0000038000007945 */ /* 0x000fe20003800000 */
[----:B------:R-:W-:Y:S02]  /*24c10*/  SHF.R.S32.HI R3, RZ, 0x1f, R8 ;  /* 0x0000001fff037819 */ /* 0x000fe40000011408 */
[----:B-----5:R-:W-:-:S02]  /*24c20*/  SHF.R.S32.HI R18, RZ, 0x1f, R2 ;  /* 0x0000001fff127819 */ /* 0x020fc40000011402 */
[----:B------:R-:W-:Y:S02]  /*24c30*/  SEL R10, R8, RZ, !P2 ;  /* 0x000000ff080a7207 */ /* 0x000fe40005000000 */
[----:B------:R-:W-:-:S05]  /*24c40*/  SEL R21, R3, RZ, !P2 ;  /* 0x000000ff03157207 */ /* 0x000fca0005000000 */
[----:B------:R-:W-:Y:S05]  /*24c50*/  @P0 BRA `(.L_x_1014) ;  /* 0x0000032000000947 */ /* 0x000fea0003800000 */
[----:B-1----:R-:W2:Y:S01]  /*24c60*/  LDL R4, [R1+0x48] ;  /* 0x0000480001047983 */ /* 0x002ea20000100800 */
        /* <DEDUP_REMOVED lines=49> */
.L_x_1014:
[----:B------:R-:W-:Y:S05]  /*24f80*/  BSYNC B0 ;  /* 0x0000000000007941 */ /* 0x000fea0003800000 */
.L_x_1013:
[----:B------:R-:W-:-:S13]  /*24f90*/  ISETP.GT.AND P0, PT, R19, 0x1, PT ;  /* 0x000000011300780c */ /* 0x000fda0003f04270 */
[----:B------:R-:W-:Y:S05]  /*24fa0*/  @P0 BRA `(.L_x_999) ;  /* 0x0000066000000947 */ /* 0x000fea0003800000 */
[----:B------:R-:W2:Y:S04]  /*24fb0*/  LDL.LU R8, [R1+0x50] ;  /* 0x0000500001087983 */ /* 0x000ea80000300800 */
[----:B------:R-:W3:Y:S01]  /*24fc0*/  LDL.LU R9, [R1+0x48] ;  /* 0x0000480001097983 */ /* 0x000ee20000300800 */
[----:B-1----:R-:W-:Y:S01]  /*24fd0*/  MOV R4, c[0x0][0x4e8] ;  /* 0x00013a0000047a02 */ /* 0x002fe20000000f00 */
[----:B------:R-:W-:Y:S01]  /*24fe0*/  IMAD R3, R18, c[0x0][0x3a0], RZ ;  /* 0x0000e80012037a24 */ /* 0x000fe200078e02ff */
[----:B------:R-:W-:Y:S01]  /*24ff0*/  ISETP.GE.AND P2, PT, R0, c[0x0][0x3c8], PT ;  /* 0x0000f20000007a0c */ /* 0x000fe20003f46270 */
[----:B------:R-:W-:Y:S01]  /*25000*/  IMAD R6, R21, c[0x0][0x3f0], RZ ;  /* 0x0000fc0015067a24 */ /* 0x000fe200078e02ff */
[----:B------:R-:W-:Y:S01]  /*25010*/  ISETP.NE.AND P0, PT, R4, 0x1, PT ;  /* 0x000000010400780c */ /* 0x000fe20003f05270 */
[----:B------:R-:W-:-:S04]  /*25020*/  IMAD.WIDE.U32 R4, R2, c[0x0][0x3a0], RZ ;  /* 0x0000e80002047a25 */ /* 0x000fc800078e00ff */
[----:B------:R-:W-:-:S05]  /*25030*/  IMAD R2, R2, c[0x0][0x3a4], R3 ;  /* 0x0000e90002027a24 */ /* 0x000fca00078e0203 */
[----:B------:R-:W-:-:S05]  /*25040*/  IADD3 R5, R5, R2, RZ ;  /* 0x0000000205057210 */ /* 0x000fca0007ffe0ff */
[----:B--2---:R-:W-:Y:S01]  /*25050*/  IMAD.WIDE.U32 R4, R8, c[0x0][0x3e8], R4 ;  /* 0x0000fa0008047a25 */ /* 0x004fe200078e0004 */
[----:B---3--:R-:W-:-:S03]  /*25060*/  IADD3 R3, R26, R9, RZ ;  /* 0x000000091a037210 */ /* 0x008fc60007ffe0ff */
        /* <DEDUP_REMOVED lines=23> */
[----:B------:R1:W2:Y:S02]  /*251e0*/  SHFL.IDX PT, R8, R6, RZ, 0x181f ;  /* 0x00181fff06087589 */ /* 0x0002a400000e0000 */
.L_x_1085:
[----:B------:R-:W-:Y:S05]  /*251f0*/  BRA.DIV ~URZ, `(.L_x_1016) ;  /* 0x00002d027f007947 */ /* 0x000fea000b800000 */
[----:B------:R3:W4:Y:S02]  /*25200*/  SHFL.IDX PT, R2, R7, RZ, 0x181f ;  /* 0x00181fff07027589 */ /* 0x00072400000e0000 */
.L_x_1086:
        /* <DEDUP_REMOVED lines=8> */
.L_x_1087:
[----:B------:R-:W-:-:S04]  /*25290*/  IADD3 R3, R4, 0x10, RZ ;  /* 0x0000001004037810 */ /* 0x000fc80007ffe0ff */
[----:B------:R-:W-:-:S13]  /*252a0*/  ISETP.GE.OR P0, PT, R3, R5, P2 ;  /* 0x000000050300720c */ /* 0x000fda0001706670 */
[----:B--2---:R-:W-:-:S04]  /*252b0*/  @!P0 LEA R2, P1, R0, R2, 0x1 ;  /* 0x0000000200028211 */ /* 0x004fc800078208ff */
[----:B-1----:R-:W-:-:S05]  /*252c0*/  @!P0 LEA.HI.X R3, R0, R8, R70, 0x1, P1 ;  /* 0x0000000800038211 */ /* 0x002fca00008f0c46 */
[----:B------:R1:W-:Y:S01]  /*252d0*/  @!P0 ST.E.128 [R2.64], RZ ;  /* 0x000000ff02008985 */ /* 0x0003e2000c101d08 */
[----:B------:R-:W-:Y:S05]  /*252e0*/  BRA.DIV ~URZ, `(.L_x_1018) ;  /* 0x00002d527f007947 */ /* 0x000fea000b800000 */
[----:B------:R2:W1:Y:S02]  /*252f0*/  SHFL.IDX PT, R8, R6, 0x2, 0x181f ;  /* 0x00581f0006087f89 */ /* 0x00046400000e0000 */
.L_x_1088:
[----:B------:R-:W-:Y:S05]  /*25300*/  BRA.DIV ~URZ, `(.L_x_1019) ;  /* 0x00002da27f007947 */ /* 0x000fea000b800000 */
[----:B-1----:R1:W2:Y:S02]  /*25310*/  SHFL.IDX PT, R2, R7, 0x2, 0x181f ;  /* 0x00581f0007027f89 */ /* 0x0022a400000e0000 */
.L_x_1089:
        /* <DEDUP_REMOVED lines=8> */
.L_x_1090:
[----:B------:R-:W-:-:S04]  /*253a0*/  IADD3 R3, R4, 0x30, RZ ;  /* 0x0000003004037810 */ /* 0x000fc80007ffe0ff */
[----:B------:R-:W-:-:S13]  /*253b0*/  ISETP.GE.OR P0, PT, R3, R5, P2 ;  /* 0x000000050300720c */ /* 0x000fda0001706670 */
[----:B--2---:R-:W-:-:S04]  /*253c0*/  @!P0 LEA R2, P1, R0, R2, 0x1 ;  /* 0x0000000200028211 */ /* 0x004fc800078208ff */
[----:B------:R-:W-:-:S05]  /*253d0*/  @!P0 LEA.HI.X R3, R0, R8, R70, 0x1, P1 ;  /* 0x0000000800038211 */ /* 0x000fca00008f0c46 */
[----:B------:R2:W-:Y:S01]  /*253e0*/  @!P0 ST.E.128 [R2.64], RZ ;  /* 0x000000ff02008985 */ /* 0x0005e2000c101d08 */
[----:B------:R-:W-:Y:S05]  /*253f0*/  BRA.DIV ~URZ, `(.L_x_1021) ;  /* 0x00002df27f007947 */ /* 0x000fea000b800000 */
[----:B------:R1:W2:Y:S02]  /*25400*/  SHFL.IDX PT, R8, R6, 0x4, 0x181f ;  /* 0x00981f0006087f89 */ /* 0x0002a400000e0000 */
.L_x_1091:
[----:B------:R-:W-:Y:S05]  /*25410*/  BRA.DIV ~URZ, `(.L_x_1022) ;  /* 0x00002e427f007947 */ /* 0x000fea000b800000 */
[----:B--2---:R2:W1:Y:S02]  /*25420*/  SHFL.IDX PT, R2, R7, 0x4, 0x181f ;  /* 0x00981f0007027f89 */ /* 0x00446400000e0000 */
.L_x_1092:
        /* <DEDUP_REMOVED lines=8> */
.L_x_1093:
[----:B------:R-:W-:-:S04]  /*254b0*/  IADD3 R3, R4, 0x50, RZ ;  /* 0x0000005004037810 */ /* 0x000fc80007ffe0ff */
[----:B------:R-:W-:-:S13]  /*254c0*/  ISETP.GE.OR P0, PT, R3, R5, P2 ;  /* 0x000000050300720c */ /* 0x000fda0001706670 */
[----:B---3--:R-:W-:-:S04]  /*254d0*/  @!P0 LEA R2, P1, R0, R2, 0x1 ;  /* 0x0000000200028211 */ /* 0x008fc800078208ff */
[----:B--2---:R-:W-:-:S05]  /*254e0*/  @!P0 LEA.HI.X R3, R0, R8, R70, 0x1, P1 ;  /* 0x0000000800038211 */ /* 0x004fca00008f0c46 */
[----:B------:R2:W-:Y:S01]  /*254f0*/  @!P0 ST.E.128 [R2.64], RZ ;  /* 0x000000ff02008985 */ /* 0x0005e2000c101d08 */
[----:B------:R-:W-:Y:S05]  /*25500*/  BRA.DIV ~URZ, `(.L_x_1024) ;  /* 0x00002e927f007947 */ /* 0x000fea000b800000 */
[----:B------:R3:W1:Y:S02]  /*25510*/  SHFL.IDX PT, R8, R6, 0x6, 0x181f ;  /* 0x00d81f0006087f89 */ /* 0x00066400000e0000 */
.L_x_1094:
[----:B------:R-:W-:Y:S05]  /*25520*/  BRA.DIV ~URZ, `(.L_x_1025) ;  /* 0x00002ee27f007947 */ /* 0x000fea000b800000 */
[----:B--2---:R2:W3:Y:S02]  /*25530*/  SHFL.IDX PT, R2, R7, 0x6, 0x181f ;  /* 0x00d81f0007027f89 */ /* 0x0044e400000e0000 */
.L_x_1095:
        /* <DEDUP_REMOVED lines=8> */
.L_x_1096:
[----:B------:R-:W-:-:S04]  /*255c0*/  IADD3 R4, R4, 0x70, RZ ;  /* 0x0000007004047810 */ /* 0x000fc80007ffe0ff */
[----:B------:R-:W-:-:S13]  /*255d0*/  ISETP.GE.OR P0, PT, R4, R5, P2 ;  /* 0x000000050400720c */ /* 0x000fda0001706670 */
[----:B----4-:R-:W-:-:S04]  /*255e0*/  @!P0 LEA R2, P1, R0, R2, 0x1 ;  /* 0x0000000200028211 */ /* 0x010fc800078208ff */
[----:B---3--:R-:W-:-:S05]  /*255f0*/  @!P0 LEA.HI.X R3, R0, R6, R70, 0x1, P1 ;  /* 0x0000000600038211 */ /* 0x008fca00008f0c46 */
[----:B------:R3:W-:Y:S04]  /*25600*/  @!P0 ST.E.128 [R2.64], RZ ;  /* 0x000000ff02008985 */ /* 0x0007e8000c101d08 */
.L_x_999:
[----:B------:R-:W-:Y:S05]  /*25610*/  BSYNC B1 ;  /* 0x0000000000017941 */ /* 0x000fea0003800000 */
.L_x_983:
        /* <DEDUP_REMOVED lines=9> */
[----:B------:R-:W-:Y:S01]  /*256b0*/  LOP3.LUT R14, R71, 0x1f, RZ, 0xc0, !PT ;  /* 0x0000001f470e7812 */ /* 0x000fe200078ec0ff */
[----:B-1----:R-:W-:-:S03]  /*256c0*/  IMAD.MOV.U32 R7, RZ, RZ, RZ ;  /* 0x000000ffff077224 */ /* 0x002fc600078e00ff */
[----:B------:R-:W-:Y:S01]  /*256d0*/  ISETP.NE.AND P6, PT, R14, 0x1f, PT ;  /* 0x0000001f0e00780c */ /* 0x000fe20003fc5270 */
[----:B------:R-:W-:Y:S10]  /*256e0*/  BRA.DIV ~URZ, `(.L_x_1028) ;  /* 0x00002e627f007947 */ /* 0x000ff4000b800000 */
[----:B------:R1:W2:Y:S02]  /*256f0*/  SHFL.IDX PT, R9, R45, RZ, 0x1f ;  /* 0x00001fff2d097589 */ /* 0x0002a400000e0000 */
.L_x_1097:
[----:B------:R-:W-:Y:S05]  /*25700*/  BRA.DIV ~URZ, `(.L_x_1029) ;  /* 0x00002eb27f007947 */ /* 0x000fea000b800000 */
[----:B------:R3:W1:Y:S02]  /*25710*/  SHFL.IDX PT, R8, R45, 0x1, 0x1f ;  /* 0x00201f002d087f89 */ /* 0x00066400000e0000 */
.L_x_1098:
        /* <DEDUP_REMOVED lines=19> */
.L_x_1099:
        /* <DEDUP_REMOVED lines=16> */
.L_x_1100:
[----:B----4-:R-:W-:Y:S01]  /*25950*/  IMAD R0, R0, c[0x0][0x538], RZ ;  /* 0x00014e0000007a24 */ /* 0x010fe200078e02ff */
[----:B------:R-:W-:Y:S04]  /*25960*/  BSSY B1, `(.L_x_1032) ;  /* 0x00000ce000017945 */ /* 0x000fe80003800000 */
[----:B-1----:R-:W-:-:S04]  /*25970*/  IADD3 R8, R0, R8, RZ ;  /* 0x0000000800087210 */ /* 0x002fc80007ffe0ff */
[----:B--2---:R-:W-:-:S13]  /*25980*/  ISETP.GT.AND P0, PT, R8, R9, PT ;  /* 0x000000090800720c */ /* 0x004fda0003f04270 */
[----:B------:R-:W-:Y:S05]  /*25990*/  @P0 BRA `(.L_x_1033) ;  /* 0x0000025000000947 */ /* 0x000fea0003800000 */
.L_x_1037:
        /* <DEDUP_REMOVED lines=17> */
.L_x_1101:
        /* <DEDUP_REMOVED lines=16> */
.L_x_1102:
[----:B--2---:R-:W-:-:S05]  /*25bb0*/  IMAD R0, R0, c[0x0][0x538], RZ ;  /* 0x00014e0000007a24 */ /* 0x004fca00078e02ff */
[----:B------:R-:W-:-:S04]  /*25bc0*/  IADD3 R8, R0, R8, RZ ;  /* 0x0000000800087210 */ /* 0x000fc80007ffe0ff */
[----:B------:R-:W-:-:S13]  /*25bd0*/  ISETP.GT.AND P0, PT, R8, R9, PT ;  /* 0x000000090800720c */ /* 0x000fda0003f04270 */
[----:B-1----:R-:W-:Y:S05]  /*25be0*/  @!P0 BRA `(.L_x_1037) ;  /* 0xfffffdb000008947 */ /* 0x002fea000383ffff */
.L_x_1033:
[----:B------:R-:W-:-:S05]  /*25bf0*/  IADD3 R8, -R0, R8, RZ ;  /* 0x0000000800087210 */ /* 0x000fca0007ffe1ff */
[----:B------:R-:W-:-:S05]  /*25c00*/  IMAD R0, R4, c[0x0][0x538], R8 ;  /* 0x00014e0004007a24 */ /* 0x000fca00078e0208 */
[----:B------:R-:W-:Y:S01]  /*25c10*/  ISETP.GT.AND P0, PT, R0, R9, PT ;  /* 0x000000090000720c */ /* 0x000fe20003f04270 */
[----:B------:R-:W-:-:S12]  /*25c20*/  BRA.DIV ~URZ, `(.L_x_1038) ;  /* 0x00002df27f007947 */ /* 0x000fd8000b800000 */
[----:B------:R-:W-:-:S03]  /*25c30*/  VOTE.ANY R5, PT, !P0 ;  /* 0x0000000000057806 */ /* 0x000fc600040e0100 */
.L_x_1103:
[----:B------:R-:W2:Y:S01]  /*25c40*/  LDL.LU R2, [R1+0x64] ;  /* 0x0000640001027983 */ /* 0x000ea20000300800 */
[----:B------:R-:W2:Y:S02]  /*25c50*/  POPC R0, R5 ;  /* 0x0000000500007309 */ /* 0x000ea40000000000 */
[----:B--2---:R-:W-:-:S05]  /*25c60*/  IADD3 R2, R0, R2, RZ ;  /* 0x0000000200027210 */ /* 0x004fca0007ffe0ff */
[----:B------:R1:W-:Y:S01]  /*25c70*/  STL [R1+0x64], R2 ;  /* 0x0000640201007387 */ /* 0x0003e20000100800 */
[----:B------:R-:W-:Y:S05]  /*25c80*/  BRA.DIV ~URZ, `(.L_x_1039) ;  /* 0x00002de27f007947 */ /* 0x000fea000b800000 */
[----:B------:R2:W4:Y:S04]  /*25c90*/  SHFL.IDX PT, R12, R6, R0, 0x1f ;  /* 0x00001f00060c7589 */ /* 0x00052800000e0000 */
[----:B------:R2:W1:Y:S02]  /*25ca0*/  SHFL.IDX PT, R7, R7, R0, 0x1f ;  /* 0x00001f0007077589 */ /* 0x00046400000e0000 */
.L_x_1104:
[----:B------:R-:W-:Y:S01]  /*25cb0*/  ISETP.NE.AND P0, PT, R5, RZ, PT ;  /* 0x000000ff0500720c */ /* 0x000fe20003f05270 */
[----:B------:R-:W-:-:S12]  /*25cc0*/  BSSY B0, `(.L_x_1040) ;  /* 0x0000005000007945 */ /* 0x000fd80003800000 */
[----:B------:R-:W-:Y:S05]  /*25cd0*/  @!P0 BRA `(.L_x_1041) ;  /* 0x0000003000008947 */ /* 0x000fea0003800000 */
[----:B--2---:R-:W-:Y:S01]  /*25ce0*/  IADD3 R0, R0, -0x1, RZ ;  /* 0xffffffff00007810 */ /* 0x004fe20007ffe0ff */
[----:B------:R-:W-:Y:S05]  /*25cf0*/  BRA.DIV ~URZ, `(.L_x_1042) ;  /* 0x00002e427f007947 */ /* 0x000fea000b800000 */
[----:B------:R2:W3:Y:S02]  /*25d00*/  SHFL.IDX PT, R13, R4, R0, 0x1f ;  /* 0x00001f00040d7589 */ /* 0x0004e400000e0000 */
.L_x_1041:
[----:B------:R-:W-:Y:S05]  /*25d10*/  BSYNC B0 ;  /* 0x0000000000007941 */ /* 0x000fea0003800000 */
.L_x_1040:
        /* <DEDUP_REMOVED lines=68> */
.L_x_1044:
        /* <DEDUP_REMOVED lines=68> */
.L_x_1045:
[----:B------:R-:W-:Y:S05]  /*265a0*/  BSYNC B0 ;  /* 0x0000000000007941 */ /* 0x000fea0003800000 */
.L_x_1043:
[----:B------:R-:W-:-:S04]  /*265b0*/  LOP3.LUT R2, RZ, R2, RZ, 0x33, !PT ;  /* 0x00000002ff027212 */ /* 0x000fc800078e33ff */
[----:B-1----:R-:W-:-:S05]  /*265c0*/  IADD3 R0, R2, R12, RZ ;  /* 0x0000000c02007210 */ /* 0x002fca0007ffe0ff */
[----:B------:R1:W-:Y:S01]  /*265d0*/  STL [R1+0x5c], R0 ;  /* 0x00005c0001007387 */ /* 0x0003e20000100800 */
[----:B------:R-:W-:Y:S05]  /*265e0*/  BRA `(.L_x_1046) ;  /* 0x0000005000007947 */ /* 0x000fea0003800000 */
.L_x_1034:
[----:B------:R-:W-:Y:S01]  /*265f0*/  MOV R0, c[0x0][0x53c] ;  /* 0x00014f0000007a02 */ /* 0x000fe20000000f00 */
[----:B------:R1:W-:Y:S04]  /*26600*/  STL [R1+0x58], R9 ;  /* 0x0000580901007387 */ /* 0x0003e80000100800 */
[----:B------:R1:W-:Y:S04]  /*26610*/  STL [R1+0x5c], RZ ;  /* 0x00005cff01007387 */ /* 0x0003e80000100800 */
[----:B------:R1:W-:Y:S04]  /*26620*/  STL [R1+0x60], RZ ;  /* 0x000060ff01007387 */ /* 0x0003e80000100800 */
[----:B------:R1:W-:Y:S02]  /*26630*/  STL [R1+0x64], R0 ;  /* 0x0000640001007387 */ /* 0x0003e40000100800 */
.L_x_1046:
[----:B------:R-:W-:Y:S05]  /*26640*/  BSYNC B1 ;  /* 0x0000000000017941 */ /* 0x000fea0003800000 */
.L_x_1032:
        /* <DEDUP_REMOVED lines=9> */
.L_x_1027:
[----:B-1----:R-:W3:Y:S02]  /*266e0*/  LDL R0, [R1+0x64] ;  /* 0x0000640001007983 */ /* 0x002ee40000100800 */
[----:B---3--:R-:W-:-:S13]  /*266f0*/  ISETP.GE.AND P0, PT, R0, c[0x0][0x53c], PT ;  /* 0x00014f0000007a0c */ /* 0x008fda0003f06270 */
[----:B--2-4-:R-:W-:Y:S01]  /*26700*/  @P0 CALL.REL.NOINC `(.L_x_1047) ;  /* 0x0000001000000944 */ /* 0x014fe20003c00000 */
[----:B------:R-:W-:Y:S05]  /*26710*/  BRA `(.L_x_1048) ;  /* 0xfffdafc000007947 */ /* 0x000fea000383ffff */
.L_x_1047:
[----:B------:R-:W-:Y:S05]  /*26720*/  EXIT ;  /* 0x000000000000794d */ /* 0x000fea0003800000 */
.L_x_779:
[----:B------:R-:W-:Y:S01]  /*26730*/  IMAD.MOV.U32 R0, RZ, RZ, R5 ;  /* 0x000000ffff007224 */ /* 0x000fe200078e0005 */
[----:B------:R-:W-:Y:S02]  /*26740*/  MOV R2, 0x1 ;  /* 0x0000000100027802 */ /* 0x000fe40000000f00 */
[----:B------:R-:W-:Y:S02]  /*26750*/  MOV R3, 0x26770 ;  /* 0x0002677000037802 */ /* 0x000fe40000000f00 */
[----:B------:R-:W-:Y:S05]  /*26760*/  CALL.REL.NOINC `($__internal_14_$__cuda_sm70_shflsync_up_p) ;  /* 0x000024e000007944 */ /* 0x000fea0003c00000 */
[----:B------:R-:W-:Y:S01]  /*26770*/  MOV R0, R4 ;  /* 0x0000000400007202 */ /* 0x000fe20000000f00 */
[----:B------:R-:W-:Y:S05]  /*26780*/  BRA `(.L_x_1049) ;  /* 0xfffd9cd000007947 */ /* 0x000fea000383ffff */
.L_x_780:
[----:B------:R-:W-:Y:S01]  /*26790*/  IMAD.MOV.U32 R0, RZ, RZ, R5 ;  /* 0x000000ffff007224 */ /* 0x000fe200078e0005 */
[----:B------:R-:W-:Y:S02]  /*267a0*/  MOV R2, 0x2 ;  /* 0x0000000200027802 */ /* 0x000fe40000000f00 */
[----:B------:R-:W-:Y:S02]  /*267b0*/  MOV R3, 0x267d0 ;  /* 0x000267d000037802 */ /* 0x000fe40000000f00 */
[----:B------:R-:W-:Y:S05]  /*267c0*/  CALL.REL.NOINC `($__internal_14_$__cuda_sm70_shflsync_up_p) ;  /* 0x0000248000007944 */ /* 0x000fea0003c00000 */
[----:B------:R-:W-:Y:S01]  /*267d0*/  SEL R0, R4, RZ, P4 ;  /* 0x000000ff04007207 */ /* 0x000fe20002000000 */
[----:B------:R-:W-:Y:S01]  /*267e0*/  IMAD.MOV.U32 R2, RZ, RZ, 0x4 ;  /* 0x00000004ff027424 */ /* 0x000fe200078e00ff */
[----:B------:R-:W-:-:S03]  /*267f0*/  MOV R3, 0x26820 ;  /* 0x0002682000037802 */ /* 0x000fc60000000f00 */
[----:B------:R-:W-:Y:S02]  /*26800*/  IMAD.IADD R0, R5, 0x1, R0 ;  /* 0x0000000105007824 */ /* 0x000fe400078e0200 */
        /* <DEDUP_REMOVED lines=13> */
[----:B------:R-:W-:Y:S02]  /*268e0*/  MOV R3, 0x1f ;  /* 0x0000001f00037802 */ /* 0x000fe40000000f00 */
[----:B------:R-:W-:Y:S01]  /*268f0*/  MOV R2, 0x26930 ;  /* 0x0002693000027802 */ /* 0x000fe20000000f00 */
[----:B------:R-:W-:-:S04]  /*26900*/  IMAD.IADD R4, R0, 0x1, R4 ;  /* 0x0000000100047824 */ /* 0x000fc800078e0204 */
[----:B------:R-:W-:Y:S02]  /*26910*/  IMAD.MOV.U32 R11, RZ, RZ, R4 ;  /* 0x000000ffff0b7224 */ /* 0x000fe400078e0004 */
[----:B------:R-:W-:Y:S05]  /*26920*/  CALL.REL.NOINC `($__internal_13_$__cuda_sm70_shflsync_idx_p) ;  /* 0x000022d000007944 */ /* 0x000fea0003c00000 */
[----:B------:R-:W-:Y:S01]  /*26930*/  MOV R0, R10 ;  /* 0x0000000a00007202 */ /* 0x000fe20000000f00 */
[----:B------:R-:W-:Y:S05]  /*26940*/  BRA `(.L_x_1050) ;  /* 0xfffd9c1000007947 */ /* 0x000fea000383ffff */
.L_x_782:
[----:B------:R-:W-:Y:S02]  /*26950*/  SEL R0, RZ, 0x1, P0 ;  /* 0x00000001ff007807 */ /* 0x000fe40000000000 */
[----:B------:R-:W-:Y:S02]  /*26960*/  MOV R2, 0x26980 ;  /* 0x0002698000027802 */ /* 0x000fe40000000f00 */
[----:B------:R-:W-:Y:S05]  /*26970*/  CALL.REL.NOINC `($__internal_15_$__cuda_sm70_votesync_ballot) ;  /* 0x0000234000007944 */ /* 0x000fea0003c00000 */
[----:B------:R-:W-:Y:S01]  /*26980*/  MOV R6, R0 ;  /* 0x0000000000067202 */ /* 0x000fe20000000f00 */
[----:B------:R-:W-:Y:S05]  /*26990*/  BRA `(.L_x_1051) ;  /* 0xfffd9c5000007947 */ /* 0x000fea000383ffff */
.L_x_783:
[----:B------:R-:W-:Y:S01]  /*269a0*/  IMAD.MOV.U32 R11, RZ, RZ, R9 ;  /* 0x000000ffff0b7224 */ /* 0x000fe200078e0009 */
[----:B------:R-:W-:Y:S01]  /*269b0*/  MOV R10, R0 ;  /* 0x00000000000a7202 */ /* 0x000fe20000000f00 */
[----:B------:R-:W-:Y:S01]  /*269c0*/  IMAD.MOV.U32 R3, RZ, RZ, 0x1f ;  /* 0x0000001fff037424 */ /* 0x000fe200078e00ff */
[----:B-1----:R-:W-:Y:S02]  /*269d0*/  MOV R2, 0x269f0 ;  /* 0x000269f000027802 */ /* 0x002fe40000000f00 */
[----:B------:R-:W-:Y:S05]  /*269e0*/  CALL.REL.NOINC `($__internal_13_$__cuda_sm70_shflsync_idx_p) ;  /* 0x0000221000007944 */ /* 0x000fea0003c00000 */
[----:B------:R-:W-:Y:S01]  /*269f0*/  IMAD.MOV.U32 R13, RZ, RZ, R10 ;  /* 0x000000ffff0d7224 */ /* 0x000fe200078e000a */
[----:B------:R-:W-:Y:S01]  /*26a00*/  MOV R11, R8 ;  /* 0x00000008000b7202 */ /* 0x000fe20000000f00 */
[----:B------:R-:W-:Y:S01]  /*26a10*/  IMAD.MOV.U32 R5, RZ, RZ, RZ ;  /* 0x000000ffff057224 */ /* 0x000fe200078e00ff */
[----:B------:R-:W-:Y:S01]  /*26a20*/  MOV R10, R0 ;  /* 0x00000000000a7202 */ /* 0x000fe20000000f00 */
[----:B------:R-:W-:Y:S01]  /*26a30*/  IMAD.MOV.U32 R3, RZ, RZ, 0x1f ;  /* 0x0000001fff037424 */ /* 0x000fe200078e00ff */
[----:B------:R-:W-:-:S02]  /*26a40*/  MOV R2, 0x26a60 ;  /* 0x00026a6000027802 */ /* 0x000fc40000000f00 */
[----:B------:R-:W-:Y:S05]  /*26a50*/  CALL.REL.NOINC `($__internal_13_$__cuda_sm70_shflsync_idx_p) ;  /* 0x000021a000007944 */ /* 0x000fea0003c00000 */
[----:B------:R-:W-:Y:S01]  /*26a60*/  MOV R9, R10 ;  /* 0x0000000a00097202 */ /* 0x000fe20000000f00 */
[----:B------:R-:W-:Y:S05]  /*26a70*/  BRA `(.L_x_1052) ;  /* 0xfffd9be000007947 */ /* 0x000fea000383ffff */
.L_x_786:
[----:B------:R-:W-:Y:S01]  /*26a80*/  IMAD.MOV.U32 R11, RZ, RZ, R4 ;  /* 0x000000ffff0b7224 */ /* 0x000fe200078e0004 */
[----:B------:R-:W-:-:S02]  /*26a90*/  MOV R3, 0x1f ;  /* 0x0000001f00037802 */ /* 0x000fc40000000f00 */
[----:B-1----:R-:W-:Y:S02]  /*26aa0*/  MOV R2, 0x26ac0 ;  /* 0x00026ac000027802 */ /* 0x002fe40000000f00 */
[----:B--234-:R-:W-:Y:S05]  /*26ab0*/  CALL.REL.NOINC `($__internal_13_$__cuda_sm70_shflsync_idx_p) ;  /* 0x0000214000007944 */ /* 0x01cfea0003c00000 */
[----:B------:R-:W-:Y:S01]  /*26ac0*/  MOV R5, R10 ;  /* 0x0000000a00057202 */ /* 0x000fe20000000f00 */
[----:B------:R-:W-:Y:S05]  /*26ad0*/  BRA `(.L_x_785) ;  /* 0xfffd9be000007947 */ /* 0x000fea000383ffff */
.L_x_851:
[----:B------:R-:W-:Y:S01]  /*26ae0*/  IMAD.MOV.U32 R11, RZ, RZ, R5 ;  /* 0x000000ffff0b7224 */ /* 0x000fe200078e0005 */
[----:B------:R-:W-:Y:S01]  /*26af0*/  MOV R10, RZ ;  /* 0x000000ff000a7202 */ /* 0x000fe20000000f00 */
[----:B------:R-:W-:Y:S01]  /*26b00*/  IMAD.MOV.U32 R3, RZ, RZ, 0x181f ;  /* 0x0000181fff037424 */ /* 0x000fe200078e00ff */
[----:B-1----:R-:W-:Y:S02]  /*26b10*/  MOV R2, 0x26b30 ;  /* 0x00026b3000027802 */ /* 0x002fe40000000f00 */
[----:B-----5:R-:W-:Y:S05]  /*26b20*/  CALL.REL.NOINC `($__internal_13_$__cuda_sm70_shflsync_idx_p) ;  /* 0x000020d000007944 */ /* 0x020fea0003c00000 */
[----:B------:R-:W-:Y:S01]  /*26b30*/  MOV R7, R10 ;  /* 0x0000000a00077202 */ /* 0x000fe20000000f00 */
[----:B------:R-:W-:Y:S05]  /*26b40*/  BRA `(.L_x_1053) ;  /* 0xfffe1de000007947 */ /* 0x000fea000383ffff */
.L_x_852:
[----:B------:R-:W-:Y:S01]  /*26b50*/  IMAD.MOV.U32 R11, RZ, RZ, R6 ;  /* 0x000000ffff0b7224 */ /* 0x000fe200078e0006 */
[----:B------:R-:W-:Y:S01]  /*26b60*/  MOV R10, RZ ;  /* 0x000000ff000a7202 */ /* 0x000fe20000000f00 */
[----:B------:R-:W-:Y:S01]  /*26b70*/  IMAD.MOV.U32 R3, RZ, RZ, 0x181f ;  /* 0x0000181fff037424 */ /* 0x000fe200078e00ff */
[----:B-1----:R-:W-:Y:S02]  /*26b80*/  MOV R2, 0x26ba0 ;  /* 0x00026ba000027802 */ /* 0x002fe40000000f00 */
[----:B--23-5:R-:W-:Y:S05]  /*26b90*/  CALL.REL.NOINC `($__internal_13_$__cuda_sm70_shflsync_idx_p) ;  /* 0x0000206000007944 */ /* 0x02cfea0003c00000 */
[----:B------:R-:W-:Y:S01]  /*26ba0*/  MOV R2, R10 ;  /* 0x0000000a00027202 */ /* 0x000fe20000000f00 */
[----:B------:R-:W-:Y:S05]  /*26bb0*/  BRA `(.L_x_1054) ;  /* 0xfffe1d9000007947 */ /* 0x000fea000383ffff */
.L_x_855:
[----:B------:R-:W-:Y:S01]  /*26bc0*/  IMAD.MOV.U32 R11, RZ, RZ, R5 ;  /* 0x000000ffff0b7224 */ /* 0x000fe200078e0005 */
[----:B------:R-:W-:Y:S01]  /*26bd0*/  MOV R10, 0x1 ;  /* 0x00000001000a7802 */ /* 0x000fe20000000f00 */
[----:B--2---:R-:W-:Y:S01]  /*26be0*/  IMAD.MOV.U32 R3, RZ, RZ, 0x181f ;  /* 0x0000181fff037424 */ /* 0x004fe200078e00ff */
[----:B----4-:R-:W-:-:S02]  /*26bf0*/  MOV R2, 0x26c10 ;  /* 0x00026c1000027802 */ /* 0x010fc40000000f00 */
[----:B-1-3-5:R-:W-:Y:S05]  /*26c00*/  CALL.REL.NOINC `($__internal_13_$__cuda_sm70_shflsync_idx_p) ;  /* 0x00001ff000007944 */ /* 0x02afea0003c00000 */
[----:B------:R-:W-:Y:S01]  /*26c10*/  IMAD.MOV.U32 R7, RZ, RZ, R10 ;  /* 0x000000ffff077224 */ /* 0x000fe200078e000a */
[----:B------:R-:W-:Y:S01]  /*26c20*/  MOV R10, 0x1 ;  /* 0x00000001000a7802 */ /* 0x000fe20000000f00 */
[----:B------:R-:W-:Y:S01]  /*26c30*/  IMAD.MOV.U32 R11, RZ, RZ, R6 ;  /* 0x000000ffff0b7224 */ /* 0x000fe200078e0006 */
[----:B------:R-:W-:-:S02]  /*26c40*/  MOV R3, 0x181f ;  /* 0x0000181f00037802 */ /* 0x000fc40000000f00 */
[----:B------:R-:W-:Y:S02]  /*26c50*/  MOV R2, 0x26c70 ;  /* 0x00026c7000027802 */ /* 0x000fe40000000f00 */
[----:B------:R-:W-:Y:S05]  /*26c60*/  CALL.REL.NOINC `($__internal_13_$__cuda_sm70_shflsync_idx_p) ;  /* 0x00001f9000007944 */ /* 0x000fea0003c00000 */
[----:B------:R-:W-:Y:S01]  /*26c70*/  MOV R2, R10 ;  /* 0x0000000a00027202 */ /* 0x000fe20000000f00 */
[----:B------:R-:W-:Y:S05]  /*26c80*/  BRA `(.L_x_1055) ;  /* 0xfffe1db000007947 */ /* 0x000fea000383ffff */
.L_x_858:
[----:B------:R-:W-:Y:S01]  /*26c90*/  IMAD.MOV.U32 R11, RZ, RZ, R5 ;  /* 0x000000ffff0b7224 */ /* 0x000fe200078e0005 */
[----:B------:R-:W-:Y:S01]  /*26ca0*/  MOV R10, 0x2 ;  /* 0x00000002000a7802 */ /* 0x000fe20000000f00 */
[----:B-1----:R-:W-:Y:S01]  /*26cb0*/  IMAD.MOV.U32 R3, RZ, RZ, 0x181f ;  /* 0x0000181fff037424 */ /* 0x002fe200078e00ff */
[----:B--2---:R-:W-:Y:S02]  /*26cc0*/  MOV R2, 0x26ce0 ;  /* 0x00026ce000027802 */ /* 0x004fe40000000f00 */
[----:B---3-5:R-:W-:Y:S05]  /*26cd0*/  CALL.REL.NOINC `($__internal_13_$__cuda_sm70_shflsync_idx_p) ;  /* 0x00001f2000007944 */ /* 0x028fea0003c00000 */
[----:B------:R-:W-:Y:S01]  /*26ce0*/  MOV R7, R10 ;  /* 0x0000000a00077202 */ /* 0x000fe20000000f00 */
[----:B------:R-:W-:Y:S05]  /*26cf0*/  BRA `(.L_x_1056) ;  /* 0xfffe1e1000007947 */ /* 0x000fea000383ffff */
.L_x_859:
[----:B------:R-:W-:Y:S01]  /*26d00*/  IMAD.MOV.U32 R11, RZ, RZ, R6 ;  /* 0x000000ffff0b7224 */ /* 0x000fe200078e0006 */
[----:B------:R-:W-:Y:S01]  /*26d10*/  MOV R10, 0x2 ;  /* 0x00000002000a7802 */ /* 0x000fe20000000f00 */
[----:B------:R-:W-:Y:S01]  /*26d20*/  IMAD.MOV.U32 R3, RZ, RZ, 0x181f ;  /* 0x0000181fff037424 */ /* 0x000fe200078e00ff */
[----:B--2---:R-:W-:Y:S02]  /*26d30*/  MOV R2, 0x26d50 ;  /* 0x00026d5000027802 */ /* 0x004fe40000000f00 */
[----:B-1-345:R-:W-:Y:S05]  /*26d40*/  CALL.REL.NOINC `($__internal_13_$__cuda_sm70_shflsync_idx_p) ;  /* 0x00001eb000007944 */ /* 0x03afea0003c00000 */
[----:B------:R-:W-:Y:S01]  /*26d50*/  MOV R2, R10 ;  /* 0x0000000a00027202 */ /* 0x000fe20000000f00 */
[----:B------:R-:W-:Y:S05]  /*26d60*/  BRA `(.L_x_1057) ;  /* 0xfffe1dc000007947 */ /* 0x000fea000383ffff */
.L_x_862:
[----:B------:R-:W-:Y:S01]  /*26d70*/  IMAD.MOV.U32 R11, RZ, RZ, R5 ;  /* 0x000000ffff0b7224 */ /* 0x000fe200078e0005 */
[----:B------:R-:W-:Y:S01]  /*26d80*/  MOV R10, 0x3 ;  /* 0x00000003000a7802 */ /* 0x000fe20000000f00 */
[----:B-1----:R-:W-:Y:S01]  /*26d90*/  IMAD.MOV.U32 R3, RZ, RZ, 0x181f ;  /* 0x0000181fff037424 */ /* 0x002fe200078e00ff */
[----:B------:R-:W-:-:S02]  /*26da0*/  MOV R2, 0x26dc0 ;  /* 0x00026dc000027802 */ /* 0x000fc40000000f00 */
[----:B--2345:R-:W-:Y:S05]  /*26db0*/  CALL.REL.NOINC `($__internal_13_$__cuda_sm70_shflsync_idx_p) ;  /* 0x00001e4000007944 */ /* 0x03cfea0003c00000 */
        /* <DEDUP_REMOVED lines=8> */
.L_x_865:
[----:B------:R-:W-:Y:S01]  /*26e40*/  IMAD.MOV.U32 R11, RZ, RZ, R5 ;  /* 0x000000ffff0b7224 */ /* 0x000fe200078e0005 */
[----:B------:R-:W-:Y:S01]  /*26e50*/  MOV R10, 0x4 ;  /* 0x00000004000a7802 */ /* 0x000fe20000000f00 */
[----:B-1----:R-:W-:Y:S01]  /*26e60*/  IMAD.MOV.U32 R3, RZ, RZ, 0x181f ;  /* 0x0000181fff037424 */ /* 0x002fe200078e00ff */
[----:B------:R-:W-:Y:S02]  /*26e70*/  MOV R2, 0x26e90 ;  /* 0x00026e9000027802 */ /* 0x000fe40000000f00 */
[----:B--2345:R-:W-:Y:S05]  /*26e80*/  CALL.REL.NOINC `($__internal_13_$__cuda_sm70_shflsync_idx_p) ;  /* 0x00001d7000007944 */ /* 0x03cfea0003c00000 */
[----:B------:R-:W-:Y:S01]  /*26e90*/  MOV R7, R10 ;  /* 0x0000000a00077202 */ /* 0x000fe20000000f00 */
[----:B------:R-:W-:Y:S05]  /*26ea0*/  BRA `(.L_x_1059) ;  /* 0xfffe1e3000007947 */ /* 0x000fea000383ffff */
.L_x_866:
[----:B------:R-:W-:Y:S01]  /*26eb0*/  IMAD.MOV.U32 R11, RZ, RZ, R6 ;  /* 0x000000ffff0b7224 */ /* 0x000fe200078e0006 */
[----:B------:R-:W-:Y:S01]  /*26ec0*/  MOV R10, 0x4 ;  /* 0x00000004000a7802 */ /* 0x000fe20000000f00 */
[----:B-1----:R-:W-:Y:S01]  /*26ed0*/  IMAD.MOV.U32 R3, RZ, RZ, 0x181f ;  /* 0x0000181fff037424 */ /* 0x002fe200078e00ff */
[----:B------:R-:W-:Y:S02]  /*26ee0*/  MOV R2, 0x26f00 ;  /* 0x00026f0000027802 */ /* 0x000fe40000000f00 */
[----:B--2345:R-:W-:Y:S05]  /*26ef0*/  CALL.REL.NOINC `($__internal_13_$__cuda_sm70_shflsync_idx_p) ;  /* 0x00001d0000007944 */ /* 0x03cfea0003c00000 */
[----:B------:R-:W-:Y:S01]  /*26f00*/  MOV R2, R10 ;  /* 0x0000000a00027202 */ /* 0x000fe20000000f00 */
[----:B------:R-:W-:Y:S05]  /*26f10*/  BRA `(.L_x_1060) ;  /* 0xfffe1de000007947 */ /* 0x000fea000383ffff */
.L_x_869:
[----:B------:R-:W-:Y:S01]  /*26f20*/  IMAD.MOV.U32 R11, RZ, RZ, R5 ;  /* 0x000000ffff0b7224 */ /* 0x000fe200078e0005 */
[----:B------:R-:W-:Y:S01]  /*26f30*/  MOV R10, 0x5 ;  /* 0x00000005000a7802 */ /* 0x000fe20000000f00 */
[----:B--2---:R-:W-:Y:S01]  /*26f40*/  IMAD.MOV.U32 R3, RZ, RZ, 0x181f ;  /* 0x0000181fff037424 */ /* 0x004fe200078e00ff */
[----:B------:R-:W-:-:S02]  /*26f50*/  MOV R2, 0x26f70 ;  /* 0x00026f7000027802 */ /* 0x000fc40000000f00 */
[----:B-1-345:R-:W-:Y:S05]  /*26f60*/  CALL.REL.NOINC `($__internal_13_$__cuda_sm70_shflsync_idx_p) ;  /* 0x00001c9000007944 */ /* 0x03afea0003c00000 */
        /* <DEDUP_REMOVED lines=8> */
.L_x_872:
[----:B------:R-:W-:Y:S01]  /*26ff0*/  IMAD.MOV.U32 R11, RZ, RZ, R5 ;  /* 0x000000ffff0b7224 */ /* 0x000fe200078e0005 */
[----:B------:R-:W-:Y:S01]  /*27000*/  MOV R10, 0x6 ;  /* 0x00000006000a7802 */ /* 0x000fe20000000f00 */
[----:B-1----:R-:W-:Y:S01]  /*27010*/  IMAD.MOV.U32 R3, RZ, RZ, 0x181f ;  /* 0x0000181fff037424 */ /* 0x002fe200078e00ff */
[----:B--2---:R-:W-:Y:S02]  /*27020*/  MOV R2, 0x27040 ;  /* 0x0002704000027802 */ /* 0x004fe40000000f00 */
[----:B---345:R-:W-:Y:S05]  /*27030*/  CALL.REL.NOINC `($__internal_13_$__cuda_sm70_shflsync_idx_p) ;  /* 0x00001bc000007944 */ /* 0x038fea0003c00000 */
[----:B------:R-:W-:Y:S01]  /*27040*/  MOV R7, R10 ;  /* 0x0000000a00077202 */ /* 0x000fe20000000f00 */
[----:B------:R-:W-:Y:S05]  /*27050*/  BRA `(.L_x_1062) ;  /* 0xfffe1e5000007947 */ /* 0x000fea000383ffff */
.L_x_873:
[----:B------:R-:W-:Y:S01]  /*27060*/  IMAD.MOV.U32 R11, RZ, RZ, R6 ;  /* 0x000000ffff0b7224 */ /* 0x000fe200078e0006 */
[----:B------:R-:W-:Y:S01]  /*27070*/  MOV R10, 0x6 ;  /* 0x00000006000a7802 */ /* 0x000fe20000000f00 */
[----:B------:R-:W-:Y:S01]  /*27080*/  IMAD.MOV.U32 R3, RZ, RZ, 0x181f ;  /* 0x0000181fff037424 */ /* 0x000fe200078e00ff */
[----:B--2---:R-:W-:Y:S02]  /*27090*/  MOV R2, 0x270b0 ;  /* 0x000270b000027802 */ /* 0x004fe40000000f00 */
[----:B-1-345:R-:W-:Y:S05]  /*270a0*/  CALL.REL.NOINC `($__internal_13_$__cuda_sm70_shflsync_idx_p) ;  /* 0x00001b5000007944 */ /* 0x03afea0003c00000 */
[----:B------:R-:W-:Y:S01]  /*270b0*/  MOV R2, R10 ;  /* 0x0000000a00027202 */ /* 0x000fe20000000f00 */
[----:B------:R-:W-:Y:S05]  /*270c0*/  BRA `(.L_x_1063) ;  /* 0xfffe1e0000007947 */ /* 0x000fea000383ffff */
.L_x_876:
        /* <DEDUP_REMOVED lines=13> */
.L_x_979:
[----:B------:R3:W5:Y:S01]  /*271a0*/  LDL R0, [R1+0x10] ;  /* 0x0000100001007983 */ /* 0x0007620000100800 */
[----:B------:R-:W-:Y:S02]  /*271b0*/  MOV R8, 0x2 ;  /* 0x0000000200087802 */ /* 0x000fe40000000f00 */
[----:B-12---:R-:W-:Y:S02]  /*271c0*/  MOV R4, 0x271e0 ;  /* 0x000271e000047802 */ /* 0x006fe40000000f00 */
[----:B---3-5:R-:W-:Y:S05]  /*271d0*/  CALL.REL.NOINC `($__internal_12_$__cuda_sm70_shflsync_bfly_p) ;  /* 0x000019d000007944 */ /* 0x028fea0003c00000 */
[----:B------:R-:W-:Y:S01]  /*271e0*/  MOV R2, R0 ;  /* 0x0000000000027202 */ /* 0x000fe20000000f00 */
[----:B------:R-:W-:Y:S05]  /*271f0*/  BRA `(.L_x_1065) ;  /* 0xffffad7000007947 */ /* 0x000fea000383ffff */
.L_x_980:
[----:B------:R-:W-:Y:S01]  /*27200*/  IMAD.MOV.U32 R0, RZ, RZ, R2 ;  /* 0x000000ffff007224 */ /* 0x000fe200078e0002 */
[----:B------:R-:W-:Y:S02]  /*27210*/  MOV R8, 0x1 ;  /* 0x0000000100087802 */ /* 0x000fe40000000f00 */
[----:B-1----:R-:W-:Y:S02]  /*27220*/  MOV R4, 0x27240 ;  /* 0x0002724000047802 */ /* 0x002fe40000000f00 */
[----:B------:R-:W-:Y:S05]  /*27230*/  CALL.REL.NOINC `($__internal_12_$__cuda_sm70_shflsync_bfly_p) ;  /* 0x0000197000007944 */ /* 0x000fea0003c00000 */
[----:B------:R-:W-:Y:S02]  /*27240*/  FADD.FTZ R2, R2, R0 ;  /* 0x0000000002027221 */ /* 0x000fe40000010000 */
[----:B------:R1:W5:Y:S01]  /*27250*/  LDL R0, [R1+0xc] ;  /* 0x00000c0001007983 */ /* 0x0003620000100800 */
[----:B------:R-:W-:-:S02]  /*27260*/  MOV R8, 0x2 ;  /* 0x0000000200087802 */ /* 0x000fc40000000f00 */
[----:B------:R-:W-:Y:S02]  /*27270*/  MOV R4, 0x27290 ;  /* 0x0002729000047802 */ /* 0x000fe40000000f00 */
[----:B-1---5:R-:W-:Y:S05]  /*27280*/  CALL.REL.NOINC `($__internal_12_$__cuda_sm70_shflsync_bfly_p) ;  /* 0x0000192000007944 */ /* 0x022fea0003c00000 */
[----:B------:R-:W2:Y:S01]  /*27290*/  LDL.LU R4, [R1+0xc] ;  /* 0x00000c0001047983 */ /* 0x000ea20000300800 */
[----:B------:R-:W-:Y:S01]  /*272a0*/  MOV R8, 0x1 ;  /* 0x0000000100087802 */ /* 0x000fe20000000f00 */
[----:B--2---:R-:W-:Y:S01]  /*272b0*/  FADD.FTZ R5, R4, R0 ;  /* 0x0000000004057221 */ /* 0x004fe20000010000 */
[----:B------:R-:W-:-:S04]  /*272c0*/  MOV R4, 0x272f0 ;  /* 0x000272f000047802 */ /* 0x000fc80000000f00 */
[----:B------:R-:W-:Y:S02]  /*272d0*/  MOV R0, R5 ;  /* 0x0000000500007202 */ /* 0x000fe40000000f00 */
[----:B------:R-:W-:Y:S05]  /*272e0*/  CALL.REL.NOINC `($__internal_12_$__cuda_sm70_shflsync_bfly_p) ;  /* 0x000018c000007944 */ /* 0x000fea0003c00000 */
[----:B------:R-:W-:Y:S02]  /*272f0*/  FADD.FTZ R5, R5, R0 ;  /* 0x0000000005057221 */ /* 0x000fe40000010000 */
[----:B------:R1:W5:Y:S01]  /*27300*/  LDL R0, [R1+0x14] ;  /* 0x0000140001007983 */ /* 0x0003620000100800 */
[----:B------:R-:W-:Y:S02]  /*27310*/  MOV R8, 0x2 ;  /* 0x0000000200087802 */ /* 0x000fe40000000f00 */
        /* <DEDUP_REMOVED lines=19> */
[----:B------:R-:W-:Y:S01]  /*27450*/  MOV R9, R0 ;  /* 0x0000000000097202 */ /* 0x000fe20000000f00 */
[----:B------:R-:W-:Y:S05]  /*27460*/  BRA `(.L_x_1066) ;  /* 0xffffac3000007947 */ /* 0x000fea000383ffff */
.L_x_987:
[----:B--234-:R-:W-:Y:S01]  /*27470*/  IMAD.MOV.U32 R11, RZ, RZ, R6 ;  /* 0x000000ffff0b7224 */ /* 0x01cfe200078e0006 */
[----:B------:R-:W-:Y:S01]  /*27480*/  MOV R10, RZ ;  /* 0x000000ff000a7202 */ /* 0x000fe20000000f00 */
[----:B------:R-:W-:Y:S01]  /*27490*/  IMAD.MOV.U32 R3, RZ, RZ, 0x181f ;  /* 0x0000181fff037424 */ /* 0x000fe200078e00ff */
[----:B------:R-:W-:Y:S02]  /*274a0*/  MOV R2, 0x274c0 ;  /* 0x000274c000027802 */ /* 0x000fe40000000f00 */
[----:B-1----:R-:W-:Y:S05]  /*274b0*/  CALL.REL.NOINC `($__internal_13_$__cuda_sm70_shflsync_idx_p) ;  /* 0x0000174000007944 */ /* 0x002fea0003c00000 */
[----:B------:R-:W-:Y:S01]  /*274c0*/  MOV R8, R10 ;  /* 0x0000000a00087202 */ /* 0x000fe20000000f00 */
[----:B------:R-:W-:Y:S05]  /*274d0*/  BRA `(.L_x_1067) ;  /* 0xffffc46000007947 */ /* 0x000fea000383ffff */
.L_x_988:
[----:B------:R-:W-:Y:S01]  /*274e0*/  IMAD.MOV.U32 R11, RZ, RZ, R7 ;  /* 0x000000ffff0b7224 */ /* 0x000fe200078e0007 */
[----:B------:R-:W-:Y:S01]  /*274f0*/  MOV R10, RZ ;  /* 0x000000ff000a7202 */ /* 0x000fe20000000f00 */
[----:B------:R-:W-:Y:S01]  /*27500*/  IMAD.MOV.U32 R3, RZ, RZ, 0x181f ;  /* 0x0000181fff037424 */ /* 0x000fe200078e00ff */
[----:B------:R-:W-:Y:S02]  /*27510*/  MOV R2, 0x27530 ;  /* 0x0002753000027802 */ /* 0x000fe40000000f00 */
[----:B-123--:R-:W-:Y:S05]  /*27520*/  CALL.REL.NOINC `($__internal_13_$__cuda_sm70_shflsync_idx_p) ;  /* 0x000016d000007944 */ /* 0x00efea0003c00000 */
[----:B------:R-:W-:Y:S01]  /*27530*/  MOV R2, R10 ;  /* 0x0000000a00027202 */ /* 0x000fe20000000f00 */
[----:B------:R-:W-:Y:S05]  /*27540*/  BRA `(.L_x_1068) ;  /* 0xffffc41000007947 */ /* 0x000fea000383ffff */
.L_x_989:
[----:B------:R-:W-:Y:S01]  /*27550*/  IMAD.MOV.U32 R11, RZ, RZ, R6 ;  /* 0x000000ffff0b7224 */ /* 0x000fe200078e0006 */
[----:B------:R-:W-:Y:S01]  /*27560*/  MOV R10, 0x1 ;  /* 0x00000001000a7802 */ /* 0x000fe20000000f00 */
[----:B--2---:R-:W-:Y:S01]  /*27570*/  IMAD.MOV.U32 R3, RZ, RZ, 0x181f ;  /* 0x0000181fff037424 */ /* 0x004fe200078e00ff */
[----:B------:R-:W-:-:S02]  /*27580*/  MOV R2, 0x275a0 ;  /* 0x000275a000027802 */ /* 0x000fc40000000f00 */
[----:B-1--4-:R-:W-:Y:S05]  /*27590*/  CALL.REL.NOINC `($__internal_13_$__cuda_sm70_shflsync_idx_p) ;  /* 0x0000166000007944 */ /* 0x012fea0003c00000 */
        /* <DEDUP_REMOVED lines=8> */
.L_x_990:
[----:B------:R-:W-:Y:S01]  /*27620*/  IMAD.MOV.U32 R11, RZ, RZ, R6 ;  /* 0x000000ffff0b7224 */ /* 0x000fe200078e0006 */
[----:B------:R-:W-:Y:S01]  /*27630*/  MOV R10, 0x2 ;  /* 0x00000002000a7802 */ /* 0x000fe20000000f00 */
[----:B--2---:R-:W-:Y:S01]  /*27640*/  IMAD.MOV.U32 R3, RZ, RZ, 0x181f ;  /* 0x0000181fff037424 */ /* 0x004fe200078e00ff */
[----:B------:R-:W-:Y:S02]  /*27650*/  MOV R2, 0x27670 ;  /* 0x0002767000027802 */ /* 0x000fe40000000f00 */
[----:B-1-34-:R-:W-:Y:S05]  /*27660*/  CALL.REL.NOINC `($__internal_13_$__cuda_sm70_shflsync_idx_p) ;  /* 0x0000159000007944 */ /* 0x01afea0003c00000 */
[----:B------:R-:W-:Y:S01]  /*27670*/  MOV R8, R10 ;  /* 0x0000000a00087202 */ /* 0x000fe20000000f00 */
[----:B------:R-:W-:Y:S05]  /*27680*/  BRA `(.L_x_1070) ;  /* 0xffffc3c000007947 */ /* 0x000fea000383ffff */
.L_x_991:
[----:B------:R-:W-:Y:S01]  /*27690*/  IMAD.MOV.U32 R11, RZ, RZ, R7 ;  /* 0x000000ffff0b7224 */ /* 0x000fe200078e0007 */
[----:B------:R-:W-:Y:S01]  /*276a0*/  MOV R10, 0x2 ;  /* 0x00000002000a7802 */ /* 0x000fe20000000f00 */
[----:B--2---:R-:W-:Y:S01]  /*276b0*/  IMAD.MOV.U32 R3, RZ, RZ, 0x181f ;  /* 0x0000181fff037424 */ /* 0x004fe200078e00ff */
[----:B------:R-:W-:Y:S02]  /*276c0*/  MOV R2, 0x276e0 ;  /* 0x000276e000027802 */ /* 0x000fe40000000f00 */
[----:B-1-34-:R-:W-:Y:S05]  /*276d0*/  CALL.REL.NOINC `($__internal_13_$__cuda_sm70_shflsync_idx_p) ;  /* 0x0000152000007944 */ /* 0x01afea0003c00000 */
[----:B------:R-:W-:Y:S01]  /*276e0*/  MOV R2, R10 ;  /* 0x0000000a00027202 */ /* 0x000fe20000000f00 */
[----:B------:R-:W-:Y:S05]  /*276f0*/  BRA `(.L_x_1071) ;  /* 0xffffc37000007947 */ /* 0x000fea000383ffff */
.L_x_992:
[----:B------:R-:W-:Y:S01]  /*27700*/  IMAD.MOV.U32 R11, RZ, RZ, R6 ;  /* 0x000000ffff0b7224 */ /* 0x000fe200078e0006 */
[----:B------:R-:W-:Y:S01]  /*27710*/  MOV R10, 0x3 ;  /* 0x00000003000a7802 */ /* 0x000fe20000000f00 */
[----:B---3--:R-:W-:Y:S01]  /*27720*/  IMAD.MOV.U32 R3, RZ, RZ, 0x181f ;  /* 0x0000181fff037424 */ /* 0x008fe200078e00ff */
[----:B------:R-:W-:-:S02]  /*27730*/  MOV R2, 0x27750 ;  /* 0x0002775000027802 */ /* 0x000fc40000000f00 */
[----:B-12---:R-:W-:Y:S05]  /*27740*/  CALL.REL.NOINC `($__internal_13_$__cuda_sm70_shflsync_idx_p) ;  /* 0x000014b000007944 */ /* 0x006fea0003c00000 */
        /* <DEDUP_REMOVED lines=8> */
.L_x_993:
[----:B------:R-:W-:Y:S01]  /*277d0*/  IMAD.MOV.U32 R11, RZ, RZ, R6 ;  /* 0x000000ffff0b7224 */ /* 0x000fe200078e0006 */
[----:B------:R-:W-:Y:S01]  /*277e0*/  MOV R10, 0x4 ;  /* 0x00000004000a7802 */ /* 0x000fe20000000f00 */
[----:B-1----:R-:W-:Y:S01]  /*277f0*/  IMAD.MOV.U32 R3, RZ, RZ, 0x181f ;  /* 0x0000181fff037424 */ /* 0x002fe200078e00ff */
[----:B------:R-:W-:Y:S02]  /*27800*/  MOV R2, 0x27820 ;  /* 0x0002782000027802 */ /* 0x000fe40000000f00 */
[----:B----4-:R-:W-:Y:S05]  /*27810*/  CALL.REL.NOINC `($__internal_13_$__cuda_sm70_shflsync_idx_p) ;  /* 0x000013e000007944 */ /* 0x010fea0003c00000 */
[----:B------:R-:W-:Y:S01]  /*27820*/  MOV R8, R10 ;  /* 0x0000000a00087202 */ /* 0x000fe20000000f00 */
[----:B------:R-:W-:Y:S05]  /*27830*/  BRA `(.L_x_1073) ;  /* 0xffffc32000007947 */ /* 0x000fea000383ffff */
.L_x_994:
[----:B------:R-:W-:Y:S01]  /*27840*/  IMAD.MOV.U32 R11, RZ, RZ, R7 ;  /* 0x000000ffff0b7224 */ /* 0x000fe200078e0007 */
[----:B------:R-:W-:Y:S01]  /*27850*/  MOV R10, 0x4 ;  /* 0x00000004000a7802 */ /* 0x000fe20000000f00 */
[----:B-1----:R-:W-:Y:S01]  /*27860*/  IMAD.MOV.U32 R3, RZ, RZ, 0x181f ;  /* 0x0000181fff037424 */ /* 0x002fe200078e00ff */
[----:B------:R-:W-:Y:S02]  /*27870*/  MOV R2, 0x27890 ;  /* 0x0002789000027802 */ /* 0x000fe40000000f00 */
[----:B--234-:R-:W-:Y:S05]  /*27880*/  CALL.REL.NOINC `($__internal_13_$__cuda_sm70_shflsync_idx_p) ;  /* 0x0000137000007944 */ /* 0x01cfea0003c00000 */
[----:B------:R-:W-:Y:S01]  /*27890*/  MOV R2, R10 ;  /* 0x0000000a00027202 */ /* 0x000fe20000000f00 */
[----:B------:R-:W-:Y:S05]  /*278a0*/  BRA `(.L_x_1074) ;  /* 0xffffc2d000007947 */ /* 0x000fea000383ffff */
.L_x_995:
        /* <DEDUP_REMOVED lines=13> */
.L_x_996:
[----:B------:R-:W-:Y:S01]  /*27980*/  IMAD.MOV.U32 R11, RZ, RZ, R6 ;  /* 0x000000ffff0b7224 */ /* 0x000fe200078e0006 */
[----:B------:R-:W-:Y:S01]  /*27990*/  MOV R10, 0x6 ;  /* 0x00000006000a7802 */ /* 0x000fe20000000f00 */
[----:B-1----:R-:W-:Y:S01]  /*279a0*/  IMAD.MOV.U32 R3, RZ, RZ, 0x181f ;  /* 0x0000181fff037424 */ /* 0x002fe200078e00ff */
[----:B------:R-:W-:Y:S02]  /*279b0*/  MOV R2, 0x279d0 ;  /* 0x000279d000027802 */ /* 0x000fe40000000f00 */
[----:B---34-:R-:W-:Y:S05]  /*279c0*/  CALL.REL.NOINC `($__internal_13_$__cuda_sm70_shflsync_idx_p) ;  /* 0x0000123000007944 */ /* 0x018fea0003c00000 */
[----:B------:R-:W-:Y:S01]  /*279d0*/  MOV R8, R10 ;  /* 0x0000000a00087202 */ /* 0x000fe20000000f00 */
[----:B------:R-:W-:Y:S05]  /*279e0*/  BRA `(.L_x_1076) ;  /* 0xffffc28000007947 */ /* 0x000fea000383ffff */
.L_x_997:
[----:B------:R-:W-:Y:S01]  /*279f0*/  IMAD.MOV.U32 R11, RZ, RZ, R7 ;  /* 0x000000ffff0b7224 */ /* 0x000fe200078e0007 */
[----:B------:R-:W-:Y:S01]  /*27a00*/  MOV R10, 0x6 ;  /* 0x00000006000a7802 */ /* 0x000fe20000000f00 */
[----:B-1----:R-:W-:Y:S01]  /*27a10*/  IMAD.MOV.U32 R3, RZ, RZ, 0x181f ;  /* 0x0000181fff037424 */ /* 0x002fe200078e00ff */
[----:B------:R-:W-:Y:S02]  /*27a20*/  MOV R2, 0x27a40 ;  /* 0x00027a4000027802 */ /* 0x000fe40000000f00 */
[----:B--234-:R-:W-:Y:S05]  /*27a30*/  CALL.REL.NOINC `($__internal_13_$__cuda_sm70_shflsync_idx_p) ;  /* 0x000011c000007944 */ /* 0x01cfea0003c00000 */
[----:B------:R-:W-:Y:S01]  /*27a40*/  MOV R2, R10 ;  /* 0x0000000a00027202 */ /* 0x000fe20000000f00 */
[----:B------:R-:W-:Y:S05]  /*27a50*/  BRA `(.L_x_1077) ;  /* 0xffffc23000007947 */ /* 0x000fea000383ffff */
.L_x_998:
[----:B------:R-:W-:Y:S01]  /*27a60*/  IMAD.MOV.U32 R11, RZ, RZ, R6 ;  /* 0x000000ffff0b7224 */ /* 0x000fe200078e0006 */
[----:B------:R-:W-:Y:S01]  /*27a70*/  MOV R10, 0x7 ;  /* 0x00000007000a7802 */ /* 0x000fe20000000f00 */
[----:B--2---:R-:W-:Y:S01]  /*27a80*/  IMAD.MOV.U32 R3, RZ, RZ, 0x181f ;  /* 0x0000181fff037424 */ /* 0x004fe200078e00ff */
[----:B------:R-:W-:-:S02]  /*27a90*/  MOV R2, 0x27ab0 ;  /* 0x00027ab000027802 */ /* 0x000fc40000000f00 */
[----:B-1-34-:R-:W-:Y:S05]  /*27aa0*/  CALL.REL.NOINC `($__internal_13_$__cuda_sm70_shflsync_idx_p) ;  /* 0x0000115000007944 */ /* 0x01afea0003c00000 */
        /* <DEDUP_REMOVED lines=8> */
.L_x_1000:
[----:B------:R-:W-:Y:S01]  /*27b30*/  IMAD.MOV.U32 R11, RZ, RZ, R13 ;  /* 0x000000ffff0b7224 */ /* 0x000fe200078e000d */
[----:B------:R-:W-:Y:S01]  /*27b40*/  MOV R10, RZ ;  /* 0x000000ff000a7202 */ /* 0x000fe20000000f00 */
[----:B------:R-:W-:Y:S01]  /*27b50*/  IMAD.MOV.U32 R3, RZ, RZ, 0x1c1f ;  /* 0x00001c1fff037424 */ /* 0x000fe200078e00ff */
[----:B------:R-:W-:Y:S02]  /*27b60*/  MOV R2, 0x27b80 ;  /* 0x00027b8000027802 */ /* 0x000fe40000000f00 */
[----:B------:R-:W-:Y:S05]  /*27b70*/  CALL.REL.NOINC `($__internal_13_$__cuda_sm70_shflsync_idx_p) ;  /* 0x0000108000007944 */ /* 0x000fea0003c00000 */
[----:B------:R-:W-:Y:S01]  /*27b80*/  MOV R12, R10 ;  /* 0x0000000a000c7202 */ /* 0x000fe20000000f00 */
[----:B------:R-:W-:Y:S05]  /*27b90*/  BRA `(.L_x_1079) ;  /* 0xffffc40000007947 */ /* 0x000fea000383ffff */
.L_x_1001:
[----:B------:R-:W-:Y:S01]  /*27ba0*/  IMAD.MOV.U32 R11, RZ, RZ, R19 ;  /* 0x000000ffff0b7224 */ /* 0x000fe200078e0013 */
[----:B------:R-:W-:Y:S01]  /*27bb0*/  MOV R10, RZ ;  /* 0x000000ff000a7202 */ /* 0x000fe20000000f00 */
[----:B------:R-:W-:Y:S01]  /*27bc0*/  IMAD.MOV.U32 R3, RZ, RZ, 0x1c1f ;  /* 0x00001c1fff037424 */ /* 0x000fe200078e00ff */
[----:B------:R-:W-:Y:S02]  /*27bd0*/  MOV R2, 0x27bf0 ;  /* 0x00027bf000027802 */ /* 0x000fe40000000f00 */
[----:B-12---:R-:W-:Y:S05]  /*27be0*/  CALL.REL.NOINC `($__internal_13_$__cuda_sm70_shflsync_idx_p) ;  /* 0x0000101000007944 */ /* 0x006fea0003c00000 */
[----:B------:R-:W-:Y:S01]  /*27bf0*/  MOV R2, R10 ;  /* 0x0000000a00027202 */ /* 0x000fe20000000f00 */
[----:B------:R-:W-:Y:S05]  /*27c00*/  BRA `(.L_x_1080) ;  /* 0xffffc3b000007947 */ /* 0x000fea000383ffff */
.L_x_1004:
[----:B----4-:R-:W-:Y:S01]  /*27c10*/  IMAD.MOV.U32 R11, RZ, RZ, R13 ;  /* 0x000000ffff0b7224 */ /* 0x010fe200078e000d */
[----:B------:R-:W-:Y:S01]  /*27c20*/  MOV R10, 0x1 ;  /* 0x00000001000a7802 */ /* 0x000fe20000000f00 */
[----:B------:R-:W-:Y:S01]  /*27c30*/  IMAD.MOV.U32 R3, RZ, RZ, 0x1c1f ;  /* 0x00001c1fff037424 */ /* 0x000fe200078e00ff */
[----:B------:R-:W-:-:S02]  /*27c40*/  MOV R2, 0x27c60 ;  /* 0x00027c6000027802 */ /* 0x000fc40000000f00 */
[----:B-123--:R-:W-:Y:S05]  /*27c50*/  CALL.REL.NOINC `($__internal_13_$__cuda_sm70_shflsync_idx_p) ;  /* 0x00000fa000007944 */ /* 0x00efea0003c00000 */
        /* <DEDUP_REMOVED lines=8> */
.L_x_1007:
[----:B----4-:R-:W-:Y:S01]  /*27ce0*/  IMAD.MOV.U32 R11, RZ, RZ, R13 ;  /* 0x000000ffff0b7224 */ /* 0x010fe200078e000d */
[----:B------:R-:W-:Y:S01]  /*27cf0*/  MOV R10, 0x2 ;  /* 0x00000002000a7802 */ /* 0x000fe20000000f00 */
[----:B------:R-:W-:Y:S01]  /*27d00*/  IMAD.MOV.U32 R3, RZ, RZ, 0x1c1f ;  /* 0x00001c1fff037424 */ /* 0x000fe200078e00ff */
[----:B------:R-:W-:Y:S02]  /*27d10*/  MOV R2, 0x27d30 ;  /* 0x00027d3000027802 */ /* 0x000fe40000000f00 */
[----:B-123--:R-:W-:Y:S05]  /*27d20*/  CALL.REL.NOINC `($__internal_13_$__cuda_sm70_shflsync_idx_p) ;  /* 0x00000ed000007944 */ /* 0x00efea0003c00000 */
[----:B------:R-:W-:Y:S01]  /*27d30*/  MOV R12, R10 ;  /* 0x0000000a000c7202 */ /* 0x000fe20000000f00 */
[----:B------:R-:W-:Y:S05]  /*27d40*/  BRA `(.L_x_1082) ;  /* 0xffffc83000007947 */ /* 0x000fea000383ffff */
.L_x_1008:
[----:B----4-:R-:W-:Y:S01]  /*27d50*/  IMAD.MOV.U32 R11, RZ, RZ, R19 ;  /* 0x000000ffff0b7224 */ /* 0x010fe200078e0013 */
[----:B------:R-:W-:Y:S01]  /*27d60*/  MOV R10, 0x2 ;  /* 0x00000002000a7802 */ /* 0x000fe20000000f00 */
[----:B------:R-:W-:Y:S01]  /*27d70*/  IMAD.MOV.U32 R3, RZ, RZ, 0x1c1f ;  /* 0x00001c1fff037424 */ /* 0x000fe200078e00ff */
[----:B------:R-:W-:Y:S02]  /*27d80*/  MOV R2, 0x27da0 ;  /* 0x00027da000027802 */ /* 0x000fe40000000f00 */
[----:B-123--:R-:W-:Y:S05]  /*27d90*/  CALL.REL.NOINC `($__internal_13_$__cuda_sm70_shflsync_idx_p) ;  /* 0x00000e6000007944 */ /* 0x00efea0003c00000 */
[----:B------:R-:W-:Y:S01]  /*27da0*/  MOV R2, R10 ;  /* 0x0000000a00027202 */ /* 0x000fe20000000f00 */
[----:B------:R-:W-:Y:S05]  /*27db0*/  BRA `(.L_x_1083) ;  /* 0xffffc7e000007947 */ /* 0x000fea000383ffff */
.L_x_1011:
[----:B--2---:R-:W-:Y:S01]  /*27dc0*/  IMAD.MOV.U32 R11, RZ, RZ, R13 ;  /* 0x000000ffff0b7224 */ /* 0x004fe200078e000d */
[----:B------:R-:W-:Y:S01]  /*27dd0*/  MOV R10, 0x3 ;  /* 0x00000003000a7802 */ /* 0x000fe20000000f00 */
[----:B------:R-:W-:Y:S01]  /*27de0*/  IMAD.MOV.U32 R3, RZ, RZ, 0x1c1f ;  /* 0x00001c1fff037424 */ /* 0x000fe200078e00ff */
[----:B-1----:R-:W-:-:S02]  /*27df0*/  MOV R2, 0x27e10 ;  /* 0x00027e1000027802 */ /* 0x002fc40000000f00 */
[----:B---34-:R-:W-:Y:S05]  /*27e00*/  CALL.REL.NOINC `($__internal_13_$__cuda_sm70_shflsync_idx_p) ;  /* 0x00000df000007944 */ /* 0x018fea0003c00000 */
        /* <DEDUP_REMOVED lines=8> */
.L_x_1015:
[----:B------:R-:W-:Y:S01]  /*27e90*/  IMAD.MOV.U32 R11, RZ, RZ, R6 ;  /* 0x000000ffff0b7224 */ /* 0x000fe200078e0006 */
[----:B------:R-:W-:Y:S01]  /*27ea0*/  MOV R10, RZ ;  /* 0x000000ff000a7202 */ /* 0x000fe20000000f00 */
[----:B------:R-:W-:Y:S01]  /*27eb0*/  IMAD.MOV.U32 R3, RZ, RZ, 0x181f ;  /* 0x0000181fff037424 */ /* 0x000fe200078e00ff */
[----:B------:R-:W-:Y:S02]  /*27ec0*/  MOV R2, 0x27ee0 ;  /* 0x00027ee000027802 */ /* 0x000fe40000000f00 */
[----:B------:R-:W-:Y:S05]  /*27ed0*/  CALL.REL.NOINC `($__internal_13_$__cuda_sm70_shflsync_idx_p) ;  /* 0x00000d2000007944 */ /* 0x000fea0003c00000 */
[----:B------:R-:W-:Y:S01]  /*27ee0*/  MOV R8, R10 ;  /* 0x0000000a00087202 */ /* 0x000fe20000000f00 */
[----:B------:R-:W-:Y:S05]  /*27ef0*/  BRA `(.L_x_1085) ;  /* 0xffffd2f000007947 */ /* 0x000fea000383ffff */
.L_x_1016:
[----:B------:R-:W-:Y:S01]  /*27f00*/  IMAD.MOV.U32 R11, RZ, RZ, R7 ;  /* 0x000000ffff0b7224 */ /* 0x000fe200078e0007 */
[----:B------:R-:W-:Y:S01]  /*27f10*/  MOV R10, RZ ;  /* 0x000000ff000a7202 */ /* 0x000fe20000000f00 */
[----:B------:R-:W-:Y:S01]  /*27f20*/  IMAD.MOV.U32 R3, RZ, RZ, 0x181f ;  /* 0x0000181fff037424 */ /* 0x000fe200078e00ff */
[----:B------:R-:W-:Y:S02]  /*27f30*/  MOV R2, 0x27f50 ;  /* 0x00027f5000027802 */ /* 0x000fe40000000f00 */
[----:B-12---:R-:W-:Y:S05]  /*27f40*/  CALL.REL.NOINC `($__internal_13_$__cuda_sm70_shflsync_idx_p) ;  /* 0x00000cb000007944 */ /* 0x006fea0003c00000 */
[----:B------:R-:W-:Y:S01]  /*27f50*/  MOV R2, R10 ;  /* 0x0000000a00027202 */ /* 0x000fe20000000f00 */
[----:B------:R-:W-:Y:S05]  /*27f60*/  BRA `(.L_x_1086) ;  /* 0xffffd2a000007947 */ /* 0x000fea000383ffff */
.L_x_1017:
[----:B------:R-:W-:Y:S01]  /*27f70*/  IMAD.MOV.U32 R11, RZ, RZ, R6 ;  /* 0x000000ffff0b7224 */ /* 0x000fe200078e0006 */
[----:B------:R-:W-:Y:S01]  /*27f80*/  MOV R10, 0x1 ;  /* 0x00000001000a7802 */ /* 0x000fe20000000f00 */
[----:B--2---:R-:W-:Y:S01]  /*27f90*/  IMAD.MOV.U32 R3, RZ, RZ, 0x181f ;  /* 0x0000181fff037424 */ /* 0x004fe200078e00ff */
[----:B------:R-:W-:-:S02]  /*27fa0*/  MOV R2, 0x27fc0 ;  /* 0x00027fc000027802 */ /* 0x000fc40000000f00 */
[----:B-1-3--:R-:W-:Y:S05]  /*27fb0*/  CALL.REL.NOINC `($__internal_13_$__cuda_sm70_shflsync_idx_p) ;  /* 0x00000c4000007944 */ /* 0x00afea0003c00000 */
        /* <DEDUP_REMOVED lines=8> */
.L_x_1018:
[----:B------:R-:W-:Y:S01]  /*28040*/  IMAD.MOV.U32 R11, RZ, RZ, R6 ;  /* 0x000000ffff0b7224 */ /* 0x000fe200078e0006 */
[----:B------:R-:W-:Y:S01]  /*28050*/  MOV R10, 0x2 ;  /* 0x00000002000a7802 */ /* 0x000fe20000000f00 */
[----:B-1----:R-:W-:Y:S01]  /*28060*/  IMAD.MOV.U32 R3, RZ, RZ, 0x181f ;  /* 0x0000181fff037424 */ /* 0x002fe200078e00ff */
[----:B------:R-:W-:Y:S02]  /*28070*/  MOV R2, 0x28090 ;  /* 0x0002809000027802 */ /* 0x000fe40000000f00 */
[----:B---34-:R-:W-:Y:S05]  /*28080*/  CALL.REL.NOINC `($__internal_13_$__cuda_sm70_shflsync_idx_p) ;  /* 0x00000b7000007944 */ /* 0x018fea0003c00000 */
[----:B------:R-:W-:Y:S01]  /*28090*/  MOV R8, R10 ;  /* 0x0000000a00087202 */ /* 0x000fe20000000f00 */
[----:B------:R-:W-:Y:S05]  /*280a0*/  BRA `(.L_x_1088) ;  /* 0xffffd25000007947 */ /* 0x000fea000383ffff */
.L_x_1019:
[----:B------:R-:W-:Y:S01]  /*280b0*/  IMAD.MOV.U32 R11, RZ, RZ, R7 ;  /* 0x000000ffff0b7224 */ /* 0x000fe200078e0007 */
[----:B------:R-:W-:Y:S01]  /*280c0*/  MOV R10, 0x2 ;  /* 0x00000002000a7802 */ /* 0x000fe20000000f00 */
[----:B-1----:R-:W-:Y:S01]  /*280d0*/  IMAD.MOV.U32 R3, RZ, RZ, 0x181f ;  /* 0x0000181fff037424 */ /* 0x002fe200078e00ff */
[----:B------:R-:W-:Y:S02]  /*280e0*/  MOV R2, 0x28100 ;  /* 0x0002810000027802 */ /* 0x000fe40000000f00 */
[----:B--234-:R-:W-:Y:S05]  /*280f0*/  CALL.REL.NOINC `($__internal_13_$__cuda_sm70_shflsync_idx_p) ;  /* 0x00000b0000007944 */ /* 0x01cfea0003c00000 */
[----:B------:R-:W-:Y:S01]  /*28100*/  MOV R2, R10 ;  /* 0x0000000a00027202 */ /* 0x000fe20000000f00 */
[----:B------:R-:W-:Y:S05]  /*28110*/  BRA `(.L_x_1089) ;  /* 0xffffd20000007947 */ /* 0x000fea000383ffff */
.L_x_1020:
        /* <DEDUP_REMOVED lines=13> */
.L_x_1021:
[----:B------:R-:W-:Y:S01]  /*281f0*/  IMAD.MOV.U32 R11, RZ, RZ, R6 ;  /* 0x000000ffff0b7224 */ /* 0x000fe200078e0006 */
[----:B------:R-:W-:Y:S01]  /*28200*/  MOV R10, 0x4 ;  /* 0x00000004000a7802 */ /* 0x000fe20000000f00 */
[----:B--2---:R-:W-:Y:S01]  /*28210*/  IMAD.MOV.U32 R3, RZ, RZ, 0x181f ;  /* 0x0000181fff037424 */ /* 0x004fe200078e00ff */
[----:B------:R-:W-:Y:S02]  /*28220*/  MOV R2, 0x28240 ;  /* 0x0002824000027802 */ /* 0x000fe40000000f00 */
[----:B-1-34-:R-:W-:Y:S05]  /*28230*/  CALL.REL.NOINC `($__internal_13_$__cuda_sm70_shflsync_idx_p) ;  /* 0x000009c000007944 */ /* 0x01afea0003c00000 */
[----:B------:R-:W-:Y:S01]  /*28240*/  MOV R8, R10 ;  /* 0x0000000a00087202 */ /* 0x000fe20000000f00 */
[----:B------:R-:W-:Y:S05]  /*28250*/  BRA `(.L_x_1091) ;  /* 0xffffd1b000007947 */ /* 0x000fea000383ffff */
.L_x_1022:
[----:B------:R-:W-:Y:S01]  /*28260*/  IMAD.MOV.U32 R11, RZ, RZ, R7 ;  /* 0x000000ffff0b7224 */ /* 0x000fe200078e0007 */
[----:B------:R-:W-:Y:S01]  /*28270*/  MOV R10, 0x4 ;  /* 0x00000004000a7802 */ /* 0x000fe20000000f00 */
[----:B--2---:R-:W-:Y:S01]  /*28280*/  IMAD.MOV.U32 R3, RZ, RZ, 0x181f ;  /* 0x0000181fff037424 */ /* 0x004fe200078e00ff */
[----:B------:R-:W-:Y:S02]  /*28290*/  MOV R2, 0x282b0 ;  /* 0x000282b000027802 */ /* 0x000fe40000000f00 */
[----:B-1-34-:R-:W-:Y:S05]  /*282a0*/  CALL.REL.NOINC `($__internal_13_$__cuda_sm70_shflsync_idx_p) ;  /* 0x0000095000007944 */ /* 0x01afea0003c00000 */
[----:B------:R-:W-:Y:S01]  /*282b0*/  MOV R2, R10 ;  /* 0x0000000a00027202 */ /* 0x000fe20000000f00 */
[----:B------:R-:W-:Y:S05]  /*282c0*/  BRA `(.L_x_1092) ;  /* 0xffffd16000007947 */ /* 0x000fea000383ffff */
.L_x_1023:
[----:B------:R-:W-:Y:S01]  /*282d0*/  IMAD.MOV.U32 R11, RZ, RZ, R6 ;  /* 0x000000ffff0b7224 */ /* 0x000fe200078e0006 */
[----:B------:R-:W-:Y:S01]  /*282e0*/  MOV R10, 0x5 ;  /* 0x00000005000a7802 */ /* 0x000fe20000000f00 */
[----:B-1----:R-:W-:Y:S01]  /*282f0*/  IMAD.MOV.U32 R3, RZ, RZ, 0x181f ;  /* 0x0000181fff037424 */ /* 0x002fe200078e00ff */
[----:B------:R-:W-:-:S02]  /*28300*/  MOV R2, 0x28320 ;  /* 0x0002832000027802 */ /* 0x000fc40000000f00 */
[----:B--234-:R-:W-:Y:S05]  /*28310*/  CALL.REL.NOINC `($__internal_13_$__cuda_sm70_shflsync_idx_p) ;  /* 0x000008e000007944 */ /* 0x01cfea0003c00000 */
        /* <DEDUP_REMOVED lines=8> */
.L_x_1024:
[----:B------:R-:W-:Y:S01]  /*283a0*/  IMAD.MOV.U32 R11, RZ, RZ, R6 ;  /* 0x000000ffff0b7224 */ /* 0x000fe200078e0006 */
[----:B------:R-:W-:Y:S01]  /*283b0*/  MOV R10, 0x6 ;  /* 0x00000006000a7802 */ /* 0x000fe20000000f00 */
[----:B--2---:R-:W-:Y:S01]  /*283c0*/  IMAD.MOV.U32 R3, RZ, RZ, 0x181f ;  /* 0x0000181fff037424 */ /* 0x004fe200078e00ff */
[----:B------:R-:W-:Y:S02]  /*283d0*/  MOV R2, 0x283f0 ;  /* 0x000283f000027802 */ /* 0x000fe40000000f00 */
[----:B-1--4-:R-:W-:Y:S05]  /*283e0*/  CALL.REL.NOINC `($__internal_13_$__cuda_sm70_shflsync_idx_p) ;  /* 0x0000081000007944 */ /* 0x012fea0003c00000 */
[----:B------:R-:W-:Y:S01]  /*283f0*/  MOV R8, R10 ;  /* 0x0000000a00087202 */ /* 0x000fe20000000f00 */
[----:B------:R-:W-:Y:S05]  /*28400*/  BRA `(.L_x_1094) ;  /* 0xffffd11000007947 */ /* 0x000fea000383ffff */
.L_x_1025:
[----:B------:R-:W-:Y:S01]  /*28410*/  IMAD.MOV.U32 R11, RZ, RZ, R7 ;  /* 0x000000ffff0b7224 */ /* 0x000fe200078e0007 */
[----:B------:R-:W-:Y:S01]  /*28420*/  MOV R10, 0x6 ;  /* 0x00000006000a7802 */ /* 0x000fe20000000f00 */
[----:B--2---:R-:W-:Y:S01]  /*28430*/  IMAD.MOV.U32 R3, RZ, RZ, 0x181f ;  /* 0x0000181fff037424 */ /* 0x004fe200078e00ff */
[----:B------:R-:W-:Y:S02]  /*28440*/  MOV R2, 0x28460 ;  /* 0x0002846000027802 */ /* 0x000fe40000000f00 */
[----:B-1-34-:R-:W-:Y:S05]  /*28450*/  CALL.REL.NOINC `($__internal_13_$__cuda_sm70_shflsync_idx_p) ;  /* 0x000007a000007944 */ /* 0x01afea0003c00000 */
[----:B------:R-:W-:Y:S01]  /*28460*/  MOV R2, R10 ;  /* 0x0000000a00027202 */ /* 0x000fe20000000f00 */
[----:B------:R-:W-:Y:S05]  /*28470*/  BRA `(.L_x_1095) ;  /* 0xffffd0c000007947 */ /* 0x000fea000383ffff */
.L_x_1026:
[----:B------:R-:W-:Y:S01]  /*28480*/  IMAD.MOV.U32 R11, RZ, RZ, R6 ;  /* 0x000000ffff0b7224 */ /* 0x000fe200078e0006 */
[----:B------:R-:W-:Y:S01]  /*28490*/  MOV R10, 0x7 ;  /* 0x00000007000a7802 */ /* 0x000fe20000000f00 */
[----:B-1----:R-:W-:Y:S01]  /*284a0*/  IMAD.MOV.U32 R3, RZ, RZ, 0x181f ;  /* 0x0000181fff037424 */ /* 0x002fe200078e00ff */
[----:B------:R-:W-:-:S02]  /*284b0*/  MOV R2, 0x284d0 ;  /* 0x000284d000027802 */ /* 0x000fc40000000f00 */
[----:B--2-4-:R-:W-:Y:S05]  /*284c0*/  CALL.REL.NOINC `($__internal_13_$__cuda_sm70_shflsync_idx_p) ;  /* 0x0000073000007944 */ /* 0x014fea0003c00000 */
        /* <DEDUP_REMOVED lines=8> */
.L_x_1028:
[----:B------:R-:W-:Y:S01]  /*28550*/  IMAD.MOV.U32 R11, RZ, RZ, R45 ;  /* 0x000000ffff0b7224 */ /* 0x000fe200078e002d */
[----:B------:R-:W-:Y:S01]  /*28560*/  MOV R10, RZ ;  /* 0x000000ff000a7202 */ /* 0x000fe20000000f00 */
[----:B----4-:R-:W-:Y:S01]  /*28570*/  IMAD.MOV.U32 R3, RZ, RZ, 0x1f ;  /* 0x0000001fff037424 */ /* 0x010fe200078e00ff */
[----:B------:R-:W-:Y:S02]  /*28580*/  MOV R2, 0x285a0 ;  /* 0x000285a000027802 */ /* 0x000fe40000000f00 */
[----:B------:R-:W-:Y:S05]  /*28590*/  CALL.REL.NOINC `($__internal_13_$__cuda_sm70_shflsync_idx_p) ;  /* 0x0000066000007944 */ /* 0x000fea0003c00000 */
[----:B------:R-:W-:Y:S01]  /*285a0*/  MOV R9, R10 ;  /* 0x0000000a00097202 */ /* 0x000fe20000000f00 */
[----:B------:R-:W-:Y:S05]  /*285b0*/  BRA `(.L_x_1097) ;  /* 0xffffd14000007947 */ /* 0x000fea000383ffff */
.L_x_1029:
[----:B------:R-:W-:Y:S01]  /*285c0*/  IMAD.MOV.U32 R11, RZ, RZ, R45 ;  /* 0x000000ffff0b7224 */ /* 0x000fe200078e002d */
[----:B------:R-:W-:Y:S01]  /*285d0*/  MOV R10, 0x1 ;  /* 0x00000001000a7802 */ /* 0x000fe20000000f00 */
[----:B----4-:R-:W-:Y:S01]  /*285e0*/  IMAD.MOV.U32 R3, RZ, RZ, 0x1f ;  /* 0x0000001fff037424 */ /* 0x010fe200078e00ff */
[----:B------:R-:W-:Y:S02]  /*285f0*/  MOV R2, 0x28610 ;  /* 0x0002861000027802 */ /* 0x000fe40000000f00 */
[----:B-12---:R-:W-:Y:S05]  /*28600*/  CALL.REL.NOINC `($__internal_13_$__cuda_sm70_shflsync_idx_p) ;  /* 0x000005f000007944 */ /* 0x006fea0003c00000 */
[----:B------:R-:W-:Y:S01]  /*28610*/  MOV R8, R10 ;  /* 0x0000000a00087202 */ /* 0x000fe20000000f00 */
[----:B------:R-:W-:Y:S05]  /*28620*/  BRA `(.L_x_1098) ;  /* 0xffffd0f000007947 */ /* 0x000fea000383ffff */
.L_x_1030:
[----:B------:R-:W-:Y:S02]  /*28630*/  MOV R2, 0x1 ;  /* 0x0000000100027802 */ /* 0x000fe40000000f00 */
[----:B------:R-:W-:-:S02]  /*28640*/  MOV R3, 0x28660 ;  /* 0x0002866000037802 */ /* 0x000fc40000000f00 */
[----:B-123--:R-:W-:Y:S05]  /*28650*/  CALL.REL.NOINC `($__internal_14_$__cuda_sm70_shflsync_up_p) ;  /* 0x000005f000007944 */ /* 0x00efea0003c00000 */
[----:B------:R-:W-:Y:S05]  /*28660*/  BRA `(.L_x_1099) ;  /* 0xffffd1e000007947 */ /* 0x000fea000383ffff */
.L_x_1031:
[----:B------:R-:W-:Y:S02]  /*28670*/  MOV R2, 0x2 ;  /* 0x0000000200027802 */ /* 0x000fe40000000f00 */
[----:B------:R-:W-:-:S02]  /*28680*/  MOV R3, 0x286a0 ;  /* 0x000286a000037802 */ /* 0x000fc40000000f00 */
[----:B-12---:R-:W-:Y:S05]  /*28690*/  CALL.REL.NOINC `($__internal_14_$__cuda_sm70_shflsync_up_p) ;  /* 0x000005b000007944 */ /* 0x006fea0003c00000 */
        /* <DEDUP_REMOVED lines=24> */
.L_x_1035:
[----:B------:R-:W-:Y:S02]  /*28820*/  MOV R2, 0x1 ;  /* 0x0000000100027802 */ /* 0x000fe40000000f00 */
[----:B------:R-:W-:Y:S02]  /*28830*/  MOV R3, 0x28850 ;  /* 0x0002885000037802 */ /* 0x000fe40000000f00 */
[----:B------:R-:W-:Y:S05]  /*28840*/  CALL.REL.NOINC `($__internal_14_$__cuda_sm70_shflsync_up_p) ;  /* 0x0000040000007944 */ /* 0x000fea0003c00000 */
[----:B------:R-:W-:Y:S01]  /*28850*/  MOV R2, R4 ;  /* 0x0000000400027202 */ /* 0x000fe20000000f00 */
[----:B------:R-:W-:Y:S05]  /*28860*/  BRA `(.L_x_1101) ;  /* 0xffffd24000007947 */ /* 0x000fea000383ffff */
.L_x_1036:
        /* <DEDUP_REMOVED lines=27> */
.L_x_1038:
[----:B------:R-:W-:Y:S02]  /*28a20*/  SEL R0, RZ, 0x1, P0 ;  /* 0x00000001ff007807 */ /* 0x000fe40000000000 */
[----:B------:R-:W-:Y:S02]  /*28a30*/  MOV R2, 0x28a50 ;  /* 0x00028a5000027802 */ /* 0x000fe40000000f00 */
[----:B---3--:R-:W-:Y:S05]  /*28a40*/  CALL.REL.NOINC `($__internal_15_$__cuda_sm70_votesync_ballot) ;  /* 0x0000027000007944 */ /* 0x008fea0003c00000 */
[----:B------:R-:W-:Y:S01]  /*28a50*/  MOV R5, R0 ;  /* 0x0000000000057202 */ /* 0x000fe20000000f00 */
[----:B------:R-:W-:Y:S05]  /*28a60*/  BRA `(.L_x_1103) ;  /* 0xffffd1d000007947 */ /* 0x000fea000383ffff */
.L_x_1039:
[----:B------:R-:W-:Y:S01]  /*28a70*/  IMAD.MOV.U32 R11, RZ, RZ, R6 ;  /* 0x000000ffff0b7224 */ /* 0x000fe200078e0006 */
[----:B------:R-:W-:Y:S01]  /*28a80*/  MOV R10, R0 ;  /* 0x00000000000a7202 */ /* 0x000fe20000000f00 */
[----:B------:R-:W-:Y:S01]  /*28a90*/  IMAD.MOV.U32 R3, RZ, RZ, 0x1f ;  /* 0x0000001fff037424 */ /* 0x000fe200078e00ff */
[----:B-1----:R-:W-:Y:S02]  /*28aa0*/  MOV R2, 0x28ac0 ;  /* 0x00028ac000027802 */ /* 0x002fe40000000f00 */
[----:B---3--:R-:W-:Y:S05]  /*28ab0*/  CALL.REL.NOINC `($__internal_13_$__cuda_sm70_shflsync_idx_p) ;  /* 0x0000014000007944 */ /* 0x008fea0003c00000 */
[----:B------:R-:W-:Y:S01]  /*28ac0*/  IMAD.MOV.U32 R12, RZ, RZ, R10 ;  /* 0x000000ffff0c7224 */ /* 0x000fe200078e000a */
[----:B------:R-:W-:Y:S01]  /*28ad0*/  MOV R10, R0 ;  /* 0x00000000000a7202 */ /* 0x000fe20000000f00 */
[----:B------:R-:W-:Y:S01]  /*28ae0*/  IMAD.MOV.U32 R11, RZ, RZ, R7 ;  /* 0x000000ffff0b7224 */ /* 0x000fe200078e0007 */
[----:B------:R-:W-:-:S02]  /*28af0*/  MOV R3, 0x1f ;  /* 0x0000001f00037802 */ /* 0x000fc40000000f00 */
[----:B------:R-:W-:Y:S02]  /*28b00*/  MOV R2, 0x28b20 ;  /* 0x00028b2000027802 */ /* 0x000fe40000000f00 */
[----:B------:R-:W-:Y:S05]  /*28b10*/  CALL.REL.NOINC `($__internal_13_$__cuda_sm70_shflsync_idx_p) ;  /* 0x000000e000007944 */ /* 0x000fea0003c00000 */
[----:B------:R-:W-:Y:S01]  /*28b20*/  MOV R7, R10 ;  /* 0x0000000a00077202 */ /* 0x000fe20000000f00 */
[----:B------:R-:W-:Y:S05]  /*28b30*/  BRA `(.L_x_1104) ;  /* 0xffffd17000007947 */ /* 0x000fea000383ffff */
.L_x_1042:
[----:B------:R-:W-:Y:S01]  /*28b40*/  IMAD.MOV.U32 R11, RZ, RZ, R4 ;  /* 0x000000ffff0b7224 */ /* 0x000fe200078e0004 */
[----:B------:R-:W-:Y:S01]  /*28b50*/  MOV R10, R0 ;  /* 0x00000000000a7202 */ /* 0x000fe20000000f00 */
[----:B------:R-:W-:Y:S01]  /*28b60*/  IMAD.MOV.U32 R3, RZ, RZ, 0x1f ;  /* 0x0000001fff037424 */ /* 0x000fe200078e00ff */
[----:B-1----:R-:W-:Y:S02]  /*28b70*/  MOV R2, 0x28b90 ;  /* 0x00028b9000027802 */ /* 0x002fe40000000f00 */
[----:B---34-:R-:W-:Y:S05]  /*28b80*/  CALL.REL.NOINC `($__internal_13_$__cuda_sm70_shflsync_idx_p) ;  /* 0x0000007000007944 */ /* 0x018fea0003c00000 */
[----:B------:R-:W-:Y:S01]  /*28b90*/  MOV R13, R10 ;  /* 0x0000000a000d7202 */ /* 0x000fe20000000f00 */
[----:B------:R-:W-:Y:S05]  /*28ba0*/  BRA `(.L_x_1041) ;  /* 0xffffd16000007947 */ /* 0x000fea000383ffff */
        .weak           $__internal_12_$__cuda_sm70_shflsync_bfly_p
        .type           $__internal_12_$__cuda_sm70_shflsync_bfly_p,@function
        .size           $__internal_12_$__cuda_sm70_shflsync_bfly_p,($__internal_13_$__cuda_sm70_shflsync_idx_p - $__internal_12_$__cuda_sm70_shflsync_bfly_p)
$__internal_12_$__cuda_sm70_shflsync_bfly_p:
[----:B------:R-:W-:Y:S04]  /*28bb0*/  WARPSYNC R10 ;  /* 0x0000000a00007348 */ /* 0x000fe80003800000 */
[----:B------:R1:W2:Y:S01]  /*28bc0*/  SHFL.BFLY PT, R0, R0, R8, R11 ;  /* 0x0c00000800007389 */ /* 0x0002a200000e000b */
[----:B------:R-:W-:-:S02]  /*28bd0*/  MOV R9, 0x0 ;  /* 0x0000000000097802 */ /* 0x000fc40000000f00 */
[----:B-1----:R-:W-:-:S04]  /*28be0*/  MOV R8, R4 ;  /* 0x0000000400087202 */ /* 0x002fc80000000f00 */
[----:B--2---:R-:W-:Y:S05]  /*28bf0*/  RET.REL.NODEC R8 `(_ZN7cutlass13device_kernelIN5flash19enable_sm80_to_sm89INS1_16FlashAttnFwdSm80INS1_25CollectiveMainloopFwdSm80ILi4ELi1ELb0EN4cute5tupleIJNS5_1CILi128EEENS7_ILi80EEENS7_ILi64EEEEEELi64ENS_10bfloat16_tEfNS_4arch4Sm80ELb0ELb1ELb1ELb1ELb0ELb1ELb1ELb1EEENS1_21CollectiveEpilogueFwdINS6_IJS8_SA_S9_EEENS6_IJNS7_ILi1EEESI_SI_EEESC_SE_Li128ELb1ELb1ELb1ELb0EEENS1_36VarlenDynamicPersistentTileSchedulerILi128ELi80ELi128ELi128ELb1ELb1ELb0ELb1ELb0ELb1EEEEEEEEEvNT_6ParamsE) ;  /* 0xfffd740008007950 */ /* 0x004fea0003c3ffff */
        .weak           $__internal_13_$__cuda_sm70_shflsync_idx_p
        .type           $__internal_13_$__cuda_sm70_shflsync_idx_p,@function
        .size           $__internal_13_$__cuda_sm70_shflsync_idx_p,($__internal_14_$__cuda_sm70_shflsync_up_p - $__internal_13_$__cuda_sm70_shflsync_idx_p)
$__internal_13_$__cuda_sm70_shflsync_idx_p:
[----:B------:R-:W-:-:S04]  /*28c00*/  MOV R44, 0xffffffff ;  /* 0xffffffff002c7802 */ /* 0x000fc80000000f00 */
[----:B------:R-:W-:Y:S04]  /*28c10*/  WARPSYNC R44 ;  /* 0x0000002c00007348 */ /* 0x000fe80003800000 */
[----:B------:R1:W2:Y:S02]  /*28c20*/  SHFL.IDX PT, R10, R11, R10, R3 ;  /* 0x0000000a0b0a7389 */ /* 0x0002a400000e0003 */
[----:B-1----:R-:W-:-:S04]  /*28c30*/  MOV R3, 0x0 ;  /* 0x0000000000037802 */ /* 0x002fc80000000f00 */
[----:B--2---:R-:W-:Y:S05]  /*28c40*/  RET.REL.NODEC R2 `(_ZN7cutlass13device_kernelIN5flash19enable_sm80_to_sm89INS1_16FlashAttnFwdSm80INS1_25CollectiveMainloopFwdSm80ILi4ELi1ELb0EN4cute5tupleIJNS5_1CILi128EEENS7_ILi80EEENS7_ILi64EEEEEELi64ENS_10bfloat16_tEfNS_4arch4Sm80ELb0ELb1ELb1ELb1ELb0ELb1ELb1ELb1EEENS1_21CollectiveEpilogueFwdINS6_IJS8_SA_S9_EEENS6_IJNS7_ILi1EEESI_SI_EEESC_SE_Li128ELb1ELb1ELb1ELb0EEENS1_36VarlenDynamicPersistentTileSchedulerILi128ELi80ELi128ELi128ELb1ELb1ELb0ELb1ELb0ELb1EEEEEEEEEvNT_6ParamsE) ;  /* 0xfffd73b002007950 */ /* 0x004fea0003c3ffff */
        .weak           $__internal_14_$__cuda_sm70_shflsync_up_p
        .type           $__internal_14_$__cuda_sm70_shflsync_up_p,@function
        .size           $__internal_14_$__cuda_sm70_shflsync_up_p,($__internal_15_$__cuda_sm70_votesync_ballot - $__internal_14_$__cuda_sm70_shflsync_up_p)
$__internal_14_$__cuda_sm70_shflsync_up_p:
[----:B------:R-:W-:Y:S02]  /*28c50*/  IMAD.MOV.U32 R4, RZ, RZ, RZ ;  /* 0x000000ffff047224 */ /* 0x000fe400078e00ff */
[----:B------:R-:W-:-:S04]  /*28c60*/  IMAD.MOV.U32 R10, RZ, RZ, -0x1 ;  /* 0xffffffffff0a7424 */ /* 0x000fc800078e00ff */
[----:B------:R-:W-:Y:S04]  /*28c70*/  WARPSYNC R10 ;  /* 0x0000000a00007348 */ /* 0x000fe80003800000 */
[----:B------:R1:W2:Y:S02]  /*28c80*/  SHFL.UP PT, R4, R0, R2, R4 ;  /* 0x0400000200047389 */ /* 0x0002a400000e0004 */
[----:B-1----:R-:W-:Y:S02]  /*28c90*/  MOV R2, R3 ;  /* 0x0000000300027202 */ /* 0x002fe40000000f00 */
[----:B------:R-:W-:-:S04]  /*28ca0*/  MOV R3, 0x0 ;  /* 0x0000000000037802 */ /* 0x000fc80000000f00 */
[----:B--2---:R-:W-:Y:S05]  /*28cb0*/  RET.REL.NODEC R2 `(_ZN7cutlass13device_kernelIN5flash19enable_sm80_to_sm89INS1_16FlashAttnFwdSm80INS1_25CollectiveMainloopFwdSm80ILi4ELi1ELb0EN4cute5tupleIJNS5_1CILi128EEENS7_ILi80EEENS7_ILi64EEEEEELi64ENS_10bfloat16_tEfNS_4arch4Sm80ELb0ELb1ELb1ELb1ELb0ELb1ELb1ELb1EEENS1_21CollectiveEpilogueFwdINS6_IJS8_SA_S9_EEENS6_IJNS7_ILi1EEESI_SI_EEESC_SE_Li128ELb1ELb1ELb1ELb0EEENS1_36VarlenDynamicPersistentTileSchedulerILi128ELi80ELi128ELi128ELb1ELb1ELb0ELb1ELb0ELb1EEEEEEEEEvNT_6ParamsE) ;  /* 0xfffd734002007950 */ /* 0x004fea0003c3ffff */
        .weak           $__internal_15_$__cuda_sm70_votesync_ballot
        .type           $__internal_15_$__cuda_sm70_votesync_ballot,@function
        .size           $__internal_15_$__cuda_sm70_votesync_ballot,(.L_x_3245 - $__internal_15_$__cuda_sm70_votesync_ballot)
$__internal_15_$__cuda_sm70_votesync_ballot:
[----:B------:R-:W-:Y:S01]  /*28cc0*/  ISETP.NE.U32.AND P0, PT, R0, 0x1, PT ;  /* 0x000000010000780c */ /* 0x000fe20003f05070 */
[----:B------:R-:W-:-:S04]  /*28cd0*/  IMAD.MOV.U32 R3, RZ, RZ, -0x1 ;  /* 0xffffffffff037424 */ /* 0x000fc800078e00ff */
[----:B------:R-:W-:Y:S08]  /*28ce0*/  WARPSYNC R3 ;  /* 0x0000000300007348 */ /* 0x000ff00003800000 */
[----:B------:R-:W-:-:S04]  /*28cf0*/  VOTE.ANY R0, PT, !P0 ;  /* 0x0000000000007806 */ /* 0x000fc800040e0100 */
[----:B------:R-:W-:Y:S01]  /*28d00*/  LOP3.LUT R0, R0, R3, RZ, 0xc0, !PT ;  /* 0x0000000300007212 */ /* 0x000fe200078ec0ff */
[----:B------:R-:W-:-:S04]  /*28d10*/  IMAD.MOV.U32 R3, RZ, RZ, 0x0 ;  /* 0x00000000ff037424 */ /* 0x000fc800078e00ff */
[----:B------:R-:W-:Y:S05]  /*28d20*/  RET.REL.NODEC R2 `(_ZN7cutlass13device_kernelIN5flash19enable_sm80_to_sm89INS1_16FlashAttnFwdSm80INS1_25CollectiveMainloopFwdSm80ILi4ELi1ELb0EN4cute5tupleIJNS5_1CILi128EEENS7_ILi80EEENS7_ILi64EEEEEELi64ENS_10bfloat16_tEfNS_4arch4Sm80ELb0ELb1ELb1ELb1ELb0ELb1ELb1ELb1EEENS1_21CollectiveEpilogueFwdINS6_IJS8_SA_S9_EEENS6_IJNS7_ILi1EEESI_SI_EEESC_SE_Li128ELb1ELb1ELb1ELb0EEENS1_36VarlenDynamicPersistentTileSchedulerILi128ELi80ELi128ELi128ELb1ELb1ELb0ELb1ELb0ELb1EEEEEEEEEvNT_6ParamsE) ;  /* 0xfffd72d002007950 */ /* 0x000fea0003c3ffff */
.L_x_1105:
        /* <DEDUP_REMOVED lines=13> */
.L_x_3245:


//--------------------- .text._ZN7cutlass13device_kernelIN5flash19enable_sm80_to_sm89INS1_16FlashAttnFwdSm80INS1_25CollectiveMainloopFwdSm80ILi4ELi1ELb0EN4cute5tupleIJNS5_1CILi128EEENS7_ILi112EEENS7_ILi64EEEEEELi64ENS_10bfloat16_tEfNS_4arch4Sm80ELb1ELb0ELb1ELb0ELb0ELb0ELb1ELb1EEENS1_21CollectiveEpilogueFwdINS6_IJS8_SA_S9_EEENS6_IJNS7_ILi1EEESI_SI_EEESC_SE_Li128ELb0ELb1ELb1ELb0EEENS1_30DynamicPersistentTileSchedulerILi128ELi128ELb1ELb1ELb0EEEEEEEEEvNT_6ParamsE --------------------------
	.section	.text._ZN7cutlass13device_kernelIN5flash19enable_sm80_to_sm89INS1_16FlashAttnFwdSm80INS1_25CollectiveMainloopFwdSm80ILi4ELi1ELb0EN4cute5tupleIJNS5_1CILi128EEENS7_ILi112EEENS7_ILi64EEEEEELi64ENS_10bfloat16_tEfNS_4arch4Sm80ELb1ELb0ELb1ELb0ELb0ELb0ELb1ELb1EEENS1_21CollectiveEpilogueFwdINS6_IJS8_SA_S9_EEENS6_IJNS7_ILi1EEESI_SI_EEESC_SE_Li128ELb0ELb1ELb1ELb0EEENS1_30DynamicPersistentTileSchedulerILi128ELi128ELb1ELb1ELb0EEEEEEEEEvNT_6ParamsE,"ax",@progbits
	.sectioninfo	@"SHI_REGISTERS=255"
	.align	128
.text._ZN7cutlass13device_kernelIN5flash19enable_sm80_to_sm89INS1_16FlashAttnFwdSm80INS1_25CollectiveMainloopFwdSm80ILi4ELi1ELb0EN4cute5tupleIJNS5_1CILi128EEENS7_ILi112EEENS7_ILi64EEEEEELi64ENS_10bfloat16_tEfNS_4arch4Sm80ELb1ELb0ELb1ELb0ELb0ELb0ELb1ELb1EEENS1_21CollectiveEpilogueFwdINS6_IJS8_SA_S9_EEENS6_IJNS7_ILi1EEESI_SI_EEESC_SE_Li128ELb0ELb1ELb1ELb0EEENS1_30DynamicPersistentTileSchedulerILi128ELi128ELb1ELb1ELb0EEEEEEEEEvNT_6ParamsE:
        .type           _ZN7cutlass13device_kernelIN5flash19enable_sm80_to_sm89INS1_16FlashAttnFwdSm80INS1_25CollectiveMainloopFwdSm80ILi4ELi1ELb0EN4cute5tupleIJNS5_1CILi128EEENS7_ILi112EEENS7_ILi64EEEEEELi64ENS_10bfloat16_tEfNS_4arch4Sm80ELb1ELb0ELb1ELb0ELb0ELb0ELb1ELb1EEENS1_21CollectiveEpilogueFwdINS6_IJS8_SA_S9_EEENS6_IJNS7_ILi1EEESI_SI_EEESC_SE_Li128ELb0ELb1ELb1ELb0EEENS1_30DynamicPersistentTileSchedulerILi128ELi128ELb1ELb1ELb0EEEEEEEEEvNT_6ParamsE,@function
        .size           _ZN7cutlass13device_kernelIN5flash19enable_sm80_to_sm89INS1_16FlashAttnFwdSm80INS1_25CollectiveMainloopFwdSm80ILi4ELi1ELb0EN4cute5tupleIJNS5_1CILi128EEENS7_ILi112EEENS7_ILi64EEEEEELi64ENS_10bfloat16_tEfNS_4arch4Sm80ELb1ELb0ELb1ELb0ELb0ELb0ELb1ELb1EEENS1_21CollectiveEpilogueFwdINS6_IJS8_SA_S9_EEENS6_IJNS7_ILi1EEESI_SI_EEESC_SE_Li128ELb0ELb1ELb1ELb0EEENS1_30DynamicPersistentTileSchedulerILi128ELi128ELb1ELb1ELb0EEEEEEEEEvNT_6ParamsE,(.L_x_3250 - _ZN7cutlass13device_kernelIN5flash19enable_sm80_to_sm89INS1_16FlashAttnFwdSm80INS1_25CollectiveMainloopFwdSm80ILi4ELi1ELb0EN4cute5tupleIJNS5_1CILi128EEENS7_ILi112EEENS7_ILi64EEEEEELi64ENS_10bfloat16_tEfNS_4arch4Sm80ELb1ELb0ELb1ELb0ELb0ELb0ELb1ELb1EEENS1_21CollectiveEpilogueFwdINS6_IJS8_SA_S9_EEENS6_IJNS7_ILi1EEESI_SI_EEESC_SE_Li128ELb0ELb1ELb1ELb0EEENS1_30DynamicPersistentTileSchedulerILi128ELi128ELb1ELb1ELb0EEEEEEEEEvNT_6ParamsE)
        .other          _ZN7cutlass13device_kernelIN5flash19enable_sm80_to_sm89INS1_16FlashAttnFwdSm80INS1_25CollectiveMainloopFwdSm80ILi4ELi1ELb0EN4cute5tupleIJNS5_1CILi128EEENS7_ILi112EEENS7_ILi64EEEEEELi64ENS_10bfloat16_tEfNS_4arch4Sm80ELb1ELb0ELb1ELb0ELb0ELb0ELb1ELb1EEENS1_21CollectiveEpilogueFwdINS6_IJS8_SA_S9_EEENS6_IJNS7_ILi1EEESI_SI_EEESC_SE_Li128ELb0ELb1ELb1ELb0EEENS1_30DynamicPersistentTileSchedulerILi128ELi128ELb1ELb1ELb0EEEEEEEEEvNT_6ParamsE,@"STO_CUDA_ENTRY STV_DEFAULT"
_ZN7cutlass13device_kernelIN5flash19enable_sm80_to_sm89INS1_16FlashAttnFwdSm80INS1_25CollectiveMainloopFwdSm80ILi4ELi1ELb0EN4cute5tupleIJNS5_1CILi128EEENS7_ILi112EEENS7_ILi64EEEEEELi64ENS_10bfloat16_tEfNS_4arch4Sm80ELb1ELb0ELb1ELb0ELb0ELb0ELb1ELb1EEENS1_21CollectiveEpilogueFwdINS6_IJS8_SA_S9_EEENS6_IJNS7_ILi1EEESI_SI_EEESC_SE_Li128ELb0ELb1ELb1ELb0EEENS1_30DynamicPersistentTileSchedulerILi128ELi128ELb1ELb1ELb0EEEEEEEEEvNT_6ParamsE:
[----:B------:R-:W-:-:S03]  /*0000*/  MOV R1, c[0x0][0x28] ;  /* 0x00000a0000017a02 */ /* 0x000fc60000000f00 */
[----:B------:R-:W1:Y:S01]  /*0010*/  S2R R17, SR_TID.X ;  /* 0x0000000000117919 */ /* 0x000e620000002100 */
[----:B------:R-:W-:-:S03]  /*0020*/  IADD3 R1, R1, -0x98, RZ ;  /* 0xffffff6801017810 */ /* 0x000fc60007ffe0ff */
[----:B------:R-:W2:Y:S01]  /*0030*/  S2R R16, SR_CTAID.X ;  /* 0x0000000000107919 */ /* 0x000ea20000002500 */
[----:B-1----:R-:W-:-:S05]  /*0040*/  SHF.R.U32.HI R2, RZ, 0x5, R17 ;  /* 0x00000005ff027819 */ /* 0x002fca0000011611 */
[----:B------:R-:W1:Y:S02]  /*0050*/  SHFL.IDX PT, R0, R2, RZ, 0x1f ;  /* 0x00001fff02007589 */ /* 0x000e6400000e0000 */
[----:B-1----:R-:W-:Y:S02]  /*0060*/  ISETP.GE.AND P0, PT, R0, 0x1, PT ;  /* 0x000000010000780c */ /* 0x002fe40003f06270 */
[----:B------:R1:W-:Y:S11]  /*0070*/  STL [R1+0x64], R0 ;  /* 0x0000640001007387 */ /* 0x0003f60000100800 */
[----:B------:R-:W-:Y:S06]  /*0080*/  @P0 BAR.ARV 0x4, 0x80 ;  /* 0x0102000000000b1d */ /* 0x000fec0000002000 */
[----:B--2---:R-:W-:-:S13]  /*0090*/  ISETP.GE.AND P0, PT, R16, c[0x0][0x538], PT ;  /* 0x00014e0010007a0c */ /* 0x004fda0003f06270 */
[----:B------:R-:W-:Y:S05]  /*00a0*/  @P0 EXIT ;  /* 0x000000000000094d */ /* 0x000fea0003800000 */
[----:B-1----:R-:W-:Y:S01]  /*00b0*/  SHF.R.S32.HI R15, RZ, 0x1f, R17 ;  /* 0x0000001fff0f7819 */ /* 0x002fe20000011411 */
[----:B------:R-:W-:Y:S01]  /*00c0*/  IMAD.MOV.U32 R225, RZ, RZ, 0x40 ;  /* 0x00000040ffe17424 */ /* 0x000fe200078e00ff */
[----:B------:R-:W-:Y:S01]  /*00d0*/  ULDC.64 UR8, c[0x0][0x118] ;  /* 0x0000460000087ab9 */ /* 0x000fe20000000a00 */
[----:B------:R-:W-:Y:S01]  /*00e0*/  IMAD.MOV.U32 R227, RZ, RZ, 0x20 ;  /* 0x00000020ffe37424 */ /* 0x000fe200078e00ff */
[CC--:B------:R-:W-:Y:S02]  /*00f0*/  LEA.HI R4, R15.reuse, R17.reuse, RZ, 0x4 ;  /* 0x000000110f047211 */ /* 0x0c0fe400078f20ff */
[CC--:B------:R-:W-:Y:S02]  /*0100*/  LEA.HI R12, R15.reuse, R17.reuse, RZ, 0x3 ;  /* 0x000000110f0c7211 */ /* 0x0c0fe400078f18ff */
[----:B------:R-:W-:Y:S02]  /*0110*/  LEA.HI R0, R15, R17, RZ, 0x2 ;  /* 0x000000110f007211 */ /* 0x000fe400078f10ff */
[----:B------:R-:W-:-:S02]  /*0120*/  LOP3.LUT R2, R4, 0xfffffff0, RZ, 0xc0, !PT ;  /* 0xfffffff004027812 */ /* 0x000fc400078ec0ff */
[----:B------:R-:W-:Y:S02]  /*0130*/  SHF.R.S32.HI R18, RZ, 0x3, R12 ;  /* 0x00000003ff127819 */ /* 0x000fe4000001140c */
[----:B------:R-:W-:Y:S01]  /*0140*/  LOP3.LUT R3, R12, 0xfffffff8, RZ, 0xc0, !PT ;  /* 0xfffffff80c037812 */ /* 0x000fe200078ec0ff */
[C---:B------:R-:W-:Y:S01]  /*0150*/  IMAD.IADD R2, R17.reuse, 0x1, -R2 ;  /* 0x0000000111027824 */ /* 0x040fe200078e0a02 */
[----:B------:R-:W-:Y:S01]  /*0160*/  LOP3.LUT R0, R0, 0xfffffffc, RZ, 0xc0, !PT ;  /* 0xfffffffc00007812 */ /* 0x000fe200078ec0ff */
[----:B------:R-:W-:Y:S01]  /*0170*/  IMAD.SHL.U32 R7, R18, 0x40, RZ ;  /* 0x0000004012077824 */ /* 0x000fe200078e00ff */
[----:B------:R-:W-:Y:S01]  /*0180*/  SHF.R.S32.HI R5, RZ, 0x4, R4 ;  /* 0x00000004ff057819 */ /* 0x000fe20000011404 */
[C---:B------:R-:W-:Y:S02]  /*0190*/  IMAD.IADD R9, R17.reuse, 0x1, -R3 ;  /* 0x0000000111097824 */ /* 0x040fe400078e0a03 */
[----:B------:R-:W-:Y:S01]  /*01a0*/  IMAD.IADD R3, R17, 0x1, -R0 ;  /* 0x0000000111037824 */ /* 0x000fe200078e0a00 */
[----:B------:R-:W-:Y:S01]  /*01b0*/  LEA.HI R4, R4, R5, RZ, 0x1 ;  /* 0x0000000504047211 */ /* 0x000fe200078f08ff */
[----:B------:R-:W-:Y:S01]  /*01c0*/  IMAD.SHL.U32 R10, R9, 0x8, RZ ;  /* 0x00000008090a7824 */ /* 0x000fe200078e00ff */
[----:B------:R-:W-:-:S02]  /*01d0*/  LOP3.LUT R0, R7, 0x1c0, RZ, 0xc0, !PT ;  /* 0x000001c007007812 */ /* 0x000fc400078ec0ff */
[----:B------:R-:W-:Y:S02]  /*01e0*/  LOP3.LUT R6, R4, 0xfffffffe, RZ, 0xc0, !PT ;  /* 0xfffffffe04067812 */ /* 0x000fe400078ec0ff */
[----:B------:R-:W-:Y:S01]  /*01f0*/  SHF.R.S32.HI R4, RZ, 0x1f, R2 ;  /* 0x0000001fff047819 */ /* 0x000fe20000011402 */
[----:B------:R1:W-:Y:S01]  /*0200*/  STL [R1+0x48], R10 ;  /* 0x0000480a01007387 */ /* 0x0003e20000100800 */
[----:B------:R-:W-:Y:S01]  /*0210*/  LEA.HI R8, R3, R3, RZ, 0x1 ;  /* 0x0000000303087211 */ /* 0x000fe200078f08ff */
[----:B------:R-:W-:Y:S01]  /*0220*/  IMAD.IADD R13, R5, 0x1, -R6 ;  /* 0x00000001050d7824 */ /* 0x000fe200078e0a06 */
[----:B------:R-:W-:Y:S02]  /*0230*/  SHF.R.U32.HI R7, RZ, 0x3, R0 ;  /* 0x00000003ff077819 */ /* 0x000fe40000011600 */
[----:B------:R-:W-:Y:S02]  /*0240*/  LEA.HI R11, R4, R2, RZ, 0x3 ;  /* 0x00000002040b7211 */ /* 0x000fe400078f18ff */
[----:B------:R-:W-:-:S02]  /*0250*/  LOP3.LUT R0, R0, 0x38, R10, 0xf8, !PT ;  /* 0x0000003800007812 */ /* 0x000fc400078ef80a */
[----:B------:R-:W-:Y:S02]  /*0260*/  LOP3.LUT R4, R8, 0x1ffffffe, RZ, 0xc0, !PT ;  /* 0x1ffffffe08047812 */ /* 0x000fe400078ec0ff */
[----:B------:R-:W-:-:S03]  /*0270*/  LEA.HI R5, R15, R17, RZ, 0x5 ;  /* 0x000000110f057211 */ /* 0x000fc600078f28ff */
[----:B------:R-:W-:Y:S01]  /*0280*/  IMAD.IADD R14, R3, 0x1, -R4 ;  /* 0x00000001030e7824 */ /* 0x000fe200078e0a04 */
[----:B------:R-:W-:Y:S01]  /*0290*/  SHF.R.S32.HI R230, RZ, 0x5, R5 ;  /* 0x00000005ffe67819 */ /* 0x000fe20000011405 */
[----:B------:R-:W-:Y:S01]  /*02a0*/  IMAD.SHL.U32 R3, R9, 0x40, RZ ;  /* 0x0000004009037824 */ /* 0x000fe200078e00ff */
[----:B------:R-:W-:-:S05]  /*02b0*/  LEA.HI R4, R15, R17, RZ, 0x6 ;  /* 0x000000110f047211 */ /* 0x000fca00078f30ff */
[----:B------:R-:W-:Y:S01]  /*02c0*/  IMAD.SHL.U32 R4, R4, 0x8, RZ ;  /* 0x0000000804047824 */ /* 0x000fe200078e00ff */
[----:B-1----:R-:W-:Y:S02]  /*02d0*/  LOP3.LUT R10, R0, R7, RZ, 0x3c, !PT ;  /* 0x00000007000a7212 */ /* 0x002fe400078e3cff */
[----:B------:R-:W-:Y:S02]  /*02e0*/  LOP3.LUT R0, R11, 0xfffffff8, RZ, 0xc0, !PT ;  /* 0xfffffff80b007812 */ /* 0x000fe400078ec0ff */
[----:B------:R-:W-:Y:S01]  /*02f0*/  LOP3.LUT R10, R10, 0x7ffffe00, R4, 0xf8, !PT ;  /* 0x7ffffe000a0a7812 */ /* 0x000fe200078ef804 */
[----:B------:R-:W-:Y:S02]  /*0300*/  IMAD.SHL.U32 R4, R8, 0x20, RZ ;  /* 0x0000002008047824 */ /* 0x000fe400078e00ff */
[----:B------:R-:W-:Y:S01]  /*0310*/  IMAD.IADD R7, R2, 0x1, -R0 ;  /* 0x0000000102077824 */ /* 0x000fe200078e0a00 */
[----:B------:R-:W-:Y:S01]  /*0320*/  LOP3.LUT R0, R3, 0x1c0, RZ, 0xc0, !PT ;  /* 0x000001c003007812 */ /* 0x000fe200078ec0ff */
[----:B------:R-:W-:Y:S01]  /*0330*/  IMAD.SHL.U32 R241, R10, 0x2, RZ ;  /* 0x000000020af17824 */ /* 0x000fe200078e00ff */
[----:B------:R-:W-:-:S02]  /*0340*/  SHF.R.S32.HI R2, RZ, 0x1f, R5 ;  /* 0x0000001fff027819 */ /* 0x000fc40000011405 */
[----:B------:R-:W-:Y:S02]  /*0350*/  LOP3.LUT R6, R0, 0x8, R12, 0xf8, !PT ;  /* 0x0000000800067812 */ /* 0x000fe400078ef80c */
[----:B------:R-:W-:Y:S02]  /*0360*/  SHF.R.U32.HI R3, RZ, 0x3, R0 ;  /* 0x00000003ff037819 */ /* 0x000fe40000011600 */
[----:B------:R-:W-:Y:S01]  /*0370*/  LEA.HI R0, R2, R230, RZ, 0x2 ;  /* 0x000000e602007211 */ /* 0x000fe200078f10ff */
[----:B------:R-:W-:Y:S01]  /*0380*/  IMAD.SHL.U32 R2, R13, 0x8, RZ ;  /* 0x000000080d027824 */ /* 0x000fe200078e00ff */
[----:B------:R-:W-:Y:S02]  /*0390*/  LOP3.LUT R5, R5, 0xffffffe0, RZ, 0xc0, !PT ;  /* 0xffffffe005057812 */ /* 0x000fe400078ec0ff */
[----:B------:R-:W-:Y:S01]  /*03a0*/  LOP3.LUT R12, R6, R3, RZ, 0x3c, !PT ;  /* 0x00000003060c7212 */ /* 0x000fe200078e3cff */
[----:B------:R-:W-:Y:S01]  /*03b0*/  IMAD.SHL.U32 R3, R7, 0x40, RZ ;  /* 0x0000004007037824 */ /* 0x000fe200078e00ff */
[----:B------:R-:W-:Y:S01]  /*03c0*/  LOP3.LUT R0, R0, 0xffffffc, RZ, 0xc0, !PT ;  /* 0x0ffffffc00007812 */ /* 0x000fe200078ec0ff */
[----:B------:R-:W-:Y:S01]  /*03d0*/  IMAD.IADD R17, R17, 0x1, -R5 ;  /* 0x0000000111117824 */ /* 0x000fe200078e0a05 */
[----:B------:R-:W-:-:S02]  /*03e0*/  LOP3.LUT R4, R4, 0xffffffc0, RZ, 0xc0, !PT ;  /* 0xffffffc004047812 */ /* 0x000fc400078ec0ff */
[----:B------:R-:W-:Y:S01]  /*03f0*/  LOP3.LUT P3, RZ, R7, 0x2, RZ, 0xc0, !PT ;  /* 0x0000000207ff7812 */ /* 0x000fe2000786c0ff */
[----:B------:R-:W-:Y:S01]  /*0400*/  IMAD.IADD R8, R230, 0x1, -R0 ;  /* 0x00000001e6087824 */ /* 0x000fe200078e0a00 */
[----:B------:R-:W-:Y:S01]  /*0410*/  LOP3.LUT R0, R3, 0x1c0, RZ, 0xc0, !PT ;  /* 0x000001c003007812 */ /* 0x000fe200078ec0ff */
[----:B------:R-:W-:Y:S01]  /*0420*/  IMAD.SHL.U32 R3, R11, 0x40, RZ ;  /* 0x000000400b037824 */ /* 0x000fe200078e00ff */
[----:B------:R-:W-:Y:S01]  /*0430*/  SHF.R.S32.HI R6, RZ, 0x1f, R17 ;  /* 0x0000001fff067819 */ /* 0x000fe20000011411 */
[----:B------:R-:W-:Y:S01]  /*0440*/  IMAD R4, R14, 0x8, R4 ;  /* 0x000000080e047824 */ /* 0x000fe200078e0204 */
[----:B------:R-:W-:Y:S02]  /*0450*/  LOP3.LUT R2, R0, 0x8, R2, 0xf8, !PT ;  /* 0x0000000800027812 */ /* 0x000fe400078ef802 */
[----:B------:R-:W-:Y:S02]  /*0460*/  LEA.HI R6, R6, R17, RZ, 0x2 ;  /* 0x0000001106067211 */ /* 0x000fe400078f10ff */
[----:B------:R-:W-:-:S02]  /*0470*/  SHF.R.U32.HI R0, RZ, 0x3, R0 ;  /* 0x00000003ff007819 */ /* 0x000fc40000011600 */
[----:B------:R-:W-:Y:S02]  /*0480*/  SHF.R.S32.HI R5, RZ, 0x2, R6 ;  /* 0x00000002ff057819 */ /* 0x000fe40000011406 */
[----:B------:R-:W-:Y:S01]  /*0490*/  LOP3.LUT R224, R2, R0, RZ, 0x3c, !PT ;  /* 0x0000000002e07212 */ /* 0x000fe200078e3cff */
[----:B------:R-:W-:Y:S01]  /*04a0*/  IMAD R0, R13, 0x200, R12 ;  /* 0x000002000d007824 */ /* 0x000fe200078e020c */
[----:B------:R-:W-:Y:S01]  /*04b0*/  LOP3.LUT R3, R3, 0xfffffe00, RZ, 0xc0, !PT ;  /* 0xfffffe0003037812 */ /* 0x000fe200078ec0ff */
[----:B------:R-:W-:Y:S01]  /*04c0*/  IMAD R15, R8, 0x10, R5 ;  /* 0x00000010080f7824 */ /* 0x000fe200078e0205 */
[----:B------:R-:W-:Y:S02]  /*04d0*/  LOP3.LUT R2, R6, 0x7ffffffc, RZ, 0xc0, !PT ;  /* 0x7ffffffc06027812 */ /* 0x000fe400078ec0ff */
[----:B------:R-:W-:Y:S01]  /*04e0*/  LEA R119, R0, 0x3900, 0x1 ;  /* 0x0000390000777811 */ /* 0x000fe200078e08ff */
[----:B------:R-:W-:Y:S01]  /*04f0*/  IMAD R230, R230, 0x400, R3 ;  /* 0x00000400e6e67824 */ /* 0x000fe200078e0203 */
[----:B------:R-:W-:Y:S01]  /*0500*/  STL [R1+0x68], R15 ;  /* 0x0000680f01007387 */ /* 0x000fe20000100800 */
[----:B------:R-:W-:Y:S01]  /*0510*/  IMAD R0, R9, 0x10, R18 ;  /* 0x0000001009007824 */ /* 0x000fe200078e0212 */
[----:B------:R-:W-:Y:S01]  /*0520*/  LOP3.LUT P0, RZ, R7, 0x4, RZ, 0xc0, !PT ;  /* 0x0000000407ff7812 */ /* 0x000fe2000780c0ff */
[----:B------:R-:W-:Y:S01]  /*0530*/  IMAD.IADD R2, R17, 0x1, -R2 ;  /* 0x0000000111027824 */ /* 0x000fe200078e0a02 */
[----:B------:R-:W-:Y:S01]  /*0540*/  STL [R1+0x5c], R16 ;  /* 0x00005c1001007387 */ /* 0x000fe20000100800 */
[----:B------:R-:W-:Y:S01]  /*0550*/  IMAD.IADD R230, R230, 0x1, R224 ;  /* 0x00000001e6e67824 */ /* 0x000fe200078e02e0 */
[----:B------:R-:W-:Y:S01]  /*0560*/  LOP3.LUT R224, R224, R3, RZ, 0xfc, !PT ;  /* 0x00000003e0e07212 */ /* 0x000fe200078efcff */
[----:B------:R-:W-:Y:S01]  /*0570*/  IMAD.IADD R3, R15, 0x1, R4 ;  /* 0x000000010f037824 */ /* 0x000fe200078e0204 */
[----:B------:R1:W-:Y:S01]  /*0580*/  STL [R1+0x6c], R0 ;  /* 0x00006c0001007387 */ /* 0x0003e20000100800 */
[----:B------:R-:W-:-:S02]  /*0590*/  R2P PR, R9, 0x6 ;  /* 0x0000000609007804 */ /* 0x000fc40000000000 */
[----:B------:R-:W-:Y:S01]  /*05a0*/  LEA R230, R230, 0x7100, 0x1 ;  /* 0x00007100e6e67811 */ /* 0x000fe200078e08ff */
[----:B------:R2:W-:Y:S01]  /*05b0*/  STL [R1+0x60], R3 ;  /* 0x0000600301007387 */ /* 0x0005e20000100800 */
[----:B------:R-:W-:Y:S02]  /*05c0*/  LEA R224, R224, 0x100, 0x1 ;  /* 0x00000100e0e07811 */ /* 0x000fe400078e08ff */
[C---:B------:R-:W-:Y:S02]  /*05d0*/  SEL R226, R225.reuse, 0xffffffc0, !P2 ;  /* 0xffffffc0e1e27807 */ /* 0x040fe40005000000 */
[----:B------:R-:W-:Y:S02]  /*05e0*/  SEL R225, R225, 0xffffffc0, !P0 ;  /* 0xffffffc0e1e17807 */ /* 0x000fe40004000000 */
[C---:B------:R-:W-:Y:S01]  /*05f0*/  IADD3 R234, R119.reuse, 0x20, RZ ;  /* 0x0000002077ea7810 */ /* 0x040fe20007ffe0ff */
[----:B------:R-:W-:Y:S01]  /*0600*/  IMAD.IADD R229, R119, 0x1, R226 ;  /* 0x0000000177e57824 */ /* 0x000fe200078e02e2 */
[----:B------:R-:W-:Y:S01]  /*0610*/  SEL R227, R227, 0xffffffe0, !P3 ;  /* 0xffffffe0e3e37807 */ /* 0x000fe20005800000 */
[----:B------:R-:W-:Y:S01]  /*0620*/  IMAD.IADD R231, R230, 0x1, R225 ;  /* 0x00000001e6e77824 */ /* 0x000fe200078e02e1 */
[----:B------:R-:W-:Y:S01]  /*0630*/  @P1 IADD3 R234, R119, -0x20, RZ ;  /* 0xffffffe077ea1810 */ /* 0x000fe20007ffe0ff */
[----:B------:R-:W-:-:S02]  /*0640*/  IMAD.IADD R225, R225, 0x1, R224 ;  /* 0x00000001e1e17824 */ /* 0x000fc400078e02e0 */
[----:B------:R-:W-:Y:S01]  /*0650*/  IMAD.IADD R233, R230, 0x1, R227 ;  /* 0x00000001e6e97824 */ /* 0x000fe200078e02e3 */
[C---:B------:R-:W-:Y:S01]  /*0660*/  IADD3 R240, R234.reuse, 0x800, RZ ;  /* 0x00000800eaf07810 */ /* 0x040fe20007ffe0ff */
[C---:B------:R-:W-:Y:S01]  /*0670*/  IMAD.IADD R228, R227.reuse, 0x1, R224 ;  /* 0x00000001e3e47824 */ /* 0x040fe200078e02e0 */
[C---:B------:R-:W-:Y:S01]  /*0680*/  IADD3 R239, R234.reuse, 0x1000, RZ ;  /* 0x00001000eaef7810 */ /* 0x040fe20007ffe0ff */
[C---:B------:R-:W-:Y:S01]  /*0690*/  IMAD.IADD R232, R227.reuse, 0x1, R231 ;  /* 0x00000001e3e87824 */ /* 0x040fe200078e02e7 */
[----:B------:R-:W-:Y:S01]  /*06a0*/  IADD3 R238, R234, 0x1800, RZ ;  /* 0x00001800eaee7810 */ /* 0x000fe20007ffe0ff */
[----:B------:R-:W-:Y:S01]  /*06b0*/  IMAD.IADD R226, R226, 0x1, R234 ;  /* 0x00000001e2e27824 */ /* 0x000fe200078e02ea */
[----:B------:R-:W-:Y:S01]  /*06c0*/  IADD3 R237, R234, 0x2000, RZ ;  /* 0x00002000eaed7810 */ /* 0x000fe20007ffe0ff */
[----:B-1----:R-:W-:Y:S01]  /*06d0*/  IMAD.SHL.U32 R0, R2, 0x2, RZ ;  /* 0x0000000202007824 */ /* 0x002fe200078e00ff */
[C---:B------:R-:W-:Y:S01]  /*06e0*/  IADD3 R236, R234.reuse, 0x2800, RZ ;  /* 0x00002800eaec7810 */ /* 0x040fe20007ffe0ff */
[----:B------:R-:W-:Y:S01]  /*06f0*/  IMAD.IADD R227, R227, 0x1, R225 ;  /* 0x00000001e3e37824 */ /* 0x000fe200078e02e1 */
[----:B------:R-:W-:-:S02]  /*0700*/  IADD3 R235, R234, 0x3000, RZ ;  /* 0x00003000eaeb7810 */ /* 0x000fc40007ffe0ff */
[----:B------:R2:W-:Y:S04]  /*0710*/  STL [R1+0x40], R0 ;  /* 0x0000400001007387 */ /* 0x0005e80000100800 */
.L_x_1161:
[----:B------:R-:W3:Y:S01]  /*0720*/  LDL R4, [R1+0x5c] ;  /* 0x00005c0001047983 */ /* 0x000ee20000100800 */
[----:B--2---:R-:W-:Y:S01]  /*0730*/  IMAD.MOV.U32 R0, RZ, RZ, c[0x0][0x560] ;  /* 0x00015800ff007624 */ /* 0x004fe200078e00ff */
[----:B------:R-:W-:Y:S01]  /*0740*/  YIELD ;  /* 0x0000000000007946 */ /* 0x000fe20003800000 */
[----:B------:R-:W-:Y:S03]  /*0750*/  BSSY B0, `(.L_x_1106) ;  /* 0x0000016000007945 */ /* 0x000fe60003800000 */
[----:B------:R-:W-:-:S13]  /*0760*/  ISETP.NE.AND P0, PT, R0, 0x1, PT ;  /* 0x000000010000780c */ /* 0x000fda0003f05270 */
[----:B---3--:R-:W-:Y:S01]  /*0770*/  @P0 IMAD.HI.U32 R0, R4, c[0x0][0x564], RZ ;  /* 0x0001590004000a27 */ /* 0x008fe200078e00ff */
[----:B------:R-:W-:-:S04]  /*0780*/  MOV R3, R4 ;  /* 0x0000000400037202 */ /* 0x000fc80000000f00 */
[----:B------:R-:W-:-:S04]  /*0790*/  @P0 SHF.R.U32.HI R3, RZ, c[0x0][0x568], R0 ;  /* 0x00015a00ff030a19 */ /* 0x000fc80000011600 */
[----:B------:R-:W-:Y:S01]  /*07a0*/  ISETP.GE.AND P0, PT, R3, c[0x0][0x578], PT ;  /* 0x00015e0003007a0c */ /* 0x000fe20003f06270 */
[----:B------:R-:W-:-:S04]  /*07b0*/  IMAD.MOV R2, RZ, RZ, -R3 ;  /* 0x000000ffff027224 */ /* 0x000fc800078e0a03 */
[----:B------:R-:W-:-:S08]  /*07c0*/  IMAD R2, R2, c[0x0][0x560], R4 ;  /* 0x0001580002027a24 */ /* 0x000fd000078e0204 */
[----:B------:R-:W-:Y:S05]  /*07d0*/  @!P0 BRA `(.L_x_1107) ;  /* 0x0000007000008947 */ /* 0x000fea0003800000 */
[----:B------:R-:W-:-:S04]  /*07e0*/  MOV R0, c[0x0][0x56c] ;  /* 0x00015b0000007a02 */ /* 0x000fc80000000f00 */
[----:B------:R-:W-:Y:S02]  /*07f0*/  ISETP.NE.AND P0, PT, R0, 0x1, PT ;  /* 0x000000010000780c */ /* 0x000fe40003f05270 */
[----:B------:R-:W-:-:S11]  /*0800*/  MOV R0, R2 ;  /* 0x0000000200007202 */ /* 0x000fd60000000f00 */
[----:B------:R-:W-:-:S05]  /*0810*/  @P0 IMAD.HI.U32 R4, R2, c[0x0][0x570], RZ ;  /* 0x00015c0002040a27 */ /* 0x000fca00078e00ff */
[----:B------:R-:W-:-:S05]  /*0820*/  @P0 SHF.R.U32.HI R0, RZ, c[0x0][0x574], R4 ;  /* 0x00015d00ff000a19 */ /* 0x000fca0000011604 */
[----:B------:R-:W-:Y:S01]  /*0830*/  IMAD R6, R0, c[0x0][0x56c], RZ ;  /* 0x00015b0000067a24 */ /* 0x000fe200078e02ff */
[----:B------:R-:W-:Y:S05]  /*0840*/  BRA `(.L_x_1108) ;  /* 0x0000006000007947 */ /* 0x000fea0003800000 */
.L_x_1107:
[----:B------:R-:W-:-:S04]  /*0850*/  MOV R0, c[0x0][0x554] ;  /* 0x0001550000007a02 */ /* 0x000fc80000000f00 */
[----:B------:R-:W-:Y:S02]  /*0860*/  ISETP.NE.AND P0, PT, R0, 0x1, PT ;  /* 0x000000010000780c */ /* 0x000fe40003f05270 */
[----:B------:R-:W-:-:S11]  /*0870*/  MOV R0, R2 ;  /* 0x0000000200007202 */ /* 0x000fd60000000f00 */
[----:B------:R-:W-:-:S05]  /*0880*/  @P0 IMAD.HI.U32 R4, R2, c[0x0][0x558], RZ ;  /* 0x0001560002040a27 */ /* 0x000fca00078e00ff */
[----:B------:R-:W-:-:S05]  /*0890*/  @P0 SHF.R.U32.HI R0, RZ, c[0x0][0x55c], R4 ;  /* 0x00015700ff000a19 */ /* 0x000fca0000011604 */
[----:B------:R-:W-:Y:S02]  /*08a0*/  IMAD R6, R0, c[0x0][0x554], RZ ;  /* 0x0001550000067a24 */ /* 0x000fe400078e02ff */
.L_x_1108:
[----:B------:R-:W-:Y:S05]  /*08b0*/  BSYNC B0 ;  /* 0x0000000000007941 */ /* 0x000fea0003800000 */
.L_x_1106:
[----:B------:R-:W-:Y:S01]  /*08c0*/  IMAD.MOV.U32 R4, RZ, RZ, c[0x0][0x53c] ;  /* 0x00014f00ff047624 */ /* 0x000fe200078e00ff */
[----:B------:R-:W-:Y:S01]  /*08d0*/  ULDC UR4, c[0x0][0x1d0] ;  /* 0x0000740000047ab9 */ /* 0x000fe20000000800 */
[----:B------:R-:W-:Y:S01]  /*08e0*/  IMAD.MOV.U32 R11, RZ, RZ, R0 ;  /* 0x000000ffff0b7224 */ /* 0x000fe200078e0000 */
[----:B------:R-:W-:Y:S01]  /*08f0*/  UIADD3 UR5, UR4, 0x6f, URZ ;  /* 0x0000006f04057890 */ /* 0x000fe2000fffe03f */
[----:B------:R-:W-:Y:S01]  /*0900*/  BSSY B0, `(.L_x_1109) ;  /* 0x0000048000007945 */ /* 0x000fe20003800000 */
[----:B------:R-:W-:Y:S01]  /*0910*/  ISETP.NE.AND P0, PT, R4, 0x1, PT ;  /* 0x000000010400780c */ /* 0x000fe20003f05270 */
[----:B------:R-:W-:Y:S01]  /*0920*/  UMOV UR4, URZ ;  /* 0x0000003f00047c82 */ /* 0x000fe20008000000 */
[----:B------:R-:W-:Y:S01]  /*0930*/  LOP3.LUT R4, RZ, R0, RZ, 0x33, !PT ;  /* 0x00000000ff047212 */ /* 0x000fe200078e33ff */
[----:B------:R-:W-:-:S04]  /*0940*/  UIMAD.WIDE UR4, UR5, -0x6db6db6d, UR4 ;  /* 0x92492493050478a5 */ /* 0x000fc8000f8e0204 */
[----:B------:R-:W-:-:S04]  /*0950*/  USHF.R.U32.HI UR4, URZ, 0x1f, UR5 ;  /* 0x0000001f3f047899 */ /* 0x000fc80008011605 */
[----:B------:R-:W-:Y:S02]  /*0960*/  ULEA.HI.SX32 UR4, UR5, UR4, 0x1a ;  /* 0x0000000405047291 */ /* 0x000fe4000f8fd23f */
[----:B------:R-:W-:Y:S01]  /*0970*/  @P0 IMAD.HI.U32 R5, R0, c[0x0][0x540], RZ ;  /* 0x0001500000050a27 */ /* 0x000fe200078e00ff */
[----:B------:R-:W-:-:S03]  /*0980*/  IADD3 R0, R4, c[0x0][0x53c], RZ ;  /* 0x00014f0004007a10 */ /* 0x000fc60007ffe0ff */
[----:B------:R-:W-:Y:S01]  /*0990*/  IMAD.MOV.U32 R4, RZ, RZ, c[0x0][0x2c4] ;  /* 0x0000b100ff047624 */ /* 0x000fe200078e00ff */
[----:B------:R-:W-:Y:S01]  /*09a0*/  @P0 SHF.R.U32.HI R11, RZ, c[0x0][0x544], R5 ;  /* 0x00015100ff0b0a19 */ /* 0x000fe20000011605 */
[----:B------:R-:W-:-:S03]  /*09b0*/  IMAD.MOV.U32 R5, RZ, RZ, c[0x0][0x168] ;  /* 0x00005a00ff057624 */ /* 0x000fc600078e00ff */
[----:B------:R-:W-:Y:S01]  /*09c0*/  ISETP.NE.AND P4, PT, R4, 0x1, PT ;  /* 0x000000010400780c */ /* 0x000fe20003f85270 */
[----:B------:R-:W-:Y:S01]  /*09d0*/  IMAD R0, R11, c[0x0][0x53c], R0 ;  /* 0x00014f000b007a24 */ /* 0x000fe200078e0200 */
[----:B------:R-:W-:Y:S01]  /*09e0*/  IADD3 R5, -R5, 0x70, RZ ;  /* 0x0000007005057810 */ /* 0x000fe20007ffe1ff */
[----:B------:R1:W-:Y:S03]  /*09f0*/  STL [R1+0x54], R11 ;  /* 0x0000540b01007387 */ /* 0x0003e60000100800 */
[----:B------:R-:W-:-:S04]  /*0a00*/  SHF.L.U32 R16, R0, 0x7, RZ ;  /* 0x0000000700107819 */ /* 0x000fc800000006ff */
[----:B------:R-:W-:Y:S01]  /*0a10*/  IADD3 R4, R16, 0x7f, RZ ;  /* 0x0000007f10047810 */ /* 0x000fe20007ffe0ff */
[----:B------:R1:W-:Y:S04]  /*0a20*/  STL [R1+0x58], R16 ;  /* 0x0000581001007387 */ /* 0x0003e80000100800 */
[----:B------:R-:W-:-:S05]  /*0a30*/  @P4 IMAD.HI.U32 R0, R4, c[0x0][0x2c8], RZ ;  /* 0x0000b20004004a27 */ /* 0x000fca00078e00ff */
[----:B------:R-:W-:Y:S01]  /*0a40*/  @P4 SHF.R.U32.HI R4, RZ, c[0x0][0x2cc], R0 ;  /* 0x0000b300ff044a19 */ /* 0x000fe20000011600 */
[----:B------:R-:W-:-:S03]  /*0a50*/  IMAD.MOV.U32 R0, RZ, RZ, c[0x0][0x548] ;  /* 0x00015200ff007624 */ /* 0x000fc600078e00ff */
[----:B------:R-:W-:Y:S01]  /*0a60*/  IADD3 R5, R4, c[0x0][0x1d0], R5 ;  /* 0x0000740004057a10 */ /* 0x000fe20007ffe005 */
[----:B------:R-:W-:Y:S01]  /*0a70*/  IMAD.MOV.U32 R4, RZ, RZ, RZ ;  /* 0x000000ffff047224 */ /* 0x000fe200078e00ff */
[----:B------:R-:W-:Y:S02]  /*0a80*/  ISETP.NE.AND P0, PT, R0, 0x1, PT ;  /* 0x000000010000780c */ /* 0x000fe40003f05270 */
[----:B------:R-:W-:Y:S01]  /*0a90*/  IADD3 R0, R2, -R6, RZ ;  /* 0x8000000602007210 */ /* 0x000fe20007ffe0ff */
[----:B------:R-:W-:-:S04]  /*0aa0*/  IMAD.HI R4, R5, -0x6db6db6d, R4 ;  /* 0x9249249305047827 */ /* 0x000fc800078e0204 */
[----:B------:R-:W-:Y:S01]  /*0ab0*/  IMAD R0, R3, c[0x0][0x554], R0 ;  /* 0x0001550003007a24 */ /* 0x000fe200078e0200 */
[----:B------:R-:W-:-:S03]  /*0ac0*/  SHF.R.U32.HI R6, RZ, 0x1f, R4 ;  /* 0x0000001fff067819 */ /* 0x000fc60000011604 */
[----:B------:R-:W-:Y:S01]  /*0ad0*/  IMAD.MOV.U32 R18, RZ, RZ, R0 ;  /* 0x000000ffff127224 */ /* 0x000fe200078e0000 */
[----:B------:R-:W-:Y:S01]  /*0ae0*/  LEA.HI.SX32 R6, R4, R6, 0x1a ;  /* 0x0000000604067211 */ /* 0x000fe200078fd2ff */
[----:B------:R-:W-:-:S03]  /*0af0*/  @P0 IMAD.HI.U32 R2, R0, c[0x0][0x54c], RZ ;  /* 0x0001530000020a27 */ /* 0x000fc600078e00ff */
[----:B------:R-:W-:Y:S02]  /*0b00*/  IMNMX R6, R6, UR4, PT ;  /* 0x0000000406067c17 */ /* 0x000fe4000b800200 */
[----:B------:R-:W-:Y:S01]  /*0b10*/  @P0 SHF.R.U32.HI R18, RZ, c[0x0][0x550], R2 ;  /* 0x00015400ff120a19 */ /* 0x000fe20000011602 */
[----:B------:R-:W-:Y:S01]  /*0b20*/  IMAD.MOV.U32 R2, RZ, RZ, RZ ;  /* 0x000000ffff027224 */ /* 0x000fe200078e00ff */
[----:B------:R-:W-:Y:S02]  /*0b30*/  ISETP.GE.AND P0, PT, R6, 0x1, PT ;  /* 0x000000010600780c */ /* 0x000fe40003f06270 */
[----:B------:R-:W-:Y:S01]  /*0b40*/  IADD3 R3, -R18, RZ, RZ ;  /* 0x000000ff12037210 */ /* 0x000fe20007ffe1ff */
[----:B------:R1:W-:Y:S04]  /*0b50*/  STL [R1+0x50], R18 ;  /* 0x0000501201007387 */ /* 0x0003e80000100800 */
[----:B------:R-:W-:-:S05]  /*0b60*/  IMAD R23, R3, c[0x0][0x548], R0 ;  /* 0x0001520003177a24 */ /* 0x000fca00078e0200 */
[----:B------:R1:W-:Y:S01]  /*0b70*/  STL [R1+0x44], R23 ;  /* 0x0000441701007387 */ /* 0x0003e20000100800 */
[----:B------:R-:W-:Y:S05]  /*0b80*/  @!P0 BRA `(.L_x_1110) ;  /* 0x000001f000008947 */ /* 0x000fea0003800000 */
[----:B------:R-:W-:-:S04]  /*0b90*/  SHF.R.U32.HI R0, RZ, 0x10, R11 ;  /* 0x00000010ff007819 */ /* 0x000fc8000001160b */
[----:B------:R-:W-:-:S04]  /*0ba0*/  ISETP.NE.AND P0, PT, R0, RZ, PT ;  /* 0x000000ff0000720c */ /* 0x000fc80003f05270 */
[----:B------:R-:W-:-:S04]  /*0bb0*/  SEL R0, R0, c[0x0][0x338], P0 ;  /* 0x0000ce0000007a07 */ /* 0x000fc80000000000 */
[-C--:B------:R-:W-:Y:S02]  /*0bc0*/  IABS R3, R0.reuse ;  /* 0x0000000000037213 */ /* 0x080fe40000000000 */
[----:B------:R-:W-:Y:S02]  /*0bd0*/  IADD3 R7, R0, -0x1, R6 ;  /* 0xffffffff00077810 */ /* 0x000fe40007ffe006 */
[----:B------:R-:W2:Y:S02]  /*0be0*/  I2F.RP R4, R3 ;  /* 0x0000000300047306 */ /* 0x000ea40000209400 */
[----:B------:R-:W-:Y:S02]  /*0bf0*/  IABS R10, R7 ;  /* 0x00000007000a7213 */ /* 0x000fe40000000000 */
[----:B------:R-:W-:-:S04]  /*0c00*/  LOP3.LUT R7, R7, R0, RZ, 0x3c, !PT ;  /* 0x0000000007077212 */ /* 0x000fc800078e3cff */
[----:B------:R-:W-:Y:S01]  /*0c10*/  ISETP.GE.AND P0, PT, R7, RZ, PT ;  /* 0x000000ff0700720c */ /* 0x000fe20003f06270 */
[----:B--2---:R-:W2:Y:S02]  /*0c20*/  MUFU.RCP R4, R4 ;  /* 0x0000000400047308 */ /* 0x004ea40000001000 */
[----:B--2---:R-:W-:-:S06]  /*0c30*/  IADD3 R4, R4, 0xffffffe, RZ ;  /* 0x0ffffffe04047810 */ /* 0x004fcc0007ffe0ff */
[----:B------:R-:W2:Y:S02]  /*0c40*/  F2I.FTZ.U32.TRUNC.NTZ R5, R4 ;  /* 0x0000000400057305 */ /* 0x000ea4000021f000 */
[----:B--2---:R-:W-:Y:S02]  /*0c50*/  IMAD.MOV R2, RZ, RZ, -R5 ;  /* 0x000000ffff027224 */ /* 0x004fe400078e0a05 */
        /* <DEDUP_REMOVED lines=14> */
[----:B------:R-:W-:-:S13]  /*0d40*/  ISETP.GE.U32.AND P2, PT, R4, R3, PT ;  /* 0x000000030400720c */ /* 0x000fda0003f46070 */
[----:B------:R-:W-:-:S05]  /*0d50*/  @P2 IADD3 R2, R2, 0x1, RZ ;  /* 0x0000000102022810 */ /* 0x000fca0007ffe0ff */
[----:B------:R-:W-:Y:S01]  /*0d60*/  @!P0 IMAD.MOV R2, RZ, RZ, -R2 ;  /* 0x000000ffff028224 */ /* 0x000fe200078e0a02 */
[----:B------:R-:W-:Y:S02]  /*0d70*/  @!P1 LOP3.LUT R2, RZ, R0, RZ, 0x33, !PT ;  /* 0x00000000ff029212 */ /* 0x000fe400078e33ff */
.L_x_1110:
[----:B------:R-:W-:Y:S05]  /*0d80*/  BSYNC B0 ;  /* 0x0000000000007941 */ /* 0x000fea0003800000 */
.L_x_1109:
[----:B------:R-:W-:Y:S01]  /*0d90*/  LOP3.LUT R0, R11, 0xffff, RZ, 0xc0, !PT ;  /* 0x0000ffff0b007812 */ /* 0x000fe200078ec0ff */
[----:B------:R-:W-:Y:S01]  /*0da0*/  IMAD.MOV.U32 R19, RZ, RZ, RZ ;  /* 0x000000ffff137224 */ /* 0x000fe200078e00ff */
[----:B------:R-:W-:Y:S01]  /*0db0*/  CS2R R20, SRZ ;  /* 0x0000000000147805 */ /* 0x000fe2000001ff00 */
[----:B------:R-:W-:Y:S01]  /*0dc0*/  IMAD.MOV.U32 R22, RZ, RZ, RZ ;  /* 0x000000ffff167224 */ /* 0x000fe200078e00ff */
[----:B------:R-:W-:Y:S01]  /*0dd0*/  CS2R R178, SRZ ;  /* 0x0000000000b27805 */ /* 0x000fe2000001ff00 */
[----:B------:R-:W-:Y:S01]  /*0de0*/  IMAD R3, R0, R2, RZ ;  /* 0x0000000200037224 */ /* 0x000fe200078e02ff */
[----:B------:R-:W-:Y:S01]  /*0df0*/  PRMT R0, RZ, 0x7610, R0 ;  /* 0x00007610ff007816 */ /* 0x000fe20000000000 */
        /* <DEDUP_REMOVED lines=12> */
[----:B------:R2:W-:Y:S01]  /*0ec0*/  STL [R1+0xc], R17 ;  /* 0x00000c1101007387 */ /* 0x0005e20000100800 */
        /* <DEDUP_REMOVED lines=24> */
[----:B------:R-:W3:Y:S04]  /*1050*/  LDL R5, [R1+0x6c] ;  /* 0x00006c0001057983 */ /* 0x000ee80000100800 */
[----:B------:R-:W4:Y:S04]  /*1060*/  LDL.64 R6, [R1+0x48] ;  /* 0x0000480001067983 */ /* 0x000f280000100a00 */
[----:B------:R1:W4:Y:S01]  /*1070*/  LDL.64 R24, [R1+0x48] ;  /* 0x0000480001187983 */ /* 0x0003220000100a00 */
[----:B------:R-:W-:-:S03]  /*1080*/  ISETP.NE.U32.AND P0, PT, RZ, c[0x0][0x340], PT ;  /* 0x0000d000ff007a0c */ /* 0x000fc60003f05070 */
[----:B------:R-:W5:Y:S01]  /*1090*/  S2R R4, SR_TID.X ;  /* 0x0000000000047919 */ /* 0x000f620000002100 */
[----:B------:R-:W-:-:S13]  /*10a0*/  ISETP.NE.AND.EX P0, PT, RZ, c[0x0][0x344], PT, P0 ;  /* 0x0000d100ff007a0c */ /* 0x000fda0003f05300 */
[----:B------:R-:W-:-:S05]  /*10b0*/  @P0 MOV R2, 0x4 ;  /* 0x0000000400020802 */ /* 0x000fca0000000f00 */
[----:B--2---:R-:W-:-:S05]  /*10c0*/  @P0 IMAD.WIDE R2, R18, R2, c[0x0][0x340] ;  /* 0x0000d00012020625 */ /* 0x004fca00078e0202 */
[----:B------:R2:W4:Y:S01]  /*10d0*/  @P0 LDG.E R14, [R2.64] ;  /* 0x00000008020e0981 */ /* 0x000522000c1e1900 */
[----:B-----5:R-:W-:Y:S02]  /*10e0*/  SHF.R.S32.HI R15, RZ, 0x1f, R4 ;  /* 0x0000001fff0f7819 */ /* 0x020fe40000011404 */
[----:B------:R-:W-:Y:S02]  /*10f0*/  SHF.R.S32.HI R12, RZ, 0x1f, R23 ;  /* 0x0000001fff0c7819 */ /* 0x000fe40000011417 */
[----:B------:R-:W-:Y:S02]  /*1100*/  LEA.HI R15, R15, R4, RZ, 0x3 ;  /* 0x000000040f0f7211 */ /* 0x000fe400078f18ff */
[----:B------:R-:W-:Y:S02]  /*1110*/  SHF.R.S32.HI R13, RZ, 0x1f, R18 ;  /* 0x0000001fff0d7819 */ /* 0x000fe40000011412 */
[----:B------:R-:W-:Y:S02]  /*1120*/  SHF.R.S32.HI R15, RZ, 0x3, R15 ;  /* 0x00000003ff0f7819 */ /* 0x000fe4000001140f */
[----:B------:R-:W-:Y:S01]  /*1130*/  IADD3 R92, R17, -0x1, RZ ;  /* 0xffffffff115c7810 */ /* 0x000fe20007ffe0ff */
[----:B-1----:R-:W-:Y:S01]  /*1140*/  IMAD R11, R13, c[0x0][0x1c0], RZ ;  /* 0x000070000d0b7a24 */ /* 0x002fe200078e02ff */
[----:B------:R-:W-:-:S03]  /*1150*/  SHF.R.S32.HI R9, RZ, 0x1f, R15 ;  /* 0x0000001fff097819 */ /* 0x000fc6000001140f */
[----:B------:R-:W-:Y:S02]  /*1160*/  IMAD R11, R18, c[0x0][0x1c4], R11 ;  /* 0x00007100120b7a24 */ /* 0x000fe400078e020b */
[C---:B------:R-:W-:Y:S02]  /*1170*/  IMAD R4, R9.reuse, c[0x0][0x1e0], RZ ;  /* 0x0000780009047a24 */ /* 0x040fe400078e02ff */
[----:B------:R-:W-:Y:S02]  /*1180*/  IMAD R9, R9, c[0x0][0x208], RZ ;  /* 0x0000820009097a24 */ /* 0x000fe400078e02ff */
[C---:B------:R-:W-:Y:S02]  /*1190*/  IMAD R10, R15.reuse, c[0x0][0x1e4], R4 ;  /* 0x000079000f0a7a24 */ /* 0x040fe400078e0204 */
[----:B------:R-:W-:Y:S01]  /*11a0*/  IMAD R9, R15, c[0x0][0x20c], R9 ;  /* 0x000083000f097a24 */ /* 0x000fe200078e0209 */
[----:B---3--:R-:W-:Y:S01]  /*11b0*/  IADD3 R8, R5, R16, RZ ;  /* 0x0000001005087210 */ /* 0x008fe20007ffe0ff */
[----:B------:R-:W-:-:S03]  /*11c0*/  IMAD R5, R12, c[0x0][0x1b8], RZ ;  /* 0x00006e000c057a24 */ /* 0x000fc600078e02ff */
[----:B------:R-:W-:Y:S01]  /*11d0*/  MOV R0, R8 ;  /* 0x0000000800007202 */ /* 0x000fe20000000f00 */
[----:B--2---:R-:W-:Y:S01]  /*11e0*/  @P4 IMAD.HI.U32 R2, R8, c[0x0][0x2c8], RZ ;  /* 0x0000b20008024a27 */ /* 0x004fe200078e00ff */
[----:B----4-:R-:W-:-:S03]  /*11f0*/  MOV R24, R6 ;  /* 0x0000000600187202 */ /* 0x010fc60000000f00 */
[C---:B------:R-:W-:Y:S01]  /*1200*/  IMAD R5, R23.reuse, c[0x0][0x1bc], R5 ;  /* 0x00006f0017057a24 */ /* 0x040fe200078e0205 */
[----:B------:R-:W-:Y:S01]  /*1210*/  @P4 SHF.R.U32.HI R0, RZ, c[0x0][0x2cc], R2 ;  /* 0x0000b300ff004a19 */ /* 0x000fe20000011602 */
[----:B------:R-:W-:Y:S01]  /*1220*/  IMAD.WIDE.U32 R2, R23, c[0x0][0x1b8], RZ ;  /* 0x00006e0017027a25 */ /* 0x000fe200078e00ff */
[--C-:B------:R-:W-:Y:S02]  /*1230*/  SHF.R.S32.HI R25, RZ, 0x1f, R24.reuse ;  /* 0x0000001fff197819 */ /* 0x100fe40000011418 */
[----:B------:R-:W-:Y:S02]  /*1240*/  ISETP.GE.AND P2, PT, R24, c[0x0][0x198], PT ;  /* 0x0000660018007a0c */ /* 0x000fe40003f46270 */
[----:B------:R-:W-:Y:S01]  /*1250*/  IADD3 R3, R3, R5, RZ ;  /* 0x0000000503037210 */ /* 0x000fe20007ffe0ff */
[C-C-:B------:R-:W-:Y:S01]  /*1260*/  IMAD.WIDE.U32 R4, R15.reuse, c[0x0][0x208], R24.reuse ;  /* 0x000082000f047a25 */ /* 0x140fe200078e0018 */
[----:B------:R1:W-:Y:S03]  /*1270*/  STL [R1+0x4c], R25 ;  /* 0x00004c1901007387 */ /* 0x0003e60000100800 */
[----:B------:R-:W-:Y:S01]  /*1280*/  IMAD.WIDE.U32 R6, R15, c[0x0][0x1e0], R24 ;  /* 0x000078000f067a25 */ /* 0x000fe200078e0018 */
[----:B------:R-:W-:-:S02]  /*1290*/  IADD3 R5, R5, R9, RZ ;  /* 0x0000000905057210 */ /* 0x000fc40007ffe0ff */
[----:B------:R-:W-:Y:S01]  /*12a0*/  SHF.R.S32.HI R9, RZ, 0x1f, R0 ;  /* 0x0000001fff097819 */ /* 0x000fe20000011400 */
[----:B------:R-:W-:Y:S01]  /*12b0*/  IMAD.WIDE.U32 R2, R18, c[0x0][0x1c0], R2 ;  /* 0x0000700012027a25 */ /* 0x000fe200078e0002 */
[----:B------:R-:W-:Y:S02]  /*12c0*/  IADD3 R7, R7, R10, RZ ;  /* 0x0000000a07077210 */ /* 0x000fe40007ffe0ff */
[----:B------:R-:W-:Y:S01]  /*12d0*/  IADD3 R10, -R0, RZ, RZ ;  /* 0x000000ff000a7210 */ /* 0x000fe20007ffe1ff */
[----:B------:R-:W-:Y:S01]  /*12e0*/  IMAD R9, R9, c[0x0][0x1b0], RZ ;  /* 0x00006c0009097a24 */ /* 0x000fe200078e02ff */
[----:B------:R-:W-:Y:S01]  /*12f0*/  IADD3 R3, R3, R11, RZ ;  /* 0x0000000b03037210 */ /* 0x000fe20007ffe0ff */
[C---:B------:R-:W-:Y:S02]  /*1300*/  IMAD R11, R12.reuse, c[0x0][0x1e8], RZ ;  /* 0x00007a000c0b7a24 */ /* 0x040fe400078e02ff */
[----:B------:R-:W-:Y:S02]  /*1310*/  IMAD R12, R12, c[0x0][0x210], RZ ;  /* 0x000084000c0c7a24 */ /* 0x000fe400078e02ff */
[----:B------:R-:W-:-:S02]  /*1320*/  IMAD R10, R10, c[0x0][0x2c4], R8 ;  /* 0x0000b1000a0a7a24 */ /* 0x000fc400078e0208 */
[C---:B------:R-:W-:Y:S02]  /*1330*/  IMAD R11, R23.reuse, c[0x0][0x1ec], R11 ;  /* 0x00007b00170b7a24 */ /* 0x040fe400078e020b */
[----:B------:R-:W-:-:S04]  /*1340*/  IMAD.WIDE.U32 R6, R23, c[0x0][0x1e8], R6 ;  /* 0x00007a0017067a25 */ /* 0x000fc800078e0006 */
[C---:B------:R-:W-:Y:S02]  /*1350*/  IMAD R12, R23.reuse, c[0x0][0x214], R12 ;  /* 0x00008500170c7a24 */ /* 0x040fe400078e020c */
[----:B------:R-:W-:-:S04]  /*1360*/  IMAD.WIDE.U32 R4, R23, c[0x0][0x210], R4 ;  /* 0x0000840017047a25 */ /* 0x000fc800078e0004 */
[C---:B------:R-:W-:Y:S01]  /*1370*/  IMAD R8, R0.reuse, c[0x0][0x1b4], R9 ;  /* 0x00006d0000087a24 */ /* 0x040fe200078e0209 */
[----:B------:R-:W-:Y:S01]  /*1380*/  IADD3 R9, R5, R12, RZ ;  /* 0x0000000c05097210 */ /* 0x000fe20007ffe0ff */
[----:B------:R-:W-:-:S04]  /*1390*/  IMAD.WIDE.U32 R2, R0, c[0x0][0x1b0], R2 ;  /* 0x00006c0000027a25 */ /* 0x000fc800078e0002 */
[----:B------:R-:W-:Y:S01]  /*13a0*/  IMAD.IADD R7, R7, 0x1, R11 ;  /* 0x0000000107077824 */ /* 0x000fe200078e020b */
[----:B------:R-:W-:Y:S02]  /*13b0*/  SHF.R.S32.HI R11, RZ, 0x1f, R10 ;  /* 0x0000001fff0b7819 */ /* 0x000fe4000001140a */
[----:B------:R-:W-:Y:S02]  /*13c0*/  IADD3 R5, R3, R8, RZ ;  /* 0x0000000803057210 */ /* 0x000fe40007ffe0ff */
[----:B------:R-:W-:Y:S01]  /*13d0*/  MOV R8, R4 ;  /* 0x0000000400087202 */ /* 0x000fe20000000f00 */
[----:B------:R-:W-:Y:S01]  /*13e0*/  IMAD R11, R11, c[0x0][0x1a8], RZ ;  /* 0x00006a000b0b7a24 */ /* 0x000fe200078e02ff */
[----:B------:R-:W-:Y:S02]  /*13f0*/  MOV R4, R2 ;  /* 0x0000000200047202 */ /* 0x000fe40000000f00 */
[----:B------:R-:W-:Y:S01]  /*1400*/  @P0 SHF.R.S32.HI R3, RZ, 0x1f, R14 ;  /* 0x0000001fff030819 */ /* 0x000fe2000001140e */
[C---:B------:R-:W-:Y:S01]  /*1410*/  IMAD R11, R10.reuse, c[0x0][0x1ac], R11 ;  /* 0x00006b000a0b7a24 */ /* 0x040fe200078e020b */
[----:B------:R-:W-:Y:S01]  /*1420*/  @P0 MOV R2, R14 ;  /* 0x0000000e00020202 */ /* 0x000fe20000000f00 */
[----:B------:R-:W-:Y:S01]  /*1430*/  @!P0 IMAD.MOV.U32 R2, RZ, RZ, R18 ;  /* 0x000000ffff028224 */ /* 0x000fe200078e0012 */
[----:B------:R-:W-:Y:S01]  /*1440*/  @!P0 MOV R3, R13 ;  /* 0x0000000d00038202 */ /* 0x000fe20000000f00 */
[----:B------:R-:W-:-:S04]  /*1450*/  IMAD.WIDE.U32 R4, R10, c[0x0][0x1a8], R4 ;  /* 0x00006a000a047a25 */ /* 0x000fc800078e0004 */
[----:B------:R-:W-:Y:S01]  /*1460*/  IMAD.WIDE.U32 R12, R2, c[0x0][0x1f0], R6 ;  /* 0x00007c00020c7a25 */ /* 0x000fe200078e0006 */
[----:B------:R-:W-:-:S03]  /*1470*/  IADD3 R7, R5, R11, RZ ;  /* 0x0000000b05077210 */ /* 0x000fc60007ffe0ff */
[C---:B------:R-:W-:Y:S01]  /*1480*/  IMAD R0, R3.reuse, c[0x0][0x218], RZ ;  /* 0x0000860003007a24 */ /* 0x040fe200078e02ff */
[----:B------:R1:W-:Y:S01]  /*1490*/  STL.64 [R1+0x28], R12 ;  /* 0x0000280c01007387 */ /* 0x0003e20000100a00 */
[----:B------:R-:W-:Y:S01]  /*14a0*/  IMAD R6, R3, c[0x0][0x1f0], RZ ;  /* 0x00007c0003067a24 */ /* 0x000fe200078e02ff */
[----:B------:R-:W-:Y:S01]  /*14b0*/  LEA R3, P0, R4, c[0x0][0x160], 0x1 ;  /* 0x0000580004037a11 */ /* 0x000fe200078008ff */
[----:B------:R-:W-:-:S04]  /*14c0*/  IMAD.WIDE.U32 R8, R2, c[0x0][0x218], R8 ;  /* 0x0000860002087a25 */ /* 0x000fc800078e0008 */
[C---:B------:R-:W-:Y:S01]  /*14d0*/  IMAD R5, R2.reuse, c[0x0][0x21c], R0 ;  /* 0x0000870002057a24 */ /* 0x040fe200078e0200 */
[----:B------:R1:W-:Y:S01]  /*14e0*/  STL.64 [R1+0x30], R8 ;  /* 0x0000300801007387 */ /* 0x0003e20000100a00 */
[----:B------:R-:W-:Y:S01]  /*14f0*/  IMAD R6, R2, c[0x0][0x1f4], R6 ;  /* 0x00007d0002067a24 */ /* 0x000fe200078e0206 */
[----:B------:R-:W-:Y:S02]  /*1500*/  LEA.HI.X R2, R4, c[0x0][0x164], R7, 0x1, P0 ;  /* 0x0000590004027a11 */ /* 0x000fe400000f0c07 */
[----:B------:R-:W-:Y:S02]  /*1510*/  IADD3 R4, R9, R5, RZ ;  /* 0x0000000509047210 */ /* 0x000fe40007ffe0ff */
[----:B------:R-:W-:Y:S02]  /*1520*/  IADD3 R6, R13, R6, RZ ;  /* 0x000000060d067210 */ /* 0x000fe40007ffe0ff */
[----:B------:R-:W-:Y:S01]  /*1530*/  IADD3 R0, R15, R16, RZ ;  /* 0x000000100f007210 */ /* 0x000fe20007ffe0ff */
[----:B------:R1:W-:Y:S04]  /*1540*/  STL [R1+0x3c], R4 ;  /* 0x00003c0401007387 */ /* 0x0003e80000100800 */
[----:B------:R1:W-:Y:S01]  /*1550*/  STL [R1+0x38], R6 ;  /* 0x0000380601007387 */ /* 0x0003e20000100800 */
[----:B------:R-:W-:Y:S05]  /*1560*/  BRA.DIV ~URZ, `(.L_x_1112) ;  /* 0x00014a627f007947 */ /* 0x000fea000b800000 */
[----:B------:R2:W3:Y:S02]  /*1570*/  SHFL.IDX PT, R5, R2, RZ, 0x181f ;  /* 0x00181fff02057589 */ /* 0x0004e400000e0000 */
.L_x_1162:
[----:B------:R-:W-:Y:S05]  /*1580*/  BRA.DIV ~URZ, `(.L_x_1113) ;  /* 0x00014ab27f007947 */ /* 0x000fea000b800000 */
[----:B-1----:R1:W4:Y:S02]  /*1590*/  SHFL.IDX PT, R4, R3, RZ, 0x181f ;  /* 0x00181fff03047589 */ /* 0x00232400000e0000 */
.L_x_1163:
[----:B------:R-:W-:Y:S01]  /*15a0*/  MOV R11, c[0x0][0x168] ;  /* 0x00005a00000b7a02 */ /* 0x000fe20000000f00 */
[----:B------:R-:W-:Y:S04]  /*15b0*/  BSSY B0, `(.L_x_1114) ;  /* 0x000000b000007945 */ /* 0x000fe80003800000 */
[----:B------:R-:W-:-:S05]  /*15c0*/  IMAD R11, R11, c[0x0][0x2c4], RZ ;  /* 0x0000b1000b0b7a24 */ /* 0x000fca00078e02ff */
[----:B------:R-:W-:-:S13]  /*15d0*/  ISETP.GE.AND P0, PT, R0, R11, PT ;  /* 0x0000000b0000720c */ /* 0x000fda0003f06270 */
[----:B------:R-:W-:Y:S05]  /*15e0*/  @P0 BRA `(.L_x_1115) ;  /* 0x0000007000000947 */ /* 0x000fea0003800000 */
[----:B------:R-:W5:Y:S02]  /*15f0*/  LDL.64 R6, [R1+0x48] ;  /* 0x0000480001067983 */ /* 0x000f640000100a00 */
[----:B----45:R-:W-:-:S04]  /*1600*/  LEA R4, P0, R6, R4, 0x1 ;  /* 0x0000000406047211 */ /* 0x030fc800078008ff */
[----:B---3--:R-:W-:-:S05]  /*1610*/  LEA.HI.X R5, R6, R5, R7, 0x1, P0 ;  /* 0x0000000506057211 */ /* 0x008fca00000f0c07 */
[----:B------:R-:W-:Y:S01]  /*1620*/  @!PT LDS RZ, [RZ] ;  /* 0x00000000fffff984 */ /* 0x000fe20000000800 */
[----:B------:R-:W-:Y:S01]  /*1630*/  @!PT LDS RZ, [RZ] ;  /* 0x00000000fffff984 */ /* 0x000fe20000000800 */
[----:B------:R-:W-:Y:S01]  /*1640*/  @!PT LDS RZ, [RZ] ;  /* 0x00000000fffff984 */ /* 0x000fe20000000800 */
[----:B------:R3:W-:Y:S04]  /*1650*/  LDGSTS.E.BYPASS.LTC128B.128 [R241+0x7100], [R4.64], !P2 ;  /* 0x0710000004f17fae */ /* 0x0007e8000d101d48 */
.L_x_1115:
[----:B------:R-:W-:Y:S05]  /*1660*/  BSYNC B0 ;  /* 0x0000000000007941 */ /* 0x000fea0003800000 */
.L_x_1114:
[----:B------:R-:W-:Y:S05]  /*1670*/  BRA.DIV ~URZ, `(.L_x_1116) ;  /* 0x00014a327f007947 */ /* 0x000fea000b800000 */
[----:B------:R1:W2:Y:S04]  /*1680*/  SHFL.IDX PT, R6, R2, 0x1, 0x181f ;  /* 0x00381f0002067f89 */ /* 0x0002a800000e0000 */
[----:B---34-:R1:W3:Y:S02]  /*1690*/  SHFL.IDX PT, R4, R3, 0x1, 0x181f ;  /* 0x00381f0003047f89 */ /* 0x0182e400000e0000 */
.L_x_1164:
[----:B------:R-:W-:Y:S01]  /*16a0*/  IADD3 R5, R0, 0x10, RZ ;  /* 0x0000001000057810 */ /* 0x000fe20007ffe0ff */
[----:B------:R-:W-:Y:S03]  /*16b0*/  BSSY B0, `(.L_x_1117) ;  /* 0x000000a000007945 */ /* 0x000fe60003800000 */
[----:B------:R-:W-:-:S13]  /*16c0*/  ISETP.GE.AND P0, PT, R5, R11, PT ;  /* 0x0000000b0500720c */ /* 0x000fda0003f06270 */
[----:B------:R-:W-:Y:S05]  /*16d0*/  @P0 BRA `(.L_x_1118) ;  /* 0x0000007000000947 */ /* 0x000fea0003800000 */
[----:B------:R-:W4:Y:S02]  /*16e0*/  LDL.64 R8, [R1+0x48] ;  /* 0x0000480001087983 */ /* 0x000f240000100a00 */
[----:B---34-:R-:W-:-:S04]  /*16f0*/  LEA R4, P0, R8, R4, 0x1 ;  /* 0x0000000408047211 */ /* 0x018fc800078008ff */
[----:B--2---:R-:W-:-:S05]  /*1700*/  LEA.HI.X R5, R8, R6, R9, 0x1, P0 ;  /* 0x0000000608057211 */ /* 0x004fca00000f0c09 */
[----:B------:R-:W-:Y:S01]  /*1710*/  @!PT LDS RZ, [RZ] ;  /* 0x00000000fffff984 */ /* 0x000fe20000000800 */
[----:B------:R-:W-:Y:S01]  /*1720*/  @!PT LDS RZ, [RZ] ;  /* 0x00000000fffff984 */ /* 0x000fe20000000800 */
[----:B------:R-:W-:Y:S01]  /*1730*/  @!PT LDS RZ, [RZ] ;  /* 0x00000000fffff984 */ /* 0x000fe20000000800 */
[----:B------:R2:W-:Y:S04]  /*1740*/  LDGSTS.E.BYPASS.LTC128B.128 [R241+0x7900], [R4.64], !P2 ;  /* 0x0790000004f17fae */ /* 0x0005e8000d101d48 */
.L_x_1118:
[----:B------:R-:W-:Y:S05]  /*1750*/  BSYNC B0 ;  /* 0x0000000000007941 */ /* 0x000fea0003800000 */
.L_x_1117:
[----:B------:R-:W-:Y:S05]  /*1760*/  BRA.DIV ~URZ, `(.L_x_1119) ;  /* 0x00014a127f007947 */ /* 0x000fea000b800000 */
[----:B--2---:R2:W4:Y:S02]  /*1770*/  SHFL.IDX PT, R6, R2, 0x2, 0x181f ;  /* 0x00581f0002067f89 */ /* 0x00452400000e0000 */
.L_x_1165:
[----:B------:R-:W-:Y:S05]  /*1780*/  BRA.DIV ~URZ, `(.L_x_1120) ;  /* 0x00014a627f007947 */ /* 0x000fea000b800000 */
[----:B---3--:R3:W1:Y:S02]  /*1790*/  SHFL.IDX PT, R4, R3, 0x2, 0x181f ;  /* 0x00581f0003047f89 */ /* 0x00866400000e0000 */
.L_x_1166:
[----:B------:R-:W-:Y:S01]  /*17a0*/  IADD3 R5, R0, 0x20, RZ ;  /* 0x0000002000057810 */ /* 0x000fe20007ffe0ff */
[----:B------:R-:W-:Y:S03]  /*17b0*/  BSSY B0, `(.L_x_1121) ;  /* 0x000000a000007945 */ /* 0x000fe60003800000 */
[----:B------:R-:W-:-:S13]  /*17c0*/  ISETP.GE.AND P0, PT, R5, R11, PT ;  /* 0x0000000b0500720c */ /* 0x000fda0003f06270 */
[----:B------:R-:W-:Y:S05]  /*17d0*/  @P0 BRA `(.L_x_1122) ;  /* 0x0000007000000947 */ /* 0x000fea0003800000 */
[----:B------:R-:W5:Y:S02]  /*17e0*/  LDL.64 R8, [R1+0x48] ;  /* 0x0000480001087983 */ /* 0x000f640000100a00 */
[----:B-1---5:R-:W-:-:S04]  /*17f0*/  LEA R4, P0, R8, R4, 0x1 ;  /* 0x0000000408047211 */ /* 0x022fc800078008ff */
[----:B----4-:R-:W-:-:S05]  /*1800*/  LEA.HI.X R5, R8, R6, R9, 0x1, P0 ;  /* 0x0000000608057211 */ /* 0x010fca00000f0c09 */
[----:B------:R-:W-:Y:S01]  /*1810*/  @!PT LDS RZ, [RZ] ;  /* 0x00000000fffff984 */ /* 0x000fe20000000800 */
[----:B------:R-:W-:Y:S01]  /*1820*/  @!PT LDS RZ, [RZ] ;  /* 0x00000000fffff984 */ /* 0x000fe20000000800 */
[----:B------:R-:W-:Y:S01]  /*1830*/  @!PT LDS RZ, [RZ] ;  /* 0x00000000fffff984 */ /* 0x000fe20000000800 */
[----:B------:R1:W-:Y:S04]  /*1840*/  LDGSTS.E.BYPASS.LTC128B.128 [R241+0x8100], [R4.64], !P2 ;  /* 0x0810000004f17fae */ /* 0x0003e8000d101d48 */
.L_x_1122:
[----:B------:R-:W-:Y:S05]  /*1850*/  BSYNC B0 ;  /* 0x0000000000007941 */ /* 0x000fea0003800000 */
.L_x_1121:
[----:B------:R-:W-:Y:S05]  /*1860*/  BRA.DIV ~URZ, `(.L_x_1123) ;  /* 0x000149f27f007947 */ /* 0x000fea000b800000 */
[----:B----4-:R4:W2:Y:S04]  /*1870*/  SHFL.IDX PT, R6, R2, 0x3, 0x181f ;  /* 0x00781f0002067f89 */ /* 0x0108a800000e0000 */
[----:B-1----:R4:W1:Y:S02]  /*1880*/  SHFL.IDX PT, R4, R3, 0x3, 0x181f ;  /* 0x00781f0003047f89 */ /* 0x00286400000e0000 */
.L_x_1167:
        /* <DEDUP_REMOVED lines=11> */
.L_x_1125:
[----:B------:R-:W-:Y:S05]  /*1940*/  BSYNC B0 ;  /* 0x0000000000007941 */ /* 0x000fea0003800000 */
.L_x_1124:
[----:B------:R-:W-:Y:S05]  /*1950*/  BRA.DIV ~URZ, `(.L_x_1126) ;  /* 0x000149d27f007947 */ /* 0x000fea000b800000 */
[----:B--2---:R2:W3:Y:S02]  /*1960*/  SHFL.IDX PT, R6, R2, 0x4, 0x181f ;  /* 0x00981f0002067f89 */ /* 0x0044e400000e0000 */
.L_x_1168:
[----:B------:R-:W-:Y:S05]  /*1970*/  BRA.DIV ~URZ, `(.L_x_1127) ;  /* 0x00014a227f007947 */ /* 0x000fea000b800000 */
[----:B-1----:R1:W2:Y:S02]  /*1980*/  SHFL.IDX PT, R4, R3, 0x4, 0x181f ;  /* 0x00981f0003047f89 */ /* 0x0022a400000e0000 */
.L_x_1169:
[----:B------:R-:W-:Y:S01]  /*1990*/  IADD3 R5, R0, 0x40, RZ ;  /* 0x0000004000057810 */ /* 0x000fe20007ffe0ff */
[----:B------:R-:W-:Y:S03]  /*19a0*/  BSSY B0, `(.L_x_1128) ;  /* 0x000000a000007945 */ /* 0x000fe60003800000 */
[----:B------:R-:W-:-:S13]  /*19b0*/  ISETP.GE.AND P0, PT, R5, R11, PT ;  /* 0x0000000b0500720c */ /* 0x000fda0003f06270 */
[----:B------:R-:W-:Y:S05]  /*19c0*/  @P0 BRA `(.L_x_1129) ;  /* 0x0000007000000947 */ /* 0x000fea0003800000 */
[----:B------:R-:W5:Y:S02]  /*19d0*/  LDL.64 R8, [R1+0x48] ;  /* 0x0000480001087983 */ /* 0x000f640000100a00 */
[----:B--2--5:R-:W-:-:S04]  /*19e0*/  LEA R4, P0, R8, R4, 0x1 ;  /* 0x0000000408047211 */ /* 0x024fc800078008ff */
[----:B---3--:R-:W-:-:S05]  /*19f0*/  LEA.HI.X R5, R8, R6, R9, 0x1, P0 ;  /* 0x0000000608057211 */ /* 0x008fca00000f0c09 */
[----:B------:R-:W-:Y:S01]  /*1a00*/  @!PT LDS RZ, [RZ] ;  /* 0x00000000fffff984 */ /* 0x000fe20000000800 */
[----:B------:R-:W-:Y:S01]  /*1a10*/  @!PT LDS RZ, [RZ] ;  /* 0x00000000fffff984 */ /* 0x000fe20000000800 */
[----:B------:R-:W-:Y:S01]  /*1a20*/  @!PT LDS RZ, [RZ] ;  /* 0x00000000fffff984 */ /* 0x000fe20000000800 */
[----:B------:R2:W-:Y:S04]  /*1a30*/  LDGSTS.E.BYPASS.LTC128B.128 [R241+0x9100], [R4.64], !P2 ;  /* 0x0910000004f17fae */ /* 0x0005e8000d101d48 */
.L_x_1129:
[----:B------:R-:W-:Y:S05]  /*1a40*/  BSYNC B0 ;  /* 0x0000000000007941 */ /* 0x000fea0003800000 */
.L_x_1128:
[----:B------:R-:W-:Y:S05]  /*1a50*/  BRA.DIV ~URZ, `(.L_x_1130) ;  /* 0x000149b27f007947 */ /* 0x000fea000b800000 */
[----:B---3--:R3:W1:Y:S04]  /*1a60*/  SHFL.IDX PT, R6, R2, 0x5, 0x181f ;  /* 0x00b81f0002067f89 */ /* 0x00866800000e0000 */
[----:B--2---:R3:W2:Y:S02]  /*1a70*/  SHFL.IDX PT, R4, R3, 0x5, 0x181f ;  /* 0x00b81f0003047f89 */ /* 0x0046a400000e0000 */
.L_x_1170:
[----:B------:R-:W-:Y:S01]  /*1a80*/  IADD3 R5, R0, 0x50, RZ ;  /* 0x0000005000057810 */ /* 0x000fe20007ffe0ff */
[----:B------:R-:W-:Y:S03]  /*1a90*/  BSSY B0, `(.L_x_1131) ;  /* 0x000000a000007945 */ /* 0x000fe60003800000 */
[----:B------:R-:W-:-:S13]  /*1aa0*/  ISETP.GE.AND P0, PT, R5, R11, PT ;  /* 0x0000000b0500720c */ /* 0x000fda0003f06270 */
[----:B------:R-:W-:Y:S05]  /*1ab0*/  @P0 BRA `(.L_x_1132) ;  /* 0x0000007000000947 */ /* 0x000fea0003800000 */
[----:B------:R-:W5:Y:S02]  /*1ac0*/  LDL.64 R8, [R1+0x48] ;  /* 0x0000480001087983 */ /* 0x000f640000100a00 */
[----:B--2--5:R-:W-:-:S04]  /*1ad0*/  LEA R4, P0, R8, R4, 0x1 ;  /* 0x0000000408047211 */ /* 0x024fc800078008ff */
[----:B-1----:R-:W-:-:S05]  /*1ae0*/  LEA.HI.X R5, R8, R6, R9, 0x1, P0 ;  /* 0x0000000608057211 */ /* 0x002fca00000f0c09 */
[----:B------:R-:W-:Y:S01]  /*1af0*/  @!PT LDS RZ, [RZ] ;  /* 0x00000000fffff984 */ /* 0x000fe20000000800 */
[----:B------:R-:W-:Y:S01]  /*1b00*/  @!PT LDS RZ, [RZ] ;  /* 0x00000000fffff984 */ /* 0x000fe20000000800 */
[----:B------:R-:W-:Y:S01]  /*1b10*/  @!PT LDS RZ, [RZ] ;  /* 0x00000000fffff984 */ /* 0x000fe20000000800 */
[----:B------:R1:W-:Y:S04]  /*1b20*/  LDGSTS.E.BYPASS.LTC128B.128 [R241+0x9900], [R4.64], !P2 ;  /* 0x0990000004f17fae */ /* 0x0003e8000d101d48 */
.L_x_1132:
[----:B------:R-:W-:Y:S05]  /*1b30*/  BSYNC B0 ;  /* 0x0000000000007941 */ /* 0x000fea0003800000 */
.L_x_1131:
[----:B------:R-:W-:Y:S05]  /*1b40*/  BRA.DIV ~URZ, `(.L_x_1133) ;  /* 0x000149927f007947 */ /* 0x000fea000b800000 */
[----:B-1----:R1:W3:Y:S02]  /*1b50*/  SHFL.IDX PT, R6, R2, 0x6, 0x181f ;  /* 0x00d81f0002067f89 */ /* 0x0022e400000e0000 */
.L_x_1171:
[----:B------:R-:W-:Y:S05]  /*1b60*/  BRA.DIV ~URZ, `(.L_x_1134) ;  /* 0x000149e27f007947 */ /* 0x000fea000b800000 */
[----:B--2---:R2:W1:Y:S02]  /*1b70*/  SHFL.IDX PT, R4, R3, 0x6, 0x181f ;  /* 0x00d81f0003047f89 */ /* 0x00446400000e0000 */
.L_x_1172:
        /* <DEDUP_REMOVED lines=11> */
.L_x_1136:
[----:B------:R-:W-:Y:S05]  /*1c30*/  BSYNC B0 ;  /* 0x0000000000007941 */ /* 0x000fea0003800000 */
.L_x_1135:
[----:B------:R-:W-:Y:S05]  /*1c40*/  BRA.DIV ~URZ, `(.L_x_1137) ;  /* 0x000149727f007947 */ /* 0x000fea000b800000 */
[----:B-1----:R1:W2:Y:S04]  /*1c50*/  SHFL.IDX PT, R4, R2, 0x7, 0x181f ;  /* 0x00f81f0002047f89 */ /* 0x0022a800000e0000 */
[----:B--234-:R-:W2:Y:S02]  /*1c60*/  SHFL.IDX PT, R3, R3, 0x7, 0x181f ;  /* 0x00f81f0003037f89 */ /* 0x01cea400000e0000 */
.L_x_1173:
[----:B------:R-:W3:Y:S01]  /*1c70*/  LDL.64 R18, [R1+0x48] ;  /* 0x0000480001127983 */ /* 0x000ee20000100a00 */
[----:B------:R-:W-:-:S04]  /*1c80*/  IADD3 R0, R0, 0x70, RZ ;  /* 0x0000007000007810 */ /* 0x000fc80007ffe0ff */
[----:B------:R-:W-:-:S13]  /*1c90*/  ISETP.GE.AND P1, PT, R0, R11, PT ;  /* 0x0000000b0000720c */ /* 0x000fda0003f26270 */
[C---:B-123--:R-:W-:Y:S02]  /*1ca0*/  @!P1 LEA R2, P0, R18.reuse, R3, 0x1 ;  /* 0x0000000312029211 */ /* 0x04efe400078008ff */
[C---:B------:R-:W-:Y:S02]  /*1cb0*/  ISETP.GE.AND P6, PT, R18.reuse, c[0x0][0x1d4], PT ;  /* 0x0000750012007a0c */ /* 0x040fe40003fc6270 */
[----:B------:R-:W-:-:S05]  /*1cc0*/  @!P1 LEA.HI.X R3, R18, R4, R19, 0x1, P0 ;  /* 0x0000000412039211 */ /* 0x000fca00000f0c13 */
[----:B------:R-:W-:Y:S01]  /*1cd0*/  @!PT LDS RZ, [RZ] ;  /* 0x00000000fffff984 */ /* 0x000fe20000000800 */
[----:B------:R-:W-:Y:S01]  /*1ce0*/  @!PT LDS RZ, [RZ] ;  /* 0x00000000fffff984 */ /* 0x000fe20000000800 */
[----:B------:R-:W-:Y:S01]  /*1cf0*/  @!PT LDS RZ, [RZ] ;  /* 0x00000000fffff984 */ /* 0x000fe20000000800 */
[----:B------:R1:W-:Y:S04]  /*1d00*/  @!P1 LDGSTS.E.BYPASS.LTC128B.128 [R241+0xa900], [R2.64], !P2 ;  /* 0x0a90000002f19fae */ /* 0x0003e8000d101d48 */
[----:B------:R-:W0:Y:S01]  /*1d10*/  LDGDEPBAR ;  /* 0x00000000000079af */ /* 0x000e220000000000 */
[----:B------:R-:W-:Y:S02]  /*1d20*/  WARPSYNC 0xffffffff ;  /* 0xffffffff00007948 */ /* 0x000fe40003800000 */
[----:B------:R-:W2:Y:S04]  /*1d30*/  LDL R204, [R1+0xc] ;  /* 0x00000c0001cc7983 */ /* 0x000ea80000100800 */
[----:B------:R-:W3:Y:S04]  /*1d40*/  LDL R5, [R1+0x38] ;  /* 0x0000380001057983 */ /* 0x000ee80000100800 */
[----:B------:R-:W4:Y:S04]  /*1d50*/  LDL.64 R6, [R1+0x28] ;  /* 0x0000280001067983 */ /* 0x000f280000100a00 */
[----:B------:R-:W5:Y:S04]  /*1d60*/  LDL R22, [R1+0x3c] ;  /* 0x00003c0001167983 */ /* 0x000f680000100800 */
[----:B------:R-:W5:Y:S04]  /*1d70*/  LDL.64 R20, [R1+0x30] ;  /* 0x0000300001147983 */ /* 0x000f680000100a00 */
[----:B------:R-:W1:Y:S01]  /*1d80*/  S2R R9, SR_TID.X ;  /* 0x0000000000097919 */ /* 0x000e620000002100 */
[----:B------:R-:W-:-:S02]  /*1d90*/  MOV R93, 0xffffff90 ;  /* 0xffffff90005d7802 */ /* 0x000fc40000000f00 */
[----:B------:R-:W-:Y:S01]  /*1da0*/  SHF.R.S32.HI R10, RZ, 0x1f, R92 ;  /* 0x0000001fff0a7819 */ /* 0x000fe2000001145c */
[----:B-1----:R-:W-:Y:S01]  /*1db0*/  IMAD.WIDE.U32 R2, R92, c[0x0][0x1e0], RZ ;  /* 0x000078005c027a25 */ /* 0x002fe200078e00ff */
[----:B------:R-:W-:Y:S01]  /*1dc0*/  MOV R179, c[0x0][0x1e0] ;  /* 0x0000780000b37a02 */ /* 0x000fe20000000f00 */
[----:B------:R-:W-:Y:S01]  /*1dd0*/  ULDC.64 UR4, c[0x0][0x208] ;  /* 0x0000820000047ab9 */ /* 0x000fe20000000a00 */
[----:B------:R-:W-:Y:S01]  /*1de0*/  MOV R180, c[0x0][0x1e4] ;  /* 0x0000790000b47a02 */ /* 0x000fe20000000f00 */
[----:B------:R-:W-:Y:S01]  /*1df0*/  IMAD R0, R10, c[0x0][0x1e0], RZ ;  /* 0x000078000a007a24 */ /* 0x000fe200078e02ff */
[----:B------:R-:W-:Y:S01]  /*1e00*/  UMOV UR6, 0x5 ;  /* 0x0000000500067882 */ /* 0x000fe20000000000 */
[----:B------:R-:W5:Y:S01]  /*1e10*/  LDL R181, [R1+0x20] ;  /* 0x0000200001b57983 */ /* 0x000f620000100800 */
[----:B------:R-:W-:-:S04]  /*1e20*/  SHF.R.S32.HI R8, RZ, 0x1f, R9 ;  /* 0x0000001fff087819 */ /* 0x000fc80000011409 */
[----:B------:R-:W-:-:S04]  /*1e30*/  LEA.HI R8, R8, R9, RZ, 0x3 ;  /* 0x0000000908087211 */ /* 0x000fc800078f18ff */
[----:B------:R-:W-:Y:S01]  /*1e40*/  SHF.R.S32.HI R8, RZ, 0x3, R8 ;  /* 0x00000003ff087819 */ /* 0x000fe20000011408 */
[----:B------:R-:W-:-:S05]  /*1e50*/  IMAD R0, R92, c[0x0][0x1e4], R0 ;  /* 0x000079005c007a24 */ /* 0x000fca00078e0200 */
[----:B------:R-:W-:-:S05]  /*1e60*/  IADD3 R0, R3, R0, RZ ;  /* 0x0000000003007210 */ /* 0x000fca0007ffe0ff */
[----:B------:R-:W-:Y:S02]  /*1e70*/  IMAD R0, R0, 0x70, RZ ;  /* 0x0000007000007824 */ /* 0x000fe400078e02ff */
[----:B------:R-:W-:Y:S01]  /*1e80*/  IMAD.WIDE.U32 R12, R179, 0x20, RZ ;  /* 0x00000020b30c7825 */ /* 0x000fe200078e00ff */
[----:B------:R-:W-:Y:S02]  /*1e90*/  USHF.L.U32 UR7, UR4, 0x5, URZ ;  /* 0x0000000504077899 */ /* 0x000fe4000800063f */
[----:B------:R-:W-:Y:S01]  /*1ea0*/  USHF.L.U64.HI UR5, UR4, UR6, UR5 ;  /* 0x0000000604057299 */ /* 0x000fe20008010205 */
[----:B------:R-:W-:Y:S01]  /*1eb0*/  BAR.SYNC.DEFER_BLOCKING 0x0 ;  /* 0x0000000000007b1d */ /* 0x000fe20000010000 */
[----:B--2---:R-:W-:-:S05]  /*1ec0*/  IMAD R93, R204, R93, 0x70 ;  /* 0x00000070cc5d7424 */ /* 0x004fca00078e025d */
[----:B------:R-:W-:-:S04]  /*1ed0*/  IADD3 R16, R93, c[0x0][0x1d0], -R8 ;  /* 0x000074005d107a10 */ /* 0x000fc80007ffe808 */
[C---:B------:R-:W-:Y:S02]  /*1ee0*/  ISETP.GE.AND P3, PT, R16.reuse, 0x1, PT ;  /* 0x000000011000780c */ /* 0x040fe40003f66270 */
[----:B------:R-:W-:Y:S02]  /*1ef0*/  ISETP.GE.AND P2, PT, R16, 0x11, PT ;  /* 0x000000111000780c */ /* 0x000fe40003f46270 */
[----:B----4-:R-:W-:Y:S02]  /*1f00*/  MOV R94, R6 ;  /* 0x00000006005e7202 */ /* 0x010fe40000000f00 */
[----:B---3--:R-:W-:-:S05]  /*1f10*/  MOV R95, R5 ;  /* 0x00000005005f7202 */ /* 0x008fca0000000f00 */
[----:B------:R-:W-:Y:S01]  /*1f20*/  IMAD.WIDE.U32 R2, R2, 0x70, R94 ;  /* 0x0000007002027825 */ /* 0x000fe200078e005e */
[----:B------:R-:W-:-:S04]  /*1f30*/  ISETP.GE.AND P0, PT, R16, 0x21, PT ;  /* 0x000000211000780c */ /* 0x000fc80003f06270 */
[C---:B------:R-:W-:Y:S02]  /*1f40*/  @P3 LEA R6, P5, R2.reuse, c[0x0][0x1c8], 0x1 ;  /* 0x0000720002063a11 */ /* 0x040fe400078a08ff */
[----:B------:R-:W-:Y:S02]  /*1f50*/  IADD3 R3, R3, R0, RZ ;  /* 0x0000000003037210 */ /* 0x000fe40007ffe0ff */
[C---:B------:R-:W-:Y:S02]  /*1f60*/  @P2 LEA R0, P1, R179.reuse, R2, 0x4 ;  /* 0x00000002b3002211 */ /* 0x040fe400078220ff */
[----:B------:R-:W-:Y:S02]  /*1f70*/  @P3 LEA.HI.X R7, R2, c[0x0][0x1cc], R3, 0x1, P5 ;  /* 0x0000730002073a11 */ /* 0x000fe400028f0c03 */
[C---:B------:R-:W-:Y:S02]  /*1f80*/  @P2 LEA R4, P5, R0.reuse, c[0x0][0x1c8], 0x1 ;  /* 0x0000720000042a11 */ /* 0x040fe400078a08ff */
[----:B------:R-:W-:Y:S01]  /*1f90*/  @P2 LEA.HI.X R5, R179, R3, R180, 0x4, P1 ;  /* 0x00000003b3052211 */ /* 0x000fe200008f24b4 */
[----:B------:R-:W-:Y:S01]  /*1fa0*/  @!PT LDS RZ, [RZ] ;  /* 0x00000000fffff984 */ /* 0x000fe20000000800 */
[----:B------:R-:W-:Y:S01]  /*1fb0*/  @!PT LDS RZ, [RZ] ;  /* 0x00000000fffff984 */ /* 0x000fe20000000800 */
[----:B------:R-:W-:Y:S01]  /*1fc0*/  @!PT LDS RZ, [RZ] ;  /* 0x00000000fffff984 */ /* 0x000fe20000000800 */
[----:B------:R1:W-:Y:S03]  /*1fd0*/  @P3 LDGSTS.E.BYPASS.LTC128B.128 [R241+0x3900], [R6.64], !P6 ;  /* 0x0390000006f13fae */ /* 0x0003e6000f101d48 */
[----:B------:R-:W-:-:S02]  /*1fe0*/  @P2 LEA.HI.X R5, R0, c[0x0][0x1cc], R5, 0x1, P5 ;  /* 0x0000730000052a11 */ /* 0x000fc400028f0c05 */
[----:B------:R-:W-:Y:S02]  /*1ff0*/  ISETP.GE.AND P5, PT, R16, 0x31, PT ;  /* 0x000000311000780c */ /* 0x000fe40003fa6270 */
[----:B------:R-:W-:Y:S01]  /*2000*/  SHF.L.U32 R8, R180, 0x5, RZ ;  /* 0x00000005b4087819 */ /* 0x000fe200000006ff */
[----:B------:R2:W-:Y:S01]  /*2010*/  @P2 LDGSTS.E.BYPASS.LTC128B.128 [R241+0x4100], [R4.64], !P6 ;  /* 0x0410000004f12fae */ /* 0x0005e2000f101d48 */
[----:B------:R-:W-:-:S04]  /*2020*/  @P0 IADD3 R9, P1, R2, R12, RZ ;  /* 0x0000000c02090210 */ /* 0x000fc80007f3e0ff */
[----:B------:R-:W-:Y:S02]  /*2030*/  @P0 IADD3.X R0, R3, R13, R8, P1, !PT ;  /* 0x0000000d03000210 */ /* 0x000fe40000ffe408 */
[C---:B------:R-:W-:Y:S02]  /*2040*/  @P0 LEA R8, P1, R9.reuse, c[0x0][0x1c8], 0x1 ;  /* 0x0000720009080a11 */ /* 0x040fe400078208ff */
[C---:B------:R-:W-:Y:S02]  /*2050*/  ISETP.GE.AND P3, PT, R16.reuse, 0x41, PT ;  /* 0x000000411000780c */ /* 0x040fe40003f66270 */
[----:B------:R-:W-:Y:S02]  /*2060*/  ISETP.GE.AND P2, PT, R16, 0x51, PT ;  /* 0x000000511000780c */ /* 0x000fe40003f46270 */
[----:B------:R-:W-:Y:S01]  /*2070*/  @P0 LEA.HI.X R9, R9, c[0x0][0x1cc], R0, 0x1, P1 ;  /* 0x0000730009090a11 */ /* 0x000fe200008f0c00 */
[----:B------:R-:W-:-:S04]  /*2080*/  @P5 IMAD R0, R180, 0x30, RZ ;  /* 0x00000030b4005824 */ /* 0x000fc800078e02ff */
[----:B------:R3:W-:Y:S01]  /*2090*/  @P0 LDGSTS.E.BYPASS.LTC128B.128 [R241+0x4900], [R8.64], !P6 ;  /* 0x0490000008f10fae */ /* 0x0007e2000f101d48 */
[----:B------:R-:W-:Y:S01]  /*20a0*/  ISETP.GE.AND P1, PT, R16, 0x61, PT ;  /* 0x000000611000780c */ /* 0x000fe20003f26270 */
[----:B--2---:R-:W-:-:S05]  /*20b0*/  @P5 IMAD.WIDE.U32 R4, R179, 0x30, R2 ;  /* 0x00000030b3045825 */ /* 0x004fca00078e0002 */
[----:B------:R-:W-:Y:S02]  /*20c0*/  @P5 IADD3 R0, R5, R0, RZ ;  /* 0x0000000005005210 */ /* 0x000fe40007ffe0ff */
[C---:B------:R-:W-:Y:S02]  /*20d0*/  @P5 LEA R14, P0, R4.reuse, c[0x0][0x1c8], 0x1 ;  /* 0x00007200040e5a11 */ /* 0x040fe400078008ff */
[-C--:B-1----:R-:W-:Y:S02]  /*20e0*/  @P2 MOV R6, R2.reuse ;  /* 0x0000000200062202 */ /* 0x082fe40000000f00 */
[----:B------:R-:W-:Y:S02]  /*20f0*/  @P5 LEA.HI.X R15, R4, c[0x0][0x1cc], R0, 0x1, P0 ;  /* 0x00007300040f5a11 */ /* 0x000fe400000f0c00 */
[C---:B------:R-:W-:Y:S02]  /*2100*/  @P3 LEA R0, P0, R179.reuse, R2, 0x6 ;  /* 0x00000002b3003211 */ /* 0x040fe400078030ff */
[-C--:B------:R-:W-:Y:S01]  /*2110*/  @P2 MOV R7, R3.reuse ;  /* 0x0000000300072202 */ /* 0x080fe20000000f00 */
[C---:B------:R-:W-:Y:S01]  /*2120*/  @P2 IMAD R5, R180.reuse, 0x50, RZ ;  /* 0x00000050b4052824 */ /* 0x040fe200078e02ff */
[C---:B------:R-:W-:Y:S01]  /*2130*/  @P3 LEA.HI.X R4, R179.reuse, R3, R180, 0x6, P0 ;  /* 0x00000003b3043211 */ /* 0x040fe200000f34b4 */
[----:B------:R-:W-:Y:S01]  /*2140*/  @P1 IMAD R17, R180, 0x60, RZ ;  /* 0x00000060b4111824 */ /* 0x000fe200078e02ff */
[C---:B------:R-:W-:Y:S01]  /*2150*/  @P3 LEA R12, P0, R0.reuse, c[0x0][0x1c8], 0x1 ;  /* 0x00007200000c3a11 */ /* 0x040fe200078008ff */
[----:B------:R-:W-:Y:S01]  /*2160*/  @P2 IMAD.WIDE.U32 R6, R179, 0x50, R6 ;  /* 0x00000050b3062825 */ /* 0x000fe200078e0006 */
[----:B------:R1:W-:Y:S02]  /*2170*/  @P5 LDGSTS.E.BYPASS.LTC128B.128 [R241+0x5100], [R14.64], !P6 ;  /* 0x051000000ef15fae */ /* 0x0003e4000f101d48 */
[----:B------:R-:W-:Y:S01]  /*2180*/  @P3 LEA.HI.X R13, R0, c[0x0][0x1cc], R4, 0x1, P0 ;  /* 0x00007300000d3a11 */ /* 0x000fe200000f0c04 */
[----:B------:R-:W-:Y:S01]  /*2190*/  IMAD R0, R10, c[0x0][0x208], RZ ;  /* 0x000082000a007a24 */ /* 0x000fe200078e02ff */
[----:B------:R-:W-:Y:S01]  /*21a0*/  @P2 IADD3 R7, R7, R5, RZ ;  /* 0x0000000507072210 */ /* 0x000fe20007ffe0ff */
[----:B------:R-:W-:Y:S01]  /*21b0*/  @P1 IMAD.WIDE.U32 R4, R179, 0x60, R2 ;  /* 0x00000060b3041825 */ /* 0x000fe200078e0002 */
[C---:B------:R-:W-:Y:S01]  /*21c0*/  @P2 LEA R10, P0, R6.reuse, c[0x0][0x1c8], 0x1 ;  /* 0x00007200060a2a11 */ /* 0x040fe200078008ff */
[----:B------:R2:W-:Y:S03]  /*21d0*/  @P3 LDGSTS.E.BYPASS.LTC128B.128 [R241+0x5900], [R12.64], !P6 ;  /* 0x059000000cf13fae */ /* 0x0005e6000f101d48 */
[----:B------:R-:W-:-:S02]  /*21e0*/  @P2 LEA.HI.X R11, R6, c[0x0][0x1cc], R7, 0x1, P0 ;  /* 0x00007300060b2a11 */ /* 0x000fc400000f0c07 */
[----:B------:R-:W-:Y:S02]  /*21f0*/  @P1 IADD3 R5, R5, R17, RZ ;  /* 0x0000001105051210 */ /* 0x000fe40007ffe0ff */
[C---:B------:R-:W-:Y:S01]  /*2200*/  @P1 LEA R6, P0, R4.reuse, c[0x0][0x1c8], 0x1 ;  /* 0x0000720004061a11 */ /* 0x040fe200078008ff */
[----:B------:R4:W-:Y:S03]  /*2210*/  @P2 LDGSTS.E.BYPASS.LTC128B.128 [R241+0x6100], [R10.64], !P6 ;  /* 0x061000000af12fae */ /* 0x0009e6000f101d48 */
[----:B------:R-:W-:-:S05]  /*2220*/  @P1 LEA.HI.X R7, R4, c[0x0][0x1cc], R5, 0x1, P0 ;  /* 0x0000730004071a11 */ /* 0x000fca00000f0c05 */
[----:B------:R1:W-:Y:S04]  /*2230*/  @P1 LDGSTS.E.BYPASS.LTC128B.128 [R241+0x6900], [R6.64], !P6 ;  /* 0x0690000006f11fae */ /* 0x0003e8000f101d48 */
[----:B------:R-:W0:Y:S01]  /*2240*/  LDGDEPBAR ;  /* 0x00000000000079af */ /* 0x000e220000000000 */
[----:B---3--:R-:W-:-:S04]  /*2250*/  IMAD.WIDE.U32 R8, R92, c[0x0][0x208], RZ ;  /* 0x000082005c087a25 */ /* 0x008fc800078e00ff */
[----:B------:R-:W-:Y:S01]  /*2260*/  IMAD R0, R92, c[0x0][0x20c], R0 ;  /* 0x000083005c007a24 */ /* 0x000fe200078e0200 */
[----:B-----5:R-:W-:Y:S02]  /*2270*/  MOV R2, R20 ;  /* 0x0000001400027202 */ /* 0x020fe40000000f00 */
[----:B------:R-:W-:Y:S01]  /*2280*/  MOV R3, R22 ;  /* 0x0000001600037202 */ /* 0x000fe20000000f00 */
[----:B------:R-:W-:-:S04]  /*2290*/  DEPBAR.LE SB0, 0x1 ;  /* 0x000080400000791a */ /* 0x000fc80000000000 */
[----:B------:R-:W-:-:S04]  /*22a0*/  DEPBAR.LE SB0, 0x0 ;  /* 0x000080000000791a */ /* 0x000fc80000000000 */
[----:B------:R-:W-:Y:S01]  /*22b0*/  BAR.SYNC.DEFER_BLOCKING 0x0 ;  /* 0x0000000000007b1d */ /* 0x000fe20000010000 */
[----:B------:R-:W-:Y:S01]  /*22c0*/  IADD3 R0, R9, R0, RZ ;  /* 0x0000000009007210 */ /* 0x000fe20007ffe0ff */
[----:B------:R-:W-:-:S04]  /*22d0*/  IMAD.WIDE.U32 R2, R8, 0x70, R2 ;  /* 0x0000007008027825 */ /* 0x000fc800078e0002 */
[----:B------:R-:W-:Y:S01]  /*22e0*/  IMAD R0, R0, 0x70, RZ ;  /* 0x0000007000007824 */ /* 0x000fe200078e02ff */
[----:B--2---:R-:W-:-:S04]  /*22f0*/  LEA R12, P1, R2, c[0x0][0x1f8], 0x1 ;  /* 0x00007e00020c7a11 */ /* 0x004fc800078208ff */
[----:B------:R-:W-:Y:S02]  /*2300*/  IADD3 R0, R3, R0, RZ ;  /* 0x0000000003007210 */ /* 0x000fe40007ffe0ff */
[----:B----4-:R-:W-:Y:S02]  /*2310*/  IADD3 R10, P0, R12, UR7, RZ ;  /* 0x000000070c0a7c10 */ /* 0x010fe4000ff1e0ff */
[----:B------:R-:W-:Y:S02]  /*2320*/  LEA.HI.X R13, R2, c[0x0][0x1fc], R0, 0x1, P1 ;  /* 0x00007f00020d7a11 */ /* 0x000fe400008f0c00 */
[----:B------:R-:W-:Y:S01]  /*2330*/  IADD3 R8, P2, R10, UR7, RZ ;  /* 0x000000070a087c10 */ /* 0x000fe2000ff5e0ff */
[----:B------:R-:W-:Y:S04]  /*2340*/  LDSM.16.M88.4 R32, [R230] ;  /* 0x00000000e620783b */ /* 0x000fe80000000200 */
[----:B------:R-:W2:Y:S01]  /*2350*/  LDSM.16.M88.4 R44, [R119] ;  /* 0x00000000772c783b */ /* 0x000ea20000000200 */
[----:B------:R-:W-:-:S02]  /*2360*/  IADD3.X R11, R13, UR5, RZ, P0, !PT ;  /* 0x000000050d0b7c10 */ /* 0x000fc400087fe4ff */
[----:B-1----:R-:W-:Y:S01]  /*2370*/  IADD3 R6, P1, R8, UR7, RZ ;  /* 0x0000000708067c10 */ /* 0x002fe2000ff3e0ff */
[----:B------:R-:W1:Y:S01]  /*2380*/  LDSM.16.M88.4 R28, [R230+0x2000] ;  /* 0x00200000e61c783b */ /* 0x000e620000000200 */
[----:B------:R-:W-:-:S03]  /*2390*/  IADD3.X R9, R11, UR5, RZ, P2, !PT ;  /* 0x000000050b097c10 */ /* 0x000fc600097fe4ff */
[----:B------:R-:W-:Y:S01]  /*23a0*/  LDSM.16.M88.4 R24, [R233] ;  /* 0x00000000e918783b */ /* 0x000fe20000000200 */
[----:B------:R-:W-:Y:S02]  /*23b0*/  IADD3.X R7, R9, UR5, RZ, P1, !PT ;  /* 0x0000000509077c10 */ /* 0x000fe40008ffe4ff */
[----:B------:R-:W-:Y:S01]  /*23c0*/  ISETP.GE.AND P1, PT, R18, c[0x0][0x1d4], PT ;  /* 0x0000750012007a0c */ /* 0x000fe20003f26270 */
[----:B------:R-:W3:Y:S01]  /*23d0*/  LDSM.16.M88.4 R48, [R234] ;  /* 0x00000000ea30783b */ /* 0x000ee20000000200 */
[----:B------:R-:W-:Y:S02]  /*23e0*/  IADD3 R4, P0, R6, UR7, RZ ;  /* 0x0000000706047c10 */ /* 0x000fe4000ff1e0ff */
[C---:B------:R-:W-:Y:S01]  /*23f0*/  ISETP.LT.OR P3, PT, R16.reuse, 0x1, P1 ;  /* 0x000000011000780c */ /* 0x040fe20000f61670 */
[----:B------:R-:W-:Y:S01]  /*2400*/  LDSM.16.M88.4 R72, [R119+0x800] ;  /* 0x000800007748783b */ /* 0x000fe20000000200 */
[C---:B------:R-:W-:Y:S02]  /*2410*/  ISETP.LT.OR P2, PT, R16.reuse, 0x11, P1 ;  /* 0x000000111000780c */ /* 0x040fe40000f41670 */
[----:B------:R-:W-:Y:S01]  /*2420*/  IADD3.X R5, R7, UR5, RZ, P0, !PT ;  /* 0x0000000507057c10 */ /* 0x000fe200087fe4ff */
[----:B------:R-:W-:Y:S01]  /*2430*/  LDSM.16.M88.4 R84, [R119+0x1000] ;  /* 0x001000007754783b */ /* 0x000fe20000000200 */
[----:B------:R-:W-:-:S02]  /*2440*/  ISETP.LT.OR P0, PT, R16, 0x21, P1 ;  /* 0x000000211000780c */ /* 0x000fc40000f01670 */
[----:B------:R-:W-:Y:S01]  /*2450*/  IADD3 R2, P5, R4, UR7, RZ ;  /* 0x0000000704027c10 */ /* 0x000fe2000ffbe0ff */
[----:B------:R-:W-:Y:S03]  /*2460*/  LDSM.16.M88.4 R96, [R119+0x1800] ;  /* 0x001800007760783b */ /* 0x000fe60000000200 */
[----:B------:R-:W-:Y:S01]  /*2470*/  IADD3.X R3, R5, UR5, RZ, P5, !PT ;  /* 0x0000000505037c10 */ /* 0x000fe2000affe4ff */
[----:B------:R-:W-:Y:S01]  /*2480*/  LDSM.16.M88.4 R104, [R119+0x2000] ;  /* 0x002000007768783b */ /* 0x000fe20000000200 */
[----:B------:R-:W-:-:S03]  /*2490*/  ISETP.LT.OR P5, PT, R16, 0x31, P1 ;  /* 0x000000311000780c */ /* 0x000fc60000fa1670 */
[----:B------:R-:W-:Y:S04]  /*24a0*/  LDSM.16.M88.4 R112, [R119+0x2800] ;  /* 0x002800007770783b */ /* 0x000fe80000000200 */
[----:B------:R-:W-:Y:S04]  /*24b0*/  LDSM.16.M88.4 R124, [R119+0x3000] ;  /* 0x00300000777c783b */ /* 0x000fe80000000200 */
[----:B------:R-:W4:Y:S04]  /*24c0*/  LDSM.16.M88.4 R20, [R233+0x2000] ;  /* 0x00200000e914783b */ /* 0x000f280000000200 */
[----:B------:R-:W-:Y:S04]  /*24d0*/  LDSM.16.M88.4 R80, [R240] ;  /* 0x00000000f050783b */ /* 0x000fe80000000200 */
[----:B------:R-:W-:Y:S04]  /*24e0*/  LDSM.16.M88.4 R88, [R239] ;  /* 0x00000000ef58783b */ /* 0x000fe80000000200 */
[----:B------:R-:W-:Y:S04]  /*24f0*/  LDSM.16.M88.4 R100, [R238] ;  /* 0x00000000ee64783b */ /* 0x000fe80000000200 */
[----:B------:R-:W-:Y:S04]  /*2500*/  LDSM.16.M88.4 R108, [R237] ;  /* 0x00000000ed6c783b */ /* 0x000fe80000000200 */
[----:B------:R-:W-:Y:S04]  /*2510*/  LDSM.16.M88.4 R120, [R236] ;  /* 0x00000000ec78783b */ /* 0x000fe80000000200 */
[----:B------:R-:W-:Y:S04]  /*2520*/  LDSM.16.M88.4 R128, [R235] ;  /* 0x00000000eb80783b */ /* 0x000fe80000000200 */
        /* <DEDUP_REMOVED lines=8> */
[----:B------:R1:W-:Y:S04]  /*25b0*/  LDGSTS.E.BYPASS.LTC128B.128 [R241+0x1100], [R8.64], !P0 ;  /* 0x0110000008f17fae */ /* 0x0003e8000c101d48 */
[----:B------:R3:W-:Y:S04]  /*25c0*/  LDGSTS.E.BYPASS.LTC128B.128 [R241+0x1900], [R6.64], !P5 ;  /* 0x0190000006f17fae */ /* 0x0007e8000e901d48 */
[----:B------:R3:W-:Y:S04]  /*25d0*/  LDGSTS.E.BYPASS.LTC128B.128 [R241+0x2100], [R4.64], !P3 ;  /* 0x0210000004f17fae */ /* 0x0007e8000d901d48 */
[----:B------:R3:W-:Y:S01]  /*25e0*/  LDGSTS.E.BYPASS.LTC128B.128 [R241+0x2900], [R2.64], !P2 ;  /* 0x0290000002f17fae */ /* 0x0007e2000d101d48 */
[----:B--2---:R-:W-:Y:S01]  /*25f0*/  HMMA.16816.F32.BF16 R12, R32, R44, RZ ;  /* 0x0000002c200c723c */ /* 0x004fe200000418ff */
[----:B-1----:R-:W-:-:S04]  /*2600*/  IADD3 R8, P0, R2, UR7, RZ ;  /* 0x0000000702087c10 */ /* 0x002fc8000ff1e0ff */
[----:B------:R-:W-:-:S05]  /*2610*/  IADD3.X R9, R3, UR5, RZ, P0, !PT ;  /* 0x0000000503097c10 */ /* 0x000fca00087fe4ff */
[----:B------:R5:W-:Y:S04]  /*2620*/  LDGSTS.E.BYPASS.LTC128B.128 [R241+0x3100], [R8.64], !P1 ;  /* 0x0310000008f17fae */ /* 0x000be8000c901d48 */
[----:B------:R-:W-:Y:S04]  /*2630*/  LDSM.16.M88.4 R36, [R229] ;  /* 0x00000000e524783b */ /* 0x000fe80000000200 */
[----:B------:R-:W1:Y:S01]  /*2640*/  LDSM.16.M88.4 R16, [R231] ;  /* 0x00000000e710783b */ /* 0x000e620000000200 */
[----:B------:R-:W-:Y:S03]  /*2650*/  HMMA.16816.F32.BF16 R52, R28, R44, RZ ;  /* 0x0000002c1c34723c */ /* 0x000fe600000418ff */
[----:B------:R-:W-:Y:S04]  /*2660*/  LDSM.16.M88.4 R40, [R226] ;  /* 0x00000000e228783b */ /* 0x000fe80000000200 */
[----:B---3--:R-:W-:Y:S01]  /*2670*/  LDSM.16.M88.4 R4, [R232+0x2000] ;  /* 0x00200000e804783b */ /* 0x008fe20000000200 */
[----:B------:R-:W-:Y:S03]  /*2680*/  HMMA.16816.F32.BF16 R56, R24, R48, R12 ;  /* 0x000000301838723c */ /* 0x000fe6000004180c */
[----:B------:R-:W2:Y:S04]  /*2690*/  LDSM.16.M88.4 R12, [R231+0x2000] ;  /* 0x00200000e70c783b */ /* 0x000ea80000000200 */
[----:B------:R-:W0:Y:S04]  /*26a0*/  LDGDEPBAR ;  /* 0x00000000000079af */ /* 0x000e280000000000 */
[----:B-----5:R-:W3:Y:S01]  /*26b0*/  LDSM.16.M88.4 R8, [R232] ;  /* 0x00000000e808783b */ /* 0x020ee20000000200 */
[----:B------:R-:W-:Y:S08]  /*26c0*/  HMMA.16816.F32.BF16 R64, R32, R46, RZ ;  /* 0x0000002e2040723c */ /* 0x000ff000000418ff */
[----:B----4-:R-:W-:Y:S08]  /*26d0*/  HMMA.16816.F32.BF16 R52, R20, R48, R52 ;  /* 0x000000301434723c */ /* 0x010ff00000041834 */
[----:B-1----:R-:W-:Y:S08]  /*26e0*/  HMMA.16816.F32.BF16 R60, R16, R36, R56 ;  /* 0x00000024103c723c */ /* 0x002ff00000041838 */
[----:B------:R-:W-:Y:S08]  /*26f0*/  HMMA.16816.F32.BF16 R56, R28, R46, RZ ;  /* 0x0000002e1c38723c */ /* 0x000ff000000418ff */
[----:B--2---:R-:W-:Y:S08]  /*2700*/  HMMA.16816.F32.BF16 R44, R12, R36, R52 ;  /* 0x000000240c2c723c */ /* 0x004ff00000041834 */
[----:B------:R-:W-:Y:S08]  /*2710*/  HMMA.16816.F32.BF16 R52, R24, R50, R64 ;  /* 0x000000321834723c */ /* 0x000ff00000041840 */
[----:B---3--:R-:W-:Y:S08]  /*2720*/  HMMA.16816.F32.BF16 R64, R8, R40, R60 ;  /* 0x000000280840723c */ /* 0x008ff0000004183c */
        /* <DEDUP_REMOVED lines=149> */
[----:B-1----:R-:W-:-:S07]  /*3080*/  FMUL.FTZ R0, R69, c[0x0][0x320] ;  /* 0x0000c80045007a20 */ /* 0x002fce0000410000 */
[----:B------:R-:W-:Y:S01]  /*3090*/  HMMA.16816.F32.BF16 R52, R28, R104, RZ ;  /* 0x000000681c34723c */ /* 0x000fe200000418ff */
        /* <DEDUP_REMOVED lines=12> */
[----:B------:R-:W-:Y:S01]  /*3160*/  HMMA.16816.F32.BF16 R52, R32, R106, RZ ;  /* 0x0000006a2034723c */ /* 0x000fe200000418ff */
[----:B-1----:R-:W-:-:S06]  /*3170*/  FMUL.FTZ R0, R66, c[0x0][0x320] ;  /* 0x0000c80042007a20 */ /* 0x002fcc0000410000 */
[----:B------:R1:W1:Y:S02]  /*3180*/  MUFU.TANH R103, R0 ;  /* 0x0000000000677308 */ /* 0x0002640000002400 */
[----:B-1----:R-:W-:Y:S02]  /*3190*/  FMUL.FTZ R0, R67, c[0x0][0x320] ;  /* 0x0000c80043007a20 */ /* 0x002fe40000410000 */
[----:B------:R-:W-:Y:S01]  /*31a0*/  HMMA.16816.F32.BF16 R64, R8, R38, R44 ;  /* 0x000000260840723c */ /* 0x000fe2000004182c */
[----:B------:R-:W1:Y:S03]  /*31b0*/  LDSM.16.M88.4 R44, [R226+0x2000] ;  /* 0x00200000e22c783b */ /* 0x000e660000000200 */
[----:B------:R2:W1:Y:S02]  /*31c0*/  MUFU.TANH R102, R0 ;  /* 0x0000000000667308 */ /* 0x0004640000002400 */
[----:B--2---:R-:W-:-:S06]  /*31d0*/  FMUL.FTZ R0, R72, c[0x0][0x320] ;  /* 0x0000c80048007a20 */ /* 0x004fcc0000410000 */
[----:B------:R2:W1:Y:S01]  /*31e0*/  MUFU.TANH R150, R0 ;  /* 0x0000000000967308 */ /* 0x0004620000002400 */
[----:B------:R-:W-:Y:S08]  /*31f0*/  HMMA.16816.F32.BF16 R68, R4, R38, R60 ;  /* 0x000000260444723c */ /* 0x000ff0000004183c */
[----:B-----5:R-:W-:Y:S01]  /*3200*/  HMMA.16816.F32.BF16 R56, R16, R40, R56 ;  /* 0x000000281038723c */ /* 0x020fe20000041838 */
[----:B--2---:R-:W-:-:S07]  /*3210*/  FMUL.FTZ R0, R73, c[0x0][0x320] ;  /* 0x0000c80049007a20 */ /* 0x004fce0000410000 */
[----:B------:R-:W-:Y:S01]  /*3220*/  HMMA.16816.F32.BF16 R60, R28, R106, RZ ;  /* 0x0000006a1c3c723c */ /* 0x000fe200000418ff */
[----:B------:R2:W1:Y:S07]  /*3230*/  MUFU.TANH R151, R0 ;  /* 0x0000000000977308 */ /* 0x00046e0000002400 */
        /* <DEDUP_REMOVED lines=10> */
[----:B------:R2:W2:Y:S01]  /*32e0*/  MUFU.TANH R91, R0 ;  /* 0x00000000005b7308 */ /* 0x0004a20000002400 */
[----:B-1----:R-:W-:Y:S01]  /*32f0*/  HMMA.16816.F32.BF16 R72, R4, R44, R36 ;  /* 0x0000002c0448723c */ /* 0x002fe20000041824 */
[----:B--2---:R-:W-:-:S06]  /*3300*/  FMUL.FTZ R0, R66, c[0x0][0x320] ;  /* 0x0000c80042007a20 */ /* 0x004fcc0000410000 */
[----:B------:R1:W2:Y:S01]  /*3310*/  MUFU.TANH R101, R0 ;  /* 0x0000000000657308 */ /* 0x0002a20000002400 */
[----:B------:R-:W-:Y:S01]  /*3320*/  HMMA.16816.F32.BF16 R36, R16, R42, R48 ;  /* 0x0000002a1024723c */ /* 0x000fe20000041830 */
[----:B------:R-:W5:Y:S01]  /*3330*/  LDSM.16.M88.4 R48, [R229+0x2800] ;  /* 0x00280000e530783b */ /* 0x000f620000000200 */
[----:B-1----:R-:W-:-:S06]  /*3340*/  FMUL.FTZ R0, R67, c[0x0][0x320] ;  /* 0x0000c80043007a20 */ /* 0x002fcc0000410000 */
[----:B------:R-:W-:Y:S08]  /*3350*/  HMMA.16816.F32.BF16 R64, R8, R44, R56 ;  /* 0x0000002c0840723c */ /* 0x000ff00000041838 */
[----:B------:R-:W-:Y:S01]  /*3360*/  HMMA.16816.F32.BF16 R56, R32, R112, RZ ;  /* 0x000000702038723c */ /* 0x000fe200000418ff */
[----:B------:R1:W1:Y:S02]  /*3370*/  MUFU.TANH R100, R0 ;  /* 0x0000000000647308 */ /* 0x0002640000002400 */
[----:B-1----:R-:W-:-:S06]  /*3380*/  FMUL.FTZ R0, R68, c[0x0][0x320] ;  /* 0x0000c80044007a20 */ /* 0x002fcc0000410000 */
[----:B------:R1:W1:Y:S01]  /*3390*/  MUFU.TANH R90, R0 ;  /* 0x00000000005a7308 */ /* 0x0002620000002400 */
[----:B------:R-:W-:Y:S08]  /*33a0*/  HMMA.16816.F32.BF16 R52, R28, R112, RZ ;  /* 0x000000701c34723c */ /* 0x000ff000000418ff */
        /* <DEDUP_REMOVED lines=13> */
[----:B------:R-:W-:Y:S08]  /*3480*/  HMMA.16816.F32.BF16 R68, R4, R46, R60 ;  /* 0x0000002e0444723c */ /* 0x000ff0000004183c */
[----:B-----5:R-:W-:Y:S01]  /*3490*/  HMMA.16816.F32.BF16 R52, R16, R48, R56 ;  /* 0x000000301034723c */ /* 0x020fe20000041838 */
[----:B-1----:R-:W-:-:S04]  /*34a0*/  FMUL.FTZ R0, R66, c[0x0][0x320] ;  /* 0x0000c80042007a20 */ /* 0x002fc80000410000 */
[----:B------:R1:W1:Y:S03]  /*34b0*/  MUFU.TANH R145, R0 ;  /* 0x0000000000917308 */ /* 0x0002660000002400 */
[----:B------:R-:W-:Y:S01]  /*34c0*/  HMMA.16816.F32.BF16 R56, R28, R114, RZ ;  /* 0x000000721c38723c */ /* 0x000fe200000418ff */
[----:B-1----:R-:W-:-:S07]  /*34d0*/  FMUL.FTZ R0, R67, c[0x0][0x320] ;  /* 0x0000c80043007a20 */ /* 0x002fce0000410000 */
[----:B------:R-:W-:Y:S01]  /*34e0*/  HMMA.16816.F32.BF16 R64, R8, R46, R36 ;  /* 0x0000002e0840723c */ /* 0x000fe20000041824 */
[----:B------:R-:W1:Y:S07]  /*34f0*/  LDSM.16.M88.4 R36, [R226+0x2800] ;  /* 0x00280000e224783b */ /* 0x000e6e0000000200 */
[----:B------:R-:W-:Y:S01]  /*3500*/  HMMA.16816.F32.BF16 R44, R32, R114, RZ ;  /* 0x00000072202c723c */ /* 0x000fe200000418ff */
[----:B------:R5:W1:Y:S07]  /*3510*/  MUFU.TANH R153, R0 ;  /* 0x0000000000997308 */ /* 0x000a6e0000002400 */
[-C--:B------:R-:W-:Y:S01]  /*3520*/  HMMA.16816.F32.BF16 R60, R20, R122.reuse, R56 ;  /* 0x0000007a143c723c */ /* 0x080fe20000041838 */
[----:B-----5:R-:W-:Y:S11]  /*3530*/  FMUL.FTZ R0, R72, c[0x0][0x320] ;  /* 0x0000c80048007a20 */ /* 0x020ff60000410000 */
[----:B------:R-:W-:Y:S04]  /*3540*/  @!UPT UIADD3 URZ, URZ, URZ, URZ ;  /* 0x0000003f3f3ff290 */ /* 0x000fe8000fffe03f */
[----:B------:R-:W-:Y:S01]  /*3550*/  HMMA.16816.F32.BF16 R44, R24, R122, R44 ;  /* 0x0000007a182c723c */ /* 0x000fe2000004182c */
[----:B------:R5:W1:Y:S02]  /*3560*/  MUFU.TANH R82, R0 ;  /* 0x0000000000527308 */ /* 0x000a640000002400 */
[----:B-----5:R-:W-:-:S06]  /*3570*/  FMUL.FTZ R0, R73, c[0x0][0x320] ;  /* 0x0000c80049007a20 */ /* 0x020fcc0000410000 */
[----:B------:R5:W1:Y:S01]  /*3580*/  MUFU.TANH R81, R0 ;  /* 0x0000000000517308 */ /* 0x000a620000002400 */
[----:B------:R-:W-:Y:S01]  /*3590*/  HMMA.16816.F32.BF16 R40, R12, R48, R40 ;  /* 0x000000300c28723c */ /* 0x000fe20000041828 */
[----:B-----5:R-:W-:-:S06]  /*35a0*/  FMUL.FTZ R0, R74, c[0x0][0x320] ;  /* 0x0000c8004a007a20 */ /* 0x020fcc0000410000 */
[----:B------:R5:W1:Y:S07]  /*35b0*/  MUFU.TANH R85, R0 ;  /* 0x0000000000557308 */ /* 0x000a6e0000002400 */
[-C--:B------:R-:W-:Y:S08]  /*35c0*/  HMMA.16816.F32.BF16 R44, R16, R50.reuse, R44 ;  /* 0x00000032102c723c */ /* 0x080ff0000004182c */
[----:B------:R-:W-:Y:S01]  /*35d0*/  HMMA.16816.F32.BF16 R48, R12, R50, R60 ;  /* 0x000000320c30723c */ /* 0x000fe2000004183c */
[----:B-----5:R-:W-:-:S04]  /*35e0*/  FMUL.FTZ R0, R75, c[0x0][0x320] ;  /* 0x0000c8004b007a20 */ /* 0x020fc80000410000 */
[----:B------:R5:W1:Y:S02]  /*35f0*/  MUFU.TANH R86, R0 ;  /* 0x0000000000567308 */ /* 0x000a640000002400 */
[----:B-----5:R-:W-:-:S06]  /*3600*/  FMUL.FTZ R0, R64, c[0x0][0x320] ;  /* 0x0000c80040007a20 */ /* 0x020fcc0000410000 */
[----:B------:R5:W1:Y:S02]  /*3610*/  MUFU.TANH R79, R0 ;  /* 0x00000000004f7308 */ /* 0x000a640000002400 */
[----:B-----5:R-:W-:-:S06]  /*3620*/  FMUL.FTZ R0, R65, c[0x0][0x320] ;  /* 0x0000c80041007a20 */ /* 0x020fcc0000410000 */
[----:B------:R5:W1:Y:S01]  /*3630*/  MUFU.TANH R78, R0 ;  /* 0x00000000004e7308 */ /* 0x000a620000002400 */
[----:B------:R-:W-:Y:S01]  /*3640*/  HMMA.16816.F32.BF16 R56, R32, R124, RZ ;  /* 0x0000007c2038723c */ /* 0x000fe200000418ff */
[----:B-----5:R-:W-:-:S06]  /*3650*/  FMUL.FTZ R0, R66, c[0x0][0x320] ;  /* 0x0000c80042007a20 */ /* 0x020fcc0000410000 */
[----:B------:R5:W1:Y:S01]  /*3660*/  MUFU.TANH R155, R0 ;  /* 0x00000000009b7308 */ /* 0x000a620000002400 */
[----:B------:R-:W-:Y:S01]  /*3670*/  HMMA.16816.F32.BF16 R32, R32, R126, RZ ;  /* 0x0000007e2020723c */ /* 0x000fe200000418ff */
[----:B-----5:R-:W-:-:S07]  /*3680*/  FMUL.FTZ R0, R67, c[0x0][0x320] ;  /* 0x0000c80043007a20 */ /* 0x020fce0000410000 */
[----:B-1----:R-:W-:Y:S01]  /*3690*/  HMMA.16816.F32.BF16 R64, R8, R36, R52 ;  /* 0x000000240840723c */ /* 0x002fe20000041834 */
[----:B------:R1:W1:Y:S07]  /*36a0*/  MUFU.TANH R156, R0 ;  /* 0x00000000009c7308 */ /* 0x00026e0000002400 */
[----:B------:R-:W-:Y:S01]  /*36b0*/  HMMA.16816.F32.BF16 R52, R28, R124, RZ ;  /* 0x0000007c1c34723c */ /* 0x000fe200000418ff */
[----:B-1----:R-:W-:-:S07]  /*36c0*/  FMUL.FTZ R0, R68, c[0x0][0x320] ;  /* 0x0000c80044007a20 */ /* 0x002fce0000410000 */
[----:B------:R-:W-:Y:S01]  /*36d0*/  HMMA.16816.F32.BF16 R60, R4, R38, R48 ;  /* 0x00000026043c723c */ /* 0x000fe20000041830 */
[----:B------:R1:W1:Y:S07]  /*36e0*/  MUFU.TANH R77, R0 ;  /* 0x00000000004d7308 */ /* 0x00026e0000002400 */
[----:B------:R-:W-:Y:S01]  /*36f0*/  HMMA.16816.F32.BF16 R48, R28, R126, RZ ;  /* 0x0000007e1c30723c */ /* 0x000fe200000418ff */
[----:B-1----:R-:W-:-:S07]  /*3700*/  FMUL.FTZ R0, R69, c[0x0][0x320] ;  /* 0x0000c80045007a20 */ /* 0x002fce0000410000 */
[----:B------:R-:W-:Y:S01]  /*3710*/  HMMA.16816.F32.BF16 R72, R4, R36, R40 ;  /* 0x000000240448723c */ /* 0x000fe20000041828 */
[----:B------:R-:W1:Y:S01]  /*3720*/  LDSM.16.M88.4 R40, [R229+0x3000] ;  /* 0x00300000e528783b */ /* 0x000e620000000200 */
[----:B------:R5:W1:Y:S02]  /*3730*/  MUFU.TANH R76, R0 ;  /* 0x00000000004c7308 */ /* 0x000a640000002400 */
[----:B-----5:R-:W-:-:S06]  /*3740*/  FMUL.FTZ R0, R70, c[0x0][0x320] ;  /* 0x0000c80046007a20 */ /* 0x020fcc0000410000 */
[----:B------:R5:W1:Y:S01]  /*3750*/  MUFU.TANH R80, R0 ;  /* 0x0000000000507308 */ /* 0x000a620000002400 */
[----:B------:R-:W-:Y:S01]  /*3760*/  HMMA.16816.F32.BF16 R56, R24, R128, R56 ;  /* 0x000000801838723c */ /* 0x000fe20000041838 */
[----:B-----5:R-:W-:-:S06]  /*3770*/  FMUL.FTZ R0, R71, c[0x0][0x320] ;  /* 0x0000c80047007a20 */ /* 0x020fcc0000410000 */
[----:B------:R5:W1:Y:S01]  /*3780*/  MUFU.TANH R71, R0 ;  /* 0x0000000000477308 */ /* 0x000a620000002400 */
[----:B------:R-:W-:Y:S01]  /*3790*/  HMMA.16816.F32.BF16 R52, R20, R128, R52 ;  /* 0x000000801434723c */ /* 0x000fe20000041834 */
[----:B-----5:R-:W-:-:S06]  /*37a0*/  FMUL.FTZ R0, R64, c[0x0][0x320] ;  /* 0x0000c80040007a20 */ /* 0x020fcc0000410000 */
[----:B------:R5:W1:Y:S01]  /*37b0*/  MUFU.TANH R70, R0 ;  /* 0x0000000000467308 */ /* 0x000a620000002400 */
[-C--:B------:R-:W-:Y:S08]  /*37c0*/  HMMA.16816.F32.BF16 R24, R24, R130.reuse, R32 ;  /* 0x000000821818723c */ /* 0x080ff00000041820 */
[----:B------:R-:W-:Y:S01]  /*37d0*/  HMMA.16816.F32.BF16 R32, R20, R130, R48 ;  /* 0x000000821420723c */ /* 0x000fe20000041830 */
[----:B-----5:R-:W-:-:S04]  /*37e0*/  FMUL.FTZ R0, R65, c[0x0][0x320] ;  /* 0x0000c80041007a20 */ /* 0x020fc80000410000 */
[----:B------:R5:W1:Y:S02]  /*37f0*/  MUFU.TANH R69, R0 ;  /* 0x0000000000457308 */ /* 0x000a640000002400 */
[----:B-----5:R-:W-:-:S06]  /*3800*/  FMUL.FTZ R0, R66, c[0x0][0x320] ;  /* 0x0000c80042007a20 */ /* 0x020fcc0000410000 */
[----:B------:R5:W1:Y:S02]  /*3810*/  MUFU.TANH R174, R0 ;  /* 0x0000000000ae7308 */ /* 0x000a640000002400 */
[----:B-----5:R-:W-:Y:S02]  /*3820*/  FMUL.FTZ R0, R67, c[0x0][0x320] ;  /* 0x0000c80043007a20 */ /* 0x020fe40000410000 */
[----:B------:R-:W-:Y:S01]  /*3830*/  HMMA.16816.F32.BF16 R64, R8, R38, R44 ;  /* 0x000000260840723c */ /* 0x000fe2000004182c */
[----:B------:R-:W5:Y:S07]  /*3840*/  LDSM.16.M88.4 R44, [R226+0x3000] ;  /* 0x00300000e22c783b */ /* 0x000f6e0000000200 */
[----:B-1----:R-:W-:Y:S01]  /*3850*/  HMMA.16816.F32.BF16 R28, R12, R40, R52 ;  /* 0x000000280c1c723c */ /* 0x002fe20000041834 */
[----:B------:R-:W-:Y:S01]  /*3860*/  FMUL.FTZ R73, R73, c[0x0][0x320] ;  /* 0x0000c80049497a20 */ /* 0x000fe20000410000 */
[----:B------:R1:W1:Y:S01]  /*3870*/  MUFU.TANH R173, R0 ;  /* 0x0000000000ad7308 */ /* 0x0002620000002400 */
[----:B------:R-:W-:Y:S01]  /*3880*/  FMUL.FTZ R74, R74, c[0x0][0x320] ;  /* 0x0000c8004a4a7a20 */ /* 0x000fe20000410000 */
[----:B------:R-:W-:Y:S01]  /*3890*/  ISETP.GT.AND P0, PT, R92, R181, PT ;  /* 0x000000b55c00720c */ /* 0x000fe20003f04270 */
[----:B------:R-:W-:Y:S01]  /*38a0*/  FMUL.FTZ R75, R75, c[0x0][0x320] ;  /* 0x0000c8004b4b7a20 */ /* 0x000fe20000410000 */
[----:B------:R-:W-:-:S04]  /*38b0*/  DEPBAR.LE SB0, 0x0 ;  /* 0x000080000000791a */ /* 0x000fc80000000000 */
[C---:B------:R-:W-:Y:S08]  /*38c0*/  HMMA.16816.F32.BF16 R36, R16.reuse, R40, R56 ;  /* 0x000000281024723c */ /* 0x040ff00000041838 */
[-C--:B------:R-:W-:Y:S08]  /*38d0*/  HMMA.16816.F32.BF16 R16, R16, R42.reuse, R24 ;  /* 0x0000002a1010723c */ /* 0x080ff00000041818 */
[----:B------:R-:W-:Y:S08]  /*38e0*/  HMMA.16816.F32.BF16 R12, R12, R42, R32 ;  /* 0x0000002a0c0c723c */ /* 0x000ff00000041820 */
[-C--:B-----5:R-:W-:Y:S08]  /*38f0*/  HMMA.16816.F32.BF16 R36, R8, R44.reuse, R36 ;  /* 0x0000002c0824723c */ /* 0x0a0ff00000041824 */
[----:B------:R-:W-:Y:S08]  /*3900*/  HMMA.16816.F32.BF16 R20, R4, R44, R28 ;  /* 0x0000002c0414723c */ /* 0x000ff0000004181c */
[-C--:B------:R-:W-:Y:S08]  /*3910*/  HMMA.16816.F32.BF16 R8, R8, R46.reuse, R16 ;  /* 0x0000002e0808723c */ /* 0x080ff00000041810 */
[----:B------:R-:W-:Y:S01]  /*3920*/  HMMA.16816.F32.BF16 R4, R4, R46, R12 ;  /* 0x0000002e0404723c */ /* 0x000fe2000004180c */
[----:B------:R-:W-:-:S02]  /*3930*/  FMUL.FTZ R64, R64, c[0x0][0x320] ;  /* 0x0000c80040407a20 */ /* 0x000fc40000410000 */
[----:B------:R-:W-:Y:S02]  /*3940*/  FMUL.FTZ R65, R65, c[0x0][0x320] ;  /* 0x0000c80041417a20 */ /* 0x000fe40000410000 */
[----:B------:R-:W-:Y:S02]  /*3950*/  FMUL.FTZ R66, R66, c[0x0][0x320] ;  /* 0x0000c80042427a20 */ /* 0x000fe40000410000 */
[----:B------:R-:W-:Y:S02]  /*3960*/  FMUL.FTZ R67, R67, c[0x0][0x320] ;  /* 0x0000c80043437a20 */ /* 0x000fe40000410000 */
[----:B------:R-:W-:Y:S02]  /*3970*/  FMUL.FTZ R60, R60, c[0x0][0x320] ;  /* 0x0000c8003c3c7a20 */ /* 0x000fe40000410000 */
[----:B------:R-:W-:Y:S02]  /*3980*/  FMUL.FTZ R61, R61, c[0x0][0x320] ;  /* 0x0000c8003d3d7a20 */ /* 0x000fe40000410000 */
        /* <DEDUP_REMOVED lines=8> */
[----:B-1----:R-:W-:Y:S02]  /*3a10*/  FMUL.FTZ R0, R72, c[0x0][0x320] ;  /* 0x0000c80048007a20 */ /* 0x002fe40000410000 */
        /* <DEDUP_REMOVED lines=9> */
[----:B------:R-:W-:Y:S01]  /*3ab0*/  FMUL.FTZ R7, R7, c[0x0][0x320] ;  /* 0x0000c80007077a20 */ /* 0x000fe20000410000 */
[----:B------:R1:W1:Y:S08]  /*3ac0*/  MUFU.TANH R68, R0 ;  /* 0x0000000000447308 */ /* 0x0002700000002400 */
        /* <DEDUP_REMOVED lines=17> */
[----:B------:R1:W1:Y:S08]  /*3be0*/  MUFU.TANH R28, R22 ;  /* 0x00000016001c7308 */ /* 0x0002700000002400 */
        /* <DEDUP_REMOVED lines=8> */
[----:B------:R1:W1:Y:S01]  /*3c70*/  MUFU.TANH R27, R7 ;  /* 0x00000007001b7308 */ /* 0x0002620000002400 */
[----:B------:R-:W-:Y:S01]  /*3c80*/  BSSY B0, `(.L_x_1138) ;  /* 0x0000026000007945 */ /* 0x000fe20003800000 */
[----:B------:R-:W-:Y:S06]  /*3c90*/  BAR.SYNC.DEFER_BLOCKING 0x0 ;  /* 0x0000000000007b1d */ /* 0x000fec0000010000 */
[----:B------:R-:W-:Y:S05]  /*3ca0*/  @!P0 BRA `(.L_x_1139) ;  /* 0x0000023000008947 */ /* 0x000fea0003800000 */
[----:B-1234-:R-:W-:Y:S01]  /*3cb0*/  IADD3 R0, R204, -0x2, RZ ;  /* 0xfffffffecc007810 */ /* 0x01efe20007ffe0ff */
[C---:B------:R-:W-:Y:S01]  /*3cc0*/  IMAD.SHL.U32 R19, R179.reuse, 0x20, RZ ;  /* 0x00000020b3137824 */ /* 0x040fe200078e00ff */
[----:B------:R-:W-:-:S02]  /*3cd0*/  SHF.L.U64.HI R14, R179, 0x5, R180 ;  /* 0x00000005b30e7819 */ /* 0x000fc400000102b4 */
[----:B------:R-:W-:-:S05]  /*3ce0*/  SHF.R.S32.HI R2, RZ, 0x1f, R0 ;  /* 0x0000001fff027819 */ /* 0x000fca0000011400 */
[----:B------:R-:W-:Y:S02]  /*3cf0*/  IMAD R4, R2, c[0x0][0x1e0], RZ ;  /* 0x0000780002047a24 */ /* 0x000fe400078e02ff */
[----:B------:R-:W-:-:S04]  /*3d00*/  IMAD.WIDE.U32 R2, R0, c[0x0][0x1e0], RZ ;  /* 0x0000780000027a25 */ /* 0x000fc800078e00ff */
[----:B------:R-:W-:-:S04]  /*3d10*/  IMAD R0, R0, c[0x0][0x1e4], R4 ;  /* 0x0000790000007a24 */ /* 0x000fc800078e0204 */
[----:B------:R-:W-:Y:S02]  /*3d20*/  IMAD.IADD R0, R3, 0x1, R0 ;  /* 0x0000000103007824 */ /* 0x000fe400078e0200 */
[----:B------:R-:W-:-:S04]  /*3d30*/  IMAD.WIDE.U32 R2, R2, 0x70, R94 ;  /* 0x0000007002027825 */ /* 0x000fc800078e005e */
[----:B------:R-:W-:Y:S01]  /*3d40*/  IMAD R0, R0, 0x70, RZ ;  /* 0x0000007000007824 */ /* 0x000fe200078e02ff */
[----:B------:R-:W-:-:S03]  /*3d50*/  LEA R12, P0, R2, c[0x0][0x1c8], 0x1 ;  /* 0x00007200020c7a11 */ /* 0x000fc600078008ff */
[----:B------:R-:W-:Y:S01]  /*3d60*/  IMAD.IADD R0, R3, 0x1, R0 ;  /* 0x0000000103007824 */ /* 0x000fe200078e0200 */
[----:B------:R-:W-:-:S04]  /*3d70*/  IADD3 R10, P1, R19, R12, RZ ;  /* 0x0000000c130a7210 */ /* 0x000fc80007f3e0ff */
[----:B------:R-:W-:Y:S02]  /*3d80*/  LEA.HI.X R13, R2, c[0x0][0x1cc], R0, 0x1, P0 ;  /* 0x00007300020d7a11 */ /* 0x000fe400000f0c00 */
[----:B------:R-:W-:Y:S02]  /*3d90*/  IADD3 R8, P0, R10, R19, RZ ;  /* 0x000000130a087210 */ /* 0x000fe40007f1e0ff */
[----:B------:R-:W-:Y:S01]  /*3da0*/  IADD3.X R11, R14, R13, RZ, P1, !PT ;  /* 0x0000000d0e0b7210 */ /* 0x000fe20000ffe4ff */
[----:B------:R-:W-:Y:S01]  /*3db0*/  @!PT LDS RZ, [RZ] ;  /* 0x00000000fffff984 */ /* 0x000fe20000000800 */
[----:B------:R-:W-:Y:S01]  /*3dc0*/  @!PT LDS RZ, [RZ] ;  /* 0x00000000fffff984 */ /* 0x000fe20000000800 */
[----:B------:R-:W-:Y:S01]  /*3dd0*/  @!PT LDS RZ, [RZ] ;  /* 0x00000000fffff984 */ /* 0x000fe20000000800 */
[----:B------:R1:W-:Y:S01]  /*3de0*/  LDGSTS.E.BYPASS.LTC128B.128 [R241+0x3900], [R12.64], !P6 ;  /* 0x039000000cf17fae */ /* 0x0003e2000f101d48 */
[----:B------:R-:W-:-:S03]  /*3df0*/  IADD3 R6, P1, R8, R19, RZ ;  /* 0x0000001308067210 */ /* 0x000fc60007f3e0ff */
[--C-:B------:R-:W-:Y:S01]  /*3e00*/  IMAD.X R9, R11, 0x1, R14.reuse, P0 ;  /* 0x000000010b097824 */ /* 0x100fe200000e060e */
[-C--:B------:R-:W-:Y:S01]  /*3e10*/  IADD3 R4, P0, R6, R19.reuse, RZ ;  /* 0x0000001306047210 */ /* 0x080fe20007f1e0ff */
[----:B------:R2:W-:Y:S02]  /*3e20*/  LDGSTS.E.BYPASS.LTC128B.128 [R241+0x4100], [R10.64], !P6 ;  /* 0x041000000af17fae */ /* 0x0005e4000f101d48 */
[--C-:B------:R-:W-:Y:S01]  /*3e30*/  IMAD.X R7, R9, 0x1, R14.reuse, P1 ;  /* 0x0000000109077824 */ /* 0x100fe200008e060e */
[-C--:B------:R-:W-:Y:S01]  /*3e40*/  IADD3 R2, P1, R4, R19.reuse, RZ ;  /* 0x0000001304027210 */ /* 0x080fe20007f3e0ff */
[----:B------:R2:W-:Y:S03]  /*3e50*/  LDGSTS.E.BYPASS.LTC128B.128 [R241+0x4900], [R8.64], !P6 ;  /* 0x0490000008f17fae */ /* 0x0005e6000f101d48 */
[----:B------:R-:W-:Y:S01]  /*3e60*/  IADD3.X R5, R7, R14, RZ, P0, !PT ;  /* 0x0000000e07057210 */ /* 0x000fe200007fe4ff */
[----:B------:R2:W-:Y:S04]  /*3e70*/  LDGSTS.E.BYPASS.LTC128B.128 [R241+0x5100], [R6.64], !P6 ;  /* 0x0510000006f17fae */ /* 0x0005e8000f101d48 */
[----:B------:R-:W-:Y:S01]  /*3e80*/  IMAD.X R3, R5, 0x1, R14, P1 ;  /* 0x0000000105037824 */ /* 0x000fe200008e060e */
[----:B------:R2:W-:Y:S04]  /*3e90*/  LDGSTS.E.BYPASS.LTC128B.128 [R241+0x5900], [R4.64], !P6 ;  /* 0x0590000004f17fae */ /* 0x0005e8000f101d48 */
[----:B------:R2:W-:Y:S01]  /*3ea0*/  LDGSTS.E.BYPASS.LTC128B.128 [R241+0x6100], [R2.64], !P6 ;  /* 0x0610000002f17fae */ /* 0x0005e2000f101d48 */
[----:B-1----:R-:W-:-:S04]  /*3eb0*/  IADD3 R12, P0, R2, R19, RZ ;  /* 0x00000013020c7210 */ /* 0x002fc80007f1e0ff */
[----:B------:R-:W-:-:S05]  /*3ec0*/  IADD3.X R13, R3, R14, RZ, P0, !PT ;  /* 0x0000000e030d7210 */ /* 0x000fca00007fe4ff */
[----:B------:R2:W-:Y:S04]  /*3ed0*/  LDGSTS.E.BYPASS.LTC128B.128 [R241+0x6900], [R12.64], !P6 ;  /* 0x069000000cf17fae */ /* 0x0005e8000f101d48 */
.L_x_1139:
[----:B--234-:R-:W-:Y:S05]  /*3ee0*/  BSYNC B0 ;  /* 0x0000000000007941 */ /* 0x01cfea0003800000 */
.L_x_1138:
[----:B------:R-:W2:Y:S04]  /*3ef0*/  LDL R2, [R1+0x58] ;  /* 0x0000580001027983 */ /* 0x000ea80000100800 */
[----:B-1----:R-:W2:Y:S04]  /*3f00*/  LDL R0, [R1+0x60] ;  /* 0x0000600001007983 */ /* 0x002ea80000100800 */
[----:B------:R-:W3:Y:S04]  /*3f10*/  LDL R8, [R1+0x40] ;  /* 0x0000400001087983 */ /* 0x000ee80000100800 */
        /* <DEDUP_REMOVED lines=10> */
[----:B------:R-:W-:Y:S04]  /*3fc0*/  LDSM.16.MT88.4 R48, [R225] ;  /* 0x00000000e130783b */ /* 0x000fe80000004200 */
[----:B------:R-:W-:Y:S04]  /*3fd0*/  LDSM.16.MT88.4 R56, [R227] ;  /* 0x00000000e338783b */ /* 0x000fe80000004200 */
[----:B------:R-:W-:Y:S04]  /*3fe0*/  LDSM.16.MT88.4 R52, [R224+0x800] ;  /* 0x00080000e034783b */ /* 0x000fe80000004200 */
[----:B------:R-:W-:Y:S04]  /*3ff0*/  LDSM.16.MT88.4 R40, [R225+0x800] ;  /* 0x00080000e128783b */ /* 0x000fe80000004200 */
[----:B------:R-:W-:Y:S04]  /*4000*/  LDSM.16.MT88.4 R44, [R228+0x800] ;  /* 0x00080000e42c783b */ /* 0x000fe80000004200 */
[----:B------:R-:W0:Y:S01]  /*4010*/  LDGDEPBAR ;  /* 0x00000000000079af */ /* 0x000e220000000000 */
[----:B--2---:R-:W-:-:S04]  /*4020*/  IMAD.IADD R2, R0, 0x1, R2 ;  /* 0x0000000100027824 */ /* 0x004fc800078e0202 */
[----:B------:R-:W-:Y:S01]  /*4030*/  @P4 IMAD.HI.U32 R0, R2, c[0x0][0x2c8], RZ ;  /* 0x0000b20002004a27 */ /* 0x000fe200078e00ff */
[----:B------:R-:W-:Y:S03]  /*4040*/  STL [R1+0x8], R2 ;  /* 0x0000080201007387 */ /* 0x000fe60000100800 */
[----:B------:R-:W-:Y:S01]  /*4050*/  IMAD.MOV.U32 R6, RZ, RZ, R2 ;  /* 0x000000ffff067224 */ /* 0x000fe200078e0002 */
[----:B------:R-:W-:Y:S02]  /*4060*/  @P4 SHF.R.U32.HI R6, RZ, c[0x0][0x2cc], R0 ;  /* 0x0000b300ff064a19 */ /* 0x000fe40000011600 */
[----:B------:R-:W-:-:S03]  /*4070*/  IADD3 R0, R93, c[0x0][0x1d0], RZ ;  /* 0x000074005d007a10 */ /* 0x000fc60007ffe0ff */
[----:B------:R-:W1:Y:S01]  /*4080*/  SHFL.IDX PT, R2, R6, RZ, 0x1c1f ;  /* 0x001c1fff06027589 */ /* 0x000e6200000e0000 */
[----:B---3--:R-:W-:Y:S01]  /*4090*/  IADD3 R3, -R8, 0x1, R0 ;  /* 0x0000000108037810 */ /* 0x008fe20007ffe100 */
[----:B------:R-:W-:Y:S02]  /*40a0*/  IMAD.IADD R8, R0, 0x1, -R8 ;  /* 0x0000000100087824 */ /* 0x000fe400078e0a08 */
[----:B------:R-:W2:Y:S01]  /*40b0*/  SHFL.IDX PT, R4, R6, 0x2, 0x1c1f ;  /* 0x005c1f0006047f89 */ /* 0x000ea200000e0000 */
[----:B------:R-:W-:-:S03]  /*40c0*/  IADD3 R7, R3, -c[0x0][0x168], RZ ;  /* 0x80005a0003077a10 */ /* 0x000fc60007ffe0ff */
[----:B------:R-:W3:Y:S04]  /*40d0*/  SHFL.IDX PT, R5, R6, 0x3, 0x1c1f ;  /* 0x007c1f0006057f89 */ /* 0x000ee800000e0000 */
[----:B------:R-:W-:Y:S01]  /*40e0*/  SHFL.IDX PT, R6, R6, 0x1, 0x1c1f ;  /* 0x003c1f0006067f89 */ /* 0x000fe200000e0000 */
[C---:B-1----:R-:W-:Y:S02]  /*40f0*/  IMAD.IADD R0, R7.reuse, 0x1, R2 ;  /* 0x0000000107007824 */ /* 0x042fe400078e0202 */
[----:B--2---:R-:W-:-:S03]  /*4100*/  IMAD.IADD R2, R7, 0x1, R4 ;  /* 0x0000000107027824 */ /* 0x004fc600078e0204 */
[----:B------:R-:W-:Y:S01]  /*4110*/  IMNMX R0, R8, R0, PT ;  /* 0x0000000008007217 */ /* 0x000fe20003800200 */
[----:B---3--:R-:W-:-:S03]  /*4120*/  IMAD.IADD R3, R7, 0x1, R5 ;  /* 0x0000000107037824 */ /* 0x008fc600078e0205 */
[C---:B------:R-:W-:Y:S02]  /*4130*/  ISETP.GT.AND P3, PT, R0.reuse, RZ, PT ;  /* 0x000000ff0000720c */ /* 0x040fe40003f64270 */
[C---:B------:R-:W-:Y:S02]  /*4140*/  ISETP.GT.AND P2, PT, R0.reuse, 0x1, PT ;  /* 0x000000010000780c */ /* 0x040fe40003f44270 */
[C---:B------:R-:W-:Y:S02]  /*4150*/  ISETP.GT.AND P1, PT, R0.reuse, 0x8, PT ;  /* 0x000000080000780c */ /* 0x040fe40003f24270 */
[----:B------:R-:W-:Y:S02]  /*4160*/  FSEL R9, R177, -INF , P3 ;  /* 0xff800000b1097808 */ /* 0x000fe40001800000 */
[C---:B------:R-:W-:Y:S02]  /*4170*/  ISETP.GT.AND P0, PT, R0.reuse, 0x9, PT ;  /* 0x000000090000780c */ /* 0x040fe40003f04270 */
[----:B------:R-:W-:-:S02]  /*4180*/  ISETP.GT.AND P5, PT, R0, 0x10, PT ;  /* 0x000000100000780c */ /* 0x000fc40003fa4270 */
[----:B------:R-:W-:Y:S02]  /*4190*/  ISETP.GT.AND P3, PT, R0, 0x11, PT ;  /* 0x000000110000780c */ /* 0x000fe40003f64270 */
[----:B------:R-:W-:Y:S02]  /*41a0*/  FSEL R11, R170, -INF , P2 ;  /* 0xff800000aa0b7808 */ /* 0x000fe40001000000 */
[----:B------:R-:W-:Y:S02]  /*41b0*/  FSEL R88, R165, -INF , P1 ;  /* 0xff800000a5587808 */ /* 0x000fe40000800000 */
[C---:B------:R-:W-:Y:S02]  /*41c0*/  ISETP.GT.AND P2, PT, R0.reuse, 0x18, PT ;  /* 0x000000180000780c */ /* 0x040fe40003f44270 */
[----:B------:R-:W-:Y:S02]  /*41d0*/  ISETP.GT.AND P1, PT, R0, 0x19, PT ;  /* 0x000000190000780c */ /* 0x000fe40003f24270 */
[----:B------:R-:W-:-:S02]  /*41e0*/  FSEL R89, R160, -INF , P0 ;  /* 0xff800000a0597808 */ /* 0x000fc40000000000 */
[----:B------:R-:W-:Y:S02]  /*41f0*/  FSEL R93, R159, -INF , P5 ;  /* 0xff8000009f5d7808 */ /* 0x000fe40002800000 */
[----:B------:R-:W-:Y:S02]  /*4200*/  FSEL R94, R152, -INF , P3 ;  /* 0xff800000985e7808 */ /* 0x000fe40001800000 */
[C---:B------:R-:W-:Y:S02]  /*4210*/  ISETP.GT.AND P0, PT, R0.reuse, 0x20, PT ;  /* 0x000000200000780c */ /* 0x040fe40003f04270 */
[C---:B------:R-:W-:Y:S02]  /*4220*/  ISETP.GT.AND P5, PT, R0.reuse, 0x21, PT ;  /* 0x000000210000780c */ /* 0x040fe40003fa4270 */
[----:B------:R-:W-:Y:S02]  /*4230*/  ISETP.GT.AND P3, PT, R0, 0x28, PT ;  /* 0x000000280000780c */ /* 0x000fe40003f64270 */
[----:B------:R-:W-:-:S02]  /*4240*/  FSEL R95, R138, -INF , P2 ;  /* 0xff8000008a5f7808 */ /* 0x000fc40001000000 */
[----:B------:R-:W-:Y:S02]  /*4250*/  FSEL R96, R116, -INF , P1 ;  /* 0xff80000074607808 */ /* 0x000fe40000800000 */
[C---:B------:R-:W-:Y:S02]  /*4260*/  ISETP.GT.AND P2, PT, R0.reuse, 0x29, PT ;  /* 0x000000290000780c */ /* 0x040fe40003f44270 */
[----:B------:R-:W-:Y:S02]  /*4270*/  ISETP.GT.AND P1, PT, R0, 0x30, PT ;  /* 0x000000300000780c */ /* 0x000fe40003f24270 */
[----:B------:R-:W-:Y:S02]  /*4280*/  FSEL R139, R139, -INF , P0 ;  /* 0xff8000008b8b7808 */ /* 0x000fe40000000000 */
[----:B------:R-:W-:Y:S02]  /*4290*/  FSEL R140, R140, -INF , P5 ;  /* 0xff8000008c8c7808 */ /* 0x000fe40002800000 */
[----:B------:R-:W-:-:S02]  /*42a0*/  FSEL R141, R141, -INF , P3 ;  /* 0xff8000008d8d7808 */ /* 0x000fc40001800000 */
[C---:B------:R-:W-:Y:S02]  /*42b0*/  ISETP.GT.AND P0, PT, R0.reuse, 0x31, PT ;  /* 0x000000310000780c */ /* 0x040fe40003f04270 */
[C---:B------:R-:W-:Y:S02]  /*42c0*/  ISETP.GT.AND P5, PT, R0.reuse, 0x38, PT ;  /* 0x000000380000780c */ /* 0x040fe40003fa4270 */
[C---:B------:R-:W-:Y:S02]  /*42d0*/  ISETP.GT.AND P3, PT, R0.reuse, 0x39, PT ;  /* 0x000000390000780c */ /* 0x040fe40003f64270 */
[----:B------:R-:W-:Y:S02]  /*42e0*/  FSEL R143, R143, -INF , P2 ;  /* 0xff8000008f8f7808 */ /* 0x000fe40001000000 */
[----:B------:R-:W-:Y:S02]  /*42f0*/  FSEL R157, R157, -INF , P1 ;  /* 0xff8000009d9d7808 */ /* 0x000fe40000800000 */
[----:B------:R-:W-:-:S02]  /*4300*/  ISETP.GT.AND P2, PT, R0, 0x40, PT ;  /* 0x000000400000780c */ /* 0x000fc40003f44270 */
[----:B------:R-:W-:Y:S02]  /*4310*/  ISETP.GT.AND P1, PT, R0, 0x41, PT ;  /* 0x000000410000780c */ /* 0x000fe40003f24270 */
[----:B------:R-:W-:Y:S02]  /*4320*/  FSEL R158, R158, -INF , P0 ;  /* 0xff8000009e9e7808 */ /* 0x000fe40000000000 */
[----:B------:R-:W-:Y:S02]  /*4330*/  FSEL R159, R97, -INF , P5 ;  /* 0xff800000619f7808 */ /* 0x000fe40002800000 */
        /* <DEDUP_REMOVED lines=14> */
[----:B------:R-:W-:-:S02]  /*4420*/  IMNMX R2, R8, R2, PT ;  /* 0x0000000208027217 */ /* 0x000fc40003800200 */
[----:B------:R-:W-:Y:S02]  /*4430*/  FSEL R234, R69, -INF , P2 ;  /* 0xff80000045ea7808 */ /* 0x000fe40001000000 */
[----:B------:R-:W-:Y:S02]  /*4440*/  FSEL R197, R64, -INF , P1 ;  /* 0xff80000040c57808 */ /* 0x000fe40000800000 */
[C---:B------:R-:W-:Y:S02]  /*4450*/  ISETP.GT.AND P2, PT, R0.reuse, 0x68, PT ;  /* 0x000000680000780c */ /* 0x040fe40003f44270 */
[----:B------:R-:W-:Y:S02]  /*4460*/  ISETP.GT.AND P1, PT, R0, 0x69, PT ;  /* 0x000000690000780c */ /* 0x000fe40003f24270 */
[----:B------:R-:W-:Y:S02]  /*4470*/  FSEL R233, R65, -INF , P0 ;  /* 0xff80000041e97808 */ /* 0x000fe40000000000 */
[----:B------:R-:W-:-:S02]  /*4480*/  FSEL R232, R36, -INF , P5 ;  /* 0xff80000024e87808 */ /* 0x000fc40002800000 */
[----:B------:R-:W-:Y:S02]  /*4490*/  FSEL R230, R37, -INF , P3 ;  /* 0xff80000025e67808 */ /* 0x000fe40001800000 */
[C---:B------:R-:W-:Y:S02]  /*44a0*/  ISETP.GT.AND P0, PT, R2.reuse, RZ, PT ;  /* 0x000000ff0200720c */ /* 0x040fe40003f04270 */
[C---:B------:R-:W-:Y:S02]  /*44b0*/  ISETP.GT.AND P5, PT, R2.reuse, 0x1, PT ;  /* 0x000000010200780c */ /* 0x040fe40003fa4270 */
[----:B------:R-:W-:Y:S02]  /*44c0*/  ISETP.GT.AND P3, PT, R2, 0x8, PT ;  /* 0x000000080200780c */ /* 0x000fe40003f64270 */
[----:B------:R-:W-:Y:S02]  /*44d0*/  FSEL R229, R18, -INF , P2 ;  /* 0xff80000012e57808 */ /* 0x000fe40001000000 */
[----:B------:R-:W-:-:S02]  /*44e0*/  FSEL R226, R17, -INF , P1 ;  /* 0xff80000011e27808 */ /* 0x000fc40000800000 */
[C---:B------:R-:W-:Y:S02]  /*44f0*/  ISETP.GT.AND P2, PT, R2.reuse, 0x9, PT ;  /* 0x000000090200780c */ /* 0x040fe40003f44270 */
[----:B------:R-:W-:Y:S02]  /*4500*/  ISETP.GT.AND P1, PT, R2, 0x10, PT ;  /* 0x000000100200780c */ /* 0x000fe40003f24270 */
[----:B------:R-:W-:Y:S02]  /*4510*/  FSEL R10, R178, -INF , P0 ;  /* 0xff800000b20a7808 */ /* 0x000fe40000000000 */
[----:B------:R-:W-:Y:S02]  /*4520*/  FSEL R12, R171, -INF , P5 ;  /* 0xff800000ab0c7808 */ /* 0x000fe40002800000 */
[----:B------:R-:W-:Y:S02]  /*4530*/  FSEL R13, R166, -INF , P3 ;  /* 0xff800000a60d7808 */ /* 0x000fe40001800000 */
[----:B------:R-:W-:-:S02]  /*4540*/  ISETP.GT.AND P0, PT, R2, 0x11, PT ;  /* 0x000000110200780c */ /* 0x000fc40003f04270 */
[C---:B------:R-:W-:Y:S02]  /*4550*/  ISETP.GT.AND P5, PT, R2.reuse, 0x18, PT ;  /* 0x000000180200780c */ /* 0x040fe40003fa4270 */
[----:B------:R-:W-:Y:S02]  /*4560*/  ISETP.GT.AND P3, PT, R2, 0x19, PT ;  /* 0x000000190200780c */ /* 0x000fe40003f64270 */
[----:B------:R-:W-:Y:S02]  /*4570*/  FSEL R17, R164, -INF , P2 ;  /* 0xff800000a4117808 */ /* 0x000fe40001000000 */
[----:B------:R-:W-:Y:S02]  /*4580*/  FSEL R19, R161, -INF , P1 ;  /* 0xff800000a1137808 */ /* 0x000fe40000800000 */
[C---:B------:R-:W-:Y:S02]  /*4590*/  ISETP.GT.AND P2, PT, R2.reuse, 0x20, PT ;  /* 0x000000200200780c */ /* 0x040fe40003f44270 */
[----:B------:R-:W-:-:S02]  /*45a0*/  ISETP.GT.AND P1, PT, R2, 0x21, PT ;  /* 0x000000210200780c */ /* 0x000fc40003f24270 */
[----:B------:R-:W-:Y:S02]  /*45b0*/  FSEL R22, R154, -INF , P0 ;  /* 0xff8000009a167808 */ /* 0x000fe40000000000 */
[----:B------:R-:W-:Y:S02]  /*45c0*/  FSEL R23, R142, -INF , P5 ;  /* 0xff8000008e177808 */ /* 0x000fe40002800000 */
[----:B------:R-:W-:Y:S02]  /*45d0*/  FSEL R24, R135, -INF , P3 ;  /* 0xff80000087187808 */ /* 0x000fe40001800000 */
[C---:B------:R-:W-:Y:S02]  /*45e0*/  ISETP.GT.AND P0, PT, R2.reuse, 0x28, PT ;  /* 0x000000280200780c */ /* 0x040fe40003f04270 */
[C---:B------:R-:W-:Y:S02]  /*45f0*/  ISETP.GT.AND P5, PT, R2.reuse, 0x29, PT ;  /* 0x000000290200780c */ /* 0x040fe40003fa4270 */
[----:B------:R-:W-:-:S02]  /*4600*/  ISETP.GT.AND P3, PT, R2, 0x30, PT ;  /* 0x000000300200780c */ /* 0x000fc40003f64270 */
[----:B------:R-:W-:Y:S02]  /*4610*/  FSEL R132, R132, -INF , P2 ;  /* 0xff80000084847808 */ /* 0x000fe40001000000 */
[----:B------:R-:W-:Y:S02]  /*4620*/  FSEL R133, R133, -INF , P1 ;  /* 0xff80000085857808 */ /* 0x000fe40000800000 */
[C---:B------:R-:W-:Y:S02]  /*4630*/  ISETP.GT.AND P2, PT, R2.reuse, 0x31, PT ;  /* 0x000000310200780c */ /* 0x040fe40003f44270 */
[----:B------:R-:W-:Y:S02]  /*4640*/  ISETP.GT.AND P1, PT, R2, 0x38, PT ;  /* 0x000000380200780c */ /* 0x000fe40003f24270 */
[----:B------:R-:W-:Y:S02]  /*4650*/  FSEL R134, R134, -INF , P0 ;  /* 0xff80000086867808 */ /* 0x000fe40000000000 */
[----:B------:R-:W-:-:S02]  /*4660*/  FSEL R136, R136, -INF , P5 ;  /* 0xff80000088887808 */ /* 0x000fc40002800000 */
[----:B------:R-:W-:Y:S02]  /*4670*/  FSEL R150, R150, -INF , P3 ;  /* 0xff80000096967808 */ /* 0x000fe40001800000 */
[C---:B------:R-:W-:Y:S02]  /*4680*/  ISETP.GT.AND P0, PT, R2.reuse, 0x39, PT ;  /* 0x000000390200780c */ /* 0x040fe40003f04270 */
        /* <DEDUP_REMOVED lines=14> */
[C---:B------:R-:W-:Y:S01]  /*4770*/  ISETP.GT.AND P2, PT, R2.reuse, 0x59, PT ;  /* 0x000000590200780c */ /* 0x040fe20003f44270 */
[----:B------:R-:W-:Y:S01]  /*4780*/  LDSM.16.MT88.4 R76, [R227+0x800] ;  /* 0x00080000e34c783b */ /* 0x000fe20000004200 */
[----:B------:R-:W-:-:S02]  /*4790*/  ISETP.GT.AND P1, PT, R2, 0x60, PT ;  /* 0x000000600200780c */ /* 0x000fc40003f24270 */
[----:B------:R-:W-:Y:S02]  /*47a0*/  IMNMX R0, R8, R3, PT ;  /* 0x0000000308007217 */ /* 0x000fe40003800200 */
[----:B------:R-:W-:Y:S02]  /*47b0*/  FSEL R25, R68, -INF , P0 ;  /* 0xff80000044197808 */ /* 0x000fe40000000000 */
[----:B------:R-:W-:Y:S02]  /*47c0*/  FSEL R203, R73, -INF , P5 ;  /* 0xff80000049cb7808 */ /* 0x000fe40002800000 */
[----:B------:R-:W-:Y:S02]  /*47d0*/  FSEL R196, R60, -INF , P3 ;  /* 0xff8000003cc47808 */ /* 0x000fe40001800000 */
[C---:B------:R-:W-:Y:S02]  /*47e0*/  ISETP.GT.AND P0, PT, R2.reuse, 0x61, PT ;  /* 0x000000610200780c */ /* 0x040fe40003f04270 */
[----:B------:R-:W-:-:S02]  /*47f0*/  ISETP.GT.AND P5, PT, R2, 0x68, PT ;  /* 0x000000680200780c */ /* 0x000fc40003fa4270 */
[----:B------:R-:W-:Y:S02]  /*4800*/  ISETP.GT.AND P3, PT, R2, 0x69, PT ;  /* 0x000000690200780c */ /* 0x000fe40003f64270 */
[----:B------:R-:W-:Y:S02]  /*4810*/  FMNMX.FTZ R2, R9, R11, !PT ;  /* 0x0000000b09027209 */ /* 0x000fe40007810000 */
[----:B------:R-:W-:Y:S02]  /*4820*/  FSEL R231, R61, -INF , P2 ;  /* 0xff8000003de77808 */ /* 0x000fe40001000000 */
[----:B------:R-:W-:Y:S02]  /*4830*/  FSEL R199, R20, -INF , P1 ;  /* 0xff80000014c77808 */ /* 0x000fe40000800000 */
[----:B------:R-:W-:Y:S02]  /*4840*/  FMNMX.FTZ R4, R10, R12, !PT ;  /* 0x0000000c0a047209 */ /* 0x000fe40007810000 */
[----:B------:R-:W-:-:S02]  /*4850*/  ISETP.GT.AND P2, PT, R0, RZ, PT ;  /* 0x000000ff0000720c */ /* 0x000fc40003f44270 */
[----:B------:R-:W-:Y:S02]  /*4860*/  ISETP.GT.AND P1, PT, R0, 0x1, PT ;  /* 0x000000010000780c */ /* 0x000fe40003f24270 */
[----:B------:R-:W-:Y:S02]  /*4870*/  FMNMX.FTZ R2, R88, R2, !PT ;  /* 0x0000000258027209 */ /* 0x000fe40007810000 */
[----:B------:R-:W-:Y:S02]  /*4880*/  FSEL R207, R21, -INF , P0 ;  /* 0xff80000015cf7808 */ /* 0x000fe40000000000 */
[----:B------:R-:W-:Y:S02]  /*4890*/  FSEL R200, R15, -INF , P3 ;  /* 0xff8000000fc87808 */ /* 0x000fe40001800000 */
[----:B------:R-:W-:Y:S02]  /*48a0*/  FMNMX.FTZ R4, R13, R4, !PT ;  /* 0x000000040d047209 */ /* 0x000fe40007810000 */
[----:B------:R-:W-:-:S02]  /*48b0*/  ISETP.GT.AND P0, PT, R0, 0x8, PT ;  /* 0x000000080000780c */ /* 0x000fc40003f04270 */
[----:B------:R-:W-:Y:S02]  /*48c0*/  FSEL R14, R185, -INF , P2 ;  /* 0xff800000b90e7808 */ /* 0x000fe40001000000 */
[----:B------:R-:W-:Y:S01]  /*48d0*/  FSEL R15, R184, -INF , P1 ;  /* 0xff800000b80f7808 */ /* 0x000fe20000800000 */
[----:B------:R-:W-:Y:S01]  /*48e0*/  IMAD.MOV.U32 R184, RZ, RZ, R25 ;  /* 0x000000ffffb87224 */ /* 0x000fe200078e0019 */
[----:B------:R-:W-:Y:S02]  /*48f0*/  FMNMX.FTZ R2, R89, R2, !PT ;  /* 0x0000000259027209 */ /* 0x000fe40007810000 */
[----:B------:R-:W-:Y:S02]  /*4900*/  FSEL R212, R16, -INF , P5 ;  /* 0xff80000010d47808 */ /* 0x000fe40002800000 */
[----:B------:R-:W-:Y:S02]  /*4910*/  FMNMX.FTZ R4, R17, R4, !PT ;  /* 0x0000000411047209 */ /* 0x000fe40007810000 */
[----:B------:R-:W-:-:S02]  /*4920*/  ISETP.GT.AND P5, PT, R0, 0x9, PT ;  /* 0x000000090000780c */ /* 0x000fc40003fa4270 */
[----:B------:R-:W-:Y:S02]  /*4930*/  FSEL R16, R169, -INF , P0 ;  /* 0xff800000a9107808 */ /* 0x000fe40000000000 */
[----:B------:R-:W-:Y:S02]  /*4940*/  FMNMX.FTZ R5, R14, R15, !PT ;  /* 0x0000000f0e057209 */ /* 0x000fe40007810000 */
[----:B------:R-:W-:Y:S02]  /*4950*/  FMNMX.FTZ R2, R93, R2, !PT ;  /* 0x000000025d027209 */ /* 0x000fe40007810000 */
[----:B------:R-:W-:Y:S02]  /*4960*/  FMNMX.FTZ R4, R19, R4, !PT ;  /* 0x0000000413047209 */ /* 0x000fe40007810000 */
[----:B------:R-:W-:Y:S02]  /*4970*/  ISETP.GT.AND P3, PT, R0, 0x10, PT ;  /* 0x000000100000780c */ /* 0x000fe40003f64270 */
[----:B------:R-:W-:-:S02]  /*4980*/  FSEL R18, R168, -INF , P5 ;  /* 0xff800000a8127808 */ /* 0x000fc40002800000 */
[----:B------:R-:W-:Y:S02]  /*4990*/  FMNMX.FTZ R5, R16, R5, !PT ;  /* 0x0000000510057209 */ /* 0x000fe40007810000 */
[----:B------:R-:W-:Y:S02]  /*49a0*/  FMNMX.FTZ R2, R94, R2, !PT ;  /* 0x000000025e027209 */ /* 0x000fe40007810000 */
[----:B------:R-:W-:Y:S02]  /*49b0*/  FMNMX.FTZ R4, R22, R4, !PT ;  /* 0x0000000416047209 */ /* 0x000fe40007810000 */
[----:B------:R-:W-:Y:S02]  /*49c0*/  ISETP.GT.AND P2, PT, R0, 0x11, PT ;  /* 0x000000110000780c */ /* 0x000fe40003f44270 */
[----:B------:R-:W-:Y:S02]  /*49d0*/  FSEL R20, R163, -INF , P3 ;  /* 0xff800000a3147808 */ /* 0x000fe40001800000 */
[----:B------:R-:W-:-:S02]  /*49e0*/  FMNMX.FTZ R5, R18, R5, !PT ;  /* 0x0000000512057209 */ /* 0x000fc40007810000 */
[----:B------:R-:W-:Y:S02]  /*49f0*/  FMNMX.FTZ R2, R95, R2, !PT ;  /* 0x000000025f027209 */ /* 0x000fe40007810000 */
[----:B------:R-:W-:Y:S02]  /*4a00*/  FMNMX.FTZ R4, R23, R4, !PT ;  /* 0x0000000417047209 */ /* 0x000fe40007810000 */
[----:B------:R-:W-:Y:S02]  /*4a10*/  ISETP.GT.AND P1, PT, R0, 0x18, PT ;  /* 0x000000180000780c */ /* 0x000fe40003f24270 */
[----:B------:R-:W-:Y:S02]  /*4a20*/  FSEL R21, R162, -INF , P2 ;  /* 0xff800000a2157808 */ /* 0x000fe40001000000 */
[----:B------:R-:W-:Y:S02]  /*4a30*/  FMNMX.FTZ R5, R20, R5, !PT ;  /* 0x0000000514057209 */ /* 0x000fe40007810000 */
[----:B------:R-:W-:-:S02]  /*4a40*/  FMNMX.FTZ R2, R96, R2, !PT ;  /* 0x0000000260027209 */ /* 0x000fc40007810000 */
[----:B------:R-:W-:Y:S02]  /*4a50*/  FMNMX.FTZ R4, R24, R4, !PT ;  /* 0x0000000418047209 */ /* 0x000fe40007810000 */
[----:B------:R-:W-:Y:S02]  /*4a60*/  ISETP.GT.AND P0, PT, R0, 0x19, PT ;  /* 0x000000190000780c */ /* 0x000fe40003f04270 */
[----:B------:R-:W-:Y:S02]  /*4a70*/  FSEL R25, R149, -INF , P1 ;  /* 0xff80000095197808 */ /* 0x000fe40000800000 */
[----:B------:R-:W-:Y:S02]  /*4a80*/  FMNMX.FTZ R5, R21, R5, !PT ;  /* 0x0000000515057209 */ /* 0x000fe40007810000 */
[----:B------:R-:W-:Y:S02]  /*4a90*/  FMNMX.FTZ R2, R139, R2, !PT ;  /* 0x000000028b027209 */ /* 0x000fe40007810000 */
[----:B------:R-:W-:-:S02]  /*4aa0*/  FMNMX.FTZ R4, R132, R4, !PT ;  /* 0x0000000484047209 */ /* 0x000fc40007810000 */
[----:B------:R-:W-:Y:S02]  /*4ab0*/  ISETP.GT.AND P5, PT, R0, 0x20, PT ;  /* 0x000000200000780c */ /* 0x000fe40003fa4270 */
[----:B------:R-:W-:Y:S02]  /*4ac0*/  FSEL R72, R146, -INF , P0 ;  /* 0xff80000092487808 */ /* 0x000fe40000000000 */
[----:B------:R-:W-:Y:S02]  /*4ad0*/  FMNMX.FTZ R5, R25, R5, !PT ;  /* 0x0000000519057209 */ /* 0x000fe40007810000 */
[----:B------:R-:W-:Y:S02]  /*4ae0*/  FMNMX.FTZ R2, R140, R2, !PT ;  /* 0x000000028c027209 */ /* 0x000fe40007810000 */
        /* <DEDUP_REMOVED lines=48> */
[----:B------:R-:W-:Y:S01]  /*4df0*/  FMNMX.FTZ R5, R170, R5, !PT ;  /* 0x00000005aa057209 */ /* 0x000fe20007810000 */
[----:B------:R-:W-:Y:S01]  /*4e00*/  LDSM.16.MT88.4 R84, [R228] ;  /* 0x00000000e454783b */ /* 0x000fe20000004200 */
[----:B------:R-:W-:-:S02]  /*4e10*/  FMNMX.FTZ R2, R183, R2, !PT ;  /* 0x00000002b7027209 */ /* 0x000fc40007810000 */
[----:B------:R-:W-:Y:S02]  /*4e20*/  FMNMX.FTZ R4, R179, R4, !PT ;  /* 0x00000004b3047209 */ /* 0x000fe40007810000 */
[----:B------:R-:W-:Y:S02]  /*4e30*/  ISETP.GT.AND P3, PT, R0, 0x49, PT ;  /* 0x000000490000780c */ /* 0x000fe40003f64270 */
[----:B------:R-:W-:Y:S02]  /*4e40*/  FSEL R169, R80, -INF , P5 ;  /* 0xff80000050a97808 */ /* 0x000fe40002800000 */
[----:B------:R-:W-:Y:S01]  /*4e50*/  FMNMX.FTZ R5, R168, R5, !PT ;  /* 0x00000005a8057209 */ /* 0x000fe20007810000 */
[----:B------:R-:W-:Y:S01]  /*4e60*/  LDSM.16.MT88.4 R80, [R224] ;  /* 0x00000000e050783b */ /* 0x000fe20000004200 */
[C---:B------:R-:W-:Y:S02]  /*4e70*/  ISETP.GT.AND P2, PT, R0.reuse, 0x50, PT ;  /* 0x000000500000780c */ /* 0x040fe40003f44270 */
[----:B------:R-:W-:-:S02]  /*4e80*/  ISETP.GT.AND P1, PT, R0, 0x51, PT ;  /* 0x000000510000780c */ /* 0x000fc40003f24270 */
[----:B------:R-:W-:Y:S02]  /*4e90*/  ISETP.GT.AND P0, PT, R0, 0x58, PT ;  /* 0x000000580000780c */ /* 0x000fe40003f04270 */
[----:B------:R-:W-:Y:S02]  /*4ea0*/  FMNMX.FTZ R3, R194, R2, !PT ;  /* 0x00000002c2037209 */ /* 0x000fe40007810000 */
[----:B------:R-:W-:Y:S02]  /*4eb0*/  FMNMX.FTZ R2, R184, R4, !PT ;  /* 0x00000004b8027209 */ /* 0x000fe40007810000 */
[----:B------:R-:W-:Y:S02]  /*4ec0*/  FSEL R166, R71, -INF , P3 ;  /* 0xff80000047a67808 */ /* 0x000fe40001800000 */
[----:B------:R-:W-:Y:S02]  /*4ed0*/  FMNMX.FTZ R5, R169, R5, !PT ;  /* 0x00000005a9057209 */ /* 0x000fe40007810000 */
[----:B------:R-:W-:-:S02]  /*4ee0*/  FSEL R218, R74, -INF , P2 ;  /* 0xff8000004ada7808 */ /* 0x000fc40001000000 */
[----:B------:R-:W-:Y:S02]  /*4ef0*/  FSEL R209, R75, -INF , P1 ;  /* 0xff8000004bd17808 */ /* 0x000fe40000800000 */
[----:B------:R-:W-:Y:S02]  /*4f00*/  FSEL R202, R62, -INF , P0 ;  /* 0xff8000003eca7808 */ /* 0x000fe40000000000 */
[C---:B------:R-:W-:Y:S02]  /*4f10*/  ISETP.GT.AND P5, PT, R0.reuse, 0x59, PT ;  /* 0x000000590000780c */ /* 0x040fe40003fa4270 */
[C---:B------:R-:W-:Y:S02]  /*4f20*/  ISETP.GT.AND P3, PT, R0.reuse, 0x60, PT ;  /* 0x000000600000780c */ /* 0x040fe40003f64270 */
[C---:B------:R-:W-:Y:S02]  /*4f30*/  ISETP.GT.AND P2, PT, R0.reuse, 0x61, PT ;  /* 0x000000610000780c */ /* 0x040fe40003f44270 */
[----:B------:R-:W-:-:S02]  /*4f40*/  ISETP.GT.AND P1, PT, R0, 0x68, PT ;  /* 0x000000680000780c */ /* 0x000fc40003f24270 */
[----:B------:R-:W-:Y:S02]  /*4f50*/  ISETP.GT.AND P0, PT, R0, 0x69, PT ;  /* 0x000000690000780c */ /* 0x000fe40003f04270 */
        /* <DEDUP_REMOVED lines=9> */
[----:B------:R-:W-:Y:S02]  /*4ff0*/  FSEL R201, R63, -INF , P5 ;  /* 0xff8000003fc97808 */ /* 0x000fe40002800000 */
[----:B------:R-:W-:-:S02]  /*5000*/  FMNMX.FTZ R3, R202, R3, !PT ;  /* 0x00000003ca037209 */ /* 0x000fc40007810000 */
[----:B------:R-:W-:Y:S02]  /*5010*/  FMNMX.FTZ R4, R233, R4, !PT ;  /* 0x00000004e9047209 */ /* 0x000fe40007810000 */
[----:B------:R-:W-:Y:S02]  /*5020*/  FMNMX.FTZ R2, R207, R0, !PT ;  /* 0x00000000cf027209 */ /* 0x000fe40007810000 */
[----:B------:R-:W-:Y:S02]  /*5030*/  FSEL R205, R28, -INF , P3 ;  /* 0xff8000001ccd7808 */ /* 0x000fe40001800000 */
[----:B------:R-:W-:Y:S02]  /*5040*/  FMNMX.FTZ R3, R201, R3, !PT ;  /* 0x00000003c9037209 */ /* 0x000fe40007810000 */
[----:B------:R-:W-:Y:S02]  /*5050*/  FMNMX.FTZ R4, R232, R4, !PT ;  /* 0x00000004e8047209 */ /* 0x000fe40007810000 */
[----:B------:R-:W-:-:S02]  /*5060*/  FMNMX.FTZ R2, R212, R2, !PT ;  /* 0x00000002d4027209 */ /* 0x000fc40007810000 */
[----:B------:R-:W-:Y:S02]  /*5070*/  FSEL R208, R29, -INF , P2 ;  /* 0xff8000001dd07808 */ /* 0x000fe40001000000 */
[----:B------:R-:W-:Y:S02]  /*5080*/  FMNMX.FTZ R3, R205, R3, !PT ;  /* 0x00000003cd037209 */ /* 0x000fe40007810000 */
[----:B------:R-:W-:Y:S02]  /*5090*/  FMNMX.FTZ R4, R230, R4, !PT ;  /* 0x00000004e6047209 */ /* 0x000fe40007810000 */
[----:B------:R-:W-:Y:S02]  /*50a0*/  FMNMX.FTZ R2, R200, R2, !PT ;  /* 0x00000002c8027209 */ /* 0x000fe40007810000 */
[----:B------:R-:W-:Y:S02]  /*50b0*/  FMNMX.FTZ R0, R208, R3, !PT ;  /* 0x00000003d0007209 */ /* 0x000fe40007810000 */
[----:B------:R-:W-:Y:S01]  /*50c0*/  FMNMX.FTZ R3, R229, R4, !PT ;  /* 0x00000004e5037209 */ /* 0x000fe20007810000 */
[----:B------:R-:W1:Y:S01]  /*50d0*/  SHFL.BFLY PT, R5, R2, 0x2, 0x1f ;  /* 0x0c401f0002057f89 */ /* 0x000e6200000e0000 */
[----:B------:R-:W-:-:S02]  /*50e0*/  FSEL R206, R26, -INF , P1 ;  /* 0xff8000001ace7808 */ /* 0x000fc40000800000 */
[----:B------:R-:W-:Y:S02]  /*50f0*/  FMNMX.FTZ R3, R226, R3, !PT ;  /* 0x00000003e2037209 */ /* 0x000fe40007810000 */
[----:B------:R-:W-:Y:S02]  /*5100*/  FSEL R219, R27, -INF , P0 ;  /* 0xff8000001bdb7808 */ /* 0x000fe40000000000 */
[----:B------:R-:W-:Y:S01]  /*5110*/  FMNMX.FTZ R0, R206, R0, !PT ;  /* 0x00000000ce007209 */ /* 0x000fe20007810000 */
[----:B------:R-:W2:Y:S03]  /*5120*/  SHFL.BFLY PT, R4, R3, 0x2, 0x1f ;  /* 0x0c401f0003047f89 */ /* 0x000ea600000e0000 */
[----:B------:R-:W-:-:S05]  /*5130*/  FMNMX.FTZ R0, R219, R0, !PT ;  /* 0x00000000db007209 */ /* 0x000fca0007810000 */
[----:B------:R-:W3:Y:S01]  /*5140*/  SHFL.BFLY PT, R70, R0, 0x2, 0x1f ;  /* 0x0c401f0000467f89 */ /* 0x000ee200000e0000 */
[----:B-1----:R-:W-:-:S05]  /*5150*/  FMNMX.FTZ R2, R2, R5, !PT ;  /* 0x0000000502027209 */ /* 0x002fca0007810000 */
[----:B------:R-:W1:Y:S01]  /*5160*/  SHFL.BFLY PT, R71, R2, 0x1, 0x1f ;  /* 0x0c201f0002477f89 */ /* 0x000e6200000e0000 */
[----:B--2---:R-:W-:-:S05]  /*5170*/  FMNMX.FTZ R3, R3, R4, !PT ;  /* 0x0000000403037209 */ /* 0x004fca0007810000 */
[----:B------:R-:W2:Y:S01]  /*5180*/  SHFL.BFLY PT, R73, R3, 0x1, 0x1f ;  /* 0x0c201f0003497f89 */ /* 0x000ea200000e0000 */
[----:B---3--:R-:W-:Y:S01]  /*5190*/  FMNMX.FTZ R70, R0, R70, !PT ;  /* 0x0000004600467209 */ /* 0x008fe20007810000 */
[----:B------:R-:W-:-:S04]  /*51a0*/  IMAD.IADD R0, R7, 0x1, R6 ;  /* 0x0000000107007824 */ /* 0x000fc800078e0206 */
[----:B------:R-:W3:Y:S01]  /*51b0*/  SHFL.BFLY PT, R4, R70, 0x1, 0x1f ;  /* 0x0c201f0046047f89 */ /* 0x000ee200000e0000 */
[----:B------:R-:W-:-:S04]  /*51c0*/  IMNMX R0, R8, R0, PT ;  /* 0x0000000008007217 */ /* 0x000fc80003800200 */
[C---:B------:R-:W-:Y:S02]  /*51d0*/  ISETP.GT.AND P0, PT, R0.reuse, RZ, PT ;  /* 0x000000ff0000720c */ /* 0x040fe40003f04270 */
[C---:B------:R-:W-:Y:S02]  /*51e0*/  ISETP.GT.AND P5, PT, R0.reuse, 0x1, PT ;  /* 0x000000010000780c */ /* 0x040fe40003fa4270 */
[----:B------:R-:W-:Y:S02]  /*51f0*/  ISETP.GT.AND P2, PT, R0, 0x8, PT ;  /* 0x000000080000780c */ /* 0x000fe40003f44270 */
[----:B------:R-:W-:Y:S02]  /*5200*/  FSEL R7, R193, -INF , P0 ;  /* 0xff800000c1077808 */ /* 0x000fe40000000000 */
[----:B------:R-:W-:Y:S02]  /*5210*/  FSEL R60, R192, -INF , P5 ;  /* 0xff800000c03c7808 */ /* 0x000fe40002800000 */
[----:B-1----:R-:W-:-:S02]  /*5220*/  FMNMX.FTZ R71, R2, R71, !PT ;  /* 0x0000004702477209 */ /* 0x002fc40007810000 */
[C---:B------:R-:W-:Y:S02]  /*5230*/  ISETP.GT.AND P3, PT, R0.reuse, 0x9, PT ;  /* 0x000000090000780c */ /* 0x040fe40003f64270 */
[----:B------:R-:W-:Y:S01]  /*5240*/  FSEL R61, R191, -INF , P2 ;  /* 0xff800000bf3d7808 */ /* 0x000fe20001000000 */
[----:B------:R-:W-:Y:S01]  /*5250*/  IMAD.MOV.U32 R191, RZ, RZ, R212 ;  /* 0x000000ffffbf7224 */ /* 0x000fe200078e00d4 */
[----:B------:R-:W-:Y:S02]  /*5260*/  FMNMX.FTZ R2, R7, R60, !PT ;  /* 0x0000003c07027209 */ /* 0x000fe40007810000 */
[----:B------:R-:W-:Y:S02]  /*5270*/  ISETP.GT.AND P1, PT, R0, 0x10, PT ;  /* 0x000000100000780c */ /* 0x000fe40003f24270 */
[----:B------:R-:W-:Y:S01]  /*5280*/  FSEL R62, R190, -INF , P3 ;  /* 0xff800000be3e7808 */ /* 0x000fe20001800000 */
[----:B------:R-:W-:Y:S01]  /*5290*/  IMAD.MOV.U32 R190, RZ, RZ, R218 ;  /* 0x000000ffffbe7224 */ /* 0x000fe200078e00da */
[----:B------:R-:W-:-:S02]  /*52a0*/  FMNMX.FTZ R2, R61, R2, !PT ;  /* 0x000000023d027209 */ /* 0x000fc40007810000 */
[----:B--2---:R-:W-:Y:S02]  /*52b0*/  FMNMX.FTZ R73, R3, R73, !PT ;  /* 0x0000004903497209 */ /* 0x004fe40007810000 */
[C---:B------:R-:W-:Y:S02]  /*52c0*/  ISETP.GT.AND P2, PT, R0.reuse, 0x19, PT ;  /* 0x000000190000780c */ /* 0x040fe40003f44270 */
[----:B------:R-:W-:Y:S02]  /*52d0*/  ISETP.GT.AND P0, PT, R0, 0x11, PT ;  /* 0x000000110000780c */ /* 0x000fe40003f04270 */
[----:B------:R-:W-:Y:S02]  /*52e0*/  FSEL R63, R189, -INF , P1 ;  /* 0xff800000bd3f7808 */ /* 0x000fe40000800000 */
[----:B------:R-:W-:Y:S01]  /*52f0*/  FMNMX.FTZ R3, R62, R2, !PT ;  /* 0x000000023e037209 */ /* 0x000fe20007810000 */
[----:B------:R-:W-:Y:S01]  /*5300*/  FMUL.FTZ R2, R73, c[0x0][0x2d0] ;  /* 0x0000b40049027a20 */ /* 0x000fe20000410000 */
[----:B------:R-:W-:-:S02]  /*5310*/  FSEL R74, R186, -INF , P2 ;  /* 0xff800000ba4a7808 */ /* 0x000fc40001000000 */
[----:B------:R-:W-:Y:S02]  /*5320*/  FSETP.NEU.FTZ.AND P2, PT, R73, -INF , PT ;  /* 0xff8000004900780b */ /* 0x000fe40003f5d000 */
[----:B------:R-:W-:Y:S02]  /*5330*/  ISETP.GT.AND P5, PT, R0, 0x18, PT ;  /* 0x000000180000780c */ /* 0x000fe40003fa4270 */
[----:B------:R-:W-:Y:S02]  /*5340*/  FSEL R68, R188, -INF , P0 ;  /* 0xff800000bc447808 */ /* 0x000fe40000000000 */
[----:B------:R-:W-:Y:S02]  /*5350*/  FMNMX.FTZ R3, R63, R3, !PT ;  /* 0x000000033f037209 */ /* 0x000fe40007810000 */
[----:B---3--:R-:W-:Y:S02]  /*5360*/  FMNMX.FTZ R70, R70, R4, !PT ;  /* 0x0000000446467209 */ /* 0x008fe40007810000 */
[----:B------:R-:W-:-:S02]  /*5370*/  FSEL R4, R2, RZ, P2 ;  /* 0x000000ff02047208 */ /* 0x000fc40001000000 */
[----:B------:R-:W-:Y:S02]  /*5380*/  FSEL R69, R187, -INF , P5 ;  /* 0xff800000bb457808 */ /* 0x000fe40002800000 */
[----:B------:R-:W-:Y:S01]  /*5390*/  FMNMX.FTZ R2, R68, R3, !PT ;  /* 0x0000000344027209 */ /* 0x000fe20007810000 */
[--C-:B------:R-:W-:Y:S01]  /*53a0*/  FFMA.FTZ R3, R9, c[0x0][0x2d0], -R4.reuse ;  /* 0x0000b40009037a23 */ /* 0x100fe20000010804 */
[C---:B------:R-:W-:Y:S01]  /*53b0*/  ISETP.GT.AND P3, PT, R0.reuse, 0x20, PT ;  /* 0x000000200000780c */ /* 0x040fe20003f64270 */
[----:B------:R-:W-:Y:S01]  /*53c0*/  FFMA.FTZ R5, R11, c[0x0][0x2d0], -R4 ;  /* 0x0000b4000b057a23 */ /* 0x000fe20000010804 */
[----:B------:R-:W-:Y:S01]  /*53d0*/  FMNMX.FTZ R2, R69, R2, !PT ;  /* 0x0000000245027209 */ /* 0x000fe20007810000 */
[----:B------:R1:W-:Y:S01]  /*53e0*/  MUFU.EX2 R242, R3 ;  /* 0x0000000300f27308 */ /* 0x0003e20000000800 */
[----:B------:R-:W-:Y:S02]  /*53f0*/  ISETP.GT.AND P1, PT, R0, 0x21, PT ;  /* 0x000000210000780c */ /* 0x000fe40003f24270 */
[----:B------:R-:W-:-:S02]  /*5400*/  FSEL R75, R176, -INF , P3 ;  /* 0xff800000b04b7808 */ /* 0x000fc40001800000 */
[----:B------:R-:W-:Y:S02]  /*5410*/  FMNMX.FTZ R2, R74, R2, !PT ;  /* 0x000000024a027209 */ /* 0x000fe40007810000 */
[----:B------:R-:W-:Y:S01]  /*5420*/  ISETP.GT.AND P0, PT, R0, 0x28, PT ;  /* 0x000000280000780c */ /* 0x000fe20003f04270 */
[----:B------:R2:W-:Y:S01]  /*5430*/  MUFU.EX2 R221, R5 ;  /* 0x0000000500dd7308 */ /* 0x0005e20000000800 */
[----:B------:R-:W-:Y:S02]  /*5440*/  FSEL R90, R175, -INF , P1 ;  /* 0xff800000af5a7808 */ /* 0x000fe40000800000 */
[----:B------:R-:W-:Y:S02]  /*5450*/  FMNMX.FTZ R2, R75, R2, !PT ;  /* 0x000000024b027209 */ /* 0x000fe40007810000 */
[----:B------:R-:W-:Y:S02]  /*5460*/  FSEL R91, R172, -INF , P0 ;  /* 0xff800000ac5b7808 */ /* 0x000fe40000000000 */
[----:B------:R-:W-:Y:S01]  /*5470*/  ISETP.GT.AND P5, PT, R0, 0x29, PT ;  /* 0x000000290000780c */ /* 0x000fe20003fa4270 */
[C---:B-1----:R-:W-:Y:S01]  /*5480*/  FMUL.FTZ R3, R71.reuse, c[0x0][0x2d0] ;  /* 0x0000b40047037a20 */ /* 0x042fe20000410000 */
[----:B------:R-:W-:-:S02]  /*5490*/  FSETP.NEU.FTZ.AND P0, PT, R71, -INF , PT ;  /* 0xff8000004700780b */ /* 0x000fc40003f1d000 */
[----:B------:R-:W-:Y:S02]  /*54a0*/  FMNMX.FTZ R2, R90, R2, !PT ;  /* 0x000000025a027209 */ /* 0x000fe40007810000 */
[C---:B------:R-:W-:Y:S02]  /*54b0*/  ISETP.GT.AND P3, PT, R0.reuse, 0x30, PT ;  /* 0x000000300000780c */ /* 0x040fe40003f64270 */
[----:B------:R-:W-:Y:S02]  /*54c0*/  FSEL R92, R167, -INF , P5 ;  /* 0xff800000a75c7808 */ /* 0x000fe40002800000 */
[----:B------:R-:W-:Y:S02]  /*54d0*/  FSEL R3, R3, RZ, P0 ;  /* 0x000000ff03037208 */ /* 0x000fe40000000000 */
[----:B------:R-:W-:Y:S02]  /*54e0*/  FMNMX.FTZ R2, R91, R2, !PT ;  /* 0x000000025b027209 */ /* 0x000fe40007810000 */
[----:B------:R-:W-:Y:S01]  /*54f0*/  ISETP.GT.AND P2, PT, R0, 0x31, PT ;  /* 0x000000310000780c */ /* 0x000fe20003f44270 */
[--C-:B--2---:R-:W-:Y:S01]  /*5500*/  FFMA.FTZ R5, R10, c[0x0][0x2d0], -R3.reuse ;  /* 0x0000b4000a057a23 */ /* 0x104fe20000010803 */
[----:B------:R-:W-:Y:S01]  /*5510*/  FSEL R116, R103, -INF , P3 ;  /* 0xff80000067747808 */ /* 0x000fe20001800000 */
[----:B------:R-:W-:Y:S01]  /*5520*/  FFMA.FTZ R6, R17, c[0x0][0x2d0], -R3 ;  /* 0x0000b40011067a23 */ /* 0x000fe20000010803 */
[----:B------:R-:W-:Y:S01]  /*5530*/  FMNMX.FTZ R2, R92, R2, !PT ;  /* 0x000000025c027209 */ /* 0x000fe20007810000 */
[----:B------:R1:W-:Y:S01]  /*5540*/  MUFU.EX2 R188, R5 ;  /* 0x0000000500bc7308 */ /* 0x0003e20000000800 */
[----:B------:R-:W-:-:S02]  /*5550*/  ISETP.GT.AND P1, PT, R0, 0x38, PT ;  /* 0x000000380000780c */ /* 0x000fc40003f24270 */
[----:B------:R-:W-:Y:S02]  /*5560*/  FSEL R135, R102, -INF , P2 ;  /* 0xff80000066877808 */ /* 0x000fe40001000000 */
[----:B------:R-:W-:Y:S02]  /*5570*/  FMNMX.FTZ R2, R116, R2, !PT ;  /* 0x0000000274027209 */ /* 0x000fe40007810000 */
[C---:B------:R-:W-:Y:S01]  /*5580*/  ISETP.GT.AND P0, PT, R0.reuse, 0x39, PT ;  /* 0x000000390000780c */ /* 0x040fe20003f04270 */
[----:B------:R-:W-:Y:S01]  /*5590*/  MUFU.EX2 R192, R6 ;  /* 0x0000000600c07308 */ /* 0x000fe20000000800 */
[----:B------:R-:W-:Y:S02]  /*55a0*/  FSEL R138, R101, -INF , P1 ;  /* 0xff800000658a7808 */ /* 0x000fe40000800000 */
[----:B------:R-:W-:Y:S02]  /*55b0*/  FMNMX.FTZ R2, R135, R2, !PT ;  /* 0x0000000287027209 */ /* 0x000fe40007810000 */
[----:B------:R-:W-:-:S02]  /*55c0*/  ISETP.GT.AND P5, PT, R0, 0x40, PT ;  /* 0x000000400000780c */ /* 0x000fc40003fa4270 */
[----:B------:R-:W-:Y:S01]  /*55d0*/  FSEL R142, R100, -INF , P0 ;  /* 0xff800000648e7808 */ /* 0x000fe20000000000 */
[----:B-1----:R-:W-:Y:S01]  /*55e0*/  FFMA.FTZ R5, R12, c[0x0][0x2d0], -R3 ;  /* 0x0000b4000c057a23 */ /* 0x002fe20000010803 */
[----:B------:R-:W-:Y:S02]  /*55f0*/  FMNMX.FTZ R2, R138, R2, !PT ;  /* 0x000000028a027209 */ /* 0x000fe40007810000 */
[C---:B------:R-:W-:Y:S01]  /*5600*/  ISETP.GT.AND P3, PT, R0.reuse, 0x41, PT ;  /* 0x000000410000780c */ /* 0x040fe20003f64270 */
[----:B------:R1:W2:Y:S01]  /*5610*/  MUFU.EX2 R193, R5 ;  /* 0x0000000500c17308 */ /* 0x0002a20000000800 */
[----:B------:R-:W-:Y:S02]  /*5620*/  FSEL R145, R145, -INF , P5 ;  /* 0xff80000091917808 */ /* 0x000fe40002800000 */
[----:B------:R-:W-:Y:S02]  /*5630*/  ISETP.GT.AND P2, PT, R0, 0x48, PT ;  /* 0x000000480000780c */ /* 0x000fe40003f44270 */
[----:B------:R-:W-:-:S02]  /*5640*/  FSEL R153, R153, -INF , P3 ;  /* 0xff80000099997808 */ /* 0x000fc40001800000 */
[C---:B------:R-:W-:Y:S02]  /*5650*/  ISETP.GT.AND P1, PT, R0.reuse, 0x49, PT ;  /* 0x000000490000780c */ /* 0x040fe40003f24270 */
[----:B------:R-:W-:Y:S02]  /*5660*/  FSEL R155, R155, -INF , P2 ;  /* 0xff8000009b9b7808 */ /* 0x000fe40001000000 */
[----:B------:R-:W-:Y:S02]  /*5670*/  ISETP.GT.AND P0, PT, R0, 0x50, PT ;  /* 0x000000500000780c */ /* 0x000fe40003f04270 */
[----:B------:R-:W-:Y:S02]  /*5680*/  FSEL R156, R156, -INF , P1 ;  /* 0xff8000009c9c7808 */ /* 0x000fe40000800000 */
[----:B------:R-:W-:Y:S01]  /*5690*/  ISETP.GT.AND P2, PT, R0, 0x51, PT ;  /* 0x000000510000780c */ /* 0x000fe20003f44270 */
[----:B-1----:R-:W-:Y:S01]  /*56a0*/  FFMA.FTZ R5, R13, c[0x0][0x2d0], -R3 ;  /* 0x0000b4000d057a23 */ /* 0x002fe20000010803 */
[----:B------:R-:W-:-:S02]  /*56b0*/  FSEL R174, R174, -INF , P0 ;  /* 0xff800000aeae7808 */ /* 0x000fc40000000000 */
[C---:B------:R-:W-:Y:S01]  /*56c0*/  ISETP.GT.AND P1, PT, R0.reuse, 0x58, PT ;  /* 0x000000580000780c */ /* 0x040fe20003f24270 */
[----:B------:R1:W3:Y:S01]  /*56d0*/  MUFU.EX2 R198, R5 ;  /* 0x0000000500c67308 */ /* 0x0002e20000000800 */
[----:B------:R-:W-:Y:S02]  /*56e0*/  FSEL R173, R173, -INF , P2 ;  /* 0xff800000adad7808 */ /* 0x000fe40001000000 */
[----:B------:R-:W-:Y:S02]  /*56f0*/  ISETP.GT.AND P0, PT, R0, 0x59, PT ;  /* 0x000000590000780c */ /* 0x000fe40003f04270 */
[----:B------:R-:W-:Y:S02]  /*5700*/  FSEL R172, R66, -INF , P1 ;  /* 0xff80000042ac7808 */ /* 0x000fe40000800000 */
[----:B------:R-:W-:Y:S02]  /*5710*/  FSETP.NEU.FTZ.AND P3, PT, R70, -INF , PT ;  /* 0xff8000004600780b */ /* 0x000fe40003f7d000 */
[----:B------:R-:W-:-:S02]  /*5720*/  ISETP.GT.AND P2, PT, R0, 0x60, PT ;  /* 0x000000600000780c */ /* 0x000fc40003f44270 */
[----:B------:R-:W-:Y:S02]  /*5730*/  FSEL R167, R67, -INF , P0 ;  /* 0xff80000043a77808 */ /* 0x000fe40000000000 */
[----:B------:R-:W-:Y:S02]  /*5740*/  ISETP.GT.AND P1, PT, R0, 0x61, PT ;  /* 0x000000610000780c */ /* 0x000fe40003f24270 */
[----:B------:R-:W-:Y:S02]  /*5750*/  FSEL R165, R38, -INF , P2 ;  /* 0xff80000026a57808 */ /* 0x000fe40001000000 */
[----:B-1----:R-:W-:Y:S01]  /*5760*/  FMNMX.FTZ R5, R142, R2, !PT ;  /* 0x000000028e057209 */ /* 0x002fe20007810000 */
[----:B------:R-:W-:Y:S01]  /*5770*/  FMUL.FTZ R2, R70, c[0x0][0x2d0] ;  /* 0x0000b40046027a20 */ /* 0x000fe20000410000 */
[----:B------:R-:W-:Y:S02]  /*5780*/  ISETP.GT.AND P0, PT, R0, 0x68, PT ;  /* 0x000000680000780c */ /* 0x000fe40003f04270 */
[----:B------:R-:W-:-:S02]  /*5790*/  FMNMX.FTZ R5, R145, R5, !PT ;  /* 0x0000000591057209 */ /* 0x000fc40007810000 */
[----:B------:R-:W-:Y:S02]  /*57a0*/  FSEL R2, R2, RZ, P3 ;  /* 0x000000ff02027208 */ /* 0x000fe40001800000 */
[----:B------:R-:W-:Y:S02]  /*57b0*/  FMNMX.FTZ R5, R153, R5, !PT ;  /* 0x0000000599057209 */ /* 0x000fe40007810000 */
[----:B------:R-:W-:Y:S01]  /*57c0*/  ISETP.GT.AND P2, PT, R0, 0x69, PT ;  /* 0x000000690000780c */ /* 0x000fe20003f44270 */
[--C-:B------:R-:W-:Y:S01]  /*57d0*/  FFMA.FTZ R0, R18, c[0x0][0x2d0], -R2.reuse ;  /* 0x0000b40012007a23 */ /* 0x100fe20000010802 */
[----:B------:R-:W-:Y:S01]  /*57e0*/  FMNMX.FTZ R5, R155, R5, !PT ;  /* 0x000000059b057209 */ /* 0x000fe20007810000 */
[----:B------:R-:W-:Y:S01]  /*57f0*/  FFMA.FTZ R6, R14, c[0x0][0x2d0], -R2 ;  /* 0x0000b4000e067a23 */ /* 0x000fe20000010802 */
[----:B------:R-:W-:Y:S01]  /*5800*/  FSEL R164, R39, -INF , P1 ;  /* 0xff80000027a47808 */ /* 0x000fe20000800000 */
[----:B------:R-:W-:Y:S01]  /*5810*/  MUFU.EX2 R235, R0 ;  /* 0x0000000000eb7308 */ /* 0x000fe20000000800 */
[----:B------:R-:W-:-:S02]  /*5820*/  FMNMX.FTZ R5, R156, R5, !PT ;  /* 0x000000059c057209 */ /* 0x000fc40007810000 */
[----:B------:R-:W-:Y:S02]  /*5830*/  FSEL R163, R30, -INF , P0 ;  /* 0xff8000001ea37808 */ /* 0x000fe40000000000 */
[----:B------:R-:W-:Y:S02]  /*5840*/  FMNMX.FTZ R5, R174, R5, !PT ;  /* 0x00000005ae057209 */ /* 0x000fe40007810000 */
[----:B------:R-:W-:Y:S01]  /*5850*/  FSEL R162, R31, -INF , P2 ;  /* 0xff8000001fa27808 */ /* 0x000fe20001000000 */
[----:B------:R1:W-:Y:S01]  /*5860*/  MUFU.EX2 R249, R6 ;  /* 0x0000000600f97308 */ /* 0x0003e20000000800 */
[----:B------:R-:W-:Y:S02]  /*5870*/  FMNMX.FTZ R5, R173, R5, !PT ;  /* 0x00000005ad057209 */ /* 0x000fe40007810000 */
[----:B--2---:R-:W-:Y:S02]  /*5880*/  F2FP.BF16.PACK_AB R8, R193, R188 ;  /* 0x000000bcc108723e */ /* 0x004fe400000010ff */
[----:B------:R-:W-:-:S02]  /*5890*/  FMNMX.FTZ R5, R172, R5, !PT ;  /* 0x00000005ac057209 */ /* 0x000fc40007810000 */
[----:B---3--:R-:W-:Y:S02]  /*58a0*/  F2FP.BF16.PACK_AB R10, R192, R198 ;  /* 0x000000c6c00a723e */ /* 0x008fe400000010ff */
[----:B------:R-:W-:-:S04]  /*58b0*/  FMNMX.FTZ R5, R167, R5, !PT ;  /* 0x00000005a7057209 */ /* 0x000fc80007810000 */
[----:B------:R-:W-:Y:S01]  /*58c0*/  FMNMX.FTZ R5, R165, R5, !PT ;  /* 0x00000005a5057209 */ /* 0x000fe20007810000 */
[----:B-1----:R-:W-:-:S03]  /*58d0*/  FFMA.FTZ R6, R15, c[0x0][0x2d0], -R2 ;  /* 0x0000b4000f067a23 */ /* 0x002fc60000010802 */
[----:B------:R-:W-:Y:S01]  /*58e0*/  FMNMX.FTZ R0, R164, R5, !PT ;  /* 0x00000005a4007209 */ /* 0x000fe20007810000 */
[----:B------:R-:W-:Y:S01]  /*58f0*/  FFMA.FTZ R5, R19, c[0x0][0x2d0], -R3 ;  /* 0x0000b40013057a23 */ /* 0x000fe20000010803 */
[----:B------:R1:W2:Y:S02]  /*5900*/  MUFU.EX2 R244, R6 ;  /* 0x0000000600f47308 */ /* 0x0002a40000000800 */
[----:B------:R-:W-:-:S04]  /*5910*/  FMNMX.FTZ R0, R163, R0, !PT ;  /* 0x00000000a3007209 */ /* 0x000fc80007810000 */
[----:B------:R-:W-:Y:S02]  /*5920*/  FMNMX.FTZ R0, R162, R0, !PT ;  /* 0x00000000a2007209 */ /* 0x000fe40007810000 */
[----:B------:R3:W-:Y:S01]  /*5930*/  MUFU.EX2 R220, R5 ;  /* 0x0000000500dc7308 */ /* 0x0007e20000000800 */
[----:B-1----:R-:W-:Y:S01]  /*5940*/  FFMA.FTZ R6, R16, c[0x0][0x2d0], -R2 ;  /* 0x0000b40010067a23 */ /* 0x002fe20000010802 */
[----:B--2---:R-:W-:-:S06]  /*5950*/  F2FP.BF16.PACK_AB R9, R244, R249 ;  /* 0x000000f9f409723e */ /* 0x004fcc00000010ff */
[----:B------:R1:W2:Y:S01]  /*5960*/  MUFU.EX2 R246, R6 ;  /* 0x0000000600f67308 */ /* 0x0002a20000000800 */
[----:B---3--:R-:W-:-:S07]  /*5970*/  FFMA.FTZ R5, R22, c[0x0][0x2d0], -R3 ;  /* 0x0000b40016057a23 */ /* 0x008fce0000010803 */
[----:B------:R3:W4:Y:S01]  /*5980*/  MUFU.EX2 R195, R5 ;  /* 0x0000000500c37308 */ /* 0x0007220000000800 */
[----:B-1----:R-:W1:Y:S01]  /*5990*/  SHFL.BFLY PT, R6, R0, 0x2, 0x1f ;  /* 0x0c401f0000067f89 */ /* 0x002e6200000e0000 */
[----:B--2---:R-:W-:Y:S01]  /*59a0*/  F2FP.BF16.PACK_AB R11, R235, R246 ;  /* 0x000000f6eb0b723e */ /* 0x004fe200000010ff */
[----:B---3--:R-:W-:-:S06]  /*59b0*/  FFMA.FTZ R5, R23, c[0x0][0x2d0], -R3 ;  /* 0x0000b40017057a23 */ /* 0x008fcc0000010803 */
[C---:B------:R-:W-:Y:S01]  /*59c0*/  HMMA.16816.F32.BF16 R32, R8.reuse, R80, RZ ;  /* 0x000000500820723c */ /* 0x040fe200000418ff */
[----:B----4-:R-:W-:Y:S01]  /*59d0*/  F2FP.BF16.PACK_AB R12, R195, R220 ;  /* 0x000000dcc30c723e */ /* 0x010fe200000010ff */
[----:B------:R2:W-:Y:S06]  /*59e0*/  MUFU.EX2 R210, R5 ;  /* 0x0000000500d27308 */ /* 0x0005ec0000000800 */
[----:B------:R-:W-:Y:S01]  /*59f0*/  HMMA.16816.F32.BF16 R64, R8, R84, RZ ;  /* 0x000000540840723c */ /* 0x000fe200000418ff */
[----:B-1----:R-:W-:-:S07]  /*5a00*/  FMNMX.FTZ R0, R0, R6, !PT ;  /* 0x0000000600007209 */ /* 0x002fce0007810000 */
[C---:B------:R-:W-:Y:S01]  /*5a10*/  HMMA.16816.F32.BF16 R36, R8.reuse, R48, RZ ;  /* 0x000000300824723c */ /* 0x040fe200000418ff */
[----:B--2---:R-:W-:Y:S01]  /*5a20*/  FFMA.FTZ R5, R24, c[0x0][0x2d0], -R3 ;  /* 0x0000b40018057a23 */ /* 0x004fe20000010803 */
[----:B------:R-:W1:Y:S03]  /*5a30*/  SHFL.BFLY PT, R6, R0, 0x1, 0x1f ;  /* 0x0c201f0000067f89 */ /* 0x000e6600000e0000 */
[----:B------:R2:W3:Y:S03]  /*5a40*/  MUFU.EX2 R211, R5 ;  /* 0x0000000500d37308 */ /* 0x0004e60000000800 */
[C---:B------:R-:W-:Y:S08]  /*5a50*/  HMMA.16816.F32.BF16 R16, R8.reuse, R56, RZ ;  /* 0x000000380810723c */ /* 0x040ff000000418ff */
[----:B------:R-:W-:Y:S01]  /*5a60*/  HMMA.16816.F32.BF16 R28, R8, R82, RZ ;  /* 0x00000052081c723c */ /* 0x000fe200000418ff */
[----:B--2---:R-:W-:Y:S01]  /*5a70*/  FFMA.FTZ R5, R20, c[0x0][0x2d0], -R2 ;  /* 0x0000b40014057a23 */ /* 0x004fe20000010802 */
[----:B---3--:R-:W-:-:S03]  /*5a80*/  F2FP.BF16.PACK_AB R14, R211, R210 ;  /* 0x000000d2d30e723e */ /* 0x008fc600000010ff */
[----:B------:R2:W-:Y:S02]  /*5a90*/  MUFU.EX2 R185, R5 ;  /* 0x0000000500b97308 */ /* 0x0005e40000000800 */
[--C-:B--2---:R-:W-:Y:S02]  /*5aa0*/  FFMA.FTZ R5, R21, c[0x0][0x2d0], -R2.reuse ;  /* 0x0000b40015057a23 */ /* 0x104fe40000010802 */
[C---:B------:R-:W-:Y:S04]  /*5ab0*/  HMMA.16816.F32.BF16 R20, R8.reuse, R50, RZ ;  /* 0x000000320814723c */ /* 0x040fe800000418ff */
[----:B------:R2:W3:Y:S02]  /*5ac0*/  MUFU.EX2 R186, R5 ;  /* 0x0000000500ba7308 */ /* 0x0004e40000000800 */
[--C-:B--2---:R-:W-:Y:S01]  /*5ad0*/  FFMA.FTZ R5, R25, c[0x0][0x2d0], -R2.reuse ;  /* 0x0000b40019057a23 */ /* 0x104fe20000010802 */
[----:B---3--:R-:W-:Y:S01]  /*5ae0*/  F2FP.BF16.PACK_AB R13, R186, R185 ;  /* 0x000000b9ba0d723e */ /* 0x008fe200000010ff */
[C---:B------:R-:W-:Y:S04]  /*5af0*/  HMMA.16816.F32.BF16 R24, R8.reuse, R86, RZ ;  /* 0x000000560818723c */ /* 0x040fe800000418ff */
[----:B------:R2:W-:Y:S04]  /*5b00*/  MUFU.EX2 R189, R5 ;  /* 0x0000000500bd7308 */ /* 0x0005e80000000800 */
[----:B------:R-:W-:Y:S01]  /*5b10*/  HMMA.16816.F32.BF16 R8, R8, R58, RZ ;  /* 0x0000003a0808723c */ /* 0x000fe200000418ff */
[----:B--2---:R-:W-:Y:S01]  /*5b20*/  FFMA.FTZ R5, R72, c[0x0][0x2d0], -R2 ;  /* 0x0000b40048057a23 */ /* 0x004fe20000010802 */
[----:B-1----:R-:W-:-:S03]  /*5b30*/  FMNMX.FTZ R72, R0, R6, !PT ;  /* 0x0000000600487209 */ /* 0x002fc60007810000 */
[----:B------:R1:W2:Y:S01]  /*5b40*/  MUFU.EX2 R215, R5 ;  /* 0x0000000500d77308 */ /* 0x0002a20000000800 */
[C---:B------:R-:W-:Y:S01]  /*5b50*/  FSETP.NEU.FTZ.AND P0, PT, R72.reuse, -INF , PT ;  /* 0xff8000004800780b */ /* 0x040fe20003f1d000 */
[----:B------:R-:W-:-:S05]  /*5b60*/  FMUL.FTZ R0, R72, c[0x0][0x2d0] ;  /* 0x0000b40048007a20 */ /* 0x000fca0000410000 */
[----:B------:R-:W-:Y:S01]  /*5b70*/  FSEL R0, R0, RZ, P0 ;  /* 0x000000ff00007208 */ /* 0x000fe20000000000 */
[----:B-1----:R-:W-:Y:S01]  /*5b80*/  FFMA.FTZ R5, R88, c[0x0][0x2d0], -R4 ;  /* 0x0000b40058057a23 */ /* 0x002fe20000010804 */
[----:B--2---:R-:W-:-:S03]  /*5b90*/  F2FP.BF16.PACK_AB R15, R215, R189 ;  /* 0x000000bdd70f723e */ /* 0x004fc600000010ff */
[----:B------:R1:W-:Y:S04]  /*5ba0*/  MUFU.EX2 R213, R5 ;  /* 0x0000000500d57308 */ /* 0x0003e80000000800 */
        /* <DEDUP_REMOVED lines=12> */
[----:B------:R1:W-:Y:S02]  /*5c70*/  MUFU.EX2 R6, R5 ;  /* 0x0000000500067308 */ /* 0x0003e40000000800 */
[----:B-1----:R-:W-:-:S06]  /*5c80*/  FFMA.FTZ R5, R7, c[0x0][0x2d0], -R0 ;  /* 0x0000b40007057a23 */ /* 0x002fcc0000010800 */
[----:B------:R1:W-:Y:S02]  /*5c90*/  MUFU.EX2 R161, R5 ;  /* 0x0000000500a17308 */ /* 0x0003e40000000800 */
[----:B-1----:R-:W-:-:S06]  /*5ca0*/  FFMA.FTZ R5, R60, c[0x0][0x2d0], -R0 ;  /* 0x0000b4003c057a23 */ /* 0x002fcc0000010800 */
[----:B------:R1:W3:Y:S02]  /*5cb0*/  MUFU.EX2 R7, R5 ;  /* 0x0000000500077308 */ /* 0x0002e40000000800 */
[----:B-1----:R-:W-:-:S06]  /*5cc0*/  FFMA.FTZ R5, R61, c[0x0][0x2d0], -R0 ;  /* 0x0000b4003d057a23 */ /* 0x002fcc0000010800 */
[----:B------:R1:W-:Y:S02]  /*5cd0*/  MUFU.EX2 R175, R5 ;  /* 0x0000000500af7308 */ /* 0x0003e40000000800 */
[----:B-1----:R-:W-:-:S06]  /*5ce0*/  FFMA.FTZ R5, R62, c[0x0][0x2d0], -R0 ;  /* 0x0000b4003e057a23 */ /* 0x002fcc0000010800 */
[----:B------:R1:W4:Y:S02]  /*5cf0*/  MUFU.EX2 R176, R5 ;  /* 0x0000000500b07308 */ /* 0x0003240000000800 */
[----:B-1----:R-:W-:-:S06]  /*5d00*/  FFMA.FTZ R5, R95, c[0x0][0x2d0], -R4 ;  /* 0x0000b4005f057a23 */ /* 0x002fcc0000010804 */
[----:B------:R1:W-:Y:S02]  /*5d10*/  MUFU.EX2 R187, R5 ;  /* 0x0000000500bb7308 */ /* 0x0003e40000000800 */
[----:B-1----:R-:W-:Y:S02]  /*5d20*/  FFMA.FTZ R5, R96, c[0x0][0x2d0], -R4 ;  /* 0x0000b40060057a23 */ /* 0x002fe40000010804 */
[----:B------:R-:W-:Y:S04]  /*5d30*/  HMMA.16816.F32.BF16 R96, R12, R78, R8 ;  /* 0x0000004e0c60723c */ /* 0x000fe80000041808 */
[----:B------:R1:W1:Y:S03]  /*5d40*/  MUFU.EX2 R119, R5 ;  /* 0x0000000500777308 */ /* 0x0002660000000800 */
[----:B------:R-:W-:-:S02]  /*5d50*/  F2FP.BF16.PACK_AB R8, R221, R242 ;  /* 0x000000f2dd08723e */ /* 0x000fc400000010ff */
[----:B--2---:R-:W-:Y:S02]  /*5d60*/  F2FP.BF16.PACK_AB R10, R214, R213 ;  /* 0x000000d5d60a723e */ /* 0x004fe400000010ff */
[----:B---3--:R-:W-:Y:S02]  /*5d70*/  F2FP.BF16.PACK_AB R9, R7, R161 ;  /* 0x000000a10709723e */ /* 0x008fe400000010ff */
[----:B----4-:R-:W-:Y:S01]  /*5d80*/  F2FP.BF16.PACK_AB R11, R176, R175 ;  /* 0x000000afb00b723e */ /* 0x010fe200000010ff */
[----:B-1----:R-:W-:-:S06]  /*5d90*/  FFMA.FTZ R5, R63, c[0x0][0x2d0], -R0 ;  /* 0x0000b4003f057a23 */ /* 0x002fcc0000010800 */
[C---:B------:R-:W-:Y:S01]  /*5da0*/  HMMA.16816.F32.BF16 R28, R8.reuse, R84, RZ ;  /* 0x00000054081c723c */ /* 0x040fe200000418ff */
[----:B------:R1:W-:Y:S07]  /*5db0*/  MUFU.EX2 R217, R5 ;  /* 0x0000000500d97308 */ /* 0x0003ee0000000800 */
[C---:B------:R-:W-:Y:S08]  /*5dc0*/  HMMA.16816.F32.BF16 R20, R8.reuse, R48, RZ ;  /* 0x000000300814723c */ /* 0x040ff000000418ff */
[----:B------:R-:W-:Y:S01]  /*5dd0*/  HMMA.16816.F32.BF16 R24, R8, R86, RZ ;  /* 0x000000560818723c */ /* 0x000fe200000418ff */
[----:B-1----:R-:W-:-:S02]  /*5de0*/  FFMA.FTZ R5, R68, c[0x0][0x2d0], -R0 ;  /* 0x0000b40044057a23 */ /* 0x002fc40000010800 */
[----:B------:R-:W-:Y:S02]  /*5df0*/  IMAD.MOV.U32 R68, RZ, RZ, R215 ;  /* 0x000000ffff447224 */ /* 0x000fe400078e00d7 */
[----:B------:R1:W2:Y:S03]  /*5e00*/  MUFU.EX2 R216, R5 ;  /* 0x0000000500d87308 */ /* 0x0002a60000000800 */
[C---:B------:R-:W-:Y:S08]  /*5e10*/  HMMA.16816.F32.BF16 R12, R8.reuse, R56, RZ ;  /* 0x00000038080c723c */ /* 0x040ff000000418ff */
[----:B------:R-:W-:Y:S01]  /*5e20*/  HMMA.16816.F32.BF16 R16, R8, R50, RZ ;  /* 0x000000320810723c */ /* 0x000fe200000418ff */
[----:B-1----:R-:W-:-:S02]  /*5e30*/  FFMA.FTZ R5, R69, c[0x0][0x2d0], -R0 ;  /* 0x0000b40045057a23 */ /* 0x002fc40000010800 */
[----:B------:R-:W-:-:S05]  /*5e40*/  IMAD.MOV.U32 R69, RZ, RZ, R119 ;  /* 0x000000ffff457224 */ /* 0x000fca00078e0077 */
[C---:B------:R-:W-:Y:S01]  /*5e50*/  HMMA.16816.F32.BF16 R36, R8.reuse, R80, RZ ;  /* 0x000000500824723c */ /* 0x040fe200000418ff */
[----:B------:R1:W-:Y:S07]  /*5e60*/  MUFU.EX2 R119, R5 ;  /* 0x0000000500777308 */ /* 0x0003ee0000000800 */
[C---:B------:R-:W-:Y:S08]  /*5e70*/  HMMA.16816.F32.BF16 R32, R8.reuse, R82, RZ ;  /* 0x000000520820723c */ /* 0x040ff000000418ff */
[----:B------:R-:W-:Y:S01]  /*5e80*/  HMMA.16816.F32.BF16 R56, R8, R58, RZ ;  /* 0x0000003a0838723c */ /* 0x000fe200000418ff */
[----:B-1----:R-:W-:-:S04]  /*5e90*/  FFMA.FTZ R5, R74, c[0x0][0x2d0], -R0 ;  /* 0x0000b4004a057a23 */ /* 0x002fc80000010800 */
[----:B------:R1:W3:Y:S02]  /*5ea0*/  MUFU.EX2 R74, R5 ;  /* 0x00000005004a7308 */ /* 0x0002e40000000800 */
[----:B------:R-:W-:Y:S02]  /*5eb0*/  F2FP.BF16.PACK_AB R8, R6, R236 ;  /* 0x000000ec0608723e */ /* 0x000fe400000010ff */
[----:B--2---:R-:W-:Y:S02]  /*5ec0*/  F2FP.BF16.PACK_AB R9, R216, R217 ;  /* 0x000000d9d809723e */ /* 0x004fe400000010ff */
[----:B------:R-:W-:Y:S01]  /*5ed0*/  F2FP.BF16.PACK_AB R10, R69, R187 ;  /* 0x000000bb450a723e */ /* 0x000fe200000010ff */
[----:B-1----:R-:W-:Y:S01]  /*5ee0*/  FFMA.FTZ R5, R139, c[0x0][0x2d0], -R4 ;  /* 0x0000b4008b057a23 */ /* 0x002fe20000010804 */
[----:B---3--:R-:W-:-:S03]  /*5ef0*/  F2FP.BF16.PACK_AB R11, R74, R119 ;  /* 0x000000774a0b723e */ /* 0x008fc600000010ff */
[----:B------:R1:W-:Y:S04]  /*5f00*/  MUFU.EX2 R252, R5 ;  /* 0x0000000500fc7308 */ /* 0x0003e80000000800 */
[C---:B------:R-:W-:Y:S08]  /*5f10*/  HMMA.16816.F32.BF16 R80, R8.reuse, R44, R28 ;  /* 0x0000002c0850723c */ /* 0x040ff0000004181c */
[----:B------:R-:W-:Y:S01]  /*5f20*/  HMMA.16816.F32.BF16 R64, R8, R40, R20 ;  /* 0x000000280840723c */ /* 0x000fe20000041814 */
[----:B------:R-:W2:Y:S01]  /*5f30*/  LDSM.16.MT88.4 R20, [R224+0x1000] ;  /* 0x00100000e014783b */ /* 0x000ea20000004200 */
[----:B-1----:R-:W-:-:S02]  /*5f40*/  FFMA.FTZ R5, R140, c[0x0][0x2d0], -R4 ;  /* 0x0000b4008c057a23 */ /* 0x002fc40000010804 */
[----:B------:R-:W-:Y:S02]  /*5f50*/  IMAD.MOV.U32 R140, RZ, RZ, R204 ;  /* 0x000000ffff8c7224 */ /* 0x000fe400078e00cc */
[----:B------:R1:W-:Y:S02]  /*5f60*/  MUFU.EX2 R60, R5 ;  /* 0x00000005003c7308 */ /* 0x0003e40000000800 */
[C---:B------:R-:W-:Y:S01]  /*5f70*/  HMMA.16816.F32.BF16 R48, R8.reuse, R76, R12 ;  /* 0x0000004c0830723c */ /* 0x040fe2000004180c */
[----:B------:R-:W-:Y:S07]  /*5f80*/  LDSM.16.MT88.4 R12, [R225+0x1000] ;  /* 0x00100000e10c783b */ /* 0x000fee0000004200 */
[----:B------:R-:W-:Y:S01]  /*5f90*/  HMMA.16816.F32.BF16 R44, R8, R46, R24 ;  /* 0x0000002e082c723c */ /* 0x000fe20000041818 */
[----:B------:R-:W-:Y:S01]  /*5fa0*/  LDSM.16.MT88.4 R24, [R227+0x1000] ;  /* 0x00100000e318783b */ /* 0x000fe20000004200 */
[----:B-1----:R-:W-:-:S06]  /*5fb0*/  FFMA.FTZ R5, R141, c[0x0][0x2d0], -R4 ;  /* 0x0000b4008d057a23 */ /* 0x002fcc0000010804 */
[C---:B------:R-:W-:Y:S01]  /*5fc0*/  HMMA.16816.F32.BF16 R40, R8.reuse, R42, R16 ;  /* 0x0000002a0828723c */ /* 0x040fe20000041810 */
[----:B------:R-:W-:Y:S01]  /*5fd0*/  IMAD.MOV.U32 R141, RZ, RZ, R211 ;  /* 0x000000ffff8d7224 */ /* 0x000fe200078e00d3 */
[----:B------:R-:W1:Y:S01]  /*5fe0*/  LDSM.16.MT88.4 R16, [R228+0x1000] ;  /* 0x00100000e410783b */ /* 0x000e620000004200 */
[----:B------:R3:W-:Y:S05]  /*5ff0*/  MUFU.EX2 R139, R5 ;  /* 0x00000005008b7308 */ /* 0x0007ea0000000800 */
[C---:B------:R-:W-:Y:S08]  /*6000*/  HMMA.16816.F32.BF16 R84, R8.reuse, R52, R36 ;  /* 0x000000340854723c */ /* 0x040ff00000041824 */
[----:B------:R-:W-:Y:S01]  /*6010*/  HMMA.16816.F32.BF16 R32, R8, R54, R32 ;  /* 0x000000360820723c */ /* 0x000fe20000041820 */
[----:B---3--:R-:W-:-:S02]  /*6020*/  FFMA.FTZ R5, R143, c[0x0][0x2d0], -R4 ;  /* 0x0000b4008f057a23 */ /* 0x008fc40000010804 */
[----:B------:R-:W-:Y:S02]  /*6030*/  IMAD.MOV.U32 R143, RZ, RZ, R210 ;  /* 0x000000ffff8f7224 */ /* 0x000fe400078e00d2 */
[----:B------:R3:W-:Y:S03]  /*6040*/  MUFU.EX2 R61, R5 ;  /* 0x00000005003d7308 */ /* 0x0007e60000000800 */
[----:B------:R-:W-:Y:S01]  /*6050*/  HMMA.16816.F32.BF16 R28, R8, R78, R56 ;  /* 0x0000004e081c723c */ /* 0x000fe20000041838 */
[----:B---3--:R-:W-:Y:S02]  /*6060*/  FFMA.FTZ R5, R75, c[0x0][0x2d0], -R0 ;  /* 0x0000b4004b057a23 */ /* 0x008fe40000010800 */
[----:B------:R-:W-:Y:S02]  /*6070*/  IMAD.MOV.U32 R75, RZ, RZ, R209 ;  /* 0x000000ffff4b7224 */ /* 0x000fe400078e00d1 */
[----:B------:R3:W-:Y:S02]  /*6080*/  MUFU.EX2 R247, R5 ;  /* 0x0000000500f77308 */ /* 0x0007e40000000800 */
[----:B---3--:R-:W-:-:S02]  /*6090*/  FFMA.FTZ R5, R132, c[0x0][0x2d0], -R3 ;  /* 0x0000b40084057a23 */ /* 0x008fc40000010803 */
[----:B------:R-:W-:-:S04]  /*60a0*/  IMAD.MOV.U32 R132, RZ, RZ, R220 ;  /* 0x000000ffff847224 */ /* 0x000fc800078e00dc */
[----:B------:R3:W-:Y:S02]  /*60b0*/  MUFU.EX2 R245, R5 ;  /* 0x0000000500f57308 */ /* 0x0007e40000000800 */
[----:B---3--:R-:W-:Y:S02]  /*60c0*/  FFMA.FTZ R5, R133, c[0x0][0x2d0], -R3 ;  /* 0x0000b40085057a23 */ /* 0x008fe40000010803 */
[----:B------:R-:W-:-:S04]  /*60d0*/  IMAD.MOV.U32 R133, RZ, RZ, R219 ;  /* 0x000000ffff857224 */ /* 0x000fc800078e00db */
[----:B------:R3:W4:Y:S02]  /*60e0*/  MUFU.EX2 R248, R5 ;  /* 0x0000000500f87308 */ /* 0x0007240000000800 */
[----:B---3--:R-:W-:Y:S01]  /*60f0*/  FFMA.FTZ R5, R134, c[0x0][0x2d0], -R3 ;  /* 0x0000b40086057a23 */ /* 0x008fe20000010803 */
[----:B----4-:R-:W-:Y:S01]  /*6100*/  F2FP.BF16.PACK_AB R8, R248, R245 ;  /* 0x000000f5f808723e */ /* 0x010fe200000010ff */
        /* <DEDUP_REMOVED lines=8> */
[----:B------:R3:W-:Y:S01]  /*6190*/  MUFU.EX2 R223, R5 ;  /* 0x0000000500df7308 */ /* 0x0007e20000000800 */
[----:B------:R-:W-:Y:S02]  /*61a0*/  IMAD.MOV.U32 R75, RZ, RZ, R141 ;  /* 0x000000ffff4b7224 */ /* 0x000fe400078e008d */
[----:B------:R-:W-:Y:S02]  /*61b0*/  IMAD.MOV.U32 R141, RZ, RZ, R189 ;  /* 0x000000ffff8d7224 */ /* 0x000fe400078e00bd */
[----:B------:R-:W-:Y:S02]  /*61c0*/  IMAD.MOV.U32 R189, RZ, RZ, R200 ;  /* 0x000000ffffbd7224 */ /* 0x000fe400078e00c8 */
[----:B---3--:R-:W-:-:S04]  /*61d0*/  FFMA.FTZ R5, R118, c[0x0][0x2d0], -R2 ;  /* 0x0000b40076057a23 */ /* 0x008fc80000010802 */
        /* <DEDUP_REMOVED lines=9> */
[----:B----4-:R-:W-:-:S05]  /*6270*/  F2FP.BF16.PACK_AB R11, R222, R220 ;  /* 0x000000dcde0b723e */ /* 0x010fca00000010ff */
[----:B------:R3:W4:Y:S02]  /*6280*/  MUFU.EX2 R219, R5 ;  /* 0x0000000500db7308 */ /* 0x0007240000000800 */
[C---:B--2---:R-:W-:Y:S08]  /*6290*/  HMMA.16816.F32.BF16 R52, R8.reuse, R20, R128 ;  /* 0x000000140834723c */ /* 0x044ff00000041880 */
[----:B-1----:R-:W-:Y:S01]  /*62a0*/  HMMA.16816.F32.BF16 R60, R8, R16, R124 ;  /* 0x00000010083c723c */ /* 0x002fe2000004187c */
[----:B---3--:R-:W-:-:S04]  /*62b0*/  FFMA.FTZ R5, R91, c[0x0][0x2d0], -R0 ;  /* 0x0000b4005b057a23 */ /* 0x008fc80000010800 */
[----:B------:R1:W-:Y:S03]  /*62c0*/  MUFU.EX2 R218, R5 ;  /* 0x0000000500da7308 */ /* 0x0003e60000000800 */
[C---:B------:R-:W-:Y:S08]  /*62d0*/  HMMA.16816.F32.BF16 R88, R8.reuse, R12, R120 ;  /* 0x0000000c0858723c */ /* 0x040ff00000041878 */
[----:B------:R-:W-:Y:S01]  /*62e0*/  HMMA.16816.F32.BF16 R100, R8, R24, R100 ;  /* 0x000000180864723c */ /* 0x000fe20000041864 */
[----:B-1----:R-:W-:-:S07]  /*62f0*/  FFMA.FTZ R5, R92, c[0x0][0x2d0], -R0 ;  /* 0x0000b4005c057a23 */ /* 0x002fce0000010800 */
[C---:B------:R-:W-:Y:S01]  /*6300*/  HMMA.16816.F32.BF16 R36, R8.reuse, R22, R112 ;  /* 0x000000160824723c */ /* 0x040fe20000041870 */
[----:B------:R1:W2:Y:S07]  /*6310*/  MUFU.EX2 R215, R5 ;  /* 0x0000000500d77308 */ /* 0x0002ae0000000800 */
[C---:B------:R-:W-:Y:S08]  /*6320*/  HMMA.16816.F32.BF16 R56, R8.reuse, R18, R108 ;  /* 0x000000120838723c */ /* 0x040ff0000004186c */
[----:B------:R-:W-:Y:S01]  /*6330*/  HMMA.16816.F32.BF16 R92, R8, R14, R104 ;  /* 0x0000000e085c723c */ /* 0x000fe20000041868 */
[----:B-1----:R-:W-:-:S04]  /*6340*/  FFMA.FTZ R5, R157, c[0x0][0x2d0], -R4 ;  /* 0x0000b4009d057a23 */ /* 0x002fc80000010804 */
[----:B------:R1:W-:Y:S03]  /*6350*/  MUFU.EX2 R209, R5 ;  /* 0x0000000500d17308 */ /* 0x0003e60000000800 */
[----:B------:R-:W-:Y:S07]  /*6360*/  HMMA.16816.F32.BF16 R96, R8, R26, R96 ;  /* 0x0000001a0860723c */ /* 0x000fee0000041860 */
[----:B------:R-:W-:-:S02]  /*6370*/  F2FP.BF16.PACK_AB R8, R137, R252 ;  /* 0x000000fc8908723e */ /* 0x000fc400000010ff */
[----:B----4-:R-:W-:Y:S02]  /*6380*/  F2FP.BF16.PACK_AB R9, R219, R247 ;  /* 0x000000f7db09723e */ /* 0x010fe400000010ff */
[----:B------:R-:W-:Y:S02]  /*6390*/  F2FP.BF16.PACK_AB R10, R136, R139 ;  /* 0x0000008b880a723e */ /* 0x000fe400000010ff */
[----:B--2---:R-:W-:Y:S01]  /*63a0*/  F2FP.BF16.PACK_AB R11, R215, R218 ;  /* 0x000000dad70b723e */ /* 0x004fe200000010ff */
[--C-:B-1----:R-:W-:Y:S02]  /*63b0*/  FFMA.FTZ R5, R158, c[0x0][0x2d0], -R4.reuse ;  /* 0x0000b4009e057a23 */ /* 0x102fe40000010804 */
[----:B------:R-:W-:Y:S02]  /*63c0*/  IMAD.MOV.U32 R158, RZ, RZ, R193 ;  /* 0x000000ffff9e7224 */ /* 0x000fe400078e00c1 */
[----:B------:R1:W-:Y:S02]  /*63d0*/  MUFU.EX2 R210, R5 ;  /* 0x0000000500d27308 */ /* 0x0003e40000000800 */
[C---:B------:R-:W-:Y:S08]  /*63e0*/  HMMA.16816.F32.BF16 R104, R8.reuse, R20, R84 ;  /* 0x000000140868723c */ /* 0x040ff00000041854 */
[----:B------:R-:W-:Y:S01]  /*63f0*/  HMMA.16816.F32.BF16 R108, R8, R22, R32 ;  /* 0x00000016086c723c */ /* 0x000fe20000041820 */
[----:B------:R-:W2:Y:S01]  /*6400*/  LDSM.16.MT88.4 R20, [R224+0x1800] ;  /* 0x00180000e014783b */ /* 0x000ea20000004200 */
[----:B-1----:R-:W-:-:S06]  /*6410*/  FFMA.FTZ R5, R159, c[0x0][0x2d0], -R4 ;  /* 0x0000b4009f057a23 */ /* 0x002fcc0000010804 */
[C---:B------:R-:W-:Y:S01]  /*6420*/  HMMA.16816.F32.BF16 R80, R8.reuse, R16, R80 ;  /* 0x000000100850723c */ /* 0x040fe20000041850 */
[----:B------:R-:W-:Y:S01]  /*6430*/  IMAD.MOV.U32 R159, RZ, RZ, R188 ;  /* 0x000000ffff9f7224 */ /* 0x000fe200078e00bc */
[----:B------:R1:W-:Y:S06]  /*6440*/  MUFU.EX2 R211, R5 ;  /* 0x0000000500d37308 */ /* 0x0003ec0000000800 */
[C---:B------:R-:W-:Y:S01]  /*6450*/  HMMA.16816.F32.BF16 R76, R8.reuse, R18, R44 ;  /* 0x00000012084c723c */ /* 0x040fe2000004182c */
[----:B------:R-:W3:Y:S07]  /*6460*/  LDSM.16.MT88.4 R16, [R228+0x1800] ;  /* 0x00180000e410783b */ /* 0x000eee0000004200 */
[----:B------:R-:W-:Y:S01]  /*6470*/  HMMA.16816.F32.BF16 R64, R8, R12, R64 ;  /* 0x0000000c0840723c */ /* 0x000fe20000041840 */
[----:B-1----:R-:W-:-:S02]  /*6480*/  FFMA.FTZ R5, R160, c[0x0][0x2d0], -R4 ;  /* 0x0000b400a0057a23 */ /* 0x002fc40000010804 */
[----:B------:R-:W-:Y:S02]  /*6490*/  IMAD.MOV.U32 R160, RZ, RZ, R187 ;  /* 0x000000ffffa07224 */ /* 0x000fe400078e00bb */
[----:B------:R1:W-:Y:S03]  /*64a0*/  MUFU.EX2 R212, R5 ;  /* 0x0000000500d47308 */ /* 0x0003e60000000800 */
[C---:B------:R-:W-:Y:S01]  /*64b0*/  HMMA.16816.F32.BF16 R40, R8.reuse, R14, R40 ;  /* 0x0000000e0828723c */ /* 0x040fe20000041828 */
[----:B------:R-:W4:Y:S07]  /*64c0*/  LDSM.16.MT88.4 R12, [R225+0x1800] ;  /* 0x00180000e10c783b */ /* 0x000f2e0000004200 */
[----:B------:R-:W-:Y:S01]  /*64d0*/  HMMA.16816.F32.BF16 R32, R8, R24, R48 ;  /* 0x000000180820723c */ /* 0x000fe20000041830 */
[----:B-1----:R-:W-:-:S07]  /*64e0*/  FFMA.FTZ R5, R116, c[0x0][0x2d0], -R0 ;  /* 0x0000b40074057a23 */ /* 0x002fce0000010800 */
[----:B------:R-:W-:Y:S01]  /*64f0*/  HMMA.16816.F32.BF16 R28, R8, R26, R28 ;  /* 0x0000001a081c723c */ /* 0x000fe2000004181c */
[----:B------:R-:W1:Y:S01]  /*6500*/  LDSM.16.MT88.4 R24, [R227+0x1800] ;  /* 0x00180000e318783b */ /* 0x000e620000004200 */
[----:B------:R2:W-:Y:S02]  /*6510*/  MUFU.EX2 R205, R5 ;  /* 0x0000000500cd7308 */ /* 0x0005e40000000800 */
[----:B--2---:R-:W-:Y:S02]  /*6520*/  FFMA.FTZ R5, R150, c[0x0][0x2d0], -R3 ;  /* 0x0000b40096057a23 */ /* 0x004fe40000010803 */
[----:B------:R-:W-:-:S04]  /*6530*/  IMAD.MOV.U32 R150, RZ, RZ, R206 ;  /* 0x000000ffff967224 */ /* 0x000fc800078e00ce */
[----:B------:R2:W-:Y:S02]  /*6540*/  MUFU.EX2 R204, R5 ;  /* 0x0000000500cc7308 */ /* 0x0005e40000000800 */
[----:B--2---:R-:W-:Y:S02]  /*6550*/  FFMA.FTZ R5, R151, c[0x0][0x2d0], -R3 ;  /* 0x0000b40097057a23 */ /* 0x004fe40000010803 */
[----:B------:R-:W-:-:S04]  /*6560*/  IMAD.MOV.U32 R151, RZ, RZ, R192 ;  /* 0x000000ffff977224 */ /* 0x000fc800078e00c0 */
[----:B------:R2:W1:Y:S02]  /*6570*/  MUFU.EX2 R206, R5 ;  /* 0x0000000500ce7308 */ /* 0x0004640000000800 */
[----:B--2---:R-:W-:Y:S01]  /*6580*/  FFMA.FTZ R5, R152, c[0x0][0x2d0], -R3 ;  /* 0x0000b40098057a23 */ /* 0x004fe20000010803 */
[----:B-1----:R-:W-:Y:S01]  /*6590*/  F2FP.BF16.PACK_AB R8, R206, R204 ;  /* 0x000000ccce08723e */ /* 0x002fe200000010ff */
[----:B------:R-:W-:-:S04]  /*65a0*/  IMAD.MOV.U32 R152, RZ, RZ, R207 ;  /* 0x000000ffff987224 */ /* 0x000fc800078e00cf */
[----:B------:R1:W-:Y:S02]  /*65b0*/  MUFU.EX2 R207, R5 ;  /* 0x0000000500cf7308 */ /* 0x0003e40000000800 */
[----:B-1----:R-:W-:Y:S02]  /*65c0*/  FFMA.FTZ R5, R154, c[0x0][0x2d0], -R3 ;  /* 0x0000b4009a057a23 */ /* 0x002fe40000010803 */
[----:B------:R-:W-:-:S04]  /*65d0*/  IMAD.MOV.U32 R154, RZ, RZ, R208 ;  /* 0x000000ffff9a7224 */ /* 0x000fc800078e00d0 */
[----:B------:R1:W2:Y:S02]  /*65e0*/  MUFU.EX2 R208, R5 ;  /* 0x0000000500d07308 */ /* 0x0002a40000000800 */
[----:B-1----:R-:W-:Y:S01]  /*65f0*/  FFMA.FTZ R5, R148, c[0x0][0x2d0], -R2 ;  /* 0x0000b40094057a23 */ /* 0x002fe20000010802 */
[----:B--2---:R-:W-:Y:S01]  /*6600*/  F2FP.BF16.PACK_AB R10, R208, R207 ;  /* 0x000000cfd00a723e */ /* 0x004fe200000010ff */
[----:B------:R-:W-:Y:S02]  /*6610*/  IMAD.MOV.U32 R148, RZ, RZ, R134 ;  /* 0x000000ffff947224 */ /* 0x000fe400078e0086 */
[----:B------:R-:W-:Y:S02]  /*6620*/  IMAD.MOV.U32 R134, RZ, RZ, R143 ;  /* 0x000000ffff867224 */ /* 0x000fe400078e008f */
[----:B------:R-:W-:Y:S02]  /*6630*/  IMAD.MOV.U32 R143, RZ, RZ, R68 ;  /* 0x000000ffff8f7224 */ /* 0x000fe400078e0044 */
[----:B------:R-:W-:-:S02]  /*6640*/  IMAD.MOV.U32 R68, RZ, RZ, R190 ;  /* 0x000000ffff447224 */ /* 0x000fc400078e00be */
[----:B------:R-:W-:Y:S02]  /*6650*/  IMAD.MOV.U32 R190, RZ, RZ, R203 ;  /* 0x000000ffffbe7224 */ /* 0x000fe400078e00cb */
[----:B------:R1:W-:Y:S01]  /*6660*/  MUFU.EX2 R203, R5 ;  /* 0x0000000500cb7308 */ /* 0x0003e20000000800 */
[----:B------:R-:W-:Y:S02]  /*6670*/  IMAD.MOV.U32 R75, RZ, RZ, R143 ;  /* 0x000000ffff4b7224 */ /* 0x000fe400078e008f */
[----:B------:R-:W-:Y:S02]  /*6680*/  IMAD.MOV.U32 R143, RZ, RZ, R141 ;  /* 0x000000ffff8f7224 */ /* 0x000fe400078e008d */
[----:B------:R-:W-:Y:S02]  /*6690*/  IMAD.MOV.U32 R141, RZ, RZ, R198 ;  /* 0x000000ffff8d7224 */ /* 0x000fe400078e00c6 */
[----:B------:R-:W-:Y:S02]  /*66a0*/  IMAD.MOV.U32 R157, RZ, RZ, R134 ;  /* 0x000000ffff9d7224 */ /* 0x000fe400078e0086 */
[----:B------:R-:W-:-:S02]  /*66b0*/  IMAD.MOV.U32 R134, RZ, RZ, R185 ;  /* 0x000000ffff867224 */ /* 0x000fc400078e00b9 */
[----:B-1----:R-:W-:Y:S02]  /*66c0*/  FFMA.FTZ R5, R147, c[0x0][0x2d0], -R2 ;  /* 0x0000b40093057a23 */ /* 0x002fe40000010802 */
[----:B------:R-:W-:Y:S02]  /*66d0*/  IMAD.MOV.U32 R147, RZ, RZ, R186 ;  /* 0x000000ffff937224 */ /* 0x000fe400078e00ba */
[----:B------:R1:W2:Y:S02]  /*66e0*/  MUFU.EX2 R200, R5 ;  /* 0x0000000500c87308 */ /* 0x0002a40000000800 */
[----:B-1----:R-:W-:Y:S01]  /*66f0*/  FFMA.FTZ R5, R149, c[0x0][0x2d0], -R2 ;  /* 0x0000b40095057a23 */ /* 0x002fe20000010802 */
[----:B--2---:R-:W-:Y:S01]  /*6700*/  F2FP.BF16.PACK_AB R9, R200, R203 ;  /* 0x000000cbc809723e */ /* 0x004fe200000010ff */
[----:B------:R-:W-:-:S04]  /*6710*/  IMAD.MOV.U32 R149, RZ, RZ, R201 ;  /* 0x000000ffff957224 */ /* 0x000fc800078e00c9 */
[----:B------:R1:W-:Y:S02]  /*6720*/  MUFU.EX2 R201, R5 ;  /* 0x0000000500c97308 */ /* 0x0003e40000000800 */
[----:B-1----:R-:W-:Y:S02]  /*6730*/  FFMA.FTZ R5, R146, c[0x0][0x2d0], -R2 ;  /* 0x0000b40092057a23 */ /* 0x002fe40000010802 */
[----:B------:R-:W-:-:S04]  /*6740*/  IMAD.MOV.U32 R146, RZ, RZ, R202 ;  /* 0x000000ffff927224 */ /* 0x000fc800078e00ca */
[----:B------:R1:W2:Y:S02]  /*6750*/  MUFU.EX2 R202, R5 ;  /* 0x0000000500ca7308 */ /* 0x0002a40000000800 */
[----:B-1----:R-:W-:Y:S01]  /*6760*/  FFMA.FTZ R5, R135, c[0x0][0x2d0], -R0 ;  /* 0x0000b40087057a23 */ /* 0x002fe20000010800 */
[----:B--2---:R-:W-:Y:S01]  /*6770*/  F2FP.BF16.PACK_AB R11, R202, R201 ;  /* 0x000000c9ca0b723e */ /* 0x004fe200000010ff */
[----:B------:R-:W-:-:S04]  /*6780*/  IMAD.MOV.U32 R135, RZ, RZ, R199 ;  /* 0x000000ffff877224 */ /* 0x000fc800078e00c7 */
[----:B------:R1:W2:Y:S02]  /*6790*/  MUFU.EX2 R199, R5 ;  /* 0x0000000500c77308 */ /* 0x0002a40000000800 */
[C---:B------:R-:W-:Y:S08]  /*67a0*/  HMMA.16816.F32.BF16 R112, R8.reuse, R20, R52 ;  /* 0x000000140870723c */ /* 0x040ff00000041834 */
[----:B------:R-:W-:Y:S01]  /*67b0*/  HMMA.16816.F32.BF16 R84, R8, R22, R36 ;  /* 0x000000160854723c */ /* 0x000fe20000041824 */
[----:B-1----:R-:W-:-:S02]  /*67c0*/  FFMA.FTZ R5, R138, c[0x0][0x2d0], -R0 ;  /* 0x0000b4008a057a23 */ /* 0x002fc40000010800 */
[----:B------:R-:W-:Y:S02]  /*67d0*/  IMAD.MOV.U32 R138, RZ, RZ, R117 ;  /* 0x000000ffff8a7224 */ /* 0x000fe400078e0075 */
[----:B------:R1:W-:Y:S03]  /*67e0*/  MUFU.EX2 R198, R5 ;  /* 0x0000000500c67308 */ /* 0x0003e60000000800 */
[C---:B---3--:R-:W-:Y:S08]  /*67f0*/  HMMA.16816.F32.BF16 R60, R8.reuse, R16, R60 ;  /* 0x00000010083c723c */ /* 0x048ff0000004183c */
[----:B------:R-:W-:Y:S01]  /*6800*/  HMMA.16816.F32.BF16 R56, R8, R18, R56 ;  /* 0x000000120838723c */ /* 0x000fe20000041838 */
[----:B-1----:R-:W-:-:S07]  /*6810*/  FFMA.FTZ R5, R142, c[0x0][0x2d0], -R0 ;  /* 0x0000b4008e057a23 */ /* 0x002fce0000010800 */
[C---:B----4-:R-:W-:Y:S01]  /*6820*/  HMMA.16816.F32.BF16 R52, R8.reuse, R12, R88 ;  /* 0x0000000c0834723c */ /* 0x050fe20000041858 */
[----:B------:R-:W-:Y:S02]  /*6830*/  IMAD.MOV.U32 R142, RZ, RZ, R189 ;  /* 0x000000ffff8e7224 */ /* 0x000fe400078e00bd */
[----:B------:R-:W-:Y:S02]  /*6840*/  IMAD.MOV.U32 R189, RZ, RZ, R197 ;  /* 0x000000ffffbd7224 */ /* 0x000fe400078e00c5 */
[----:B------:R1:W3:Y:S03]  /*6850*/  MUFU.EX2 R197, R5 ;  /* 0x0000000500c57308 */ /* 0x0002e60000000800 */
[C---:B------:R-:W-:Y:S08]  /*6860*/  HMMA.16816.F32.BF16 R48, R8.reuse, R14, R92 ;  /* 0x0000000e0830723c */ /* 0x040ff0000004185c */
[----:B------:R-:W-:Y:S01]  /*6870*/  HMMA.16816.F32.BF16 R44, R8, R24, R100 ;  /* 0x00000018082c723c */ /* 0x000fe20000041864 */
[----:B-1----:R-:W-:-:S02]  /*6880*/  FFMA.FTZ R5, R180, c[0x0][0x2d0], -R4 ;  /* 0x0000b400b4057a23 */ /* 0x002fc40000010804 */
[----:B------:R-:W-:-:S05]  /*6890*/  IMAD.MOV.U32 R180, RZ, RZ, R191 ;  /* 0x000000ffffb47224 */ /* 0x000fca00078e00bf */
[----:B------:R-:W-:Y:S01]  /*68a0*/  HMMA.16816.F32.BF16 R36, R8, R26, R96 ;  /* 0x0000001a0824723c */ /* 0x000fe20000041860 */
[----:B------:R1:W-:Y:S06]  /*68b0*/  MUFU.EX2 R191, R5 ;  /* 0x0000000500bf7308 */ /* 0x0003ec0000000800 */
[----:B------:R-:W-:Y:S02]  /*68c0*/  F2FP.BF16.PACK_AB R8, R210, R209 ;  /* 0x000000d1d208723e */ /* 0x000fe400000010ff */
[----:B--2---:R-:W-:Y:S02]  /*68d0*/  F2FP.BF16.PACK_AB R9, R199, R205 ;  /* 0x000000cdc709723e */ /* 0x004fe400000010ff */
[----:B------:R-:W-:-:S02]  /*68e0*/  F2FP.BF16.PACK_AB R10, R212, R211 ;  /* 0x000000d3d40a723e */ /* 0x000fc400000010ff */
[----:B---3--:R-:W-:Y:S01]  /*68f0*/  F2FP.BF16.PACK_AB R11, R197, R198 ;  /* 0x000000c6c50b723e */ /* 0x008fe200000010ff */
[----:B-1----:R-:W-:Y:S02]  /*6900*/  FFMA.FTZ R5, R181, c[0x0][0x2d0], -R4 ;  /* 0x0000b400b5057a23 */ /* 0x002fe40000010804 */
[----:B------:R-:W-:-:S04]  /*6910*/  IMAD.MOV.U32 R181, RZ, RZ, R68 ;  /* 0x000000ffffb57224 */ /* 0x000fc800078e0044 */
[----:B------:R-:W-:Y:S01]  /*6920*/  HMMA.16816.F32.BF16 R92, R8, R18, R76 ;  /* 0x00000012085c723c */ /* 0x000fe2000004184c */
[----:B------:R1:W-:Y:S01]  /*6930*/  MUFU.EX2 R193, R5 ;  /* 0x0000000500c17308 */ /* 0x0003e20000000800 */
[----:B------:R-:W-:-:S06]  /*6940*/  IMAD.MOV.U32 R68, RZ, RZ, R195 ;  /* 0x000000ffff447224 */ /* 0x000fcc00078e00c3 */
[C---:B------:R-:W-:Y:S08]  /*6950*/  HMMA.16816.F32.BF16 R104, R8.reuse, R20, R104 ;  /* 0x000000140868723c */ /* 0x040ff00000041868 */
[----:B------:R-:W-:Y:S01]  /*6960*/  HMMA.16816.F32.BF16 R108, R8, R22, R108 ;  /* 0x00000016086c723c */ /* 0x000fe2000004186c */
[----:B-1----:R-:W-:Y:S01]  /*6970*/  FFMA.FTZ R5, R182, c[0x0][0x2d0], -R4 ;  /* 0x0000b400b6057a23 */ /* 0x002fe20000010804 */
[----:B------:R-:W1:Y:S01]  /*6980*/  LDSM.16.MT88.4 R20, [R224+0x2000] ;  /* 0x00200000e014783b */ /* 0x000e620000004200 */
[----:B------:R-:W-:-:S02]  /*6990*/  IMAD.MOV.U32 R182, RZ, RZ, R189 ;  /* 0x000000ffffb67224 */ /* 0x000fc400078e00bd */
[----:B------:R2:W-:Y:S03]  /*69a0*/  MUFU.EX2 R195, R5 ;  /* 0x0000000500c37308 */ /* 0x0005e60000000800 */
[C---:B------:R-:W-:Y:S08]  /*69b0*/  HMMA.16816.F32.BF16 R88, R8.reuse, R12, R64 ;  /* 0x0000000c0858723c */ /* 0x040ff00000041840 */
[----:B------:R-:W-:Y:S01]  /*69c0*/  HMMA.16816.F32.BF16 R76, R8, R14, R40 ;  /* 0x0000000e084c723c */ /* 0x000fe20000041828 */
[----:B------:R-:W3:Y:S01]  /*69d0*/  LDSM.16.MT88.4 R12, [R225+0x2000] ;  /* 0x00200000e10c783b */ /* 0x000ee20000004200 */
[----:B--2---:R-:W-:-:S02]  /*69e0*/  FFMA.FTZ R5, R183, c[0x0][0x2d0], -R4 ;  /* 0x0000b400b7057a23 */ /* 0x004fc40000010804 */
[----:B------:R-:W-:-:S04]  /*69f0*/  IMAD.MOV.U32 R183, RZ, RZ, R196 ;  /* 0x000000ffffb77224 */ /* 0x000fc800078e00c4 */
[C---:B------:R-:W-:Y:S01]  /*6a00*/  HMMA.16816.F32.BF16 R100, R8.reuse, R16, R80 ;  /* 0x000000100864723c */ /* 0x040fe20000041850 */
[----:B------:R2:W-:Y:S01]  /*6a10*/  MUFU.EX2 R196, R5 ;  /* 0x0000000500c47308 */ /* 0x0005e20000000800 */
[----:B------:R-:W4:Y:S06]  /*6a20*/  LDSM.16.MT88.4 R16, [R228+0x2000] ;  /* 0x00200000e410783b */ /* 0x000f2c0000004200 */
[C---:B------:R-:W-:Y:S08]  /*6a30*/  HMMA.16816.F32.BF16 R32, R8.reuse, R24, R32 ;  /* 0x000000180820723c */ /* 0x040ff00000041820 */
[----:B------:R-:W-:Y:S01]  /*6a40*/  HMMA.16816.F32.BF16 R28, R8, R26, R28 ;  /* 0x0000001a081c723c */ /* 0x000fe2000004181c */
[----:B--2---:R-:W-:Y:S01]  /*6a50*/  FFMA.FTZ R5, R145, c[0x0][0x2d0], -R0 ;  /* 0x0000b40091057a23 */ /* 0x004fe20000010800 */
[----:B------:R-:W2:Y:S01]  /*6a60*/  LDSM.16.MT88.4 R24, [R227+0x2000] ;  /* 0x00200000e318783b */ /* 0x000ea20000004200 */
[----:B------:R-:W-:-:S02]  /*6a70*/  IMAD.MOV.U32 R145, RZ, RZ, R190 ;  /* 0x000000ffff917224 */ /* 0x000fc400078e00be */
[----:B------:R1:W-:Y:S02]  /*6a80*/  MUFU.EX2 R189, R5 ;  /* 0x0000000500bd7308 */ /* 0x0003e40000000800 */
[----:B-1----:R-:W-:-:S06]  /*6a90*/  FFMA.FTZ R5, R171, c[0x0][0x2d0], -R3 ;  /* 0x0000b400ab057a23 */ /* 0x002fcc0000010803 */
[----:B------:R1:W-:Y:S02]  /*6aa0*/  MUFU.EX2 R188, R5 ;  /* 0x0000000500bc7308 */ /* 0x0003e40000000800 */
[----:B-1----:R-:W-:Y:S02]  /*6ab0*/  FFMA.FTZ R5, R177, c[0x0][0x2d0], -R3 ;  /* 0x0000b400b1057a23 */ /* 0x002fe40000010803 */
[----:B------:R-:W-:-:S04]  /*6ac0*/  IMAD.MOV.U32 R177, RZ, RZ, R184 ;  /* 0x000000ffffb17224 */ /* 0x000fc800078e00b8 */
[----:B------:R1:W1:Y:S02]  /*6ad0*/  MUFU.EX2 R190, R5 ;  /* 0x0000000500be7308 */ /* 0x0002640000000800 */
[----:B-1----:R-:W-:Y:S01]  /*6ae0*/  FFMA.FTZ R5, R178, c[0x0][0x2d0], -R3 ;  /* 0x0000b400b2057a23 */ /* 0x002fe20000010803 */
[----:B------:R-:W-:Y:S01]  /*6af0*/  F2FP.BF16.PACK_AB R8, R190, R188 ;  /* 0x000000bcbe08723e */ /* 0x000fe200000010ff */
[----:B------:R-:W-:-:S04]  /*6b00*/  IMAD.MOV.U32 R178, RZ, RZ, R194 ;  /* 0x000000ffffb27224 */ /* 0x000fc800078e00c2 */
[----:B------:R1:W-:Y:S02]  /*6b10*/  MUFU.EX2 R192, R5 ;  /* 0x0000000500c07308 */ /* 0x0003e40000000800 */
[----:B-1----:R-:W-:-:S06]  /*6b20*/  FFMA.FTZ R5, R179, c[0x0][0x2d0], -R3 ;  /* 0x0000b400b3057a23 */ /* 0x002fcc0000010803 */
[----:B------:R1:W1:Y:S02]  /*6b30*/  MUFU.EX2 R194, R5 ;  /* 0x0000000500c27308 */ /* 0x0002640000000800 */
[----:B-1----:R-:W-:Y:S01]  /*6b40*/  FFMA.FTZ R5, R170, c[0x0][0x2d0], -R2 ;  /* 0x0000b400aa057a23 */ /* 0x002fe20000010802 */
[----:B------:R-:W-:-:S05]  /*6b50*/  F2FP.BF16.PACK_AB R10, R194, R192 ;  /* 0x000000c0c20a723e */ /* 0x000fca00000010ff */
        /* <DEDUP_REMOVED lines=10> */
[----:B------:R1:W1:Y:S02]  /*6c00*/  MUFU.EX2 R118, R5 ;  /* 0x0000000500767308 */ /* 0x0002640000000800 */
[C---:B------:R-:W-:Y:S08]  /*6c10*/  HMMA.16816.F32.BF16 R128, R8.reuse, R20, R112 ;  /* 0x000000140880723c */ /* 0x040ff00000041870 */
[----:B------:R-:W-:Y:S01]  /*6c20*/  HMMA.16816.F32.BF16 R124, R8, R22, R84 ;  /* 0x00000016087c723c */ /* 0x000fe20000041854 */
[----:B-1----:R-:W-:-:S04]  /*6c30*/  FFMA.FTZ R5, R155, c[0x0][0x2d0], -R0 ;  /* 0x0000b4009b057a23 */ /* 0x002fc80000010800 */
[----:B------:R1:W-:Y:S03]  /*6c40*/  MUFU.EX2 R117, R5 ;  /* 0x0000000500757308 */ /* 0x0003e60000000800 */
[C---:B---3--:R-:W-:Y:S08]  /*6c50*/  HMMA.16816.F32.BF16 R96, R8.reuse, R12, R52 ;  /* 0x0000000c0860723c */ /* 0x048ff00000041834 */
[----:B----4-:R-:W-:Y:S01]  /*6c60*/  HMMA.16816.F32.BF16 R120, R8, R16, R60 ;  /* 0x000000100878723c */ /* 0x010fe2000004183c */
[----:B-1----:R-:W-:-:S07]  /*6c70*/  FFMA.FTZ R5, R156, c[0x0][0x2d0], -R0 ;  /* 0x0000b4009c057a23 */ /* 0x002fce0000010800 */
[C---:B------:R-:W-:Y:S01]  /*6c80*/  HMMA.16816.F32.BF16 R112, R8.reuse, R18, R56 ;  /* 0x000000120870723c */ /* 0x040fe20000041838 */
[----:B------:R1:W3:Y:S07]  /*6c90*/  MUFU.EX2 R116, R5 ;  /* 0x0000000500747308 */ /* 0x0002ee0000000800 */
[C---:B------:R-:W-:Y:S08]  /*6ca0*/  HMMA.16816.F32.BF16 R84, R8.reuse, R14, R48 ;  /* 0x0000000e0854723c */ /* 0x040ff00000041830 */
[----:B--2---:R-:W-:Y:S01]  /*6cb0*/  HMMA.16816.F32.BF16 R80, R8, R24, R44 ;  /* 0x000000180850723c */ /* 0x004fe2000004182c */
[----:B-1----:R-:W-:-:S02]  /*6cc0*/  FFMA.FTZ R5, R178, c[0x0][0x2d0], -R4 ;  /* 0x0000b400b2057a23 */ /* 0x002fc40000010804 */
[----:B------:R-:W-:Y:S02]  /*6cd0*/  IMAD.MOV.U32 R178, RZ, RZ, R177 ;  /* 0x000000ffffb27224 */ /* 0x000fe400078e00b1 */
[----:B------:R-:W-:-:S03]  /*6ce0*/  IMAD.MOV.U32 R177, RZ, RZ, R145 ;  /* 0x000000ffffb17224 */ /* 0x000fc600078e0091 */
[----:B------:R-:W-:Y:S01]  /*6cf0*/  HMMA.16816.F32.BF16 R52, R8, R26, R36 ;  /* 0x0000001a0834723c */ /* 0x000fe20000041824 */
[----:B------:R-:W-:Y:S02]  /*6d00*/  IMAD.MOV.U32 R145, RZ, RZ, R183 ;  /* 0x000000ffff917224 */ /* 0x000fe400078e00b7 */
[----:B------:R-:W-:Y:S02]  /*6d10*/  IMAD.MOV.U32 R183, RZ, RZ, R182 ;  /* 0x000000ffffb77224 */ /* 0x000fe400078e00b6 */
[----:B------:R-:W-:Y:S02]  /*6d20*/  IMAD.MOV.U32 R182, RZ, RZ, R181 ;  /* 0x000000ffffb67224 */ /* 0x000fe400078e00b5 */
[----:B------:R-:W-:Y:S01]  /*6d30*/  F2FP.BF16.PACK_AB R8, R193, R191 ;  /* 0x000000bfc108723e */ /* 0x000fe200000010ff */
[----:B------:R-:W-:Y:S01]  /*6d40*/  IMAD.MOV.U32 R181, RZ, RZ, R180 ;  /* 0x000000ffffb57224 */ /* 0x000fe200078e00b4 */
[----:B------:R-:W-:Y:S01]  /*6d50*/  F2FP.BF16.PACK_AB R9, R118, R189 ;  /* 0x000000bd7609723e */ /* 0x000fe200000010ff */
[----:B------:R-:W-:Y:S01]  /*6d60*/  IMAD.MOV.U32 R180, RZ, RZ, R142 ;  /* 0x000000ffffb47224 */ /* 0x000fe200078e008e */
[----:B------:R-:W-:Y:S01]  /*6d70*/  F2FP.BF16.PACK_AB R10, R196, R195 ;  /* 0x000000c3c40a723e */ /* 0x000fe200000010ff */
[----:B------:R-:W-:Y:S01]  /*6d80*/  IMAD.MOV.U32 R142, RZ, RZ, R138 ;  /* 0x000000ffff8e7224 */ /* 0x000fe200078e008a */
[----:B---3--:R-:W-:Y:S01]  /*6d90*/  F2FP.BF16.PACK_AB R11, R116, R117 ;  /* 0x00000075740b723e */ /* 0x008fe200000010ff */
[----:B------:R-:W-:-:S02]  /*6da0*/  IMAD.MOV.U32 R138, RZ, RZ, R135 ;  /* 0x000000ffff8a7224 */ /* 0x000fc400078e0087 */
[----:B------:R-:W-:Y:S02]  /*6db0*/  IMAD.MOV.U32 R135, RZ, RZ, R146 ;  /* 0x000000ffff877224 */ /* 0x000fe400078e0092 */
[----:B------:R-:W-:Y:S02]  /*6dc0*/  IMAD.MOV.U32 R146, RZ, RZ, R149 ;  /* 0x000000ffff927224 */ /* 0x000fe400078e0095 */
[----:B------:R-:W-:Y:S01]  /*6dd0*/  HMMA.16816.F32.BF16 R48, R8, R16, R100 ;  /* 0x000000100830723c */ /* 0x000fe20000041864 */
[----:B------:R1:W-:Y:S01]  /*6de0*/  MUFU.EX2 R101, R5 ;  /* 0x0000000500657308 */ /* 0x0003e20000000800 */
[----:B------:R-:W-:Y:S02]  /*6df0*/  IMAD.MOV.U32 R149, RZ, RZ, R148 ;  /* 0x000000ffff957224 */ /* 0x000fe400078e0094 */
[----:B------:R-:W-:Y:S02]  /*6e00*/  IMAD.MOV.U32 R148, RZ, RZ, R154 ;  /* 0x000000ffff947224 */ /* 0x000fe400078e009a */
[----:B------:R-:W-:-:S02]  /*6e10*/  IMAD.MOV.U32 R154, RZ, RZ, R152 ;  /* 0x000000ffff9a7224 */ /* 0x000fc400078e0098 */
[C---:B------:R-:W-:Y:S01]  /*6e20*/  HMMA.16816.F32.BF16 R64, R8.reuse, R20, R104 ;  /* 0x000000140840723c */ /* 0x040fe20000041868 */
[----:B------:R-:W-:Y:S02]  /*6e30*/  IMAD.MOV.U32 R152, RZ, RZ, R150 ;  /* 0x000000ffff987224 */ /* 0x000fe400078e0096 */
[----:B------:R-:W-:Y:S02]  /*6e40*/  IMAD.MOV.U32 R150, RZ, RZ, R133 ;  /* 0x000000ffff967224 */ /* 0x000fe400078e0085 */
[----:B------:R-:W-:Y:S02]  /*6e50*/  IMAD.MOV.U32 R133, RZ, RZ, R236 ;  /* 0x000000ffff857224 */ /* 0x000fe400078e00ec */
[----:B------:R2:W5:Y:S01]  /*6e60*/  LDL.LU R236, [R1+0x94] ;  /* 0x0000940001ec7983 */ /* 0x0005620000300800 */
[----:B------:R-:W-:Y:S01]  /*6e70*/  HMMA.16816.F32.BF16 R168, R8, R24, R32 ;  /* 0x0000001808a8723c */ /* 0x000fe20000041820 */
[----:B-1----:R-:W-:Y:S02]  /*6e80*/  FFMA.FTZ R5, R178, c[0x0][0x2d0], -R3 ;  /* 0x0000b400b2057a23 */ /* 0x002fe40000010803 */
[----:B------:R-:W-:-:S02]  /*6e90*/  IMAD.MOV.U32 R178, RZ, RZ, R177 ;  /* 0x000000ffffb27224 */ /* 0x000fc400078e00b1 */
[----:B------:R1:W-:Y:S01]  /*6ea0*/  MUFU.EX2 R102, R5 ;  /* 0x0000000500667308 */ /* 0x0003e20000000800 */
[----:B------:R-:W-:Y:S02]  /*6eb0*/  IMAD.MOV.U32 R177, RZ, RZ, R145 ;  /* 0x000000ffffb17224 */ /* 0x000fe400078e0091 */
[----:B------:R-:W-:Y:S01]  /*6ec0*/  IMAD.MOV.U32 R145, RZ, RZ, R183 ;  /* 0x000000ffff917224 */ /* 0x000fe200078e00b7 */
[----:B------:R-:W-:Y:S01]  /*6ed0*/  HMMA.16816.F32.BF16 R44, R8, R18, R92 ;  /* 0x00000012082c723c */ /* 0x000fe2000004185c */
[----:B------:R-:W-:Y:S01]  /*6ee0*/  IMAD.MOV.U32 R183, RZ, RZ, R182 ;  /* 0x000000ffffb77224 */ /* 0x000fe200078e00b6 */
[----:B------:R-:W-:Y:S01]  /*6ef0*/  LDSM.16.MT88.4 R16, [R228+0x2800] ;  /* 0x00280000e410783b */ /* 0x000fe20000004200 */
[----:B------:R-:W-:Y:S02]  /*6f00*/  IMAD.MOV.U32 R182, RZ, RZ, R181 ;  /* 0x000000ffffb67224 */ /* 0x000fe400078e00b5 */
[----:B------:R-:W-:-:S03]  /*6f10*/  IMAD.MOV.U32 R181, RZ, RZ, R180 ;  /* 0x000000ffffb57224 */ /* 0x000fc600078e00b4 */
[C---:B------:R-:W-:Y:S01]  /*6f20*/  HMMA.16816.F32.BF16 R60, R8.reuse, R22, R108 ;  /* 0x00000016083c723c */ /* 0x040fe2000004186c */
[----:B-1----:R-:W-:Y:S01]  /*6f30*/  FFMA.FTZ R5, R178, c[0x0][0x2d0], -R3 ;  /* 0x0000b400b2057a23 */ /* 0x002fe20000010803 */
[----:B------:R-:W1:Y:S01]  /*6f40*/  LDSM.16.MT88.4 R20, [R224+0x2800] ;  /* 0x00280000e014783b */ /* 0x000e620000004200 */
[----:B------:R-:W-:Y:S02]  /*6f50*/  IMAD.MOV.U32 R180, RZ, RZ, R142 ;  /* 0x000000ffffb47224 */ /* 0x000fe400078e008e */
[----:B------:R3:W4:Y:S01]  /*6f60*/  MUFU.EX2 R104, R5 ;  /* 0x0000000500687308 */ /* 0x0007220000000800 */
[----:B------:R-:W-:Y:S02]  /*6f70*/  IMAD.MOV.U32 R142, RZ, RZ, R138 ;  /* 0x000000ffff8e7224 */ /* 0x000fe400078e008a */
[----:B------:R-:W-:Y:S01]  /*6f80*/  HMMA.16816.F32.BF16 R40, R8, R12, R88 ;  /* 0x0000000c0828723c */ /* 0x000fe20000041858 */
[----:B------:R-:W-:Y:S02]  /*6f90*/  IMAD.MOV.U32 R138, RZ, RZ, R135 ;  /* 0x000000ffff8a7224 */ /* 0x000fe400078e0087 */
[----:B------:R-:W-:-:S02]  /*6fa0*/  IMAD.MOV.U32 R135, RZ, RZ, R146 ;  /* 0x000000ffff877224 */ /* 0x000fc400078e0092 */
[----:B------:R-:W-:Y:S02]  /*6fb0*/  IMAD.MOV.U32 R146, RZ, RZ, R149 ;  /* 0x000000ffff927224 */ /* 0x000fe400078e0095 */
[----:B------:R-:W-:Y:S01]  /*6fc0*/  IMAD.MOV.U32 R149, RZ, RZ, R148 ;  /* 0x000000ffff957224 */ /* 0x000fe200078e0094 */
[----:B------:R-:W-:Y:S01]  /*6fd0*/  HMMA.16816.F32.BF16 R56, R8, R14, R76 ;  /* 0x0000000e0838723c */ /* 0x000fe2000004184c */
[----:B---3--:R-:W-:Y:S01]  /*6fe0*/  FFMA.FTZ R5, R177, c[0x0][0x2d0], -R3 ;  /* 0x0000b400b1057a23 */ /* 0x008fe20000010803 */
[----:B------:R-:W3:Y:S01]  /*6ff0*/  LDSM.16.MT88.4 R12, [R225+0x2800] ;  /* 0x00280000e10c783b */ /* 0x000ee20000004200 */
[----:B------:R-:W-:Y:S02]  /*7000*/  IMAD.MOV.U32 R177, RZ, RZ, R145 ;  /* 0x000000ffffb17224 */ /* 0x000fe400078e0091 */
[----:B------:R-:W-:Y:S02]  /*7010*/  IMAD.MOV.U32 R145, RZ, RZ, R183 ;  /* 0x000000ffff917224 */ /* 0x000fe400078e00b7 */
[----:B------:R-:W-:-:S02]  /*7020*/  IMAD.MOV.U32 R183, RZ, RZ, R182 ;  /* 0x000000ffffb77224 */ /* 0x000fc400078e00b6 */
[----:B------:R-:W-:Y:S02]  /*7030*/  IMAD.MOV.U32 R182, RZ, RZ, R181 ;  /* 0x000000ffffb67224 */ /* 0x000fe400078e00b5 */
[----:B------:R-:W-:Y:S02]  /*7040*/  IMAD.MOV.U32 R181, RZ, RZ, R180 ;  /* 0x000000ffffb57224 */ /* 0x000fe400078e00b4 */
[----:B------:R-:W-:Y:S02]  /*7050*/  IMAD.MOV.U32 R180, RZ, RZ, R142 ;  /* 0x000000ffffb47224 */ /* 0x000fe400078e008e */
        /* <DEDUP_REMOVED lines=23> */
[----:B------:R-:W-:Y:S01]  /*71d0*/  IMAD.MOV.U32 R149, RZ, RZ, R148 ;  /* 0x000000ffff957224 */ /* 0x000fe200078e0094 */
[----:B------:R2:W5:Y:S01]  /*71e0*/  LDL.LU R235, [R1+0x90] ;  /* 0x0000900001eb7983 */ /* 0x0005620000300800 */
[----:B------:R-:W-:Y:S02]  /*71f0*/  FFMA.FTZ R6, R234, c[0x0][0x2d0], -R4 ;  /* 0x0000b400ea067a23 */ /* 0x000fe40000010804 */
[----:B------:R-:W-:Y:S01]  /*7200*/  IMAD.MOV.U32 R148, RZ, RZ, R154 ;  /* 0x000000ffff947224 */ /* 0x000fe200078e009a */
[----:B------:R2:W5:Y:S01]  /*7210*/  LDL.LU R234, [R1+0x8c] ;  /* 0x00008c0001ea7983 */ /* 0x0005620000300800 */
[----:B------:R-:W-:-:S03]  /*7220*/  IMAD.MOV.U32 R154, RZ, RZ, R152 ;  /* 0x000000ffff9a7224 */ /* 0x000fc600078e0098 */
[----:B------:R-:W2:Y:S01]  /*7230*/  LDL R152, [R1+0x58] ;  /* 0x0000580001987983 */ /* 0x000ea20000100800 */
[----:B------:R-:W-:Y:S02]  /*7240*/  FFMA.FTZ R35, R178, c[0x0][0x2d0], -R4 ;  /* 0x0000b400b2237a23 */ /* 0x000fe40000010804 */
        /* <DEDUP_REMOVED lines=14> */
[----:B------:R-:W-:Y:S01]  /*7330*/  IMAD.MOV.U32 R182, RZ, RZ, R181 ;  /* 0x000000ffffb67224 */ /* 0x000fe200078e00b5 */
[----:B------:R1:W-:Y:S01]  /*7340*/  MUFU.EX2 R105, R5 ;  /* 0x0000000500697308 */ /* 0x0003e20000000800 */
[----:B------:R-:W-:Y:S02]  /*7350*/  FFMA.FTZ R34, R233, c[0x0][0x2d0], -R4 ;  /* 0x0000b400e9227a23 */ /* 0x000fe40000010804 */
[----:B------:R-:W-:Y:S01]  /*7360*/  IMAD.MOV.U32 R154, RZ, RZ, R68 ;  /* 0x000000ffff9a7224 */ /* 0x000fe200078e0044 */
[----:B------:R2:W5:Y:S01]  /*7370*/  LDL.LU R233, [R1+0x88] ;  /* 0x0000880001e97983 */ /* 0x0005620000300800 */
[----:B------:R-:W-:-:S02]  /*7380*/  IMAD.MOV.U32 R181, RZ, RZ, R180 ;  /* 0x000000ffffb57224 */ /* 0x000fc400078e00b4 */
[----:B------:R-:W-:Y:S02]  /*7390*/  FFMA.FTZ R68, R232, c[0x0][0x2d0], -R4 ;  /* 0x0000b400e8447a23 */ /* 0x000fe40000010804 */
[----:B------:R-:W-:Y:S01]  /*73a0*/  IMAD.MOV.U32 R180, RZ, RZ, R142 ;  /* 0x000000ffffb47224 */ /* 0x000fe200078e008e */
[----:B------:R2:W5:Y:S01]  /*73b0*/  LDL.LU R232, [R1+0x84] ;  /* 0x0000840001e87983 */ /* 0x0005620000300800 */
[----:B------:R-:W-:Y:S02]  /*73c0*/  IMAD.MOV.U32 R142, RZ, RZ, R138 ;  /* 0x000000ffff8e7224 */ /* 0x000fe400078e008a */
[----:B------:R-:W-:Y:S02]  /*73d0*/  FFMA.FTZ R92, R230, c[0x0][0x2d0], -R4 ;  /* 0x0000b400e65c7a23 */ /* 0x000fe40000010804 */
[----:B------:R-:W-:Y:S02]  /*73e0*/  IMAD.MOV.U32 R138, RZ, RZ, R135 ;  /* 0x000000ffff8a7224 */ /* 0x000fe400078e0087 */
[----:B-1----:R-:W-:-:S02]  /*73f0*/  FFMA.FTZ R5, R231, c[0x0][0x2d0], -R3 ;  /* 0x0000b400e7057a23 */ /* 0x002fc40000010803 */
[----:B------:R1:W5:Y:S01]  /*7400*/  LDL.LU R231, [R1+0x80] ;  /* 0x0000800001e77983 */ /* 0x0003620000300800 */
[----:B------:R-:W-:Y:S02]  /*7410*/  FFMA.FTZ R103, R229, c[0x0][0x2d0], -R4 ;  /* 0x0000b400e5677a23 */ /* 0x000fe40000010804 */
[----:B------:R-:W-:Y:S01]  /*7420*/  IMAD.MOV.U32 R135, RZ, RZ, R146 ;  /* 0x000000ffff877224 */ /* 0x000fe200078e0092 */
[----:B------:R1:W5:Y:S01]  /*7430*/  LDL.LU R230, [R1+0x7c] ;  /* 0x00007c0001e67983 */ /* 0x0003620000300800 */
[----:B------:R-:W-:Y:S02]  /*7440*/  FFMA.FTZ R107, R226, c[0x0][0x2d0], -R4 ;  /* 0x0000b400e26b7a23 */ /* 0x000fe40000010804 */
[----:B------:R-:W-:Y:S01]  /*7450*/  IMAD.MOV.U32 R146, RZ, RZ, R149 ;  /* 0x000000ffff927224 */ /* 0x000fe200078e0095 */
[----:B------:R1:W5:Y:S01]  /*7460*/  LDL.LU R229, [R1+0x78] ;  /* 0x0000780001e57983 */ /* 0x0003620000300800 */
[----:B------:R-:W-:-:S03]  /*7470*/  IMAD.MOV.U32 R149, RZ, RZ, R154 ;  /* 0x000000ffff957224 */ /* 0x000fc600078e009a */
[----:B------:R1:W5:Y:S04]  /*7480*/  LDL.LU R226, [R1+0x74] ;  /* 0x0000740001e27983 */ /* 0x0003680000300800 */
[----:B------:R-:W2:Y:S01]  /*7490*/  LDL R154, [R1+0x20] ;  /* 0x00002000019a7983 */ /* 0x000ea20000100800 */
[----:B------:R-:W-:Y:S01]  /*74a0*/  HMMA.16816.F32.BF16 R88, R8, R26, R28 ;  /* 0x0000001a0858723c */ /* 0x000fe2000004181c */
[----:B------:R-:W-:Y:S02]  /*74b0*/  FFMA.FTZ R4, R179, c[0x0][0x2d0], -R2 ;  /* 0x0000b400b3047a23 */ /* 0x000fe40000010802 */
[----:B------:R-:W1:Y:S01]  /*74c0*/  LDSM.16.MT88.4 R8, [R227+0x2800] ;  /* 0x00280000e308783b */ /* 0x000e620000004200 */
[----:B------:R-:W-:Y:S02]  /*74d0*/  IMAD.MOV.U32 R179, RZ, RZ, R178 ;  /* 0x000000ffffb37224 */ /* 0x000fe400078e00b2 */
[----:B------:R-:W-:-:S02]  /*74e0*/  FFMA.FTZ R33, R174, c[0x0][0x2d0], -R0 ;  /* 0x0000b400ae217a23 */ /* 0x000fc40000010800 */
[--C-:B------:R-:W-:Y:S02]  /*74f0*/  FFMA.FTZ R32, R173, c[0x0][0x2d0], -R0.reuse ;  /* 0x0000b400ad207a23 */ /* 0x100fe40000010800 */
[--C-:B------:R-:W-:Y:S02]  /*7500*/  FFMA.FTZ R25, R172, c[0x0][0x2d0], -R0.reuse ;  /* 0x0000b400ac197a23 */ /* 0x100fe40000010800 */
[----:B------:R-:W-:Y:S02]  /*7510*/  IMAD.MOV.U32 R178, RZ, RZ, R177 ;  /* 0x000000ffffb27224 */ /* 0x000fe400078e00b1 */
[--C-:B------:R-:W-:Y:S02]  /*7520*/  FFMA.FTZ R24, R167, c[0x0][0x2d0], -R0.reuse ;  /* 0x0000b400a7187a23 */ /* 0x100fe40000010800 */
[--C-:B------:R-:W-:Y:S02]  /*7530*/  FFMA.FTZ R108, R165, c[0x0][0x2d0], -R0.reuse ;  /* 0x0000b400a56c7a23 */ /* 0x100fe40000010800 */
[----:B------:R-:W-:-:S02]  /*7540*/  FFMA.FTZ R109, R164, c[0x0][0x2d0], -R0 ;  /* 0x0000b400a46d7a23 */ /* 0x000fc40000010800 */
[--C-:B------:R-:W-:Y:S02]  /*7550*/  FFMA.FTZ R110, R163, c[0x0][0x2d0], -R0.reuse ;  /* 0x0000b400a36e7a23 */ /* 0x100fe40000010800 */
[----:B------:R-:W-:Y:S02]  /*7560*/  FFMA.FTZ R111, R162, c[0x0][0x2d0], -R0 ;  /* 0x0000b400a26f7a23 */ /* 0x000fe40000010800 */
[--C-:B------:R-:W-:Y:S02]  /*7570*/  FFMA.FTZ R31, R145, c[0x0][0x2d0], -R3.reuse ;  /* 0x0000b400911f7a23 */ /* 0x100fe40000010803 */
[----:B------:R-:W-:Y:S01]  /*7580*/  FFMA.FTZ R30, R183, c[0x0][0x2d0], -R3 ;  /* 0x0000b400b71e7a23 */ /* 0x000fe20000010803 */
[----:B------:R-:W-:Y:S01]  /*7590*/  MUFU.EX2 R106, R5 ;  /* 0x00000005006a7308 */ /* 0x000fe20000000800 */
[----:B------:R-:W-:Y:S01]  /*75a0*/  IMAD.MOV.U32 R177, RZ, RZ, R138 ;  /* 0x000000ffffb17224 */ /* 0x000fe200078e008a */
[----:B------:R-:W-:Y:S01]  /*75b0*/  LDSM.16.MT88.4 R164, [R225+0x3000] ;  /* 0x00300000e1a4783b */ /* 0x000fe20000004200 */
[----:B------:R-:W-:-:S02]  /*75c0*/  FFMA.FTZ R0, R179, c[0x0][0x2d0], -R2 ;  /* 0x0000b400b3007a23 */ /* 0x000fc40000010802 */
[----:B------:R-:W-:Y:S02]  /*75d0*/  IMAD.MOV.U32 R138, RZ, RZ, R135 ;  /* 0x000000ffff8a7224 */ /* 0x000fe400078e0087 */
[----:B------:R-:W-:Y:S01]  /*75e0*/  IMAD.MOV.U32 R135, RZ, RZ, R146 ;  /* 0x000000ffff877224 */ /* 0x000fe200078e0092 */
[----:B------:R1:W-:Y:S01]  /*75f0*/  MUFU.EX2 R93, R0 ;  /* 0x00000000005d7308 */ /* 0x0003e20000000800 */
[--C-:B------:R-:W-:Y:S02]  /*7600*/  FFMA.FTZ R26, R178, c[0x0][0x2d0], -R3.reuse ;  /* 0x0000b400b21a7a23 */ /* 0x100fe40000010803 */
[----:B------:R-:W-:Y:S02]  /*7610*/  FFMA.FTZ R27, R177, c[0x0][0x2d0], -R3 ;  /* 0x0000b400b11b7a23 */ /* 0x000fe40000010803 */
[----:B------:R-:W-:Y:S02]  /*7620*/  IMAD.MOV.U32 R146, RZ, RZ, R147 ;  /* 0x000000ffff927224 */ /* 0x000fe400078e0093 */
[----:B------:R-:W-:-:S02]  /*7630*/  FFMA.FTZ R3, R181, c[0x0][0x2d0], -R2 ;  /* 0x0000b400b5037a23 */ /* 0x000fc40000010802 */
[----:B------:R-:W-:Y:S02]  /*7640*/  IMAD.MOV.U32 R147, RZ, RZ, R160 ;  /* 0x000000ffff937224 */ /* 0x000fe400078e00a0 */
[----:B------:R-:W-:Y:S01]  /*7650*/  IMAD.MOV.U32 R160, RZ, RZ, R159 ;  /* 0x000000ffffa07224 */ /* 0x000fe200078e009f */
[----:B------:R-:W3:Y:S01]  /*7660*/  MUFU.EX2 R100, R4 ;  /* 0x0000000400647308 */ /* 0x000ee20000000800 */
[----:B------:R-:W-:Y:S02]  /*7670*/  IMAD.MOV.U32 R159, RZ, RZ, R158 ;  /* 0x000000ffff9f7224 */ /* 0x000fe400078e009e */
[----:B-1----:R-:W-:Y:S02]  /*7680*/  FFMA.FTZ R0, R182, c[0x0][0x2d0], -R2 ;  /* 0x0000b400b6007a23 */ /* 0x002fe40000010802 */
[----:B------:R-:W-:-:S03]  /*7690*/  IMAD.MOV.U32 R158, RZ, RZ, R119 ;  /* 0x000000ffff9e7224 */ /* 0x000fc600078e0077 */
[----:B------:R-:W-:Y:S01]  /*76a0*/  MUFU.EX2 R94, R0 ;  /* 0x00000000005e7308 */ /* 0x000fe20000000800 */
[----:B------:R-:W-:Y:S01]  /*76b0*/  FFMA.FTZ R36, R138, c[0x0][0x2d0], -R2 ;  /* 0x0000b4008a247a23 */ /* 0x000fe20000010802 */
[----:B------:R1:W5:Y:S01]  /*76c0*/  LDL.LU R119, [R1+0x70] ;  /* 0x0000700001777983 */ /* 0x0003620000300800 */
[----:B------:R-:W-:-:S05]  /*76d0*/  IMAD.MOV.U32 R138, RZ, RZ, R160 ;  /* 0x000000ffff8a7224 */ /* 0x000fca00078e00a0 */
[----:B------:R1:W1:Y:S01]  /*76e0*/  MUFU.EX2 R95, R3 ;  /* 0x00000003005f7308 */ /* 0x0002620000000800 */
[----:B------:R-:W-:Y:S02]  /*76f0*/  IMAD.MOV.U32 R160, RZ, RZ, R158 ;  /* 0x000000ffffa07224 */ /* 0x000fe400078e009e */
[--C-:B------:R-:W-:Y:S02]  /*7700*/  FFMA.FTZ R28, R142, c[0x0][0x2d0], -R2.reuse ;  /* 0x0000b4008e1c7a23 */ /* 0x100fe40000010802 */
[----:B------:R-:W-:Y:S02]  /*7710*/  FFMA.FTZ R37, R135, c[0x0][0x2d0], -R2 ;  /* 0x0000b40087257a23 */ /* 0x000fe40000010802 */
[----:B------:R-:W-:Y:S02]  /*7720*/  IMAD.MOV.U32 R158, RZ, RZ, R144 ;  /* 0x000000ffff9e7224 */ /* 0x000fe400078e0090 */
[----:B------:R-:W-:Y:S02]  /*7730*/  IMAD.MOV.U32 R142, RZ, RZ, R159 ;  /* 0x000000ffff8e7224 */ /* 0x000fe400078e009f */
[----:B------:R-:W-:-:S02]  /*7740*/  IMAD.MOV.U32 R144, RZ, RZ, R143 ;  /* 0x000000ffff907224 */ /* 0x000fc400078e008f */
[----:B------:R-:W-:Y:S02]  /*7750*/  IMAD.MOV.U32 R135, RZ, RZ, R141 ;  /* 0x000000ffff877224 */ /* 0x000fe400078e008d */
[----:B------:R-:W-:Y:S02]  /*7760*/  IMAD.MOV.U32 R159, RZ, RZ, R157 ;  /* 0x000000ffff9f7224 */ /* 0x000fe400078e009d */
[----:B------:R-:W-:Y:S02]  /*7770*/  IMAD.MOV.U32 R141, RZ, RZ, R74 ;  /* 0x000000ffff8d7224 */ /* 0x000fe400078e004a */
[----:B------:R-:W-:Y:S01]  /*7780*/  IMAD.MOV.U32 R143, RZ, RZ, R69 ;  /* 0x000000ffff8f7224 */ /* 0x000fe200078e0045 */
[----:B------:R-:W-:Y:S01]  /*7790*/  MUFU.EX2 R74, R35 ;  /* 0x00000023004a7308 */ /* 0x000fe20000000800 */
[----:B------:R-:W-:-:S07]  /*77a0*/  IMAD.MOV.U32 R157, RZ, RZ, R75 ;  /* 0x000000ffff9d7224 */ /* 0x000fce00078e004b */
[----:B------:R-:W-:Y:S01]  /*77b0*/  MUFU.EX2 R69, R34 ;  /* 0x0000002200457308 */ /* 0x000fe20000000800 */
[----:B-1----:R-:W-:-:S07]  /*77c0*/  FADD.FTZ R3, R161, R7 ;  /* 0x00000007a1037221 */ /* 0x002fce0000010000 */
[----:B------:R1:W1:Y:S01]  /*77d0*/  MUFU.EX2 R75, R6 ;  /* 0x00000006004b7308 */ /* 0x0002620000000800 */
[----:B----4-:R-:W-:-:S07]  /*77e0*/  F2FP.BF16.PACK_AB R4, R104, R102 ;  /* 0x000000666804723e */ /* 0x010fce00000010ff */
[----:B------:R-:W-:Y:S01]  /*77f0*/  MUFU.EX2 R39, R33 ;  /* 0x0000002100277308 */ /* 0x000fe20000000800 */
[----:B---3--:R-:W-:-:S07]  /*7800*/  F2FP.BF16.PACK_AB R5, R93, R100 ;  /* 0x000000645d05723e */ /* 0x008fce00000010ff */
[----:B------:R-:W3:Y:S01]  /*7810*/  MUFU.EX2 R38, R32 ;  /* 0x0000002000267308 */ /* 0x000ee20000000800 */
[----:B-1----:R-:W-:-:S07]  /*7820*/  F2FP.BF16.PACK_AB R6, R106, R105 ;  /* 0x000000696a06723e */ /* 0x002fce00000010ff */
[----:B------:R1:W-:Y:S01]  /*7830*/  MUFU.EX2 R35, R25 ;  /* 0x0000001900237308 */ /* 0x0003e20000000800 */
[----:B------:R-:W-:-:S07]  /*7840*/  F2FP.BF16.PACK_AB R7, R95, R94 ;  /* 0x0000005e5f07723e */ /* 0x000fce00000010ff */
[----:B------:R4:W3:Y:S01]  /*7850*/  MUFU.EX2 R34, R24 ;  /* 0x0000001800227308 */ /* 0x0008e20000000800 */
[----:B------:R-:W-:Y:S02]  /*7860*/  FADD.FTZ R0, R242, R221 ;  /* 0x000000ddf2007221 */ /* 0x000fe40000010000 */
[----:B------:R-:W-:Y:S01]  /*7870*/  FFMA.FTZ R29, R180, c[0x0][0x2d0], -R2 ;  /* 0x0000b400b41d7a23 */ /* 0x000fe20000010802 */
[----:B------:R-:W-:Y:S01]  /*7880*/  HMMA.16816.F32.BF16 R76, R4, R20, R128 ;  /* 0x00000014044c723c */ /* 0x000fe20000041880 */
[----:B------:R-:W-:Y:S02]  /*7890*/  FADD.FTZ R2, R213, R0 ;  /* 0x00000000d5027221 */ /* 0x000fe40000010000 */
[----:B------:R-:W-:Y:S02]  /*78a0*/  FADD.FTZ R0, R175, R3 ;  /* 0x00000003af007221 */ /* 0x000fe40000010000 */
[----:B-1----:R-:W-:-:S03]  /*78b0*/  FADD.FTZ R25, R138, R142 ;  /* 0x0000008e8a197221 */ /* 0x002fc60000010000 */
[----:B------:R-:W-:Y:S01]  /*78c0*/  HMMA.16816.F32.BF16 R128, R4, R22, R124 ;  /* 0x000000160480723c */ /* 0x000fe2000004187c */
[----:B------:R-:W-:Y:S02]  /*78d0*/  IMAD.MOV.U32 R182, RZ, RZ, R133 ;  /* 0x000000ffffb67224 */ /* 0x000fe400078e0085 */
[----:B------:R-:W-:-:S05]  /*78e0*/  FADD.FTZ R2, R214, R2 ;  /* 0x00000002d6027221 */ /* 0x000fca0000010000 */
[----:B------:R-:W-:Y:S01]  /*78f0*/  HMMA.16816.F32.BF16 R120, R4, R16, R120 ;  /* 0x000000100478723c */ /* 0x000fe20000041878 */
[----:B----4-:R-:W-:Y:S02]  /*7900*/  FADD.FTZ R24, R249, R244 ;  /* 0x000000f4f9187221 */ /* 0x010fe40000010000 */
[----:B------:R-:W-:-:S05]  /*7910*/  FADD.FTZ R25, R135, R25 ;  /* 0x0000001987197221 */ /* 0x000fca0000010000 */
[----:B------:R-:W-:Y:S01]  /*7920*/  HMMA.16816.F32.BF16 R112, R4, R18, R112 ;  /* 0x000000120470723c */ /* 0x000fe20000041870 */
[----:B------:R-:W-:-:S07]  /*7930*/  IMAD.MOV.U32 R145, RZ, RZ, R151 ;  /* 0x000000ffff917224 */ /* 0x000fce00078e0097 */
[----:B------:R-:W-:Y:S01]  /*7940*/  HMMA.16816.F32.BF16 R96, R4, R12, R96 ;  /* 0x0000000c0460723c */ /* 0x000fe20000041860 */
[----:B------:R-:W-:-:S07]  /*7950*/  IMAD.MOV.U32 R142, RZ, RZ, R148 ;  /* 0x000000ffff8e7224 */ /* 0x000fce00078e0094 */
[----:B------:R-:W-:Y:S01]  /*7960*/  HMMA.16816.F32.BF16 R84, R4, R14, R84 ;  /* 0x0000000e0454723c */ /* 0x000fe20000041854 */
[----:B------:R-:W-:-:S07]  /*7970*/  FADD.FTZ R0, R176, R0 ;  /* 0x00000000b0007221 */ /* 0x000fce0000010000 */
[----:B------:R-:W-:Y:S01]  /*7980*/  HMMA.16816.F32.BF16 R80, R4, R8, R80 ;  /* 0x000000080450723c */ /* 0x000fe20000041850 */
[----:B------:R-:W-:-:S07]  /*7990*/  FADD.FTZ R2, R182, R2 ;  /* 0x00000002b6027221 */ /* 0x000fce0000010000 */
[----:B------:R-:W-:Y:S07]  /*79a0*/  HMMA.16816.F32.BF16 R52, R4, R10, R52 ;  /* 0x0000000a0434723c */ /* 0x000fee0000041834 */
[----:B------:R-:W-:Y:S02]  /*79b0*/  F2FP.BF16.PACK_AB R4, R75, R101 ;  /* 0x000000654b04723e */ /* 0x000fe400000010ff */
[----:B---3--:R-:W-:Y:S02]  /*79c0*/  F2FP.BF16.PACK_AB R5, R38, R39 ;  /* 0x000000272605723e */ /* 0x008fe400000010ff */
[----:B------:R-:W-:-:S02]  /*79d0*/  F2FP.BF16.PACK_AB R6, R69, R74 ;  /* 0x0000004a4506723e */ /* 0x000fc400000010ff */
[----:B------:R-:W-:Y:S01]  /*79e0*/  F2FP.BF16.PACK_AB R7, R34, R35 ;  /* 0x000000232207723e */ /* 0x000fe200000010ff */
[----:B------:R-:W-:Y:S02]  /*79f0*/  IMAD.MOV.U32 R183, RZ, RZ, R150 ;  /* 0x000000ffffb77224 */ /* 0x000fe400078e0096 */
[----:B------:R-:W-:Y:S02]  /*7a00*/  IMAD.MOV.U32 R181, RZ, RZ, R132 ;  /* 0x000000ffffb57224 */ /* 0x000fe400078e0084 */
[----:B------:R-:W-:Y:S02]  /*7a10*/  FADD.FTZ R3, R246, R24 ;  /* 0x00000018f6037221 */ /* 0x000fe40000010000 */
[----:B------:R-:W-:Y:S01]  /*7a20*/  HMMA.16816.F32.BF16 R168, R4, R8, R168 ;  /* 0x0000000804a8723c */ /* 0x000fe200000418a8 */
[----:B------:R-:W-:Y:S02]  /*7a30*/  FADD.FTZ R0, R217, R0 ;  /* 0x00000000d9007221 */ /* 0x000fe40000010000 */
[----:B------:R-:W-:-:S02]  /*7a40*/  FADD.FTZ R2, R142, R2 ;  /* 0x000000028e027221 */ /* 0x000fc40000010000 */
[----:B------:R-:W-:Y:S02]  /*7a50*/  IMAD.MOV.U32 R242, RZ, RZ, R147 ;  /* 0x000000fffff27224 */ /* 0x000fe400078e0093 */
[----:B------:R-:W-:Y:S02]  /*7a60*/  FADD.FTZ R8, R145, R25 ;  /* 0x0000001991087221 */ /* 0x000fe40000010000 */
[----:B------:R-:W-:Y:S02]  /*7a70*/  IMAD.MOV.U32 R180, RZ, RZ, R134 ;  /* 0x000000ffffb47224 */ /* 0x000fe400078e0086 */
[----:B------:R-:W-:Y:S02]  /*7a80*/  FADD.FTZ R3, R183, R3 ;  /* 0x00000003b7037221 */ /* 0x000fe40000010000 */
[----:B------:R-:W-:Y:S01]  /*7a90*/  IMAD.MOV.U32 R221, RZ, RZ, R160 ;  /* 0x000000ffffdd7224 */ /* 0x000fe200078e00a0 */
[----:B------:R-:W-:Y:S01]  /*7aa0*/  HMMA.16816.F32.BF16 R48, R4, R16, R48 ;  /* 0x000000100430723c */ /* 0x000fe20000041830 */
[----:B------:R-:W-:-:S02]  /*7ab0*/  FADD.FTZ R8, R181, R8 ;  /* 0x00000008b5087221 */ /* 0x000fc40000010000 */
[----:B------:R-:W-:-:S05]  /*7ac0*/  IMAD.MOV.U32 R244, RZ, RZ, R146 ;  /* 0x000000fffff47224 */ /* 0x000fca00078e0092 */
[----:B------:R-:W-:Y:S01]  /*7ad0*/  HMMA.16816.F32.BF16 R44, R4, R18, R44 ;  /* 0x00000012042c723c */ /* 0x000fe2000004182c */
[----:B------:R-:W-:-:S07]  /*7ae0*/  IMAD.MOV.U32 R181, RZ, RZ, R143 ;  /* 0x000000ffffb57224 */ /* 0x000fce00078e008f */
[----:B------:R-:W-:Y:S01]  /*7af0*/  HMMA.16816.F32.BF16 R64, R4, R20, R64 ;  /* 0x000000140440723c */ /* 0x000fe20000041840 */
[----:B------:R-:W-:-:S07]  /*7b00*/  FADD.FTZ R0, R216, R0 ;  /* 0x00000000d8007221 */ /* 0x000fce0000010000 */
[----:B------:R-:W-:Y:S01]  /*7b10*/  HMMA.16816.F32.BF16 R60, R4, R22, R60 ;  /* 0x00000016043c723c */ /* 0x000fe2000004183c */
[----:B------:R-:W-:-:S07]  /*7b20*/  FADD.FTZ R2, R242, R2 ;  /* 0x00000002f2027221 */ /* 0x000fce0000010000 */
[----:B------:R-:W-:Y:S01]  /*7b30*/  HMMA.16816.F32.BF16 R40, R4, R12, R40 ;  /* 0x0000000c0428723c */ /* 0x000fe20000041828 */
[----:B------:R-:W-:-:S07]  /*7b40*/  FADD.FTZ R3, R180, R3 ;  /* 0x00000003b4037221 */ /* 0x000fce0000010000 */
[C---:B------:R-:W-:Y:S01]  /*7b50*/  HMMA.16816.F32.BF16 R56, R4.reuse, R14, R56 ;  /* 0x0000000e0438723c */ /* 0x040fe20000041838 */
[----:B------:R-:W-:Y:S02]  /*7b60*/  IMAD.MOV.U32 R180, RZ, RZ, R141 ;  /* 0x000000ffffb47224 */ /* 0x000fe400078e008d */
[----:B------:R-:W-:Y:S02]  /*7b70*/  IMAD.MOV.U32 R182, RZ, RZ, R144 ;  /* 0x000000ffffb67224 */ /* 0x000fe400078e0090 */
[----:B------:R-:W-:Y:S02]  /*7b80*/  IMAD.MOV.U32 R138, RZ, RZ, R149 ;  /* 0x000000ffff8a7224 */ /* 0x000fe400078e0095 */
[----:B------:R-:W-:Y:S01]  /*7b90*/  IMAD.MOV.U32 R155, RZ, RZ, R159 ;  /* 0x000000ffff9b7224 */ /* 0x000fe200078e009f */
[----:B------:R-:W-:Y:S01]  /*7ba0*/  HMMA.16816.F32.BF16 R16, R4, R10, R88 ;  /* 0x0000000a0410723c */ /* 0x000fe20000041858 */
[----:B------:R-:W-:Y:S02]  /*7bb0*/  FADD.FTZ R0, R221, R0 ;  /* 0x00000000dd007221 */ /* 0x000fe40000010000 */
[----:B------:R-:W-:-:S02]  /*7bc0*/  IMAD.MOV.U32 R153, RZ, RZ, R158 ;  /* 0x000000ffff997224 */ /* 0x000fc400078e009e */
[----:B------:R-:W-:Y:S02]  /*7bd0*/  IMAD.MOV.U32 R213, RZ, RZ, R137 ;  /* 0x000000ffffd57224 */ /* 0x000fe400078e0089 */
[----:B------:R-:W-:Y:S01]  /*7be0*/  IMAD.MOV.U32 R249, RZ, RZ, R139 ;  /* 0x000000fffff97224 */ /* 0x000fe200078e008b */
[----:B------:R-:W-:Y:S01]  /*7bf0*/  MUFU.EX2 R9, R108 ;  /* 0x0000006c00097308 */ /* 0x000fe20000000800 */
[----:B------:R-:W-:Y:S01]  /*7c00*/  FADD.FTZ R7, R181, R2 ;  /* 0x00000002b5077221 */ /* 0x000fe20000010000 */
[----:B------:R-:W1:Y:S01]  /*7c10*/  LDSM.16.MT88.4 R148, [R228+0x3000] ;  /* 0x00300000e494783b */ /* 0x000e620000004200 */
[----:B--2---:R-:W-:-:S03]  /*7c20*/  @P4 IMAD.HI.U32 R2, R152, c[0x0][0x2c8], RZ ;  /* 0x0000b20098024a27 */ /* 0x004fc600078e00ff */
[----:B------:R-:W2:Y:S01]  /*7c30*/  LDSM.16.MT88.4 R132, [R224+0x3000] ;  /* 0x00300000e084783b */ /* 0x000ea20000004200 */
[----:B------:R-:W-:Y:S02]  /*7c40*/  FADD.FTZ R6, R180, R0 ;  /* 0x00000000b4067221 */ /* 0x000fe40000010000 */
[----:B------:R-:W-:Y:S01]  /*7c50*/  IMAD.MOV.U32 R0, RZ, RZ, R152 ;  /* 0x000000ffff007224 */ /* 0x000fe200078e0098 */
[----:B------:R-:W-:Y:S01]  /*7c60*/  @P4 SHF.R.U32.HI R0, RZ, c[0x0][0x2cc], R2 ;  /* 0x0000b300ff004a19 */ /* 0x000fe20000011602 */
[----:B------:R-:W-:Y:S02]  /*7c70*/  FADD.FTZ R3, R244, R3 ;  /* 0x00000003f4037221 */ /* 0x000fe40000010000 */
[----:B------:R-:W-:Y:S01]  /*7c80*/  IMAD.MOV.U32 R183, RZ, RZ, R157 ;  /* 0x000000ffffb77224 */ /* 0x000fe200078e009d */
[----:B------:R-:W3:Y:S01]  /*7c90*/  MUFU.EX2 R22, R68 ;  /* 0x0000004400167308 */ /* 0x000ee20000000800 */
[----:B------:R-:W-:Y:S01]  /*7ca0*/  IMAD.MOV.U32 R2, RZ, RZ, c[0x0][0x168] ;  /* 0x00005a00ff027624 */ /* 0x000fe200078e00ff */
[----:B------:R-:W4:Y:S01]  /*7cb0*/  LDSM.16.MT88.4 R12, [R227+0x3000] ;  /* 0x00300000e30c783b */ /* 0x000f220000004200 */
[----:B------:R-:W-:-:S03]  /*7cc0*/  FADD.FTZ R5, R182, R3 ;  /* 0x00000003b6057221 */ /* 0x000fc60000010000 */
[----:B------:R-:W-:Y:S01]  /*7cd0*/  IADD3 R3, R0, c[0x0][0x1d0], -R2 ;  /* 0x0000740000037a10 */ /* 0x000fe20007ffe802 */
[----:B------:R-:W-:Y:S02]  /*7ce0*/  IMAD.MOV.U32 R2, RZ, RZ, RZ ;  /* 0x000000ffff027224 */ /* 0x000fe400078e00ff */
[----:B------:R-:W-:Y:S02]  /*7cf0*/  IMAD.MOV.U32 R174, RZ, RZ, R138 ;  /* 0x000000ffffae7224 */ /* 0x000fe400078e008a */
[----:B------:R-:W-:-:S04]  /*7d00*/  IMAD.HI R2, R3, -0x6db6db6d, R2 ;  /* 0x9249249303027827 */ /* 0x000fc800078e0202 */
[----:B------:R-:W-:Y:S01]  /*7d10*/  FADD.FTZ R4, R174, R8 ;  /* 0x00000008ae047221 */ /* 0x000fe20000010000 */
[----:B------:R-:W-:Y:S01]  /*7d20*/  SHF.R.U32.HI R0, RZ, 0x1f, R2 ;  /* 0x0000001fff007819 */ /* 0x000fe20000011602 */
[----:B------:R-:W-:Y:S02]  /*7d30*/  IMAD.MOV.U32 R214, RZ, RZ, R153 ;  /* 0x000000ffffd67224 */ /* 0x000fe400078e0099 */
[----:B------:R-:W-:Y:S02]  /*7d40*/  FADD.FTZ R4, R155, R4 ;  /* 0x000000049b047221 */ /* 0x000fe40000010000 */
[----:B------:R-:W-:Y:S01]  /*7d50*/  IMAD.MOV.U32 R246, RZ, RZ, R183 ;  /* 0x000000fffff67224 */ /* 0x000fe200078e00b7 */
[----:B------:R-:W-:Y:S01]  /*7d60*/  LEA.HI.SX32 R8, R2, R0, 0x1a ;  /* 0x0000000002087211 */ /* 0x000fe200078fd2ff */
        /* <DEDUP_REMOVED lines=10> */
[----:B------:R-:W-:Y:S02]  /*7e10*/  IMAD.MOV.U32 R244, RZ, RZ, R136 ;  /* 0x000000fffff47224 */ /* 0x000fe400078e0088 */
        /* <DEDUP_REMOVED lines=40> */
[----:B------:R-:W-:Y:S01]  /*80a0*/  FADD.FTZ R0, R101, R0 ;  /* 0x0000000065007221 */ /* 0x000fe20000010000 */
[----:B------:R-:W1:Y:S01]  /*80b0*/  MUFU.EX2 R33, R26 ;  /* 0x0000001a00217308 */ /* 0x000e620000000800 */
[----:B------:R-:W-:Y:S02]  /*80c0*/  FADD.FTZ R3, R39, R3 ;  /* 0x0000000327037221 */ /* 0x000fe40000010000 */
[----:B------:R-:W-:Y:S02]  /*80d0*/  FADD.FTZ R4, R102, R4 ;  /* 0x0000000466047221 */ /* 0x000fe40000010000 */
[----:B------:R-:W-:Y:S02]  /*80e0*/  FADD.FTZ R5, R100, R5 ;  /* 0x0000000564057221 */ /* 0x000fe40000010000 */
[----:B------:R-:W-:Y:S01]  /*80f0*/  FADD.FTZ R0, R75, R0 ;  /* 0x000000004b007221 */ /* 0x000fe20000010000 */
[----:B------:R-:W1:Y:S01]  /*8100*/  MUFU.EX2 R29, R29 ;  /* 0x0000001d001d7308 */ /* 0x000e620000000800 */
[----:B------:R-:W-:-:S02]  /*8110*/  FADD.FTZ R3, R38, R3 ;  /* 0x0000000326037221 */ /* 0x000fc40000010000 */
[----:B------:R-:W-:Y:S02]  /*8120*/  FADD.FTZ R4, R104, R4 ;  /* 0x0000000468047221 */ /* 0x000fe40000010000 */
[----:B------:R-:W-:-:S03]  /*8130*/  FADD.FTZ R5, R93, R5 ;  /* 0x000000055d057221 */ /* 0x000fc60000010000 */
[----:B------:R-:W1:Y:S01]  /*8140*/  MUFU.EX2 R10, R92 ;  /* 0x0000005c000a7308 */ /* 0x000e620000000800 */
[----:B------:R-:W-:Y:S02]  /*8150*/  FADD.FTZ R0, R74, R0 ;  /* 0x000000004a007221 */ /* 0x000fe40000010000 */
[----:B------:R-:W-:-:S05]  /*8160*/  FADD.FTZ R3, R35, R3 ;  /* 0x0000000323037221 */ /* 0x000fca0000010000 */
[----:B------:R-:W1:Y:S01]  /*8170*/  MUFU.EX2 R11, R109 ;  /* 0x0000006d000b7308 */ /* 0x000e620000000800 */
[----:B------:R-:W-:Y:S02]  /*8180*/  FADD.FTZ R4, R105, R4 ;  /* 0x0000000469047221 */ /* 0x000fe40000010000 */
[----:B------:R-:W-:-:S05]  /*8190*/  FADD.FTZ R5, R94, R5 ;  /* 0x000000055e057221 */ /* 0x000fca0000010000 */
[----:B------:R-:W1:Y:S01]  /*81a0*/  MUFU.EX2 R32, R27 ;  /* 0x0000001b00207308 */ /* 0x000e620000000800 */
[----:B------:R-:W-:-:S07]  /*81b0*/  FADD.FTZ R2, R69, R0 ;  /* 0x0000000045027221 */ /* 0x000fce0000010000 */
[----:B------:R-:W1:Y:S01]  /*81c0*/  MUFU.EX2 R28, R28 ;  /* 0x0000001c001c7308 */ /* 0x000e620000000800 */
[----:B------:R-:W-:-:S07]  /*81d0*/  FADD.FTZ R0, R34, R3 ;  /* 0x0000000322007221 */ /* 0x000fce0000010000 */
[----:B------:R-:W1:Y:S01]  /*81e0*/  MUFU.EX2 R20, R103 ;  /* 0x0000006700147308 */ /* 0x000e620000000800 */
[----:B------:R-:W-:-:S07]  /*81f0*/  FADD.FTZ R4, R106, R4 ;  /* 0x000000046a047221 */ /* 0x000fce0000010000 */
[----:B------:R-:W1:Y:S01]  /*8200*/  MUFU.EX2 R21, R110 ;  /* 0x0000006e00157308 */ /* 0x000e620000000800 */
[----:B------:R-:W-:-:S07]  /*8210*/  FADD.FTZ R5, R95, R5 ;  /* 0x000000055f057221 */ /* 0x000fce0000010000 */
[----:B------:R-:W2:Y:S01]  /*8220*/  MUFU.EX2 R31, R31 ;  /* 0x0000001f001f7308 */ /* 0x000ea20000000800 */
[----:B---3--:R-:W-:-:S07]  /*8230*/  FADD.FTZ R3, R22, R2 ;  /* 0x0000000216037221 */ /* 0x008fce0000010000 */
[----:B------:R-:W3:Y:S01]  /*8240*/  MUFU.EX2 R27, R36 ;  /* 0x00000024001b7308 */ /* 0x000ee20000000800 */
[----:B------:R-:W-:Y:S02]  /*8250*/  FADD.FTZ R2, R9, R0 ;  /* 0x0000000009027221 */ /* 0x000fe40000010000 */
[----:B-1----:R-:W-:-:S05]  /*8260*/  FADD.FTZ R0, R33, R4 ;  /* 0x0000000421007221 */ /* 0x002fca0000010000 */
[----:B------:R-:W1:Y:S01]  /*8270*/  MUFU.EX2 R23, R107 ;  /* 0x0000006b00177308 */ /* 0x000e620000000800 */
[----:B------:R-:W-:-:S07]  /*8280*/  FADD.FTZ R5, R29, R5 ;  /* 0x000000051d057221 */ /* 0x000fce0000010000 */
[----:B------:R-:W1:Y:S01]  /*8290*/  MUFU.EX2 R24, R111 ;  /* 0x0000006f00187308 */ /* 0x000e620000000800 */
[----:B------:R-:W-:-:S07]  /*82a0*/  FADD.FTZ R3, R10, R3 ;  /* 0x000000030a037221 */ /* 0x000fce0000010000 */
[----:B------:R-:W1:Y:S01]  /*82b0*/  MUFU.EX2 R26, R37 ;  /* 0x00000025001a7308 */ /* 0x000e620000000800 */
[----:B------:R-:W-:-:S07]  /*82c0*/  FADD.FTZ R2, R11, R2 ;  /* 0x000000020b027221 */ /* 0x000fce0000010000 */
[----:B------:R-:W1:Y:S01]  /*82d0*/  MUFU.EX2 R30, R30 ;  /* 0x0000001e001e7308 */ /* 0x000e620000000800 */
[----:B------:R-:W-:Y:S02]  /*82e0*/  FADD.FTZ R0, R32, R0 ;  /* 0x0000000020007221 */ /* 0x000fe40000010000 */
[----:B------:R-:W-:Y:S02]  /*82f0*/  IMAD.MOV.U32 R221, RZ, RZ, R154 ;  /* 0x000000ffffdd7224 */ /* 0x000fe400078e009a */
[----:B------:R-:W-:Y:S02]  /*8300*/  FADD.FTZ R5, R28, R5 ;  /* 0x000000051c057221 */ /* 0x000fe40000010000 */
[----:B------:R-:W-:Y:S02]  /*8310*/  FADD.FTZ R4, R20, R3 ;  /* 0x0000000314047221 */ /* 0x000fe40000010000 */
[----:B------:R-:W-:Y:S02]  /*8320*/  FADD.FTZ R3, R21, R2 ;  /* 0x0000000215037221 */ /* 0x000fe40000010000 */
[----:B--2---:R-:W-:Y:S01]  /*8330*/  FADD.FTZ R2, R31, R0 ;  /* 0x000000001f027221 */ /* 0x004fe20000010000 */
[----:B------:R-:W-:Y:S01]  /*8340*/  IMNMX R6, R221, R8, !PT ;  /* 0x00000008dd067217 */ /* 0x000fe20007800200 */
[----:B---3--:R-:W-:-:S02]  /*8350*/  FADD.FTZ R0, R27, R5 ;  /* 0x000000051b007221 */ /* 0x008fc40000010000 */
[----:B------:R-:W-:Y:S02]  /*8360*/  IMAD.MOV.U32 R138, RZ, RZ, R140 ;  /* 0x000000ffff8a7224 */ /* 0x000fe400078e008c */
[----:B-1----:R-:W-:Y:S02]  /*8370*/  FADD.FTZ R4, R23, R4 ;  /* 0x0000000417047221 */ /* 0x002fe40000010000 */
[----:B------:R-:W-:Y:S02]  /*8380*/  FADD.FTZ R3, R24, R3 ;  /* 0x0000000318037221 */ /* 0x000fe40000010000 */
[----:B------:R-:W-:Y:S01]  /*8390*/  FADD.FTZ R0, R26, R0 ;  /* 0x000000001a007221 */ /* 0x000fe20000010000 */
[----:B------:R1:W-:Y:S01]  /*83a0*/  STL [R1], R6 ;  /* 0x0000000601007387 */ /* 0x0003e20000100800 */
[----:B------:R-:W-:Y:S02]  /*83b0*/  FADD.FTZ R2, R30, R2 ;  /* 0x000000021e027221 */ /* 0x000fe40000010000 */
[----:B------:R-:W-:Y:S01]  /*83c0*/  IMAD.MOV.U32 R242, RZ, RZ, R138 ;  /* 0x000000fffff27224 */ /* 0x000fe200078e008a */
[----:B------:R1:W-:Y:S04]  /*83d0*/  STL [R1+0x10], R4 ;  /* 0x0000100401007387 */ /* 0x0003e80000100800 */
[----:B------:R1:W-:Y:S01]  /*83e0*/  STL [R1+0x14], R3 ;  /* 0x0000140301007387 */ /* 0x0003e20000100800 */
[----:B------:R-:W-:-:S03]  /*83f0*/  IADD3 R242, R242, -0x2, RZ ;  /* 0xfffffffef2f27810 */ /* 0x000fc60007ffe0ff */
[----:B------:R1:W-:Y:S04]  /*8400*/  STL [R1+0x1c], R0 ;  /* 0x00001c0001007387 */ /* 0x0003e80000100800 */
[----:B------:R1:W-:Y:S01]  /*8410*/  STL [R1+0x18], R2 ;  /* 0x0000180201007387 */ /* 0x0003e20000100800 */
[----:B------:R-:W-:Y:S02]  /*8420*/  ISETP.GE.AND P0, PT, R242, R6, PT ;  /* 0x00000006f200720c */ /* 0x000fe40003f06270 */
[----:B------:R-:W-:Y:S02]  /*8430*/  F2FP.BF16.PACK_AB R176, R32, R33 ;  /* 0x0000002120b0723e */ /* 0x000fe400000010ff */
[----:B------:R-:W-:Y:S02]  /*8440*/  F2FP.BF16.PACK_AB R177, R28, R29 ;  /* 0x0000001d1cb1723e */ /* 0x000fe400000010ff */
[----:B------:R-:W-:-:S02]  /*8450*/  F2FP.BF16.PACK_AB R178, R30, R31 ;  /* 0x0000001f1eb2723e */ /* 0x000fc400000010ff */
[----:B------:R-:W-:Y:S02]  /*8460*/  F2FP.BF16.PACK_AB R179, R26, R27 ;  /* 0x0000001b1ab3723e */ /* 0x000fe400000010ff */
[----:B------:R-:W-:Y:S02]  /*8470*/  F2FP.BF16.PACK_AB R180, R10, R22 ;  /* 0x000000160ab4723e */ /* 0x000fe400000010ff */
[----:B------:R-:W-:Y:S02]  /*8480*/  F2FP.BF16.PACK_AB R181, R11, R9 ;  /* 0x000000090bb5723e */ /* 0x000fe400000010ff */
[----:B------:R-:W-:Y:S02]  /*8490*/  F2FP.BF16.PACK_AB R182, R23, R20 ;  /* 0x0000001417b6723e */ /* 0x000fe400000010ff */
[----:B------:R-:W-:Y:S01]  /*84a0*/  F2FP.BF16.PACK_AB R183, R24, R21 ;  /* 0x0000001518b7723e */ /* 0x000fe200000010ff */
        /* <DEDUP_REMOVED lines=8> */
[----:B------:R-:W-:Y:S08]  /*8530*/  HMMA.16816.F32.BF16 R152, R180, R164, R40 ;  /* 0x000000a4b498723c */ /* 0x000ff00000041828 */
[----:B----4-:R-:W-:Y:S08]  /*8540*/  HMMA.16816.F32.BF16 R172, R176, R12, R80 ;  /* 0x0000000cb0ac723c */ /* 0x010ff00000041850 */
[C---:B------:R-:W-:Y:S08]  /*8550*/  HMMA.16816.F32.BF16 R132, R180.reuse, R134, R60 ;  /* 0x00000086b484723c */ /* 0x040ff0000004183c */
[C---:B------:R-:W-:Y:S08]  /*8560*/  HMMA.16816.F32.BF16 R148, R180.reuse, R150, R44 ;  /* 0x00000096b494723c */ /* 0x040ff0000004182c */
[C---:B------:R-:W-:Y:S08]  /*8570*/  HMMA.16816.F32.BF16 R164, R180.reuse, R166, R56 ;  /* 0x000000a6b4a4723c */ /* 0x040ff00000041838 */
[----:B------:R-:W-:Y:S08]  /*8580*/  HMMA.16816.F32.BF16 R168, R180, R12, R168 ;  /* 0x0000000cb4a8723c */ /* 0x000ff000000418a8 */
[-C--:B------:R-:W-:Y:S08]  /*8590*/  HMMA.16816.F32.BF16 R176, R176, R14.reuse, R52 ;  /* 0x0000000eb0b0723c */ /* 0x080ff00000041834 */
[----:B------:R-:W-:Y:S01]  /*85a0*/  HMMA.16816.F32.BF16 R180, R180, R14, R16 ;  /* 0x0000000eb4b4723c */ /* 0x000fe20000041810 */
[----:B------:R-:W-:Y:S07]  /*85b0*/  @!P0 BRA `(.L_x_1140) ;  /* 0x0000657000008947 */ /* 0x000fee0003800000 */
[----:B-1----:R-:W2:Y:S01]  /*85c0*/  LDL R221, [R1+0x8] ;  /* 0x0000080001dd7983 */ /* 0x002ea20000100800 */
[----:B------:R-:W-:Y:S01]  /*85d0*/  MOV R116, R72 ;  /* 0x0000004800747202 */ /* 0x000fe20000000f00 */
[----:B------:R-:W-:Y:S01]  /*85e0*/  IMAD.MOV.U32 R118, RZ, RZ, R70 ;  /* 0x000000ffff767224 */ /* 0x000fe200078e0046 */
[----:B------:R-:W-:Y:S01]  /*85f0*/  MOV R3, R73 ;  /* 0x0000004900037202 */ /* 0x000fe20000000f00 */
[----:B------:R-:W-:Y:S01]  /*8600*/  IMAD.MOV.U32 R204, RZ, RZ, R242 ;  /* 0x000000ffffcc7224 */ /* 0x000fe200078e00f2 */
[----:B------:R-:W-:Y:S01]  /*8610*/  MOV R117, R71 ;  /* 0x0000004700757202 */ /* 0x000fe20000000f00 */
[----:B--2---:R-:W-:-:S05]  /*8620*/  @P4 IMAD.HI.U32 R0, R221, c[0x0][0x2c8], RZ ;  /* 0x0000b200dd004a27 */ /* 0x004fca00078e00ff */
[----:B------:R-:W-:-:S05]  /*8630*/  @P4 SHF.R.U32.HI R0, RZ, c[0x0][0x2cc], R0 ;  /* 0x0000b300ff004a19 */ /* 0x000fca0000011600 */
[----:B------:R1:W-:Y:S02]  /*8640*/  @P4 STL [R1+0x4], R0 ;  /* 0x0000040001004387 */ /* 0x0003e40000100800 */
.L_x_1141:
[----:B------:R-:W-:Y:S04]  /*8650*/  DEPBAR.LE SB0, 0x0 ;  /* 0x000080000000791a */ /* 0x000fe80000000000 */
[----:B------:R-:W-:Y:S01]  /*8660*/  WARPSYNC 0xffffffff ;  /* 0xffffffff00007948 */ /* 0x000fe20003800000 */
[----:B------:R-:W-:Y:S08]  /*8670*/  BAR.SYNC.DEFER_BLOCKING 0x0 ;  /* 0x0000000000007b1d */ /* 0x000ff00000010000 */
[----:B-----5:R-:W-:Y:S08]  /*8680*/  LDSM.16.M88.4 R112, [R230] ;  /* 0x00000000e670783b */ /* 0x020ff00000000200 */
[----:B--2---:R-:W2:Y:S08]  /*8690*/  LDSM.16.M88.4 R16, [R119] ;  /* 0x000000007710783b */ /* 0x004eb00000000200 */
[----:B------:R-:W3:Y:S08]  /*86a0*/  LDSM.16.M88.4 R108, [R230+0x2000] ;  /* 0x00200000e66c783b */ /* 0x000ef00000000200 */
[----:B------:R-:W2:Y:S08]  /*86b0*/  LDSM.16.M88.4 R32, [R119+0x800] ;  /* 0x000800007720783b */ /* 0x000eb00000000200 */
[----:B------:R-:W1:Y:S08]  /*86c0*/  LDSM.16.M88.4 R48, [R119+0x1000] ;  /* 0x001000007730783b */ /* 0x000e700000000200 */
[----:B------:R-:W1:Y:S08]  /*86d0*/  LDSM.16.M88.4 R64, [R119+0x1800] ;  /* 0x001800007740783b */ /* 0x000e700000000200 */
[----:B------:R-:W4:Y:S04]  /*86e0*/  LDL R250, [R1+0x20] ;  /* 0x0000200001fa7983 */ /* 0x000f280000100800 */
[----:B------:R-:W1:Y:S08]  /*86f0*/  LDSM.16.M88.4 R80, [R119+0x2000] ;  /* 0x002000007750783b */ /* 0x000e700000000200 */
[----:B------:R-:W4:Y:S04]  /*8700*/  LDL R2, [R1+0x3c] ;  /* 0x00003c0001027983 */ /* 0x000f280000100800 */
[----:B------:R-:W4:Y:S06]  /*8710*/  LDL.64 R206, [R1+0x30] ;  /* 0x0000300001ce7983 */ /* 0x000f2c0000100a00 */
[----:B------:R-:W1:Y:S08]  /*8720*/  LDSM.16.M88.4 R96, [R119+0x2800] ;  /* 0x002800007760783b */ /* 0x000e700000000200 */
[----:B------:R-:W1:Y:S08]  /*8730*/  LDSM.16.M88.4 R184, [R119+0x3000] ;  /* 0x0030000077b8783b */ /* 0x000e700000000200 */
[----:B------:R-:W-:Y:S08]  /*8740*/  LDSM.16.M88.4 R188, [R233] ;  /* 0x00000000e9bc783b */ /* 0x000ff00000000200 */
[----:B------:R-:W1:Y:S08]  /*8750*/  LDSM.16.M88.4 R192, [R234] ;  /* 0x00000000eac0783b */ /* 0x000e700000000200 */
[----:B------:R-:W1:Y:S08]  /*8760*/  LDSM.16.M88.4 R196, [R233+0x2000] ;  /* 0x00200000e9c4783b */ /* 0x000e700000000200 */
[----:B------:R-:W1:Y:S08]  /*8770*/  LDSM.16.M88.4 R200, [R240] ;  /* 0x00000000f0c8783b */ /* 0x000e700000000200 */
[----:B------:R2:W-:Y:S04]  /*8780*/  STL [R1+0x70], R230 ;  /* 0x000070e601007387 */ /* 0x0005e80000100800 */
[----:B------:R3:W-:Y:S04]  /*8790*/  STL [R1+0x74], R119 ;  /* 0x0000747701007387 */ /* 0x0007e80000100800 */
[----:B------:R-:W-:Y:S04]  /*87a0*/  STL [R1+0x78], R234 ;  /* 0x000078ea01007387 */ /* 0x000fe80000100800 */
[----:B------:R-:W-:Y:S04]  /*87b0*/  STL [R1+0x7c], R233 ;  /* 0x00007ce901007387 */ /* 0x000fe80000100800 */
[----:B--2---:R-:W2:Y:S04]  /*87c0*/  LDL R230, [R1+0x4] ;  /* 0x0000040001e67983 */ /* 0x004ea80000100800 */
[----:B---3--:R-:W3:Y:S01]  /*87d0*/  LDL R119, [R1+0x40] ;  /* 0x0000400001777983 */ /* 0x008ee20000100800 */
        /* <DEDUP_REMOVED lines=26> */
[----:B----4-:R-:W-:Y:S06]  /*8980*/  ISETP.GT.AND P2, PT, R250, R204, PT ;  /* 0x000000ccfa00720c */ /* 0x010fec0003f44270 */
[-C--:B------:R-:W-:Y:S07]  /*8990*/  HMMA.16816.F32.BF16 R108, R108, R186.reuse, RZ ;  /* 0x000000ba6c6c723c */ /* 0x080fee00000418ff */
[----:B------:R-:W-:Y:S01]  /*89a0*/  @!P2 SHF.R.S32.HI R0, RZ, 0x1f, R204 ;  /* 0x0000001fff00a819 */ /* 0x000fe200000114cc */
[----:B------:R-:W-:Y:S01]  /*89b0*/  HMMA.16816.F32.BF16 R112, R112, R186, RZ ;  /* 0x000000ba7070723c */ /* 0x000fe200000418ff */
[----:B------:R-:W1:Y:S03]  /*89c0*/  LDSM.16.M88.4 R184, [R239] ;  /* 0x00000000efb8783b */ /* 0x000e660000000200 */
[----:B------:R-:W-:Y:S04]  /*89d0*/  @!P2 IMAD R0, R0, c[0x0][0x208], RZ ;  /* 0x000082000000aa24 */ /* 0x000fe800078e02ff */
[-C--:B------:R-:W-:Y:S05]  /*89e0*/  HMMA.16816.F32.BF16 R4, R188, R192.reuse, R4 ;  /* 0x000000c0bc04723c */ /* 0x080fea0000041804 */
[C---:B------:R-:W-:Y:S03]  /*89f0*/  @!P2 IMAD R0, R204.reuse, c[0x0][0x20c], R0 ;  /* 0x00008300cc00aa24 */ /* 0x040fe600078e0200 */
[C---:B------:R-:W-:Y:S08]  /*8a00*/  HMMA.16816.F32.BF16 R8, R196.reuse, R192, R8 ;  /* 0x000000c0c408723c */ /* 0x040ff00000041808 */
[-C--:B------:R-:W-:Y:S08]  /*8a10*/  HMMA.16816.F32.BF16 R12, R196, R194.reuse, R12 ;  /* 0x000000c2c40c723c */ /* 0x080ff0000004180c */
[C---:B------:R-:W-:Y:S01]  /*8a20*/  HMMA.16816.F32.BF16 R16, R188.reuse, R194, R16 ;  /* 0x000000c2bc10723c */ /* 0x040fe20000041810 */
[----:B------:R-:W4:Y:S07]  /*8a30*/  LDSM.16.M88.4 R192, [R238] ;  /* 0x00000000eec0783b */ /* 0x000f2e0000000200 */
[-C--:B------:R-:W-:Y:S08]  /*8a40*/  HMMA.16816.F32.BF16 R20, R188, R200.reuse, R20 ;  /* 0x000000c8bc14723c */ /* 0x080ff00000041814 */
[C---:B------:R-:W-:Y:S08]  /*8a50*/  HMMA.16816.F32.BF16 R24, R196.reuse, R200, R24 ;  /* 0x000000c8c418723c */ /* 0x040ff00000041818 */
[-C--:B------:R-:W-:Y:S08]  /*8a60*/  HMMA.16816.F32.BF16 R28, R196, R202.reuse, R28 ;  /* 0x000000cac41c723c */ /* 0x080ff0000004181c */
[C---:B------:R-:W-:Y:S01]  /*8a70*/  HMMA.16816.F32.BF16 R32, R188.reuse, R202, R32 ;  /* 0x000000cabc20723c */ /* 0x040fe20000041820 */
[----:B------:R-:W2:Y:S07]  /*8a80*/  LDSM.16.M88.4 R200, [R237] ;  /* 0x00000000edc8783b */ /* 0x000eae0000000200 */
[-C--:B-1----:R-:W-:Y:S08]  /*8a90*/  HMMA.16816.F32.BF16 R36, R188, R184.reuse, R36 ;  /* 0x000000b8bc24723c */ /* 0x082ff00000041824 */
[C---:B------:R-:W-:Y:S08]  /*8aa0*/  HMMA.16816.F32.BF16 R40, R196.reuse, R184, R40 ;  /* 0x000000b8c428723c */ /* 0x040ff00000041828 */
[-C--:B------:R-:W-:Y:S08]  /*8ab0*/  HMMA.16816.F32.BF16 R44, R196, R186.reuse, R44 ;  /* 0x000000bac42c723c */ /* 0x080ff0000004182c */
[C---:B------:R-:W-:Y:S01]  /*8ac0*/  HMMA.16816.F32.BF16 R48, R188.reuse, R186, R48 ;  /* 0x000000babc30723c */ /* 0x040fe20000041830 */
[----:B------:R-:W1:Y:S07]  /*8ad0*/  LDSM.16.M88.4 R184, [R236] ;  /* 0x00000000ecb8783b */ /* 0x000e6e0000000200 */
[-C--:B----4-:R-:W-:Y:S08]  /*8ae0*/  HMMA.16816.F32.BF16 R52, R188, R192.reuse, R52 ;  /* 0x000000c0bc34723c */ /* 0x090ff00000041834 */
[C---:B------:R-:W-:Y:S08]  /*8af0*/  HMMA.16816.F32.BF16 R56, R196.reuse, R192, R56 ;  /* 0x000000c0c438723c */ /* 0x040ff00000041838 */
[-C--:B------:R-:W-:Y:S08]  /*8b00*/  HMMA.16816.F32.BF16 R60, R196, R194.reuse, R60 ;  /* 0x000000c2c43c723c */ /* 0x080ff0000004183c */
[C---:B------:R-:W-:Y:S01]  /*8b10*/  HMMA.16816.F32.BF16 R64, R188.reuse, R194, R64 ;  /* 0x000000c2bc40723c */ /* 0x040fe20000041840 */
[----:B------:R-:W4:Y:S07]  /*8b20*/  LDSM.16.M88.4 R192, [R235] ;  /* 0x00000000ebc0783b */ /* 0x000f2e0000000200 */
[-C--:B--2---:R-:W-:Y:S08]  /*8b30*/  HMMA.16816.F32.BF16 R68, R188, R200.reuse, R68 ;  /* 0x000000c8bc44723c */ /* 0x084ff00000041844 */
[C---:B------:R-:W-:Y:S07]  /*8b40*/  HMMA.16816.F32.BF16 R72, R196.reuse, R200, R72 ;  /* 0x000000c8c448723c */ /* 0x040fee0000041848 */
[----:B------:R-:W-:Y:S01]  /*8b50*/  @!P2 MOV R201, R2 ;  /* 0x0000000200c9a202 */ /* 0x000fe20000000f00 */
[-C--:B------:R-:W-:Y:S04]  /*8b60*/  HMMA.16816.F32.BF16 R76, R196, R202.reuse, R76 ;  /* 0x000000cac44c723c */ /* 0x080fe8000004184c */
[----:B------:R-:W-:Y:S04]  /*8b70*/  @!P2 IMAD.MOV.U32 R200, RZ, RZ, R206 ;  /* 0x000000ffffc8a224 */ /* 0x000fe800078e00ce */
[C---:B------:R-:W-:Y:S07]  /*8b80*/  HMMA.16816.F32.BF16 R80, R188.reuse, R202, R80 ;  /* 0x000000cabc50723c */ /* 0x040fee0000041850 */
[----:B------:R-:W-:Y:S01]  /*8b90*/  @!P2 IMAD.WIDE.U32 R202, R204, c[0x0][0x208], RZ ;  /* 0x00008200cccaaa25 */ /* 0x000fe200078e00ff */
[-C--:B-1----:R-:W-:Y:S04]  /*8ba0*/  HMMA.16816.F32.BF16 R84, R188, R184.reuse, R84 ;  /* 0x000000b8bc54723c */ /* 0x082fe80000041854 */
[----:B------:R-:W-:Y:S02]  /*8bb0*/  @!P2 IMAD.IADD R0, R203, 0x1, R0 ;  /* 0x00000001cb00a824 */ /* 0x000fe400078e0200 */
[----:B------:R-:W-:Y:S02]  /*8bc0*/  @!P2 IMAD.WIDE.U32 R200, R202, 0x70, R200 ;  /* 0x00000070cac8a825 */ /* 0x000fe400078e00c8 */
[C---:B------:R-:W-:Y:S04]  /*8bd0*/  HMMA.16816.F32.BF16 R88, R196.reuse, R184, R88 ;  /* 0x000000b8c458723c */ /* 0x040fe80000041858 */
[----:B------:R-:W-:Y:S03]  /*8be0*/  @!P2 IMAD R0, R0, 0x70, RZ ;  /* 0x000000700000a824 */ /* 0x000fe600078e02ff */
[C---:B------:R-:W-:Y:S01]  /*8bf0*/  @!P2 LEA R184, P0, R200.reuse, c[0x0][0x1f8], 0x1 ;  /* 0x00007e00c8b8aa11 */ /* 0x040fe200078008ff */
[----:B------:R-:W-:Y:S01]  /*8c00*/  @!P2 IMAD.IADD R0, R201, 0x1, R0 ;  /* 0x00000001c900a824 */ /* 0x000fe200078e0200 */
[-C--:B------:R-:W-:Y:S03]  /*8c10*/  HMMA.16816.F32.BF16 R92, R196, R186.reuse, R92 ;  /* 0x000000bac45c723c */ /* 0x080fe6000004185c */
[----:B------:R-:W-:Y:S01]  /*8c20*/  @!P2 IMAD.MOV.U32 R201, RZ, RZ, c[0x0][0x208] ;  /* 0x00008200ffc9a624 */ /* 0x000fe200078e00ff */
[----:B------:R-:W-:Y:S02]  /*8c30*/  @!P2 LEA.HI.X R185, R200, c[0x0][0x1fc], R0, 0x1, P0 ;  /* 0x00007f00c8b9aa11 */ /* 0x000fe400000f0c00 */
[----:B------:R-:W-:Y:S01]  /*8c40*/  @!P2 MOV R0, 0x5 ;  /* 0x000000050000a802 */ /* 0x000fe20000000f00 */
[C---:B------:R-:W-:Y:S01]  /*8c50*/  @!P2 IMAD.SHL.U32 R2, R201.reuse, 0x20, RZ ;  /* 0x00000020c902a824 */ /* 0x040fe200078e00ff */
[C---:B------:R-:W-:Y:S01]  /*8c60*/  HMMA.16816.F32.BF16 R96, R188.reuse, R186, R96 ;  /* 0x000000babc60723c */ /* 0x040fe20000041860 */
[----:B------:R-:W-:Y:S01]  /*8c70*/  @!PT LDS RZ, [RZ] ;  /* 0x00000000fffff984 */ /* 0x000fe20000000800 */
[----:B------:R-:W-:Y:S01]  /*8c80*/  @!PT LDS RZ, [RZ] ;  /* 0x00000000fffff984 */ /* 0x000fe20000000800 */
[----:B------:R-:W-:Y:S01]  /*8c90*/  @!PT LDS RZ, [RZ] ;  /* 0x00000000fffff984 */ /* 0x000fe20000000800 */
[----:B------:R1:W-:Y:S03]  /*8ca0*/  @!P2 LDGSTS.E.BYPASS.LTC128B.128 [R241+0x100], [R184.64], !P6 ;  /* 0x00100000b8f1afae */ /* 0x0003e6000f101d48 */
[----:B------:R-:W-:Y:S02]  /*8cb0*/  @!P2 SHF.L.U64.HI R0, R201, R0, c[0x0][0x20c] ;  /* 0x00008300c900a619 */ /* 0x000fe40000010200 */
[-C--:B------:R-:W-:Y:S02]  /*8cc0*/  @!P2 IADD3 R200, P0, R184, R2.reuse, RZ ;  /* 0x00000002b8c8a210 */ /* 0x080fe40007f1e0ff */
[-C--:B----4-:R-:W-:Y:S04]  /*8cd0*/  HMMA.16816.F32.BF16 R100, R188, R192.reuse, R100 ;  /* 0x000000c0bc64723c */ /* 0x090fe80000041864 */
[--C-:B------:R-:W-:Y:S04]  /*8ce0*/  @!P2 IMAD.X R201, R185, 0x1, R0.reuse, P0 ;  /* 0x00000001b9c9a824 */ /* 0x100fe800000e0600 */
[C---:B------:R-:W-:Y:S01]  /*8cf0*/  HMMA.16816.F32.BF16 R104, R196.reuse, R192, R104 ;  /* 0x000000c0c468723c */ /* 0x040fe20000041868 */
[----:B------:R2:W-:Y:S07]  /*8d00*/  @!P2 LDGSTS.E.BYPASS.LTC128B.128 [R241+0x900], [R200.64], !P6 ;  /* 0x00900000c8f1afae */ /* 0x0005ee000f101d48 */
[-C--:B------:R-:W-:Y:S04]  /*8d10*/  HMMA.16816.F32.BF16 R108, R196, R194.reuse, R108 ;  /* 0x000000c2c46c723c */ /* 0x080fe8000004186c */
[----:B-1----:R-:W-:Y:S04]  /*8d20*/  @!P2 IADD3 R184, P0, R200, R2, RZ ;  /* 0x00000002c8b8a210 */ /* 0x002fe80007f1e0ff */
[----:B------:R-:W-:Y:S01]  /*8d30*/  @!P2 IADD3.X R185, R201, R0, RZ, P0, !PT ;  /* 0x00000000c9b9a210 */ /* 0x000fe200007fe4ff */
[----:B------:R-:W-:Y:S04]  /*8d40*/  HMMA.16816.F32.BF16 R112, R188, R194, R112 ;  /* 0x000000c2bc70723c */ /* 0x000fe80000041870 */
[----:B------:R1:W-:Y:S01]  /*8d50*/  @!P2 LDGSTS.E.BYPASS.LTC128B.128 [R241+0x1100], [R184.64], !P6 ;  /* 0x01100000b8f1afae */ /* 0x0003e2000f101d48 */
[-C--:B--2---:R-:W-:Y:S04]  /*8d60*/  @!P2 IADD3 R200, P1, R184, R2.reuse, RZ ;  /* 0x00000002b8c8a210 */ /* 0x084fe80007f3e0ff */
[-C--:B------:R-:W-:Y:S03]  /*8d70*/  @!P2 IADD3 R186, P0, R200, R2.reuse, RZ ;  /* 0x00000002c8baa210 */ /* 0x080fe60007f1e0ff */
[--C-:B------:R-:W-:Y:S04]  /*8d80*/  @!P2 IMAD.X R201, R185, 0x1, R0.reuse, P1 ;  /* 0x00000001b9c9a824 */ /* 0x100fe800008e0600 */
[--C-:B------:R-:W-:Y:S01]  /*8d90*/  @!P2 IMAD.X R187, R201, 0x1, R0.reuse, P0 ;  /* 0x00000001c9bba824 */ /* 0x100fe200000e0600 */
[----:B------:R2:W-:Y:S08]  /*8da0*/  @!P2 LDGSTS.E.BYPASS.LTC128B.128 [R241+0x1900], [R200.64], !P6 ;  /* 0x01900000c8f1afae */ /* 0x0005f0000f101d48 */
[----:B------:R4:W-:Y:S01]  /*8db0*/  @!P2 LDGSTS.E.BYPASS.LTC128B.128 [R241+0x2100], [R186.64], !P6 ;  /* 0x02100000baf1afae */ /* 0x0009e2000f101d48 */
[----:B-1----:R-:W-:Y:S04]  /*8dc0*/  @!P2 IADD3 R184, P1, R186, R2, RZ ;  /* 0x00000002bab8a210 */ /* 0x002fe80007f3e0ff */
[----:B------:R-:W-:Y:S02]  /*8dd0*/  @!P2 IADD3.X R185, R187, R0, RZ, P1, !PT ;  /* 0x00000000bbb9a210 */ /* 0x000fe40000ffe4ff */
[----:B------:R-:W-:Y:S03]  /*8de0*/  @!P2 IADD3 R202, P0, R184, R2, RZ ;  /* 0x00000002b8caa210 */ /* 0x000fe60007f1e0ff */
[----:B------:R4:W-:Y:S02]  /*8df0*/  @!P2 LDGSTS.E.BYPASS.LTC128B.128 [R241+0x2900], [R184.64], !P6 ;  /* 0x02900000b8f1afae */ /* 0x0009e4000f101d48 */
[----:B------:R-:W-:Y:S06]  /*8e00*/  @!P2 IMAD.X R203, R185, 0x1, R0, P0 ;  /* 0x00000001b9cba824 */ /* 0x000fec00000e0600 */
[----:B------:R2:W-:Y:S08]  /*8e10*/  @!P2 LDGSTS.E.BYPASS.LTC128B.128 [R241+0x3100], [R202.64], !P6 ;  /* 0x03100000caf1afae */ /* 0x0005f0000f101d48 */
[----:B------:R-:W-:Y:S08]  /*8e20*/  LDSM.16.M88.4 R196, [R231+0x2000] ;  /* 0x00200000e7c4783b */ /* 0x000ff00000000200 */
[----:B------:R-:W-:Y:S08]  /*8e30*/  LDSM.16.M88.4 R188, [R229+0x800] ;  /* 0x00080000e5bc783b */ /* 0x000ff00000000200 */
[----:B----4-:R-:W-:Y:S08]  /*8e40*/  LDSM.16.M88.4 R184, [R231] ;  /* 0x00000000e7b8783b */ /* 0x010ff00000000200 */
[----:B--2---:R-:W1:Y:S08]  /*8e50*/  LDSM.16.M88.4 R200, [R229] ;  /* 0x00000000e5c8783b */ /* 0x004e700000000200 */
[----:B------:R-:W2:Y:S08]  /*8e60*/  LDSM.16.M88.4 R192, [R229+0x1000] ;  /* 0x00100000e5c0783b */ /* 0x000eb00000000200 */
[----:B------:R4:W3:Y:S04]  /*8e70*/  LDL R0, [R1+0x8] ;  /* 0x0000080001007983 */ /* 0x0008e80000100800 */
[----:B------:R-:W0:Y:S01]  /*8e80*/  LDGDEPBAR ;  /* 0x00000000000079af */ /* 0x000e220000000000 */
[-C--:B-1----:R-:W-:Y:S08]  /*8e90*/  HMMA.16816.F32.BF16 R4, R184, R200.reuse, R4 ;  /* 0x000000c8b804723c */ /* 0x082ff00000041804 */
        /* <DEDUP_REMOVED lines=8> */
[----:B------:R-:W4:Y:S07]  /*8f20*/  LDSM.16.M88.4 R188, [R229+0x2000] ;  /* 0x00200000e5bc783b */ /* 0x000f2e0000000200 */
[-C--:B--2---:R-:W-:Y:S08]  /*8f30*/  HMMA.16816.F32.BF16 R36, R184, R192.reuse, R36 ;  /* 0x000000c0b824723c */ /* 0x084ff00000041824 */
[C---:B------:R-:W-:Y:S08]  /*8f40*/  HMMA.16816.F32.BF16 R40, R196.reuse, R192, R40 ;  /* 0x000000c0c428723c */ /* 0x040ff00000041828 */
[-C--:B------:R-:W-:Y:S08]  /*8f50*/  HMMA.16816.F32.BF16 R44, R196, R194.reuse, R44 ;  /* 0x000000c2c42c723c */ /* 0x080ff0000004182c */
[C---:B------:R-:W-:Y:S01]  /*8f60*/  HMMA.16816.F32.BF16 R48, R184.reuse, R194, R48 ;  /* 0x000000c2b830723c */ /* 0x040fe20000041830 */
[----:B------:R-:W2:Y:S07]  /*8f70*/  LDSM.16.M88.4 R192, [R229+0x2800] ;  /* 0x00280000e5c0783b */ /* 0x000eae0000000200 */
[-C--:B-1----:R-:W-:Y:S08]  /*8f80*/  HMMA.16816.F32.BF16 R52, R184, R200.reuse, R52 ;  /* 0x000000c8b834723c */ /* 0x082ff00000041834 */
[C---:B------:R-:W-:Y:S08]  /*8f90*/  HMMA.16816.F32.BF16 R56, R196.reuse, R200, R56 ;  /* 0x000000c8c438723c */ /* 0x040ff00000041838 */
[-C--:B------:R-:W-:Y:S08]  /*8fa0*/  HMMA.16816.F32.BF16 R60, R196, R202.reuse, R60 ;  /* 0x000000cac43c723c */ /* 0x080ff0000004183c */
[C---:B------:R-:W-:Y:S01]  /*8fb0*/  HMMA.16816.F32.BF16 R64, R184.reuse, R202, R64 ;  /* 0x000000cab840723c */ /* 0x040fe20000041840 */
[----:B------:R-:W1:Y:S07]  /*8fc0*/  LDSM.16.M88.4 R200, [R229+0x3000] ;  /* 0x00300000e5c8783b */ /* 0x000e6e0000000200 */
[-C--:B----4-:R-:W-:Y:S08]  /*8fd0*/  HMMA.16816.F32.BF16 R68, R184, R188.reuse, R68 ;  /* 0x000000bcb844723c */ /* 0x090ff00000041844 */
[C---:B------:R-:W-:Y:S08]  /*8fe0*/  HMMA.16816.F32.BF16 R72, R196.reuse, R188, R72 ;  /* 0x000000bcc448723c */ /* 0x040ff00000041848 */
[-C--:B------:R-:W-:Y:S08]  /*8ff0*/  HMMA.16816.F32.BF16 R76, R196, R190.reuse, R76 ;  /* 0x000000bec44c723c */ /* 0x080ff0000004184c */
[C---:B------:R-:W-:Y:S01]  /*9000*/  HMMA.16816.F32.BF16 R80, R184.reuse, R190, R80 ;  /* 0x000000beb850723c */ /* 0x040fe20000041850 */
[----:B------:R-:W-:Y:S07]  /*9010*/  LDSM.16.M88.4 R188, [R232] ;  /* 0x00000000e8bc783b */ /* 0x000fee0000000200 */
[-C--:B--2---:R-:W-:Y:S08]  /*9020*/  HMMA.16816.F32.BF16 R84, R184, R192.reuse, R84 ;  /* 0x000000c0b854723c */ /* 0x084ff00000041854 */
[C---:B------:R-:W-:Y:S08]  /*9030*/  HMMA.16816.F32.BF16 R88, R196.reuse, R192, R88 ;  /* 0x000000c0c458723c */ /* 0x040ff00000041858 */
[-C--:B------:R-:W-:Y:S08]  /*9040*/  HMMA.16816.F32.BF16 R92, R196, R194.reuse, R92 ;  /* 0x000000c2c45c723c */ /* 0x080ff0000004185c */
[C---:B------:R-:W-:Y:S01]  /*9050*/  HMMA.16816.F32.BF16 R96, R184.reuse, R194, R96 ;  /* 0x000000c2b860723c */ /* 0x040fe20000041860 */
[----:B------:R-:W2:Y:S07]  /*9060*/  LDSM.16.M88.4 R192, [R226] ;  /* 0x00000000e2c0783b */ /* 0x000eae0000000200 */
[-C--:B-1----:R-:W-:Y:S08]  /*9070*/  HMMA.16816.F32.BF16 R100, R184, R200.reuse, R100 ;  /* 0x000000c8b864723c */ /* 0x082ff00000041864 */
[C---:B------:R-:W-:Y:S08]  /*9080*/  HMMA.16816.F32.BF16 R104, R196.reuse, R200, R104 ;  /* 0x000000c8c468723c */ /* 0x040ff00000041868 */
[-C--:B------:R-:W-:Y:S01]  /*9090*/  HMMA.16816.F32.BF16 R108, R196, R202.reuse, R108 ;  /* 0x000000cac46c723c */ /* 0x080fe2000004186c */
[----:B------:R-:W1:Y:S07]  /*90a0*/  LDSM.16.M88.4 R196, [R232+0x2000] ;  /* 0x00200000e8c4783b */ /* 0x000e6e0000000200 */
[----:B------:R-:W-:Y:S08]  /*90b0*/  HMMA.16816.F32.BF16 R112, R184, R202, R112 ;  /* 0x000000cab870723c */ /* 0x000ff00000041870 */
[-C--:B--2---:R-:W-:Y:S11]  /*90c0*/  HMMA.16816.F32.BF16 R4, R188, R192.reuse, R4 ;  /* 0x000000c0bc04723c */ /* 0x084ff60000041804 */
[----:B------:R-:W-:Y:S11]  /*90d0*/  @!UPT UIADD3 URZ, URZ, URZ, URZ ;  /* 0x0000003f3f3ff290 */ /* 0x000ff6000fffe03f */
[----:B------:R-:W-:Y:S02]  /*90e0*/  @!UPT UIADD3 URZ, URZ, URZ, URZ ;  /* 0x0000003f3f3ff290 */ /* 0x000fe4000fffe03f */
[----:B------:R-:W-:Y:S01]  /*90f0*/  FMUL.FTZ R4, R4, c[0x0][0x320] ;  /* 0x0000c80004047a20 */ /* 0x000fe20000410000 */
[C---:B-1----:R-:W-:Y:S03]  /*9100*/  HMMA.16816.F32.BF16 R8, R196.reuse, R192, R8 ;  /* 0x000000c0c408723c */ /* 0x042fe60000041808 */
[----:B------:R-:W-:Y:S01]  /*9110*/  MUFU.TANH R245, R4 ;  /* 0x0000000400f57308 */ /* 0x000fe20000002400 */
[----:B------:R-:W-:Y:S02]  /*9120*/  FMUL.FTZ R5, R5, c[0x0][0x320] ;  /* 0x0000c80005057a20 */ /* 0x000fe40000410000 */
[----:B------:R-:W-:Y:S02]  /*9130*/  FMUL.FTZ R6, R6, c[0x0][0x320] ;  /* 0x0000c80006067a20 */ /* 0x000fe40000410000 */
[----:B------:R-:W-:Y:S01]  /*9140*/  FMUL.FTZ R7, R7, c[0x0][0x320] ;  /* 0x0000c80007077a20 */ /* 0x000fe20000410000 */
[-C--:B------:R-:W-:Y:S04]  /*9150*/  HMMA.16816.F32.BF16 R12, R196, R194.reuse, R12 ;  /* 0x000000c2c40c723c */ /* 0x080fe8000004180c */
[----:B------:R-:W1:Y:S04]  /*9160*/  MUFU.TANH R244, R5 ;  /* 0x0000000500f47308 */ /* 0x000e680000002400 */
[C---:B------:R-:W-:Y:S06]  /*9170*/  HMMA.16816.F32.BF16 R16, R188.reuse, R194, R16 ;  /* 0x000000c2bc10723c */ /* 0x040fec0000041810 */
[----:B------:R-:W-:Y:S01]  /*9180*/  MUFU.TANH R243, R6 ;  /* 0x0000000600f37308 */ /* 0x000fe20000002400 */
[----:B------:R-:W-:Y:S02]  /*9190*/  FMUL.FTZ R8, R8, c[0x0][0x320] ;  /* 0x0000c80008087a20 */ /* 0x000fe40000410000 */
[----:B------:R-:W-:Y:S03]  /*91a0*/  FMUL.FTZ R9, R9, c[0x0][0x320] ;  /* 0x0000c80009097a20 */ /* 0x000fe60000410000 */
[----:B------:R-:W-:Y:S02]  /*91b0*/  FMUL.FTZ R10, R10, c[0x0][0x320] ;  /* 0x0000c8000a0a7a20 */ /* 0x000fe40000410000 */
[----:B------:R-:W-:Y:S02]  /*91c0*/  FMUL.FTZ R11, R11, c[0x0][0x320] ;  /* 0x0000c8000b0b7a20 */ /* 0x000fe40000410000 */
[----:B------:R2:W-:Y:S01]  /*91d0*/  MUFU.TANH R242, R7 ;  /* 0x0000000700f27308 */ /* 0x0005e20000002400 */
[----:B------:R-:W-:Y:S02]  /*91e0*/  FMUL.FTZ R12, R12, c[0x0][0x320] ;  /* 0x0000c8000c0c7a20 */ /* 0x000fe40000410000 */
[----:B------:R-:W-:Y:S02]  /*91f0*/  FMUL.FTZ R13, R13, c[0x0][0x320] ;  /* 0x0000c8000d0d7a20 */ /* 0x000fe40000410000 */
[----:B------:R-:W-:Y:S02]  /*9200*/  FMUL.FTZ R14, R14, c[0x0][0x320] ;  /* 0x0000c8000e0e7a20 */ /* 0x000fe40000410000 */
[----:B------:R-:W-:Y:S02]  /*9210*/  FMUL.FTZ R15, R15, c[0x0][0x320] ;  /* 0x0000c8000f0f7a20 */ /* 0x000fe40000410000 */
[----:B---3--:R-:W-:Y:S01]  /*9220*/  @P4 IMAD.MOV.U32 R0, RZ, RZ, R230 ;  /* 0x000000ffff004224 */ /* 0x008fe200078e00e6 */
[----:B------:R-:W-:Y:S01]  /*9230*/  MUFU.TANH R223, R8 ;  /* 0x0000000800df7308 */ /* 0x000fe20000002400 */
[----:B------:R-:W-:Y:S02]  /*9240*/  FMUL.FTZ R16, R16, c[0x0][0x320] ;  /* 0x0000c80010107a20 */ /* 0x000fe40000410000 */
[----:B------:R-:W-:Y:S01]  /*9250*/  FMUL.FTZ R19, R19, c[0x0][0x320] ;  /* 0x0000c80013137a20 */ /* 0x000fe20000410000 */
[----:B------:R-:W-:Y:S01]  /*9260*/  SHFL.IDX PT, R2, R0, 0x1, 0x1c1f ;  /* 0x003c1f0000027f89 */ /* 0x000fe200000e0000 */
[----:B------:R-:W-:Y:S02]  /*9270*/  FMUL.FTZ R18, R18, c[0x0][0x320] ;  /* 0x0000c80012127a20 */ /* 0x000fe40000410000 */
[----:B------:R-:W-:Y:S03]  /*9280*/  FMUL.FTZ R17, R17, c[0x0][0x320] ;  /* 0x0000c80011117a20 */ /* 0x000fe60000410000 */
[----:B------:R-:W-:Y:S02]  /*9290*/  MUFU.TANH R222, R9 ;  /* 0x0000000900de7308 */ /* 0x000fe40000002400 */
[----:B--2---:R-:W2:Y:S08]  /*92a0*/  LDSM.16.M88.4 R4, [R226+0x800] ;  /* 0x00080000e204783b */ /* 0x004eb00000000200 */
[----:B------:R-:W-:Y:S10]  /*92b0*/  MUFU.TANH R214, R17 ;  /* 0x0000001100d67308 */ /* 0x000ff40000002400 */
[----:B------:R-:W3:Y:S10]  /*92c0*/  MUFU.TANH R221, R10 ;  /* 0x0000000a00dd7308 */ /* 0x000ef40000002400 */
[----:B------:R4:W-:Y:S10]  /*92d0*/  MUFU.TANH R220, R11 ;  /* 0x0000000b00dc7308 */ /* 0x0009f40000002400 */
[----:B------:R-:W-:Y:S01]  /*92e0*/  MUFU.TANH R219, R12 ;  /* 0x0000000c00db7308 */ /* 0x000fe20000002400 */
[-C--:B--2---:R-:W-:Y:S09]  /*92f0*/  HMMA.16816.F32.BF16 R20, R188, R4.reuse, R20 ;  /* 0x00000004bc14723c */ /* 0x084ff20000041814 */
[----:B------:R-:W-:Y:S01]  /*9300*/  MUFU.TANH R218, R13 ;  /* 0x0000000d00da7308 */ /* 0x000fe20000002400 */
[C---:B------:R-:W-:Y:S01]  /*9310*/  HMMA.16816.F32.BF16 R24, R196.reuse, R4, R24 ;  /* 0x00000004c418723c */ /* 0x040fe20000041818 */
[----:B----4-:R-:W2:Y:S08]  /*9320*/  LDSM.16.M88.4 R8, [R226+0x1000] ;  /* 0x00100000e208783b */ /* 0x010eb00000000200 */
[----:B------:R-:W-:Y:S01]  /*9330*/  MUFU.TANH R217, R14 ;  /* 0x0000000e00d97308 */ /* 0x000fe20000002400 */
[-C--:B------:R-:W-:Y:S04]  /*9340*/  HMMA.16816.F32.BF16 R28, R196, R6.reuse, R28 ;  /* 0x00000006c41c723c */ /* 0x080fe8000004181c */
[----:B------:R-:W-:Y:S04]  /*9350*/  FMUL.FTZ R20, R20, c[0x0][0x320] ;  /* 0x0000c80014147a20 */ /* 0x000fe80000410000 */
[C---:B------:R-:W-:Y:S01]  /*9360*/  HMMA.16816.F32.BF16 R32, R188.reuse, R6, R32 ;  /* 0x00000006bc20723c */ /* 0x040fe20000041820 */
[----:B------:R4:W1:Y:S01]  /*9370*/  MUFU.TANH R216, R15 ;  /* 0x0000000f00d87308 */ /* 0x0008620000002400 */
        /* <DEDUP_REMOVED lines=13> */
[-C--:B--2---:R-:W-:Y:S01]  /*9450*/  HMMA.16816.F32.BF16 R36, R188, R8.reuse, R36 ;  /* 0x00000008bc24723c */ /* 0x084fe20000041824 */
[----:B----4-:R-:W-:Y:S02]  /*9460*/  LDSM.16.M88.4 R12, [R226+0x3000] ;  /* 0x00300000e20c783b */ /* 0x010fe40000000200 */
[----:B------:R-:W-:Y:S02]  /*9470*/  FMUL.FTZ R33, R33, c[0x0][0x320] ;  /* 0x0000c80021217a20 */ /* 0x000fe40000410000 */
[----:B------:R-:W-:Y:S01]  /*9480*/  FMUL.FTZ R28, R28, c[0x0][0x320] ;  /* 0x0000c8001c1c7a20 */ /* 0x000fe20000410000 */
[----:B------:R-:W-:Y:S01]  /*9490*/  MUFU.TANH R211, R20 ;  /* 0x0000001400d37308 */ /* 0x000fe20000002400 */
        /* <DEDUP_REMOVED lines=9> */
[----:B------:R-:W4:Y:S02]  /*9530*/  LDSM.16.M88.4 R8, [R226+0x2000] ;  /* 0x00200000e208783b */ /* 0x000f240000000200 */
[----:B------:R-:W-:Y:S02]  /*9540*/  FMUL.FTZ R38, R38, c[0x0][0x320] ;  /* 0x0000c80026267a20 */ /* 0x000fe40000410000 */
[----:B------:R-:W-:Y:S02]  /*9550*/  FMUL.FTZ R39, R39, c[0x0][0x320] ;  /* 0x0000c80027277a20 */ /* 0x000fe40000410000 */
[-C--:B-1----:R-:W-:Y:S03]  /*9560*/  HMMA.16816.F32.BF16 R52, R188, R4.reuse, R52 ;  /* 0x00000004bc34723c */ /* 0x082fe60000041834 */
[----:B------:R-:W1:Y:S01]  /*9570*/  MUFU.TANH R208, R23 ;  /* 0x0000001700d07308 */ /* 0x000e620000002400 */
[----:B------:R-:W-:Y:S02]  /*9580*/  FMUL.FTZ R40, R40, c[0x0][0x320] ;  /* 0x0000c80028287a20 */ /* 0x000fe40000410000 */
[----:B------:R-:W-:Y:S02]  /*9590*/  FMUL.FTZ R37, R37, c[0x0][0x320] ;  /* 0x0000c80025257a20 */ /* 0x000fe40000410000 */
[C---:B------:R-:W-:Y:S04]  /*95a0*/  HMMA.16816.F32.BF16 R56, R196.reuse, R4, R56 ;  /* 0x00000004c438723c */ /* 0x040fe80000041838 */
[----:B------:R-:W-:Y:S01]  /*95b0*/  FMUL.FTZ R45, R45, c[0x0][0x320] ;  /* 0x0000c8002d2d7a20 */ /* 0x000fe20000410000 */
[----:B------:R-:W-:Y:S01]  /*95c0*/  MUFU.TANH R210, R21 ;  /* 0x0000001500d27308 */ /* 0x000fe20000002400 */
[----:B------:R-:W-:Y:S02]  /*95d0*/  FMUL.FTZ R41, R41, c[0x0][0x320] ;  /* 0x0000c80029297a20 */ /* 0x000fe40000410000 */
[-C--:B------:R-:W-:Y:S04]  /*95e0*/  HMMA.16816.F32.BF16 R60, R196, R6.reuse, R60 ;  /* 0x00000006c43c723c */ /* 0x080fe8000004183c */
[----:B------:R-:W-:Y:S02]  /*95f0*/  FMUL.FTZ R50, R50, c[0x0][0x320] ;  /* 0x0000c80032327a20 */ /* 0x000fe40000410000 */
[----:B------:R-:W-:Y:S01]  /*9600*/  FMUL.FTZ R43, R43, c[0x0][0x320] ;  /* 0x0000c8002b2b7a20 */ /* 0x000fe20000410000 */
[----:B------:R-:W-:Y:S01]  /*9610*/  MUFU.TANH R187, R31 ;  /* 0x0000001f00bb7308 */ /* 0x000fe20000002400 */
[C---:B------:R-:W-:Y:S01]  /*9620*/  HMMA.16816.F32.BF16 R64, R188.reuse, R6, R64 ;  /* 0x00000006bc40723c */ /* 0x040fe20000041840 */
[----:B------:R-:W1:Y:S01]  /*9630*/  LDSM.16.M88.4 R4, [R226+0x2800] ;  /* 0x00280000e204783b */ /* 0x000e620000000200 */
[----:B------:R-:W-:Y:S04]  /*9640*/  DEPBAR.LE SB0, 0x0 ;  /* 0x000080000000791a */ /* 0x000fe80000000000 */
[----:B------:R-:W-:Y:S02]  /*9650*/  FMUL.FTZ R53, R53, c[0x0][0x320] ;  /* 0x0000c80035357a20 */ /* 0x000fe40000410000 */
[----:B------:R-:W-:Y:S01]  /*9660*/  FMUL.FTZ R59, R59, c[0x0][0x320] ;  /* 0x0000c8003b3b7a20 */ /* 0x000fe20000410000 */
[----:B------:R-:W-:Y:S01]  /*9670*/  MUFU.TANH R192, R36 ;  /* 0x0000002400c07308 */ /* 0x000fe20000002400 */
[-C--:B----4-:R-:W-:Y:S01]  /*9680*/  HMMA.16816.F32.BF16 R68, R188, R8.reuse, R68 ;  /* 0x00000008bc44723c */ /* 0x090fe20000041844 */
[----:B------:R-:W-:Y:S04]  /*9690*/  BAR.SYNC.DEFER_BLOCKING 0x0 ;  /* 0x0000000000007b1d */ /* 0x000fe80000010000 */
[----:B------:R-:W-:Y:S02]  /*96a0*/  FMUL.FTZ R58, R58, c[0x0][0x320] ;  /* 0x0000c8003a3a7a20 */ /* 0x000fe40000410000 */
[----:B------:R-:W-:Y:S01]  /*96b0*/  FMUL.FTZ R54, R54, c[0x0][0x320] ;  /* 0x0000c80036367a20 */ /* 0x000fe20000410000 */
[C---:B------:R-:W-:Y:S01]  /*96c0*/  HMMA.16816.F32.BF16 R72, R196.reuse, R8, R72 ;  /* 0x00000008c448723c */ /* 0x040fe20000041848 */
[----:B------:R-:W-:Y:S01]  /*96d0*/  MUFU.TANH R36, R40 ;  /* 0x0000002800247308 */ /* 0x000fe20000002400 */
[----:B------:R-:W-:Y:S02]  /*96e0*/  SHFL.IDX PT, R9, R0, 0x2, 0x1c1f ;  /* 0x005c1f0000097f89 */ /* 0x000fe400000e0000 */
[----:B------:R-:W-:Y:S02]  /*96f0*/  FMUL.FTZ R55, R55, c[0x0][0x320] ;  /* 0x0000c80037377a20 */ /* 0x000fe40000410000 */
[----:B------:R-:W-:Y:S02]  /*9700*/  FMUL.FTZ R61, R61, c[0x0][0x320] ;  /* 0x0000c8003d3d7a20 */ /* 0x000fe40000410000 */
[-C--:B------:R-:W-:Y:S02]  /*9710*/  HMMA.16816.F32.BF16 R76, R196, R10.reuse, R76 ;  /* 0x0000000ac44c723c */ /* 0x080fe4000004184c */
[----:B------:R-:W-:Y:S01]  /*9720*/  SHFL.IDX PT, R8, R0, 0x3, 0x1c1f ;  /* 0x007c1f0000087f89 */ /* 0x000fe200000e0000 */
[----:B------:R-:W-:Y:S01]  /*9730*/  MUFU.TANH R31, R59 ;  /* 0x0000003b001f7308 */ /* 0x000fe20000002400 */
[----:B------:R-:W-:Y:S02]  /*9740*/  FMUL.FTZ R62, R62, c[0x0][0x320] ;  /* 0x0000c8003e3e7a20 */ /* 0x000fe40000410000 */
[----:B------:R-:W-:Y:S02]  /*9750*/  FMUL.FTZ R60, R60, c[0x0][0x320] ;  /* 0x0000c8003c3c7a20 */ /* 0x000fe40000410000 */
[C---:B------:R-:W-:Y:S04]  /*9760*/  HMMA.16816.F32.BF16 R80, R188.reuse, R10, R80 ;  /* 0x0000000abc50723c */ /* 0x040fe80000041850 */
[----:B------:R-:W-:Y:S01]  /*9770*/  FMUL.FTZ R56, R56, c[0x0][0x320] ;  /* 0x0000c80038387a20 */ /* 0x000fe20000410000 */
[----:B------:R4:W-:Y:S01]  /*9780*/  MUFU.TANH R206, R25 ;  /* 0x0000001900ce7308 */ /* 0x0009e20000002400 */
[----:B------:R-:W-:Y:S02]  /*9790*/  FMUL.FTZ R63, R63, c[0x0][0x320] ;  /* 0x0000c8003f3f7a20 */ /* 0x000fe40000410000 */
[-C--:B-1----:R-:W-:Y:S04]  /*97a0*/  HMMA.16816.F32.BF16 R84, R188, R4.reuse, R84 ;  /* 0x00000004bc54723c */ /* 0x082fe80000041854 */
[----:B------:R-:W-:Y:S02]  /*97b0*/  FMUL.FTZ R73, R73, c[0x0][0x320] ;  /* 0x0000c80049497a20 */ /* 0x000fe40000410000 */
[----:B------:R-:W-:Y:S01]  /*97c0*/  FMUL.FTZ R57, R57, c[0x0][0x320] ;  /* 0x0000c80039397a20 */ /* 0x000fe20000410000 */
[----:B------:R-:W1:Y:S01]  /*97d0*/  MUFU.TANH R205, R28 ;  /* 0x0000001c00cd7308 */ /* 0x000e620000002400 */
[C---:B------:R-:W-:Y:S01]  /*97e0*/  HMMA.16816.F32.BF16 R88, R196.reuse, R4, R88 ;  /* 0x00000004c458723c */ /* 0x040fe20000041858 */
[----:B------:R-:W1:Y:S03]  /*97f0*/  SHFL.IDX PT, R5, R0, RZ, 0x1c1f ;  /* 0x001c1fff00057589 */ /* 0x000e6600000e0000 */
[----:B------:R-:W-:Y:S02]  /*9800*/  FMUL.FTZ R52, R52, c[0x0][0x320] ;  /* 0x0000c80034347a20 */ /* 0x000fe40000410000 */
[----:B------:R-:W-:Y:S02]  /*9810*/  FMUL.FTZ R64, R64, c[0x0][0x320] ;  /* 0x0000c80040407a20 */ /* 0x000fe40000410000 */
[-C--:B------:R-:W-:Y:S01]  /*9820*/  HMMA.16816.F32.BF16 R92, R196, R6.reuse, R92 ;  /* 0x00000006c45c723c */ /* 0x080fe2000004185c */
[----:B------:R-:W-:Y:S03]  /*9830*/  MUFU.TANH R203, R29 ;  /* 0x0000001d00cb7308 */ /* 0x000fe60000002400 */
[----:B------:R-:W-:Y:S02]  /*9840*/  IMAD R4, R204, -0x70, RZ ;  /* 0xffffff90cc047824 */ /* 0x000fe400078e02ff */
[----:B----4-:R-:W-:Y:S02]  /*9850*/  FMUL.FTZ R25, R82, c[0x0][0x320] ;  /* 0x0000c80052197a20 */ /* 0x010fe40000410000 */
[C---:B------:R-:W-:Y:S03]  /*9860*/  HMMA.16816.F32.BF16 R96, R188.reuse, R6, R96 ;  /* 0x00000006bc60723c */ /* 0x040fe60000041860 */
[----:B------:R-:W-:Y:S01]  /*9870*/  MUFU.TANH R29, R61 ;  /* 0x0000003d001d7308 */ /* 0x000fe20000002400 */
[----:B------:R-:W-:Y:S01]  /*9880*/  IADD3 R4, -R119, 0x1, R4 ;  /* 0x0000000177047810 */ /* 0x000fe20007ffe104 */
[----:B------:R-:W-:Y:S02]  /*9890*/  FMUL.FTZ R85, R85, c[0x0][0x320] ;  /* 0x0000c80055557a20 */ /* 0x000fe40000410000 */
[----:B------:R-:W-:Y:S01]  /*98a0*/  FMUL.FTZ R7, R80, c[0x0][0x320] ;  /* 0x0000c80050077a20 */ /* 0x000fe20000410000 */
[-C--:B------:R-:W-:Y:S04]  /*98b0*/  HMMA.16816.F32.BF16 R100, R188, R12.reuse, R100 ;  /* 0x0000000cbc64723c */ /* 0x080fe80000041864 */
[----:B------:R-:W-:Y:S01]  /*98c0*/  IADD3 R4, R4, c[0x0][0x1d0], RZ ;  /* 0x0000740004047a10 */ /* 0x000fe20007ffe0ff */
[----:B------:R-:W-:Y:S01]  /*98d0*/  MUFU.TANH R28, R62 ;  /* 0x0000003e001c7308 */ /* 0x000fe20000002400 */
[----:B------:R-:W-:Y:S02]  /*98e0*/  FMUL.FTZ R65, R65, c[0x0][0x320] ;  /* 0x0000c80041417a20 */ /* 0x000fe40000410000 */
[C---:B------:R-:W-:Y:S04]  /*98f0*/  HMMA.16816.F32.BF16 R104, R196.reuse, R12, R104 ;  /* 0x0000000cc468723c */ /* 0x040fe80000041868 */
[----:B------:R-:W-:Y:S01]  /*9900*/  IADD3 R4, R4, -c[0x0][0x168], RZ ;  /* 0x80005a0004047a10 */ /* 0x000fe20007ffe0ff */
[----:B------:R-:W-:Y:S02]  /*9910*/  FMUL.FTZ R69, R69, c[0x0][0x320] ;  /* 0x0000c80045457a20 */ /* 0x000fe40000410000 */
[----:B------:R4:W-:Y:S01]  /*9920*/  MUFU.TANH R209, R22 ;  /* 0x0000001600d17308 */ /* 0x0009e20000002400 */
[C---:B-1----:R-:W-:Y:S01]  /*9930*/  IADD3 R5, R4.reuse, R5, RZ ;  /* 0x0000000504057210 */ /* 0x042fe20007ffe0ff */
[C---:B------:R-:W-:Y:S01]  /*9940*/  IMAD.IADD R0, R4.reuse, 0x1, R9 ;  /* 0x0000000104007824 */ /* 0x040fe200078e0209 */
[-C--:B------:R-:W-:Y:S03]  /*9950*/  HMMA.16816.F32.BF16 R108, R196, R14.reuse, R108 ;  /* 0x0000000ec46c723c */ /* 0x080fe6000004186c */
[C---:B------:R-:W-:Y:S01]  /*9960*/  IMAD.IADD R2, R4.reuse, 0x1, R2 ;  /* 0x0000000104027824 */ /* 0x040fe200078e0202 */
[----:B------:R-:W-:Y:S01]  /*9970*/  IADD3 R4, R4, R8, RZ ;  /* 0x0000000804047210 */ /* 0x000fe20007ffe0ff */
[----:B------:R-:W-:Y:S01]  /*9980*/  FMUL.FTZ R92, R92, c[0x0][0x320] ;  /* 0x0000c8005c5c7a20 */ /* 0x000fe20000410000 */
[----:B------:R-:W-:Y:S01]  /*9990*/  ISETP.GT.AND P1, PT, R5, 0x1, PT ;  /* 0x000000010500780c */ /* 0x000fe20003f24270 */
[----:B------:R-:W1:Y:S01]  /*99a0*/  MUFU.TANH R185, R30 ;  /* 0x0000001e00b97308 */ /* 0x000e620000002400 */
[----:B------:R-:W-:Y:S04]  /*99b0*/  HMMA.16816.F32.BF16 R112, R188, R14, R112 ;  /* 0x0000000ebc70723c */ /* 0x000fe80000041870 */
[----:B------:R-:W-:Y:S01]  /*99c0*/  FSEL R9, R244, -INF , P1 ;  /* 0xff800000f4097808 */ /* 0x000fe20000800000 */
[----:B------:R-:W-:Y:S01]  /*99d0*/  FMUL.FTZ R70, R70, c[0x0][0x320] ;  /* 0x0000c80046467a20 */ /* 0x000fe20000410000 */
[----:B------:R-:W-:Y:S01]  /*99e0*/  ISETP.GT.AND P1, PT, R4, RZ, PT ;  /* 0x000000ff0400720c */ /* 0x000fe20003f24270 */
[----:B------:R-:W-:Y:S01]  /*99f0*/  FMUL.FTZ R75, R75, c[0x0][0x320] ;  /* 0x0000c8004b4b7a20 */ /* 0x000fe20000410000 */
[----:B------:R-:W-:Y:S01]  /*9a00*/  ISETP.GT.AND P0, PT, R2, RZ, PT ;  /* 0x000000ff0200720c */ /* 0x000fe20003f04270 */
[----:B------:R-:W-:Y:S01]  /*9a10*/  MUFU.TANH R193, R35 ;  /* 0x0000002300c17308 */ /* 0x000fe20000002400 */
[----:B------:R-:W-:Y:S02]  /*9a20*/  ISETP.GT.AND P3, PT, R0, RZ, PT ;  /* 0x000000ff0000720c */ /* 0x000fe40003f64270 */
[----:B---3--:R-:W-:Y:S01]  /*9a30*/  FSEL R20, R221, -INF , P1 ;  /* 0xff800000dd147808 */ /* 0x008fe20000800000 */
[----:B------:R-:W-:Y:S01]  /*9a40*/  FMUL.FTZ R76, R76, c[0x0][0x320] ;  /* 0x0000c8004c4c7a20 */ /* 0x000fe20000410000 */
[----:B------:R-:W-:Y:S01]  /*9a50*/  FSEL R12, R243, -INF , P0 ;  /* 0xff800000f30c7808 */ /* 0x000fe20000000000 */
[----:B------:R-:W-:Y:S01]  /*9a60*/  FMUL.FTZ R77, R77, c[0x0][0x320] ;  /* 0x0000c8004d4d7a20 */ /* 0x000fe20000410000 */
[----:B------:R-:W-:Y:S01]  /*9a70*/  FSEL R16, R223, -INF , P3 ;  /* 0xff800000df107808 */ /* 0x000fe20001800000 */
[----:B------:R-:W-:Y:S01]  /*9a80*/  FMUL.FTZ R84, R84, c[0x0][0x320] ;  /* 0x0000c80054547a20 */ /* 0x000fe20000410000 */
[C---:B------:R-:W-:Y:S01]  /*9a90*/  ISETP.GT.AND P1, PT, R4.reuse, 0x9, PT ;  /* 0x000000090400780c */ /* 0x040fe20003f24270 */
[----:B------:R-:W-:Y:S01]  /*9aa0*/  MUFU.TANH R35, R41 ;  /* 0x0000002900237308 */ /* 0x000fe20000002400 */
[----:B------:R-:W-:Y:S01]  /*9ab0*/  ISETP.GT.AND P0, PT, R4, 0x1, PT ;  /* 0x000000010400780c */ /* 0x000fe20003f04270 */
[----:B------:R-:W-:Y:S01]  /*9ac0*/  FMUL.FTZ R87, R87, c[0x0][0x320] ;  /* 0x0000c80057577a20 */ /* 0x000fe20000410000 */
[----:B------:R-:W-:Y:S01]  /*9ad0*/  FSEL R23, R216, -INF , P1 ;  /* 0xff800000d8177808 */ /* 0x000fe20000800000 */
[----:B------:R-:W-:Y:S01]  /*9ae0*/  FMUL.FTZ R83, R83, c[0x0][0x320] ;  /* 0x0000c80053537a20 */ /* 0x000fe20000410000 */
[----:B------:R-:W-:Y:S01]  /*9af0*/  FSEL R21, R220, -INF , P0 ;  /* 0xff800000dc157808 */ /* 0x000fe20000000000 */
[----:B------:R-:W-:Y:S01]  /*9b00*/  FMUL.FTZ R112, R112, c[0x0][0x320] ;  /* 0x0000c80070707a20 */ /* 0x000fe20000410000 */
[----:B------:R-:W-:Y:S01]  /*9b10*/  ISETP.GT.AND P2, PT, R5, RZ, PT ;  /* 0x000000ff0500720c */ /* 0x000fe20003f44270 */
[----:B------:R-:W-:Y:S01]  /*9b20*/  FMUL.FTZ R86, R86, c[0x0][0x320] ;  /* 0x0000c80056567a20 */ /* 0x000fe20000410000 */
[----:B------:R-:W-:Y:S01]  /*9b30*/  ISETP.GT.AND P3, PT, R0, 0x9, PT ;  /* 0x000000090000780c */ /* 0x000fe20003f64270 */
[----:B------:R-:W-:Y:S01]  /*9b40*/  MUFU.TANH R201, R45 ;  /* 0x0000002d00c97308 */ /* 0x000fe20000002400 */
[----:B------:R-:W-:Y:S01]  /*9b50*/  FSEL R8, R245, -INF , P2 ;  /* 0xff800000f5087808 */ /* 0x000fe20001000000 */
[----:B------:R-:W-:Y:S01]  /*9b60*/  FMUL.FTZ R113, R113, c[0x0][0x320] ;  /* 0x0000c80071717a20 */ /* 0x000fe20000410000 */
[----:B------:R-:W-:Y:S01]  /*9b70*/  FSEL R19, R218, -INF , P3 ;  /* 0xff800000da137808 */ /* 0x000fe20001800000 */
[----:B------:R-:W-:Y:S01]  /*9b80*/  FMUL.FTZ R98, R98, c[0x0][0x320] ;  /* 0x0000c80062627a20 */ /* 0x000fe20000410000 */
[C---:B------:R-:W-:Y:S01]  /*9b90*/  ISETP.GT.AND P5, PT, R2.reuse, 0x1, PT ;  /* 0x000000010200780c */ /* 0x040fe20003fa4270 */
[----:B------:R-:W-:Y:S01]  /*9ba0*/  FMUL.FTZ R99, R99, c[0x0][0x320] ;  /* 0x0000c80063637a20 */ /* 0x000fe20000410000 */
[----:B------:R-:W-:Y:S01]  /*9bb0*/  ISETP.GT.AND P3, PT, R2, 0x8, PT ;  /* 0x000000080200780c */ /* 0x000fe20003f64270 */
[----:B------:R-:W-:Y:S01]  /*9bc0*/  FMUL.FTZ R93, R93, c[0x0][0x320] ;  /* 0x0000c8005d5d7a20 */ /* 0x000fe20000410000 */
[----:B------:R-:W-:Y:S01]  /*9bd0*/  FSEL R13, R242, -INF , P5 ;  /* 0xff800000f20d7808 */ /* 0x000fe20002800000 */
[----:B------:R-:W3:Y:S01]  /*9be0*/  MUFU.TANH R184, R26 ;  /* 0x0000001a00b87308 */ /* 0x000ee20000002400 */
[----:B--2---:R-:W-:Y:S01]  /*9bf0*/  FSEL R14, R213, -INF , P3 ;  /* 0xff800000d50e7808 */ /* 0x004fe20001800000 */
[----:B------:R-:W-:Y:S01]  /*9c00*/  FMUL.FTZ R90, R90, c[0x0][0x320] ;  /* 0x0000c8005a5a7a20 */ /* 0x000fe20000410000 */
[----:B------:R-:W-:Y:S01]  /*9c10*/  ISETP.GT.AND P3, PT, R2, 0x11, PT ;  /* 0x000000110200780c */ /* 0x000fe20003f64270 */
[----:B------:R-:W-:Y:S01]  /*9c20*/  FMUL.FTZ R94, R94, c[0x0][0x320] ;  /* 0x0000c8005e5e7a20 */ /* 0x000fe20000410000 */
[----:B------:R-:W-:Y:S01]  /*9c30*/  ISETP.GT.AND P2, PT, R0, 0x1, PT ;  /* 0x000000010000780c */ /* 0x000fe20003f44270 */
[----:B------:R-:W-:Y:S01]  /*9c40*/  FMUL.FTZ R91, R91, c[0x0][0x320] ;  /* 0x0000c8005b5b7a20 */ /* 0x000fe20000410000 */
[----:B------:R-:W-:Y:S01]  /*9c50*/  FSEL R59, R208, -INF , P3 ;  /* 0xff800000d03b7808 */ /* 0x000fe20001800000 */
[----:B------:R-:W-:Y:S01]  /*9c60*/  FMUL.FTZ R6, R78, c[0x0][0x320] ;  /* 0x0000c8004e067a20 */ /* 0x000fe20000410000 */
[----:B------:R-:W-:Y:S01]  /*9c70*/  FSEL R17, R222, -INF , P2 ;  /* 0xff800000de117808 */ /* 0x000fe20001000000 */
[----:B------:R2:W-:Y:S01]  /*9c80*/  MUFU.TANH R26, R73 ;  /* 0x00000049001a7308 */ /* 0x0005e20000002400 */
[----:B------:R-:W-:Y:S01]  /*9c90*/  ISETP.GT.AND P2, PT, R4, 0x8, PT ;  /* 0x000000080400780c */ /* 0x000fe20003f44270 */
[----:B------:R-:W-:Y:S01]  /*9ca0*/  FMUL.FTZ R48, R48, c[0x0][0x320] ;  /* 0x0000c80030307a20 */ /* 0x000fe20000410000 */
[----:B------:R-:W-:Y:S01]  /*9cb0*/  ISETP.GT.AND P0, PT, R5, 0x8, PT ;  /* 0x000000080500780c */ /* 0x000fe20003f04270 */
[----:B------:R-:W-:Y:S01]  /*9cc0*/  FMUL.FTZ R109, R109, c[0x0][0x320] ;  /* 0x0000c8006d6d7a20 */ /* 0x000fe20000410000 */
[----:B----4-:R-:W-:Y:S01]  /*9cd0*/  FSEL R22, R217, -INF , P2 ;  /* 0xff800000d9167808 */ /* 0x010fe20001000000 */
        /* <DEDUP_REMOVED lines=11> */
[----:B------:R-:W-:Y:S01]  /*9d90*/  ISETP.GT.AND P5, PT, R5, 0x9, PT ;  /* 0x000000090500780c */ /* 0x000fe20003fa4270 */
[----:B------:R-:W-:Y:S01]  /*9da0*/  FMUL.FTZ R68, R68, c[0x0][0x320] ;  /* 0x0000c80044447a20 */ /* 0x000fe20000410000 */
[----:B------:R-:W-:Y:S01]  /*9db0*/  ISETP.GT.AND P2, PT, R2, 0x9, PT ;  /* 0x000000090200780c */ /* 0x000fe20003f44270 */
[----:B------:R-:W-:Y:S01]  /*9dc0*/  MUFU.TANH R6, R6 ;  /* 0x0000000600067308 */ /* 0x000fe20000002400 */
[----:B------:R-:W-:Y:S01]  /*9dd0*/  FSEL R11, R214, -INF , P5 ;  /* 0xff800000d60b7808 */ /* 0x000fe20002800000 */
[----:B------:R-:W-:Y:S01]  /*9de0*/  FMUL.FTZ R47, R47, c[0x0][0x320] ;  /* 0x0000c8002f2f7a20 */ /* 0x000fe20000410000 */
[----:B------:R-:W-:Y:S01]  /*9df0*/  FSEL R15, R212, -INF , P2 ;  /* 0xff800000d40f7808 */ /* 0x000fe20001000000 */
[----:B------:R-:W-:Y:S01]  /*9e00*/  FMUL.FTZ R66, R66, c[0x0][0x320] ;  /* 0x0000c80042427a20 */ /* 0x000fe20000410000 */
[----:B--2---:R-:W-:Y:S01]  /*9e10*/  FMNMX.FTZ R73, R8, R3, !PT ;  /* 0x0000000308497209 */ /* 0x004fe20007810000 */
[----:B------:R-:W-:Y:S01]  /*9e20*/  FMUL.FTZ R67, R67, c[0x0][0x320] ;  /* 0x0000c80043437a20 */ /* 0x000fe20000410000 */
[----:B------:R-:W-:Y:S01]  /*9e30*/  ISETP.GT.AND P2, PT, R0, 0x10, PT ;  /* 0x000000100000780c */ /* 0x000fe20003f44270 */
[----:B------:R-:W-:Y:S01]  /*9e40*/  FMUL.FTZ R71, R71, c[0x0][0x320] ;  /* 0x0000c80047477a20 */ /* 0x000fe20000410000 */
[----:B------:R-:W-:Y:S01]  /*9e50*/  FMNMX.FTZ R73, R9, R73, !PT ;  /* 0x0000004909497209 */ /* 0x000fe20007810000 */
[----:B------:R-:W2:Y:S01]  /*9e60*/  MUFU.TANH R38, R38 ;  /* 0x0000002600267308 */ /* 0x000ea20000002400 */
[----:B------:R-:W-:Y:S01]  /*9e70*/  ISETP.GT.AND P5, PT, R2, 0x10, PT ;  /* 0x000000100200780c */ /* 0x000fe20003fa4270 */
[----:B------:R-:W-:Y:S01]  /*9e80*/  FMUL.FTZ R72, R72, c[0x0][0x320] ;  /* 0x0000c80048487a20 */ /* 0x000fe20000410000 */
[----:B------:R-:W-:Y:S01]  /*9e90*/  FMNMX.FTZ R73, R10, R73, !PT ;  /* 0x000000490a497209 */ /* 0x000fe20007810000 */
[----:B------:R-:W-:Y:S01]  /*9ea0*/  FMUL.FTZ R96, R96, c[0x0][0x320] ;  /* 0x0000c80060607a20 */ /* 0x000fe20000410000 */
[----:B------:R-:W-:Y:S01]  /*9eb0*/  ISETP.GT.AND P1, PT, R5, 0x10, PT ;  /* 0x000000100500780c */ /* 0x000fe20003f24270 */
[----:B------:R-:W-:Y:S01]  /*9ec0*/  FMUL.FTZ R97, R97, c[0x0][0x320] ;  /* 0x0000c80061617a20 */ /* 0x000fe20000410000 */
[----:B------:R-:W-:Y:S01]  /*9ed0*/  FMNMX.FTZ R73, R11, R73, !PT ;  /* 0x000000490b497209 */ /* 0x000fe20007810000 */
[----:B------:R-:W-:Y:S01]  /*9ee0*/  FMUL.FTZ R100, R100, c[0x0][0x320] ;  /* 0x0000c80064647a20 */ /* 0x000fe20000410000 */
[----:B------:R-:W-:Y:S01]  /*9ef0*/  FSEL R40, R211, -INF , P1 ;  /* 0xff800000d3287808 */ /* 0x000fe20000800000 */
[----:B------:R-:W-:Y:S01]  /*9f00*/  MUFU.TANH R109, R109 ;  /* 0x0000006d006d7308 */ /* 0x000fe20000002400 */
[----:B------:R-:W-:Y:S01]  /*9f10*/  ISETP.GT.AND P1, PT, R0, 0x11, PT ;  /* 0x000000110000780c */ /* 0x000fe20003f24270 */
[----:B------:R-:W-:Y:S01]  /*9f20*/  FMUL.FTZ R102, R102, c[0x0][0x320] ;  /* 0x0000c80066667a20 */ /* 0x000fe20000410000 */
[----:B------:R-:W-:Y:S01]  /*9f30*/  FMNMX.FTZ R73, R40, R73, !PT ;  /* 0x0000004928497209 */ /* 0x000fe20007810000 */
[----:B------:R-:W-:Y:S01]  /*9f40*/  FMUL.FTZ R114, R114, c[0x0][0x320] ;  /* 0x0000c80072727a20 */ /* 0x000fe20000410000 */
[----:B------:R-:W-:Y:S01]  /*9f50*/  FSEL R62, R206, -INF , P1 ;  /* 0xff800000ce3e7808 */ /* 0x000fe20000800000 */
[----:B------:R-:W-:Y:S01]  /*9f60*/  FMUL.FTZ R115, R115, c[0x0][0x320] ;  /* 0x0000c80073737a20 */ /* 0x000fe20000410000 */
[----:B------:R-:W-:Y:S01]  /*9f70*/  ISETP.GT.AND P1, PT, R4, 0x18, PT ;  /* 0x000000180400780c */ /* 0x000fe20003f24270 */
[----:B------:R-:W-:Y:S01]  /*9f80*/  FMUL.FTZ R88, R88, c[0x0][0x320] ;  /* 0x0000c80058587a20 */ /* 0x000fe20000410000 */
[----:B------:R-:W-:Y:S01]  /*9f90*/  ISETP.GT.AND P3, PT, R5, 0x19, PT ;  /* 0x000000190500780c */ /* 0x000fe20003f64270 */
[----:B------:R4:W-:Y:S01]  /*9fa0*/  MUFU.TANH R32, R58 ;  /* 0x0000003a00207308 */ /* 0x0009e20000002400 */
[----:B-1----:R-:W-:Y:S01]  /*9fb0*/  FSEL R185, R185, -INF , P1 ;  /* 0xff800000b9b97808 */ /* 0x002fe20000800000 */
[----:B------:R-:W-:Y:S01]  /*9fc0*/  FMUL.FTZ R89, R89, c[0x0][0x320] ;  /* 0x0000c80059597a20 */ /* 0x000fe20000410000 */
[----:B------:R-:W-:Y:S01]  /*9fd0*/  FSEL R45, R195, -INF , P3 ;  /* 0xff800000c32d7808 */ /* 0x000fe20001800000 */
[----:B------:R-:W-:Y:S01]  /*9fe0*/  FMUL.FTZ R79, R79, c[0x0][0x320] ;  /* 0x0000c8004f4f7a20 */ /* 0x000fe20000410000 */
[----:B------:R-:W-:Y:S01]  /*9ff0*/  ISETP.GT.AND P1, PT, R2, 0x19, PT ;  /* 0x000000190200780c */ /* 0x000fe20003f24270 */
[----:B------:R-:W-:Y:S01]  /*a000*/  FMUL.FTZ R104, R104, c[0x0][0x320] ;  /* 0x0000c80068687a20 */ /* 0x000fe20000410000 */
[----:B------:R-:W-:Y:S01]  /*a010*/  ISETP.GT.AND P3, PT, R2, 0x20, PT ;  /* 0x000000200200780c */ /* 0x000fe20003f64270 */
[----:B------:R-:W-:Y:S01]  /*a020*/  FMUL.FTZ R105, R105, c[0x0][0x320] ;  /* 0x0000c80069697a20 */ /* 0x000fe20000410000 */
[----:B------:R-:W-:Y:S01]  /*a030*/  IADD3 R242, R204, -0x1, RZ ;  /* 0xffffffffccf27810 */ /* 0x000fe20007ffe0ff */
[----:B------:R1:W-:Y:S01]  /*a040*/  MUFU.TANH R207, R24 ;  /* 0x0000001800cf7308 */ /* 0x0003e20000002400 */
[----:B------:R-:W-:Y:S01]  /*a050*/  ISETP.GT.AND P0, PT, R5, 0x11, PT ;  /* 0x000000110500780c */ /* 0x000fe20003f04270 */
[----:B------:R-:W-:Y:S02]  /*a060*/  FMUL.FTZ R108, R108, c[0x0][0x320] ;  /* 0x0000c8006c6c7a20 */ /* 0x000fe40000410000 */
[----:B------:R-:W-:Y:S01]  /*a070*/  FMUL.FTZ R95, R95, c[0x0][0x320] ;  /* 0x0000c8005f5f7a20 */ /* 0x000fe20000410000 */
[----:B------:R-:W-:Y:S01]  /*a080*/  FSEL R41, R210, -INF , P0 ;  /* 0xff800000d2297808 */ /* 0x000fe20000000000 */
[----:B------:R-:W-:Y:S01]  /*a090*/  FMUL.FTZ R106, R106, c[0x0][0x320] ;  /* 0x0000c8006a6a7a20 */ /* 0x000fe20000410000 */
[----:B------:R-:W-:Y:S01]  /*a0a0*/  ISETP.GT.AND P0, PT, R4, 0x10, PT ;  /* 0x000000100400780c */ /* 0x000fe20003f04270 */
[----:B------:R-:W-:Y:S01]  /*a0b0*/  FMUL.FTZ R110, R110, c[0x0][0x320] ;  /* 0x0000c8006e6e7a20 */ /* 0x000fe20000410000 */
[----:B------:R-:W-:Y:S01]  /*a0c0*/  FMNMX.FTZ R73, R41, R73, !PT ;  /* 0x0000004929497209 */ /* 0x000fe20007810000 */
[----:B------:R-:W1:Y:S01]  /*a0d0*/  MUFU.TANH R43, R43 ;  /* 0x0000002b002b7308 */ /* 0x000e620000002400 */
[----:B---3--:R-:W-:Y:S01]  /*a0e0*/  FSEL R184, R184, -INF , P0 ;  /* 0xff800000b8b87808 */ /* 0x008fe20000000000 */
[----:B------:R-:W-:Y:S01]  /*a0f0*/  FMUL.FTZ R74, R74, c[0x0][0x320] ;  /* 0x0000c8004a4a7a20 */ /* 0x000fe20000410000 */
[----:B------:R-:W-:Y:S01]  /*a100*/  ISETP.GT.AND P0, PT, R4, 0x19, PT ;  /* 0x000000190400780c */ /* 0x000fe20003f04270 */
[----:B------:R-:W-:Y:S01]  /*a110*/  FMUL.FTZ R101, R101, c[0x0][0x320] ;  /* 0x0000c80065657a20 */ /* 0x000fe20000410000 */
[----:B----4-:R-:W-:Y:S02]  /*a120*/  FSEL R58, R193, -INF , P1 ;  /* 0xff800000c13a7808 */ /* 0x010fe40000800000 */
[----:B--2---:R-:W-:Y:S02]  /*a130*/  FSEL R193, R38, -INF , P3 ;  /* 0xff80000026c17808 */ /* 0x004fe40001800000 */
[----:B------:R-:W-:Y:S01]  /*a140*/  FSEL R187, R187, -INF , P0 ;  /* 0xff800000bbbb7808 */ /* 0x000fe20000000000 */
[----:B------:R2:W-:Y:S01]  /*a150*/  MUFU.TANH R30, R60 ;  /* 0x0000003c001e7308 */ /* 0x0005e20000002400 */
[----:B------:R-:W-:Y:S02]  /*a160*/  ISETP.GT.AND P1, PT, R0, 0x20, PT ;  /* 0x000000200000780c */ /* 0x000fe40003f24270 */
[----:B------:R-:W-:Y:S01]  /*a170*/  ISETP.GT.AND P3, PT, R4, 0x21, PT ;  /* 0x000000210400780c */ /* 0x000fe20003f64270 */
[----:B-1----:R-:W-:Y:S01]  /*a180*/  FMUL.FTZ R24, R81, c[0x0][0x320] ;  /* 0x0000c80051187a20 */ /* 0x002fe20000410000 */
[----:B------:R-:W-:Y:S02]  /*a190*/  FSEL R198, R36, -INF , P1 ;  /* 0xff80000024c67808 */ /* 0x000fe40000800000 */
[----:B------:R-:W-:Y:S02]  /*a1a0*/  ISETP.GT.AND P1, PT, R0, 0x29, PT ;  /* 0x000000290000780c */ /* 0x000fe40003f24270 */
[----:B------:R-:W-:Y:S01]  /*a1b0*/  ISETP.GT.AND P0, PT, R5, 0x20, PT ;  /* 0x000000200500780c */ /* 0x000fe20003f04270 */
[----:B------:R-:W-:Y:S01]  /*a1c0*/  MUFU.TANH R194, R34 ;  /* 0x0000002200c27308 */ /* 0x000fe20000002400 */
[----:B------:R-:W-:Y:S02]  /*a1d0*/  FSEL R201, R201, -INF , P1 ;  /* 0xff800000c9c97808 */ /* 0x000fe40000800000 */
[----:B------:R-:W-:Y:S02]  /*a1e0*/  FSEL R189, R192, -INF , P0 ;  /* 0xff800000c0bd7808 */ /* 0x000fe40000000000 */
[----:B------:R-:W-:Y:S02]  /*a1f0*/  FSEL R205, R43, -INF , P3 ;  /* 0xff8000002bcd7808 */ /* 0x000fe40001800000 */
[----:B------:R-:W-:Y:S02]  /*a200*/  ISETP.GT.AND P3, PT, R5, 0x28, PT ;  /* 0x000000280500780c */ /* 0x000fe40003f64270 */
[----:B------:R-:W-:Y:S01]  /*a210*/  ISETP.GT.AND P0, PT, R0, 0x21, PT ;  /* 0x000000210000780c */ /* 0x000fe20003f04270 */
[----:B------:R1:W-:Y:S01]  /*a220*/  MUFU.TANH R34, R56 ;  /* 0x0000003800227308 */ /* 0x0003e20000002400 */
[----:B------:R-:W-:Y:S02]  /*a230*/  ISETP.GT.AND P1, PT, R2, 0x28, PT ;  /* 0x000000280200780c */ /* 0x000fe40003f24270 */
[----:B------:R-:W-:Y:S02]  /*a240*/  FSEL R199, R35, -INF , P0 ;  /* 0xff80000023c77808 */ /* 0x000fe40000000000 */
[----:B--2---:R-:W-:Y:S02]  /*a250*/  FSEL R60, R207, -INF , P2 ;  /* 0xff800000cf3c7808 */ /* 0x004fe40001000000 */
[----:B------:R-:W-:Y:S02]  /*a260*/  ISETP.GT.AND P2, PT, R0, 0x19, PT ;  /* 0x000000190000780c */ /* 0x000fe40003f44270 */
[C---:B------:R-:W-:Y:S01]  /*a270*/  ISETP.GT.AND P0, PT, R4.reuse, 0x28, PT ;  /* 0x000000280400780c */ /* 0x040fe20003f04270 */
[----:B------:R-:W2:Y:S10]  /*a280*/  MUFU.TANH R186, R27 ;  /* 0x0000001b00ba7308 */ /* 0x000eb40000002400 */
[----:B------:R-:W3:Y:S01]  /*a290*/  MUFU.TANH R48, R48 ;  /* 0x0000003000307308 */ /* 0x000ee20000002400 */
[----:B-1----:R-:W-:Y:S02]  /*a2a0*/  FSEL R56, R209, -INF , P5 ;  /* 0xff800000d1387808 */ /* 0x002fe40002800000 */
[----:B------:R-:W-:Y:S07]  /*a2b0*/  ISETP.GT.AND P5, PT, R4, 0x11, PT ;  /* 0x000000110400780c */ /* 0x000fee0003fa4270 */
[----:B------:R1:W-:Y:S01]  /*a2c0*/  MUFU.TANH R27, R63 ;  /* 0x0000003f001b7308 */ /* 0x0003e20000002400 */
[----:B--2---:R-:W-:Y:S02]  /*a2d0*/  FSEL R186, R186, -INF , P5 ;  /* 0xff800000baba7808 */ /* 0x004fe40002800000 */
[C---:B------:R-:W-:Y:S07]  /*a2e0*/  ISETP.GT.AND P5, PT, R5.reuse, 0x18, PT ;  /* 0x000000180500780c */ /* 0x040fee0003fa4270 */
[----:B------:R-:W2:Y:S01]  /*a2f0*/  MUFU.TANH R53, R53 ;  /* 0x0000003500357308 */ /* 0x000ea20000002400 */
[----:B---3--:R-:W-:Y:S02]  /*a300*/  FSEL R190, R48, -INF , P3 ;  /* 0xff80000030be7808 */ /* 0x008fe40001800000 */
[----:B------:R-:W-:Y:S07]  /*a310*/  ISETP.GT.AND P3, PT, R5, 0x31, PT ;  /* 0x000000310500780c */ /* 0x000fee0003f64270 */
[----:B------:R3:W-:Y:S01]  /*a320*/  MUFU.TANH R33, R57 ;  /* 0x0000003900217308 */ /* 0x0007e20000002400 */
[----:B-1----:R-:W-:Y:S02]  /*a330*/  FSEL R63, R203, -INF , P2 ;  /* 0xff800000cb3f7808 */ /* 0x002fe40001000000 */
[----:B------:R-:W-:Y:S07]  /*a340*/  ISETP.GT.AND P2, PT, R2, 0x18, PT ;  /* 0x000000180200780c */ /* 0x000fee0003f44270 */
[----:B------:R1:W-:Y:S01]  /*a350*/  MUFU.TANH R200, R44 ;  /* 0x0000002c00c87308 */ /* 0x0003e20000002400 */
[----:B--2---:R-:W-:Y:S02]  /*a360*/  FSEL R215, R53, -INF , P3 ;  /* 0xff80000035d77808 */ /* 0x004fe40001800000 */
[----:B------:R-:W-:Y:S07]  /*a370*/  ISETP.GT.AND P3, PT, R4, 0x30, PT ;  /* 0x000000300400780c */ /* 0x000fee0003f64270 */
[----:B------:R-:W2:Y:S01]  /*a380*/  MUFU.TANH R39, R39 ;  /* 0x0000002700277308 */ /* 0x000ea20000002400 */
[----:B------:R-:W-:Y:S02]  /*a390*/  FSEL R234, R32, -INF , P3 ;  /* 0xff80000020ea7808 */ /* 0x000fe40001800000 */
[----:B------:R-:W-:Y:S02]  /*a3a0*/  ISETP.GT.AND P3, PT, R4, 0x39, PT ;  /* 0x000000390400780c */ /* 0x000fe40003f64270 */
[----:B---3--:R-:W-:Y:S02]  /*a3b0*/  FSEL R57, R194, -INF , P2 ;  /* 0xff800000c2397808 */ /* 0x008fe40001000000 */
[----:B------:R-:W-:Y:S03]  /*a3c0*/  ISETP.GT.AND P2, PT, R2, 0x21, PT ;  /* 0x000000210200780c */ /* 0x000fe60003f44270 */
[----:B------:R-:W3:Y:S01]  /*a3d0*/  MUFU.TANH R46, R46 ;  /* 0x0000002e002e7308 */ /* 0x000ee20000002400 */
[----:B-1----:R-:W-:Y:S02]  /*a3e0*/  FSEL R44, R202, -INF , P5 ;  /* 0xff800000ca2c7808 */ /* 0x002fe40002800000 */
[----:B------:R-:W-:Y:S02]  /*a3f0*/  ISETP.GT.AND P5, PT, R5, 0x21, PT ;  /* 0x000000210500780c */ /* 0x000fe40003fa4270 */
[----:B------:R-:W-:Y:S05]  /*a400*/  FMNMX.FTZ R73, R44, R73, !PT ;  /* 0x000000492c497209 */ /* 0x000fea0007810000 */
[----:B------:R-:W1:Y:S01]  /*a410*/  MUFU.TANH R37, R37 ;  /* 0x0000002500257308 */ /* 0x000e620000002400 */
[----:B------:R-:W-:Y:S02]  /*a420*/  FMNMX.FTZ R73, R45, R73, !PT ;  /* 0x000000492d497209 */ /* 0x000fe40007810000 */
[----:B--2---:R-:W-:Y:S02]  /*a430*/  FSEL R196, R39, -INF , P2 ;  /* 0xff80000027c47808 */ /* 0x004fe40001000000 */
[----:B------:R-:W-:Y:S02]  /*a440*/  ISETP.GT.AND P2, PT, R0, 0x28, PT ;  /* 0x000000280000780c */ /* 0x000fe40003f44270 */
[----:B------:R-:W-:Y:S03]  /*a450*/  FMNMX.FTZ R73, R189, R73, !PT ;  /* 0x00000049bd497209 */ /* 0x000fe60007810000 */
        /* <DEDUP_REMOVED lines=12> */
[----:B------:R-:W-:Y:S02]  /*a520*/  FSEL R51, R27, -INF , P3 ;  /* 0xff8000001b337808 */ /* 0x000fe40001800000 */
[----:B------:R-:W-:Y:S03]  /*a530*/  ISETP.GT.AND P3, PT, R5, 0x40, PT ;  /* 0x000000400500780c */ /* 0x000fe60003f64270 */
[----:B------:R-:W2:Y:S01]  /*a540*/  MUFU.TANH R68, R68 ;  /* 0x0000004400447308 */ /* 0x000ea20000002400 */
[----:B------:R-:W-:Y:S02]  /*a550*/  ISETP.GT.AND P0, PT, R0, 0x30, PT ;  /* 0x000000300000780c */ /* 0x000fe40003f04270 */
[----:B---3--:R-:W-:Y:S02]  /*a560*/  FSEL R203, R42, -INF , P5 ;  /* 0xff8000002acb7808 */ /* 0x008fe40002800000 */
[----:B------:R-:W-:Y:S02]  /*a570*/  ISETP.GT.AND P5, PT, R4, 0x29, PT ;  /* 0x000000290400780c */ /* 0x000fe40003fa4270 */
[----:B------:R-:W-:Y:S03]  /*a580*/  FSEL R48, R34, -INF , P0 ;  /* 0xff80000022307808 */ /* 0x000fe60000000000 */
[----:B------:R-:W3:Y:S01]  /*a590*/  MUFU.TANH R47, R47 ;  /* 0x0000002f002f7308 */ /* 0x000ee20000002400 */
[----:B------:R-:W-:Y:S02]  /*a5a0*/  ISETP.GT.AND P0, PT, R0, 0x39, PT ;  /* 0x000000390000780c */ /* 0x000fe40003f04270 */
[----:B-1----:R-:W-:Y:S02]  /*a5b0*/  FSEL R192, R49, -INF , P2 ;  /* 0xff80000031c07808 */ /* 0x002fe40001000000 */
[----:B------:R-:W-:Y:S02]  /*a5c0*/  FSEL R82, R29, -INF , P0 ;  /* 0xff8000001d527808 */ /* 0x000fe40000000000 */
[C---:B------:R-:W-:Y:S03]  /*a5d0*/  ISETP.GT.AND P2, PT, R2.reuse, 0x30, PT ;  /* 0x000000300200780c */ /* 0x040fe60003f44270 */
[----:B------:R-:W1:Y:S01]  /*a5e0*/  MUFU.TANH R52, R52 ;  /* 0x0000003400347308 */ /* 0x000e620000002400 */
[----:B------:R-:W-:Y:S02]  /*a5f0*/  ISETP.GT.AND P0, PT, R2, 0x38, PT ;  /* 0x000000380200780c */ /* 0x000fe40003f04270 */
[----:B------:R-:W-:Y:S02]  /*a600*/  FMNMX.FTZ R73, R192, R73, !PT ;  /* 0x00000049c0497209 */ /* 0x000fe40007810000 */
[----:B--2---:R-:W-:Y:S02]  /*a610*/  FSEL R49, R68, -INF , P3 ;  /* 0xff80000044317808 */ /* 0x004fe40001800000 */
[----:B------:R-:W-:Y:S03]  /*a620*/  ISETP.GT.AND P3, PT, R0, 0x41, PT ;  /* 0x000000410000780c */ /* 0x000fe60003f64270 */
[----:B------:R-:W2:Y:S01]  /*a630*/  MUFU.TANH R54, R54 ;  /* 0x0000003600367308 */ /* 0x000ea20000002400 */
[----:B------:R-:W-:Y:S02]  /*a640*/  FSEL R46, R26, -INF , P3 ;  /* 0xff8000001a2e7808 */ /* 0x000fe40001800000 */
[----:B------:R-:W-:Y:S02]  /*a650*/  ISETP.GT.AND P3, PT, R4, 0x48, PT ;  /* 0x000000480400780c */ /* 0x000fe40003f64270 */
[----:B---3--:R-:W-:Y:S02]  /*a660*/  FSEL R211, R47, -INF , P5 ;  /* 0xff8000002fd37808 */ /* 0x008fe40002800000 */
[----:B------:R-:W-:Y:S02]  /*a670*/  FSEL R244, R6, -INF , P3 ;  /* 0xff80000006f47808 */ /* 0x000fe40001800000 */
[----:B------:R-:W-:Y:S01]  /*a680*/  FMNMX.FTZ R6, R12, R116, !PT ;  /* 0x000000740c067209 */ /* 0x000fe20007810000 */
[----:B------:R-:W3:Y:S01]  /*a690*/  MUFU.TANH R85, R85 ;  /* 0x0000005500557308 */ /* 0x000ee20000002400 */
[----:B------:R-:W-:Y:S02]  /*a6a0*/  ISETP.GT.AND P5, PT, R5, 0x30, PT ;  /* 0x000000300500780c */ /* 0x000fe40003fa4270 */
[----:B------:R-:W-:Y:S02]  /*a6b0*/  FMNMX.FTZ R6, R13, R6, !PT ;  /* 0x000000060d067209 */ /* 0x000fe40007810000 */
[----:B-1----:R-:W-:Y:S02]  /*a6c0*/  FSEL R212, R52, -INF , P5 ;  /* 0xff80000034d47808 */ /* 0x002fe40002800000 */
[----:B------:R-:W-:Y:S02]  /*a6d0*/  ISETP.GT.AND P5, PT, R0, 0x31, PT ;  /* 0x000000310000780c */ /* 0x000fe40003fa4270 */
[----:B------:R-:W-:Y:S01]  /*a6e0*/  ISETP.GT.AND P3, PT, R5, 0x51, PT ;  /* 0x000000510500780c */ /* 0x000fe20003f64270 */
[----:B------:R-:W1:Y:S01]  /*a6f0*/  MUFU.TANH R50, R50 ;  /* 0x0000003200327308 */ /* 0x000e620000002400 */
[----:B------:R-:W-:Y:S02]  /*a700*/  FSEL R33, R33, -INF , P5 ;  /* 0xff80000021217808 */ /* 0x000fe40002800000 */
[----:B------:R-:W-:Y:S02]  /*a710*/  ISETP.GT.AND P5, PT, R4, 0x38, PT ;  /* 0x000000380400780c */ /* 0x000fe40003fa4270 */
[----:B--2---:R-:W-:Y:S02]  /*a720*/  FSEL R248, R54, -INF , P2 ;  /* 0xff80000036f87808 */ /* 0x004fe40001000000 */
[----:B------:R-:W-:Y:S02]  /*a730*/  ISETP.GT.AND P2, PT, R4, 0x31, PT ;  /* 0x000000310400780c */ /* 0x000fe40003f44270 */
[----:B------:R-:W-:Y:S01]  /*a740*/  FSEL R78, R28, -INF , P5 ;  /* 0xff8000001c4e7808 */ /* 0x000fe20002800000 */
[----:B------:R-:W2:Y:S01]  /*a750*/  MUFU.TANH R112, R112 ;  /* 0x0000007000707308 */ /* 0x000ea20000002400 */
[----:B------:R-:W-:Y:S02]  /*a760*/  ISETP.GT.AND P5, PT, R2, 0x39, PT ;  /* 0x000000390200780c */ /* 0x000fe40003fa4270 */
[----:B------:R-:W-:Y:S02]  /*a770*/  FMNMX.FTZ R6, R14, R6, !PT ;  /* 0x000000060e067209 */ /* 0x000fe40007810000 */
[----:B---3--:R-:W-:Y:S02]  /*a780*/  FSEL R42, R85, -INF , P3 ;  /* 0xff800000552a7808 */ /* 0x008fe40001800000 */
[----:B------:R-:W-:Y:S02]  /*a790*/  ISETP.GT.AND P3, PT, R5, 0x68, PT ;  /* 0x000000680500780c */ /* 0x000fe40003f64270 */
[----:B------:R-:W-:Y:S01]  /*a7a0*/  FMNMX.FTZ R73, R212, R73, !PT ;  /* 0x00000049d4497209 */ /* 0x000fe20007810000 */
[----:B------:R-:W3:Y:S03]  /*a7b0*/  MUFU.TANH R55, R55 ;  /* 0x0000003700377308 */ /* 0x000ee60000002400 */
[----:B------:R-:W-:Y:S02]  /*a7c0*/  FMNMX.FTZ R73, R215, R73, !PT ;  /* 0x00000049d7497209 */ /* 0x000fe40007810000 */
[----:B-1----:R-:W-:Y:S02]  /*a7d0*/  FSEL R194, R50, -INF , P1 ;  /* 0xff80000032c27808 */ /* 0x002fe40000800000 */
[----:B------:R-:W-:Y:S02]  /*a7e0*/  FSEL R50, R31, -INF , P2 ;  /* 0xff8000001f327808 */ /* 0x000fe40001000000 */
[----:B------:R-:W4:Y:S01]  /*a7f0*/  LDL R31, [R1+0x38] ;  /* 0x00003800011f7983 */ /* 0x000f220000100800 */
[----:B------:R-:W1:Y:S01]  /*a800*/  MUFU.TANH R64, R64 ;  /* 0x0000004000407308 */ /* 0x000e620000002400 */
[----:B------:R-:W-:Y:S02]  /*a810*/  ISETP.GT.AND P1, PT, R2, 0x31, PT ;  /* 0x000000310200780c */ /* 0x000fe40003f24270 */
[----:B------:R-:W-:Y:S02]  /*a820*/  ISETP.GT.AND P2, PT, R5, 0x38, PT ;  /* 0x000000380500780c */ /* 0x000fe40003f44270 */
[----:B--2---:R-:W-:Y:S01]  /*a830*/  FSEL R29, R112, -INF , P3 ;  /* 0xff800000701d7808 */ /* 0x004fe20001800000 */
[----:B------:R-:W-:Y:S01]  /*a840*/  IMAD.MOV.U32 R112, RZ, RZ, R33 ;  /* 0x000000ffff707224 */ /* 0x000fe200078e0021 */
[----:B------:R-:W-:Y:S01]  /*a850*/  ISETP.GT.AND P3, PT, R2, 0x58, PT ;  /* 0x000000580200780c */ /* 0x000fe20003f64270 */
[----:B------:R-:W2:Y:S02]  /*a860*/  LDL.64 R32, [R1+0x28] ;  /* 0x0000280001207983 */ /* 0x000ea40000100a00 */
[----:B------:R-:W1:Y:S01]  /*a870*/  MUFU.TANH R65, R65 ;  /* 0x0000004100417308 */ /* 0x000e620000002400 */
[----:B---3--:R-:W-:Y:S02]  /*a880*/  FSEL R251, R55, -INF , P1 ;  /* 0xff80000037fb7808 */ /* 0x008fe40000800000 */
[----:B------:R-:W-:Y:S07]  /*a890*/  ISETP.GT.AND P1, PT, R0, 0x38, PT ;  /* 0x000000380000780c */ /* 0x000fee0003f24270 */
[----:B------:R-:W-:Y:S01]  /*a8a0*/  MUFU.TANH R66, R66 ;  /* 0x0000004200427308 */ /* 0x000fe20000002400 */
[----:B------:R-:W-:Y:S02]  /*a8b0*/  FSEL R81, R30, -INF , P1 ;  /* 0xff8000001e517808 */ /* 0x000fe40000800000 */
[C---:B------:R-:W-:Y:S02]  /*a8c0*/  ISETP.GT.AND P1, PT, R5.reuse, 0x39, PT ;  /* 0x000000390500780c */ /* 0x040fe40003f24270 */
[----:B-1----:R-:W-:Y:S02]  /*a8d0*/  FSEL R207, R64, -INF , P2 ;  /* 0xff80000040cf7808 */ /* 0x002fe40001000000 */
[----:B------:R-:W-:Y:S02]  /*a8e0*/  ISETP.GT.AND P2, PT, R5, 0x41, PT ;  /* 0x000000410500780c */ /* 0x000fe40003f44270 */
[----:B------:R-:W-:Y:S01]  /*a8f0*/  FMNMX.FTZ R73, R207, R73, !PT ;  /* 0x00000049cf497209 */ /* 0x000fe20007810000 */
[----:B------:R-:W1:Y:S01]  /*a900*/  MUFU.TANH R67, R67 ;  /* 0x0000004300437308 */ /* 0x000e620000002400 */
[----:B------:R-:W-:Y:S02]  /*a910*/  FSEL R218, R65, -INF , P1 ;  /* 0xff80000041da7808 */ /* 0x000fe40000800000 */
[----:B------:R-:W-:Y:S02]  /*a920*/  ISETP.GT.AND P1, PT, R2, 0x40, PT ;  /* 0x000000400200780c */ /* 0x000fe40003f24270 */
[----:B------:R-:W-:Y:S05]  /*a930*/  FMNMX.FTZ R73, R218, R73, !PT ;  /* 0x00000049da497209 */ /* 0x000fea0007810000 */
[----:B------:R-:W3:Y:S01]  /*a940*/  MUFU.TANH R69, R69 ;  /* 0x0000004500457308 */ /* 0x000ee20000002400 */
[----:B------:R-:W-:Y:S09]  /*a950*/  FMNMX.FTZ R73, R49, R73, !PT ;  /* 0x0000004931497209 */ /* 0x000ff20007810000 */
[----:B------:R3:W-:Y:S01]  /*a960*/  MUFU.TANH R243, R92 ;  /* 0x0000005c00f37308 */ /* 0x0007e20000002400 */
[----:B-1----:R-:W-:Y:S02]  /*a970*/  FSEL R67, R67, -INF , P5 ;  /* 0xff80000043437808 */ /* 0x002fe40002800000 */
[----:B------:R-:W-:Y:S07]  /*a980*/  ISETP.GT.AND P5, PT, R0, 0x40, PT ;  /* 0x000000400000780c */ /* 0x000fee0003fa4270 */
[----:B------:R-:W1:Y:S01]  /*a990*/  MUFU.TANH R70, R70 ;  /* 0x0000004600467308 */ /* 0x000e620000002400 */
[----:B---3--:R-:W-:Y:S02]  /*a9a0*/  FSEL R230, R69, -INF , P2 ;  /* 0xff80000045e67808 */ /* 0x008fe40001000000 */
[----:B------:R-:W-:Y:S02]  /*a9b0*/  ISETP.GT.AND P2, PT, R4, 0x40, PT ;  /* 0x000000400400780c */ /* 0x000fe40003f44270 */
[----:B------:R-:W-:Y:S05]  /*a9c0*/  FMNMX.FTZ R73, R230, R73, !PT ;  /* 0x00000049e6497209 */ /* 0x000fea0007810000 */
[----:B------:R-:W3:Y:S01]  /*a9d0*/  MUFU.TANH R71, R71 ;  /* 0x0000004700477308 */ /* 0x000ee20000002400 */
[----:B------:R-:W-:Y:S02]  /*a9e0*/  FSEL R92, R66, -INF , P0 ;  /* 0xff800000425c7808 */ /* 0x000fe40000000000 */
[----:B------:R-:W-:Y:S07]  /*a9f0*/  ISETP.GT.AND P0, PT, R2, 0x41, PT ;  /* 0x000000410200780c */ /* 0x000fee0003f04270 */
[----:B------:R-:W3:Y:S01]  /*aa00*/  MUFU.TANH R72, R72 ;  /* 0x0000004800487308 */ /* 0x000ee20000002400 */
[----:B-1----:R-:W-:Y:S02]  /*aa10*/  FSEL R38, R70, -INF , P1 ;  /* 0xff80000046267808 */ /* 0x002fe40000800000 */
[----:B------:R-:W-:Y:S07]  /*aa20*/  ISETP.GT.AND P1, PT, R4, 0x41, PT ;  /* 0x000000410400780c */ /* 0x000fee0003f24270 */
[----:B------:R-:W1:Y:S01]  /*aa30*/  MUFU.TANH R74, R74 ;  /* 0x0000004a004a7308 */ /* 0x000e620000002400 */
[----:B---3--:R-:W-:Y:S02]  /*aa40*/  FSEL R71, R71, -INF , P0 ;  /* 0xff80000047477808 */ /* 0x008fe40000000000 */
[----:B------:R-:W-:Y:S03]  /*aa50*/  ISETP.GT.AND P0, PT, R0, 0x48, PT ;  /* 0x000000480000780c */ /* 0x000fe60003f04270 */
[----:B------:R-:W-:Y:S04]  /*aa60*/  IMAD.MOV.U32 R85, RZ, RZ, R71 ;  /* 0x000000ffff557224 */ /* 0x000fe800078e0047 */
[----:B------:R-:W3:Y:S01]  /*aa70*/  MUFU.TANH R75, R75 ;  /* 0x0000004b004b7308 */ /* 0x000ee20000002400 */
[----:B------:R-:W-:Y:S02]  /*aa80*/  FSEL R245, R72, -INF , P5 ;  /* 0xff80000048f57808 */ /* 0x000fe40002800000 */
[----:B------:R-:W-:Y:S07]  /*aa90*/  ISETP.GT.AND P5, PT, R0, 0x49, PT ;  /* 0x000000490000780c */ /* 0x000fee0003fa4270 */
[----:B------:R-:W3:Y:S01]  /*aaa0*/  MUFU.TANH R76, R76 ;  /* 0x0000004c004c7308 */ /* 0x000ee20000002400 */
[----:B-1----:R-:W-:Y:S01]  /*aab0*/  FSEL R221, R74, -INF , P2 ;  /* 0xff8000004add7808 */ /* 0x002fe20001000000 */
[----:B------:R-:W-:Y:S01]  /*aac0*/  FMUL.FTZ R74, R111, c[0x0][0x320] ;  /* 0x0000c8006f4a7a20 */ /* 0x000fe20000410000 */
[----:B------:R-:W-:Y:S01]  /*aad0*/  ISETP.GT.AND P2, PT, R5, 0x48, PT ;  /* 0x000000480500780c */ /* 0x000fe20003f44270 */
[----:B------:R-:W-:Y:S06]  /*aae0*/  IMAD.MOV.U32 R111, RZ, RZ, R78 ;  /* 0x000000ffff6f7224 */ /* 0x000fec00078e004e */
[----:B------:R-:W1:Y:S01]  /*aaf0*/  MUFU.TANH R77, R77 ;  /* 0x0000004d004d7308 */ /* 0x000e620000002400 */
[----:B---3--:R-:W-:Y:S02]  /*ab00*/  FSEL R39, R75, -INF , P1 ;  /* 0xff8000004b277808 */ /* 0x008fe40000800000 */
[----:B------:R-:W-:Y:S07]  /*ab10*/  ISETP.GT.AND P1, PT, R5, 0x49, PT ;  /* 0x000000490500780c */ /* 0x000fee0003f24270 */
[----:B------:R-:W-:Y:S01]  /*ab20*/  MUFU.TANH R74, R74 ;  /* 0x0000004a004a7308 */ /* 0x000fe20000002400 */
[----:B------:R-:W-:Y:S02]  /*ab30*/  FSEL R47, R76, -INF , P0 ;  /* 0xff8000004c2f7808 */ /* 0x000fe40000000000 */
[----:B------:R-:W-:Y:S07]  /*ab40*/  ISETP.GT.AND P0, PT, R2, 0x48, PT ;  /* 0x000000480200780c */ /* 0x000fee0003f04270 */
[----:B------:R-:W3:Y:S01]  /*ab50*/  MUFU.TANH R7, R7 ;  /* 0x0000000700077308 */ /* 0x000ee20000002400 */
[----:B-1----:R-:W-:Y:S02]  /*ab60*/  FSEL R119, R77, -INF , P5 ;  /* 0xff8000004d777808 */ /* 0x002fe40002800000 */
[----:B------:R-:W-:Y:S07]  /*ab70*/  ISETP.GT.AND P5, PT, R5, 0x50, PT ;  /* 0x000000500500780c */ /* 0x000fee0003fa4270 */
[----:B------:R-:W1:Y:S10]  /*ab80*/  MUFU.TANH R24, R24 ;  /* 0x0000001800187308 */ /* 0x000e740000002400 */
[----:B------:R-:W1:Y:S01]  /*ab90*/  MUFU.TANH R25, R25 ;  /* 0x0000001900197308 */ /* 0x000e620000002400 */
[----:B---3--:R-:W-:Y:S02]  /*aba0*/  FSEL R35, R7, -INF , P2 ;  /* 0xff80000007237808 */ /* 0x008fe40001000000 */
[----:B------:R-:W-:Y:S02]  /*abb0*/  ISETP.GT.AND P2, PT, R5, 0x58, PT ;  /* 0x000000580500780c */ /* 0x000fe40003f44270 */
[----:B------:R-:W-:Y:S05]  /*abc0*/  FMNMX.FTZ R73, R35, R73, !PT ;  /* 0x0000004923497209 */ /* 0x000fea0007810000 */
[----:B------:R-:W3:Y:S01]  /*abd0*/  MUFU.TANH R84, R84 ;  /* 0x0000005400547308 */ /* 0x000ee20000002400 */
[----:B-1----:R-:W-:Y:S01]  /*abe0*/  FSEL R37, R24, -INF , P1 ;  /* 0xff80000018257808 */ /* 0x002fe20000800000 */
[----:B------:R-:W-:Y:S01]  /*abf0*/  FMUL.FTZ R24, R103, c[0x0][0x320] ;  /* 0x0000c80067187a20 */ /* 0x000fe20000410000 */
[----:B------:R-:W-:Y:S02]  /*ac00*/  ISETP.GT.AND P1, PT, R5, 0x59, PT ;  /* 0x000000590500780c */ /* 0x000fe40003f24270 */
[----:B------:R-:W-:Y:S05]  /*ac10*/  FMNMX.FTZ R73, R37, R73, !PT ;  /* 0x0000004925497209 */ /* 0x000fea0007810000 */
[----:B------:R-:W1:Y:S01]  /*ac20*/  MUFU.TANH R96, R96 ;  /* 0x0000006000607308 */ /* 0x000e620000002400 */
[----:B------:R-:W-:Y:S02]  /*ac30*/  FSEL R233, R25, -INF , P0 ;  /* 0xff80000019e97808 */ /* 0x000fe40000000000 */
[C---:B------:R-:W-:Y:S07]  /*ac40*/  ISETP.GT.AND P0, PT, R5.reuse, 0x60, PT ;  /* 0x000000600500780c */ /* 0x040fee0003f04270 */
[----:B------:R-:W1:Y:S01]  /*ac50*/  MUFU.TANH R101, R101 ;  /* 0x0000006500657308 */ /* 0x000e620000002400 */
[----:B---3--:R-:W-:Y:S01]  /*ac60*/  FSEL R43, R84, -INF , P5 ;  /* 0xff800000542b7808 */ /* 0x008fe20002800000 */
[----:B------:R-:W-:Y:S01]  /*ac70*/  IMAD.MOV.U32 R84, RZ, RZ, R119 ;  /* 0x000000ffff547224 */ /* 0x000fe200078e0077 */
[----:B------:R-:W-:Y:S02]  /*ac80*/  ISETP.GT.AND P5, PT, R5, 0x61, PT ;  /* 0x000000610500780c */ /* 0x000fe40003fa4270 */
[----:B------:R-:W-:Y:S05]  /*ac90*/  FMNMX.FTZ R73, R43, R73, !PT ;  /* 0x000000492b497209 */ /* 0x000fea0007810000 */
[----:B------:R-:W3:Y:S01]  /*aca0*/  MUFU.TANH R87, R87 ;  /* 0x0000005700577308 */ /* 0x000ee20000002400 */
[----:B------:R-:W-:Y:S02]  /*acb0*/  FMNMX.FTZ R73, R42, R73, !PT ;  /* 0x000000492a497209 */ /* 0x000fe40007810000 */
[----:B-1----:R-:W-:Y:S02]  /*acc0*/  FSEL R25, R96, -INF , P2 ;  /* 0xff80000060197808 */ /* 0x002fe40001000000 */
[----:B------:R-:W-:Y:S02]  /*acd0*/  ISETP.GT.AND P2, PT, R5, 0x69, PT ;  /* 0x000000690500780c */ /* 0x000fe40003f44270 */
[----:B------:R-:W-:Y:S03]  /*ace0*/  FMNMX.FTZ R5, R15, R6, !PT ;  /* 0x000000060f057209 */ /* 0x000fe60007810000 */
[----:B------:R-:W1:Y:S01]  /*acf0*/  MUFU.TANH R97, R97 ;  /* 0x0000006100617308 */ /* 0x000e620000002400 */
[----:B------:R-:W-:Y:S02]  /*ad00*/  FMNMX.FTZ R6, R16, R117, !PT ;  /* 0x0000007510067209 */ /* 0x000fe40007810000 */
[----:B------:R-:W-:Y:S02]  /*ad10*/  FMNMX.FTZ R5, R56, R5, !PT ;  /* 0x0000000538057209 */ /* 0x000fe40007810000 */
[----:B------:R-:W-:Y:S02]  /*ad20*/  FSEL R28, R101, -INF , P5 ;  /* 0xff800000651c7808 */ /* 0x000fe40002800000 */
[----:B------:R-:W-:Y:S02]  /*ad30*/  FMNMX.FTZ R5, R59, R5, !PT ;  /* 0x000000053b057209 */ /* 0x000fe40007810000 */
[----:B------:R-:W-:Y:S01]  /*ad40*/  ISETP.GT.AND P5, PT, R2, 0x51, PT ;  /* 0x000000510200780c */ /* 0x000fe20003fa4270 */
[----:B------:R-:W1:Y:S01]  /*ad50*/  MUFU.TANH R100, R100 ;  /* 0x0000006400647308 */ /* 0x000e620000002400 */
[----:B------:R-:W-:Y:S02]  /*ad60*/  FMNMX.FTZ R5, R57, R5, !PT ;  /* 0x0000000539057209 */ /* 0x000fe40007810000 */
[----:B------:R-:W-:Y:S02]  /*ad70*/  FMNMX.FTZ R73, R25, R73, !PT ;  /* 0x0000004919497209 */ /* 0x000fe40007810000 */
[----:B------:R-:W-:Y:S02]  /*ad80*/  FMNMX.FTZ R5, R58, R5, !PT ;  /* 0x000000053a057209 */ /* 0x000fe40007810000 */
[----:B---3--:R-:W-:Y:S02]  /*ad90*/  FSEL R80, R87, -INF , P5 ;  /* 0xff80000057507808 */ /* 0x008fe40002800000 */
[----:B------:R-:W-:Y:S01]  /*ada0*/  FMNMX.FTZ R5, R193, R5, !PT ;  /* 0x00000005c1057209 */ /* 0x000fe20007810000 */
[----:B------:R-:W-:Y:S01]  /*adb0*/  MUFU.TANH R83, R83 ;  /* 0x0000005300537308 */ /* 0x000fe20000002400 */
[----:B------:R-:W-:Y:S02]  /*adc0*/  MOV R87, R67 ;  /* 0x0000004300577202 */ /* 0x000fe40000000f00 */
[----:B------:R-:W-:Y:S02]  /*add0*/  FMNMX.FTZ R5, R196, R5, !PT ;  /* 0x00000005c4057209 */ /* 0x000fe40007810000 */
[----:B-1----:R-:W-:Y:S02]  /*ade0*/  FSEL R26, R97, -INF , P1 ;  /* 0xff800000611a7808 */ /* 0x002fe40000800000 */
[----:B------:R-:W-:Y:S02]  /*adf0*/  FMNMX.FTZ R5, R194, R5, !PT ;  /* 0x00000005c2057209 */ /* 0x000fe40007810000 */
[----:B------:R-:W-:Y:S01]  /*ae00*/  FMNMX.FTZ R6, R17, R6, !PT ;  /* 0x0000000611067209 */ /* 0x000fe20007810000 */
[----:B------:R-:W1:Y:S01]  /*ae10*/  MUFU.TANH R86, R86 ;  /* 0x0000005600567308 */ /* 0x000e620000002400 */
[----:B------:R-:W-:Y:S02]  /*ae20*/  FMNMX.FTZ R5, R197, R5, !PT ;  /* 0x00000005c5057209 */ /* 0x000fe40007810000 */
[----:B------:R-:W-:Y:S02]  /*ae30*/  FMNMX.FTZ R73, R26, R73, !PT ;  /* 0x000000491a497209 */ /* 0x000fe40007810000 */
[----:B------:R-:W-:Y:S02]  /*ae40*/  FMNMX.FTZ R5, R248, R5, !PT ;  /* 0x00000005f8057209 */ /* 0x000fe40007810000 */
[----:B------:R-:W-:Y:S02]  /*ae50*/  FSEL R27, R100, -INF , P0 ;  /* 0xff800000641b7808 */ /* 0x000fe40000000000 */
[----:B------:R-:W-:Y:S01]  /*ae60*/  FMNMX.FTZ R5, R251, R5, !PT ;  /* 0x00000005fb057209 */ /* 0x000fe20007810000 */
[----:B------:R-:W3:Y:S01]  /*ae70*/  MUFU.TANH R113, R113 ;  /* 0x0000007100717308 */ /* 0x000ee20000002400 */
[----:B------:R-:W-:Y:S02]  /*ae80*/  ISETP.GT.AND P0, PT, R2, 0x50, PT ;  /* 0x000000500200780c */ /* 0x000fe40003f04270 */
[----:B------:R-:W-:Y:S02]  /*ae90*/  FMNMX.FTZ R72, R92, R5, !PT ;  /* 0x000000055c487209 */ /* 0x000fe40007810000 */
[----:B------:R-:W-:Y:S02]  /*aea0*/  FMNMX.FTZ R5, R20, R118, !PT ;  /* 0x0000007614057209 */ /* 0x000fe40007810000 */
[----:B------:R-:W-:Y:S02]  /*aeb0*/  FMNMX.FTZ R72, R87, R72, !PT ;  /* 0x0000004857487209 */ /* 0x000fe40007810000 */
[----:B------:R-:W-:Y:S01]  /*aec0*/  FMNMX.FTZ R5, R21, R5, !PT ;  /* 0x0000000515057209 */ /* 0x000fe20007810000 */
[----:B------:R-:W3:Y:S01]  /*aed0*/  MUFU.TANH R98, R98 ;  /* 0x0000006200627308 */ /* 0x000ee20000002400 */
[----:B------:R-:W-:Y:S02]  /*aee0*/  FMNMX.FTZ R72, R38, R72, !PT ;  /* 0x0000004826487209 */ /* 0x000fe40007810000 */
[----:B------:R-:W-:Y:S02]  /*aef0*/  FMNMX.FTZ R5, R22, R5, !PT ;  /* 0x0000000516057209 */ /* 0x000fe40007810000 */
[----:B------:R-:W-:Y:S02]  /*af00*/  FMNMX.FTZ R72, R85, R72, !PT ;  /* 0x0000004855487209 */ /* 0x000fe40007810000 */
[----:B-1----:R-:W-:Y:S01]  /*af10*/  FSEL R119, R86, -INF , P0 ;  /* 0xff80000056777808 */ /* 0x002fe20000000000 */
[----:B------:R-:W-:Y:S01]  /*af20*/  IMAD.MOV.U32 R86, RZ, RZ, R35 ;  /* 0x000000ffff567224 */ /* 0x000fe200078e0023 */
[----:B------:R-:W-:Y:S01]  /*af30*/  FMNMX.FTZ R72, R233, R72, !PT ;  /* 0x00000048e9487209 */ /* 0x000fe20007810000 */
[----:B------:R-:W1:Y:S01]  /*af40*/  MUFU.TANH R99, R99 ;  /* 0x0000006300637308 */ /* 0x000e620000002400 */
[----:B------:R-:W-:Y:S02]  /*af50*/  ISETP.GT.AND P1, PT, R2, 0x49, PT ;  /* 0x000000490200780c */ /* 0x000fe40003f24270 */
[----:B------:R-:W-:Y:S02]  /*af60*/  FMNMX.FTZ R6, R18, R6, !PT ;  /* 0x0000000612067209 */ /* 0x000fe40007810000 */
[----:B---3--:R-:W-:Y:S02]  /*af70*/  FSEL R52, R113, -INF , P2 ;  /* 0xff80000071347808 */ /* 0x008fe40001000000 */
[----:B------:R-:W-:Y:S02]  /*af80*/  FMNMX.FTZ R5, R23, R5, !PT ;  /* 0x0000000517057209 */ /* 0x000fe40007810000 */
[----:B------:R-:W-:Y:S01]  /*af90*/  FSEL R100, R83, -INF , P1 ;  /* 0xff80000053647808 */ /* 0x000fe20000800000 */
[----:B------:R-:W3:Y:S01]  /*afa0*/  MUFU.TANH R102, R102 ;  /* 0x0000006600667308 */ /* 0x000ee20000002400 */
[----:B------:R-:W-:Y:S02]  /*afb0*/  FMNMX.FTZ R73, R27, R73, !PT ;  /* 0x000000491b497209 */ /* 0x000fe40007810000 */
[----:B------:R-:W-:Y:S02]  /*afc0*/  ISETP.GT.AND P2, PT, R2, 0x59, PT ;  /* 0x000000590200780c */ /* 0x000fe40003f44270 */
[----:B------:R-:W-:Y:S01]  /*afd0*/  FSEL R83, R98, -INF , P3 ;  /* 0xff80000062537808 */ /* 0x000fe20001800000 */
[----:B------:R-:W-:Y:S01]  /*afe0*/  IMAD.MOV.U32 R98, RZ, RZ, R25 ;  /* 0x000000ffff627224 */ /* 0x000fe200078e0019 */
[C---:B------:R-:W-:Y:S02]  /*aff0*/  ISETP.GT.AND P1, PT, R2.reuse, 0x60, PT ;  /* 0x000000600200780c */ /* 0x040fe40003f24270 */
[C---:B------:R-:W-:Y:S01]  /*b000*/  ISETP.GT.AND P0, PT, R2.reuse, 0x61, PT ;  /* 0x000000610200780c */ /* 0x040fe20003f04270 */
[----:B------:R-:W1:Y:S01]  /*b010*/  MUFU.TANH R24, R24 ;  /* 0x0000001800187308 */ /* 0x000e620000002400 */
[C---:B------:R-:W-:Y:S02]  /*b020*/  ISETP.GT.AND P5, PT, R2.reuse, 0x68, PT ;  /* 0x000000680200780c */ /* 0x040fe40003fa4270 */
[----:B------:R-:W-:Y:S02]  /*b030*/  ISETP.GT.AND P3, PT, R2, 0x69, PT ;  /* 0x000000690200780c */ /* 0x000fe40003f64270 */
[----:B------:R-:W-:Y:S02]  /*b040*/  FMNMX.FTZ R2, R19, R6, !PT ;  /* 0x0000000613027209 */ /* 0x000fe40007810000 */
[----:B------:R-:W-:Y:S02]  /*b050*/  FMNMX.FTZ R73, R28, R73, !PT ;  /* 0x000000491c497209 */ /* 0x000fe40007810000 */
[----:B------:R-:W-:Y:S01]  /*b060*/  FMNMX.FTZ R2, R60, R2, !PT ;  /* 0x000000023c027209 */ /* 0x000fe20007810000 */
[----:B------:R-:W2:Y:S01]  /*b070*/  MUFU.TANH R114, R114 ;  /* 0x0000007200727308 */ /* 0x000ea20000002400 */
[----:B------:R-:W-:Y:S02]  /*b080*/  FMNMX.FTZ R73, R29, R73, !PT ;  /* 0x000000491d497209 */ /* 0x000fe40007810000 */
[----:B------:R-:W-:Y:S02]  /*b090*/  FMNMX.FTZ R72, R100, R72, !PT ;  /* 0x0000004864487209 */ /* 0x000fe40007810000 */
[----:B------:R-:W-:Y:S02]  /*b0a0*/  FMNMX.FTZ R2, R62, R2, !PT ;  /* 0x000000023e027209 */ /* 0x000fe40007810000 */
[----:B------:R-:W-:Y:S02]  /*b0b0*/  FMNMX.FTZ R73, R52, R73, !PT ;  /* 0x0000004934497209 */ /* 0x000fe40007810000 */
[----:B------:R-:W-:Y:S01]  /*b0c0*/  FMNMX.FTZ R72, R119, R72, !PT ;  /* 0x0000004877487209 */ /* 0x000fe20007810000 */
[----:B------:R-:W2:Y:S01]  /*b0d0*/  MUFU.TANH R115, R115 ;  /* 0x0000007300737308 */ /* 0x000ea20000002400 */
[----:B------:R-:W-:Y:S01]  /*b0e0*/  FMNMX.FTZ R2, R61, R2, !PT ;  /* 0x000000023d027209 */ /* 0x000fe20007810000 */
[----:B------:R-:W4:Y:S01]  /*b0f0*/  SHFL.BFLY PT, R7, R73, 0x2, 0x1f ;  /* 0x0c401f0049077f89 */ /* 0x000f2200000e0000 */
[----:B------:R-:W-:Y:S02]  /*b100*/  FMNMX.FTZ R72, R80, R72, !PT ;  /* 0x0000004850487209 */ /* 0x000fe40007810000 */
[----:B------:R-:W-:Y:S02]  /*b110*/  FMNMX.FTZ R2, R63, R2, !PT ;  /* 0x000000023f027209 */ /* 0x000fe40007810000 */
[----:B------:R-:W-:Y:S02]  /*b120*/  FMNMX.FTZ R72, R83, R72, !PT ;  /* 0x0000004853487209 */ /* 0x000fe40007810000 */
[----:B-1----:R-:W-:Y:S01]  /*b130*/  FSEL R252, R99, -INF , P2 ;  /* 0xff80000063fc7808 */ /* 0x002fe20001000000 */
[----:B------:R-:W1:Y:S01]  /*b140*/  MUFU.TANH R88, R88 ;  /* 0x0000005800587308 */ /* 0x000e620000002400 */
[----:B------:R-:W-:Y:S02]  /*b150*/  FMNMX.FTZ R2, R198, R2, !PT ;  /* 0x00000002c6027209 */ /* 0x000fe40007810000 */
[----:B---3--:R-:W-:Y:S02]  /*b160*/  FSEL R113, R102, -INF , P1 ;  /* 0xff80000066717808 */ /* 0x008fe40000800000 */
[----:B------:R-:W-:Y:S02]  /*b170*/  FMNMX.FTZ R72, R252, R72, !PT ;  /* 0x00000048fc487209 */ /* 0x000fe40007810000 */
[----:B------:R-:W-:Y:S02]  /*b180*/  FMNMX.FTZ R2, R199, R2, !PT ;  /* 0x00000002c7027209 */ /* 0x000fe40007810000 */
[----:B------:R-:W-:Y:S01]  /*b190*/  FSEL R249, R24, -INF , P0 ;  /* 0xff80000018f97808 */ /* 0x000fe20000000000 */
[----:B------:R-:W3:Y:S01]  /*b1a0*/  MUFU.TANH R89, R89 ;  /* 0x0000005900597308 */ /* 0x000ee20000002400 */
[----:B------:R-:W-:Y:S01]  /*b1b0*/  FMNMX.FTZ R72, R113, R72, !PT ;  /* 0x0000004871487209 */ /* 0x000fe20007810000 */
[----:B------:R-:W-:Y:S01]  /*b1c0*/  FMUL.FTZ R24, R107, c[0x0][0x320] ;  /* 0x0000c8006b187a20 */ /* 0x000fe20000410000 */
[----:B------:R-:W-:Y:S02]  /*b1d0*/  FMNMX.FTZ R2, R200, R2, !PT ;  /* 0x00000002c8027209 */ /* 0x000fe40007810000 */
[----:B--2---:R-:W-:Y:S02]  /*b1e0*/  FSEL R247, R114, -INF , P5 ;  /* 0xff80000072f77808 */ /* 0x004fe40002800000 */
[----:B------:R-:W-:Y:S02]  /*b1f0*/  FMNMX.FTZ R72, R249, R72, !PT ;  /* 0x00000048f9487209 */ /* 0x000fe40007810000 */
[----:B------:R-:W-:Y:S01]  /*b200*/  FMNMX.FTZ R2, R201, R2, !PT ;  /* 0x00000002c9027209 */ /* 0x000fe20007810000 */
[----:B------:R-:W2:Y:S01]  /*b210*/  MUFU.TANH R93, R93 ;  /* 0x0000005d005d7308 */ /* 0x000ea20000002400 */
[----:B------:R-:W-:Y:S02]  /*b220*/  FSEL R246, R115, -INF , P3 ;  /* 0xff80000073f67808 */ /* 0x000fe40001800000 */
[----:B------:R-:W-:Y:S02]  /*b230*/  FMNMX.FTZ R72, R247, R72, !PT ;  /* 0x00000048f7487209 */ /* 0x000fe40007810000 */
[----:B------:R-:W-:Y:S02]  /*b240*/  FMNMX.FTZ R2, R48, R2, !PT ;  /* 0x0000000230027209 */ /* 0x000fe40007810000 */
[----:B------:R-:W-:Y:S02]  /*b250*/  FMNMX.FTZ R72, R246, R72, !PT ;  /* 0x00000048f6487209 */ /* 0x000fe40007810000 */
[----:B------:R-:W-:Y:S01]  /*b260*/  FMNMX.FTZ R2, R112, R2, !PT ;  /* 0x0000000270027209 */ /* 0x000fe20007810000 */
[----:B------:R-:W1:Y:S01]  /*b270*/  MUFU.TANH R79, R79 ;  /* 0x0000004f004f7308 */ /* 0x000e620000002400 */
[----:B----4-:R-:W-:Y:S01]  /*b280*/  FMNMX.FTZ R73, R73, R7, !PT ;  /* 0x0000000749497209 */ /* 0x010fe20007810000 */
[----:B------:R-:W-:Y:S01]  /*b290*/  SHFL.BFLY PT, R6, R72, 0x2, 0x1f ;  /* 0x0c401f0048067f89 */ /* 0x000fe200000e0000 */
[----:B------:R-:W-:Y:S02]  /*b2a0*/  FMNMX.FTZ R2, R81, R2, !PT ;  /* 0x0000000251027209 */ /* 0x000fe40007810000 */
[----:B------:R-:W-:Y:S02]  /*b2b0*/  ISETP.GT.AND P5, PT, R0, 0x58, PT ;  /* 0x000000580000780c */ /* 0x000fe40003fa4270 */
[----:B------:R-:W-:Y:S02]  /*b2c0*/  FMNMX.FTZ R2, R82, R2, !PT ;  /* 0x0000000252027209 */ /* 0x000fe40007810000 */
[----:B------:R-:W-:Y:S01]  /*b2d0*/  FSEL R243, R243, -INF , P5 ;  /* 0xff800000f3f37808 */ /* 0x000fe20002800000 */
[----:B------:R-:W4:Y:S01]  /*b2e0*/  MUFU.TANH R90, R90 ;  /* 0x0000005a005a7308 */ /* 0x000f220000002400 */
[----:B------:R-:W2:Y:S01]  /*b2f0*/  SHFL.BFLY PT, R7, R73, 0x1, 0x1f ;  /* 0x0c201f0049077f89 */ /* 0x000ea200000e0000 */
[----:B------:R-:W-:Y:S02]  /*b300*/  ISETP.GT.AND P5, PT, R0, 0x69, PT ;  /* 0x000000690000780c */ /* 0x000fe40003fa4270 */
[----:B------:R-:W-:Y:S02]  /*b310*/  FMNMX.FTZ R2, R245, R2, !PT ;  /* 0x00000002f5027209 */ /* 0x000fe40007810000 */
[----:B------:R-:W-:Y:S02]  /*b320*/  FSEL R109, R109, -INF , P5 ;  /* 0xff8000006d6d7808 */ /* 0x000fe40002800000 */
[----:B------:R-:W-:Y:S02]  /*b330*/  ISETP.GT.AND P5, PT, R204, R250, PT ;  /* 0x000000facc00720c */ /* 0x000fe40003fa4270 */
[----:B------:R-:W4:Y:S01]  /*b340*/  MUFU.TANH R104, R104 ;  /* 0x0000006800687308 */ /* 0x000f220000002400 */
[----:B------:R-:W-:Y:S02]  /*b350*/  FMNMX.FTZ R2, R46, R2, !PT ;  /* 0x000000022e027209 */ /* 0x000fe40007810000 */
[----:B------:R-:W-:Y:S02]  /*b360*/  ISETP.GT.AND P1, PT, R0, 0x50, PT ;  /* 0x000000500000780c */ /* 0x000fe40003f24270 */
[----:B------:R-:W-:Y:S02]  /*b370*/  FMNMX.FTZ R2, R47, R2, !PT ;  /* 0x000000022f027209 */ /* 0x000fe40007810000 */
[----:B-1----:R-:W-:Y:S02]  /*b380*/  FSEL R103, R88, -INF , P1 ;  /* 0xff80000058677808 */ /* 0x002fe40000800000 */
[----:B------:R-:W-:Y:S01]  /*b390*/  FMNMX.FTZ R2, R84, R2, !PT ;  /* 0x0000000254027209 */ /* 0x000fe20007810000 */
[----:B------:R-:W1:Y:S01]  /*b3a0*/  MUFU.TANH R105, R105 ;  /* 0x0000006900697308 */ /* 0x000e620000002400 */
[C---:B------:R-:W-:Y:S02]  /*b3b0*/  ISETP.GT.AND P0, PT, R0.reuse, 0x51, PT ;  /* 0x000000510000780c */ /* 0x040fe40003f04270 */
[----:B------:R-:W-:Y:S02]  /*b3c0*/  FMNMX.FTZ R2, R103, R2, !PT ;  /* 0x0000000267027209 */ /* 0x000fe40007810000 */
[----:B---3--:R-:W-:Y:S02]  /*b3d0*/  FSEL R223, R89, -INF , P0 ;  /* 0xff80000059df7808 */ /* 0x008fe40000000000 */
[----:B--2---:R-:W-:Y:S02]  /*b3e0*/  FMNMX.FTZ R73, R73, R7, !PT ;  /* 0x0000000749497209 */ /* 0x004fe40007810000 */
[----:B------:R-:W-:Y:S01]  /*b3f0*/  ISETP.GT.AND P3, PT, R0, 0x59, PT ;  /* 0x000000590000780c */ /* 0x000fe20003f64270 */
[----:B------:R-:W2:Y:S01]  /*b400*/  MUFU.TANH R108, R108 ;  /* 0x0000006c006c7308 */ /* 0x000ea20000002400 */
[C---:B------:R-:W-:Y:S01]  /*b410*/  ISETP.GT.AND P2, PT, R4.reuse, 0x49, PT ;  /* 0x000000490400780c */ /* 0x040fe20003f44270 */
[----:B------:R-:W-:Y:S01]  /*b420*/  FMUL.FTZ R75, R73, c[0x0][0x2d0] ;  /* 0x0000b400494b7a20 */ /* 0x000fe20000410000 */
[----:B------:R-:W-:Y:S02]  /*b430*/  FSEL R210, R93, -INF , P3 ;  /* 0xff8000005dd27808 */ /* 0x000fe40001800000 */
[----:B------:R-:W-:Y:S02]  /*b440*/  FSEL R97, R79, -INF , P2 ;  /* 0xff8000004f617808 */ /* 0x000fe40001000000 */
[----:B------:R-:W-:Y:S02]  /*b450*/  ISETP.GT.AND P3, PT, R4, 0x50, PT ;  /* 0x000000500400780c */ /* 0x000fe40003f64270 */
[----:B------:R-:W-:Y:S01]  /*b460*/  FMNMX.FTZ R72, R72, R6, !PT ;  /* 0x0000000648487209 */ /* 0x000fe20007810000 */
[----:B------:R-:W3:Y:S01]  /*b470*/  MUFU.TANH R94, R94 ;  /* 0x0000005e005e7308 */ /* 0x000ee20000002400 */
[----:B----4-:R-:W-:Y:S02]  /*b480*/  FSEL R222, R90, -INF , P3 ;  /* 0xff8000005ade7808 */ /* 0x010fe40001800000 */
[----:B------:R-:W-:Y:S01]  /*b490*/  MOV R90, R38 ;  /* 0x00000026005a7202 */ /* 0x000fe20000000f00 */
[----:B------:R-:W4:Y:S01]  /*b4a0*/  SHFL.BFLY PT, R6, R72, 0x1, 0x1f ;  /* 0x0c201f0048067f89 */ /* 0x000f2200000e0000 */
[----:B------:R-:W-:Y:S02]  /*b4b0*/  FSETP.NEU.FTZ.AND P3, PT, R73, -INF , PT ;  /* 0xff8000004900780b */ /* 0x000fe40003f7d000 */
[----:B------:R-:W-:Y:S02]  /*b4c0*/  ISETP.GT.AND P2, PT, R0, 0x60, PT ;  /* 0x000000600000780c */ /* 0x000fe40003f44270 */
[----:B------:R-:W-:Y:S01]  /*b4d0*/  FSEL R75, R75, RZ, P3 ;  /* 0x000000ff4b4b7208 */ /* 0x000fe20001800000 */
[----:B------:R-:W4:Y:S01]  /*b4e0*/  MUFU.TANH R95, R95 ;  /* 0x0000005f005f7308 */ /* 0x000f220000002400 */
[----:B------:R-:W-:Y:S02]  /*b4f0*/  FMNMX.FTZ R5, R184, R5, !PT ;  /* 0x00000005b8057209 */ /* 0x000fe40007810000 */
[----:B------:R-:W-:Y:S01]  /*b500*/  FSEL R208, R104, -INF , P2 ;  /* 0xff80000068d07808 */ /* 0x000fe20001000000 */
[--C-:B------:R-:W-:Y:S01]  /*b510*/  FFMA.FTZ R98, R98, c[0x0][0x2d0], -R75.reuse ;  /* 0x0000b40062627a23 */ /* 0x100fe2000001084b */
[----:B------:R-:W-:Y:S02]  /*b520*/  ISETP.GT.AND P2, PT, R4, 0x51, PT ;  /* 0x000000510400780c */ /* 0x000fe40003f44270 */
[C---:B------:R-:W-:Y:S02]  /*b530*/  ISETP.GT.AND P1, PT, R0.reuse, 0x61, PT ;  /* 0x000000610000780c */ /* 0x040fe40003f24270 */
[----:B------:R-:W-:Y:S01]  /*b540*/  ISETP.GT.AND P0, PT, R0, 0x68, PT ;  /* 0x000000680000780c */ /* 0x000fe20003f04270 */
[----:B------:R-:W4:Y:S01]  /*b550*/  MUFU.TANH R106, R106 ;  /* 0x0000006a006a7308 */ /* 0x000f220000002400 */
[----:B-1----:R-:W-:Y:S02]  /*b560*/  FSEL R107, R105, -INF , P1 ;  /* 0xff800000696b7808 */ /* 0x002fe40000800000 */
[----:B--2---:R-:W-:Y:S02]  /*b570*/  FSEL R104, R108, -INF , P0 ;  /* 0xff8000006c687808 */ /* 0x004fe40000000000 */
[C---:B------:R-:W-:Y:S02]  /*b580*/  ISETP.GT.AND P1, PT, R4.reuse, 0x58, PT ;  /* 0x000000580400780c */ /* 0x040fe40003f24270 */
[----:B------:R-:W-:Y:S02]  /*b590*/  ISETP.GT.AND P0, PT, R4, 0x59, PT ;  /* 0x000000590400780c */ /* 0x000fe40003f04270 */
[----:B---3--:R-:W-:Y:S01]  /*b5a0*/  FSEL R219, R94, -INF , P1 ;  /* 0xff8000005edb7808 */ /* 0x008fe20000800000 */
[----:B------:R-:W1:Y:S01]  /*b5b0*/  MUFU.TANH R24, R24 ;  /* 0x0000001800187308 */ /* 0x000e620000002400 */
[----:B------:R-:W-:Y:S02]  /*b5c0*/  FMNMX.FTZ R5, R186, R5, !PT ;  /* 0x00000005ba057209 */ /* 0x000fe40007810000 */
[----:B------:R-:W-:Y:S02]  /*b5d0*/  FMNMX.FTZ R2, R223, R2, !PT ;  /* 0x00000002df027209 */ /* 0x000fe40007810000 */
[----:B------:R-:W-:Y:S02]  /*b5e0*/  FMNMX.FTZ R5, R185, R5, !PT ;  /* 0x00000005b9057209 */ /* 0x000fe40007810000 */
[----:B------:R-:W-:Y:S02]  /*b5f0*/  FMNMX.FTZ R2, R243, R2, !PT ;  /* 0x00000002f3027209 */ /* 0x000fe40007810000 */
[----:B------:R-:W-:Y:S01]  /*b600*/  FMNMX.FTZ R5, R187, R5, !PT ;  /* 0x00000005bb057209 */ /* 0x000fe20007810000 */
[----:B------:R-:W2:Y:S01]  /*b610*/  MUFU.TANH R91, R91 ;  /* 0x0000005b005b7308 */ /* 0x000ea20000002400 */
[----:B----4-:R-:W-:Y:S01]  /*b620*/  FSEL R217, R95, -INF , P0 ;  /* 0xff8000005fd97808 */ /* 0x010fe20000000000 */
[----:B------:R-:W-:Y:S01]  /*b630*/  IMAD.MOV.U32 R95, RZ, RZ, R112 ;  /* 0x000000ffff5f7224 */ /* 0x000fe200078e0070 */
[----:B------:R-:W-:Y:S02]  /*b640*/  FMNMX.FTZ R5, R203, R5, !PT ;  /* 0x00000005cb057209 */ /* 0x000fe40007810000 */
[C---:B------:R-:W-:Y:S02]  /*b650*/  ISETP.GT.AND P0, PT, R4.reuse, 0x61, PT ;  /* 0x000000610400780c */ /* 0x040fe40003f04270 */
[----:B------:R-:W-:Y:S02]  /*b660*/  FMNMX.FTZ R5, R205, R5, !PT ;  /* 0x00000005cd057209 */ /* 0x000fe40007810000 */
[----:B------:R-:W-:Y:S01]  /*b670*/  ISETP.GT.AND P1, PT, R4, 0x60, PT ;  /* 0x000000600400780c */ /* 0x000fe20003f24270 */
[----:B------:R3:W4:Y:S01]  /*b680*/  MUFU.TANH R7, R110 ;  /* 0x0000006e00077308 */ /* 0x0007220000002400 */
[----:B------:R-:W-:Y:S02]  /*b690*/  FMNMX.FTZ R5, R206, R5, !PT ;  /* 0x00000005ce057209 */ /* 0x000fe40007810000 */
[----:B------:R-:W-:Y:S02]  /*b6a0*/  FMNMX.FTZ R2, R210, R2, !PT ;  /* 0x00000002d2027209 */ /* 0x000fe40007810000 */
[----:B------:R-:W-:Y:S02]  /*b6b0*/  FMNMX.FTZ R5, R211, R5, !PT ;  /* 0x00000005d3057209 */ /* 0x000fe40007810000 */
[----:B------:R-:W-:Y:S02]  /*b6c0*/  FSEL R216, R106, -INF , P1 ;  /* 0xff8000006ad87808 */ /* 0x000fe40000800000 */
[----:B-1----:R-:W-:Y:S02]  /*b6d0*/  FSEL R213, R24, -INF , P0 ;  /* 0xff80000018d57808 */ /* 0x002fe40000000000 */
[----:B------:R-:W-:Y:S02]  /*b6e0*/  ISETP.GT.AND P0, PT, R4, 0x69, PT ;  /* 0x000000690400780c */ /* 0x000fe40003f04270 */
[----:B------:R-:W-:Y:S02]  /*b6f0*/  FMNMX.FTZ R2, R208, R2, !PT ;  /* 0x00000002d0027209 */ /* 0x000fe40007810000 */
[----:B------:R-:W-:Y:S01]  /*b700*/  ISETP.GT.AND P1, PT, R4, 0x68, PT ;  /* 0x000000680400780c */ /* 0x000fe20003f24270 */
[--C-:B------:R-:W-:Y:S01]  /*b710*/  FFMA.FTZ R4, R10, c[0x0][0x2d0], -R75.reuse ;  /* 0x0000b4000a047a23 */ /* 0x100fe2000001084b */
[----:B------:R-:W-:Y:S01]  /*b720*/  FMNMX.FTZ R5, R234, R5, !PT ;  /* 0x00000005ea057209 */ /* 0x000fe20007810000 */
[----:B------:R-:W-:Y:S01]  /*b730*/  @P5 IMAD.MOV.U32 R10, RZ, RZ, 0x5 ;  /* 0x00000005ff0a5424 */ /* 0x000fe200078e00ff */
[----:B------:R-:W-:Y:S01]  /*b740*/  FMNMX.FTZ R2, R107, R2, !PT ;  /* 0x000000026b027209 */ /* 0x000fe20007810000 */
[----:B------:R1:W-:Y:S01]  /*b750*/  MUFU.EX2 R30, R4 ;  /* 0x00000004001e7308 */ /* 0x0003e20000000800 */
[----:B------:R-:W-:Y:S01]  /*b760*/  FMNMX.FTZ R0, R50, R5, !PT ;  /* 0x0000000532007209 */ /* 0x000fe20007810000 */
[----:B------:R-:W-:Y:S01]  /*b770*/  FFMA.FTZ R5, R8, c[0x0][0x2d0], -R75 ;  /* 0x0000b40008057a23 */ /* 0x000fe2000001084b */
[----:B------:R-:W-:Y:S01]  /*b780*/  FMNMX.FTZ R2, R104, R2, !PT ;  /* 0x0000000268027209 */ /* 0x000fe20007810000 */
[----:B---3--:R-:W-:Y:S01]  /*b790*/  IMAD.MOV.U32 R110, RZ, RZ, R27 ;  /* 0x000000ffff6e7224 */ /* 0x008fe200078e001b */
[----:B------:R-:W-:Y:S02]  /*b7a0*/  FMNMX.FTZ R0, R111, R0, !PT ;  /* 0x000000006f007209 */ /* 0x000fe40007810000 */
[----:B------:R-:W-:Y:S01]  /*b7b0*/  FMNMX.FTZ R2, R109, R2, !PT ;  /* 0x000000026d027209 */ /* 0x000fe20007810000 */
[----:B------:R-:W-:Y:S01]  /*b7c0*/  FFMA.FTZ R110, R110, c[0x0][0x2d0], -R75 ;  /* 0x0000b4006e6e7a23 */ /* 0x000fe2000001084b */
[----:B------:R-:W-:Y:S01]  /*b7d0*/  FMNMX.FTZ R72, R72, R6, !PT ;  /* 0x0000000648487209 */ /* 0x000fe20007810000 */
[----:B------:R3:W-:Y:S01]  /*b7e0*/  MUFU.EX2 R94, R5 ;  /* 0x00000005005e7308 */ /* 0x0007e20000000800 */
[----:B------:R-:W-:Y:S01]  /*b7f0*/  FMNMX.FTZ R0, R51, R0, !PT ;  /* 0x0000000033007209 */ /* 0x000fe20007810000 */
[----:B------:R-:W3:Y:S01]  /*b800*/  SHFL.BFLY PT, R71, R2, 0x2, 0x1f ;  /* 0x0c401f0002477f89 */ /* 0x000ee200000e0000 */
[----:B--2---:R-:W-:Y:S01]  /*b810*/  FSEL R220, R91, -INF , P2 ;  /* 0xff8000005bdc7808 */ /* 0x004fe20001000000 */
[C---:B------:R-:W-:Y:S01]  /*b820*/  FMUL.FTZ R88, R72.reuse, c[0x0][0x2d0] ;  /* 0x0000b40048587a20 */ /* 0x040fe20000410000 */
[----:B------:R-:W-:Y:S01]  /*b830*/  FSETP.NEU.FTZ.AND P2, PT, R72, -INF , PT ;  /* 0xff8000004800780b */ /* 0x000fe20003f5d000 */
[----:B------:R-:W-:Y:S01]  /*b840*/  IMAD.MOV.U32 R91, RZ, RZ, R37 ;  /* 0x000000ffff5b7224 */ /* 0x000fe200078e0025 */
[----:B------:R-:W-:Y:S02]  /*b850*/  FMNMX.FTZ R0, R221, R0, !PT ;  /* 0x00000000dd007209 */ /* 0x000fe40007810000 */
[----:B------:R-:W-:Y:S01]  /*b860*/  FSEL R88, R88, RZ, P2 ;  /* 0x000000ff58587208 */ /* 0x000fe20001000000 */
[----:B------:R-:W-:Y:S01]  /*b870*/  MUFU.EX2 R110, R110 ;  /* 0x0000006e006e7308 */ /* 0x000fe20000000800 */
[----:B------:R-:W-:Y:S02]  /*b880*/  FMNMX.FTZ R0, R39, R0, !PT ;  /* 0x0000000027007209 */ /* 0x000fe40007810000 */
[----:B----4-:R-:W-:Y:S01]  /*b890*/  FSEL R209, R7, -INF , P1 ;  /* 0xff80000007d17808 */ /* 0x010fe20000800000 */
[--C-:B-1----:R-:W-:Y:S01]  /*b8a0*/  FFMA.FTZ R4, R12, c[0x0][0x2d0], -R88.reuse ;  /* 0x0000b4000c047a23 */ /* 0x102fe20000010858 */
[----:B------:R-:W-:Y:S01]  /*b8b0*/  FMNMX.FTZ R0, R244, R0, !PT ;  /* 0x00000000f4007209 */ /* 0x000fe20007810000 */
[--C-:B------:R-:W-:Y:S01]  /*b8c0*/  FFMA.FTZ R6, R15, c[0x0][0x2d0], -R88.reuse ;  /* 0x0000b4000f067a23 */ /* 0x100fe20000010858 */
[----:B------:R-:W-:Y:S01]  /*b8d0*/  FSEL R74, R74, -INF , P0 ;  /* 0xff8000004a4a7808 */ /* 0x000fe20000000000 */
[----:B------:R-:W-:Y:S01]  /*b8e0*/  FFMA.FTZ R113, R113, c[0x0][0x2d0], -R88 ;  /* 0x0000b40071717a23 */ /* 0x000fe20000010858 */
[----:B------:R-:W-:Y:S01]  /*b8f0*/  FMNMX.FTZ R0, R97, R0, !PT ;  /* 0x0000000061007209 */ /* 0x000fe20007810000 */
[----:B------:R1:W-:Y:S01]  /*b900*/  MUFU.EX2 R93, R4 ;  /* 0x00000004005d7308 */ /* 0x0003e20000000800 */
[----:B------:R-:W-:Y:S02]  /*b910*/  MOV R101, R26 ;  /* 0x0000001a00657202 */ /* 0x000fe40000000f00 */
[----:B------:R-:W-:Y:S01]  /*b920*/  FMNMX.FTZ R0, R222, R0, !PT ;  /* 0x00000000de007209 */ /* 0x000fe20007810000 */
[--C-:B---3--:R-:W-:Y:S01]  /*b930*/  FFMA.FTZ R5, R9, c[0x0][0x2d0], -R75.reuse ;  /* 0x0000b40009057a23 */ /* 0x108fe2000001084b */
[----:B------:R-:W-:Y:S01]  /*b940*/  @P5 MOV R9, c[0x0][0x1e0] ;  /* 0x0000780000095a02 */ /* 0x000fe20000000f00 */
[--C-:B------:R-:W-:Y:S01]  /*b950*/  FFMA.FTZ R101, R101, c[0x0][0x2d0], -R75.reuse ;  /* 0x0000b40065657a23 */ /* 0x100fe2000001084b */
[----:B------:R-:W-:Y:S02]  /*b960*/  FMNMX.FTZ R0, R220, R0, !PT ;  /* 0x00000000dc007209 */ /* 0x000fe40007810000 */
[----:B------:R-:W-:Y:S01]  /*b970*/  FMNMX.FTZ R71, R2, R71, !PT ;  /* 0x0000004702477209 */ /* 0x000fe20007810000 */
[----:B------:R2:W3:Y:S01]  /*b980*/  MUFU.EX2 R214, R5 ;  /* 0x0000000500d67308 */ /* 0x0004e20000000800 */
[--C-:B------:R-:W-:Y:S01]  /*b990*/  FFMA.FTZ R2, R11, c[0x0][0x2d0], -R75.reuse ;  /* 0x0000b4000b027a23 */ /* 0x100fe2000001084b */
[----:B------:R-:W-:Y:S02]  /*b9a0*/  FMNMX.FTZ R0, R219, R0, !PT ;  /* 0x00000000db007209 */ /* 0x000fe40007810000 */
[----:B------:R-:W-:Y:S02]  /*b9b0*/  MOV R114, R28 ;  /* 0x0000001c00727202 */ /* 0x000fe40000000f00 */
[----:B------:R-:W-:Y:S02]  /*b9c0*/  FMNMX.FTZ R0, R217, R0, !PT ;  /* 0x00000000d9007209 */ /* 0x000fe40007810000 */
[----:B------:R-:W-:Y:S01]  /*b9d0*/  @P5 SHF.R.S32.HI R7, RZ, 0x1f, R242 ;  /* 0x0000001fff075819 */ /* 0x000fe200000114f2 */
[----:B------:R-:W-:Y:S01]  /*b9e0*/  FFMA.FTZ R114, R114, c[0x0][0x2d0], -R75 ;  /* 0x0000b40072727a23 */ /* 0x000fe2000001084b */
[----:B------:R4:W-:Y:S01]  /*b9f0*/  MUFU.EX2 R108, R2 ;  /* 0x00000002006c7308 */ /* 0x0009e20000000800 */
[----:B------:R-:W-:Y:S02]  /*ba00*/  FMNMX.FTZ R0, R216, R0, !PT ;  /* 0x00000000d8007209 */ /* 0x000fe40007810000 */
[----:B------:R-:W-:Y:S02]  /*ba10*/  @P5 IMAD R7, R7, c[0x0][0x1e0], RZ ;  /* 0x0000780007075a24 */ /* 0x000fe400078e02ff */
[--C-:B-1----:R-:W-:Y:S01]  /*ba20*/  FFMA.FTZ R4, R13, c[0x0][0x2d0], -R88.reuse ;  /* 0x0000b4000d047a23 */ /* 0x102fe20000010858 */
[----:B------:R-:W-:Y:S01]  /*ba30*/  FMNMX.FTZ R0, R213, R0, !PT ;  /* 0x00000000d5007209 */ /* 0x000fe20007810000 */
[----:B------:R-:W-:Y:S03]  /*ba40*/  @P5 IMAD R7, R242, c[0x0][0x1e4], R7 ;  /* 0x00007900f2075a24 */ /* 0x000fe600078e0207 */
[----:B------:R1:W1:Y:S01]  /*ba50*/  MUFU.EX2 R202, R4 ;  /* 0x0000000400ca7308 */ /* 0x0002620000000800 */
[----:B------:R-:W-:Y:S01]  /*ba60*/  FMNMX.FTZ R0, R209, R0, !PT ;  /* 0x00000000d1007209 */ /* 0x000fe20007810000 */
[----:B--2---:R-:W2:Y:S03]  /*ba70*/  SHFL.BFLY PT, R5, R71, 0x1, 0x1f ;  /* 0x0c201f0047057f89 */ /* 0x004ea600000e0000 */
[----:B------:R-:W-:Y:S02]  /*ba80*/  FMNMX.FTZ R0, R74, R0, !PT ;  /* 0x000000004a007209 */ /* 0x000fe40007810000 */
[----:B---3--:R-:W-:Y:S03]  /*ba90*/  F2FP.BF16.PACK_AB R76, R214, R94 ;  /* 0x0000005ed64c723e */ /* 0x008fe600000010ff */
[----:B------:R3:W-:Y:S01]  /*baa0*/  MUFU.EX2 R106, R6 ;  /* 0x00000006006a7308 */ /* 0x0007e20000000800 */
[----:B----4-:R-:W4:Y:S01]  /*bab0*/  SHFL.BFLY PT, R2, R0, 0x2, 0x1f ;  /* 0x0c401f0000027f89 */ /* 0x010f2200000e0000 */
[----:B-1----:R-:W-:Y:S01]  /*bac0*/  FFMA.FTZ R4, R14, c[0x0][0x2d0], -R88 ;  /* 0x0000b4000e047a23 */ /* 0x002fe20000010858 */
[----:B------:R-:W-:Y:S07]  /*bad0*/  F2FP.BF16.PACK_AB R77, R202, R93 ;  /* 0x0000005dca4d723e */ /* 0x000fee00000010ff */
[----:B------:R1:W-:Y:S01]  /*bae0*/  MUFU.EX2 R24, R4 ;  /* 0x0000000400187308 */ /* 0x0003e20000000800 */
[----:B--2---:R-:W-:Y:S04]  /*baf0*/  FMNMX.FTZ R71, R71, R5, !PT ;  /* 0x0000000547477209 */ /* 0x004fe80007810000 */
[C---:B------:R-:W-:Y:S01]  /*bb00*/  FSETP.NEU.FTZ.AND P1, PT, R71.reuse, -INF , PT ;  /* 0xff8000004700780b */ /* 0x040fe20003f3d000 */
[----:B------:R-:W-:Y:S02]  /*bb10*/  FMUL.FTZ R89, R71, c[0x0][0x2d0] ;  /* 0x0000b40047597a20 */ /* 0x000fe40000410000 */
[----:B---3--:R-:W-:Y:S01]  /*bb20*/  @P5 IMAD.MOV.U32 R6, RZ, RZ, R32 ;  /* 0x000000ffff065224 */ /* 0x008fe200078e0020 */
[----:B----4-:R-:W-:Y:S02]  /*bb30*/  FMNMX.FTZ R0, R0, R2, !PT ;  /* 0x0000000200007209 */ /* 0x010fe40007810000 */
[----:B------:R-:W-:Y:S03]  /*bb40*/  FSEL R89, R89, RZ, P1 ;  /* 0x000000ff59597208 */ /* 0x000fe60000800000 */
[----:B------:R-:W2:Y:S02]  /*bb50*/  SHFL.BFLY PT, R2, R0, 0x1, 0x1f ;  /* 0x0c201f0000027f89 */ /* 0x000ea400000e0000 */
[----:B------:R-:W-:Y:S02]  /*bb60*/  FFMA.FTZ R103, R103, c[0x0][0x2d0], -R89 ;  /* 0x0000b40067677a23 */ /* 0x000fe40000010859 */
[----:B-1----:R-:W-:Y:S05]  /*bb70*/  @P5 IMAD.WIDE.U32 R4, R242, c[0x0][0x1e0], RZ ;  /* 0x00007800f2045a25 */ /* 0x002fea00078e00ff */
[----:B------:R-:W-:Y:S01]  /*bb80*/  @P5 IADD3 R5, R5, R7, RZ ;  /* 0x0000000705055210 */ /* 0x000fe20007ffe0ff */
[----:B------:R-:W-:Y:S04]  /*bb90*/  @P5 IMAD.MOV.U32 R7, RZ, RZ, R31 ;  /* 0x000000ffff075224 */ /* 0x000fe800078e001f */
[----:B------:R-:W-:Y:S04]  /*bba0*/  @P5 IMAD.WIDE.U32 R6, R4, 0x70, R6 ;  /* 0x0000007004065825 */ /* 0x000fe800078e0006 */
[----:B------:R-:W-:Y:S01]  /*bbb0*/  @P5 IMAD R4, R5, 0x70, RZ ;  /* 0x0000007005045824 */ /* 0x000fe200078e02ff */
[----:B--2---:R-:W-:Y:S01]  /*bbc0*/  FMNMX.FTZ R70, R0, R2, !PT ;  /* 0x0000000200467209 */ /* 0x004fe20007810000 */
[--C-:B------:R-:W-:Y:S01]  /*bbd0*/  FFMA.FTZ R5, R16, c[0x0][0x2d0], -R89.reuse ;  /* 0x0000b40010057a23 */ /* 0x100fe20000010859 */
[----:B------:R-:W-:Y:S01]  /*bbe0*/  @P5 LEA R8, P0, R6, c[0x0][0x1c8], 0x1 ;  /* 0x0000720006085a11 */ /* 0x000fe200078008ff */
[--C-:B------:R-:W-:Y:S02]  /*bbf0*/  FFMA.FTZ R0, R18, c[0x0][0x2d0], -R89.reuse ;  /* 0x0000b40012007a23 */ /* 0x100fe40000010859 */
[----:B------:R1:W-:Y:S01]  /*bc00*/  MUFU.EX2 R191, R5 ;  /* 0x0000000500bf7308 */ /* 0x0003e20000000800 */
[----:B------:R-:W-:Y:S01]  /*bc10*/  @P5 IMAD.IADD R7, R7, 0x1, R4 ;  /* 0x0000000107075824 */ /* 0x000fe200078e0204 */
[----:B------:R-:W-:Y:S01]  /*bc20*/  @P5 SHF.L.U64.HI R4, R9, R10, c[0x0][0x1e4] ;  /* 0x0000790009045619 */ /* 0x000fe2000001020a */
[----:B------:R-:W-:Y:S02]  /*bc30*/  FFMA.FTZ R10, R17, c[0x0][0x2d0], -R89 ;  /* 0x0000b400110a7a23 */ /* 0x000fe40000010859 */
[----:B------:R-:W-:Y:S05]  /*bc40*/  FMUL.FTZ R96, R70, c[0x0][0x2d0] ;  /* 0x0000b40046607a20 */ /* 0x000fea0000410000 */
[----:B------:R2:W-:Y:S10]  /*bc50*/  MUFU.EX2 R14, R0 ;  /* 0x00000000000e7308 */ /* 0x0005f40000000800 */
[----:B------:R3:W4:Y:S01]  /*bc60*/  MUFU.EX2 R195, R10 ;  /* 0x0000000a00c37308 */ /* 0x0007220000000800 */
[----:B-1----:R-:W-:Y:S02]  /*bc70*/  @P5 SHF.L.U32 R5, R9, 0x5, RZ ;  /* 0x0000000509055819 */ /* 0x002fe400000006ff */
[----:B------:R-:W-:Y:S02]  /*bc80*/  @P5 LEA.HI.X R9, R6, c[0x0][0x1cc], R7, 0x1, P0 ;  /* 0x0000730006095a11 */ /* 0x000fe400000f0c07 */
[-C--:B------:R-:W-:Y:S03]  /*bc90*/  @P5 IADD3 R6, P0, R8, R5.reuse, RZ ;  /* 0x0000000508065210 */ /* 0x080fe60007f1e0ff */
[----:B------:R1:W-:Y:S02]  /*bca0*/  @P5 LDGSTS.E.BYPASS.LTC128B.128 [R241+0x3900], [R8.64], !P6 ;  /* 0x0390000008f15fae */ /* 0x0003e4000f101d48 */
[----:B------:R-:W-:Y:S02]  /*bcb0*/  @P5 IMAD.X R7, R4, 0x1, R9, P0 ;  /* 0x0000000104075824 */ /* 0x000fe400000e0609 */
[----:B--2---:R-:W-:Y:S04]  /*bcc0*/  FFMA.FTZ R0, R19, c[0x0][0x2d0], -R89 ;  /* 0x0000b40013007a23 */ /* 0x004fe80000010859 */
[----:B------:R2:W-:Y:S01]  /*bcd0*/  MUFU.EX2 R105, R0 ;  /* 0x0000000000697308 */ /* 0x0005e20000000800 */
[----:B------:R1:W-:Y:S01]  /*bce0*/  @P5 LDGSTS.E.BYPASS.LTC128B.128 [R241+0x4100], [R6.64], !P6 ;  /* 0x0410000006f15fae */ /* 0x0003e2000f101d48 */
[----:B---3--:R-:W-:Y:S02]  /*bcf0*/  @P5 IADD3 R10, P0, R6, R5, RZ ;  /* 0x00000005060a5210 */ /* 0x008fe40007f1e0ff */
[----:B----4-:R-:W-:Y:S03]  /*bd00*/  F2FP.BF16.PACK_AB R64, R195, R191 ;  /* 0x000000bfc340723e */ /* 0x010fe600000010ff */
[----:B------:R-:W-:Y:S01]  /*bd10*/  @P5 IMAD.X R11, R7, 0x1, R4, P0 ;  /* 0x00000001070b5824 */ /* 0x000fe200000e0604 */
[----:B------:R-:W-:Y:S04]  /*bd20*/  @P5 IADD3 R12, P0, R10, R5, RZ ;  /* 0x000000050a0c5210 */ /* 0x000fe80007f1e0ff */
[----:B------:R-:W-:Y:S01]  /*bd30*/  @P5 IADD3.X R13, R11, R4, RZ, P0, !PT ;  /* 0x000000040b0d5210 */ /* 0x000fe200007fe4ff */
[----:B------:R3:W-:Y:S01]  /*bd40*/  @P5 LDGSTS.E.BYPASS.LTC128B.128 [R241+0x4900], [R10.64], !P6 ;  /* 0x049000000af15fae */ /* 0x0007e2000f101d48 */
[----:B------:R-:W-:Y:S04]  /*bd50*/  FSETP.NEU.FTZ.AND P0, PT, R70, -INF , PT ;  /* 0xff8000004600780b */ /* 0x000fe80003f1d000 */
[----:B------:R-:W-:Y:S03]  /*bd60*/  FSEL R96, R96, RZ, P0 ;  /* 0x000000ff60607208 */ /* 0x000fe60000000000 */
[----:B------:R4:W-:Y:S02]  /*bd70*/  @P5 LDGSTS.E.BYPASS.LTC128B.128 [R241+0x5100], [R12.64], !P6 ;  /* 0x051000000cf15fae */ /* 0x0009e4000f101d48 */
[--C-:B--2---:R-:W-:Y:S02]  /*bd80*/  FFMA.FTZ R0, R20, c[0x0][0x2d0], -R96.reuse ;  /* 0x0000b40014007a23 */ /* 0x104fe40000010860 */
[--C-:B------:R-:W-:Y:S02]  /*bd90*/  FFMA.FTZ R2, R23, c[0x0][0x2d0], -R96.reuse ;  /* 0x0000b40017027a23 */ /* 0x100fe40000010860 */
[----:B------:R2:W-:Y:S01]  /*bda0*/  MUFU.EX2 R99, R0 ;  /* 0x0000000000637308 */ /* 0x0005e20000000800 */
[--C-:B------:R-:W-:Y:S09]  /*bdb0*/  FFMA.FTZ R209, R209, c[0x0][0x2d0], -R96.reuse ;  /* 0x0000b400d1d17a23 */ /* 0x100ff20000010860 */
[----:B------:R-:W-:Y:S01]  /*bdc0*/  MUFU.EX2 R102, R2 ;  /* 0x0000000200667308 */ /* 0x000fe20000000800 */
[--C-:B--2---:R-:W-:Y:S09]  /*bdd0*/  FFMA.FTZ R0, R21, c[0x0][0x2d0], -R96.reuse ;  /* 0x0000b40015007a23 */ /* 0x104ff20000010860 */
[----:B------:R2:W1:Y:S02]  /*bde0*/  MUFU.EX2 R115, R0 ;  /* 0x0000000000737308 */ /* 0x0004640000000800 */
[----:B--2---:R-:W-:Y:S01]  /*bdf0*/  FFMA.FTZ R0, R22, c[0x0][0x2d0], -R96 ;  /* 0x0000b40016007a23 */ /* 0x004fe20000010860 */
[----:B-1----:R-:W-:Y:S07]  /*be00*/  F2FP.BF16.PACK_AB R65, R115, R99 ;  /* 0x000000637341723e */ /* 0x002fee00000010ff */
[----:B------:R1:W2:Y:S02]  /*be10*/  MUFU.EX2 R250, R0 ;  /* 0x0000000000fa7308 */ /* 0x0002a40000000800 */
[----:B-1----:R-:W-:Y:S02]  /*be20*/  FSEL R0, R73, RZ, P3 ;  /* 0x000000ff49007208 */ /* 0x002fe40001800000 */
[-C--:B------:R-:W-:Y:S02]  /*be30*/  @P5 IADD3 R8, P3, R12, R5.reuse, RZ ;  /* 0x000000050c085210 */ /* 0x080fe40007f7e0ff */
[----:B--2---:R-:W-:Y:S01]  /*be40*/  F2FP.BF16.PACK_AB R67, R102, R250 ;  /* 0x000000fa6643723e */ /* 0x004fe200000010ff */
[----:B------:R-:W-:Y:S01]  /*be50*/  FADD.FTZ R2, -R0, R3 ;  /* 0x0000000300027221 */ /* 0x000fe20000010100 */
[----:B------:R-:W-:Y:S01]  /*be60*/  FSEL R0, R72, RZ, P2 ;  /* 0x000000ff48007208 */ /* 0x000fe20001000000 */
[----:B------:R-:W-:Y:S01]  /*be70*/  @P5 IMAD.X R9, R13, 0x1, R4, P3 ;  /* 0x000000010d095824 */ /* 0x000fe200018e0604 */
[-C--:B------:R-:W-:Y:S01]  /*be80*/  @P5 IADD3 R6, P2, R8, R5.reuse, RZ ;  /* 0x0000000508065210 */ /* 0x080fe20007f5e0ff */
[----:B------:R-:W-:Y:S02]  /*be90*/  FMUL.FTZ R2, R2, c[0x0][0x2d0] ;  /* 0x0000b40002027a20 */ /* 0x000fe40000410000 */
[----:B------:R-:W-:Y:S01]  /*bea0*/  FADD.FTZ R0, -R0, R116 ;  /* 0x0000007400007221 */ /* 0x000fe20000010100 */
[----:B------:R1:W-:Y:S01]  /*beb0*/  @P5 LDGSTS.E.BYPASS.LTC128B.128 [R241+0x5900], [R8.64], !P6 ;  /* 0x0590000008f15fae */ /* 0x0003e2000f101d48 */
[----:B------:R2:W2:Y:S01]  /*bec0*/  MUFU.EX2 R69, R2 ;  /* 0x0000000200457308 */ /* 0x0004a20000000800 */
[----:B------:R-:W-:Y:S01]  /*bed0*/  @P5 IADD3.X R7, R9, R4, RZ, P2, !PT ;  /* 0x0000000409075210 */ /* 0x000fe200017fe4ff */
[----:B------:R-:W-:Y:S01]  /*bee0*/  FMUL.FTZ R0, R0, c[0x0][0x2d0] ;  /* 0x0000b40000007a20 */ /* 0x000fe20000410000 */
[----:B---3--:R-:W-:Y:S01]  /*bef0*/  @P5 IADD3 R10, P3, R6, R5, RZ ;  /* 0x00000005060a5210 */ /* 0x008fe20007f7e0ff */
[----:B------:R-:W-:Y:S03]  /*bf00*/  IMAD.MOV.U32 R116, RZ, RZ, R30 ;  /* 0x000000ffff747224 */ /* 0x000fe600078e001e */
[----:B------:R3:W-:Y:S01]  /*bf10*/  @P5 LDGSTS.E.BYPASS.LTC128B.128 [R241+0x6100], [R6.64], !P6 ;  /* 0x0610000006f15fae */ /* 0x0007e2000f101d48 */
[----:B------:R-:W-:Y:S01]  /*bf20*/  @P5 IMAD.X R11, R7, 0x1, R4, P3 ;  /* 0x00000001070b5824 */ /* 0x000fe200018e0604 */
[----:B------:R-:W-:Y:S01]  /*bf30*/  F2FP.BF16.PACK_AB R78, R108, R116 ;  /* 0x000000746c4e723e */ /* 0x000fe200000010ff */
[----:B------:R1:W1:Y:S05]  /*bf40*/  MUFU.EX2 R3, R0 ;  /* 0x0000000000037308 */ /* 0x00026a0000000800 */
[----:B------:R3:W-:Y:S08]  /*bf50*/  @P5 LDGSTS.E.BYPASS.LTC128B.128 [R241+0x6900], [R10.64], !P6 ;  /* 0x069000000af15fae */ /* 0x0007f0000f101d48 */
[----:B------:R-:W4:Y:S01]  /*bf60*/  LDSM.16.MT88.4 R20, [R224] ;  /* 0x00000000e014783b */ /* 0x000f220000004200 */
[----:B--2---:R-:W-:Y:S01]  /*bf70*/  FSEL R2, R71, RZ, P1 ;  /* 0x000000ff47027208 */ /* 0x004fe20000800000 */
[C---:B------:R-:W-:Y:S02]  /*bf80*/  FMUL.FTZ R33, R69.reuse, R149 ;  /* 0x0000009545217220 */ /* 0x040fe40000410000 */
[C---:B------:R-:W-:Y:S02]  /*bf90*/  FMUL.FTZ R4, R69.reuse, R120 ;  /* 0x0000007845047220 */ /* 0x040fe40000410000 */
[C---:B------:R-:W-:Y:S02]  /*bfa0*/  FMUL.FTZ R32, R69.reuse, R148 ;  /* 0x0000009445207220 */ /* 0x040fe40000410000 */
[C---:B------:R-:W-:Y:S01]  /*bfb0*/  FMUL.FTZ R5, R69.reuse, R121 ;  /* 0x0000007945057220 */ /* 0x040fe20000410000 */
[----:B------:R-:W0:Y:S01]  /*bfc0*/  LDGDEPBAR ;  /* 0x00000000000079af */ /* 0x000e220000000000 */
[----:B------:R-:W-:Y:S02]  /*bfd0*/  FMUL.FTZ R17, R69, R133 ;  /* 0x0000008545117220 */ /* 0x000fe40000410000 */
[----:B-1----:R-:W-:Y:S01]  /*bfe0*/  FADD.FTZ R0, -R2, R117 ;  /* 0x0000007502007221 */ /* 0x002fe20000010100 */
[----:B------:R-:W-:Y:S01]  /*bff0*/  FSEL R2, R70, RZ, P0 ;  /* 0x000000ff46027208 */ /* 0x000fe20000000000 */
[C---:B------:R-:W-:Y:S02]  /*c000*/  FMUL.FTZ R35, R3.reuse, R151 ;  /* 0x0000009703237220 */ /* 0x040fe40000410000 */
[----:B------:R-:W-:Y:S02]  /*c010*/  FMUL.FTZ R0, R0, c[0x0][0x2d0] ;  /* 0x0000b40000007a20 */ /* 0x000fe40000410000 */
[C---:B------:R-:W-:Y:S02]  /*c020*/  FMUL.FTZ R18, R3.reuse, R134 ;  /* 0x0000008603127220 */ /* 0x040fe40000410000 */
[----:B------:R1:W2:Y:S01]  /*c030*/  MUFU.EX2 R68, R0 ;  /* 0x0000000000447308 */ /* 0x0002a20000000800 */
[----:B------:R-:W-:Y:S02]  /*c040*/  IMAD.MOV.U32 R117, RZ, RZ, R24 ;  /* 0x000000ffff757224 */ /* 0x000fe400078e0018 */
[C---:B---3--:R-:W-:Y:S02]  /*c050*/  FMUL.FTZ R6, R3.reuse, R122 ;  /* 0x0000007a03067220 */ /* 0x048fe40000410000 */
[----:B------:R-:W-:Y:S01]  /*c060*/  FMUL.FTZ R7, R3, R123 ;  /* 0x0000007b03077220 */ /* 0x000fe20000410000 */
[----:B------:R-:W-:Y:S01]  /*c070*/  F2FP.BF16.PACK_AB R79, R106, R117 ;  /* 0x000000756a4f723e */ /* 0x000fe200000010ff */
[----:B------:R-:W-:Y:S02]  /*c080*/  FMUL.FTZ R16, R69, R132 ;  /* 0x0000008445107220 */ /* 0x000fe40000410000 */
[----:B------:R-:W-:Y:S02]  /*c090*/  IMAD.MOV.U32 R132, RZ, RZ, R39 ;  /* 0x000000ffff847224 */ /* 0x000fe400078e0027 */
[----:B------:R-:W3:Y:S01]  /*c0a0*/  LDSM.16.MT88.4 R36, [R228] ;  /* 0x00000000e424783b */ /* 0x000ee20000004200 */
[C---:B------:R-:W-:Y:S01]  /*c0b0*/  FMUL.FTZ R19, R3.reuse, R135 ;  /* 0x0000008703137220 */ /* 0x040fe20000410000 */
[----:B------:R-:W-:Y:S01]  /*c0c0*/  MOV R135, R221 ;  /* 0x000000dd00877202 */ /* 0x000fe20000000f00 */
[----:B------:R-:W-:Y:S02]  /*c0d0*/  IMAD.MOV.U32 R121, RZ, RZ, R29 ;  /* 0x000000ffff797224 */ /* 0x000fe400078e001d */
[----:B------:R-:W-:Y:S01]  /*c0e0*/  FMUL.FTZ R34, R3, R150 ;  /* 0x0000009603227220 */ /* 0x000fe20000410000 */
[----:B------:R-:W-:Y:S01]  /*c0f0*/  MOV R150, R52 ;  /* 0x0000003400967202 */ /* 0x000fe20000000f00 */
[--C-:B------:R-:W-:Y:S01]  /*c100*/  FFMA.FTZ R121, R121, c[0x0][0x2d0], -R75.reuse ;  /* 0x0000b40079797a23 */ /* 0x100fe2000001084b */
[----:B------:R-:W3:Y:S01]  /*c110*/  LDSM.16.MT88.4 R52, [R225] ;  /* 0x00000000e134783b */ /* 0x000ee20000004200 */
[-C--:B----4-:R-:W-:Y:S05]  /*c120*/  HMMA.16816.F32.BF16 R4, R76, R20.reuse, R4 ;  /* 0x000000144c04723c */ /* 0x090fea0000041804 */
[----:B-1----:R-:W-:Y:S01]  /*c130*/  FADD.FTZ R0, -R2, R118 ;  /* 0x0000007602007221 */ /* 0x002fe20000010100 */
[----:B------:R-:W-:Y:S01]  /*c140*/  MOV R118, R14 ;  /* 0x0000000e00767202 */ /* 0x000fe20000000f00 */
[----:B------:R-:W-:Y:S02]  /*c150*/  FFMA.FTZ R2, R40, c[0x0][0x2d0], -R75 ;  /* 0x0000b40028027a23 */ /* 0x000fe4000001084b */
[----:B------:R-:W-:Y:S03]  /*c160*/  FMUL.FTZ R0, R0, c[0x0][0x2d0] ;  /* 0x0000b40000007a20 */ /* 0x000fe60000410000 */
[C---:B--2---:R-:W-:Y:S01]  /*c170*/  FMUL.FTZ R9, R68.reuse, R125 ;  /* 0x0000007d44097220 */ /* 0x044fe20000410000 */
[----:B------:R-:W-:Y:S01]  /*c180*/  F2FP.BF16.PACK_AB R66, R105, R118 ;  /* 0x000000766942723e */ /* 0x000fe200000010ff */
[----:B------:R1:W-:Y:S01]  /*c190*/  MUFU.EX2 R125, R2 ;  /* 0x00000002007d7308 */ /* 0x0003e20000000800 */
[C---:B------:R-:W-:Y:S02]  /*c1a0*/  FMUL.FTZ R13, R68.reuse, R129 ;  /* 0x00000081440d7220 */ /* 0x040fe40000410000 */
[----:B------:R-:W-:Y:S02]  /*c1b0*/  IMAD.MOV.U32 R129, RZ, RZ, R111 ;  /* 0x000000ffff817224 */ /* 0x000fe400078e006f */
[C---:B------:R-:W-:Y:S02]  /*c1c0*/  FMUL.FTZ R12, R68.reuse, R128 ;  /* 0x00000080440c7220 */ /* 0x040fe40000410000 */
[C---:B------:R-:W-:Y:S02]  /*c1d0*/  FMUL.FTZ R8, R68.reuse, R124 ;  /* 0x0000007c44087220 */ /* 0x040fe40000410000 */
[----:B------:R-:W-:Y:S01]  /*c1e0*/  IMAD.MOV.U32 R124, RZ, RZ, R80 ;  /* 0x000000ffff7c7224 */ /* 0x000fe200078e0050 */
[----:B------:R-:W2:Y:S01]  /*c1f0*/  MUFU.EX2 R0, R0 ;  /* 0x0000000000007308 */ /* 0x000ea20000000800 */
[C---:B------:R-:W-:Y:S02]  /*c200*/  FMUL.FTZ R29, R68.reuse, R145 ;  /* 0x00000091441d7220 */ /* 0x040fe40000410000 */
[C---:B------:R-:W-:Y:S02]  /*c210*/  FMUL.FTZ R24, R68.reuse, R140 ;  /* 0x0000008c44187220 */ /* 0x040fe40000410000 */
[C---:B------:R-:W-:Y:S02]  /*c220*/  FMUL.FTZ R25, R68.reuse, R141 ;  /* 0x0000008d44197220 */ /* 0x040fe40000410000 */
[C---:B------:R-:W-:Y:S02]  /*c230*/  FMUL.FTZ R28, R68.reuse, R144 ;  /* 0x00000090441c7220 */ /* 0x040fe40000410000 */
[C---:B------:R-:W-:Y:S02]  /*c240*/  FMUL.FTZ R40, R68.reuse, R156 ;  /* 0x0000009c44287220 */ /* 0x040fe40000410000 */
[----:B------:R-:W-:Y:S02]  /*c250*/  IMAD.MOV.U32 R144, RZ, RZ, R84 ;  /* 0x000000ffff907224 */ /* 0x000fe400078e0054 */
[----:B-1----:R-:W-:Y:S02]  /*c260*/  FFMA.FTZ R2, R41, c[0x0][0x2d0], -R75 ;  /* 0x0000b40029027a23 */ /* 0x002fe4000001084b */
[----:B------:R-:W-:Y:S01]  /*c270*/  FMUL.FTZ R41, R68, R157 ;  /* 0x0000009d44297220 */ /* 0x000fe20000410000 */
[----:B------:R-:W-:Y:S01]  /*c280*/  MOV R157, R42 ;  /* 0x0000002a009d7202 */ /* 0x000fe20000000f00 */
[C---:B--2---:R-:W-:Y:S02]  /*c290*/  FMUL.FTZ R11, R0.reuse, R127 ;  /* 0x0000007f000b7220 */ /* 0x044fe40000410000 */
[----:B------:R1:W-:Y:S01]  /*c2a0*/  MUFU.EX2 R127, R2 ;  /* 0x00000002007f7308 */ /* 0x0003e20000000800 */
[C---:B------:R-:W-:Y:S02]  /*c2b0*/  FMUL.FTZ R31, R0.reuse, R147 ;  /* 0x00000093001f7220 */ /* 0x040fe40000410000 */
[C---:B------:R-:W-:Y:S02]  /*c2c0*/  FMUL.FTZ R26, R0.reuse, R142 ;  /* 0x0000008e001a7220 */ /* 0x040fe40000410000 */
[C---:B------:R-:W-:Y:S02]  /*c2d0*/  FMUL.FTZ R27, R0.reuse, R143 ;  /* 0x0000008f001b7220 */ /* 0x040fe40000410000 */
[C---:B------:R-:W-:Y:S02]  /*c2e0*/  FMUL.FTZ R10, R0.reuse, R126 ;  /* 0x0000007e000a7220 */ /* 0x040fe40000410000 */
[C---:B------:R-:W-:Y:S02]  /*c2f0*/  FMUL.FTZ R14, R0.reuse, R130 ;  /* 0x00000082000e7220 */ /* 0x040fe40000410000 */
[C---:B------:R-:W-:Y:S02]  /*c300*/  FMUL.FTZ R15, R0.reuse, R131 ;  /* 0x00000083000f7220 */ /* 0x040fe40000410000 */
[C---:B------:R-:W-:Y:S01]  /*c310*/  FMUL.FTZ R30, R0.reuse, R146 ;  /* 0x00000092001e7220 */ /* 0x040fe20000410000 */
[C---:B------:R-:W-:Y:S04]  /*c320*/  HMMA.16816.F32.BF16 R8, R64.reuse, R20, R8 ;  /* 0x000000144008723c */ /* 0x040fe80000041808 */
[----:B------:R-:W-:Y:S02]  /*c330*/  FMUL.FTZ R42, R0, R158 ;  /* 0x0000009e002a7220 */ /* 0x000fe40000410000 */
[----:B------:R-:W-:Y:S02]  /*c340*/  IMAD.MOV.U32 R158, RZ, RZ, R43 ;  /* 0x000000ffff9e7224 */ /* 0x000fe400078e002b */
[-C--:B------:R-:W-:Y:S04]  /*c350*/  HMMA.16816.F32.BF16 R12, R64, R22.reuse, R12 ;  /* 0x00000016400c723c */ /* 0x080fe8000004180c */
[--C-:B-1----:R-:W-:Y:S02]  /*c360*/  FFMA.FTZ R2, R44, c[0x0][0x2d0], -R75.reuse ;  /* 0x0000b4002c027a23 */ /* 0x102fe4000001084b */
[C---:B------:R-:W-:Y:S02]  /*c370*/  FMUL.FTZ R20, R69.reuse, R136 ;  /* 0x0000008845147220 */ /* 0x040fe40000410000 */
[----:B------:R1:W-:Y:S01]  /*c380*/  MUFU.EX2 R151, R2 ;  /* 0x0000000200977308 */ /* 0x0003e20000000800 */
[C---:B------:R-:W-:Y:S04]  /*c390*/  HMMA.16816.F32.BF16 R16, R76.reuse, R22, R16 ;  /* 0x000000164c10723c */ /* 0x040fe80000041810 */
[----:B------:R-:W-:Y:S02]  /*c3a0*/  FMUL.FTZ R21, R69, R137 ;  /* 0x0000008945157220 */ /* 0x000fe40000410000 */
[----:B------:R-:W-:Y:S01]  /*c3b0*/  FMUL.FTZ R43, R0, R159 ;  /* 0x0000009f002b7220 */ /* 0x000fe20000410000 */
[----:B------:R-:W-:Y:S01]  /*c3c0*/  MOV R159, R91 ;  /* 0x0000005b009f7202 */ /* 0x000fe20000000f00 */
[C---:B------:R-:W-:Y:S01]  /*c3d0*/  FMUL.FTZ R22, R3.reuse, R138 ;  /* 0x0000008a03167220 */ /* 0x040fe20000410000 */
[----:B------:R-:W-:Y:S03]  /*c3e0*/  MOV R91, R83 ;  /* 0x00000053005b7202 */ /* 0x000fe60000000f00 */
[----:B------:R-:W-:Y:S02]  /*c3f0*/  FMUL.FTZ R23, R3, R139 ;  /* 0x0000008b03177220 */ /* 0x000fe40000410000 */
[C---:B------:R-:W-:Y:S02]  /*c400*/  FMUL.FTZ R44, R68.reuse, R160 ;  /* 0x000000a0442c7220 */ /* 0x040fe40000410000 */
[----:B------:R-:W-:Y:S02]  /*c410*/  IMAD.MOV.U32 R160, RZ, RZ, R90 ;  /* 0x000000ffffa07224 */ /* 0x000fe400078e005a */
[----:B------:R-:W-:Y:S01]  /*c420*/  IMAD.MOV.U32 R90, RZ, RZ, R48 ;  /* 0x000000ffff5a7224 */ /* 0x000fe200078e0030 */
[-C--:B---3--:R-:W-:Y:S03]  /*c430*/  HMMA.16816.F32.BF16 R20, R76, R36.reuse, R20 ;  /* 0x000000244c14723c */ /* 0x088fe60000041814 */
[----:B------:R-:W-:Y:S01]  /*c440*/  FMUL.FTZ R48, R69, R164 ;  /* 0x000000a445307220 */ /* 0x000fe20000410000 */
[----:B------:R-:W-:Y:S01]  /*c450*/  MOV R164, R51 ;  /* 0x0000003300a47202 */ /* 0x000fe20000000f00 */
[----:B-1----:R-:W-:Y:S02]  /*c460*/  FFMA.FTZ R2, R45, c[0x0][0x2d0], -R75 ;  /* 0x0000b4002d027a23 */ /* 0x002fe4000001084b */
[----:B------:R-:W-:Y:S01]  /*c470*/  FMUL.FTZ R45, R68, R161 ;  /* 0x000000a1442d7220 */ /* 0x000fe20000410000 */
[C---:B------:R-:W-:Y:S01]  /*c480*/  HMMA.16816.F32.BF16 R24, R64.reuse, R36, R24 ;  /* 0x000000244018723c */ /* 0x040fe20000041818 */
[----:B------:R1:W-:Y:S03]  /*c490*/  MUFU.EX2 R149, R2 ;  /* 0x0000000200957308 */ /* 0x0003e60000000800 */
[----:B------:R-:W-:Y:S01]  /*c4a0*/  MOV R161, R46 ;  /* 0x0000002e00a17202 */ /* 0x000fe20000000f00 */
[C---:B------:R-:W-:Y:S02]  /*c4b0*/  FMUL.FTZ R46, R0.reuse, R162 ;  /* 0x000000a2002e7220 */ /* 0x040fe40000410000 */
[C---:B------:R-:W-:Y:S01]  /*c4c0*/  FMUL.FTZ R36, R69.reuse, R152 ;  /* 0x0000009845247220 */ /* 0x040fe20000410000 */
[-C--:B------:R-:W-:Y:S04]  /*c4d0*/  HMMA.16816.F32.BF16 R28, R64, R38.reuse, R28 ;  /* 0x00000026401c723c */ /* 0x080fe8000004181c */
[----:B------:R-:W-:Y:S01]  /*c4e0*/  FMUL.FTZ R37, R69, R153 ;  /* 0x0000009945257220 */ /* 0x000fe20000410000 */
[----:B------:R-:W-:Y:S01]  /*c4f0*/  MOV R152, R245 ;  /* 0x000000f500987202 */ /* 0x000fe20000000f00 */
[----:B------:R-:W-:Y:S01]  /*c500*/  IMAD.MOV.U32 R162, RZ, RZ, R47 ;  /* 0x000000ffffa27224 */ /* 0x000fe200078e002f */
[----:B------:R-:W-:Y:S01]  /*c510*/  MOV R153, R85 ;  /* 0x0000005500997202 */ /* 0x000fe20000000f00 */
[C---:B------:R-:W-:Y:S04]  /*c520*/  HMMA.16816.F32.BF16 R32, R76.reuse, R38, R32 ;  /* 0x000000264c20723c */ /* 0x040fe80000041820 */
[----:B------:R-:W-:Y:S01]  /*c530*/  FMUL.FTZ R47, R0, R163 ;  /* 0x000000a3002f7220 */ /* 0x000fe20000410000 */
[----:B------:R-:W-:Y:S01]  /*c540*/  MOV R163, R86 ;  /* 0x0000005600a37202 */ /* 0x000fe20000000f00 */
[----:B------:R-:W-:Y:S02]  /*c550*/  IMAD.MOV.U32 R86, RZ, RZ, R49 ;  /* 0x000000ffff567224 */ /* 0x000fe400078e0031 */
[C---:B------:R-:W-:Y:S04]  /*c560*/  FMUL.FTZ R38, R3.reuse, R154 ;  /* 0x0000009a03267220 */ /* 0x040fe80000410000 */
[----:B-1----:R-:W-:Y:S02]  /*c570*/  FFMA.FTZ R2, R56, c[0x0][0x2d0], -R88 ;  /* 0x0000b40038027a23 */ /* 0x002fe40000010858 */
[----:B------:R-:W-:Y:S02]  /*c580*/  IMAD.MOV.U32 R156, RZ, RZ, R86 ;  /* 0x000000ffff9c7224 */ /* 0x000fe400078e0056 */
[----:B------:R1:W-:Y:S01]  /*c590*/  MUFU.EX2 R120, R2 ;  /* 0x0000000200787308 */ /* 0x0003e20000000800 */
[----:B------:R-:W-:Y:S02]  /*c5a0*/  FMUL.FTZ R39, R3, R155 ;  /* 0x0000009b03277220 */ /* 0x000fe40000410000 */
[----:B------:R-:W-:Y:S01]  /*c5b0*/  FMUL.FTZ R49, R69, R165 ;  /* 0x000000a545317220 */ /* 0x000fe20000410000 */
[----:B------:R-:W-:Y:S01]  /*c5c0*/  MOV R165, R50 ;  /* 0x0000003200a57202 */ /* 0x000fe20000000f00 */
[C---:B------:R-:W-:Y:S02]  /*c5d0*/  FMUL.FTZ R50, R3.reuse, R166 ;  /* 0x000000a603327220 */ /* 0x040fe40000410000 */
[----:B------:R-:W-:Y:S01]  /*c5e0*/  FMUL.FTZ R51, R3, R167 ;  /* 0x000000a703337220 */ /* 0x000fe20000410000 */
[-C--:B------:R-:W-:Y:S03]  /*c5f0*/  HMMA.16816.F32.BF16 R36, R76, R52.reuse, R36 ;  /* 0x000000344c24723c */ /* 0x080fe60000041824 */
[----:B------:R-:W-:Y:S01]  /*c600*/  IMAD.MOV.U32 R166, RZ, RZ, R82 ;  /* 0x000000ffffa67224 */ /* 0x000fe200078e0052 */
[----:B------:R-:W-:Y:S01]  /*c610*/  MOV R167, R81 ;  /* 0x0000005100a77202 */ /* 0x000fe20000000f00 */
[C---:B------:R-:W-:Y:S01]  /*c620*/  FMUL.FTZ R56, R68.reuse, R172 ;  /* 0x000000ac44387220 */ /* 0x040fe20000410000 */
[----:B------:R-:W2:Y:S01]  /*c630*/  LDSM.16.MT88.4 R80, [R227] ;  /* 0x00000000e350783b */ /* 0x000ea20000004200 */
[----:B------:R-:W-:Y:S01]  /*c640*/  IMAD.MOV.U32 R123, RZ, RZ, R91 ;  /* 0x000000ffff7b7224 */ /* 0x000fe200078e005b */
[C---:B------:R-:W-:Y:S04]  /*c650*/  HMMA.16816.F32.BF16 R40, R64.reuse, R52, R40 ;  /* 0x000000344028723c */ /* 0x040fe80000041828 */
[--C-:B------:R-:W-:Y:S03]  /*c660*/  FFMA.FTZ R91, R193, c[0x0][0x2d0], -R88.reuse ;  /* 0x0000b400c15b7a23 */ /* 0x100fe60000010858 */
[--C-:B------:R-:W-:Y:S01]  /*c670*/  FFMA.FTZ R53, R59, c[0x0][0x2d0], -R88.reuse ;  /* 0x0000b4003b357a23 */ /* 0x100fe20000010858 */
[----:B------:R3:W-:Y:S01]  /*c680*/  MUFU.EX2 R136, R91 ;  /* 0x0000005b00887308 */ /* 0x0007e20000000800 */
[----:B-1----:R-:W-:Y:S01]  /*c690*/  FFMA.FTZ R2, R57, c[0x0][0x2d0], -R88 ;  /* 0x0000b40039027a23 */ /* 0x002fe20000010858 */
[-C--:B------:R-:W-:Y:S03]  /*c6a0*/  HMMA.16816.F32.BF16 R44, R64, R54.reuse, R44 ;  /* 0x00000036402c723c */ /* 0x080fe6000004182c */
[----:B------:R-:W-:Y:S01]  /*c6b0*/  FMUL.FTZ R52, R69, R168 ;  /* 0x000000a845347220 */ /* 0x000fe20000410000 */
[----:B------:R-:W-:Y:S01]  /*c6c0*/  MOV R168, R95 ;  /* 0x0000005f00a87202 */ /* 0x000fe20000000f00 */
[----:B------:R-:W-:Y:S02]  /*c6d0*/  IMAD.MOV.U32 R95, RZ, RZ, R244 ;  /* 0x000000ffff5f7224 */ /* 0x000fe400078e00f4 */
[----:B------:R-:W-:Y:S01]  /*c6e0*/  FMUL.FTZ R57, R68, R173 ;  /* 0x000000ad44397220 */ /* 0x000fe20000410000 */
[----:B------:R1:W-:Y:S01]  /*c6f0*/  MUFU.EX2 R147, R2 ;  /* 0x0000000200937308 */ /* 0x0003e20000000800 */
[C---:B------:R-:W-:Y:S04]  /*c700*/  HMMA.16816.F32.BF16 R48, R76.reuse, R54, R48 ;  /* 0x000000364c30723c */ /* 0x040fe80000041830 */
[----:B------:R-:W-:Y:S03]  /*c710*/  FMUL.FTZ R59, R0, R175 ;  /* 0x000000af003b7220 */ /* 0x000fe60000410000 */
[C---:B------:R-:W-:Y:S02]  /*c720*/  FMUL.FTZ R55, R3.reuse, R171 ;  /* 0x000000ab03377220 */ /* 0x040fe40000410000 */
[----:B------:R4:W-:Y:S03]  /*c730*/  MUFU.EX2 R122, R53 ;  /* 0x00000035007a7308 */ /* 0x0009e60000000800 */
[----:B------:R-:W-:Y:S02]  /*c740*/  IMAD.MOV.U32 R171, RZ, RZ, R251 ;  /* 0x000000ffffab7224 */ /* 0x000fe400078e00fb */
[----:B------:R-:W-:Y:S01]  /*c750*/  FMUL.FTZ R54, R3, R170 ;  /* 0x000000aa03367220 */ /* 0x000fe20000410000 */
[----:B------:R-:W-:Y:S01]  /*c760*/  MOV R170, R87 ;  /* 0x0000005700aa7202 */ /* 0x000fe20000000f00 */
[--C-:B---3--:R-:W-:Y:S01]  /*c770*/  FFMA.FTZ R91, R92, c[0x0][0x2d0], -R88.reuse ;  /* 0x0000b4005c5b7a23 */ /* 0x108fe20000010858 */
[----:B------:R-:W3:Y:S01]  /*c780*/  LDSM.16.MT88.4 R84, [R224+0x800] ;  /* 0x00080000e054783b */ /* 0x000ee20000004200 */
[--C-:B-1----:R-:W-:Y:S02]  /*c790*/  FFMA.FTZ R2, R58, c[0x0][0x2d0], -R88.reuse ;  /* 0x0000b4003a027a23 */ /* 0x102fe40000010858 */
[----:B------:R-:W-:Y:S01]  /*c7a0*/  FMUL.FTZ R58, R0, R174 ;  /* 0x000000ae003a7220 */ /* 0x000fe20000410000 */
[----:B------:R-:W-:Y:S01]  /*c7b0*/  MOV R174, R106 ;  /* 0x0000006a00ae7202 */ /* 0x000fe20000000f00 */
[----:B------:R1:W-:Y:S01]  /*c7c0*/  MUFU.EX2 R148, R2 ;  /* 0x0000000200947308 */ /* 0x0003e20000000800 */
[--C-:B------:R-:W-:Y:S02]  /*c7d0*/  FFMA.FTZ R106, R243, c[0x0][0x2d0], -R89.reuse ;  /* 0x0000b400f36a7a23 */ /* 0x100fe40000010859 */
[----:B----4-:R-:W-:Y:S01]  /*c7e0*/  FMUL.FTZ R53, R69, R169 ;  /* 0x000000a945357220 */ /* 0x010fe20000410000 */
[----:B------:R-:W-:Y:S01]  /*c7f0*/  MOV R169, R90 ;  /* 0x0000005a00a97202 */ /* 0x000fe20000000f00 */
[----:B------:R-:W-:Y:S05]  /*c800*/  FFMA.FTZ R90, R197, c[0x0][0x2d0], -R88 ;  /* 0x0000b400c55a7a23 */ /* 0x000fea0000010858 */
[----:B------:R-:W-:Y:S01]  /*c810*/  MUFU.EX2 R244, R90 ;  /* 0x0000005a00f47308 */ /* 0x000fe20000000800 */
[-C--:B--2---:R-:W-:Y:S08]  /*c820*/  HMMA.16816.F32.BF16 R52, R76, R80.reuse, R52 ;  /* 0x000000504c34723c */ /* 0x084ff00000041834 */
[C---:B------:R-:W-:Y:S04]  /*c830*/  HMMA.16816.F32.BF16 R56, R64.reuse, R80, R56 ;  /* 0x000000504038723c */ /* 0x040fe80000041838 */
[--C-:B-1----:R-:W-:Y:S02]  /*c840*/  FFMA.FTZ R2, R60, c[0x0][0x2d0], -R89.reuse ;  /* 0x0000b4003c027a23 */ /* 0x102fe40000010859 */
[----:B------:R-:W-:Y:S02]  /*c850*/  FMUL.FTZ R60, R68, R176 ;  /* 0x000000b0443c7220 */ /* 0x000fe40000410000 */
[----:B------:R1:W-:Y:S04]  /*c860*/  MUFU.EX2 R112, R2 ;  /* 0x0000000200707308 */ /* 0x0003e80000000800 */
[--C-:B-1----:R-:W-:Y:S02]  /*c870*/  FFMA.FTZ R2, R62, c[0x0][0x2d0], -R89.reuse ;  /* 0x0000b4003e027a23 */ /* 0x102fe40000010859 */
[----:B------:R-:W-:Y:S04]  /*c880*/  FMUL.FTZ R62, R0, R178 ;  /* 0x000000b2003e7220 */ /* 0x000fe80000410000 */
[----:B------:R1:W2:Y:S02]  /*c890*/  MUFU.EX2 R134, R2 ;  /* 0x0000000200867308 */ /* 0x0002a40000000800 */
[--C-:B-1----:R-:W-:Y:S01]  /*c8a0*/  FFMA.FTZ R2, R61, c[0x0][0x2d0], -R89.reuse ;  /* 0x0000b4003d027a23 */ /* 0x102fe20000010859 */
[----:B--2---:R-:W-:Y:S01]  /*c8b0*/  F2FP.BF16.PACK_AB R80, R134, R112 ;  /* 0x000000708650723e */ /* 0x004fe200000010ff */
[----:B------:R-:W-:Y:S06]  /*c8c0*/  FMUL.FTZ R61, R68, R177 ;  /* 0x000000b1443d7220 */ /* 0x000fec0000410000 */
[----:B------:R1:W-:Y:S02]  /*c8d0*/  MUFU.EX2 R142, R2 ;  /* 0x00000002008e7308 */ /* 0x0003e40000000800 */
[----:B-1----:R-:W-:Y:S02]  /*c8e0*/  FFMA.FTZ R2, R63, c[0x0][0x2d0], -R89 ;  /* 0x0000b4003f027a23 */ /* 0x002fe40000010859 */
[----:B------:R-:W-:Y:S06]  /*c8f0*/  FMUL.FTZ R63, R0, R179 ;  /* 0x000000b3003f7220 */ /* 0x000fec0000410000 */
[----:B------:R1:W2:Y:S01]  /*c900*/  MUFU.EX2 R143, R2 ;  /* 0x00000002008f7308 */ /* 0x0002a20000000800 */
[-C--:B------:R-:W-:Y:S07]  /*c910*/  HMMA.16816.F32.BF16 R60, R64, R82.reuse, R60 ;  /* 0x00000052403c723c */ /* 0x080fee000004183c */
[C---:B------:R-:W-:Y:S01]  /*c920*/  FMUL.FTZ R64, R69.reuse, R180 ;  /* 0x000000b445407220 */ /* 0x040fe20000410000 */
[----:B------:R-:W-:Y:S01]  /*c930*/  MOV R180, R117 ;  /* 0x0000007500b47202 */ /* 0x000fe20000000f00 */
[----:B------:R-:W-:Y:S01]  /*c940*/  FMUL.FTZ R65, R69, R181 ;  /* 0x000000b545417220 */ /* 0x000fe20000410000 */
[----:B------:R-:W-:Y:S02]  /*c950*/  MUFU.EX2 R117, R106 ;  /* 0x0000006a00757308 */ /* 0x000fe40000000800 */
[C---:B------:R-:W-:Y:S02]  /*c960*/  FMUL.FTZ R66, R3.reuse, R182 ;  /* 0x000000b603427220 */ /* 0x040fe40000410000 */
[----:B------:R-:W-:Y:S02]  /*c970*/  FMUL.FTZ R67, R3, R183 ;  /* 0x000000b703437220 */ /* 0x000fe40000410000 */
[----:B------:R-:W-:Y:S02]  /*c980*/  IMAD.MOV.U32 R181, RZ, RZ, R116 ;  /* 0x000000ffffb57224 */ /* 0x000fe400078e0074 */
[--C-:B-1----:R-:W-:Y:S03]  /*c990*/  FFMA.FTZ R2, R184, c[0x0][0x2d0], -R96.reuse ;  /* 0x0000b400b8027a23 */ /* 0x102fe60000010860 */
[----:B------:R-:W-:Y:S01]  /*c9a0*/  HMMA.16816.F32.BF16 R64, R76, R82, R64 ;  /* 0x000000524c40723c */ /* 0x000fe20000041840 */
[----:B------:R1:W-:Y:S06]  /*c9b0*/  MUFU.EX2 R111, R2 ;  /* 0x00000002006f7308 */ /* 0x0003ec0000000800 */
[----:B------:R-:W-:Y:S02]  /*c9c0*/  F2FP.BF16.PACK_AB R78, R149, R151 ;  /* 0x00000097954e723e */ /* 0x000fe400000010ff */
[----:B------:R-:W-:Y:S03]  /*c9d0*/  F2FP.BF16.PACK_AB R79, R148, R147 ;  /* 0x00000093944f723e */ /* 0x000fe600000010ff */
[----:B------:R-:W-:Y:S02]  /*c9e0*/  F2FP.BF16.PACK_AB R76, R127, R125 ;  /* 0x0000007d7f4c723e */ /* 0x000fe400000010ff */
[----:B------:R-:W-:Y:S02]  /*c9f0*/  F2FP.BF16.PACK_AB R77, R122, R120 ;  /* 0x000000787a4d723e */ /* 0x000fe400000010ff */
[----:B--2---:R-:W-:Y:S05]  /*ca00*/  F2FP.BF16.PACK_AB R82, R143, R142 ;  /* 0x0000008e8f52723e */ /* 0x004fea00000010ff */
[-C--:B---3--:R-:W-:Y:S03]  /*ca10*/  HMMA.16816.F32.BF16 R4, R76, R84.reuse, R4 ;  /* 0x000000544c04723c */ /* 0x088fe60000041804 */
[--C-:B-1----:R-:W-:Y:S02]  /*ca20*/  FFMA.FTZ R2, R186, c[0x0][0x2d0], -R96.reuse ;  /* 0x0000b400ba027a23 */ /* 0x102fe40000010860 */
[----:B------:R-:W-:Y:S10]  /*ca30*/  MUFU.EX2 R186, R101 ;  /* 0x0000006500ba7308 */ /* 0x000ff40000000800 */
[----:B------:R1:W2:Y:S02]  /*ca40*/  MUFU.EX2 R126, R2 ;  /* 0x00000002007e7308 */ /* 0x0002a40000000800 */
[--C-:B-1----:R-:W-:Y:S01]  /*ca50*/  FFMA.FTZ R2, R185, c[0x0][0x2d0], -R96.reuse ;  /* 0x0000b400b9027a23 */ /* 0x102fe20000010860 */
[----:B--2---:R-:W-:Y:S07]  /*ca60*/  F2FP.BF16.PACK_AB R81, R126, R111 ;  /* 0x0000006f7e51723e */ /* 0x004fee00000010ff */
[----:B------:R1:W-:Y:S02]  /*ca70*/  MUFU.EX2 R128, R2 ;  /* 0x0000000200807308 */ /* 0x0003e40000000800 */
[----:B-1----:R-:W-:Y:S08]  /*ca80*/  FFMA.FTZ R2, R187, c[0x0][0x2d0], -R96 ;  /* 0x0000b400bb027a23 */ /* 0x002ff00000010860 */
[----:B------:R-:W-:Y:S10]  /*ca90*/  MUFU.EX2 R187, R98 ;  /* 0x0000006200bb7308 */ /* 0x000ff40000000800 */
        /* <DEDUP_REMOVED lines=9> */
[----:B------:R1:W3:Y:S04]  /*cb30*/  MUFU.EX2 R146, R2 ;  /* 0x0000000200927308 */ /* 0x0002e80000000800 */
[--C-:B-1----:R-:W-:Y:S06]  /*cb40*/  FFMA.FTZ R2, R190, c[0x0][0x2d0], -R75.reuse ;  /* 0x0000b400be027a23 */ /* 0x102fec000001084b */
[----:B------:R1:W-:Y:S01]  /*cb50*/  MUFU.EX2 R176, R2 ;  /* 0x0000000200b07308 */ /* 0x0003e20000000800 */
[-C--:B--2---:R-:W-:Y:S08]  /*cb60*/  HMMA.16816.F32.BF16 R20, R76, R84.reuse, R20 ;  /* 0x000000544c14723c */ /* 0x084ff00000041814 */
[C---:B------:R-:W-:Y:S08]  /*cb70*/  HMMA.16816.F32.BF16 R24, R80.reuse, R84, R24 ;  /* 0x000000545018723c */ /* 0x040ff00000041818 */
[-C--:B------:R-:W-:Y:S04]  /*cb80*/  HMMA.16816.F32.BF16 R28, R80, R86.reuse, R28 ;  /* 0x00000056501c723c */ /* 0x080fe8000004181c */
[----:B-1----:R-:W-:Y:S04]  /*cb90*/  FFMA.FTZ R2, R192, c[0x0][0x2d0], -R75 ;  /* 0x0000b400c0027a23 */ /* 0x002fe8000001084b */
[C---:B------:R-:W-:Y:S01]  /*cba0*/  HMMA.16816.F32.BF16 R32, R76.reuse, R86, R32 ;  /* 0x000000564c20723c */ /* 0x040fe20000041820 */
[----:B------:R1:W2:Y:S01]  /*cbb0*/  MUFU.EX2 R251, R2 ;  /* 0x0000000200fb7308 */ /* 0x0002a20000000800 */
[----:B------:R-:W4:Y:S02]  /*cbc0*/  LDSM.16.MT88.4 R84, [R225+0x800] ;  /* 0x00080000e154783b */ /* 0x000f240000004200 */
[--C-:B-1----:R-:W-:Y:S07]  /*cbd0*/  FFMA.FTZ R2, R196, c[0x0][0x2d0], -R88.reuse ;  /* 0x0000b400c4027a23 */ /* 0x102fee0000010858 */
[----:B------:R1:W1:Y:S01]  /*cbe0*/  MUFU.EX2 R139, R2 ;  /* 0x00000002008b7308 */ /* 0x0002620000000800 */
[-C--:B----4-:R-:W-:Y:S08]  /*cbf0*/  HMMA.16816.F32.BF16 R36, R76, R84.reuse, R36 ;  /* 0x000000544c24723c */ /* 0x090ff00000041824 */
[C---:B------:R-:W-:Y:S04]  /*cc00*/  HMMA.16816.F32.BF16 R40, R80.reuse, R84, R40 ;  /* 0x000000545028723c */ /* 0x040fe80000041828 */
[----:B-1----:R-:W-:Y:S04]  /*cc10*/  FFMA.FTZ R2, R194, c[0x0][0x2d0], -R88 ;  /* 0x0000b400c2027a23 */ /* 0x002fe80000010858 */
[----:B------:R1:W4:Y:S01]  /*cc20*/  MUFU.EX2 R141, R2 ;  /* 0x00000002008d7308 */ /* 0x0003220000000800 */
[-C--:B------:R-:W-:Y:S08]  /*cc30*/  HMMA.16816.F32.BF16 R44, R80, R86.reuse, R44 ;  /* 0x00000056502c723c */ /* 0x080ff0000004182c */
[C---:B------:R-:W-:Y:S01]  /*cc40*/  HMMA.16816.F32.BF16 R48, R76.reuse, R86, R48 ;  /* 0x000000564c30723c */ /* 0x040fe20000041830 */
[----:B------:R-:W2:Y:S03]  /*cc50*/  LDSM.16.MT88.4 R84, [R227+0x800] ;  /* 0x00080000e354783b */ /* 0x000ea60000004200 */
[--C-:B-1----:R-:W-:Y:S04]  /*cc60*/  FFMA.FTZ R2, R198, c[0x0][0x2d0], -R89.reuse ;  /* 0x0000b400c6027a23 */ /* 0x102fe80000010859 */
[----:B------:R1:W-:Y:S01]  /*cc70*/  MUFU.EX2 R137, R2 ;  /* 0x0000000200897308 */ /* 0x0003e20000000800 */
[-C--:B--2---:R-:W-:Y:S03]  /*cc80*/  HMMA.16816.F32.BF16 R52, R76, R84.reuse, R52 ;  /* 0x000000544c34723c */ /* 0x084fe60000041834 */
[----:B-1----:R-:W-:Y:S06]  /*cc90*/  FFMA.FTZ R2, R199, c[0x0][0x2d0], -R89 ;  /* 0x0000b400c7027a23 */ /* 0x002fec0000010859 */
[----:B------:R1:W2:Y:S01]  /*cca0*/  MUFU.EX2 R138, R2 ;  /* 0x00000002008a7308 */ /* 0x0002a20000000800 */
[C---:B------:R-:W-:Y:S07]  /*ccb0*/  HMMA.16816.F32.BF16 R56, R80.reuse, R84, R56 ;  /* 0x000000545038723c */ /* 0x040fee0000041838 */
[----:B------:R-:W-:Y:S01]  /*ccc0*/  FFMA.FTZ R84, R212, c[0x0][0x2d0], -R75 ;  /* 0x0000b400d4547a23 */ /* 0x000fe2000001084b */
[-C--:B------:R-:W-:Y:S01]  /*ccd0*/  HMMA.16816.F32.BF16 R60, R80, R86.reuse, R60 ;  /* 0x00000056503c723c */ /* 0x080fe2000004183c */
[----:B------:R-:W2:Y:S02]  /*cce0*/  LDSM.16.MT88.4 R80, [R224+0x1000] ;  /* 0x00100000e050783b */ /* 0x000ea40000004200 */
[----:B------:R2:W-:Y:S05]  /*ccf0*/  MUFU.EX2 R212, R84 ;  /* 0x0000005400d47308 */ /* 0x0005ea0000000800 */
[----:B------:R-:W-:Y:S04]  /*cd00*/  HMMA.16816.F32.BF16 R64, R76, R86, R64 ;  /* 0x000000564c40723c */ /* 0x000fe80000041840 */
[--C-:B-1----:R-:W-:Y:S03]  /*cd10*/  FFMA.FTZ R2, R200, c[0x0][0x2d0], -R89.reuse ;  /* 0x0000b400c8027a23 */ /* 0x102fe60000010859 */
[----:B---3--:R-:W-:Y:S01]  /*cd20*/  F2FP.BF16.PACK_AB R76, R146, R145 ;  /* 0x00000091924c723e */ /* 0x008fe200000010ff */
[----:B------:R1:W-:Y:S01]  /*cd30*/  MUFU.EX2 R140, R2 ;  /* 0x00000002008c7308 */ /* 0x0003e20000000800 */
[----:B------:R-:W-:Y:S03]  /*cd40*/  F2FP.BF16.PACK_AB R78, R251, R176 ;  /* 0x000000b0fb4e723e */ /* 0x000fe600000010ff */
[----:B------:R-:W-:Y:S02]  /*cd50*/  F2FP.BF16.PACK_AB R77, R139, R136 ;  /* 0x000000888b4d723e */ /* 0x000fe400000010ff */
[----:B----4-:R-:W-:Y:S02]  /*cd60*/  F2FP.BF16.PACK_AB R79, R244, R141 ;  /* 0x0000008df44f723e */ /* 0x010fe400000010ff */
[----:B--2---:R-:W-:Y:S05]  /*cd70*/  F2FP.BF16.PACK_AB R84, R138, R137 ;  /* 0x000000898a54723e */ /* 0x004fea00000010ff */
[-C--:B------:R-:W-:Y:S03]  /*cd80*/  HMMA.16816.F32.BF16 R4, R76, R80.reuse, R4 ;  /* 0x000000504c04723c */ /* 0x080fe60000041804 */
[----:B-1----:R-:W-:Y:S04]  /*cd90*/  FFMA.FTZ R2, R201, c[0x0][0x2d0], -R89 ;  /* 0x0000b400c9027a23 */ /* 0x002fe80000010859 */
[----:B------:R1:W2:Y:S02]  /*cda0*/  MUFU.EX2 R245, R2 ;  /* 0x0000000200f57308 */ /* 0x0002a40000000800 */
[--C-:B-1----:R-:W-:Y:S03]  /*cdb0*/  FFMA.FTZ R2, R203, c[0x0][0x2d0], -R96.reuse ;  /* 0x0000b400cb027a23 */ /* 0x102fe60000010860 */
[----:B--2---:R-:W-:Y:S05]  /*cdc0*/  F2FP.BF16.PACK_AB R86, R245, R140 ;  /* 0x0000008cf556723e */ /* 0x004fea00000010ff */
[----:B------:R-:W-:Y:S10]  /*cdd0*/  MUFU.EX2 R203, R91 ;  /* 0x0000005b00cb7308 */ /* 0x000ff40000000800 */
        /* <DEDUP_REMOVED lines=16> */
[----:B------:R1:W-:Y:S04]  /*cee0*/  MUFU.EX2 R221, R2 ;  /* 0x0000000200dd7308 */ /* 0x0003e80000000800 */
[----:B-1----:R-:W-:Y:S06]  /*cef0*/  FFMA.FTZ R2, R218, c[0x0][0x2d0], -R75 ;  /* 0x0000b400da027a23 */ /* 0x002fec000001084b */
[----:B------:R1:W-:Y:S01]  /*cf00*/  MUFU.EX2 R218, R2 ;  /* 0x0000000200da7308 */ /* 0x0003e20000000800 */
[-C--:B--2---:R-:W-:Y:S08]  /*cf10*/  HMMA.16816.F32.BF16 R20, R76, R80.reuse, R20 ;  /* 0x000000504c14723c */ /* 0x084ff00000041814 */
[C---:B------:R-:W-:Y:S08]  /*cf20*/  HMMA.16816.F32.BF16 R24, R84.reuse, R80, R24 ;  /* 0x000000505418723c */ /* 0x040ff00000041818 */
[-C--:B------:R-:W-:Y:S04]  /*cf30*/  HMMA.16816.F32.BF16 R28, R84, R82.reuse, R28 ;  /* 0x00000052541c723c */ /* 0x080fe8000004181c */
[--C-:B-1----:R-:W-:Y:S04]  /*cf40*/  FFMA.FTZ R2, R248, c[0x0][0x2d0], -R88.reuse ;  /* 0x0000b400f8027a23 */ /* 0x102fe80000010858 */
[C---:B------:R-:W-:Y:S01]  /*cf50*/  HMMA.16816.F32.BF16 R32, R76.reuse, R82, R32 ;  /* 0x000000524c20723c */ /* 0x040fe20000041820 */
[----:B------:R1:W-:Y:S01]  /*cf60*/  MUFU.EX2 R154, R2 ;  /* 0x00000002009a7308 */ /* 0x0003e20000000800 */
[----:B------:R-:W2:Y:S02]  /*cf70*/  LDSM.16.MT88.4 R80, [R225+0x1000] ;  /* 0x00100000e150783b */ /* 0x000ea40000004200 */
[--C-:B-1----:R-:W-:Y:S01]  /*cf80*/  FFMA.FTZ R2, R171, c[0x0][0x2d0], -R88.reuse ;  /* 0x0000b400ab027a23 */ /* 0x102fe20000010858 */
[----:B------:R-:W-:Y:S01]  /*cf90*/  MOV R171, R170 ;  /* 0x000000aa00ab7202 */ /* 0x000fe20000000f00 */
[----:B------:R-:W-:Y:S01]  /*cfa0*/  IMAD.MOV.U32 R170, RZ, RZ, R169 ;  /* 0x000000ffffaa7224 */ /* 0x000fe200078e00a9 */
[----:B------:R-:W-:Y:S04]  /*cfb0*/  MOV R169, R168 ;  /* 0x000000a800a97202 */ /* 0x000fe80000000f00 */
[----:B------:R1:W-:Y:S01]  /*cfc0*/  MUFU.EX2 R207, R2 ;  /* 0x0000000200cf7308 */ /* 0x0003e20000000800 */
[----:B------:R-:W-:Y:S01]  /*cfd0*/  IMAD.MOV.U32 R168, RZ, RZ, R167 ;  /* 0x000000ffffa87224 */ /* 0x000fe200078e00a7 */
[----:B------:R-:W-:Y:S01]  /*cfe0*/  MOV R167, R166 ;  /* 0x000000a600a77202 */ /* 0x000fe20000000f00 */
        /* <DEDUP_REMOVED lines=10> */
[-C--:B--2---:R-:W-:Y:S01]  /*d090*/  HMMA.16816.F32.BF16 R36, R76, R80.reuse, R36 ;  /* 0x000000504c24723c */ /* 0x084fe20000041824 */
[----:B------:R2:W5:Y:S07]  /*d0a0*/  LDL.LU R233, [R1+0x7c] ;  /* 0x00007c0001e97983 */ /* 0x00056e0000300800 */
[C---:B------:R-:W-:Y:S04]  /*d0b0*/  HMMA.16816.F32.BF16 R40, R84.reuse, R80, R40 ;  /* 0x000000505428723c */ /* 0x040fe80000041828 */
[----:B-1----:R-:W-:Y:S02]  /*d0c0*/  FFMA.FTZ R2, R171, c[0x0][0x2d0], -R88 ;  /* 0x0000b400ab027a23 */ /* 0x002fe40000010858 */
[----:B------:R-:W-:Y:S01]  /*d0d0*/  IMAD.MOV.U32 R171, RZ, RZ, R170 ;  /* 0x000000ffffab7224 */ /* 0x000fe200078e00aa */
[----:B------:R-:W-:Y:S01]  /*d0e0*/  MOV R170, R169 ;  /* 0x000000a900aa7202 */ /* 0x000fe20000000f00 */
[-C--:B------:R-:W-:Y:S01]  /*d0f0*/  HMMA.16816.F32.BF16 R44, R84, R82.reuse, R44 ;  /* 0x00000052542c723c */ /* 0x080fe2000004182c */
[----:B------:R1:W-:Y:S03]  /*d100*/  MUFU.EX2 R206, R2 ;  /* 0x0000000200ce7308 */ /* 0x0003e60000000800 */
[----:B------:R-:W-:Y:S01]  /*d110*/  IMAD.MOV.U32 R169, RZ, RZ, R168 ;  /* 0x000000ffffa97224 */ /* 0x000fe200078e00a8 */
[----:B------:R-:W-:Y:S01]  /*d120*/  MOV R168, R167 ;  /* 0x000000a700a87202 */ /* 0x000fe20000000f00 */
[----:B------:R-:W-:Y:S01]  /*d130*/  IMAD.MOV.U32 R167, RZ, RZ, R166 ;  /* 0x000000ffffa77224 */ /* 0x000fe200078e00a6 */
[----:B------:R-:W-:Y:S01]  /*d140*/  MOV R166, R165 ;  /* 0x000000a500a67202 */ /* 0x000fe20000000f00 */
[C---:B------:R-:W-:Y:S04]  /*d150*/  HMMA.16816.F32.BF16 R48, R76.reuse, R82, R48 ;  /* 0x000000524c30723c */ /* 0x040fe80000041830 */
[----:B------:R-:W-:Y:S01]  /*d160*/  IMAD.MOV.U32 R165, RZ, RZ, R164 ;  /* 0x000000ffffa57224 */ /* 0x000fe200078e00a4 */
[----:B------:R-:W-:Y:S01]  /*d170*/  MOV R164, R163 ;  /* 0x000000a300a47202 */ /* 0x000fe20000000f00 */
[----:B------:R-:W-:Y:S01]  /*d180*/  IMAD.MOV.U32 R163, RZ, RZ, R162 ;  /* 0x000000ffffa37224 */ /* 0x000fe200078e00a2 */
[----:B------:R-:W-:Y:S01]  /*d190*/  MOV R162, R160 ;  /* 0x000000a000a27202 */ /* 0x000fe20000000f00 */
[----:B------:R-:W-:Y:S01]  /*d1a0*/  IMAD.MOV.U32 R160, RZ, RZ, R159 ;  /* 0x000000ffffa07224 */ /* 0x000fe200078e009f */
[----:B------:R-:W-:Y:S03]  /*d1b0*/  MOV R159, R158 ;  /* 0x0000009e009f7202 */ /* 0x000fe60000000f00 */
[----:B------:R-:W-:Y:S01]  /*d1c0*/  IMAD.MOV.U32 R158, RZ, RZ, R157 ;  /* 0x000000ffff9e7224 */ /* 0x000fe200078e009d */
[----:B------:R-:W-:Y:S01]  /*d1d0*/  MOV R157, R156 ;  /* 0x0000009c009d7202 */ /* 0x000fe20000000f00 */
[----:B------:R-:W-:Y:S01]  /*d1e0*/  IMAD.MOV.U32 R156, RZ, RZ, R153 ;  /* 0x000000ffff9c7224 */ /* 0x000fe200078e0099 */
[----:B------:R-:W-:Y:S01]  /*d1f0*/  MOV R153, R234 ;  /* 0x000000ea00997202 */ /* 0x000fe20000000f00 */
[----:B------:R-:W-:Y:S01]  /*d200*/  IMAD.MOV.U32 R172, RZ, RZ, R170 ;  /* 0x000000ffffac7224 */ /* 0x000fe200078e00aa */
[----:B------:R2:W5:Y:S01]  /*d210*/  LDL.LU R234, [R1+0x78] ;  /* 0x0000780001ea7983 */ /* 0x0005620000300800 */
[----:B-1----:R-:W-:Y:S01]  /*d220*/  FFMA.FTZ R2, R171, c[0x0][0x2d0], -R89 ;  /* 0x0000b400ab027a23 */ /* 0x002fe20000010859 */
        /* <DEDUP_REMOVED lines=13> */
[----:B------:R1:W-:Y:S01]  /*d300*/  MUFU.EX2 R153, R2 ;  /* 0x0000000200997308 */ /* 0x0003e20000000800 */
[----:B------:R-:W-:Y:S01]  /*d310*/  IMAD.MOV.U32 R159, RZ, RZ, R157 ;  /* 0x000000ffff9f7224 */ /* 0x000fe200078e009d */
[----:B------:R-:W-:Y:S01]  /*d320*/  MOV R157, R156 ;  /* 0x0000009c009d7202 */ /* 0x000fe20000000f00 */
[----:B------:R-:W-:Y:S01]  /*d330*/  FFMA.FTZ R90, R172, c[0x0][0x2d0], -R89 ;  /* 0x0000b400ac5a7a23 */ /* 0x000fe20000010859 */
        /* <DEDUP_REMOVED lines=14> */
[----:B------:R-:W3:Y:S01]  /*d420*/  MUFU.EX2 R158, R90 ;  /* 0x0000005a009e7308 */ /* 0x000ee20000000800 */
[----:B------:R-:W-:Y:S02]  /*d430*/  IMAD.MOV.U32 R129, RZ, RZ, R119 ;  /* 0x000000ffff817224 */ /* 0x000fe400078e0077 */
[----:B------:R2:W5:Y:S01]  /*d440*/  LDL.LU R119, [R1+0x74] ;  /* 0x0000740001777983 */ /* 0x0005620000300800 */
[--C-:B------:R-:W-:Y:S01]  /*d450*/  FFMA.FTZ R80, R166, c[0x0][0x2d0], -R89.reuse ;  /* 0x0000b400a6507a23 */ /* 0x100fe20000010859 */
[----:B------:R-:W-:Y:S01]  /*d460*/  MOV R166, R102 ;  /* 0x0000006600a67202 */ /* 0x000fe20000000f00 */
[--C-:B-1----:R-:W-:Y:S01]  /*d470*/  FFMA.FTZ R2, R173, c[0x0][0x2d0], -R89.reuse ;  /* 0x0000b400ad027a23 */ /* 0x102fe20000010859 */
[----:B------:R-:W-:Y:S01]  /*d480*/  MOV R173, R172 ;  /* 0x000000ac00ad7202 */ /* 0x000fe20000000f00 */
[----:B------:R-:W-:Y:S01]  /*d490*/  IMAD.MOV.U32 R172, RZ, RZ, R160 ;  /* 0x000000ffffac7224 */ /* 0x000fe200078e00a0 */
[----:B------:R-:W-:Y:S01]  /*d4a0*/  MOV R160, R159 ;  /* 0x0000009f00a07202 */ /* 0x000fe20000000f00 */
[----:B------:R2:W5:Y:S01]  /*d4b0*/  LDL.LU R230, [R1+0x70] ;  /* 0x0000700001e67983 */ /* 0x0005620000300800 */
[----:B------:R1:W-:Y:S01]  /*d4c0*/  MUFU.EX2 R159, R2 ;  /* 0x00000002009f7308 */ /* 0x0003e20000000800 */
[----:B------:R-:W-:Y:S09]  /*d4d0*/  FFMA.FTZ R102, R252, c[0x0][0x2d0], -R88 ;  /* 0x0000b400fc667a23 */ /* 0x000ff20000010858 */
[----:B------:R4:W-:Y:S10]  /*d4e0*/  MUFU.EX2 R194, R80 ;  /* 0x0000005000c27308 */ /* 0x0009f40000000800 */
[----:B------:R-:W-:Y:S01]  /*d4f0*/  MUFU.EX2 R184, R102 ;  /* 0x0000006600b87308 */ /* 0x000fe20000000800 */
[--C-:B-1----:R-:W-:Y:S02]  /*d500*/  FFMA.FTZ R2, R173, c[0x0][0x2d0], -R89.reuse ;  /* 0x0000b400ad027a23 */ /* 0x102fe40000010859 */
[----:B------:R-:W-:Y:S02]  /*d510*/  IMAD.MOV.U32 R173, RZ, RZ, R108 ;  /* 0x000000ffffad7224 */ /* 0x000fe400078e006c */
[----:B------:R-:W-:Y:S05]  /*d520*/  FFMA.FTZ R108, R210, c[0x0][0x2d0], -R89 ;  /* 0x0000b400d26c7a23 */ /* 0x000fea0000010859 */
[----:B------:R1:W1:Y:S01]  /*d530*/  MUFU.EX2 R205, R2 ;  /* 0x0000000200cd7308 */ /* 0x0002620000000800 */
[----:B----4-:R-:W4:Y:S01]  /*d540*/  LDSM.16.MT88.4 R80, [R227+0x1000] ;  /* 0x00100000e350783b */ /* 0x010f220000004200 */
[----:B-1----:R-:W-:Y:S02]  /*d550*/  FFMA.FTZ R2, R172, c[0x0][0x2d0], -R96 ;  /* 0x0000b400ac027a23 */ /* 0x002fe40000010860 */
[----:B------:R-:W-:Y:S01]  /*d560*/  IMAD.MOV.U32 R172, RZ, RZ, R160 ;  /* 0x000000ffffac7224 */ /* 0x000fe200078e00a0 */
[----:B------:R-:W-:Y:S01]  /*d570*/  MOV R160, R156 ;  /* 0x0000009c00a07202 */ /* 0x000fe20000000f00 */
[----:B------:R-:W-:Y:S04]  /*d580*/  IMAD.MOV.U32 R156, RZ, RZ, R152 ;  /* 0x000000ffff9c7224 */ /* 0x000fe800078e0098 */
[----:B------:R1:W-:Y:S01]  /*d590*/  MUFU.EX2 R152, R2 ;  /* 0x0000000200987308 */ /* 0x0003e20000000800 */
[-C--:B----4-:R-:W-:Y:S08]  /*d5a0*/  HMMA.16816.F32.BF16 R52, R76, R80.reuse, R52 ;  /* 0x000000504c34723c */ /* 0x090ff00000041834 */
[C---:B------:R-:W-:Y:S04]  /*d5b0*/  HMMA.16816.F32.BF16 R56, R84.reuse, R80, R56 ;  /* 0x000000505438723c */ /* 0x040fe80000041838 */
[----:B-1----:R-:W-:Y:S01]  /*d5c0*/  FFMA.FTZ R2, R171, c[0x0][0x2d0], -R96 ;  /* 0x0000b400ab027a23 */ /* 0x002fe20000010860 */
[----:B------:R-:W-:Y:S01]  /*d5d0*/  MOV R171, R170 ;  /* 0x000000aa00ab7202 */ /* 0x000fe20000000f00 */
[----:B------:R-:W-:Y:S01]  /*d5e0*/  IMAD.MOV.U32 R170, RZ, RZ, R169 ;  /* 0x000000ffffaa7224 */ /* 0x000fe200078e00a9 */
[----:B------:R-:W-:Y:S01]  /*d5f0*/  MOV R169, R168 ;  /* 0x000000a800a97202 */ /* 0x000fe20000000f00 */
[-C--:B------:R-:W-:Y:S01]  /*d600*/  HMMA.16816.F32.BF16 R60, R84, R82.reuse, R60 ;  /* 0x00000052543c723c */ /* 0x080fe2000004183c */
[----:B------:R-:W-:Y:S03]  /*d610*/  LDSM.16.MT88.4 R84, [R228+0x1800] ;  /* 0x00180000e454783b */ /* 0x000fe60000004200 */
[----:B------:R-:W-:Y:S01]  /*d620*/  IMAD.MOV.U32 R168, RZ, RZ, R157 ;  /* 0x000000ffffa87224 */ /* 0x000fe200078e009d */
[----:B---3--:R-:W-:Y:S01]  /*d630*/  F2FP.BF16.PACK_AB R80, R158, R153 ;  /* 0x000000999e50723e */ /* 0x008fe200000010ff */
[----:B------:R1:W3:Y:S01]  /*d640*/  MUFU.EX2 R157, R2 ;  /* 0x00000002009d7308 */ /* 0x0002e20000000800 */
[--C-:B------:R-:W-:Y:S01]  /*d650*/  FFMA.FTZ R92, R169, c[0x0][0x2d0], -R75.reuse ;  /* 0x0000b400a95c7a23 */ /* 0x100fe2000001084b */
[----:B------:R-:W-:Y:S04]  /*d660*/  HMMA.16816.F32.BF16 R64, R76, R82, R64 ;  /* 0x000000524c40723c */ /* 0x000fe80000041840 */
[----:B------:R-:W-:Y:S01]  /*d670*/  MOV R169, R168 ;  /* 0x000000a800a97202 */ /* 0x000fe20000000f00 */
[----:B------:R-:W-:Y:S02]  /*d680*/  IMAD.MOV.U32 R168, RZ, RZ, R162 ;  /* 0x000000ffffa87224 */ /* 0x000fe400078e00a2 */
[----:B------:R-:W-:Y:S01]  /*d690*/  F2FP.BF16.PACK_AB R76, R215, R212 ;  /* 0x000000d4d74c723e */ /* 0x000fe200000010ff */
[----:B------:R-:W-:Y:S01]  /*d6a0*/  MUFU.EX2 R162, R92 ;  /* 0x0000005c00a27308 */ /* 0x000fe20000000800 */
[----:B------:R-:W-:Y:S03]  /*d6b0*/  F2FP.BF16.PACK_AB R78, R218, R221 ;  /* 0x000000ddda4e723e */ /* 0x000fe600000010ff */
[----:B------:R-:W-:Y:S02]  /*d6c0*/  F2FP.BF16.PACK_AB R77, R207, R154 ;  /* 0x0000009acf4d723e */ /* 0x000fe400000010ff */
[----:B------:R-:W-:Y:S02]  /*d6d0*/  F2FP.BF16.PACK_AB R79, R206, R203 ;  /* 0x000000cbce4f723e */ /* 0x000fe400000010ff */
[----:B------:R-:W-:Y:S01]  /*d6e0*/  F2FP.BF16.PACK_AB R82, R205, R159 ;  /* 0x0000009fcd52723e */ /* 0x000fe200000010ff */
[----:B-1----:R-:W-:Y:S01]  /*d6f0*/  FFMA.FTZ R2, R172, c[0x0][0x2d0], -R96 ;  /* 0x0000b400ac027a23 */ /* 0x002fe20000010860 */
[----:B------:R-:W-:Y:S01]  /*d700*/  MOV R172, R160 ;  /* 0x000000a000ac7202 */ /* 0x000fe20000000f00 */
[----:B------:R-:W-:Y:S01]  /*d710*/  IMAD.MOV.U32 R160, RZ, RZ, R156 ;  /* 0x000000ffffa07224 */ /* 0x000fe200078e009c */
[----:B---3--:R-:W-:Y:S01]  /*d720*/  F2FP.BF16.PACK_AB R81, R157, R152 ;  /* 0x000000989d51723e */ /* 0x008fe200000010ff */
[----:B------:R1:W-:Y:S02]  /*d730*/  MUFU.EX2 R156, R2 ;  /* 0x00000002009c7308 */ /* 0x0003e40000000800 */
[----:B------:R-:W-:Y:S01]  /*d740*/  FFMA.FTZ R91, R172, c[0x0][0x2d0], -R75 ;  /* 0x0000b400ac5b7a23 */ /* 0x000fe2000001084b */
[----:B------:R-:W-:Y:S01]  /*d750*/  MOV R172, R118 ;  /* 0x0000007600ac7202 */ /* 0x000fe20000000f00 */
[----:B------:R-:W-:Y:S04]  /*d760*/  FFMA.FTZ R118, R249, c[0x0][0x2d0], -R88 ;  /* 0x0000b400f9767a23 */ /* 0x000fe80000010858 */
[----:B------:R-:W-:Y:S02]  /*d770*/  IMAD.MOV.U32 R179, RZ, RZ, R172 ;  /* 0x000000ffffb37224 */ /* 0x000fe400078e00ac */
[----:B------:R3:W-:Y:S10]  /*d780*/  MUFU.EX2 R198, R91 ;  /* 0x0000005b00c67308 */ /* 0x0007f40000000800 */
[----:B------:R4:W-:Y:S01]  /*d790*/  MUFU.EX2 R106, R118 ;  /* 0x00000076006a7308 */ /* 0x0009e20000000800 */
[--C-:B-1----:R-:W-:Y:S01]  /*d7a0*/  FFMA.FTZ R2, R171, c[0x0][0x2d0], -R96.reuse ;  /* 0x0000b400ab027a23 */ /* 0x102fe20000010860 */
[----:B------:R-:W-:Y:S01]  /*d7b0*/  MOV R171, R170 ;  /* 0x000000aa00ab7202 */ /* 0x000fe20000000f00 */
[----:B------:R-:W-:Y:S01]  /*d7c0*/  IMAD.MOV.U32 R170, RZ, RZ, R165 ;  /* 0x000000ffffaa7224 */ /* 0x000fe200078e00a5 */
[----:B------:R-:W-:Y:S01]  /*d7d0*/  MOV R165, R164 ;  /* 0x000000a400a57202 */ /* 0x000fe20000000f00 */
[----:B------:R-:W-:Y:S05]  /*d7e0*/  IMAD.MOV.U32 R164, RZ, RZ, R163 ;  /* 0x000000ffffa47224 */ /* 0x000fea00078e00a3 */
[----:B------:R1:W1:Y:S01]  /*d7f0*/  MUFU.EX2 R163, R2 ;  /* 0x0000000200a37308 */ /* 0x0002620000000800 */
[--C-:B------:R-:W-:Y:S02]  /*d800*/  FFMA.FTZ R90, R170, c[0x0][0x2d0], -R75.reuse ;  /* 0x0000b400aa5a7a23 */ /* 0x100fe4000001084b */
[--C-:B---3--:R-:W-:Y:S02]  /*d810*/  FFMA.FTZ R91, R164, c[0x0][0x2d0], -R75.reuse ;  /* 0x0000b400a45b7a23 */ /* 0x108fe4000001084b */
[----:B------:R-:W-:Y:S05]  /*d820*/  FFMA.FTZ R164, R74, c[0x0][0x2d0], -R96 ;  /* 0x0000b4004aa47a23 */ /* 0x000fea0000010860 */
[----:B------:R3:W-:Y:S01]  /*d830*/  MUFU.EX2 R201, R90 ;  /* 0x0000005a00c97308 */ /* 0x0007e20000000800 */
[----:B----4-:R-:W-:Y:S09]  /*d840*/  IMAD.MOV.U32 R118, RZ, RZ, R70 ;  /* 0x000000ffff767224 */ /* 0x010ff200078e0046 */
[----:B------:R-:W-:Y:S01]  /*d850*/  MUFU.EX2 R190, R91 ;  /* 0x0000005b00be7308 */ /* 0x000fe20000000800 */
[--C-:B-1----:R-:W-:Y:S01]  /*d860*/  FFMA.FTZ R2, R171, c[0x0][0x2d0], -R75.reuse ;  /* 0x0000b400ab027a23 */ /* 0x102fe2000001084b */
[----:B------:R-:W-:Y:S08]  /*d870*/  F2FP.BF16.PACK_AB R83, R163, R156 ;  /* 0x0000009ca353723e */ /* 0x000ff000000010ff */
[----:B------:R1:W-:Y:S01]  /*d880*/  MUFU.EX2 R199, R2 ;  /* 0x0000000200c77308 */ /* 0x0003e20000000800 */
[----:B---3--:R-:W-:Y:S02]  /*d890*/  FFMA.FTZ R90, R165, c[0x0][0x2d0], -R75 ;  /* 0x0000b400a55a7a23 */ /* 0x008fe4000001084b */
[----:B------:R-:W-:Y:S02]  /*d8a0*/  FFMA.FTZ R165, R109, c[0x0][0x2d0], -R89 ;  /* 0x0000b4006da57a23 */ /* 0x000fe40000010859 */
[----:B------:R-:W-:Y:S05]  /*d8b0*/  FFMA.FTZ R75, R150, c[0x0][0x2d0], -R75 ;  /* 0x0000b400964b7a23 */ /* 0x000fea000001084b */
[----:B------:R-:W-:Y:S01]  /*d8c0*/  MUFU.EX2 R171, R90 ;  /* 0x0000005a00ab7308 */ /* 0x000fe20000000800 */
[--C-:B------:R-:W-:Y:S02]  /*d8d0*/  FFMA.FTZ R150, R104, c[0x0][0x2d0], -R89.reuse ;  /* 0x0000b40068967a23 */ /* 0x100fe40000010859 */
[--C-:B------:R-:W-:Y:S02]  /*d8e0*/  FFMA.FTZ R104, R220, c[0x0][0x2d0], -R96.reuse ;  /* 0x0000b400dc687a23 */ /* 0x100fe40000010860 */
[----:B------:R-:W-:Y:S05]  /*d8f0*/  FFMA.FTZ R109, R217, c[0x0][0x2d0], -R96 ;  /* 0x0000b400d96d7a23 */ /* 0x000fea0000010860 */
[----:B------:R-:W-:Y:S01]  /*d900*/  MUFU.EX2 R116, R104 ;  /* 0x0000006800747308 */ /* 0x000fe20000000800 */
[--C-:B-1----:R-:W-:Y:S09]  /*d910*/  FFMA.FTZ R2, R161, c[0x0][0x2d0], -R88.reuse ;  /* 0x0000b400a1027a23 */ /* 0x102ff20000010858 */
[----:B------:R1:W-:Y:S02]  /*d920*/  MUFU.EX2 R161, R2 ;  /* 0x0000000200a17308 */ /* 0x0003e40000000800 */
[--C-:B-1----:R-:W-:Y:S08]  /*d930*/  FFMA.FTZ R2, R169, c[0x0][0x2d0], -R88.reuse ;  /* 0x0000b400a9027a23 */ /* 0x102ff00000010858 */
[----:B------:R1:W-:Y:S02]  /*d940*/  MUFU.EX2 R196, R2 ;  /* 0x0000000200c47308 */ /* 0x0003e40000000800 */
[--C-:B-1----:R-:W-:Y:S08]  /*d950*/  FFMA.FTZ R2, R168, c[0x0][0x2d0], -R88.reuse ;  /* 0x0000b400a8027a23 */ /* 0x102ff00000010858 */
[----:B------:R1:W-:Y:S02]  /*d960*/  MUFU.EX2 R197, R2 ;  /* 0x0000000200c57308 */ /* 0x0003e40000000800 */
[--C-:B-1----:R-:W-:Y:S02]  /*d970*/  FFMA.FTZ R2, R100, c[0x0][0x2d0], -R88.reuse ;  /* 0x0000b40064027a23 */ /* 0x102fe40000010858 */
[--C-:B------:R-:W-:Y:S06]  /*d980*/  FFMA.FTZ R100, R123, c[0x0][0x2d0], -R88.reuse ;  /* 0x0000b4007b647a23 */ /* 0x100fec0000010858 */
[----:B------:R1:W-:Y:S01]  /*d990*/  MUFU.EX2 R200, R2 ;  /* 0x0000000200c87308 */ /* 0x0003e20000000800 */
[----:B------:R-:W-:Y:S09]  /*d9a0*/  FFMA.FTZ R123, R247, c[0x0][0x2d0], -R88 ;  /* 0x0000b400f77b7a23 */ /* 0x000ff20000010858 */
[----:B------:R-:W-:Y:S10]  /*d9b0*/  MUFU.EX2 R185, R100 ;  /* 0x0000006400b97308 */ /* 0x000ff40000000800 */
[----:B------:R-:W-:Y:S01]  /*d9c0*/  MUFU.EX2 R104, R123 ;  /* 0x0000007b00687308 */ /* 0x000fe20000000800 */
[--C-:B-1----:R-:W-:Y:S09]  /*d9d0*/  FFMA.FTZ R2, R160, c[0x0][0x2d0], -R89.reuse ;  /* 0x0000b400a0027a23 */ /* 0x102ff20000010859 */
[----:B------:R1:W-:Y:S02]  /*d9e0*/  MUFU.EX2 R160, R2 ;  /* 0x0000000200a07308 */ /* 0x0003e40000000800 */
[----:B-1----:R-:W-:Y:S02]  /*d9f0*/  FFMA.FTZ R2, R167, c[0x0][0x2d0], -R89 ;  /* 0x0000b400a7027a23 */ /* 0x002fe40000010859 */
[----:B------:R-:W-:Y:S06]  /*da00*/  IMAD.MOV.U32 R167, RZ, RZ, R105 ;  /* 0x000000ffffa77224 */ /* 0x000fec00078e0069 */
[----:B------:R1:W-:Y:S01]  /*da10*/  MUFU.EX2 R193, R2 ;  /* 0x0000000200c17308 */ /* 0x0003e20000000800 */
[--C-:B------:R-:W-:Y:S02]  /*da20*/  FFMA.FTZ R105, R223, c[0x0][0x2d0], -R89.reuse ;  /* 0x0000b400df697a23 */ /* 0x100fe40000010859 */
[--C-:B-1----:R-:W-:Y:S02]  /*da30*/  FFMA.FTZ R2, R144, c[0x0][0x2d0], -R89.reuse ;  /* 0x0000b40090027a23 */ /* 0x102fe40000010859 */
[--C-:B------:R-:W-:Y:S05]  /*da40*/  FFMA.FTZ R144, R107, c[0x0][0x2d0], -R89.reuse ;  /* 0x0000b4006b907a23 */ /* 0x100fea0000010859 */
[----:B------:R1:W-:Y:S01]  /*da50*/  MUFU.EX2 R192, R2 ;  /* 0x0000000200c07308 */ /* 0x0003e20000000800 */
[--C-:B------:R-:W-:Y:S09]  /*da60*/  FFMA.FTZ R107, R219, c[0x0][0x2d0], -R96.reuse ;  /* 0x0000b400db6b7a23 */ /* 0x100ff20000010860 */
[----:B------:R-:W-:Y:S01]  /*da70*/  MUFU.EX2 R101, R144 ;  /* 0x0000009000657308 */ /* 0x000fe20000000800 */
[--C-:B-1----:R-:W-:Y:S02]  /*da80*/  FFMA.FTZ R2, R135, c[0x0][0x2d0], -R96.reuse ;  /* 0x0000b40087027a23 */ /* 0x102fe40000010860 */
[--C-:B------:R-:W-:Y:S07]  /*da90*/  FFMA.FTZ R135, R213, c[0x0][0x2d0], -R96.reuse ;  /* 0x0000b400d5877a23 */ /* 0x100fee0000010860 */
[----:B------:R1:W-:Y:S02]  /*daa0*/  MUFU.EX2 R168, R2 ;  /* 0x0000000200a87308 */ /* 0x0003e40000000800 */
[--C-:B-1----:R-:W-:Y:S02]  /*dab0*/  FFMA.FTZ R2, R132, c[0x0][0x2d0], -R96.reuse ;  /* 0x0000b40084027a23 */ /* 0x102fe40000010860 */
[--C-:B------:R-:W-:Y:S06]  /*dac0*/  FFMA.FTZ R132, R216, c[0x0][0x2d0], -R96.reuse ;  /* 0x0000b400d8847a23 */ /* 0x100fec0000010860 */
[----:B------:R1:W-:Y:S02]  /*dad0*/  MUFU.EX2 R169, R2 ;  /* 0x0000000200a97308 */ /* 0x0003e40000000800 */
[--C-:B-1----:R-:W-:Y:S02]  /*dae0*/  FFMA.FTZ R2, R95, c[0x0][0x2d0], -R96.reuse ;  /* 0x0000b4005f027a23 */ /* 0x102fe40000010860 */
[----:B------:R-:W3:Y:S06]  /*daf0*/  LDL.LU R95, [R1+0x10] ;  /* 0x00001000015f7983 */ /* 0x000eec0000300800 */
[----:B------:R1:W-:Y:S01]  /*db00*/  MUFU.EX2 R170, R2 ;  /* 0x0000000200aa7308 */ /* 0x0003e20000000800 */
[----:B------:R-:W4:Y:S04]  /*db10*/  LDL.LU R92, [R1+0x14] ;  /* 0x00001400015c7983 */ /* 0x000f280000300800 */
[----:B------:R-:W2:Y:S04]  /*db20*/  LDL.LU R178, [R1+0x18] ;  /* 0x0000180001b27983 */ /* 0x000ea80000300800 */
[----:B------:R-:W2:Y:S01]  /*db30*/  LDL.LU R177, [R1+0x1c] ;  /* 0x00001c0001b17983 */ /* 0x000ea20000300800 */
[----:B-1----:R-:W-:Y:S02]  /*db40*/  FFMA.FTZ R2, R97, c[0x0][0x2d0], -R96 ;  /* 0x0000b40061027a23 */ /* 0x002fe40000010860 */
[--C-:B------:R-:W-:Y:S02]  /*db50*/  FFMA.FTZ R97, R124, c[0x0][0x2d0], -R88.reuse ;  /* 0x0000b4007c617a23 */ /* 0x100fe40000010858 */
[----:B------:R1:W-:Y:S01]  /*db60*/  MUFU.EX2 R189, R2 ;  /* 0x0000000200bd7308 */ /* 0x0003e20000000800 */
[--C-:B------:R-:W-:Y:S09]  /*db70*/  FFMA.FTZ R124, R246, c[0x0][0x2d0], -R88.reuse ;  /* 0x0000b400f67c7a23 */ /* 0x100ff20000010858 */
[----:B------:R-:W-:Y:S01]  /*db80*/  MUFU.EX2 R175, R97 ;  /* 0x0000006100af7308 */ /* 0x000fe20000000800 */
[----:B-1----:R-:W-:Y:S02]  /*db90*/  FFMA.FTZ R2, R129, c[0x0][0x2d0], -R88 ;  /* 0x0000b40081027a23 */ /* 0x002fe40000010858 */
[----:B------:R-:W-:Y:S02]  /*dba0*/  FFMA.FTZ R129, R208, c[0x0][0x2d0], -R89 ;  /* 0x0000b400d0817a23 */ /* 0x000fe40000010859 */
[----:B------:R-:W1:Y:S05]  /*dbb0*/  LDSM.16.MT88.4 R88, [R224+0x1800] ;  /* 0x00180000e058783b */ /* 0x000e6a0000004200 */
[----:B------:R1:W-:Y:S10]  /*dbc0*/  MUFU.EX2 R188, R2 ;  /* 0x0000000200bc7308 */ /* 0x0003f40000000800 */
[----:B------:R-:W-:Y:S01]  /*dbd0*/  MUFU.EX2 R102, R129 ;  /* 0x0000008100667308 */ /* 0x000fe20000000800 */
[----:B-1----:R-:W-:Y:S09]  /*dbe0*/  FFMA.FTZ R2, R222, c[0x0][0x2d0], -R96 ;  /* 0x0000b400de027a23 */ /* 0x002ff20000010860 */
[----:B------:R1:W-:Y:S01]  /*dbf0*/  MUFU.EX2 R172, R2 ;  /* 0x0000000200ac7308 */ /* 0x0003e20000000800 */
[-C--:B------:R-:W-:Y:S08]  /*dc00*/  HMMA.16816.F32.BF16 R4, R76, R88.reuse, R4 ;  /* 0x000000584c04723c */ /* 0x080ff00000041804 */
[C---:B------:R-:W-:Y:S08]  /*dc10*/  HMMA.16816.F32.BF16 R8, R80.reuse, R88, R8 ;  /* 0x000000585008723c */ /* 0x040ff00000041808 */
[-C--:B------:R-:W-:Y:S08]  /*dc20*/  HMMA.16816.F32.BF16 R12, R80, R90.reuse, R12 ;  /* 0x0000005a500c723c */ /* 0x080ff0000004180c */
[C---:B------:R-:W-:Y:S01]  /*dc30*/  HMMA.16816.F32.BF16 R16, R76.reuse, R90, R16 ;  /* 0x0000005a4c10723c */ /* 0x040fe20000041810 */
[----:B------:R-:W-:Y:S07]  /*dc40*/  LDSM.16.MT88.4 R88, [R228+0x2000] ;  /* 0x00200000e458783b */ /* 0x000fee0000004200 */
[-C--:B------:R-:W-:Y:S08]  /*dc50*/  HMMA.16816.F32.BF16 R20, R76, R84.reuse, R20 ;  /* 0x000000544c14723c */ /* 0x080ff00000041814 */
[C---:B------:R-:W-:Y:S08]  /*dc60*/  HMMA.16816.F32.BF16 R24, R80.reuse, R84, R24 ;  /* 0x000000545018723c */ /* 0x040ff00000041818 */
[-C--:B------:R-:W-:Y:S08]  /*dc70*/  HMMA.16816.F32.BF16 R28, R80, R86.reuse, R28 ;  /* 0x00000056501c723c */ /* 0x080ff0000004181c */
[C---:B------:R-:W-:Y:S01]  /*dc80*/  HMMA.16816.F32.BF16 R32, R76.reuse, R86, R32 ;  /* 0x000000564c20723c */ /* 0x040fe20000041820 */
[----:B------:R-:W-:Y:S03]  /*dc90*/  LDSM.16.MT88.4 R84, [R224+0x2000] ;  /* 0x00200000e054783b */ /* 0x000fe60000004200 */
[----:B---3--:R-:W-:Y:S02]  /*dca0*/  FFMA.FTZ R69, R69, R95, R94 ;  /* 0x0000005f45457223 */ /* 0x008fe4000001005e */
[----:B----4-:R-:W-:Y:S03]  /*dcb0*/  FFMA.FTZ R3, R3, R92, R93 ;  /* 0x0000005c03037223 */ /* 0x010fe6000001005d */
[----:B------:R-:W3:Y:S03]  /*dcc0*/  LDSM.16.MT88.4 R92, [R225+0x1800] ;  /* 0x00180000e15c783b */ /* 0x000ee60000004200 */
[----:B------:R-:W-:Y:S02]  /*dcd0*/  FADD.FTZ R74, R214, R69 ;  /* 0x00000045d64a7221 */ /* 0x000fe40000010000 */
[----:B--2---:R-:W-:Y:S01]  /*dce0*/  FFMA.FTZ R68, R68, R178, R191 ;  /* 0x000000b244447223 */ /* 0x004fe200000100bf */
[----:B------:R-:W-:Y:S01]  /*dcf0*/  MOV R178, R173 ;  /* 0x000000ad00b27202 */ /* 0x000fe20000000f00 */
[----:B------:R-:W-:Y:S01]  /*dd00*/  FADD.FTZ R3, R202, R3 ;  /* 0x00000003ca037221 */ /* 0x000fe20000010000 */
[----:B------:R-:W-:Y:S01]  /*dd10*/  MUFU.EX2 R173, R105 ;  /* 0x0000006900ad7308 */ /* 0x000fe20000000800 */
[----:B------:R-:W-:Y:S01]  /*dd20*/  FFMA.FTZ R0, R0, R177, R99 ;  /* 0x000000b100007223 */ /* 0x000fe20000010063 */
[----:B------:R-:W2:Y:S01]  /*dd30*/  LDL R191, [R1] ;  /* 0x0000000001bf7983 */ /* 0x000ea20000100800 */
[----:B------:R-:W-:Y:S02]  /*dd40*/  FADD.FTZ R68, R195, R68 ;  /* 0x00000044c3447221 */ /* 0x000fe40000010000 */
[----:B------:R-:W-:Y:S01]  /*dd50*/  FADD.FTZ R69, R115, R0 ;  /* 0x0000000073457221 */ /* 0x000fe20000010000 */
[----:B------:R-:W4:Y:S01]  /*dd60*/  LDSM.16.MT88.4 R96, [R227+0x1800] ;  /* 0x00180000e360783b */ /* 0x000f220000004200 */
[----:B------:R-:W-:Y:S02]  /*dd70*/  FADD.FTZ R0, R181, R74 ;  /* 0x0000004ab5007221 */ /* 0x000fe40000010000 */
[----:B-1----:R-:W-:Y:S01]  /*dd80*/  FADD.FTZ R2, R179, R68 ;  /* 0x00000044b3027221 */ /* 0x002fe20000010000 */
[----:B------:R-:W-:Y:S01]  /*dd90*/  MUFU.EX2 R105, R75 ;  /* 0x0000004b00697308 */ /* 0x000fe20000000800 */
[----:B------:R-:W-:Y:S02]  /*dda0*/  FADD.FTZ R69, R250, R69 ;  /* 0x00000045fa457221 */ /* 0x000fe40000010000 */
[----:B------:R-:W-:Y:S02]  /*ddb0*/  FADD.FTZ R2, R167, R2 ;  /* 0x00000002a7027221 */ /* 0x000fe40000010000 */
[----:B------:R-:W-:Y:S02]  /*ddc0*/  FADD.FTZ R68, R178, R0 ;  /* 0x00000000b2447221 */ /* 0x000fe40000010000 */
[----:B------:R-:W-:Y:S02]  /*ddd0*/  FADD.FTZ R0, R166, R69 ;  /* 0x00000045a6007221 */ /* 0x000fe40000010000 */
[----:B------:R-:W-:Y:S01]  /*dde0*/  FADD.FTZ R74, R112, R2 ;  /* 0x00000002704a7221 */ /* 0x000fe20000010000 */
        /* <DEDUP_REMOVED lines=8> */
[----:B------:R-:W-:Y:S01]  /*de70*/  IMAD.MOV.U32 R177, RZ, RZ, R174 ;  /* 0x000000ffffb17224 */ /* 0x000fe200078e00ae */
[-C--:B---3--:R-:W-:Y:S03]  /*de80*/  HMMA.16816.F32.BF16 R36, R76, R92.reuse, R36 ;  /* 0x0000005c4c24723c */ /* 0x088fe60000041824 */
[----:B------:R-:W-:Y:S02]  /*de90*/  FADD.FTZ R100, R149, R2 ;  /* 0x0000000295647221 */ /* 0x000fe40000010000 */
[----:B------:R-:W-:Y:S01]  /*dea0*/  FADD.FTZ R3, R177, R3 ;  /* 0x00000003b1037221 */ /* 0x000fe20000010000 */
[----:B------:R-:W1:Y:S01]  /*deb0*/  MUFU.EX2 R74, R164 ;  /* 0x000000a4004a7308 */ /* 0x000e620000000800 */
[----:B------:R-:W-:Y:S01]  /*dec0*/  FADD.FTZ R68, R142, R68 ;  /* 0x000000448e447221 */ /* 0x000fe20000010000 */
[C---:B------:R-:W-:Y:S04]  /*ded0*/  HMMA.16816.F32.BF16 R40, R80.reuse, R92, R40 ;  /* 0x0000005c5028723c */ /* 0x040fe80000041828 */
[----:B------:R-:W-:Y:S04]  /*dee0*/  FADD.FTZ R3, R120, R3 ;  /* 0x0000000378037221 */ /* 0x000fe80000010000 */
[-C--:B------:R-:W-:Y:S01]  /*def0*/  HMMA.16816.F32.BF16 R44, R80, R94.reuse, R44 ;  /* 0x0000005e502c723c */ /* 0x080fe2000004182c */
[----:B------:R-:W3:Y:S03]  /*df00*/  MUFU.EX2 R107, R121 ;  /* 0x00000079006b7308 */ /* 0x000ee60000000800 */
[----:B------:R-:W-:Y:S02]  /*df10*/  FADD.FTZ R0, R122, R3 ;  /* 0x000000037a007221 */ /* 0x000fe40000010000 */
[----:B------:R-:W-:Y:S02]  /*df20*/  FADD.FTZ R3, R126, R69 ;  /* 0x000000457e037221 */ /* 0x000fe40000010000 */
[C---:B------:R-:W-:Y:S01]  /*df30*/  HMMA.16816.F32.BF16 R48, R76.reuse, R94, R48 ;  /* 0x0000005e4c30723c */ /* 0x040fe20000041830 */
[----:B------:R-:W3:Y:S02]  /*df40*/  LDSM.16.MT88.4 R92, [R225+0x2000] ;  /* 0x00200000e15c783b */ /* 0x000ee40000004200 */
[----:B------:R-:W-:Y:S01]  /*df50*/  MUFU.EX2 R174, R103 ;  /* 0x0000006700ae7308 */ /* 0x000fe20000000800 */
[----:B------:R-:W-:Y:S02]  /*df60*/  FADD.FTZ R3, R128, R3 ;  /* 0x0000000380037221 */ /* 0x000fe40000010000 */
[----:B------:R-:W-:Y:S01]  /*df70*/  FADD.FTZ R0, R147, R0 ;  /* 0x0000000093007221 */ /* 0x000fe20000010000 */
[----:B-1----:R-:W-:Y:S01]  /*df80*/  F2FP.BF16.PACK_AB R179, R74, R75 ;  /* 0x0000004b4ab3723e */ /* 0x002fe200000010ff */
[-C--:B----4-:R-:W-:Y:S04]  /*df90*/  HMMA.16816.F32.BF16 R52, R76, R96.reuse, R52 ;  /* 0x000000604c34723c */ /* 0x090fe80000041834 */
[----:B------:R-:W-:Y:S01]  /*dfa0*/  FADD.FTZ R2, R133, R3 ;  /* 0x0000000385027221 */ /* 0x000fe20000010000 */
[----:B------:R-:W1:Y:S01]  /*dfb0*/  MUFU.EX2 R103, R124 ;  /* 0x0000007c00677308 */ /* 0x000e620000000800 */
[----:B------:R-:W-:Y:S02]  /*dfc0*/  FADD.FTZ R69, R148, R0 ;  /* 0x0000000094457221 */ /* 0x000fe40000010000 */
[C---:B------:R-:W-:Y:S04]  /*dfd0*/  HMMA.16816.F32.BF16 R56, R80.reuse, R96, R56 ;  /* 0x000000605038723c */ /* 0x040fe80000041838 */
[----:B---3--:R-:W-:Y:S01]  /*dfe0*/  F2FP.BF16.PACK_AB R182, R105, R107 ;  /* 0x0000006b69b6723e */ /* 0x008fe200000010ff */
[----:B------:R-:W-:Y:S02]  /*dff0*/  FADD.FTZ R0, R143, R68 ;  /* 0x000000448f007221 */ /* 0x000fe40000010000 */
[----:B------:R-:W-:Y:S01]  /*e000*/  MUFU.EX2 R115, R108 ;  /* 0x0000006c00737308 */ /* 0x000fe20000000800 */
[-C--:B------:R-:W-:Y:S04]  /*e010*/  HMMA.16816.F32.BF16 R60, R80, R98.reuse, R60 ;  /* 0x00000062503c723c */ /* 0x080fe8000004183c */
[----:B------:R-:W-:Y:S02]  /*e020*/  FADD.FTZ R68, R145, R100 ;  /* 0x0000006491447221 */ /* 0x000fe40000010000 */
[----:B------:R-:W-:Y:S01]  /*e030*/  FADD.FTZ R2, R130, R2 ;  /* 0x0000000282027221 */ /* 0x000fe20000010000 */
[----:B------:R-:W-:Y:S01]  /*e040*/  F2FP.BF16.PACK_AB R80, R193, R160 ;  /* 0x000000a0c150723e */ /* 0x000fe200000010ff */
[----:B------:R-:W-:Y:S01]  /*e050*/  HMMA.16816.F32.BF16 R64, R76, R98, R64 ;  /* 0x000000624c40723c */ /* 0x000fe20000041840 */
[----:B------:R-:W3:Y:S01]  /*e060*/  LDSM.16.MT88.4 R96, [R227+0x2000] ;  /* 0x00200000e360783b */ /* 0x000ee20000004200 */
[----:B------:R-:W4:Y:S02]  /*e070*/  MUFU.EX2 R108, R113 ;  /* 0x00000071006c7308 */ /* 0x000f240000000800 */
[----:B------:R-:W-:Y:S01]  /*e080*/  F2FP.BF16.PACK_AB R82, R192, R194 ;  /* 0x000000c2c052723e */ /* 0x000fe200000010ff */
[----:B------:R-:W-:Y:S01]  /*e090*/  FADD.FTZ R68, R146, R68 ;  /* 0x0000004492447221 */ /* 0x000fe20000010000 */
[----:B------:R-:W-:Y:S01]  /*e0a0*/  F2FP.BF16.PACK_AB R81, R169, R168 ;  /* 0x000000a8a951723e */ /* 0x000fe200000010ff */
[----:B------:R-:W-:Y:S01]  /*e0b0*/  FADD.FTZ R2, R131, R2 ;  /* 0x0000000283027221 */ /* 0x000fe20000010000 */
[----:B------:R-:W-:Y:S01]  /*e0c0*/  F2FP.BF16.PACK_AB R76, R198, R162 ;  /* 0x000000a2c64c723e */ /* 0x000fe200000010ff */
[----:B------:R-:W-:Y:S03]  /*e0d0*/  FADD.FTZ R68, R176, R68 ;  /* 0x00000044b0447221 */ /* 0x000fe60000010000 */
[----:B------:R-:W-:Y:S01]  /*e0e0*/  F2FP.BF16.PACK_AB R78, R201, R199 ;  /* 0x000000c7c94e723e */ /* 0x000fe200000010ff */
[----:B------:R-:W-:Y:S01]  /*e0f0*/  MUFU.EX2 R111, R109 ;  /* 0x0000006d006f7308 */ /* 0x000fe20000000800 */
[----:B------:R-:W-:Y:S01]  /*e100*/  F2FP.BF16.PACK_AB R77, R196, R161 ;  /* 0x000000a1c44d723e */ /* 0x000fe200000010ff */
[----:B------:R-:W-:Y:S01]  /*e110*/  FADD.FTZ R2, R155, R2 ;  /* 0x000000029b027221 */ /* 0x000fe20000010000 */
[----:B------:R-:W-:Y:S01]  /*e120*/  F2FP.BF16.PACK_AB R79, R200, R197 ;  /* 0x000000c5c84f723e */ /* 0x000fe200000010ff */
[----:B------:R-:W-:Y:S01]  /*e130*/  FADD.FTZ R3, R136, R69 ;  /* 0x0000004588037221 */ /* 0x000fe20000010000 */
[----:B------:R-:W-:Y:S01]  /*e140*/  F2FP.BF16.PACK_AB R83, R189, R170 ;  /* 0x000000aabd53723e */ /* 0x000fe200000010ff */
[----:B------:R-:W-:Y:S01]  /*e150*/  FADD.FTZ R2, R211, R2 ;  /* 0x00000002d3027221 */ /* 0x000fe20000010000 */
[----:B-1----:R-:W-:Y:S01]  /*e160*/  F2FP.BF16.PACK_AB R183, R103, R104 ;  /* 0x0000006867b7723e */ /* 0x002fe200000010ff */
[----:B------:R-:W-:Y:S01]  /*e170*/  FADD.FTZ R0, R137, R0 ;  /* 0x0000000089007221 */ /* 0x000fe20000010000 */
[----:B------:R-:W-:Y:S01]  /*e180*/  F2FP.BF16.PACK_AB R176, R101, R102 ;  /* 0x0000006665b0723e */ /* 0x000fe200000010ff */
[-C--:B------:R-:W-:Y:S01]  /*e190*/  HMMA.16816.F32.BF16 R4, R76, R84.reuse, R4 ;  /* 0x000000544c04723c */ /* 0x080fe20000041804 */
[----:B------:R-:W1:Y:S02]  /*e1a0*/  MUFU.EX2 R109, R114 ;  /* 0x00000072006d7308 */ /* 0x000e640000000800 */
[----:B----4-:R-:W-:Y:S01]  /*e1b0*/  F2FP.BF16.PACK_AB R181, R106, R108 ;  /* 0x0000006c6ab5723e */ /* 0x010fe200000010ff */
[----:B------:R-:W-:Y:S02]  /*e1c0*/  FADD.FTZ R3, R139, R3 ;  /* 0x000000038b037221 */ /* 0x000fe40000010000 */
[----:B------:R-:W-:Y:S02]  /*e1d0*/  FADD.FTZ R0, R138, R0 ;  /* 0x000000008a007221 */ /* 0x000fe40000010000 */
[C---:B------:R-:W-:Y:S04]  /*e1e0*/  HMMA.16816.F32.BF16 R8, R80.reuse, R84, R8 ;  /* 0x000000545008723c */ /* 0x040fe80000041808 */
[----:B------:R-:W-:Y:S02]  /*e1f0*/  FADD.FTZ R3, R141, R3 ;  /* 0x000000038d037221 */ /* 0x000fe40000010000 */
[----:B------:R-:W-:Y:S02]  /*e200*/  FADD.FTZ R69, R140, R0 ;  /* 0x000000008c457221 */ /* 0x000fe40000010000 */
[-C--:B------:R-:W-:Y:S04]  /*e210*/  HMMA.16816.F32.BF16 R12, R80, R86.reuse, R12 ;  /* 0x00000056500c723c */ /* 0x080fe8000004180c */
[----:B------:R-:W-:Y:S04]  /*e220*/  FADD.FTZ R0, R251, R68 ;  /* 0x00000044fb007221 */ /* 0x000fe80000010000 */
[C---:B------:R-:W-:Y:S01]  /*e230*/  HMMA.16816.F32.BF16 R16, R76.reuse, R86, R16 ;  /* 0x000000564c10723c */ /* 0x040fe20000041810 */
[----:B------:R-:W4:Y:S03]  /*e240*/  LDSM.16.MT88.4 R84, [R224+0x2800] ;  /* 0x00280000e054783b */ /* 0x000f260000004200 */
[----:B-1----:R-:W-:Y:S01]  /*e250*/  F2FP.BF16.PACK_AB R180, R109, R110 ;  /* 0x0000006e6db4723e */ /* 0x002fe200000010ff */
[----:B------:R-:W-:Y:S03]  /*e260*/  FADD.FTZ R0, R212, R0 ;  /* 0x00000000d4007221 */ /* 0x000fe60000010000 */
[-C--:B------:R-:W-:Y:S08]  /*e270*/  HMMA.16816.F32.BF16 R20, R76, R88.reuse, R20 ;  /* 0x000000584c14723c */ /* 0x080ff00000041814 */
[C---:B------:R-:W-:Y:S08]  /*e280*/  HMMA.16816.F32.BF16 R24, R80.reuse, R88, R24 ;  /* 0x000000585018723c */ /* 0x040ff00000041818 */
[-C--:B------:R-:W-:Y:S08]  /*e290*/  HMMA.16816.F32.BF16 R28, R80, R90.reuse, R28 ;  /* 0x0000005a501c723c */ /* 0x080ff0000004181c */
[C---:B------:R-:W-:Y:S01]  /*e2a0*/  HMMA.16816.F32.BF16 R32, R76.reuse, R90, R32 ;  /* 0x0000005a4c20723c */ /* 0x040fe20000041820 */
[----:B------:R-:W1:Y:S07]  /*e2b0*/  LDSM.16.MT88.4 R88, [R228+0x2800] ;  /* 0x00280000e458783b */ /* 0x000e6e0000004200 */
[-C--:B------:R-:W-:Y:S08]  /*e2c0*/  HMMA.16816.F32.BF16 R36, R76, R92.reuse, R36 ;  /* 0x0000005c4c24723c */ /* 0x080ff00000041824 */
[C---:B------:R-:W-:Y:S08]  /*e2d0*/  HMMA.16816.F32.BF16 R40, R80.reuse, R92, R40 ;  /* 0x0000005c5028723c */ /* 0x040ff00000041828 */
[-C--:B------:R-:W-:Y:S08]  /*e2e0*/  HMMA.16816.F32.BF16 R44, R80, R94.reuse, R44 ;  /* 0x0000005e502c723c */ /* 0x080ff0000004182c */
[C---:B------:R-:W-:Y:S01]  /*e2f0*/  HMMA.16816.F32.BF16 R48, R76.reuse, R94, R48 ;  /* 0x0000005e4c30723c */ /* 0x040fe20000041830 */
[----:B------:R-:W1:Y:S07]  /*e300*/  LDSM.16.MT88.4 R92, [R225+0x2800] ;  /* 0x00280000e15c783b */ /* 0x000e6e0000004200 */
[-C--:B---3--:R-:W-:Y:S08]  /*e310*/  HMMA.16816.F32.BF16 R52, R76, R96.reuse, R52 ;  /* 0x000000604c34723c */ /* 0x088ff00000041834 */
[C---:B------:R-:W-:Y:S08]  /*e320*/  HMMA.16816.F32.BF16 R56, R80.reuse, R96, R56 ;  /* 0x000000605038723c */ /* 0x040ff00000041838 */
[-C--:B------:R-:W-:Y:S07]  /*e330*/  HMMA.16816.F32.BF16 R60, R80, R98.reuse, R60 ;  /* 0x00000062503c723c */ /* 0x080fee000004183c */
[----:B------:R-:W-:Y:S01]  /*e340*/  F2FP.BF16.PACK_AB R80, R173, R174 ;  /* 0x000000aead50723e */ /* 0x000fe200000010ff */
[----:B------:R-:W-:Y:S01]  /*e350*/  HMMA.16816.F32.BF16 R64, R76, R98, R64 ;  /* 0x000000624c40723c */ /* 0x000fe20000041840 */
[----:B------:R-:W3:Y:S03]  /*e360*/  LDSM.16.MT88.4 R96, [R227+0x2800] ;  /* 0x00280000e360783b */ /* 0x000ee60000004200 */
[----:B------:R-:W-:Y:S02]  /*e370*/  F2FP.BF16.PACK_AB R81, R116, R172 ;  /* 0x000000ac7451723e */ /* 0x000fe400000010ff */
[----:B------:R-:W-:Y:S02]  /*e380*/  F2FP.BF16.PACK_AB R82, R115, R117 ;  /* 0x000000757352723e */ /* 0x000fe400000010ff */
[----:B------:R-:W-:Y:S04]  /*e390*/  F2FP.BF16.PACK_AB R76, R190, R171 ;  /* 0x000000abbe4c723e */ /* 0x000fe800000010ff */
[----:B------:R-:W-:Y:S02]  /*e3a0*/  F2FP.BF16.PACK_AB R77, R175, R188 ;  /* 0x000000bcaf4d723e */ /* 0x000fe400000010ff */
[----:B------:R-:W-:Y:S02]  /*e3b0*/  F2FP.BF16.PACK_AB R78, R186, R187 ;  /* 0x000000bbba4e723e */ /* 0x000fe400000010ff */
[----:B------:R-:W-:Y:S02]  /*e3c0*/  F2FP.BF16.PACK_AB R79, R184, R185 ;  /* 0x000000b9b84f723e */ /* 0x000fe400000010ff */
[----:B------:R-:W-:Y:S05]  /*e3d0*/  F2FP.BF16.PACK_AB R83, R111, R112 ;  /* 0x000000706f53723e */ /* 0x000fea00000010ff */
[-C--:B----4-:R-:W-:Y:S08]  /*e3e0*/  HMMA.16816.F32.BF16 R4, R76, R84.reuse, R4 ;  /* 0x000000544c04723c */ /* 0x090ff00000041804 */
[C---:B------:R-:W-:Y:S01]  /*e3f0*/  HMMA.16816.F32.BF16 R8, R80.reuse, R84, R8 ;  /* 0x000000545008723c */ /* 0x040fe20000041808 */
[----:B------:R4:W-:Y:S07]  /*e400*/  MUFU.EX2 R85, R150 ;  /* 0x0000009600557308 */ /* 0x0009ee0000000800 */
[-C--:B------:R-:W-:Y:S03]  /*e410*/  HMMA.16816.F32.BF16 R12, R80, R86.reuse, R12 ;  /* 0x00000056500c723c */ /* 0x080fe6000004180c */
[----:B------:R3:W3:Y:S05]  /*e420*/  MUFU.EX2 R84, R165 ;  /* 0x000000a500547308 */ /* 0x0006ea0000000800 */
[C---:B------:R-:W-:Y:S05]  /*e430*/  HMMA.16816.F32.BF16 R16, R76.reuse, R86, R16 ;  /* 0x000000564c10723c */ /* 0x040fea0000041810 */
[----:B------:R-:W-:Y:S03]  /*e440*/  MUFU.EX2 R87, R132 ;  /* 0x0000008400577308 */ /* 0x000fe60000000800 */
[-C--:B-1----:R-:W-:Y:S01]  /*e450*/  HMMA.16816.F32.BF16 R20, R76, R88.reuse, R20 ;  /* 0x000000584c14723c */ /* 0x082fe20000041814 */
[----:B----4-:R-:W-:Y:S06]  /*e460*/  LDSM.16.MT88.4 R148, [R228+0x3000] ;  /* 0x00300000e494783b */ /* 0x010fec0000004200 */
[----:B------:R1:W4:Y:S01]  /*e470*/  MUFU.EX2 R86, R135 ;  /* 0x0000008700567308 */ /* 0x0003220000000800 */
[C---:B------:R-:W-:Y:S01]  /*e480*/  HMMA.16816.F32.BF16 R24, R80.reuse, R88, R24 ;  /* 0x000000585018723c */ /* 0x040fe20000041818 */
[----:B---3--:R-:W-:Y:S03]  /*e490*/  LDSM.16.MT88.4 R164, [R225+0x3000] ;  /* 0x00300000e1a4783b */ /* 0x008fe60000004200 */
[----:B------:R-:W-:Y:S02]  /*e4a0*/  F2FP.BF16.PACK_AB R178, R84, R85 ;  /* 0x0000005554b2723e */ /* 0x000fe400000010ff */
[----:B--2---:R-:W-:Y:S02]  /*e4b0*/  ISETP.GT.AND P0, PT, R204, R191, PT ;  /* 0x000000bfcc00720c */ /* 0x004fe40003f04270 */
[-C--:B------:R-:W-:Y:S04]  /*e4c0*/  HMMA.16816.F32.BF16 R28, R80, R90.reuse, R28 ;  /* 0x0000005a501c723c */ /* 0x080fe8000004181c */
[----:B------:R-:W-:Y:S04]  /*e4d0*/  MOV R204, R242 ;  /* 0x000000f200cc7202 */ /* 0x000fe80000000f00 */
[C---:B------:R-:W-:Y:S01]  /*e4e0*/  HMMA.16816.F32.BF16 R32, R76.reuse, R90, R32 ;  /* 0x0000005a4c20723c */ /* 0x040fe20000041820 */
[----:B-1----:R-:W1:Y:S07]  /*e4f0*/  LDSM.16.MT88.4 R132, [R224+0x3000] ;  /* 0x00300000e084783b */ /* 0x002e6e0000004200 */
[-C--:B------:R-:W-:Y:S04]  /*e500*/  HMMA.16816.F32.BF16 R36, R76, R92.reuse, R36 ;  /* 0x0000005c4c24723c */ /* 0x080fe80000041824 */
[----:B----4-:R-:W-:Y:S04]  /*e510*/  F2FP.BF16.PACK_AB R177, R86, R87 ;  /* 0x0000005756b1723e */ /* 0x010fe800000010ff */
[C---:B------:R-:W-:Y:S08]  /*e520*/  HMMA.16816.F32.BF16 R40, R80.reuse, R92, R40 ;  /* 0x0000005c5028723c */ /* 0x040ff00000041828 */
[-C--:B------:R-:W-:Y:S08]  /*e530*/  HMMA.16816.F32.BF16 R44, R80, R94.reuse, R44 ;  /* 0x0000005e502c723c */ /* 0x080ff0000004182c */
[C---:B------:R-:W-:Y:S08]  /*e540*/  HMMA.16816.F32.BF16 R48, R76.reuse, R94, R48 ;  /* 0x0000005e4c30723c */ /* 0x040ff00000041830 */
[-C--:B------:R-:W-:Y:S08]  /*e550*/  HMMA.16816.F32.BF16 R52, R76, R96.reuse, R52 ;  /* 0x000000604c34723c */ /* 0x080ff00000041834 */
[C---:B------:R-:W-:Y:S08]  /*e560*/  HMMA.16816.F32.BF16 R56, R80.reuse, R96, R56 ;  /* 0x000000605038723c */ /* 0x040ff00000041838 */
[-C--:B------:R-:W-:Y:S08]  /*e570*/  HMMA.16816.F32.BF16 R60, R80, R98.reuse, R60 ;  /* 0x00000062503c723c */ /* 0x080ff0000004183c */
[----:B------:R-:W-:Y:S08]  /*e580*/  HMMA.16816.F32.BF16 R64, R76, R98, R64 ;  /* 0x000000624c40723c */ /* 0x000ff00000041840 */
[-C--:B-1----:R-:W-:Y:S01]  /*e590*/  HMMA.16816.F32.BF16 R120, R180, R132.reuse, R4 ;  /* 0x00000084b478723c */ /* 0x082fe20000041804 */
[----:B------:R-:W1:Y:S07]  /*e5a0*/  LDSM.16.MT88.4 R4, [R227+0x3000] ;  /* 0x00300000e304783b */ /* 0x000e6e0000004200 */
[C---:B------:R-:W-:Y:S07]  /*e5b0*/  HMMA.16816.F32.BF16 R124, R176.reuse, R132, R8 ;  /* 0x00000084b07c723c */ /* 0x040fee0000041808 */
[----:B------:R-:W-:Y:S01]  /*e5c0*/  FADD.FTZ R11, R244, R3 ;  /* 0x00000003f40b7221 */ /* 0x000fe20000010000 */
[-C--:B------:R-:W-:Y:S04]  /*e5d0*/  HMMA.16816.F32.BF16 R128, R176, R134.reuse, R12 ;  /* 0x00000086b080723c */ /* 0x080fe8000004180c */
        /* <DEDUP_REMOVED lines=79> */
[----:B------:R-:W-:Y:S01]  /*ead0*/  FADD.FTZ R0, R74, R0 ;  /* 0x000000004a007221 */ /* 0x000fe20000010000 */
[----:B------:R1:W-:Y:S04]  /*eae0*/  STL [R1+0x14], R3 ;  /* 0x0000140301007387 */ /* 0x0003e80000100800 */
[----:B------:R2:W-:Y:S04]  /*eaf0*/  STL [R1+0x18], R2 ;  /* 0x0000180201007387 */ /* 0x0005e80000100800 */
[----:B------:R2:W-:Y:S01]  /*eb00*/  STL [R1+0x1c], R0 ;  /* 0x00001c0001007387 */ /* 0x0005e20000100800 */
[----:B-1----:R-:W-:Y:S01]  /*eb10*/  IMAD.MOV.U32 R3, RZ, RZ, R73 ;  /* 0x000000ffff037224 */ /* 0x002fe200078e0049 */
[----:B------:R-:W-:-:S05]  /*eb20*/  @P0 BRA `(.L_x_1141) ;  /* 0xffff9b2000000947 */ /* 0x000fca000383ffff */
.L_x_1140:
[----:B-12---:R-:W2:Y:S02]  /*eb30*/  LDL R0, [R1+0x20] ;  /* 0x0000200001007983 */ /* 0x006ea40000100800 */
[----:B--2---:R-:W-:-:S13]  /*eb40*/  ISETP.GE.AND P0, PT, R242, R0, PT ;  /* 0x00000000f200720c */ /* 0x004fda0003f06270 */
[----:B------:R-:W-:Y:S05]  /*eb50*/  @!P0 BRA `(.L_x_1142) ;  /* 0x000055b000008947 */ /* 0x000fea0003800000 */
[----:B------:R-:W-:Y:S01]  /*eb60*/  IMAD.MOV.U32 R3, RZ, RZ, R72 ;  /* 0x000000ffff037224 */ /* 0x000fe200078e0048 */
[----:B------:R-:W-:Y:S01]  /*eb70*/  MOV R117, R70 ;  /* 0x0000004600757202 */ /* 0x000fe20000000f00 */
[----:B------:R-:W-:Y:S01]  /*eb80*/  IMAD.MOV.U32 R2, RZ, RZ, R73 ;  /* 0x000000ffff027224 */ /* 0x000fe200078e0049 */
[----:B------:R-:W-:Y:S02]  /*eb90*/  MOV R116, R71 ;  /* 0x0000004700747202 */ /* 0x000fe40000000f00 */
.L_x_1143:
[----:B--2---:R-:W2:Y:S01]  /*eba0*/  LDL R76, [R1+0x3c] ;  /* 0x00003c00014c7983 */ /* 0x004ea20000100800 */
[----:B------:R-:W-:Y:S04]  /*ebb0*/  DEPBAR.LE SB0, 0x0 ;  /* 0x000080000000791a */ /* 0x000fe80000000000 */
[----:B------:R-:W3:Y:S01]  /*ebc0*/  LDL.64 R74, [R1+0x30] ;  /* 0x00003000014a7983 */ /* 0x000ee20000100a00 */
[----:B------:R-:W-:Y:S01]  /*ebd0*/  WARPSYNC 0xffffffff ;  /* 0xffffffff00007948 */ /* 0x000fe20003800000 */
[----:B------:R-:W-:Y:S01]  /*ebe0*/  SHF.R.S32.HI R0, RZ, 0x1f, R242 ;  /* 0x0000001fff007819 */ /* 0x000fe200000114f2 */
[----:B------:R-:W-:Y:S01]  /*ebf0*/  IMAD.WIDE.U32 R72, R242, c[0x0][0x208], RZ ;  /* 0x00008200f2487a25 */ /* 0x000fe200078e00ff */
[----:B------:R-:W-:Y:S02]  /*ec00*/  MOV R78, c[0x0][0x208] ;  /* 0x00008200004e7a02 */ /* 0x000fe40000000f00 */
[----:B------:R-:W-:Y:S01]  /*ec10*/  BAR.SYNC.DEFER_BLOCKING 0x0 ;  /* 0x0000000000007b1d */ /* 0x000fe20000010000 */
[----:B------:R-:W-:Y:S01]  /*ec20*/  IMAD R0, R0, c[0x0][0x208], RZ ;  /* 0x0000820000007a24 */ /* 0x000fe200078e02ff */
[----:B------:R-:W-:Y:S02]  /*ec30*/  SHF.L.U32 R104, R78, 0x5, RZ ;  /* 0x000000054e687819 */ /* 0x000fe400000006ff */
[----:B------:R-:W-:Y:S01]  /*ec40*/  MOV R246, 0x5 ;  /* 0x0000000500f67802 */ /* 0x000fe20000000f00 */
[----:B------:R-:W-:Y:S03]  /*ec50*/  IMAD R0, R242, c[0x0][0x20c], R0 ;  /* 0x00008300f2007a24 */ /* 0x000fe600078e0200 */
[----:B-----5:R-:W-:Y:S02]  /*ec60*/  STL [R1+0x70], R230 ;  /* 0x000070e601007387 */ /* 0x020fe40000100800 */
[----:B------:R-:W-:Y:S02]  /*ec70*/  IADD3 R0, R73, R0, RZ ;  /* 0x0000000049007210 */ /* 0x000fe40007ffe0ff */
[----:B------:R-:W-:Y:S03]  /*ec80*/  STL [R1+0x74], R119 ;  /* 0x0000747701007387 */ /* 0x000fe60000100800 */
[----:B------:R-:W-:Y:S01]  /*ec90*/  IMAD R0, R0, 0x70, RZ ;  /* 0x0000007000007824 */ /* 0x000fe200078e02ff */
[----:B------:R-:W-:Y:S04]  /*eca0*/  STL [R1+0x78], R234 ;  /* 0x000078ea01007387 */ /* 0x000fe80000100800 */
[----:B------:R-:W-:Y:S04]  /*ecb0*/  STL [R1+0x7c], R233 ;  /* 0x00007ce901007387 */ /* 0x000fe80000100800 */
[----:B------:R-:W-:Y:S08]  /*ecc0*/  LDSM.16.M88.4 R112, [R230] ;  /* 0x00000000e670783b */ /* 0x000ff00000000200 */
[----:B------:R-:W1:Y:S08]  /*ecd0*/  LDSM.16.M88.4 R16, [R119] ;  /* 0x000000007710783b */ /* 0x000e700000000200 */
[----:B------:R-:W4:Y:S08]  /*ece0*/  LDSM.16.M88.4 R108, [R230+0x2000] ;  /* 0x00200000e66c783b */ /* 0x000f300000000200 */
[----:B------:R-:W1:Y:S08]  /*ecf0*/  LDSM.16.M88.4 R32, [R119+0x800] ;  /* 0x000800007720783b */ /* 0x000e700000000200 */
[----:B------:R-:W1:Y:S08]  /*ed00*/  LDSM.16.M88.4 R48, [R119+0x1000] ;  /* 0x001000007730783b */ /* 0x000e700000000200 */
        /* <DEDUP_REMOVED lines=9> */
[----:B------:R-:W1:Y:S08]  /*eda0*/  LDSM.16.M88.4 R208, [R238] ;  /* 0x00000000eed0783b */ /* 0x000e700000000200 */
[----:B------:R-:W2:Y:S08]  /*edb0*/  LDSM.16.M88.4 R212, [R237] ;  /* 0x00000000edd4783b */ /* 0x000eb00000000200 */
[----:B------:R-:W2:Y:S08]  /*edc0*/  LDSM.16.M88.4 R216, [R236] ;  /* 0x00000000ecd8783b */ /* 0x000eb00000000200 */
[----:B------:R-:W2:Y:S08]  /*edd0*/  LDSM.16.M88.4 R220, [R235] ;  /* 0x00000000ebdc783b */ /* 0x000eb00000000200 */
[----:B------:R-:W-:Y:S04]  /*ede0*/  STL [R1+0x80], R240 ;  /* 0x000080f001007387 */ /* 0x000fe80000100800 */
[----:B------:R-:W-:Y:S04]  /*edf0*/  STL [R1+0x84], R239 ;  /* 0x000084ef01007387 */ /* 0x000fe80000100800 */
[----:B------:R-:W-:Y:S01]  /*ee00*/  STL [R1+0x88], R238 ;  /* 0x000088ee01007387 */ /* 0x000fe20000100800 */
[-C--:B-1----:R-:W-:Y:S08]  /*ee10*/  HMMA.16816.F32.BF16 R4, R112, R16.reuse, RZ ;  /* 0x000000107004723c */ /* 0x082ff000000418ff */
[C---:B----4-:R-:W-:Y:S08]  /*ee20*/  HMMA.16816.F32.BF16 R8, R108.reuse, R16, RZ ;  /* 0x000000106c08723c */ /* 0x050ff000000418ff */
        /* <DEDUP_REMOVED lines=11> */
[C---:B------:R-:W-:Y:S04]  /*eee0*/  HMMA.16816.F32.BF16 R56, R108.reuse, R64, RZ ;  /* 0x000000406c38723c */ /* 0x040fe800000418ff */
[----:B--2---:R-:W-:Y:S04]  /*eef0*/  MOV R77, R76 ;  /* 0x0000004c004d7202 */ /* 0x004fe80000000f00 */
[-C--:B------:R-:W-:Y:S01]  /*ef00*/  HMMA.16816.F32.BF16 R60, R108, R66.reuse, RZ ;  /* 0x000000426c3c723c */ /* 0x080fe200000418ff */
[----:B---3--:R-:W-:Y:S07]  /*ef10*/  MOV R76, R74 ;  /* 0x0000004a004c7202 */ /* 0x008fee0000000f00 */
[C---:B------:R-:W-:Y:S04]  /*ef20*/  HMMA.16816.F32.BF16 R64, R112.reuse, R66, RZ ;  /* 0x000000427040723c */ /* 0x040fe800000418ff */
[----:B------:R-:W-:Y:S04]  /*ef30*/  IMAD.WIDE.U32 R76, R72, 0x70, R76 ;  /* 0x00000070484c7825 */ /* 0x000fe800078e004c */
[-C--:B------:R-:W-:Y:S01]  /*ef40*/  HMMA.16816.F32.BF16 R68, R112, R80.reuse, RZ ;  /* 0x000000507044723c */ /* 0x080fe200000418ff */
[----:B------:R-:W-:Y:S03]  /*ef50*/  LEA R90, P0, R76, c[0x0][0x1f8], 0x1 ;  /* 0x00007e004c5a7a11 */ /* 0x000fe600078008ff */
[----:B------:R-:W-:Y:S02]  /*ef60*/  IADD3 R0, R77, R0, RZ ;  /* 0x000000004d007210 */ /* 0x000fe40007ffe0ff */
[----:B------:R-:W-:Y:S02]  /*ef70*/  IADD3 R88, P1, R90, R104, RZ ;  /* 0x000000685a587210 */ /* 0x000fe40007f3e0ff */
[----:B------:R-:W-:Y:S01]  /*ef80*/  LEA.HI.X R91, R76, c[0x0][0x1fc], R0, 0x1, P0 ;  /* 0x00007f004c5b7a11 */ /* 0x000fe200000f0c00 */
[C---:B------:R-:W-:Y:S03]  /*ef90*/  HMMA.16816.F32.BF16 R72, R108.reuse, R80, RZ ;  /* 0x000000506c48723c */ /* 0x040fe600000418ff */
[----:B------:R-:W-:Y:S01]  /*efa0*/  SHF.L.U64.HI R0, R78, R246, c[0x0][0x20c] ;  /* 0x000083004e007619 */ /* 0x000fe200000102f6 */
[----:B------:R-:W-:Y:S01]  /*efb0*/  @!PT LDS RZ, [RZ] ;  /* 0x00000000fffff984 */ /* 0x000fe20000000800 */
[----:B------:R-:W-:Y:S01]  /*efc0*/  @!PT LDS RZ, [RZ] ;  /* 0x00000000fffff984 */ /* 0x000fe20000000800 */
[----:B------:R-:W-:Y:S01]  /*efd0*/  @!PT LDS RZ, [RZ] ;  /* 0x00000000fffff984 */ /* 0x000fe20000000800 */
[----:B------:R1:W-:Y:S01]  /*efe0*/  LDGSTS.E.BYPASS.LTC128B.128 [R241+0x100], [R90.64], !P6 ;  /* 0x001000005af17fae */ /* 0x0003e2000f101d48 */
[----:B------:R-:W-:Y:S02]  /*eff0*/  IADD3 R94, P0, R88, R104, RZ ;  /* 0x00000068585e7210 */ /* 0x000fe40007f1e0ff */
[----:B------:R-:W-:Y:S01]  /*f000*/  IADD3.X R89, R91, R0, RZ, P1, !PT ;  /* 0x000000005b597210 */ /* 0x000fe20000ffe4ff */
[-C--:B------:R-:W-:Y:S01]  /*f010*/  HMMA.16816.F32.BF16 R76, R108, R82.reuse, RZ ;  /* 0x000000526c4c723c */ /* 0x080fe200000418ff */
[----:B------:R-:W-:Y:S03]  /*f020*/  IADD3 R92, P1, R94, R104, RZ ;  /* 0x000000685e5c7210 */ /* 0x000fe60007f3e0ff */
[----:B------:R1:W-:Y:S01]  /*f030*/  LDGSTS.E.BYPASS.LTC128B.128 [R241+0x900], [R88.64], !P6 ;  /* 0x0090000058f17fae */ /* 0x0003e2000f101d48 */
[----:B------:R-:W-:Y:S02]  /*f040*/  IADD3.X R95, R89, R0, RZ, P0, !PT ;  /* 0x00000000595f7210 */ /* 0x000fe400007fe4ff */
[----:B------:R-:W-:Y:S01]  /*f050*/  IADD3 R102, P0, R92, R104, RZ ;  /* 0x000000685c667210 */ /* 0x000fe20007f1e0ff */
[C---:B------:R-:W-:Y:S04]  /*f060*/  HMMA.16816.F32.BF16 R80, R112.reuse, R82, RZ ;  /* 0x000000527050723c */ /* 0x040fe800000418ff */
[----:B------:R2:W-:Y:S01]  /*f070*/  LDGSTS.E.BYPASS.LTC128B.128 [R241+0x1100], [R94.64], !P6 ;  /* 0x011000005ef17fae */ /* 0x0005e2000f101d48 */
[-C--:B------:R-:W-:Y:S03]  /*f080*/  IADD3.X R93, R95, R0.reuse, RZ, P1, !PT ;  /* 0x000000005f5d7210 */ /* 0x080fe60000ffe4ff */
[-C--:B------:R-:W-:Y:S01]  /*f090*/  HMMA.16816.F32.BF16 R84, R112, R96.reuse, RZ ;  /* 0x000000607054723c */ /* 0x080fe200000418ff */
[----:B------:R-:W-:Y:S03]  /*f0a0*/  IADD3.X R103, R93, R0, RZ, P0, !PT ;  /* 0x000000005d677210 */ /* 0x000fe600007fe4ff */
[----:B------:R2:W-:Y:S01]  /*f0b0*/  LDGSTS.E.BYPASS.LTC128B.128 [R241+0x1900], [R92.64], !P6 ;  /* 0x019000005cf17fae */ /* 0x0005e2000f101d48 */
[----:B------:R-:W-:Y:S04]  /*f0c0*/  IADD3 R100, P0, R102, R104, RZ ;  /* 0x0000006866647210 */ /* 0x000fe80007f1e0ff */
[----:B------:R-:W-:Y:S03]  /*f0d0*/  IADD3.X R101, R103, R0, RZ, P0, !PT ;  /* 0x0000000067657210 */ /* 0x000fe600007fe4ff */
[----:B------:R3:W-:Y:S01]  /*f0e0*/  LDGSTS.E.BYPASS.LTC128B.128 [R241+0x2100], [R102.64], !P6 ;  /* 0x0210000066f17fae */ /* 0x0007e2000f101d48 */
[C---:B-1----:R-:W-:Y:S07]  /*f0f0*/  HMMA.16816.F32.BF16 R88, R108.reuse, R96, RZ ;  /* 0x000000606c58723c */ /* 0x042fee00000418ff */
[----:B------:R1:W-:Y:S01]  /*f100*/  LDGSTS.E.BYPASS.LTC128B.128 [R241+0x2900], [R100.64], !P6 ;  /* 0x0290000064f17fae */ /* 0x0003e2000f101d48 */
[-C--:B--2---:R-:W-:Y:S01]  /*f110*/  HMMA.16816.F32.BF16 R92, R108, R98.reuse, RZ ;  /* 0x000000626c5c723c */ /* 0x084fe200000418ff */
[----:B---3--:R-:W-:Y:S07]  /*f120*/  IADD3 R102, P0, R100, R104, RZ ;  /* 0x0000006864667210 */ /* 0x008fee0007f1e0ff */
[C---:B------:R-:W-:Y:S04]  /*f130*/  HMMA.16816.F32.BF16 R96, R112.reuse, R98, RZ ;  /* 0x000000627060723c */ /* 0x040fe800000418ff */
[----:B------:R-:W-:Y:S05]  /*f140*/  IADD3.X R103, R101, R0, RZ, P0, !PT ;  /* 0x0000000065677210 */ /* 0x000fea00007fe4ff */
[----:B------:R1:W-:Y:S08]  /*f150*/  LDGSTS.E.BYPASS.LTC128B.128 [R241+0x3100], [R102.64], !P6 ;  /* 0x0310000066f17fae */ /* 0x0003f0000f101d48 */
[----:B------:R-:W0:Y:S01]  /*f160*/  LDGDEPBAR ;  /* 0x00000000000079af */ /* 0x000e220000000000 */
[-C--:B-1----:R-:W-:Y:S08]  /*f170*/  HMMA.16816.F32.BF16 R100, R112, R184.reuse, RZ ;  /* 0x000000b87064723c */ /* 0x082ff000000418ff */
[C---:B------:R-:W-:Y:S08]  /*f180*/  HMMA.16816.F32.BF16 R104, R108.reuse, R184, RZ ;  /* 0x000000b86c68723c */ /* 0x040ff000000418ff */
[-C--:B------:R-:W-:Y:S08]  /*f190*/  HMMA.16816.F32.BF16 R108, R108, R186.reuse, RZ ;  /* 0x000000ba6c6c723c */ /* 0x080ff000000418ff */
[----:B------:R-:W-:Y:S01]  /*f1a0*/  HMMA.16816.F32.BF16 R112, R112, R186, RZ ;  /* 0x000000ba7070723c */ /* 0x000fe200000418ff */
[----:B------:R-:W-:Y:S07]  /*f1b0*/  LDSM.16.M88.4 R184, [R231] ;  /* 0x00000000e7b8783b */ /* 0x000fee0000000200 */
[-C--:B------:R-:W-:Y:S08]  /*f1c0*/  HMMA.16816.F32.BF16 R4, R188, R192.reuse, R4 ;  /* 0x000000c0bc04723c */ /* 0x080ff00000041804 */
[C---:B------:R-:W-:Y:S08]  /*f1d0*/  HMMA.16816.F32.BF16 R8, R196.reuse, R192, R8 ;  /* 0x000000c0c408723c */ /* 0x040ff00000041808 */
[-C--:B------:R-:W-:Y:S08]  /*f1e0*/  HMMA.16816.F32.BF16 R12, R196, R194.reuse, R12 ;  /* 0x000000c2c40c723c */ /* 0x080ff0000004180c */
[C---:B------:R-:W-:Y:S01]  /*f1f0*/  HMMA.16816.F32.BF16 R16, R188.reuse, R194, R16 ;  /* 0x000000c2bc10723c */ /* 0x040fe20000041810 */
[----:B------:R-:W1:Y:S07]  /*f200*/  LDSM.16.M88.4 R192, [R229] ;  /* 0x00000000e5c0783b */ /* 0x000e6e0000000200 */
        /* <DEDUP_REMOVED lines=14> */
[----:B------:R-:W4:Y:S07]  /*f2f0*/  LDSM.16.M88.4 R208, [R229+0x1000] ;  /* 0x00100000e5d0783b */ /* 0x000f2e0000000200 */
[-C--:B------:R-:W-:Y:S08]  /*f300*/  HMMA.16816.F32.BF16 R68, R188, R212.reuse, R68 ;  /* 0x000000d4bc44723c */ /* 0x080ff00000041844 */
[C---:B------:R-:W-:Y:S08]  /*f310*/  HMMA.16816.F32.BF16 R72, R196.reuse, R212, R72 ;  /* 0x000000d4c448723c */ /* 0x040ff00000041848 */
[-C--:B------:R-:W-:Y:S08]  /*f320*/  HMMA.16816.F32.BF16 R76, R196, R214.reuse, R76 ;  /* 0x000000d6c44c723c */ /* 0x080ff0000004184c */
[C---:B------:R-:W-:Y:S01]  /*f330*/  HMMA.16816.F32.BF16 R80, R188.reuse, R214, R80 ;  /* 0x000000d6bc50723c */ /* 0x040fe20000041850 */
[----:B------:R-:W-:Y:S07]  /*f340*/  LDSM.16.M88.4 R212, [R232] ;  /* 0x00000000e8d4783b */ /* 0x000fee0000000200 */
        /* <DEDUP_REMOVED lines=24> */
[C---:B------:R-:W-:Y:S08]  /*f4d0*/  HMMA.16816.F32.BF16 R48, R184.reuse, R210, R48 ;  /* 0x000000d2b830723c */ /* 0x040ff00000041830 */
[-C--:B------:R-:W-:Y:S08]  /*f4e0*/  HMMA.16816.F32.BF16 R52, R184, R188.reuse, R52 ;  /* 0x000000bcb834723c */ /* 0x080ff00000041834 */
[C---:B------:R-:W-:Y:S08]  /*f4f0*/  HMMA.16816.F32.BF16 R56, R200.reuse, R188, R56 ;  /* 0x000000bcc838723c */ /* 0x040ff00000041838 */
[-C--:B------:R-:W-:Y:S08]  /*f500*/  HMMA.16816.F32.BF16 R60, R200, R190.reuse, R60 ;  /* 0x000000bec83c723c */ /* 0x080ff0000004183c */
[C---:B------:R-:W-:Y:S01]  /*f510*/  HMMA.16816.F32.BF16 R64, R184.reuse, R190, R64 ;  /* 0x000000beb840723c */ /* 0x040fe20000041840 */
[----:B------:R-:W3:Y:S07]  /*f520*/  LDSM.16.M88.4 R188, [R232+0x2000] ;  /* 0x00200000e8bc783b */ /* 0x000eee0000000200 */
        /* <DEDUP_REMOVED lines=11> */
[----:B------:R-:W-:Y:S08]  /*f5e0*/  HMMA.16816.F32.BF16 R112, R184, R206, R112 ;  /* 0x000000ceb870723c */ /* 0x000ff00000041870 */
[-C--:B------:R-:W-:Y:S08]  /*f5f0*/  HMMA.16816.F32.BF16 R4, R212, R216.reuse, R4 ;  /* 0x000000d8d404723c */ /* 0x080ff00000041804 */
        /* <DEDUP_REMOVED lines=23> */
[----:B------:R-:W-:Y:S09]  /*f770*/  FMUL.FTZ R19, R19, c[0x0][0x320] ;  /* 0x0000c80013137a20 */ /* 0x000ff20000410000 */
[----:B------:R1:W-:Y:S10]  /*f780*/  MUFU.TANH R185, R7 ;  /* 0x0000000700b97308 */ /* 0x0003f40000002400 */
[----:B------:R-:W-:Y:S10]  /*f790*/  MUFU.TANH R13, R13 ;  /* 0x0000000d000d7308 */ /* 0x000ff40000002400 */
[----:B------:R-:W3:Y:S01]  /*f7a0*/  MUFU.TANH R193, R8 ;  /* 0x0000000800c17308 */ /* 0x000ee20000002400 */
[----:B-1----:R-:W1:Y:S09]  /*f7b0*/  LDSM.16.M88.4 R4, [R226+0x800] ;  /* 0x00080000e204783b */ /* 0x002e720000000200 */
[----:B------:R-:W-:Y:S10]  /*f7c0*/  MUFU.TANH R14, R14 ;  /* 0x0000000e000e7308 */ /* 0x000ff40000002400 */
[----:B------:R-:W4:Y:S10]  /*f7d0*/  MUFU.TANH R192, R9 ;  /* 0x0000000900c07308 */ /* 0x000f340000002400 */
[----:B------:R-:W-:Y:S10]  /*f7e0*/  MUFU.TANH R15, R15 ;  /* 0x0000000f000f7308 */ /* 0x000ff40000002400 */
[----:B------:R-:W-:Y:S01]  /*f7f0*/  MUFU.TANH R195, R10 ;  /* 0x0000000a00c37308 */ /* 0x000fe20000002400 */
[-C--:B-1----:R-:W-:Y:S09]  /*f800*/  HMMA.16816.F32.BF16 R20, R212, R4.reuse, R20 ;  /* 0x00000004d414723c */ /* 0x082ff20000041814 */
[----:B------:R1:W-:Y:S01]  /*f810*/  MUFU.TANH R194, R11 ;  /* 0x0000000b00c27308 */ /* 0x0003e20000002400 */
[C---:B------:R-:W-:Y:S09]  /*f820*/  HMMA.16816.F32.BF16 R24, R188.reuse, R4, R24 ;  /* 0x00000004bc18723c */ /* 0x040ff20000041818 */
[----:B------:R-:W2:Y:S01]  /*f830*/  MUFU.TANH R18, R18 ;  /* 0x0000001200127308 */ /* 0x000ea20000002400 */
[-C--:B------:R-:W-:Y:S04]  /*f840*/  HMMA.16816.F32.BF16 R28, R188, R6.reuse, R28 ;  /* 0x00000006bc1c723c */ /* 0x080fe8000004181c */
[----:B------:R-:W-:Y:S04]  /*f850*/  FMUL.FTZ R22, R22, c[0x0][0x320] ;  /* 0x0000c80016167a20 */ /* 0x000fe80000410000 */
[C---:B------:R-:W-:Y:S01]  /*f860*/  HMMA.16816.F32.BF16 R32, R212.reuse, R6, R32 ;  /* 0x00000006d420723c */ /* 0x040fe20000041820 */
[----:B------:R-:W-:Y:S01]  /*f870*/  MUFU.TANH R16, R16 ;  /* 0x0000001000107308 */ /* 0x000fe20000002400 */
[----:B------:R-:W-:Y:S02]  /*f880*/  LDSM.16.M88.4 R4, [R226+0x1800] ;  /* 0x00180000e204783b */ /* 0x000fe40000000200 */
[----:B------:R-:W-:Y:S02]  /*f890*/  FMUL.FTZ R20, R20, c[0x0][0x320] ;  /* 0x0000c80014147a20 */ /* 0x000fe40000410000 */
[----:B------:R-:W-:Y:S02]  /*f8a0*/  FMUL.FTZ R23, R23, c[0x0][0x320] ;  /* 0x0000c80017177a20 */ /* 0x000fe40000410000 */
[----:B------:R-:W-:Y:S02]  /*f8b0*/  FMUL.FTZ R21, R21, c[0x0][0x320] ;  /* 0x0000c80015157a20 */ /* 0x000fe40000410000 */
[----:B-1----:R-:W1:Y:S01]  /*f8c0*/  LDSM.16.M88.4 R8, [R226+0x1000] ;  /* 0x00100000e208783b */ /* 0x002e620000000200 */
        /* <DEDUP_REMOVED lines=14> */
[----:B------:R-:W-:Y:S07]  /*f9b0*/  FMUL.FTZ R34, R34, c[0x0][0x320] ;  /* 0x0000c80022227a20 */ /* 0x000fee0000410000 */
[----:B------:R-:W-:Y:S01]  /*f9c0*/  MUFU.TANH R30, R30 ;  /* 0x0000001e001e7308 */ /* 0x000fe20000002400 */
[-C--:B-1----:R-:W-:Y:S09]  /*f9d0*/  HMMA.16816.F32.BF16 R36, R212, R8.reuse, R36 ;  /* 0x00000008d424723c */ /* 0x082ff20000041824 */
[----:B------:R-:W1:Y:S01]  /*f9e0*/  MUFU.TANH R22, R22 ;  /* 0x0000001600167308 */ /* 0x000e620000002400 */
[C---:B------:R-:W-:Y:S09]  /*f9f0*/  HMMA.16816.F32.BF16 R40, R188.reuse, R8, R40 ;  /* 0x00000008bc28723c */ /* 0x040ff20000041828 */
[----:B------:R-:W-:Y:S01]  /*fa00*/  MUFU.TANH R20, R20 ;  /* 0x0000001400147308 */ /* 0x000fe20000002400 */
[-C--:B------:R-:W-:Y:S09]  /*fa10*/  HMMA.16816.F32.BF16 R44, R188, R10.reuse, R44 ;  /* 0x0000000abc2c723c */ /* 0x080ff2000004182c */
[----:B------:R-:W1:Y:S01]  /*fa20*/  MUFU.TANH R23, R23 ;  /* 0x0000001700177308 */ /* 0x000e620000002400 */
[C---:B------:R-:W-:Y:S01]  /*fa30*/  HMMA.16816.F32.BF16 R48, R212.reuse, R10, R48 ;  /* 0x0000000ad430723c */ /* 0x040fe20000041830 */
[----:B------:R-:W1:Y:S03]  /*fa40*/  LDSM.16.M88.4 R8, [R226+0x2000] ;  /* 0x00200000e208783b */ /* 0x000e660000000200 */
[----:B------:R-:W-:Y:S02]  /*fa50*/  FMUL.FTZ R38, R38, c[0x0][0x320] ;  /* 0x0000c80026267a20 */ /* 0x000fe40000410000 */
[----:B------:R-:W-:Y:S03]  /*fa60*/  FMUL.FTZ R36, R36, c[0x0][0x320] ;  /* 0x0000c80024247a20 */ /* 0x000fe60000410000 */
[----:B------:R-:W1:Y:S01]  /*fa70*/  MUFU.TANH R24, R24 ;  /* 0x0000001800187308 */ /* 0x000e620000002400 */
[-C--:B------:R-:W-:Y:S03]  /*fa80*/  HMMA.16816.F32.BF16 R52, R212, R4.reuse, R52 ;  /* 0x00000004d434723c */ /* 0x080fe60000041834 */
[----:B------:R-:W-:Y:S02]  /*fa90*/  FMUL.FTZ R39, R39, c[0x0][0x320] ;  /* 0x0000c80027277a20 */ /* 0x000fe40000410000 */
[----:B------:R-:W-:Y:S03]  /*faa0*/  FMUL.FTZ R37, R37, c[0x0][0x320] ;  /* 0x0000c80025257a20 */ /* 0x000fe60000410000 */
[C---:B------:R-:W-:Y:S01]  /*fab0*/  HMMA.16816.F32.BF16 R56, R188.reuse, R4, R56 ;  /* 0x00000004bc38723c */ /* 0x040fe20000041838 */
[----:B------:R-:W1:Y:S03]  /*fac0*/  MUFU.TANH R21, R21 ;  /* 0x0000001500157308 */ /* 0x000e660000002400 */
[----:B------:R-:W-:Y:S02]  /*fad0*/  FMUL.FTZ R47, R47, c[0x0][0x320] ;  /* 0x0000c8002f2f7a20 */ /* 0x000fe40000410000 */
[----:B------:R-:W-:Y:S02]  /*fae0*/  FMUL.FTZ R40, R40, c[0x0][0x320] ;  /* 0x0000c80028287a20 */ /* 0x000fe40000410000 */
[-C--:B------:R-:W-:Y:S03]  /*faf0*/  HMMA.16816.F32.BF16 R60, R188, R6.reuse, R60 ;  /* 0x00000006bc3c723c */ /* 0x080fe6000004183c */
[----:B------:R-:W2:Y:S01]  /*fb00*/  MUFU.TANH R25, R25 ;  /* 0x0000001900197308 */ /* 0x000ea20000002400 */
[----:B------:R-:W-:Y:S02]  /*fb10*/  FMUL.FTZ R48, R48, c[0x0][0x320] ;  /* 0x0000c80030307a20 */ /* 0x000fe40000410000 */
[----:B------:R-:W-:Y:S02]  /*fb20*/  FMUL.FTZ R49, R49, c[0x0][0x320] ;  /* 0x0000c80031317a20 */ /* 0x000fe40000410000 */
[C---:B------:R-:W-:Y:S01]  /*fb30*/  HMMA.16816.F32.BF16 R64, R212.reuse, R6, R64 ;  /* 0x00000006d440723c */ /* 0x040fe20000041840 */
[----:B------:R-:W2:Y:S03]  /*fb40*/  LDSM.16.M88.4 R4, [R226+0x2800] ;  /* 0x00280000e204783b */ /* 0x000ea60000000200 */
[----:B------:R-:W-:Y:S01]  /*fb50*/  FMUL.FTZ R54, R54, c[0x0][0x320] ;  /* 0x0000c80036367a20 */ /* 0x000fe20000410000 */
        /* <DEDUP_REMOVED lines=11> */
[----:B------:R-:W-:Y:S01]  /*fc10*/  MUFU.TANH R28, R28 ;  /* 0x0000001c001c7308 */ /* 0x000fe20000002400 */
[-C--:B------:R-:W-:Y:S03]  /*fc20*/  HMMA.16816.F32.BF16 R76, R188, R10.reuse, R76 ;  /* 0x0000000abc4c723c */ /* 0x080fe6000004184c */
[----:B------:R-:W-:Y:S02]  /*fc30*/  FMUL.FTZ R66, R66, c[0x0][0x320] ;  /* 0x0000c80042427a20 */ /* 0x000fe40000410000 */
[----:B------:R-:W-:Y:S02]  /*fc40*/  FMUL.FTZ R64, R64, c[0x0][0x320] ;  /* 0x0000c80040407a20 */ /* 0x000fe40000410000 */
[----:B------:R-:W-:Y:S01]  /*fc50*/  FMUL.FTZ R70, R70, c[0x0][0x320] ;  /* 0x0000c80046467a20 */ /* 0x000fe20000410000 */
[C---:B------:R-:W-:Y:S01]  /*fc60*/  HMMA.16816.F32.BF16 R80, R212.reuse, R10, R80 ;  /* 0x0000000ad450723c */ /* 0x040fe20000041850 */
[----:B------:R-:W1:Y:S01]  /*fc70*/  MUFU.TANH R35, R35 ;  /* 0x0000002300237308 */ /* 0x000e620000002400 */
[----:B------:R-:W1:Y:S01]  /*fc80*/  LDSM.16.M88.4 R8, [R226+0x3000] ;  /* 0x00300000e208783b */ /* 0x000e620000000200 */
[----:B------:R-:W-:Y:S04]  /*fc90*/  DEPBAR.LE SB0, 0x0 ;  /* 0x000080000000791a */ /* 0x000fe80000000000 */
[----:B------:R-:W-:Y:S01]  /*fca0*/  FMUL.FTZ R73, R73, c[0x0][0x320] ;  /* 0x0000c80049497a20 */ /* 0x000fe20000410000 */
[-C--:B--2---:R-:W-:Y:S03]  /*fcb0*/  HMMA.16816.F32.BF16 R84, R212, R4.reuse, R84 ;  /* 0x00000004d454723c */ /* 0x084fe60000041854 */
[----:B------:R2:W-:Y:S01]  /*fcc0*/  MUFU.TANH R239, R73 ;  /* 0x0000004900ef7308 */ /* 0x0005e20000002400 */
[----:B------:R-:W-:Y:S01]  /*fcd0*/  BAR.SYNC.DEFER_BLOCKING 0x0 ;  /* 0x0000000000007b1d */ /* 0x000fe20000010000 */
[----:B------:R-:W-:Y:S02]  /*fce0*/  FMUL.FTZ R65, R65, c[0x0][0x320] ;  /* 0x0000c80041417a20 */ /* 0x000fe40000410000 */
[----:B------:R-:W-:Y:S01]  /*fcf0*/  FMUL.FTZ R71, R71, c[0x0][0x320] ;  /* 0x0000c80047477a20 */ /* 0x000fe20000410000 */
[C---:B------:R-:W-:Y:S04]  /*fd00*/  HMMA.16816.F32.BF16 R88, R188.reuse, R4, R88 ;  /* 0x00000004bc58723c */ /* 0x040fe80000041858 */
[----:B------:R-:W-:Y:S01]  /*fd10*/  FMUL.FTZ R76, R76, c[0x0][0x320] ;  /* 0x0000c8004c4c7a20 */ /* 0x000fe20000410000 */
[----:B------:R-:W1:Y:S01]  /*fd20*/  MUFU.TANH R33, R33 ;  /* 0x0000002100217308 */ /* 0x000e620000002400 */
[----:B------:R-:W-:Y:S01]  /*fd30*/  FMUL.FTZ R77, R77, c[0x0][0x320] ;  /* 0x0000c8004d4d7a20 */ /* 0x000fe20000410000 */
[----:B------:R-:W-:Y:S01]  /*fd40*/  FMNMX.FTZ R4, R186, R3, !PT ;  /* 0x00000003ba047209 */ /* 0x000fe20007810000 */
[-C--:B------:R-:W-:Y:S04]  /*fd50*/  HMMA.16816.F32.BF16 R92, R188, R6.reuse, R92 ;  /* 0x00000006bc5c723c */ /* 0x080fe8000004185c */
[----:B---3--:R-:W-:Y:S01]  /*fd60*/  FMNMX.FTZ R5, R193, R116, !PT ;  /* 0x00000074c1057209 */ /* 0x008fe20007810000 */
[----:B------:R-:W-:Y:S02]  /*fd70*/  FMUL.FTZ R80, R80, c[0x0][0x320] ;  /* 0x0000c80050507a20 */ /* 0x000fe40000410000 */
[----:B------:R-:W-:Y:S01]  /*fd80*/  MUFU.TANH R29, R29 ;  /* 0x0000001d001d7308 */ /* 0x000fe20000002400 */
[C---:B------:R-:W-:Y:S04]  /*fd90*/  HMMA.16816.F32.BF16 R96, R212.reuse, R6, R96 ;  /* 0x00000006d460723c */ /* 0x040fe80000041860 */
[----:B--2---:R-:W-:Y:S01]  /*fda0*/  FMNMX.FTZ R73, R118, R0, !PT ;  /* 0x0000000076497209 */ /* 0x004fe20007810000 */
[----:B------:R-:W-:Y:S01]  /*fdb0*/  FMUL.FTZ R81, R81, c[0x0][0x320] ;  /* 0x0000c80051517a20 */ /* 0x000fe20000410000 */
[----:B------:R-:W-:Y:S01]  /*fdc0*/  FMNMX.FTZ R0, R185, R4, !PT ;  /* 0x00000004b9007209 */ /* 0x000fe20007810000 */
[----:B------:R-:W-:Y:S01]  /*fdd0*/  FMUL.FTZ R82, R82, c[0x0][0x320] ;  /* 0x0000c80052527a20 */ /* 0x000fe20000410000 */
[----:B----4-:R-:W-:Y:S01]  /*fde0*/  FMNMX.FTZ R4, R192, R5, !PT ;  /* 0x00000005c0047209 */ /* 0x010fe20007810000 */
[----:B------:R-:W2:Y:S01]  /*fdf0*/  MUFU.TANH R38, R38 ;  /* 0x0000002600267308 */ /* 0x000ea20000002400 */
[-C--:B-1----:R-:W-:Y:S03]  /*fe00*/  HMMA.16816.F32.BF16 R100, R212, R8.reuse, R100 ;  /* 0x00000008d464723c */ /* 0x082fe60000041864 */
[----:B------:R-:W-:Y:S01]  /*fe10*/  FMNMX.FTZ R0, R18, R0, !PT ;  /* 0x0000000012007209 */ /* 0x000fe20007810000 */
[----:B------:R-:W-:Y:S01]  /*fe20*/  FMUL.FTZ R90, R90, c[0x0][0x320] ;  /* 0x0000c8005a5a7a20 */ /* 0x000fe20000410000 */
[----:B------:R-:W-:Y:S01]  /*fe30*/  FMNMX.FTZ R4, R12, R4, !PT ;  /* 0x000000040c047209 */ /* 0x000fe20007810000 */
[----:B------:R-:W-:Y:S01]  /*fe40*/  FMUL.FTZ R91, R91, c[0x0][0x320] ;  /* 0x0000c8005b5b7a20 */ /* 0x000fe20000410000 */
[----:B------:R-:W-:Y:S01]  /*fe50*/  FMNMX.FTZ R0, R19, R0, !PT ;  /* 0x0000000013007209 */ /* 0x000fe20007810000 */
[C---:B------:R-:W-:Y:S01]  /*fe60*/  HMMA.16816.F32.BF16 R104, R188.reuse, R8, R104 ;  /* 0x00000008bc68723c */ /* 0x040fe20000041868 */
[----:B------:R-:W1:Y:S03]  /*fe70*/  MUFU.TANH R36, R36 ;  /* 0x0000002400247308 */ /* 0x000e660000002400 */
[----:B------:R-:W-:Y:S01]  /*fe80*/  FMNMX.FTZ R73, R16, R73, !PT ;  /* 0x0000004910497209 */ /* 0x000fe20007810000 */
[----:B------:R-:W-:Y:S01]  /*fe90*/  FMUL.FTZ R50, R50, c[0x0][0x320] ;  /* 0x0000c80032327a20 */ /* 0x000fe20000410000 */
[----:B------:R-:W-:Y:S01]  /*fea0*/  FMNMX.FTZ R5, R22, R0, !PT ;  /* 0x0000000016057209 */ /* 0x000fe20007810000 */
[----:B------:R-:W-:Y:S01]  /*feb0*/  FMUL.FTZ R93, R93, c[0x0][0x320] ;  /* 0x0000c8005d5d7a20 */ /* 0x000fe20000410000 */
[-C--:B------:R-:W-:Y:S03]  /*fec0*/  HMMA.16816.F32.BF16 R108, R188, R10.reuse, R108 ;  /* 0x0000000abc6c723c */ /* 0x080fe6000004186c */
[----:B------:R-:W-:Y:S01]  /*fed0*/  MUFU.TANH R39, R39 ;  /* 0x0000002700277308 */ /* 0x000fe20000002400 */
[----:B------:R-:W-:Y:S01]  /*fee0*/  FMNMX.FTZ R5, R23, R5, !PT ;  /* 0x0000000517057209 */ /* 0x000fe20007810000 */
[----:B------:R-:W-:Y:S01]  /*fef0*/  FMUL.FTZ R92, R92, c[0x0][0x320] ;  /* 0x0000c8005c5c7a20 */ /* 0x000fe20000410000 */
[----:B------:R-:W-:Y:S01]  /*ff00*/  FMNMX.FTZ R4, R13, R4, !PT ;  /* 0x000000040d047209 */ /* 0x000fe20007810000 */
[----:B------:R-:W-:Y:S01]  /*ff10*/  FMUL.FTZ R83, R83, c[0x0][0x320] ;  /* 0x0000c80053537a20 */ /* 0x000fe20000410000 */
[----:B------:R-:W-:Y:S01]  /*ff20*/  HMMA.16816.F32.BF16 R112, R212, R10, R112 ;  /* 0x0000000ad470723c */ /* 0x000fe20000041870 */
[----:B------:R-:W3:Y:S03]  /*ff30*/  LDL R10, [R1+0x38] ;  /* 0x00003800010a7983 */ /* 0x000ee60000100800 */
[----:B------:R-:W-:Y:S01]  /*ff40*/  FMNMX.FTZ R73, R17, R73, !PT ;  /* 0x0000004911497209 */ /* 0x000fe20007810000 */
[----:B------:R-:W-:Y:S01]  /*ff50*/  MUFU.TANH R40, R40 ;  /* 0x0000002800287308 */ /* 0x000fe20000002400 */
[----:B------:R-:W-:Y:S01]  /*ff60*/  FMUL.FTZ R84, R84, c[0x0][0x320] ;  /* 0x0000c80054547a20 */ /* 0x000fe20000410000 */
[----:B------:R-:W-:Y:S01]  /*ff70*/  FMNMX.FTZ R0, R24, R4, !PT ;  /* 0x0000000418007209 */ /* 0x000fe20007810000 */
[----:B------:R-:W-:Y:S01]  /*ff80*/  FMUL.FTZ R86, R86, c[0x0][0x320] ;  /* 0x0000c80056567a20 */ /* 0x000fe20000410000 */
[----:B------:R-:W-:Y:S03]  /*ff90*/  FMNMX.FTZ R73, R20, R73, !PT ;  /* 0x0000004914497209 */ /* 0x000fe60007810000 */
[----:B------:R-:W-:Y:S01]  /*ffa0*/  FMUL.FTZ R87, R87, c[0x0][0x320] ;  /* 0x0000c80057577a20 */ /* 0x000fe20000410000 */
[----:B------:R-:W-:Y:S01]  /*ffb0*/  FMNMX.FTZ R73, R21, R73, !PT ;  /* 0x0000004915497209 */ /* 0x000fe20007810000 */
[----:B------:R-:W-:Y:S01]  /*ffc0*/  FMUL.FTZ R98, R98, c[0x0][0x320] ;  /* 0x0000c80062627a20 */ /* 0x000fe20000410000 */
[----:B------:R-:W4:Y:S01]  /*ffd0*/  MUFU.TANH R37, R37 ;  /* 0x0000002500257308 */ /* 0x000f220000002400 */
        /* <DEDUP_REMOVED lines=9> */
[----:B------:R-:W4:Y:S01]  /*10070*/  MUFU.TANH R50, R50 ;  /* 0x0000003200327308 */ /* 0x000f220000002400 */
[----:B------:R-:W-:Y:S01]  /*10080*/  FMNMX.FTZ R73, R33, R73, !PT ;  /* 0x0000004921497209 */ /* 0x000fe20007810000 */
[----:B------:R-:W-:Y:S01]  /*10090*/  FMUL.FTZ R96, R96, c[0x0][0x320] ;  /* 0x0000c80060607a20 */ /* 0x000fe20000410000 */
[----:B--2---:R-:W-:Y:S01]  /*100a0*/  FMNMX.FTZ R5, R38, R5, !PT ;  /* 0x0000000526057209 */ /* 0x004fe20007810000 */
[----:B------:R-:W-:Y:S01]  /*100b0*/  FMUL.FTZ R97, R97, c[0x0][0x320] ;  /* 0x0000c80061617a20 */ /* 0x000fe20000410000 */
[----:B-1----:R-:W-:Y:S01]  /*100c0*/  FMNMX.FTZ R73, R36, R73, !PT ;  /* 0x0000004924497209 */ /* 0x002fe20007810000 */
[----:B------:R-:W-:Y:S01]  /*100d0*/  FMUL.FTZ R101, R101, c[0x0][0x320] ;  /* 0x0000c80065657a20 */ /* 0x000fe20000410000 */
[----:B------:R-:W-:Y:S01]  /*100e0*/  FMNMX.FTZ R0, R28, R0, !PT ;  /* 0x000000001c007209 */ /* 0x000fe20007810000 */
[----:B------:R-:W-:Y:S02]  /*100f0*/  FMUL.FTZ R100, R100, c[0x0][0x320] ;  /* 0x0000c80064647a20 */ /* 0x000fe40000410000 */
[----:B------:R-:W1:Y:S01]  /*10100*/  MUFU.TANH R48, R48 ;  /* 0x0000003000307308 */ /* 0x000e620000002400 */
[----:B------:R-:W-:Y:S01]  /*10110*/  FMNMX.FTZ R0, R29, R0, !PT ;  /* 0x000000001d007209 */ /* 0x000fe20007810000 */
[----:B------:R-:W-:Y:S01]  /*10120*/  FMUL.FTZ R112, R112, c[0x0][0x320] ;  /* 0x0000c80070707a20 */ /* 0x000fe20000410000 */
[----:B----4-:R-:W-:Y:S01]  /*10130*/  FMNMX.FTZ R73, R37, R73, !PT ;  /* 0x0000004925497209 */ /* 0x010fe20007810000 */
[----:B------:R-:W-:Y:S01]  /*10140*/  FMUL.FTZ R95, R95, c[0x0][0x320] ;  /* 0x0000c8005f5f7a20 */ /* 0x000fe20000410000 */
[----:B------:R-:W-:Y:S01]  /*10150*/  FMNMX.FTZ R4, R40, R0, !PT ;  /* 0x0000000028047209 */ /* 0x000fe20007810000 */
[----:B------:R-:W-:Y:S01]  /*10160*/  FMUL.FTZ R94, R94, c[0x0][0x320] ;  /* 0x0000c8005e5e7a20 */ /* 0x000fe20000410000 */
[----:B------:R-:W-:Y:S01]  /*10170*/  FMNMX.FTZ R0, R39, R5, !PT ;  /* 0x0000000527007209 */ /* 0x000fe20007810000 */
[----:B------:R-:W-:Y:S02]  /*10180*/  FMUL.FTZ R106, R106, c[0x0][0x320] ;  /* 0x0000c8006a6a7a20 */ /* 0x000fe40000410000 */
[----:B------:R-:W2:Y:S01]  /*10190*/  MUFU.TANH R51, R51 ;  /* 0x0000003300337308 */ /* 0x000ea20000002400 */
[----:B------:R-:W-:Y:S01]  /*101a0*/  FMUL.FTZ R88, R88, c[0x0][0x320] ;  /* 0x0000c80058587a20 */ /* 0x000fe20000410000 */
[----:B------:R-:W-:Y:S01]  /*101b0*/  FMNMX.FTZ R5, R195, R117, !PT ;  /* 0x00000075c3057209 */ /* 0x000fe20007810000 */
[----:B------:R-:W-:Y:S01]  /*101c0*/  FMUL.FTZ R104, R104, c[0x0][0x320] ;  /* 0x0000c80068687a20 */ /* 0x000fe20000410000 */
[----:B------:R-:W-:Y:S01]  /*101d0*/  FMNMX.FTZ R0, R50, R0, !PT ;  /* 0x0000000032007209 */ /* 0x000fe20007810000 */
[----:B------:R-:W-:Y:S01]  /*101e0*/  FMUL.FTZ R105, R105, c[0x0][0x320] ;  /* 0x0000c80069697a20 */ /* 0x000fe20000410000 */
[----:B------:R-:W-:Y:S01]  /*101f0*/  FMNMX.FTZ R5, R194, R5, !PT ;  /* 0x00000005c2057209 */ /* 0x000fe20007810000 */
[----:B------:R-:W-:Y:S02]  /*10200*/  FMUL.FTZ R68, R68, c[0x0][0x320] ;  /* 0x0000c80044447a20 */ /* 0x000fe40000410000 */
[----:B------:R-:W-:Y:S01]  /*10210*/  FMUL.FTZ R69, R69, c[0x0][0x320] ;  /* 0x0000c80045457a20 */ /* 0x000fe20000410000 */
[----:B------:R-:W4:Y:S01]  /*10220*/  MUFU.TANH R49, R49 ;  /* 0x0000003100317308 */ /* 0x000f220000002400 */
[----:B------:R-:W-:Y:S01]  /*10230*/  FMNMX.FTZ R5, R14, R5, !PT ;  /* 0x000000050e057209 */ /* 0x000fe20007810000 */
[----:B------:R-:W-:Y:S01]  /*10240*/  FMUL.FTZ R114, R114, c[0x0][0x320] ;  /* 0x0000c80072727a20 */ /* 0x000fe20000410000 */
[----:B-1----:R-:W-:Y:S01]  /*10250*/  FMNMX.FTZ R73, R48, R73, !PT ;  /* 0x0000004930497209 */ /* 0x002fe20007810000 */
[----:B------:R-:W-:Y:S01]  /*10260*/  FMUL.FTZ R113, R113, c[0x0][0x320] ;  /* 0x0000c80071717a20 */ /* 0x000fe20000410000 */
[----:B------:R-:W-:Y:S01]  /*10270*/  FMNMX.FTZ R5, R15, R5, !PT ;  /* 0x000000050f057209 */ /* 0x000fe20007810000 */
[----:B------:R-:W-:Y:S02]  /*10280*/  FMUL.FTZ R59, R59, c[0x0][0x320] ;  /* 0x0000c8003b3b7a20 */ /* 0x000fe40000410000 */
[----:B------:R-:W-:Y:S02]  /*10290*/  FMUL.FTZ R62, R62, c[0x0][0x320] ;  /* 0x0000c8003e3e7a20 */ /* 0x000fe40000410000 */
[----:B------:R-:W1:Y:S01]  /*102a0*/  MUFU.TANH R202, R54 ;  /* 0x0000003600ca7308 */ /* 0x000e620000002400 */
[----:B------:R-:W-:Y:S02]  /*102b0*/  FMUL.FTZ R75, R75, c[0x0][0x320] ;  /* 0x0000c8004b4b7a20 */ /* 0x000fe40000410000 */
[----:B------:R-:W-:Y:S01]  /*102c0*/  FMUL.FTZ R107, R107, c[0x0][0x320] ;  /* 0x0000c8006b6b7a20 */ /* 0x000fe20000410000 */
[----:B--2---:R-:W-:Y:S01]  /*102d0*/  FMNMX.FTZ R0, R51, R0, !PT ;  /* 0x0000000033007209 */ /* 0x004fe20007810000 */
        /* <DEDUP_REMOVED lines=10> */
[----:B------:R-:W2:Y:S01]  /*10380*/  MUFU.TANH R47, R52 ;  /* 0x00000034002f7308 */ /* 0x000ea20000002400 */
[----:B------:R-:W-:Y:S02]  /*10390*/  FMUL.FTZ R78, R78, c[0x0][0x320] ;  /* 0x0000c8004e4e7a20 */ /* 0x000fe40000410000 */
[----:B------:R-:W-:Y:S01]  /*103a0*/  FMUL.FTZ R79, R79, c[0x0][0x320] ;  /* 0x0000c8004f4f7a20 */ /* 0x000fe20000410000 */
[----:B-1----:R-:W-:Y:S01]  /*103b0*/  FMNMX.FTZ R0, R202, R0, !PT ;  /* 0x00000000ca007209 */ /* 0x002fe20007810000 */
[----:B------:R-:W-:Y:S02]  /*103c0*/  FMUL.FTZ R41, R41, c[0x0][0x320] ;  /* 0x0000c80029297a20 */ /* 0x000fe40000410000 */
[----:B------:R-:W-:Y:S02]  /*103d0*/  FMUL.FTZ R44, R44, c[0x0][0x320] ;  /* 0x0000c8002c2c7a20 */ /* 0x000fe40000410000 */
[----:B------:R-:W-:Y:S01]  /*103e0*/  FMUL.FTZ R45, R45, c[0x0][0x320] ;  /* 0x0000c8002d2d7a20 */ /* 0x000fe20000410000 */
[----:B------:R1:W4:Y:S01]  /*103f0*/  MUFU.TANH R203, R55 ;  /* 0x0000003700cb7308 */ /* 0x0003220000002400 */
[----:B------:R-:W-:Y:S02]  /*10400*/  FMUL.FTZ R57, R57, c[0x0][0x320] ;  /* 0x0000c80039397a20 */ /* 0x000fe40000410000 */
[----:B------:R-:W-:Y:S02]  /*10410*/  FMUL.FTZ R108, R108, c[0x0][0x320] ;  /* 0x0000c8006c6c7a20 */ /* 0x000fe40000410000 */
[----:B------:R-:W-:Y:S02]  /*10420*/  FMUL.FTZ R109, R109, c[0x0][0x320] ;  /* 0x0000c8006d6d7a20 */ /* 0x000fe40000410000 */
[----:B------:R-:W-:Y:S03]  /*10430*/  FMUL.FTZ R74, R74, c[0x0][0x320] ;  /* 0x0000c8004a4a7a20 */ /* 0x000fe60000410000 */
[----:B------:R4:W4:Y:S01]  /*10440*/  MUFU.TANH R198, R53 ;  /* 0x0000003500c67308 */ /* 0x0009220000002400 */
[----:B--2---:R-:W-:Y:S09]  /*10450*/  FMNMX.FTZ R73, R47, R73, !PT ;  /* 0x000000492f497209 */ /* 0x004ff20007810000 */
[----:B------:R-:W2:Y:S01]  /*10460*/  MUFU.TANH R200, R66 ;  /* 0x0000004200c87308 */ /* 0x000ea20000002400 */
[----:B-1----:R-:W3:Y:S01]  /*10470*/  LDL.64 R54, [R1+0x28] ;  /* 0x0000280001367983 */ /* 0x002ee20000100a00 */
[----:B----4-:R-:W-:Y:S08]  /*10480*/  FMNMX.FTZ R0, R203, R0, !PT ;  /* 0x00000000cb007209 */ /* 0x010ff00007810000 */
[----:B------:R-:W-:Y:S01]  /*10490*/  MUFU.TANH R205, R56 ;  /* 0x0000003800cd7308 */ /* 0x000fe20000002400 */
[----:B------:R-:W4:Y:S01]  /*104a0*/  LDL R53, [R1+0x20] ;  /* 0x0000200001357983 */ /* 0x000f220000100800 */
[----:B------:R-:W-:Y:S08]  /*104b0*/  FMNMX.FTZ R73, R198, R73, !PT ;  /* 0x00000049c6497209 */ /* 0x000ff00007810000 */
[----:B------:R-:W1:Y:S01]  /*104c0*/  MUFU.TANH R56, R64 ;  /* 0x0000004000387308 */ /* 0x000e620000002400 */
[----:B--2---:R-:W-:Y:S09]  /*104d0*/  FMNMX.FTZ R0, R200, R0, !PT ;  /* 0x00000000c8007209 */ /* 0x004ff20007810000 */
[----:B------:R-:W2:Y:S10]  /*104e0*/  MUFU.TANH R201, R67 ;  /* 0x0000004300c97308 */ /* 0x000eb40000002400 */
[----:B------:R-:W2:Y:S01]  /*104f0*/  MUFU.TANH R197, R70 ;  /* 0x0000004600c57308 */ /* 0x000ea20000002400 */
[----:B-1----:R-:W-:Y:S09]  /*10500*/  FMNMX.FTZ R73, R56, R73, !PT ;  /* 0x0000004938497209 */ /* 0x002ff20007810000 */
[----:B------:R1:W-:Y:S01]  /*10510*/  MUFU.TANH R211, R80 ;  /* 0x0000005000d37308 */ /* 0x0003e20000002400 */
[----:B--2---:R-:W-:Y:S09]  /*10520*/  FMNMX.FTZ R0, R201, R0, !PT ;  /* 0x00000000c9007209 */ /* 0x004ff20007810000 */
[----:B------:R-:W-:Y:S10]  /*10530*/  MUFU.TANH R204, R60 ;  /* 0x0000003c00cc7308 */ /* 0x000ff40000002400 */
[----:B------:R-:W2:Y:S01]  /*10540*/  MUFU.TANH R60, R65 ;  /* 0x00000041003c7308 */ /* 0x000ea20000002400 */
[----:B-1----:R-:W-:Y:S04]  /*10550*/  MOV R80, R197 ;  /* 0x000000c500507202 */ /* 0x002fe80000000f00 */
[----:B------:R-:W-:Y:S05]  /*10560*/  FMNMX.FTZ R0, R80, R0, !PT ;  /* 0x0000000050007209 */ /* 0x000fea0007810000 */
[----:B------:R-:W1:Y:S10]  /*10570*/  MUFU.TANH R209, R71 ;  /* 0x0000004700d17308 */ /* 0x000e740000002400 */
[----:B------:R-:W-:Y:S01]  /*10580*/  MUFU.TANH R243, R90 ;  /* 0x0000005a00f37308 */ /* 0x000fe20000002400 */
[----:B--2---:R-:W-:Y:S09]  /*10590*/  FMNMX.FTZ R73, R60, R73, !PT ;  /* 0x000000493c497209 */ /* 0x004ff20007810000 */
[----:B------:R1:W-:Y:S10]  /*105a0*/  MUFU.TANH R90, R93 ;  /* 0x0000005d005a7308 */ /* 0x0003f40000002400 */
[----:B------:R-:W2:Y:S10]  /*105b0*/  MUFU.TANH R210, R68 ;  /* 0x0000004400d27308 */ /* 0x000eb40000002400 */
[----:B------:R-:W2:Y:S01]  /*105c0*/  MUFU.TANH R196, R69 ;  /* 0x0000004500c47308 */ /* 0x000ea20000002400 */
[----:B-1----:R-:W-:Y:S04]  /*105d0*/  MOV R93, R209 ;  /* 0x000000d1005d7202 */ /* 0x002fe80000000f00 */
[----:B------:R-:W-:Y:S05]  /*105e0*/  FMNMX.FTZ R0, R93, R0, !PT ;  /* 0x000000005d007209 */ /* 0x000fea0007810000 */
[----:B------:R-:W-:Y:S01]  /*105f0*/  MUFU.TANH R220, R91 ;  /* 0x0000005b00dc7308 */ /* 0x000fe20000002400 */
[----:B--2---:R-:W-:Y:S09]  /*10600*/  FMNMX.FTZ R73, R210, R73, !PT ;  /* 0x00000049d2497209 */ /* 0x004ff20007810000 */
[----:B------:R1:W-:Y:S10]  /*10610*/  MUFU.TANH R91, R92 ;  /* 0x0000005c005b7308 */ /* 0x0003f40000002400 */
[----:B------:R2:W2:Y:S10]  /*10620*/  MUFU.TANH R222, R81 ;  /* 0x0000005100de7308 */ /* 0x0004b40000002400 */
[----:B------:R-:W2:Y:S01]  /*10630*/  MUFU.TANH R238, R82 ;  /* 0x0000005200ee7308 */ /* 0x000ea20000002400 */
[----:B-1----:R-:W-:Y:S04]  /*10640*/  MOV R92, R196 ;  /* 0x000000c4005c7202 */ /* 0x002fe80000000f00 */
[----:B------:R-:W-:Y:S05]  /*10650*/  FMNMX.FTZ R73, R92, R73, !PT ;  /* 0x000000495c497209 */ /* 0x000fea0007810000 */
[----:B------:R-:W1:Y:S01]  /*10660*/  MUFU.TANH R247, R83 ;  /* 0x0000005300f77308 */ /* 0x000e620000002400 */
[----:B--2---:R-:W-:Y:S02]  /*10670*/  MOV R81, R211 ;  /* 0x000000d300517202 */ /* 0x004fe40000000f00 */
[----:B------:R-:W-:Y:S02]  /*10680*/  MOV R214, R222 ;  /* 0x000000de00d67202 */ /* 0x000fe40000000f00 */
[----:B------:R-:W-:Y:S05]  /*10690*/  FMNMX.FTZ R73, R81, R73, !PT ;  /* 0x0000004951497209 */ /* 0x000fea0007810000 */
[----:B------:R-:W2:Y:S01]  /*106a0*/  MUFU.TANH R119, R84 ;  /* 0x0000005400777308 */ /* 0x000ea20000002400 */
[----:B------:R-:W-:Y:S02]  /*106b0*/  FMNMX.FTZ R73, R214, R73, !PT ;  /* 0x00000049d6497209 */ /* 0x000fe40007810000 */
[----:B------:R-:W-:Y:S07]  /*106c0*/  FMNMX.FTZ R0, R238, R0, !PT ;  /* 0x00000000ee007209 */ /* 0x000fee0007810000 */
[----:B------:R2:W-:Y:S01]  /*106d0*/  MUFU.TANH R191, R114 ;  /* 0x0000007200bf7308 */ /* 0x0005e20000002400 */
[----:B-1----:R-:W-:Y:S09]  /*106e0*/  FMNMX.FTZ R0, R247, R0, !PT ;  /* 0x00000000f7007209 */ /* 0x002ff20007810000 */
[----:B------:R-:W1:Y:S10]  /*106f0*/  MUFU.TANH R250, R63 ;  /* 0x0000003f00fa7308 */ /* 0x000e740000002400 */
[----:B------:R1:W1:Y:S01]  /*10700*/  MUFU.TANH R63, R86 ;  /* 0x00000056003f7308 */ /* 0x0002620000002400 */
[----:B--2---:R-:W-:Y:S04]  /*10710*/  MOV R114, R119 ;  /* 0x0000007700727202 */ /* 0x004fe80000000f00 */
[----:B------:R-:W-:Y:S05]  /*10720*/  FMNMX.FTZ R73, R114, R73, !PT ;  /* 0x0000004972497209 */ /* 0x000fea0007810000 */
[----:B------:R-:W2:Y:S10]  /*10730*/  MUFU.TANH R26, R26 ;  /* 0x0000001a001a7308 */ /* 0x000eb40000002400 */
[----:B------:R-:W2:Y:S01]  /*10740*/  MUFU.TANH R249, R87 ;  /* 0x0000005700f97308 */ /* 0x000ea20000002400 */
[----:B-1----:R-:W-:Y:S02]  /*10750*/  MOV R86, R250 ;  /* 0x000000fa00567202 */ /* 0x002fe40000000f00 */
[----:B------:R-:W-:Y:S07]  /*10760*/  FMNMX.FTZ R0, R63, R0, !PT ;  /* 0x000000003f007209 */ /* 0x000fee0007810000 */
[----:B------:R-:W1:Y:S01]  /*10770*/  MUFU.TANH R187, R98 ;  /* 0x0000006200bb7308 */ /* 0x000e620000002400 */
[----:B--2---:R-:W-:Y:S04]  /*10780*/  FMNMX.FTZ R5, R26, R5, !PT ;  /* 0x000000051a057209 */ /* 0x004fe80007810000 */
[----:B------:R-:W-:Y:S05]  /*10790*/  FMNMX.FTZ R5, R27, R5, !PT ;  /* 0x000000051b057209 */ /* 0x000fea0007810000 */
[----:B------:R1:W-:Y:S01]  /*107a0*/  MUFU.TANH R217, R102 ;  /* 0x0000006600d97308 */ /* 0x0003e20000002400 */
[----:B------:R-:W-:Y:S02]  /*107b0*/  FMNMX.FTZ R5, R30, R5, !PT ;  /* 0x000000051e057209 */ /* 0x000fe40007810000 */
[----:B------:R-:W-:Y:S07]  /*107c0*/  FMNMX.FTZ R0, R249, R0, !PT ;  /* 0x00000000f9007209 */ /* 0x000fee0007810000 */
[----:B------:R-:W2:Y:S10]  /*107d0*/  MUFU.TANH R233, R85 ;  /* 0x0000005500e97308 */ /* 0x000eb40000002400 */
[----:B------:R-:W3:Y:S01]  /*107e0*/  MUFU.TANH R219, R99 ;  /* 0x0000006300db7308 */ /* 0x000ee20000002400 */
[----:B-1----:R-:W-:Y:S04]  /*107f0*/  MOV R102, R187 ;  /* 0x000000bb00667202 */ /* 0x002fe80000000f00 */
[----:B------:R-:W-:Y:S05]  /*10800*/  FMNMX.FTZ R0, R102, R0, !PT ;  /* 0x0000000066007209 */ /* 0x000fea0007810000 */
[----:B------:R3:W1:Y:S01]  /*10810*/  MUFU.TANH R234, R103 ;  /* 0x0000006700ea7308 */ /* 0x0006620000002400 */
[----:B--2---:R-:W-:Y:S09]  /*10820*/  FMNMX.FTZ R73, R233, R73, !PT ;  /* 0x00000049e9497209 */ /* 0x004ff20007810000 */
[----:B------:R-:W-:Y:S10]  /*10830*/  MUFU.TANH R85, R89 ;  /* 0x0000005900557308 */ /* 0x000ff40000002400 */
[----:B------:R-:W2:Y:S01]  /*10840*/  MUFU.TANH R89, R96 ;  /* 0x0000006000597308 */ /* 0x000ea20000002400 */
[----:B---3--:R-:W-:Y:S04]  /*10850*/  MOV R103, R219 ;  /* 0x000000db00677202 */ /* 0x008fe80000000f00 */
[----:B------:R-:W-:Y:S05]  /*10860*/  FMNMX.FTZ R0, R103, R0, !PT ;  /* 0x0000000067007209 */ /* 0x000fea0007810000 */
[----:B------:R-:W3:Y:S01]  /*10870*/  MUFU.TANH R207, R97 ;  /* 0x0000006100cf7308 */ /* 0x000ee20000002400 */
[----:B------:R-:W-:Y:S02]  /*10880*/  FMNMX.FTZ R0, R217, R0, !PT ;  /* 0x00000000d9007209 */ /* 0x000fe40007810000 */
[----:B----4-:R-:W-:Y:S02]  /*10890*/  ISETP.GT.AND P0, PT, R242, R53, PT ;  /* 0x00000035f200720c */ /* 0x010fe40003f04270 */
[----:B-1----:R-:W-:Y:S02]  /*108a0*/  FMNMX.FTZ R0, R234, R0, !PT ;  /* 0x00000000ea007209 */ /* 0x002fe40007810000 */
[----:B------:R-:W-:Y:S03]  /*108b0*/  IADD3 R242, R242, -0x1, RZ ;  /* 0xfffffffff2f27810 */ /* 0x000fe60007ffe0ff */
[----:B------:R3:W-:Y:S01]  /*108c0*/  MUFU.TANH R98, R101 ;  /* 0x0000006500627308 */ /* 0x0007e20000002400 */
[----:B------:R-:W-:Y:S02]  /*108d0*/  FMNMX.FTZ R0, R191, R0, !PT ;  /* 0x00000000bf007209 */ /* 0x000fe40007810000 */
[----:B--2---:R-:W-:Y:S07]  /*108e0*/  FMNMX.FTZ R73, R89, R73, !PT ;  /* 0x0000004959497209 */ /* 0x004fee0007810000 */
[----:B------:R-:W1:Y:S10]  /*108f0*/  MUFU.TANH R31, R31 ;  /* 0x0000001f001f7308 */ /* 0x000e740000002400 */
[----:B------:R-:W2:Y:S01]  /*10900*/  MUFU.TANH R42, R42 ;  /* 0x0000002a002a7308 */ /* 0x000ea20000002400 */
[----:B---3--:R-:W-:Y:S04]  /*10910*/  MOV R101, R207 ;  /* 0x000000cf00657202 */ /* 0x008fe80000000f00 */
[----:B------:R-:W-:Y:S05]  /*10920*/  FMNMX.FTZ R73, R101, R73, !PT ;  /* 0x0000004965497209 */ /* 0x000fea0007810000 */
[----:B------:R-:W3:Y:S01]  /*10930*/  MUFU.TANH R99, R100 ;  /* 0x0000006400637308 */ /* 0x000ee20000002400 */
[----:B-1----:R-:W-:Y:S09]  /*10940*/  FMNMX.FTZ R5, R31, R5, !PT ;  /* 0x000000051f057209 */ /* 0x002ff20007810000 */
[----:B------:R-:W1:Y:S01]  /*10950*/  MUFU.TANH R43, R43 ;  /* 0x0000002b002b7308 */ /* 0x000e620000002400 */
[----:B--2---:R-:W-:Y:S09]  /*10960*/  FMNMX.FTZ R5, R42, R5, !PT ;  /* 0x000000052a057209 */ /* 0x004ff20007810000 */
[----:B------:R-:W2:Y:S01]  /*10970*/  MUFU.TANH R46, R46 ;  /* 0x0000002e002e7308 */ /* 0x000ea20000002400 */
[----:B---3--:R-:W-:Y:S04]  /*10980*/  FMNMX.FTZ R73, R99, R73, !PT ;  /* 0x0000004963497209 */ /* 0x008fe80007810000 */
[----:B------:R-:W-:Y:S05]  /*10990*/  FMNMX.FTZ R73, R98, R73, !PT ;  /* 0x0000004962497209 */ /* 0x000fea0007810000 */
[----:B------:R-:W3:Y:S01]  /*109a0*/  MUFU.TANH R97, R112 ;  /* 0x0000007000617308 */ /* 0x000ee20000002400 */
[----:B-1----:R-:W-:Y:S09]  /*109b0*/  FMNMX.FTZ R5, R43, R5, !PT ;  /* 0x000000052b057209 */ /* 0x002ff20007810000 */
[----:B------:R-:W1:Y:S01]  /*109c0*/  MUFU.TANH R190, R115 ;  /* 0x0000007300be7308 */ /* 0x000e620000002400 */
[----:B--2---:R-:W-:Y:S04]  /*109d0*/  FMNMX.FTZ R5, R46, R5, !PT ;  /* 0x000000052e057209 */ /* 0x004fe80007810000 */
[----:B------:R-:W-:Y:S05]  /*109e0*/  FMNMX.FTZ R5, R199, R5, !PT ;  /* 0x00000005c7057209 */ /* 0x000fea0007810000 */
[----:B------:R-:W2:Y:S01]  /*109f0*/  MUFU.TANH R113, R113 ;  /* 0x0000007100717308 */ /* 0x000ea20000002400 */
[----:B---3--:R-:W-:Y:S09]  /*10a00*/  FMNMX.FTZ R73, R97, R73, !PT ;  /* 0x0000004961497209 */ /* 0x008ff20007810000 */
[----:B------:R-:W3:Y:S01]  /*10a10*/  MUFU.TANH R221, R58 ;  /* 0x0000003a00dd7308 */ /* 0x000ee20000002400 */
[----:B-1----:R-:W-:Y:S09]  /*10a20*/  FMNMX.FTZ R0, R190, R0, !PT ;  /* 0x00000000be007209 */ /* 0x002ff20007810000 */
[----:B------:R1:W-:Y:S01]  /*10a30*/  MUFU.TANH R248, R72 ;  /* 0x0000004800f87308 */ /* 0x0003e20000002400 */
[----:B--2---:R-:W-:Y:S05]  /*10a40*/  FMNMX.FTZ R73, R113, R73, !PT ;  /* 0x0000004971497209 */ /* 0x004fea0007810000 */
[----:B------:R-:W2:Y:S04]  /*10a50*/  SHFL.BFLY PT, R6, R73, 0x2, 0x1f ;  /* 0x0c401f0049067f89 */ /* 0x000ea800000e0000 */
[----:B------:R-:W4:Y:S01]  /*10a60*/  MUFU.TANH R216, R59 ;  /* 0x0000003b00d87308 */ /* 0x000f220000002400 */
[----:B---3--:R-:W-:Y:S09]  /*10a70*/  FMNMX.FTZ R5, R221, R5, !PT ;  /* 0x00000005dd057209 */ /* 0x008ff20007810000 */
[----:B------:R-:W3:Y:S01]  /*10a80*/  MUFU.TANH R251, R62 ;  /* 0x0000003e00fb7308 */ /* 0x000ee20000002400 */
[----:B-1----:R-:W1:Y:S09]  /*10a90*/  SHFL.BFLY PT, R72, R0, 0x2, 0x1f ;  /* 0x0c401f0000487f89 */ /* 0x002e7200000e0000 */
[----:B------:R-:W1:Y:S01]  /*10aa0*/  MUFU.TANH R245, R74 ;  /* 0x0000004a00f57308 */ /* 0x000e620000002400 */
[----:B--2---:R-:W-:Y:S02]  /*10ab0*/  FMNMX.FTZ R73, R73, R6, !PT ;  /* 0x0000000649497209 */ /* 0x004fe40007810000 */
[----:B----4-:R-:W-:Y:S03]  /*10ac0*/  FMNMX.FTZ R5, R216, R5, !PT ;  /* 0x00000005d8057209 */ /* 0x010fe60007810000 */
[----:B------:R-:W2:Y:S04]  /*10ad0*/  SHFL.BFLY PT, R8, R73, 0x1, 0x1f ;  /* 0x0c201f0049087f89 */ /* 0x000ea800000e0000 */
[----:B------:R4:W4:Y:S01]  /*10ae0*/  MUFU.TANH R244, R75 ;  /* 0x0000004b00f47308 */ /* 0x0009220000002400 */
[----:B---3--:R-:W-:Y:S04]  /*10af0*/  MOV R84, R251 ;  /* 0x000000fb00547202 */ /* 0x008fe80000000f00 */
[----:B------:R-:W-:Y:S05]  /*10b00*/  FMNMX.FTZ R5, R84, R5, !PT ;  /* 0x0000000554057209 */ /* 0x000fea0007810000 */
[----:B------:R3:W-:Y:S01]  /*10b10*/  MUFU.TANH R82, R95 ;  /* 0x0000005f00527308 */ /* 0x0007e20000002400 */
[----:B-1----:R-:W-:Y:S02]  /*10b20*/  FMNMX.FTZ R72, R0, R72, !PT ;  /* 0x0000004800487209 */ /* 0x002fe40007810000 */
[----:B------:R-:W-:Y:S02]  /*10b30*/  FMNMX.FTZ R5, R86, R5, !PT ;  /* 0x0000000556057209 */ /* 0x000fe40007810000 */
[----:B------:R-:W-:Y:S01]  /*10b40*/  MOV R215, R245 ;  /* 0x000000f500d77202 */ /* 0x000fe20000000f00 */
[----:B------:R-:W1:Y:S03]  /*10b50*/  SHFL.BFLY PT, R6, R72, 0x1, 0x1f ;  /* 0x0c201f0048067f89 */ /* 0x000e6600000e0000 */
[----:B------:R-:W-:Y:S01]  /*10b60*/  FMNMX.FTZ R5, R215, R5, !PT ;  /* 0x00000005d7057209 */ /* 0x000fe20007810000 */
[----:B------:R-:W1:Y:S01]  /*10b70*/  MUFU.TANH R252, R78 ;  /* 0x0000004e00fc7308 */ /* 0x000e620000002400 */
[----:B--2---:R-:W-:Y:S01]  /*10b80*/  FMNMX.FTZ R73, R73, R8, !PT ;  /* 0x0000000849497209 */ /* 0x004fe20007810000 */
[----:B----4-:R-:W-:Y:S01]  /*10b90*/  FMUL.FTZ R75, R110, c[0x0][0x320] ;  /* 0x0000c8006e4b7a20 */ /* 0x010fe20000410000 */
[----:B------:R-:W-:Y:S03]  /*10ba0*/  MOV R110, R243 ;  /* 0x000000f3006e7202 */ /* 0x000fe60000000f00 */
[----:B------:R-:W-:Y:S04]  /*10bb0*/  FMUL.FTZ R96, R73, c[0x0][0x2d0] ;  /* 0x0000b40049607a20 */ /* 0x000fe80000410000 */
[----:B------:R-:W2:Y:S01]  /*10bc0*/  MUFU.TANH R223, R79 ;  /* 0x0000004f00df7308 */ /* 0x000ea20000002400 */
[--C-:B------:R-:W-:Y:S02]  /*10bd0*/  FFMA.FTZ R8, R20, c[0x0][0x2d0], -R96.reuse ;  /* 0x0000b40014087a23 */ /* 0x100fe40000010860 */
[--C-:B------:R-:W-:Y:S01]  /*10be0*/  FFMA.FTZ R101, R101, c[0x0][0x2d0], -R96.reuse ;  /* 0x0000b40065657a23 */ /* 0x100fe20000010860 */
[----:B---3--:R-:W-:Y:S04]  /*10bf0*/  MOV R95, R244 ;  /* 0x000000f4005f7202 */ /* 0x008fe80000000f00 */
[----:B------:R-:W-:Y:S02]  /*10c00*/  FMNMX.FTZ R5, R95, R5, !PT ;  /* 0x000000055f057209 */ /* 0x000fe40007810000 */
[----:B------:R3:W-:Y:S01]  /*10c10*/  MUFU.EX2 R244, R8 ;  /* 0x0000000800f47308 */ /* 0x0007e20000000800 */
[----:B-1----:R-:W-:Y:S01]  /*10c20*/  FMNMX.FTZ R72, R72, R6, !PT ;  /* 0x0000000648487209 */ /* 0x002fe20007810000 */
[----:B------:R-:W-:Y:S01]  /*10c30*/  FFMA.FTZ R6, R32, c[0x0][0x2d0], -R96 ;  /* 0x0000b40020067a23 */ /* 0x000fe20000010860 */
[----:B------:R-:W-:Y:S04]  /*10c40*/  MOV R115, R252 ;  /* 0x000000fc00737202 */ /* 0x000fe80000000f00 */
[----:B------:R-:W-:Y:S03]  /*10c50*/  FMNMX.FTZ R0, R115, R5, !PT ;  /* 0x0000000573007209 */ /* 0x000fe60007810000 */
[----:B------:R-:W1:Y:S01]  /*10c60*/  MUFU.TANH R119, R94 ;  /* 0x0000005e00777308 */ /* 0x000e620000002400 */
[----:B--2---:R-:W-:Y:S04]  /*10c70*/  MOV R112, R223 ;  /* 0x000000df00707202 */ /* 0x004fe80000000f00 */
[----:B------:R-:W-:Y:S05]  /*10c80*/  FMNMX.FTZ R0, R112, R0, !PT ;  /* 0x0000000070007209 */ /* 0x000fea0007810000 */
[----:B------:R-:W2:Y:S01]  /*10c90*/  MUFU.TANH R83, R106 ;  /* 0x0000006a00537308 */ /* 0x000ea20000002400 */
[----:B------:R-:W-:Y:S01]  /*10ca0*/  FMNMX.FTZ R5, R110, R0, !PT ;  /* 0x000000006e057209 */ /* 0x000fe20007810000 */
[----:B------:R-:W-:Y:S01]  /*10cb0*/  FMUL.FTZ R0, R111, c[0x0][0x320] ;  /* 0x0000c8006f007a20 */ /* 0x000fe20000410000 */
[----:B---3--:R-:W-:Y:S02]  /*10cc0*/  @P0 MOV R8, c[0x0][0x1e0] ;  /* 0x0000780000080a02 */ /* 0x008fe40000000f00 */
[----:B------:R-:W-:Y:S05]  /*10cd0*/  FMNMX.FTZ R5, R220, R5, !PT ;  /* 0x00000005dc057209 */ /* 0x000fea0007810000 */
[----:B------:R3:W-:Y:S01]  /*10ce0*/  MUFU.TANH R74, R0 ;  /* 0x00000000004a7308 */ /* 0x0007e20000002400 */
[----:B-1----:R-:W-:Y:S02]  /*10cf0*/  FMNMX.FTZ R5, R119, R5, !PT ;  /* 0x0000000577057209 */ /* 0x002fe40007810000 */
[----:B------:R-:W-:Y:S02]  /*10d00*/  MOV R94, R249 ;  /* 0x000000f9005e7202 */ /* 0x000fe40000000f00 */
[----:B------:R-:W-:Y:S05]  /*10d10*/  FMNMX.FTZ R5, R82, R5, !PT ;  /* 0x0000000552057209 */ /* 0x000fea0007810000 */
[----:B------:R-:W1:Y:S01]  /*10d20*/  MUFU.TANH R212, R107 ;  /* 0x0000006b00d47308 */ /* 0x000e620000002400 */
[----:B--2---:R-:W-:Y:S02]  /*10d30*/  FMNMX.FTZ R5, R83, R5, !PT ;  /* 0x0000000553057209 */ /* 0x004fe40007810000 */
[----:B------:R-:W-:Y:S07]  /*10d40*/  MOV R106, R248 ;  /* 0x000000f8006a7202 */ /* 0x000fee0000000f00 */
[----:B------:R-:W2:Y:S01]  /*10d50*/  MUFU.TANH R75, R75 ;  /* 0x0000004b004b7308 */ /* 0x000ea20000002400 */
[----:B---3--:R-:W-:Y:S04]  /*10d60*/  FADD.FTZ R0, -R73, R2 ;  /* 0x0000000249007221 */ /* 0x008fe80000010100 */
[----:B------:R-:W-:Y:S05]  /*10d70*/  FMUL.FTZ R2, R0, c[0x0][0x2d0] ;  /* 0x0000b40000027a20 */ /* 0x000fea0000410000 */
[----:B------:R-:W3:Y:S01]  /*10d80*/  MUFU.TANH R41, R41 ;  /* 0x0000002900297308 */ /* 0x000ee20000002400 */
[----:B-1----:R-:W-:Y:S01]  /*10d90*/  FMNMX.FTZ R0, R212, R5, !PT ;  /* 0x00000005d4007209 */ /* 0x002fe20007810000 */
[--C-:B------:R-:W-:Y:S01]  /*10da0*/  FFMA.FTZ R5, R33, c[0x0][0x2d0], -R96.reuse ;  /* 0x0000b40021057a23 */ /* 0x100fe20000010860 */
[----:B------:R-:W-:Y:S07]  /*10db0*/  MOV R107, R247 ;  /* 0x000000f7006b7202 */ /* 0x000fee0000000f00 */
[----:B------:R1:W-:Y:S01]  /*10dc0*/  MUFU.EX2 R9, R5 ;  /* 0x0000000500097308 */ /* 0x0003e20000000800 */
[----:B--2---:R-:W-:Y:S04]  /*10dd0*/  FMNMX.FTZ R0, R75, R0, !PT ;  /* 0x000000004b007209 */ /* 0x004fe80007810000 */
[----:B------:R-:W-:Y:S05]  /*10de0*/  FMNMX.FTZ R0, R74, R0, !PT ;  /* 0x000000004a007209 */ /* 0x000fea0007810000 */
[----:B------:R-:W2:Y:S01]  /*10df0*/  MUFU.TANH R44, R44 ;  /* 0x0000002c002c7308 */ /* 0x000ea20000002400 */
[----:B---3--:R-:W-:Y:S09]  /*10e00*/  FMNMX.FTZ R4, R41, R4, !PT ;  /* 0x0000000429047209 */ /* 0x008ff20007810000 */
[----:B------:R3:W-:Y:S01]  /*10e10*/  MUFU.EX2 R70, R2 ;  /* 0x0000000200467308 */ /* 0x0007e20000000800 */
[----:B-1----:R-:W-:Y:S09]  /*10e20*/  @P0 MOV R5, R10 ;  /* 0x0000000a00050202 */ /* 0x002ff20000000f00 */
[----:B------:R-:W1:Y:S01]  /*10e30*/  MUFU.TANH R45, R45 ;  /* 0x0000002d002d7308 */ /* 0x000e620000002400 */
[----:B--2---:R-:W-:Y:S09]  /*10e40*/  FMNMX.FTZ R4, R44, R4, !PT ;  /* 0x000000042c047209 */ /* 0x004ff20007810000 */
[----:B------:R-:W2:Y:S01]  /*10e50*/  MUFU.TANH R208, R57 ;  /* 0x0000003900d07308 */ /* 0x000ea20000002400 */
[----:B---3--:R-:W-:Y:S02]  /*10e60*/  FADD.FTZ R2, -R72, R3 ;  /* 0x0000000348027221 */ /* 0x008fe40000010100 */
[----:B------:R-:W3:Y:S02]  /*10e70*/  SHFL.BFLY PT, R3, R0, 0x2, 0x1f ;  /* 0x0c401f0000037f89 */ /* 0x000ee400000e0000 */
[----:B------:R-:W-:Y:S05]  /*10e80*/  FMUL.FTZ R2, R2, c[0x0][0x2d0] ;  /* 0x0000b40002027a20 */ /* 0x000fea0000410000 */
[----:B------:R-:W4:Y:S01]  /*10e90*/  MUFU.TANH R206, R61 ;  /* 0x0000003d00ce7308 */ /* 0x000f220000002400 */
[----:B-1----:R-:W-:Y:S04]  /*10ea0*/  FMNMX.FTZ R4, R45, R4, !PT ;  /* 0x000000042d047209 */ /* 0x002fe80007810000 */
[----:B------:R-:W-:Y:S05]  /*10eb0*/  FMNMX.FTZ R4, R205, R4, !PT ;  /* 0x00000004cd047209 */ /* 0x000fea0007810000 */
[----:B------:R-:W1:Y:S01]  /*10ec0*/  MUFU.TANH R240, R76 ;  /* 0x0000004c00f07308 */ /* 0x000e620000002400 */
[----:B--2---:R-:W-:Y:S04]  /*10ed0*/  FMNMX.FTZ R4, R208, R4, !PT ;  /* 0x00000004d0047209 */ /* 0x004fe80007810000 */
[----:B------:R-:W-:Y:S05]  /*10ee0*/  FMNMX.FTZ R4, R204, R4, !PT ;  /* 0x00000004cc047209 */ /* 0x000fea0007810000 */
[----:B------:R-:W2:Y:S01]  /*10ef0*/  MUFU.TANH R230, R77 ;  /* 0x0000004d00e67308 */ /* 0x000ea20000002400 */
[----:B---3--:R-:W-:Y:S01]  /*10f00*/  FMNMX.FTZ R0, R0, R3, !PT ;  /* 0x0000000300007209 */ /* 0x008fe20007810000 */
[----:B------:R-:W-:Y:S02]  /*10f10*/  FFMA.FTZ R3, R17, c[0x0][0x2d0], -R96 ;  /* 0x0000b40011037a23 */ /* 0x000fe40000010860 */
[----:B------:R-:W-:Y:S01]  /*10f20*/  FMUL.FTZ R17, R70, R133 ;  /* 0x0000008546117220 */ /* 0x000fe20000410000 */
[----:B----4-:R-:W-:Y:S04]  /*10f30*/  FMNMX.FTZ R4, R206, R4, !PT ;  /* 0x00000004ce047209 */ /* 0x010fe80007810000 */
[----:B------:R-:W-:Y:S01]  /*10f40*/  FMNMX.FTZ R4, R248, R4, !PT ;  /* 0x00000004f8047209 */ /* 0x000fe20007810000 */
[----:B------:R-:W3:Y:S03]  /*10f50*/  MUFU.TANH R218, R88 ;  /* 0x0000005800da7308 */ /* 0x000ee60000002400 */
[----:B------:R-:W-:Y:S04]  /*10f60*/  FMNMX.FTZ R4, R239, R4, !PT ;  /* 0x00000004ef047209 */ /* 0x000fe80007810000 */
[----:B-1----:R-:W-:Y:S03]  /*10f70*/  FMNMX.FTZ R4, R240, R4, !PT ;  /* 0x00000004f0047209 */ /* 0x002fe60007810000 */
[----:B------:R1:W4:Y:S01]  /*10f80*/  MUFU.TANH R88, R104 ;  /* 0x0000006800587308 */ /* 0x0003220000002400 */
[----:B--2---:R-:W-:Y:S09]  /*10f90*/  FMNMX.FTZ R4, R230, R4, !PT ;  /* 0x00000004e6047209 */ /* 0x004ff20007810000 */
[----:B------:R2:W-:Y:S01]  /*10fa0*/  MUFU.EX2 R245, R3 ;  /* 0x0000000300f57308 */ /* 0x0005e20000000800 */
[----:B---3--:R-:W-:Y:S02]  /*10fb0*/  FMNMX.FTZ R4, R218, R4, !PT ;  /* 0x00000004da047209 */ /* 0x008fe40007810000 */
[----:B------:R-:W-:Y:S02]  /*10fc0*/  MOV R133, R218 ;  /* 0x000000da00857202 */ /* 0x000fe40000000f00 */
[----:B------:R-:W-:Y:S05]  /*10fd0*/  FMNMX.FTZ R4, R85, R4, !PT ;  /* 0x0000000455047209 */ /* 0x000fea0007810000 */
[----:B------:R-:W3:Y:S01]  /*10fe0*/  MUFU.TANH R87, R105 ;  /* 0x0000006900577308 */ /* 0x000ee20000002400 */
[----:B------:R-:W-:Y:S01]  /*10ff0*/  FMNMX.FTZ R4, R91, R4, !PT ;  /* 0x000000045b047209 */ /* 0x000fe20007810000 */
[----:B-1----:R-:W-:Y:S03]  /*11000*/  FMUL.FTZ R104, R72, c[0x0][0x2d0] ;  /* 0x0000b40048687a20 */ /* 0x002fe60000410000 */
[----:B------:R-:W-:Y:S01]  /*11010*/  FMNMX.FTZ R4, R90, R4, !PT ;  /* 0x000000045a047209 */ /* 0x000fe20007810000 */
[--C-:B------:R-:W-:Y:S04]  /*11020*/  FFMA.FTZ R102, R102, c[0x0][0x2d0], -R104.reuse ;  /* 0x0000b40066667a23 */ /* 0x100fe80000010868 */
[----:B------:R-:W1:Y:S01]  /*11030*/  MUFU.TANH R108, R108 ;  /* 0x0000006c006c7308 */ /* 0x000e620000002400 */
[----:B----4-:R-:W-:Y:S01]  /*11040*/  FMNMX.FTZ R4, R88, R4, !PT ;  /* 0x0000000458047209 */ /* 0x010fe20007810000 */
[--C-:B------:R-:W-:Y:S02]  /*11050*/  FFMA.FTZ R103, R103, c[0x0][0x2d0], -R104.reuse ;  /* 0x0000b40067677a23 */ /* 0x100fe40000010868 */
[--C-:B--2---:R-:W-:Y:S06]  /*11060*/  FFMA.FTZ R3, R186, c[0x0][0x2d0], -R104.reuse ;  /* 0x0000b400ba037a23 */ /* 0x104fec0000010868 */
[----:B------:R-:W2:Y:S01]  /*11070*/  MUFU.TANH R109, R109 ;  /* 0x0000006d006d7308 */ /* 0x000ea20000002400 */
[----:B---3--:R-:W-:Y:S09]  /*11080*/  FMNMX.FTZ R4, R87, R4, !PT ;  /* 0x0000000457047209 */ /* 0x008ff20007810000 */
[----:B------:R3:W-:Y:S01]  /*11090*/  MUFU.EX2 R187, R3 ;  /* 0x0000000300bb7308 */ /* 0x0007e20000000800 */
[----:B-1----:R-:W-:Y:S09]  /*110a0*/  FMNMX.FTZ R4, R108, R4, !PT ;  /* 0x000000046c047209 */ /* 0x002ff20007810000 */
[----:B------:R-:W-:Y:S01]  /*110b0*/  MUFU.EX2 R69, R2 ;  /* 0x0000000200457308 */ /* 0x000fe20000000800 */
[----:B--2---:R-:W-:Y:S05]  /*110c0*/  FMNMX.FTZ R4, R109, R4, !PT ;  /* 0x000000046d047209 */ /* 0x004fea0007810000 */
[----:B------:R-:W1:Y:S04]  /*110d0*/  SHFL.BFLY PT, R7, R4, 0x2, 0x1f ;  /* 0x0c401f0004077f89 */ /* 0x000e6800000e0000 */
[----:B------:R-:W-:Y:S01]  /*110e0*/  MUFU.EX2 R32, R6 ;  /* 0x0000000600207308 */ /* 0x000fe20000000800 */
[----:B---3--:R-:W-:Y:S09]  /*110f0*/  FFMA.FTZ R3, R185, c[0x0][0x2d0], -R104 ;  /* 0x0000b400b9037a23 */ /* 0x008ff20000010868 */
[----:B------:R2:W3:Y:S01]  /*11100*/  MUFU.EX2 R209, R3 ;  /* 0x0000000300d17308 */ /* 0x0004e20000000800 */
[----:B-1----:R-:W-:Y:S01]  /*11110*/  FMNMX.FTZ R4, R4, R7, !PT ;  /* 0x0000000704047209 */ /* 0x002fe20007810000 */
[----:B------:R-:W-:Y:S04]  /*11120*/  FFMA.FTZ R7, R21, c[0x0][0x2d0], -R96 ;  /* 0x0000b40015077a23 */ /* 0x000fe80000010860 */
[----:B------:R-:W1:Y:S01]  /*11130*/  SHFL.BFLY PT, R71, R4, 0x1, 0x1f ;  /* 0x0c201f0004477f89 */ /* 0x000e6200000e0000 */
[----:B--2---:R-:W-:Y:S01]  /*11140*/  FFMA.FTZ R3, R18, c[0x0][0x2d0], -R104 ;  /* 0x0000b40012037a23 */ /* 0x004fe20000010868 */
[----:B---3--:R-:W-:Y:S01]  /*11150*/  F2FP.BF16.PACK_AB R77, R209, R187 ;  /* 0x000000bbd14d723e */ /* 0x008fe200000010ff */
[----:B------:R-:W-:Y:S01]  /*11160*/  FMUL.FTZ R18, R69, R134 ;  /* 0x0000008645127220 */ /* 0x000fe20000410000 */
[----:B------:R-:W-:Y:S01]  /*11170*/  MOV R134, R63 ;  /* 0x0000003f00867202 */ /* 0x000fe20000000f00 */
[----:B------:R2:W-:Y:S01]  /*11180*/  MUFU.EX2 R222, R3 ;  /* 0x0000000300de7308 */ /* 0x0005e20000000800 */
[----:B-1----:R-:W-:Y:S01]  /*11190*/  FMNMX.FTZ R71, R4, R71, !PT ;  /* 0x0000004704477209 */ /* 0x002fe20007810000 */
[----:B------:R-:W-:Y:S08]  /*111a0*/  FFMA.FTZ R4, R184, c[0x0][0x2d0], -R96 ;  /* 0x0000b400b8047a23 */ /* 0x000ff00000010860 */
[----:B------:R1:W-:Y:S01]  /*111b0*/  MUFU.EX2 R207, R4 ;  /* 0x0000000400cf7308 */ /* 0x0003e20000000800 */
[C---:B------:R-:W-:Y:S02]  /*111c0*/  FADD.FTZ R2, -R71.reuse, R116 ;  /* 0x0000007447027221 */ /* 0x040fe40000010100 */
[----:B------:R-:W-:Y:S02]  /*111d0*/  FMUL.FTZ R105, R71, c[0x0][0x2d0] ;  /* 0x0000b40047697a20 */ /* 0x000fe40000410000 */
[----:B------:R-:W-:Y:S02]  /*111e0*/  FMUL.FTZ R2, R2, c[0x0][0x2d0] ;  /* 0x0000b40002027a20 */ /* 0x000fe40000410000 */
[--C-:B--2---:R-:W-:Y:S03]  /*111f0*/  FFMA.FTZ R3, R193, c[0x0][0x2d0], -R105.reuse ;  /* 0x0000b400c1037a23 */ /* 0x104fe60000010869 */
[----:B------:R2:W3:Y:S10]  /*11200*/  MUFU.EX2 R68, R2 ;  /* 0x0000000200447308 */ /* 0x0004f40000000800 */
[----:B------:R4:W-:Y:S01]  /*11210*/  MUFU.EX2 R185, R3 ;  /* 0x0000000300b97308 */ /* 0x0009e20000000800 */
[----:B-1----:R-:W-:Y:S09]  /*11220*/  FFMA.FTZ R4, R22, c[0x0][0x2d0], -R104 ;  /* 0x0000b40016047a23 */ /* 0x002ff20000010868 */
[----:B------:R1:W-:Y:S01]  /*11230*/  MUFU.EX2 R111, R4 ;  /* 0x00000004006f7308 */ /* 0x0003e20000000800 */
[--C-:B--2---:R-:W-:Y:S09]  /*11240*/  FFMA.FTZ R2, R118, c[0x0][0x2d0], -R96.reuse ;  /* 0x0000b40076027a23 */ /* 0x104ff20000010860 */
[----:B------:R2:W2:Y:S01]  /*11250*/  MUFU.EX2 R211, R2 ;  /* 0x0000000200d37308 */ /* 0x0004a20000000800 */
[--C-:B----4-:R-:W-:Y:S09]  /*11260*/  FFMA.FTZ R3, R192, c[0x0][0x2d0], -R105.reuse ;  /* 0x0000b400c0037a23 */ /* 0x110ff20000010869 */
[----:B------:R4:W4:Y:S01]  /*11270*/  MUFU.EX2 R186, R3 ;  /* 0x0000000300ba7308 */ /* 0x0009220000000800 */
[--C-:B-1----:R-:W-:Y:S02]  /*11280*/  FFMA.FTZ R4, R29, c[0x0][0x2d0], -R105.reuse ;  /* 0x0000b4001d047a23 */ /* 0x102fe40000010869 */
[----:B---3--:R-:W-:Y:S02]  /*11290*/  FMUL.FTZ R29, R68, R145 ;  /* 0x00000091441d7220 */ /* 0x008fe40000410000 */
[----:B--2---:R-:W-:Y:S01]  /*112a0*/  FFMA.FTZ R2, R16, c[0x0][0x2d0], -R96 ;  /* 0x0000b40010027a23 */ /* 0x004fe20000010860 */
[----:B------:R-:W-:Y:S04]  /*112b0*/  F2FP.BF16.PACK_AB R76, R211, R207 ;  /* 0x000000cfd34c723e */ /* 0x000fe800000010ff */
[----:B------:R-:W-:Y:S01]  /*112c0*/  MUFU.EX2 R16, R4 ;  /* 0x0000000400107308 */ /* 0x000fe20000000800 */
[--C-:B----4-:R-:W-:Y:S01]  /*112d0*/  FFMA.FTZ R3, R12, c[0x0][0x2d0], -R105.reuse ;  /* 0x0000b4000c037a23 */ /* 0x110fe20000010869 */
[----:B------:R-:W-:Y:S08]  /*112e0*/  F2FP.BF16.PACK_AB R64, R186, R185 ;  /* 0x000000b9ba40723e */ /* 0x000ff000000010ff */
[----:B------:R1:W2:Y:S10]  /*112f0*/  MUFU.EX2 R213, R2 ;  /* 0x0000000200d57308 */ /* 0x0002b40000000800 */
[----:B------:R3:W-:Y:S01]  /*11300*/  MUFU.EX2 R219, R3 ;  /* 0x0000000300db7308 */ /* 0x0007e20000000800 */
[----:B-1----:R-:W1:Y:S01]  /*11310*/  SHFL.BFLY PT, R2, R0, 0x1, 0x1f ;  /* 0x0c201f0000027f89 */ /* 0x002e6200000e0000 */
[----:B--2---:R-:W-:Y:S01]  /*11320*/  F2FP.BF16.PACK_AB R78, R245, R213 ;  /* 0x000000d5f54e723e */ /* 0x004fe200000010ff */
[----:B---3--:R-:W-:Y:S07]  /*11330*/  FFMA.FTZ R3, R13, c[0x0][0x2d0], -R105 ;  /* 0x0000b4000d037a23 */ /* 0x008fee0000010869 */
[----:B------:R2:W3:Y:S01]  /*11340*/  MUFU.EX2 R223, R3 ;  /* 0x0000000300df7308 */ /* 0x0004e20000000800 */
[----:B-1----:R-:W-:Y:S01]  /*11350*/  FMNMX.FTZ R2, R0, R2, !PT ;  /* 0x0000000200027209 */ /* 0x002fe20007810000 */
[----:B------:R-:W-:Y:S02]  /*11360*/  FFMA.FTZ R0, R19, c[0x0][0x2d0], -R104 ;  /* 0x0000b40013007a23 */ /* 0x000fe40000010868 */
[----:B------:R-:W-:Y:S01]  /*11370*/  FMUL.FTZ R19, R69, R135 ;  /* 0x0000008745137220 */ /* 0x000fe20000410000 */
[----:B------:R-:W-:Y:S05]  /*11380*/  MOV R135, R95 ;  /* 0x0000005f00877202 */ /* 0x000fea0000000f00 */
[----:B------:R1:W4:Y:S01]  /*11390*/  MUFU.EX2 R243, R0 ;  /* 0x0000000000f37308 */ /* 0x0003220000000800 */
[----:B------:R-:W-:Y:S04]  /*113a0*/  FMUL.FTZ R100, R2, c[0x0][0x2d0] ;  /* 0x0000b40002647a20 */ /* 0x000fe80000410000 */
[--C-:B------:R-:W-:Y:S02]  /*113b0*/  FFMA.FTZ R4, R26, c[0x0][0x2d0], -R100.reuse ;  /* 0x0000b4001a047a23 */ /* 0x100fe40000010864 */
[--C-:B--2---:R-:W-:Y:S01]  /*113c0*/  FFMA.FTZ R3, R195, c[0x0][0x2d0], -R100.reuse ;  /* 0x0000b400c3037a23 */ /* 0x104fe20000010864 */
[----:B---3--:R-:W-:Y:S03]  /*113d0*/  F2FP.BF16.PACK_AB R66, R223, R219 ;  /* 0x000000dbdf42723e */ /* 0x008fe600000010ff */
[----:B------:R2:W-:Y:S01]  /*113e0*/  MUFU.EX2 R118, R3 ;  /* 0x0000000300767308 */ /* 0x0005e20000000800 */
[----:B-1----:R-:W-:Y:S01]  /*113f0*/  FADD.FTZ R0, -R2, R117 ;  /* 0x0000007502007221 */ /* 0x002fe20000010100 */
[----:B----4-:R-:W-:Y:S08]  /*11400*/  F2FP.BF16.PACK_AB R79, R243, R222 ;  /* 0x000000def34f723e */ /* 0x010ff000000010ff */
[----:B------:R1:W-:Y:S01]  /*11410*/  MUFU.EX2 R117, R7 ;  /* 0x0000000700757308 */ /* 0x0003e20000000800 */
[----:B------:R-:W-:Y:S09]  /*11420*/  FMUL.FTZ R0, R0, c[0x0][0x2d0] ;  /* 0x0000b40000007a20 */ /* 0x000ff20000410000 */
[----:B------:R-:W3:Y:S01]  /*11430*/  MUFU.EX2 R0, R0 ;  /* 0x0000000000007308 */ /* 0x000ee20000000800 */
[--C-:B--2---:R-:W-:Y:S09]  /*11440*/  FFMA.FTZ R3, R194, c[0x0][0x2d0], -R100.reuse ;  /* 0x0000b400c2037a23 */ /* 0x104ff20000010864 */
[----:B------:R2:W4:Y:S01]  /*11450*/  MUFU.EX2 R184, R3 ;  /* 0x0000000300b87308 */ /* 0x0005220000000800 */
[----:B-1----:R-:W-:Y:S09]  /*11460*/  @P0 IMAD.WIDE.U32 R6, R242, c[0x0][0x1e0], RZ ;  /* 0x00007800f2060a25 */ /* 0x002ff200078e00ff */
[----:B------:R1:W-:Y:S01]  /*11470*/  MUFU.EX2 R194, R4 ;  /* 0x0000000400c27308 */ /* 0x0003e20000000800 */
[C---:B---3--:R-:W-:Y:S02]  /*11480*/  FMUL.FTZ R26, R0.reuse, R142 ;  /* 0x0000008e001a7220 */ /* 0x048fe40000410000 */
[----:B------:R-:W-:Y:S02]  /*11490*/  FMUL.FTZ R63, R0, R179 ;  /* 0x000000b3003f7220 */ /* 0x000fe40000410000 */
[----:B--2---:R-:W-:Y:S01]  /*114a0*/  FFMA.FTZ R3, R14, c[0x0][0x2d0], -R100 ;  /* 0x0000b4000e037a23 */ /* 0x004fe20000010864 */
[----:B----4-:R-:W-:Y:S04]  /*114b0*/  F2FP.BF16.PACK_AB R65, R184, R118 ;  /* 0x00000076b841723e */ /* 0x010fe800000010ff */
[----:B------:R2:W-:Y:S01]  /*114c0*/  MUFU.EX2 R188, R3 ;  /* 0x0000000300bc7308 */ /* 0x0005e20000000800 */
[----:B-1----:R-:W-:Y:S05]  /*114d0*/  @P0 MOV R4, R54 ;  /* 0x0000003600040202 */ /* 0x002fea0000000f00 */
[----:B------:R-:W-:Y:S04]  /*114e0*/  @P0 IMAD.WIDE.U32 R4, R6, 0x70, R4 ;  /* 0x0000007006040825 */ /* 0x000fe800078e0004 */
[--C-:B------:R-:W-:Y:S02]  /*114f0*/  FFMA.FTZ R6, R27, c[0x0][0x2d0], -R100.reuse ;  /* 0x0000b4001b067a23 */ /* 0x100fe40000010864 */
[----:B------:R-:W-:Y:S01]  /*11500*/  FMUL.FTZ R27, R0, R143 ;  /* 0x0000008f001b7220 */ /* 0x000fe20000410000 */
[----:B------:R-:W-:Y:S01]  /*11510*/  MOV R143, R111 ;  /* 0x0000006f008f7202 */ /* 0x000fe20000000f00 */
[----:B------:R1:W-:Y:S01]  /*11520*/  MUFU.EX2 R195, R6 ;  /* 0x0000000600c37308 */ /* 0x0003e20000000800 */
[----:B------:R-:W-:Y:S01]  /*11530*/  MOV R111, R215 ;  /* 0x000000d7006f7202 */ /* 0x000fe20000000f00 */
[----:B--2---:R-:W-:Y:S08]  /*11540*/  FFMA.FTZ R3, R15, c[0x0][0x2d0], -R100 ;  /* 0x0000b4000f037a23 */ /* 0x004ff00000010864 */
[----:B------:R2:W3:Y:S01]  /*11550*/  MUFU.EX2 R189, R3 ;  /* 0x0000000300bd7308 */ /* 0x0004e20000000800 */
[----:B-1----:R-:W-:Y:S01]  /*11560*/  @P0 LEA R6, P2, R4, c[0x0][0x1c8], 0x1 ;  /* 0x0000720004060a11 */ /* 0x002fe200078408ff */
[--C-:B--2---:R-:W-:Y:S01]  /*11570*/  FFMA.FTZ R3, R23, c[0x0][0x2d0], -R104.reuse ;  /* 0x0000b40017037a23 */ /* 0x104fe20000010868 */
[----:B---3--:R-:W-:Y:S07]  /*11580*/  F2FP.BF16.PACK_AB R67, R189, R188 ;  /* 0x000000bcbd43723e */ /* 0x008fee00000010ff */
[----:B------:R1:W-:Y:S02]  /*11590*/  MUFU.EX2 R193, R3 ;  /* 0x0000000300c17308 */ /* 0x0003e40000000800 */
[--C-:B-1----:R-:W-:Y:S08]  /*115a0*/  FFMA.FTZ R3, R34, c[0x0][0x2d0], -R104.reuse ;  /* 0x0000b40022037a23 */ /* 0x102ff00000010868 */
[----:B------:R1:W-:Y:S02]  /*115b0*/  MUFU.EX2 R33, R3 ;  /* 0x0000000300217308 */ /* 0x0003e40000000800 */
[----:B-1----:R-:W-:Y:S01]  /*115c0*/  FFMA.FTZ R3, R35, c[0x0][0x2d0], -R104 ;  /* 0x0000b40023037a23 */ /* 0x002fe20000010868 */
[----:B------:R-:W-:Y:S01]  /*115d0*/  MOV R35, R9 ;  /* 0x0000000900237202 */ /* 0x000fe20000000f00 */
[----:B------:R-:W-:Y:S06]  /*115e0*/  FFMA.FTZ R9, R30, c[0x0][0x2d0], -R100 ;  /* 0x0000b4001e097a23 */ /* 0x000fec0000010864 */
[----:B------:R1:W-:Y:S01]  /*115f0*/  MUFU.EX2 R52, R3 ;  /* 0x0000000300347308 */ /* 0x0003e20000000800 */
[----:B------:R-:W-:Y:S09]  /*11600*/  FMUL.FTZ R30, R0, R146 ;  /* 0x00000092001e7220 */ /* 0x000ff20000410000 */
[----:B------:R-:W-:Y:S01]  /*11610*/  MUFU.EX2 R197, R9 ;  /* 0x0000000900c57308 */ /* 0x000fe20000000800 */
[--C-:B-1----:R-:W-:Y:S02]  /*11620*/  FFMA.FTZ R3, R24, c[0x0][0x2d0], -R105.reuse ;  /* 0x0000b40018037a23 */ /* 0x102fe40000010869 */
[C---:B------:R-:W-:Y:S07]  /*11630*/  FMUL.FTZ R24, R68.reuse, R140 ;  /* 0x0000008c44187220 */ /* 0x040fee0000410000 */
[----:B------:R1:W-:Y:S02]  /*11640*/  MUFU.EX2 R116, R3 ;  /* 0x0000000300747308 */ /* 0x0003e40000000800 */
[--C-:B-1----:R-:W-:Y:S02]  /*11650*/  FFMA.FTZ R3, R25, c[0x0][0x2d0], -R105.reuse ;  /* 0x0000b40019037a23 */ /* 0x102fe40000010869 */
[----:B------:R-:W-:Y:S01]  /*11660*/  FMUL.FTZ R25, R68, R141 ;  /* 0x0000008d44197220 */ /* 0x000fe20000410000 */
[----:B------:R-:W-:Y:S05]  /*11670*/  MOV R141, R35 ;  /* 0x00000023008d7202 */ /* 0x000fea0000000f00 */
[----:B------:R1:W-:Y:S01]  /*11680*/  MUFU.EX2 R192, R3 ;  /* 0x0000000300c07308 */ /* 0x0003e20000000800 */
[C---:B------:R-:W-:Y:S01]  /*11690*/  FMUL.FTZ R35, R69.reuse, R151 ;  /* 0x0000009745237220 */ /* 0x040fe20000410000 */
[----:B------:R-:W-:Y:S01]  /*116a0*/  MOV R151, R80 ;  /* 0x0000005000977202 */ /* 0x000fe20000000f00 */
[----:B-1----:R-:W-:Y:S02]  /*116b0*/  FFMA.FTZ R3, R28, c[0x0][0x2d0], -R105 ;  /* 0x0000b4001c037a23 */ /* 0x002fe40000010869 */
[----:B------:R-:W-:Y:S05]  /*116c0*/  FMUL.FTZ R28, R68, R144 ;  /* 0x00000090441c7220 */ /* 0x000fea0000410000 */
[----:B------:R1:W2:Y:S02]  /*116d0*/  MUFU.EX2 R34, R3 ;  /* 0x0000000300227308 */ /* 0x0002a40000000800 */
[----:B-1----:R-:W-:Y:S02]  /*116e0*/  @P0 SHF.R.S32.HI R3, RZ, 0x1f, R242 ;  /* 0x0000001fff030819 */ /* 0x002fe400000114f2 */
[----:B--2---:R-:W-:Y:S01]  /*116f0*/  MOV R142, R34 ;  /* 0x00000022008e7202 */ /* 0x004fe20000000f00 */
[----:B------:R-:W-:Y:S01]  /*11700*/  FMUL.FTZ R34, R69, R150 ;  /* 0x0000009645227220 */ /* 0x000fe20000410000 */
[----:B------:R-:W-:Y:S01]  /*11710*/  MOV R150, R81 ;  /* 0x0000005100967202 */ /* 0x000fe20000000f00 */
[----:B------:R-:W-:Y:S04]  /*11720*/  @P0 IMAD R3, R3, c[0x0][0x1e0], RZ ;  /* 0x0000780003030a24 */ /* 0x000fe800078e02ff */
[----:B------:R-:W-:Y:S05]  /*11730*/  @P0 IMAD R3, R242, c[0x0][0x1e4], R3 ;  /* 0x00007900f2030a24 */ /* 0x000fea00078e0203 */
[----:B------:R-:W-:Y:S05]  /*11740*/  @P0 IADD3 R3, R7, R3, RZ ;  /* 0x0000000307030210 */ /* 0x000fea0007ffe0ff */
[----:B------:R-:W-:Y:S01]  /*11750*/  @P0 IMAD R7, R3, 0x70, RZ ;  /* 0x0000007003070824 */ /* 0x000fe200078e02ff */
[----:B------:R-:W-:Y:S04]  /*11760*/  @P0 SHF.L.U32 R3, R8, 0x5, RZ ;  /* 0x0000000508030819 */ /* 0x000fe800000006ff */
[----:B------:R-:W-:Y:S01]  /*11770*/  @P0 IADD3 R7, R5, R7, RZ ;  /* 0x0000000705070210 */ /* 0x000fe20007ffe0ff */
[----:B------:R-:W-:Y:S01]  /*11780*/  FFMA.FTZ R5, R31, c[0x0][0x2d0], -R100 ;  /* 0x0000b4001f057a23 */ /* 0x000fe20000010864 */
[----:B------:R-:W-:Y:S01]  /*11790*/  @P0 IADD3 R10, P1, R6, R3, RZ ;  /* 0x00000003060a0210 */ /* 0x000fe20007f3e0ff */
[----:B------:R-:W-:Y:S01]  /*117a0*/  FMUL.FTZ R31, R0, R147 ;  /* 0x00000093001f7220 */ /* 0x000fe20000410000 */
[----:B------:R-:W-:Y:S01]  /*117b0*/  @P0 LEA.HI.X R7, R4, c[0x0][0x1cc], R7, 0x1, P2 ;  /* 0x0000730004070a11 */ /* 0x000fe200010f0c07 */
[----:B------:R1:W-:Y:S01]  /*117c0*/  MUFU.EX2 R196, R5 ;  /* 0x0000000500c47308 */ /* 0x0003e20000000800 */
[----:B------:R-:W-:Y:S02]  /*117d0*/  @P0 SHF.L.U64.HI R4, R8, R246, c[0x0][0x1e4] ;  /* 0x0000790008040619 */ /* 0x000fe400000102f6 */
[-C--:B------:R-:W-:Y:S01]  /*117e0*/  @P0 IADD3 R14, P3, R10, R3.reuse, RZ ;  /* 0x000000030a0e0210 */ /* 0x080fe20007f7e0ff */
[----:B------:R2:W-:Y:S01]  /*117f0*/  @P0 LDGSTS.E.BYPASS.LTC128B.128 [R241+0x3900], [R6.64], !P6 ;  /* 0x0390000006f10fae */ /* 0x0005e2000f101d48 */
[-C--:B------:R-:W-:Y:S02]  /*11800*/  @P0 IADD3.X R11, R7, R4.reuse, RZ, P1, !PT ;  /* 0x00000004070b0210 */ /* 0x080fe40000ffe4ff */
[-C--:B------:R-:W-:Y:S02]  /*11810*/  @P0 IADD3 R12, P2, R14, R3.reuse, RZ ;  /* 0x000000030e0c0210 */ /* 0x080fe40007f5e0ff */
[-C--:B------:R-:W-:Y:S02]  /*11820*/  @P0 IADD3.X R15, R11, R4.reuse, RZ, P3, !PT ;  /* 0x000000040b0f0210 */ /* 0x080fe40001ffe4ff */
[-C--:B------:R-:W-:Y:S01]  /*11830*/  @P0 IADD3 R8, P1, R12, R3.reuse, RZ ;  /* 0x000000030c080210 */ /* 0x080fe20007f3e0ff */
[----:B------:R3:W-:Y:S01]  /*11840*/  @P0 LDGSTS.E.BYPASS.LTC128B.128 [R241+0x4100], [R10.64], !P6 ;  /* 0x041000000af10fae */ /* 0x0007e2000f101d48 */
[-C--:B------:R-:W-:Y:S04]  /*11850*/  @P0 IADD3.X R13, R15, R4.reuse, RZ, P2, !PT ;  /* 0x000000040f0d0210 */ /* 0x080fe800017fe4ff */
[-C--:B------:R-:W-:Y:S03]  /*11860*/  @P0 IADD3.X R9, R13, R4.reuse, RZ, P1, !PT ;  /* 0x000000040d090210 */ /* 0x080fe60000ffe4ff */
[----:B------:R4:W-:Y:S01]  /*11870*/  @P0 LDGSTS.E.BYPASS.LTC128B.128 [R241+0x4900], [R14.64], !P6 ;  /* 0x049000000ef10fae */ /* 0x0009e2000f101d48 */
[--C-:B-1----:R-:W-:Y:S07]  /*11880*/  FFMA.FTZ R5, R36, c[0x0][0x2d0], -R96.reuse ;  /* 0x0000b40024057a23 */ /* 0x102fee0000010860 */
[----:B------:R1:W-:Y:S01]  /*11890*/  @P0 LDGSTS.E.BYPASS.LTC128B.128 [R241+0x5100], [R12.64], !P6 ;  /* 0x051000000cf10fae */ /* 0x0003e2000f101d48 */
[----:B------:R1:W1:Y:S01]  /*118a0*/  MUFU.EX2 R58, R5 ;  /* 0x00000005003a7308 */ /* 0x0002620000000800 */
[-C--:B--2---:R-:W-:Y:S04]  /*118b0*/  @P0 IADD3 R6, P2, R8, R3.reuse, RZ ;  /* 0x0000000308060210 */ /* 0x084fe80007f5e0ff */
[----:B------:R-:W-:Y:S02]  /*118c0*/  @P0 IADD3.X R7, R9, R4, RZ, P2, !PT ;  /* 0x0000000409070210 */ /* 0x000fe400017fe4ff */
[----:B------:R2:W-:Y:S01]  /*118d0*/  @P0 LDGSTS.E.BYPASS.LTC128B.128 [R241+0x5900], [R8.64], !P6 ;  /* 0x0590000008f10fae */ /* 0x0005e2000f101d48 */
[----:B---3--:R-:W-:Y:S01]  /*118e0*/  @P0 IADD3 R10, P1, R6, R3, RZ ;  /* 0x00000003060a0210 */ /* 0x008fe20007f3e0ff */
[--C-:B------:R-:W-:Y:S01]  /*118f0*/  FFMA.FTZ R3, R48, c[0x0][0x2d0], -R96.reuse ;  /* 0x0000b40030037a23 */ /* 0x100fe20000010860 */
[----:B------:R-:W-:Y:S02]  /*11900*/  MOV R48, R52 ;  /* 0x0000003400307202 */ /* 0x000fe40000000f00 */
[----:B------:R-:W-:Y:S01]  /*11910*/  @P0 IADD3.X R11, R7, R4, RZ, P1, !PT ;  /* 0x00000004070b0210 */ /* 0x000fe20000ffe4ff */
[----:B------:R3:W3:Y:S02]  /*11920*/  MUFU.EX2 R61, R3 ;  /* 0x00000003003d7308 */ /* 0x0006e40000000800 */
[----:B------:R3:W-:Y:S01]  /*11930*/  @P0 LDGSTS.E.BYPASS.LTC128B.128 [R241+0x6100], [R6.64], !P6 ;  /* 0x0610000006f10fae */ /* 0x0007e2000f101d48 */
[----:B------:R-:W-:Y:S01]  /*11940*/  FMUL.FTZ R4, R70, R120 ;  /* 0x0000007846047220 */ /* 0x000fe20000410000 */
[----:B------:R-:W-:Y:S01]  /*11950*/  MOV R120, R82 ;  /* 0x0000005200787202 */ /* 0x000fe20000000f00 */
[C---:B----4-:R-:W-:Y:S01]  /*11960*/  FMUL.FTZ R14, R0.reuse, R130 ;  /* 0x00000082000e7220 */ /* 0x050fe20000410000 */
[----:B------:R-:W-:Y:S01]  /*11970*/  MOV R130, R32 ;  /* 0x0000002000827202 */ /* 0x000fe20000000f00 */
[----:B------:R-:W-:Y:S01]  /*11980*/  FMUL.FTZ R15, R0, R131 ;  /* 0x00000083000f7220 */ /* 0x000fe20000410000 */
[----:B------:R-:W-:Y:S01]  /*11990*/  MOV R140, R48 ;  /* 0x00000030008c7202 */ /* 0x000fe20000000f00 */
[----:B------:R-:W-:Y:S01]  /*119a0*/  FMUL.FTZ R32, R70, R148 ;  /* 0x0000009446207220 */ /* 0x000fe20000410000 */
[----:B------:R4:W-:Y:S01]  /*119b0*/  @P0 LDGSTS.E.BYPASS.LTC128B.128 [R241+0x6900], [R10.64], !P6 ;  /* 0x069000000af10fae */ /* 0x0009e2000f101d48 */
[--C-:B-1----:R-:W-:Y:S01]  /*119c0*/  FFMA.FTZ R5, R37, c[0x0][0x2d0], -R96.reuse ;  /* 0x0000b40025057a23 */ /* 0x102fe20000010860 */
[----:B------:R-:W-:Y:S01]  /*119d0*/  MOV R148, R214 ;  /* 0x000000d600947202 */ /* 0x000fe20000000f00 */
[C---:B------:R-:W-:Y:S01]  /*119e0*/  FMUL.FTZ R12, R68.reuse, R128 ;  /* 0x00000080440c7220 */ /* 0x040fe20000410000 */
[----:B------:R-:W-:Y:S01]  /*119f0*/  MOV R146, R58 ;  /* 0x0000003a00927202 */ /* 0x000fe20000000f00 */
[----:B------:R1:W1:Y:S01]  /*11a00*/  MUFU.EX2 R57, R5 ;  /* 0x0000000500397308 */ /* 0x0002620000000800 */
[----:B------:R-:W-:Y:S01]  /*11a10*/  FMUL.FTZ R13, R68, R129 ;  /* 0x00000081440d7220 */ /* 0x000fe20000410000 */
[----:B------:R-:W-:Y:S01]  /*11a20*/  MOV R129, R33 ;  /* 0x0000002100817202 */ /* 0x000fe20000000f00 */
[----:B------:R-:W1:Y:S01]  /*11a30*/  LDSM.16.MT88.4 R20, [R224] ;  /* 0x00000000e014783b */ /* 0x000e620000004200 */
[----:B------:R-:W-:Y:S01]  /*11a40*/  FMUL.FTZ R33, R70, R149 ;  /* 0x0000009546217220 */ /* 0x000fe20000410000 */
[----:B------:R-:W-:Y:S01]  /*11a50*/  MOV R149, R93 ;  /* 0x0000005d00957202 */ /* 0x000fe20000000f00 */
[C---:B--2---:R-:W-:Y:S01]  /*11a60*/  FMUL.FTZ R8, R68.reuse, R124 ;  /* 0x0000007c44087220 */ /* 0x044fe20000410000 */
[----:B------:R-:W-:Y:S01]  /*11a70*/  MOV R124, R88 ;  /* 0x00000058007c7202 */ /* 0x000fe20000000f00 */
[----:B------:R-:W-:Y:S01]  /*11a80*/  FMUL.FTZ R9, R68, R125 ;  /* 0x0000007d44097220 */ /* 0x000fe20000410000 */
[----:B------:R-:W-:Y:S01]  /*11a90*/  MOV R125, R87 ;  /* 0x00000057007d7202 */ /* 0x000fe20000000f00 */
[----:B---3--:R-:W-:Y:S01]  /*11aa0*/  FFMA.FTZ R3, R49, c[0x0][0x2d0], -R96 ;  /* 0x0000b40031037a23 */ /* 0x008fe20000010860 */
[----:B------:R-:W-:Y:S01]  /*11ab0*/  MOV R49, R16 ;  /* 0x0000001000317202 */ /* 0x000fe20000000f00 */
[C---:B------:R-:W-:Y:S01]  /*11ac0*/  FMUL.FTZ R16, R70.reuse, R132 ;  /* 0x0000008446107220 */ /* 0x040fe20000410000 */
[----:B------:R-:W-:Y:S01]  /*11ad0*/  LDSM.16.MT88.4 R52, [R225] ;  /* 0x00000000e134783b */ /* 0x000fe20000004200 */
[----:B------:R-:W2:Y:S01]  /*11ae0*/  MUFU.EX2 R59, R3 ;  /* 0x00000003003b7308 */ /* 0x000ea20000000800 */
[C---:B------:R-:W-:Y:S01]  /*11af0*/  FMUL.FTZ R6, R69.reuse, R122 ;  /* 0x0000007a45067220 */ /* 0x040fe20000410000 */
[----:B------:R-:W-:Y:S01]  /*11b00*/  MOV R122, R83 ;  /* 0x00000053007a7202 */ /* 0x000fe20000000f00 */
[----:B------:R-:W-:Y:S01]  /*11b10*/  FMUL.FTZ R7, R69, R123 ;  /* 0x0000007b45077220 */ /* 0x000fe20000410000 */
[----:B------:R-:W-:Y:S01]  /*11b20*/  MOV R147, R49 ;  /* 0x0000003100937202 */ /* 0x000fe20000000f00 */
[----:B------:R-:W-:Y:S01]  /*11b30*/  FMUL.FTZ R48, R70, R164 ;  /* 0x000000a446307220 */ /* 0x000fe20000410000 */
[----:B------:R-:W-:Y:S01]  /*11b40*/  MOV R132, R85 ;  /* 0x0000005500847202 */ /* 0x000fe20000000f00 */
[----:B------:R-:W-:Y:S01]  /*11b50*/  LDSM.16.MT88.4 R80, [R227] ;  /* 0x00000000e350783b */ /* 0x000fe20000004200 */
[----:B----4-:R-:W-:Y:S01]  /*11b60*/  FMUL.FTZ R10, R0, R126 ;  /* 0x0000007e000a7220 */ /* 0x010fe20000410000 */
[----:B------:R-:W-:Y:S01]  /*11b70*/  MOV R131, R61 ;  /* 0x0000003d00837202 */ /* 0x000fe20000000f00 */
[----:B-1----:R-:W-:Y:S01]  /*11b80*/  FMUL.FTZ R5, R70, R121 ;  /* 0x0000007946057220 */ /* 0x002fe20000410000 */
[----:B------:R-:W-:Y:S01]  /*11b90*/  MOV R126, R89 ;  /* 0x00000059007e7202 */ /* 0x000fe20000000f00 */
[----:B------:R-:W-:Y:S01]  /*11ba0*/  FMUL.FTZ R11, R0, R127 ;  /* 0x0000007f000b7220 */ /* 0x000fe20000410000 */
[----:B------:R-:W-:Y:S01]  /*11bb0*/  MOV R123, R94 ;  /* 0x0000005e007b7202 */ /* 0x000fe20000000f00 */
[----:B------:R-:W-:Y:S01]  /*11bc0*/  FMUL.FTZ R49, R70, R165 ;  /* 0x000000a546317220 */ /* 0x000fe20000410000 */
[----:B------:R-:W0:Y:S01]  /*11bd0*/  LDGDEPBAR ;  /* 0x00000000000079af */ /* 0x000e220000000000 */
[----:B------:R-:W-:Y:S01]  /*11be0*/  MOV R145, R57 ;  /* 0x0000003900917202 */ /* 0x000fe20000000f00 */
[----:B------:R-:W-:Y:S01]  /*11bf0*/  FMUL.FTZ R57, R68, R173 ;  /* 0x000000ad44397220 */ /* 0x000fe20000410000 */
[----:B------:R-:W-:Y:S01]  /*11c00*/  MOV R121, R106 ;  /* 0x0000006a00797202 */ /* 0x000fe20000000f00 */
[----:B------:R-:W-:Y:S01]  /*11c10*/  FMUL.FTZ R58, R0, R174 ;  /* 0x000000ae003a7220 */ /* 0x000fe20000410000 */
[----:B------:R-:W-:Y:S01]  /*11c20*/  MOV R106, R91 ;  /* 0x0000005b006a7202 */ /* 0x000fe20000000f00 */
[----:B------:R-:W-:Y:S02]  /*11c30*/  FMUL.FTZ R61, R68, R177 ;  /* 0x000000b1443d7220 */ /* 0x000fe40000410000 */
[--C-:B------:R-:W-:Y:S01]  /*11c40*/  FFMA.FTZ R124, R124, c[0x0][0x2d0], -R105.reuse ;  /* 0x0000b4007c7c7a23 */ /* 0x100fe20000010869 */
[----:B--2---:R-:W-:Y:S01]  /*11c50*/  MOV R127, R59 ;  /* 0x0000003b007f7202 */ /* 0x004fe20000000f00 */
[--C-:B------:R-:W-:Y:S02]  /*11c60*/  FFMA.FTZ R3, R38, c[0x0][0x2d0], -R104.reuse ;  /* 0x0000b40026037a23 */ /* 0x100fe40000010868 */
[----:B------:R-:W-:Y:S01]  /*11c70*/  FMUL.FTZ R59, R0, R175 ;  /* 0x000000af003b7220 */ /* 0x000fe20000410000 */
[-C--:B------:R-:W-:Y:S01]  /*11c80*/  HMMA.16816.F32.BF16 R4, R76, R20.reuse, R4 ;  /* 0x000000144c04723c */ /* 0x080fe20000041804 */
[----:B------:R1:W-:Y:S04]  /*11c90*/  MUFU.EX2 R250, R3 ;  /* 0x0000000300fa7308 */ /* 0x0003e80000000800 */
[--C-:B------:R-:W-:Y:S02]  /*11ca0*/  FFMA.FTZ R125, R125, c[0x0][0x2d0], -R105.reuse ;  /* 0x0000b4007d7d7a23 */ /* 0x100fe40000010869 */
[--C-:B------:R-:W-:Y:S01]  /*11cb0*/  FFMA.FTZ R106, R106, c[0x0][0x2d0], -R105.reuse ;  /* 0x0000b4006a6a7a23 */ /* 0x100fe20000010869 */
[C---:B------:R-:W-:Y:S07]  /*11cc0*/  HMMA.16816.F32.BF16 R8, R64.reuse, R20, R8 ;  /* 0x000000144008723c */ /* 0x040fee0000041808 */
[C---:B------:R-:W-:Y:S01]  /*11cd0*/  FMUL.FTZ R20, R70.reuse, R136 ;  /* 0x0000008846147220 */ /* 0x040fe20000410000 */
[-C--:B------:R-:W-:Y:S04]  /*11ce0*/  HMMA.16816.F32.BF16 R12, R64, R22.reuse, R12 ;  /* 0x00000016400c723c */ /* 0x080fe8000004180c */
[----:B------:R-:W-:Y:S01]  /*11cf0*/  FMUL.FTZ R21, R70, R137 ;  /* 0x0000008946157220 */ /* 0x000fe20000410000 */
[----:B------:R-:W-:Y:S02]  /*11d00*/  MOV R136, R192 ;  /* 0x000000c000887202 */ /* 0x000fe40000000f00 */
[----:B------:R-:W-:Y:S01]  /*11d10*/  MOV R137, R193 ;  /* 0x000000c100897202 */ /* 0x000fe20000000f00 */
[C---:B------:R-:W-:Y:S04]  /*11d20*/  HMMA.16816.F32.BF16 R16, R76.reuse, R22, R16 ;  /* 0x000000164c10723c */ /* 0x040fe80000041810 */
[--C-:B-1----:R-:W-:Y:S01]  /*11d30*/  FFMA.FTZ R3, R39, c[0x0][0x2d0], -R104.reuse ;  /* 0x0000b40027037a23 */ /* 0x102fe20000010868 */
[----:B------:R-:W-:Y:S01]  /*11d40*/  MOV R193, R217 ;  /* 0x000000d900c17202 */ /* 0x000fe20000000f00 */
[----:B------:R-:W1:Y:S01]  /*11d50*/  LDSM.16.MT88.4 R36, [R228] ;  /* 0x00000000e424783b */ /* 0x000e620000004200 */
[C---:B------:R-:W-:Y:S01]  /*11d60*/  FMUL.FTZ R22, R69.reuse, R138 ;  /* 0x0000008a45167220 */ /* 0x040fe20000410000 */
[----:B------:R2:W-:Y:S01]  /*11d70*/  MUFU.EX2 R251, R3 ;  /* 0x0000000300fb7308 */ /* 0x0005e20000000800 */
[----:B------:R-:W-:Y:S03]  /*11d80*/  FMUL.FTZ R23, R69, R139 ;  /* 0x0000008b45177220 */ /* 0x000fe60000410000 */
[----:B------:R-:W-:Y:S02]  /*11d90*/  MOV R139, R116 ;  /* 0x00000074008b7202 */ /* 0x000fe40000000f00 */
[----:B------:R-:W-:Y:S02]  /*11da0*/  MOV R116, R220 ;  /* 0x000000dc00747202 */ /* 0x000fe40000000f00 */
[----:B------:R-:W-:Y:S02]  /*11db0*/  MOV R138, R117 ;  /* 0x00000075008a7202 */ /* 0x000fe40000000f00 */
[----:B------:R-:W-:Y:S02]  /*11dc0*/  MOV R117, R107 ;  /* 0x0000006b00757202 */ /* 0x000fe40000000f00 */
[----:B------:R-:W-:Y:S02]  /*11dd0*/  MOV R107, R90 ;  /* 0x0000005a006b7202 */ /* 0x000fe40000000f00 */
[----:B------:R-:W-:Y:S03]  /*11de0*/  LDSM.16.MT88.4 R88, [R228+0x800] ;  /* 0x00080000e458783b */ /* 0x000fe60000004200 */
[--C-:B------:R-:W-:Y:S02]  /*11df0*/  FFMA.FTZ R107, R107, c[0x0][0x2d0], -R105.reuse ;  /* 0x0000b4006b6b7a23 */ /* 0x100fe40000010869 */
[--C-:B--2---:R-:W-:Y:S02]  /*11e00*/  FFMA.FTZ R3, R50, c[0x0][0x2d0], -R104.reuse ;  /* 0x0000b40032037a23 */ /* 0x104fe40000010868 */
[----:B------:R-:W-:Y:S02]  /*11e10*/  FMUL.FTZ R50, R69, R166 ;  /* 0x000000a645327220 */ /* 0x000fe40000410000 */
[----:B------:R2:W-:Y:S01]  /*11e20*/  MUFU.EX2 R252, R3 ;  /* 0x0000000300fc7308 */ /* 0x0005e20000000800 */
[-C--:B-1----:R-:W-:Y:S08]  /*11e30*/  HMMA.16816.F32.BF16 R20, R76, R36.reuse, R20 ;  /* 0x000000244c14723c */ /* 0x082ff00000041814 */
[C---:B------:R-:W-:Y:S04]  /*11e40*/  HMMA.16816.F32.BF16 R24, R64.reuse, R36, R24 ;  /* 0x000000244018723c */ /* 0x040fe80000041818 */
[----:B--2---:R-:W-:Y:S04]  /*11e50*/  FFMA.FTZ R3, R51, c[0x0][0x2d0], -R104 ;  /* 0x0000b40033037a23 */ /* 0x004fe80000010868 */
[-C--:B------:R-:W-:Y:S01]  /*11e60*/  HMMA.16816.F32.BF16 R28, R64, R38.reuse, R28 ;  /* 0x00000026401c723c */ /* 0x080fe2000004181c */
[----:B------:R1:W2:Y:S03]  /*11e70*/  MUFU.EX2 R62, R3 ;  /* 0x00000003003e7308 */ /* 0x0002a60000000800 */
[C---:B------:R-:W-:Y:S02]  /*11e80*/  FMUL.FTZ R36, R70.reuse, R152 ;  /* 0x0000009846247220 */ /* 0x040fe40000410000 */
[----:B------:R-:W-:Y:S02]  /*11e90*/  FMUL.FTZ R37, R70, R153 ;  /* 0x0000009946257220 */ /* 0x000fe40000410000 */
[C---:B------:R-:W-:Y:S04]  /*11ea0*/  HMMA.16816.F32.BF16 R32, R76.reuse, R38, R32 ;  /* 0x000000264c20723c */ /* 0x040fe80000041820 */
[C---:B------:R-:W-:Y:S03]  /*11eb0*/  FMUL.FTZ R51, R69.reuse, R167 ;  /* 0x000000a745337220 */ /* 0x040fe60000410000 */
[C---:B------:R-:W-:Y:S02]  /*11ec0*/  FMUL.FTZ R39, R69.reuse, R155 ;  /* 0x0000009b45277220 */ /* 0x040fe40000410000 */
[----:B------:R-:W-:Y:S07]  /*11ed0*/  FMUL.FTZ R38, R69, R154 ;  /* 0x0000009a45267220 */ /* 0x000fee0000410000 */
[-C--:B------:R-:W-:Y:S03]  /*11ee0*/  HMMA.16816.F32.BF16 R36, R76, R52.reuse, R36 ;  /* 0x000000344c24723c */ /* 0x080fe60000041824 */
[--C-:B-1----:R-:W-:Y:S01]  /*11ef0*/  FFMA.FTZ R3, R40, c[0x0][0x2d0], -R105.reuse ;  /* 0x0000b40028037a23 */ /* 0x102fe20000010869 */
[----:B--2---:R-:W-:Y:S01]  /*11f00*/  MOV R128, R62 ;  /* 0x0000003e00807202 */ /* 0x004fe20000000f00 */
[----:B------:R-:W-:Y:S01]  /*11f10*/  FMUL.FTZ R40, R68, R156 ;  /* 0x0000009c44287220 */ /* 0x000fe20000410000 */
[----:B------:R-:W-:Y:S01]  /*11f20*/  MOV R156, R92 ;  /* 0x0000005c009c7202 */ /* 0x000fe20000000f00 */
[----:B------:R1:W-:Y:S01]  /*11f30*/  MUFU.EX2 R249, R3 ;  /* 0x0000000300f97308 */ /* 0x0003e20000000800 */
[----:B------:R-:W-:Y:S01]  /*11f40*/  FMUL.FTZ R62, R0, R178 ;  /* 0x000000b2003e7220 */ /* 0x000fe20000410000 */
[----:B------:R-:W-:Y:S03]  /*11f50*/  LDSM.16.MT88.4 R92, [R225+0x800] ;  /* 0x00080000e15c783b */ /* 0x000fe60000004200 */
[----:B------:R-:W-:Y:S02]  /*11f60*/  MOV R164, R156 ;  /* 0x0000009c00a47202 */ /* 0x000fe40000000f00 */
[----:B------:R-:W-:Y:S02]  /*11f70*/  MOV R156, R121 ;  /* 0x00000079009c7202 */ /* 0x000fe40000000f00 */
[----:B------:R-:W-:Y:S01]  /*11f80*/  MOV R121, R233 ;  /* 0x000000e900797202 */ /* 0x000fe20000000f00 */
[--C-:B-1----:R-:W-:Y:S02]  /*11f90*/  FFMA.FTZ R3, R41, c[0x0][0x2d0], -R105.reuse ;  /* 0x0000b40029037a23 */ /* 0x102fe40000010869 */
[----:B------:R-:W-:Y:S01]  /*11fa0*/  FMUL.FTZ R41, R68, R157 ;  /* 0x0000009d44297220 */ /* 0x000fe20000410000 */
[----:B------:R-:W-:Y:S01]  /*11fb0*/  MOV R157, R86 ;  /* 0x00000056009d7202 */ /* 0x000fe20000000f00 */
[----:B------:R1:W2:Y:S03]  /*11fc0*/  MUFU.EX2 R248, R3 ;  /* 0x0000000300f87308 */ /* 0x0002a60000000800 */
[----:B------:R-:W-:Y:S01]  /*11fd0*/  MOV R165, R157 ;  /* 0x0000009d00a57202 */ /* 0x000fe20000000f00 */
[--C-:B-1----:R-:W-:Y:S02]  /*11fe0*/  FFMA.FTZ R3, R44, c[0x0][0x2d0], -R105.reuse ;  /* 0x0000b4002c037a23 */ /* 0x102fe40000010869 */
[C---:B------:R-:W-:Y:S01]  /*11ff0*/  FMUL.FTZ R44, R68.reuse, R160 ;  /* 0x000000a0442c7220 */ /* 0x040fe20000410000 */
[----:B------:R-:W-:Y:S03]  /*12000*/  MOV R160, R216 ;  /* 0x000000d800a07202 */ /* 0x000fe60000000f00 */
[----:B------:R1:W-:Y:S01]  /*12010*/  MUFU.EX2 R246, R3 ;  /* 0x0000000300f67308 */ /* 0x0003e20000000800 */
[----:B------:R-:W-:Y:S02]  /*12020*/  MOV R167, R160 ;  /* 0x000000a000a77202 */ /* 0x000fe40000000f00 */
[----:B------:R-:W-:Y:S02]  /*12030*/  MOV R160, R149 ;  /* 0x0000009500a07202 */ /* 0x000fe40000000f00 */
[----:B------:R-:W-:Y:S02]  /*12040*/  MOV R149, R135 ;  /* 0x0000008700957202 */ /* 0x000fe40000000f00 */
[----:B------:R-:W-:Y:S01]  /*12050*/  MOV R135, R240 ;  /* 0x000000f000877202 */ /* 0x000fe20000000f00 */
[--C-:B-1----:R-:W-:Y:S02]  /*12060*/  FFMA.FTZ R3, R45, c[0x0][0x2d0], -R105.reuse ;  /* 0x0000b4002d037a23 */ /* 0x102fe40000010869 */
[----:B------:R-:W-:Y:S01]  /*12070*/  FMUL.FTZ R45, R68, R161 ;  /* 0x000000a1442d7220 */ /* 0x000fe20000410000 */
[----:B------:R-:W-:Y:S01]  /*12080*/  MOV R161, R221 ;  /* 0x000000dd00a17202 */ /* 0x000fe20000000f00 */
[----:B------:R1:W3:Y:S02]  /*12090*/  MUFU.EX2 R247, R3 ;  /* 0x0000000300f77308 */ /* 0x0002e40000000800 */
[--C-:B-1----:R-:W-:Y:S02]  /*120a0*/  FFMA.FTZ R3, R42, c[0x0][0x2d0], -R100.reuse ;  /* 0x0000b4002a037a23 */ /* 0x102fe40000010864 */
[C---:B------:R-:W-:Y:S06]  /*120b0*/  FMUL.FTZ R42, R0.reuse, R158 ;  /* 0x0000009e002a7220 */ /* 0x040fec0000410000 */
[----:B------:R1:W-:Y:S02]  /*120c0*/  MUFU.EX2 R144, R3 ;  /* 0x0000000300907308 */ /* 0x0003e40000000800 */
[--C-:B-1----:R-:W-:Y:S02]  /*120d0*/  FFMA.FTZ R3, R43, c[0x0][0x2d0], -R100.reuse ;  /* 0x0000b4002b037a23 */ /* 0x102fe40000010864 */
[----:B------:R-:W-:Y:S06]  /*120e0*/  FMUL.FTZ R43, R0, R159 ;  /* 0x0000009f002b7220 */ /* 0x000fec0000410000 */
[----:B------:R1:W4:Y:S01]  /*120f0*/  MUFU.EX2 R192, R3 ;  /* 0x0000000300c07308 */ /* 0x0003220000000800 */
[C---:B------:R-:W-:Y:S07]  /*12100*/  HMMA.16816.F32.BF16 R40, R64.reuse, R52, R40 ;  /* 0x000000344028723c */ /* 0x040fee0000041828 */
[C---:B------:R-:W-:Y:S02]  /*12110*/  FMUL.FTZ R52, R70.reuse, R168 ;  /* 0x000000a846347220 */ /* 0x040fe40000410000 */
[----:B------:R-:W-:Y:S03]  /*12120*/  FMUL.FTZ R53, R70, R169 ;  /* 0x000000a946357220 */ /* 0x000fe60000410000 */
[----:B-1----:R-:W-:Y:S02]  /*12130*/  FFMA.FTZ R3, R46, c[0x0][0x2d0], -R100 ;  /* 0x0000b4002e037a23 */ /* 0x002fe40000010864 */
[C---:B------:R-:W-:Y:S01]  /*12140*/  FMUL.FTZ R46, R0.reuse, R162 ;  /* 0x000000a2002e7220 */ /* 0x040fe20000410000 */
[----:B------:R-:W-:Y:S01]  /*12150*/  MOV R162, R151 ;  /* 0x0000009700a27202 */ /* 0x000fe20000000f00 */
[----:B------:R1:W-:Y:S01]  /*12160*/  MUFU.EX2 R152, R3 ;  /* 0x0000000300987308 */ /* 0x0003e20000000800 */
[----:B------:R-:W-:Y:S02]  /*12170*/  MOV R151, R117 ;  /* 0x0000007500977202 */ /* 0x000fe40000000f00 */
[----:B------:R-:W-:Y:S05]  /*12180*/  MOV R117, R234 ;  /* 0x000000ea00757202 */ /* 0x000fea0000000f00 */
[----:B------:R-:W-:Y:S02]  /*12190*/  FFMA.FTZ R117, R117, c[0x0][0x2d0], -R104 ;  /* 0x0000b40075757a23 */ /* 0x000fe40000010868 */
[----:B-1----:R-:W-:Y:S01]  /*121a0*/  FFMA.FTZ R3, R199, c[0x0][0x2d0], -R100 ;  /* 0x0000b400c7037a23 */ /* 0x002fe20000010864 */
[----:B------:R-:W-:Y:S02]  /*121b0*/  MOV R199, R84 ;  /* 0x0000005400c77202 */ /* 0x000fe40000000f00 */
[----:B------:R-:W1:Y:S01]  /*121c0*/  LDSM.16.MT88.4 R84, [R224+0x800] ;  /* 0x00080000e054783b */ /* 0x000e620000004200 */
[----:B------:R2:W1:Y:S01]  /*121d0*/  MUFU.EX2 R153, R3 ;  /* 0x0000000300997308 */ /* 0x0004620000000800 */
[----:B------:R-:W-:Y:S02]  /*121e0*/  MOV R166, R199 ;  /* 0x000000c700a67202 */ /* 0x000fe40000000f00 */
[----:B------:R-:W-:Y:S02]  /*121f0*/  MOV R199, R148 ;  /* 0x0000009400c77202 */ /* 0x000fe40000000f00 */
[----:B------:R-:W-:Y:S02]  /*12200*/  MOV R168, R166 ;  /* 0x000000a600a87202 */ /* 0x000fe40000000f00 */
[----:B------:R-:W-:Y:S02]  /*12210*/  MOV R166, R162 ;  /* 0x000000a200a67202 */ /* 0x000fe40000000f00 */
[----:B------:R-:W-:Y:S02]  /*12220*/  MOV R162, R199 ;  /* 0x000000c700a27202 */ /* 0x000fe40000000f00 */
[----:B------:R-:W-:Y:S01]  /*12230*/  MOV R148, R239 ;  /* 0x000000ef00947202 */ /* 0x000fe20000000f00 */
[--C-:B--2---:R-:W-:Y:S02]  /*12240*/  FFMA.FTZ R3, R47, c[0x0][0x2d0], -R96.reuse ;  /* 0x0000b4002f037a23 */ /* 0x104fe40000010860 */
[----:B------:R-:W-:Y:S02]  /*12250*/  FMUL.FTZ R47, R0, R163 ;  /* 0x000000a3002f7220 */ /* 0x000fe40000410000 */
[----:B------:R2:W-:Y:S05]  /*12260*/  MUFU.EX2 R221, R3 ;  /* 0x0000000300dd7308 */ /* 0x0005ea0000000800 */
[-C--:B------:R-:W-:Y:S08]  /*12270*/  HMMA.16816.F32.BF16 R44, R64, R54.reuse, R44 ;  /* 0x00000036402c723c */ /* 0x080ff0000004182c */
[C---:B------:R-:W-:Y:S07]  /*12280*/  HMMA.16816.F32.BF16 R48, R76.reuse, R54, R48 ;  /* 0x000000364c30723c */ /* 0x040fee0000041830 */
[C---:B------:R-:W-:Y:S02]  /*12290*/  FMUL.FTZ R54, R69.reuse, R170 ;  /* 0x000000aa45367220 */ /* 0x040fe40000410000 */
[----:B------:R-:W-:Y:S03]  /*122a0*/  FMUL.FTZ R55, R69, R171 ;  /* 0x000000ab45377220 */ /* 0x000fe60000410000 */
[--C-:B--2---:R-:W-:Y:S01]  /*122b0*/  FFMA.FTZ R3, R198, c[0x0][0x2d0], -R96.reuse ;  /* 0x0000b400c6037a23 */ /* 0x104fe20000010860 */
[----:B------:R-:W-:Y:S03]  /*122c0*/  MOV R198, R165 ;  /* 0x000000a500c67202 */ /* 0x000fe60000000f00 */
[-C--:B------:R-:W-:Y:S01]  /*122d0*/  HMMA.16816.F32.BF16 R52, R76, R80.reuse, R52 ;  /* 0x000000504c34723c */ /* 0x080fe20000041834 */
[----:B------:R2:W-:Y:S02]  /*122e0*/  MUFU.EX2 R220, R3 ;  /* 0x0000000300dc7308 */ /* 0x0005e40000000800 */
[--C-:B--2---:R-:W-:Y:S02]  /*122f0*/  FFMA.FTZ R3, R56, c[0x0][0x2d0], -R96.reuse ;  /* 0x0000b40038037a23 */ /* 0x104fe40000010860 */
[----:B------:R-:W-:Y:S06]  /*12300*/  FMUL.FTZ R56, R68, R172 ;  /* 0x000000ac44387220 */ /* 0x000fec0000410000 */
[----:B------:R2:W-:Y:S01]  /*12310*/  MUFU.EX2 R218, R3 ;  /* 0x0000000300da7308 */ /* 0x0005e20000000800 */
[C---:B------:R-:W-:Y:S07]  /*12320*/  HMMA.16816.F32.BF16 R56, R64.reuse, R80, R56 ;  /* 0x000000504038723c */ /* 0x040fee0000041838 */
[----:B------:R-:W-:Y:S02]  /*12330*/  F2FP.BF16.PACK_AB R80, R136, R139 ;  /* 0x0000008b8850723e */ /* 0x000fe400000010ff */
[----:B------:R-:W-:Y:S03]  /*12340*/  F2FP.BF16.PACK_AB R81, R195, R194 ;  /* 0x000000c2c351723e */ /* 0x000fe600000010ff */
[----:B--2---:R-:W-:Y:S02]  /*12350*/  FFMA.FTZ R3, R60, c[0x0][0x2d0], -R96 ;  /* 0x0000b4003c037a23 */ /* 0x004fe40000010860 */
[----:B------:R-:W-:Y:S02]  /*12360*/  FMUL.FTZ R60, R68, R176 ;  /* 0x000000b0443c7220 */ /* 0x000fe40000410000 */
[----:B------:R2:W-:Y:S05]  /*12370*/  MUFU.EX2 R217, R3 ;  /* 0x0000000300d97308 */ /* 0x0005ea0000000800 */
[-C--:B------:R-:W-:Y:S07]  /*12380*/  HMMA.16816.F32.BF16 R60, R64, R82.reuse, R60 ;  /* 0x00000052403c723c */ /* 0x080fee000004183c */
[C---:B------:R-:W-:Y:S02]  /*12390*/  FMUL.FTZ R64, R70.reuse, R180 ;  /* 0x000000b446407220 */ /* 0x040fe40000410000 */
[----:B------:R-:W-:Y:S03]  /*123a0*/  FMUL.FTZ R65, R70, R181 ;  /* 0x000000b546417220 */ /* 0x000fe60000410000 */
[C---:B------:R-:W-:Y:S02]  /*123b0*/  FMUL.FTZ R66, R69.reuse, R182 ;  /* 0x000000b645427220 */ /* 0x040fe40000410000 */
[----:B------:R-:W-:Y:S02]  /*123c0*/  FMUL.FTZ R67, R69, R183 ;  /* 0x000000b745437220 */ /* 0x000fe40000410000 */
[--C-:B--2---:R-:W-:Y:S05]  /*123d0*/  FFMA.FTZ R3, R202, c[0x0][0x2d0], -R104.reuse ;  /* 0x0000b400ca037a23 */ /* 0x104fea0000010868 */
[----:B------:R-:W-:Y:S01]  /*123e0*/  HMMA.16816.F32.BF16 R64, R76, R82, R64 ;  /* 0x000000524c40723c */ /* 0x000fe20000041840 */
[----:B------:R2:W-:Y:S06]  /*123f0*/  MUFU.EX2 R155, R3 ;  /* 0x00000003009b7308 */ /* 0x0005ec0000000800 */
[----:B------:R-:W-:Y:S02]  /*12400*/  F2FP.BF16.PACK_AB R76, R138, R244 ;  /* 0x000000f48a4c723e */ /* 0x000fe400000010ff */
[----:B------:R-:W-:Y:S03]  /*12410*/  F2FP.BF16.PACK_AB R78, R141, R130 ;  /* 0x000000828d4e723e */ /* 0x000fe600000010ff */
[----:B------:R-:W-:Y:S02]  /*12420*/  F2FP.BF16.PACK_AB R77, R137, R143 ;  /* 0x0000008f894d723e */ /* 0x000fe400000010ff */
[----:B------:R-:W-:Y:S02]  /*12430*/  F2FP.BF16.PACK_AB R79, R140, R129 ;  /* 0x000000818c4f723e */ /* 0x000fe400000010ff */
[----:B------:R-:W-:Y:S02]  /*12440*/  F2FP.BF16.PACK_AB R82, R147, R142 ;  /* 0x0000008e9352723e */ /* 0x000fe400000010ff */
[----:B------:R-:W-:Y:S03]  /*12450*/  F2FP.BF16.PACK_AB R83, R196, R197 ;  /* 0x000000c5c453723e */ /* 0x000fe600000010ff */
[-C--:B-1----:R-:W-:Y:S03]  /*12460*/  HMMA.16816.F32.BF16 R4, R76, R84.reuse, R4 ;  /* 0x000000544c04723c */ /* 0x082fe60000041804 */
[--C-:B--2---:R-:W-:Y:S05]  /*12470*/  FFMA.FTZ R3, R203, c[0x0][0x2d0], -R104.reuse ;  /* 0x0000b400cb037a23 */ /* 0x104fea0000010868 */
[C---:B------:R-:W-:Y:S01]  /*12480*/  HMMA.16816.F32.BF16 R8, R80.reuse, R84, R8 ;  /* 0x000000545008723c */ /* 0x040fe20000041808 */
[----:B------:R1:W-:Y:S07]  /*12490*/  MUFU.EX2 R216, R3 ;  /* 0x0000000300d87308 */ /* 0x0003ee0000000800 */
[-C--:B------:R-:W-:Y:S08]  /*124a0*/  HMMA.16816.F32.BF16 R12, R80, R86.reuse, R12 ;  /* 0x00000056500c723c */ /* 0x080ff0000004180c */
[C---:B------:R-:W-:Y:S01]  /*124b0*/  HMMA.16816.F32.BF16 R16, R76.reuse, R86, R16 ;  /* 0x000000564c10723c */ /* 0x040fe20000041810 */
[----:B------:R-:W2:Y:S07]  /*124c0*/  LDSM.16.MT88.4 R84, [R227+0x800] ;  /* 0x00080000e354783b */ /* 0x000eae0000004200 */
[-C--:B------:R-:W-:Y:S04]  /*124d0*/  HMMA.16816.F32.BF16 R20, R76, R88.reuse, R20 ;  /* 0x000000584c14723c */ /* 0x080fe80000041814 */
[--C-:B-1----:R-:W-:Y:S04]  /*124e0*/  FFMA.FTZ R3, R200, c[0x0][0x2d0], -R104.reuse ;  /* 0x0000b400c8037a23 */ /* 0x102fe80000010868 */
[C---:B------:R-:W-:Y:S01]  /*124f0*/  HMMA.16816.F32.BF16 R24, R80.reuse, R88, R24 ;  /* 0x000000585018723c */ /* 0x040fe20000041818 */
[----:B------:R1:W-:Y:S07]  /*12500*/  MUFU.EX2 R159, R3 ;  /* 0x00000003009f7308 */ /* 0x0003ee0000000800 */
[-C--:B------:R-:W-:Y:S08]  /*12510*/  HMMA.16816.F32.BF16 R28, R80, R90.reuse, R28 ;  /* 0x0000005a501c723c */ /* 0x080ff0000004181c */
[C---:B------:R-:W-:Y:S01]  /*12520*/  HMMA.16816.F32.BF16 R32, R76.reuse, R90, R32 ;  /* 0x0000005a4c20723c */ /* 0x040fe20000041820 */
[----:B------:R-:W3:Y:S07]  /*12530*/  LDSM.16.MT88.4 R88, [R224+0x1000] ;  /* 0x00100000e058783b */ /* 0x000eee0000004200 */
[-C--:B------:R-:W-:Y:S04]  /*12540*/  HMMA.16816.F32.BF16 R36, R76, R92.reuse, R36 ;  /* 0x0000005c4c24723c */ /* 0x080fe80000041824 */
[----:B-1----:R-:W-:Y:S02]  /*12550*/  FFMA.FTZ R3, R201, c[0x0][0x2d0], -R104 ;  /* 0x0000b400c9037a23 */ /* 0x002fe40000010868 */
[----:B------:R-:W-:Y:S02]  /*12560*/  MUFU.EX2 R201, R101 ;  /* 0x0000006500c97308 */ /* 0x000fe40000000800 */
[C---:B------:R-:W-:Y:S07]  /*12570*/  HMMA.16816.F32.BF16 R40, R80.reuse, R92, R40 ;  /* 0x0000005c5028723c */ /* 0x040fee0000041828 */
[----:B------:R-:W-:Y:S01]  /*12580*/  FFMA.FTZ R92, R210, c[0x0][0x2d0], -R96 ;  /* 0x0000b400d25c7a23 */ /* 0x000fe20000010860 */
[-C--:B------:R-:W-:Y:S01]  /*12590*/  HMMA.16816.F32.BF16 R44, R80, R94.reuse, R44 ;  /* 0x0000005e502c723c */ /* 0x080fe2000004182c */
[----:B------:R1:W-:Y:S07]  /*125a0*/  MUFU.EX2 R215, R3 ;  /* 0x0000000300d77308 */ /* 0x0003ee0000000800 */
[C---:B------:R-:W-:Y:S08]  /*125b0*/  HMMA.16816.F32.BF16 R48, R76.reuse, R94, R48 ;  /* 0x0000005e4c30723c */ /* 0x040ff00000041830 */
[-C--:B--2---:R-:W-:Y:S08]  /*125c0*/  HMMA.16816.F32.BF16 R52, R76, R84.reuse, R52 ;  /* 0x000000544c34723c */ /* 0x084ff00000041834 */
[C---:B------:R-:W-:Y:S04]  /*125d0*/  HMMA.16816.F32.BF16 R56, R80.reuse, R84, R56 ;  /* 0x000000545038723c */ /* 0x040fe80000041838 */
[--C-:B-1----:R-:W-:Y:S04]  /*125e0*/  FFMA.FTZ R3, R205, c[0x0][0x2d0], -R105.reuse ;  /* 0x0000b400cd037a23 */ /* 0x102fe80000010869 */
[-C--:B------:R-:W-:Y:S01]  /*125f0*/  HMMA.16816.F32.BF16 R60, R80, R86.reuse, R60 ;  /* 0x00000056503c723c */ /* 0x080fe2000004183c */
[----:B------:R1:W-:Y:S06]  /*12600*/  MUFU.EX2 R154, R3 ;  /* 0x00000003009a7308 */ /* 0x0003ec0000000800 */
[----:B------:R-:W-:Y:S01]  /*12610*/  F2FP.BF16.PACK_AB R80, R248, R249 ;  /* 0x000000f9f850723e */ /* 0x000fe200000010ff */
[----:B------:R-:W-:Y:S01]  /*12620*/  HMMA.16816.F32.BF16 R64, R76, R86, R64 ;  /* 0x000000564c40723c */ /* 0x000fe20000041840 */
[----:B------:R-:W-:Y:S03]  /*12630*/  LDSM.16.MT88.4 R84, [R225+0x1000] ;  /* 0x00100000e154783b */ /* 0x000fe60000004200 */
[----:B---3--:R-:W-:Y:S02]  /*12640*/  F2FP.BF16.PACK_AB R82, R247, R246 ;  /* 0x000000f6f752723e */ /* 0x008fe400000010ff */
[----:B----4-:R-:W-:Y:S02]  /*12650*/  F2FP.BF16.PACK_AB R81, R192, R144 ;  /* 0x00000090c051723e */ /* 0x010fe400000010ff */
[----:B------:R-:W-:Y:S04]  /*12660*/  F2FP.BF16.PACK_AB R76, R145, R146 ;  /* 0x00000092914c723e */ /* 0x000fe800000010ff */
[----:B------:R-:W-:Y:S02]  /*12670*/  F2FP.BF16.PACK_AB R78, R127, R131 ;  /* 0x000000837f4e723e */ /* 0x000fe400000010ff */
[----:B------:R-:W-:Y:S02]  /*12680*/  F2FP.BF16.PACK_AB R77, R251, R250 ;  /* 0x000000fafb4d723e */ /* 0x000fe400000010ff */
[----:B------:R-:W-:Y:S01]  /*12690*/  F2FP.BF16.PACK_AB R79, R128, R252 ;  /* 0x000000fc804f723e */ /* 0x000fe200000010ff */
[--C-:B-1----:R-:W-:Y:S01]  /*126a0*/  FFMA.FTZ R3, R208, c[0x0][0x2d0], -R105.reuse ;  /* 0x0000b400d0037a23 */ /* 0x102fe20000010869 */
[----:B------:R-:W-:Y:S03]  /*126b0*/  F2FP.BF16.PACK_AB R83, R153, R152 ;  /* 0x000000989953723e */ /* 0x000fe600000010ff */
[----:B------:R1:W2:Y:S02]  /*126c0*/  MUFU.EX2 R158, R3 ;  /* 0x00000003009e7308 */ /* 0x0002a40000000800 */
[-C--:B------:R-:W-:Y:S08]  /*126d0*/  HMMA.16816.F32.BF16 R4, R76, R88.reuse, R4 ;  /* 0x000000584c04723c */ /* 0x080ff00000041804 */
[C---:B------:R-:W-:Y:S08]  /*126e0*/  HMMA.16816.F32.BF16 R8, R80.reuse, R88, R8 ;  /* 0x000000585008723c */ /* 0x040ff00000041808 */
[-C--:B------:R-:W-:Y:S04]  /*126f0*/  HMMA.16816.F32.BF16 R12, R80, R90.reuse, R12 ;  /* 0x0000005a500c723c */ /* 0x080fe8000004180c */
[--C-:B-1----:R-:W-:Y:S04]  /*12700*/  FFMA.FTZ R3, R204, c[0x0][0x2d0], -R105.reuse ;  /* 0x0000b400cc037a23 */ /* 0x102fe80000010869 */
[C---:B------:R-:W-:Y:S01]  /*12710*/  HMMA.16816.F32.BF16 R16, R76.reuse, R90, R16 ;  /* 0x0000005a4c10723c */ /* 0x040fe20000041810 */
[----:B------:R-:W-:Y:S01]  /*12720*/  LDSM.16.MT88.4 R88, [R227+0x1000] ;  /* 0x00100000e358783b */ /* 0x000fe20000004200 */
[----:B------:R1:W-:Y:S02]  /*12730*/  MUFU.EX2 R214, R3 ;  /* 0x0000000300d67308 */ /* 0x0003e40000000800 */
[--C-:B-1----:R-:W-:Y:S08]  /*12740*/  FFMA.FTZ R3, R206, c[0x0][0x2d0], -R105.reuse ;  /* 0x0000b400ce037a23 */ /* 0x102ff00000010869 */
[----:B------:R1:W3:Y:S02]  /*12750*/  MUFU.EX2 R163, R3 ;  /* 0x0000000300a37308 */ /* 0x0002e40000000800 */
[--C-:B-1----:R-:W-:Y:S01]  /*12760*/  FFMA.FTZ R3, R161, c[0x0][0x2d0], -R100.reuse ;  /* 0x0000b400a1037a23 */ /* 0x102fe20000010864 */
[----:B------:R-:W-:Y:S02]  /*12770*/  MOV R161, R150 ;  /* 0x0000009600a17202 */ /* 0x000fe40000000f00 */
[----:B------:R-:W-:Y:S05]  /*12780*/  MOV R150, R238 ;  /* 0x000000ee00967202 */ /* 0x000fea0000000f00 */
[----:B------:R1:W-:Y:S01]  /*12790*/  MUFU.EX2 R157, R3 ;  /* 0x00000003009d7308 */ /* 0x0003e20000000800 */
[----:B------:R-:W-:Y:S01]  /*127a0*/  MOV R165, R161 ;  /* 0x000000a100a57202 */ /* 0x000fe20000000f00 */
[----:B------:R4:W5:Y:S01]  /*127b0*/  LDL.LU R238, [R1+0x88] ;  /* 0x0000880001ee7983 */ /* 0x0009620000300800 */
[----:B------:R-:W-:Y:S02]  /*127c0*/  MOV R161, R156 ;  /* 0x0000009c00a17202 */ /* 0x000fe40000000f00 */
[----:B------:R-:W-:Y:S01]  /*127d0*/  MOV R199, R150 ;  /* 0x0000009600c77202 */ /* 0x000fe20000000f00 */
[----:B------:R4:W5:Y:S01]  /*127e0*/  LDL.LU R239, [R1+0x84] ;  /* 0x0000840001ef7983 */ /* 0x0009620000300800 */
[----:B------:R-:W-:Y:S02]  /*127f0*/  MOV R150, R135 ;  /* 0x0000008700967202 */ /* 0x000fe40000000f00 */
[----:B------:R-:W-:Y:S01]  /*12800*/  MOV R135, R230 ;  /* 0x000000e600877202 */ /* 0x000fe20000000f00 */
[----:B------:R4:W5:Y:S04]  /*12810*/  LDL.LU R240, [R1+0x80] ;  /* 0x0000800001f07983 */ /* 0x0009680000300800 */
[----:B------:R4:W5:Y:S04]  /*12820*/  LDL.LU R233, [R1+0x7c] ;  /* 0x00007c0001e97983 */ /* 0x0009680000300800 */
[----:B------:R4:W5:Y:S01]  /*12830*/  LDL.LU R234, [R1+0x78] ;  /* 0x0000780001ea7983 */ /* 0x0009620000300800 */
[--C-:B-1----:R-:W-:Y:S01]  /*12840*/  FFMA.FTZ R3, R167, c[0x0][0x2d0], -R100.reuse ;  /* 0x0000b400a7037a23 */ /* 0x102fe20000010864 */
[----:B------:R-:W-:Y:S02]  /*12850*/  MOV R167, R164 ;  /* 0x000000a400a77202 */ /* 0x000fe40000000f00 */
[----:B------:R-:W-:Y:S01]  /*12860*/  MOV R164, R160 ;  /* 0x000000a000a47202 */ /* 0x000fe20000000f00 */
[----:B------:R1:W1:Y:S01]  /*12870*/  MUFU.EX2 R156, R3 ;  /* 0x00000003009c7308 */ /* 0x0002620000000800 */
[----:B------:R-:W-:Y:S02]  /*12880*/  MOV R160, R151 ;  /* 0x0000009700a07202 */ /* 0x000fe40000000f00 */
[----:B------:R-:W-:Y:S02]  /*12890*/  MOV R151, R148 ;  /* 0x0000009400977202 */ /* 0x000fe40000000f00 */
[----:B------:R-:W-:Y:S02]  /*128a0*/  MOV R148, R121 ;  /* 0x0000007900947202 */ /* 0x000fe40000000f00 */
[----:B------:R-:W-:Y:S02]  /*128b0*/  MOV R121, R193 ;  /* 0x000000c100797202 */ /* 0x000fe40000000f00 */
[----:B------:R-:W-:Y:S02]  /*128c0*/  MOV R193, R119 ;  /* 0x0000007700c17202 */ /* 0x000fe40000000f00 */
[----:B------:R4:W5:Y:S04]  /*128d0*/  LDL.LU R119, [R1+0x74] ;  /* 0x0000740001777983 */ /* 0x0009680000300800 */
[----:B------:R4:W5:Y:S01]  /*128e0*/  LDL.LU R230, [R1+0x70] ;  /* 0x0000700001e67983 */ /* 0x0009620000300800 */
[--C-:B-1----:R-:W-:Y:S01]  /*128f0*/  FFMA.FTZ R3, R168, c[0x0][0x2d0], -R100.reuse ;  /* 0x0000b400a8037a23 */ /* 0x102fe20000010864 */
[----:B------:R-:W-:Y:S02]  /*12900*/  MOV R168, R198 ;  /* 0x000000c600a87202 */ /* 0x000fe40000000f00 */
[----:B------:R-:W-:Y:S02]  /*12910*/  MOV R198, R167 ;  /* 0x000000a700c67202 */ /* 0x000fe40000000f00 */
[----:B------:R-:W-:Y:S02]  /*12920*/  MOV R167, R166 ;  /* 0x000000a600a77202 */ /* 0x000fe40000000f00 */
[----:B------:R-:W-:Y:S02]  /*12930*/  MOV R166, R165 ;  /* 0x000000a500a67202 */ /* 0x000fe40000000f00 */
[----:B------:R-:W-:Y:S02]  /*12940*/  MOV R165, R164 ;  /* 0x000000a400a57202 */ /* 0x000fe40000000f00 */
[----:B------:R-:W-:Y:S02]  /*12950*/  MOV R164, R162 ;  /* 0x000000a200a47202 */ /* 0x000fe40000000f00 */
[----:B------:R-:W-:Y:S02]  /*12960*/  MOV R162, R161 ;  /* 0x000000a100a27202 */ /* 0x000fe40000000f00 */
[----:B------:R1:W-:Y:S01]  /*12970*/  MUFU.EX2 R161, R3 ;  /* 0x0000000300a17308 */ /* 0x0003e20000000800 */
[----:B------:R-:W-:Y:S02]  /*12980*/  MOV R169, R198 ;  /* 0x000000c600a97202 */ /* 0x000fe40000000f00 */
[----:B------:R-:W-:Y:S02]  /*12990*/  MOV R198, R166 ;  /* 0x000000a600c67202 */ /* 0x000fe40000000f00 */
[----:B------:R-:W-:Y:S02]  /*129a0*/  MOV R166, R164 ;  /* 0x000000a400a67202 */ /* 0x000fe40000000f00 */
[----:B------:R-:W-:Y:S03]  /*129b0*/  MOV R164, R162 ;  /* 0x000000a200a47202 */ /* 0x000fe60000000f00 */
[----:B------:R2:W-:Y:S01]  /*129c0*/  MUFU.EX2 R162, R92 ;  /* 0x0000005c00a27308 */ /* 0x0005e20000000800 */
[----:B-1----:R-:W-:Y:S01]  /*129d0*/  FFMA.FTZ R3, R168, c[0x0][0x2d0], -R100 ;  /* 0x0000b400a8037a23 */ /* 0x002fe20000010864 */
[----:B------:R-:W-:Y:S02]  /*129e0*/  MOV R168, R167 ;  /* 0x000000a700a87202 */ /* 0x000fe40000000f00 */
[----:B------:R-:W-:Y:S02]  /*129f0*/  MOV R167, R165 ;  /* 0x000000a500a77202 */ /* 0x000fe40000000f00 */
[----:B------:R-:W-:Y:S04]  /*12a00*/  MOV R165, R160 ;  /* 0x000000a000a57202 */ /* 0x000fe80000000f00 */
[----:B------:R1:W1:Y:S01]  /*12a10*/  MUFU.EX2 R160, R3 ;  /* 0x0000000300a07308 */ /* 0x0002620000000800 */
[----:B--2---:R-:W2:Y:S01]  /*12a20*/  LDSM.16.MT88.4 R92, [R228+0x1000] ;  /* 0x00100000e45c783b */ /* 0x004ea20000004200 */
[----:B-1----:R-:W-:Y:S01]  /*12a30*/  FFMA.FTZ R3, R169, c[0x0][0x2d0], -R96 ;  /* 0x0000b400a9037a23 */ /* 0x002fe20000010860 */
        /* <DEDUP_REMOVED lines=8> */
[----:B------:R-:W-:Y:S01]  /*12ac0*/  MOV R134, R133 ;  /* 0x0000008500867202 */ /* 0x000fe20000000f00 */
[-C--:B--2---:R-:W-:Y:S03]  /*12ad0*/  HMMA.16816.F32.BF16 R20, R76, R92.reuse, R20 ;  /* 0x0000005c4c14723c */ /* 0x084fe60000041814 */
[----:B------:R-:W-:Y:S02]  /*12ae0*/  MOV R133, R132 ;  /* 0x0000008400857202 */ /* 0x000fe40000000f00 */
[----:B------:R-:W-:Y:S02]  /*12af0*/  MOV R132, R126 ;  /* 0x0000007e00847202 */ /* 0x000fe40000000f00 */
[----:B------:R-:W-:Y:S01]  /*12b00*/  MOV R126, R212 ;  /* 0x000000d4007e7202 */ /* 0x000fe20000000f00 */
[C---:B------:R-:W-:Y:S01]  /*12b10*/  HMMA.16816.F32.BF16 R24, R80.reuse, R92, R24 ;  /* 0x0000005c5018723c */ /* 0x040fe20000041818 */
[----:B------:R1:W-:Y:S06]  /*12b20*/  MUFU.EX2 R212, R3 ;  /* 0x0000000300d47308 */ /* 0x0003ec0000000800 */
[--C-:B------:R-:W-:Y:S01]  /*12b30*/  FFMA.FTZ R92, R151, c[0x0][0x2d0], -R105.reuse ;  /* 0x0000b400975c7a23 */ /* 0x100fe20000010869 */
[-C--:B------:R-:W-:Y:S08]  /*12b40*/  HMMA.16816.F32.BF16 R28, R80, R94.reuse, R28 ;  /* 0x0000005e501c723c */ /* 0x080ff0000004181c */
[C---:B------:R-:W-:Y:S08]  /*12b50*/  HMMA.16816.F32.BF16 R32, R76.reuse, R94, R32 ;  /* 0x0000005e4c20723c */ /* 0x040ff00000041820 */
[-C--:B------:R-:W-:Y:S04]  /*12b60*/  HMMA.16816.F32.BF16 R36, R76, R84.reuse, R36 ;  /* 0x000000544c24723c */ /* 0x080fe80000041824 */
[--C-:B-1----:R-:W-:Y:S02]  /*12b70*/  FFMA.FTZ R3, R169, c[0x0][0x2d0], -R104.reuse ;  /* 0x0000b400a9037a23 */ /* 0x102fe40000010868 */
[----:B------:R1:W-:Y:S02]  /*12b80*/  MUFU.EX2 R169, R92 ;  /* 0x0000005c00a97308 */ /* 0x0003e40000000800 */
[C---:B------:R-:W-:Y:S08]  /*12b90*/  HMMA.16816.F32.BF16 R40, R80.reuse, R84, R40 ;  /* 0x000000545028723c */ /* 0x040ff00000041828 */
[-C--:B------:R-:W-:Y:S01]  /*12ba0*/  HMMA.16816.F32.BF16 R44, R80, R86.reuse, R44 ;  /* 0x00000056502c723c */ /* 0x080fe2000004182c */
[----:B------:R2:W-:Y:S07]  /*12bb0*/  MUFU.EX2 R210, R3 ;  /* 0x0000000300d27308 */ /* 0x0005ee0000000800 */
[C---:B------:R-:W-:Y:S01]  /*12bc0*/  HMMA.16816.F32.BF16 R48, R76.reuse, R86, R48 ;  /* 0x000000564c30723c */ /* 0x040fe20000041830 */
[----:B------:R-:W4:Y:S07]  /*12bd0*/  LDSM.16.MT88.4 R84, [R224+0x1800] ;  /* 0x00180000e054783b */ /* 0x000f2e0000004200 */
[-C--:B------:R-:W-:Y:S01]  /*12be0*/  HMMA.16816.F32.BF16 R52, R76, R88.reuse, R52 ;  /* 0x000000584c34723c */ /* 0x080fe20000041834 */
[----:B-1----:R-:W1:Y:S07]  /*12bf0*/  LDSM.16.MT88.4 R92, [R228+0x1800] ;  /* 0x00180000e45c783b */ /* 0x002e6e0000004200 */
[C---:B------:R-:W-:Y:S04]  /*12c00*/  HMMA.16816.F32.BF16 R56, R80.reuse, R88, R56 ;  /* 0x000000585038723c */ /* 0x040fe80000041838 */
[----:B--2---:R-:W-:Y:S03]  /*12c10*/  FFMA.FTZ R3, R168, c[0x0][0x2d0], -R104 ;  /* 0x0000b400a8037a23 */ /* 0x004fe60000010868 */
[--C-:B------:R-:W-:Y:S01]  /*12c20*/  FFMA.FTZ R88, R132, c[0x0][0x2d0], -R96.reuse ;  /* 0x0000b40084587a23 */ /* 0x100fe20000010860 */
[-C--:B------:R-:W-:Y:S01]  /*12c30*/  HMMA.16816.F32.BF16 R60, R80, R90.reuse, R60 ;  /* 0x0000005a503c723c */ /* 0x080fe2000004183c */
[----:B------:R2:W-:Y:S03]  /*12c40*/  MUFU.EX2 R208, R3 ;  /* 0x0000000300d07308 */ /* 0x0005e60000000800 */
[----:B------:R-:W-:Y:S02]  /*12c50*/  MOV R132, R193 ;  /* 0x000000c100847202 */ /* 0x000fe40000000f00 */
[----:B------:R-:W-:Y:S01]  /*12c60*/  MOV R193, R110 ;  /* 0x0000006e00c17202 */ /* 0x000fe20000000f00 */
[--C-:B------:R-:W-:Y:S01]  /*12c70*/  FFMA.FTZ R110, R99, c[0x0][0x2d0], -R96.reuse ;  /* 0x0000b400636e7a23 */ /* 0x100fe20000010860 */
[----:B------:R-:W-:Y:S03]  /*12c80*/  HMMA.16816.F32.BF16 R64, R76, R90, R64 ;  /* 0x0000005a4c40723c */ /* 0x000fe60000041840 */
[----:B------:R1:W-:Y:S01]  /*12c90*/  MUFU.EX2 R200, R88 ;  /* 0x0000005800c87308 */ /* 0x0003e20000000800 */
[----:B------:R-:W-:Y:S02]  /*12ca0*/  F2FP.BF16.PACK_AB R80, R158, R154 ;  /* 0x0000009a9e50723e */ /* 0x000fe400000010ff */
[----:B---3--:R-:W-:Y:S02]  /*12cb0*/  F2FP.BF16.PACK_AB R82, R163, R214 ;  /* 0x000000d6a352723e */ /* 0x008fe400000010ff */
[----:B------:R-:W-:Y:S04]  /*12cc0*/  F2FP.BF16.PACK_AB R76, R220, R221 ;  /* 0x000000dddc4c723e */ /* 0x000fe800000010ff */
[----:B------:R-:W-:Y:S02]  /*12cd0*/  F2FP.BF16.PACK_AB R78, R217, R218 ;  /* 0x000000dad94e723e */ /* 0x000fe400000010ff */
[----:B------:R-:W-:Y:S02]  /*12ce0*/  F2FP.BF16.PACK_AB R77, R216, R155 ;  /* 0x0000009bd84d723e */ /* 0x000fe400000010ff */
[----:B------:R-:W-:Y:S01]  /*12cf0*/  F2FP.BF16.PACK_AB R79, R215, R159 ;  /* 0x0000009fd74f723e */ /* 0x000fe200000010ff */
[--C-:B--2---:R-:W-:Y:S01]  /*12d00*/  FFMA.FTZ R3, R198, c[0x0][0x2d0], -R96.reuse ;  /* 0x0000b400c6037a23 */ /* 0x104fe20000010860 */
[----:B------:R-:W-:Y:S01]  /*12d10*/  MOV R151, R132 ;  /* 0x0000008400977202 */ /* 0x000fe20000000f00 */
[----:B------:R-:W-:Y:S01]  /*12d20*/  MUFU.EX2 R198, R103 ;  /* 0x0000006700c67308 */ /* 0x000fe20000000800 */
[----:B------:R-:W-:Y:S02]  /*12d30*/  F2FP.BF16.PACK_AB R81, R156, R157 ;  /* 0x0000009d9c51723e */ /* 0x000fe400000010ff */
[----:B------:R-:W-:Y:S01]  /*12d40*/  F2FP.BF16.PACK_AB R83, R160, R161 ;  /* 0x000000a1a053723e */ /* 0x000fe200000010ff */
[-C--:B----4-:R-:W-:Y:S01]  /*12d50*/  HMMA.16816.F32.BF16 R4, R76, R84.reuse, R4 ;  /* 0x000000544c04723c */ /* 0x090fe20000041804 */
[----:B-1----:R-:W-:Y:S05]  /*12d60*/  LDSM.16.MT88.4 R88, [R227+0x1800] ;  /* 0x00180000e358783b */ /* 0x002fea0000004200 */
[----:B------:R1:W-:Y:S02]  /*12d70*/  MUFU.EX2 R206, R3 ;  /* 0x0000000300ce7308 */ /* 0x0003e40000000800 */
[C---:B------:R-:W-:Y:S08]  /*12d80*/  HMMA.16816.F32.BF16 R8, R80.reuse, R84, R8 ;  /* 0x000000545008723c */ /* 0x040ff00000041808 */
[-C--:B------:R-:W-:Y:S08]  /*12d90*/  HMMA.16816.F32.BF16 R12, R80, R86.reuse, R12 ;  /* 0x00000056500c723c */ /* 0x080ff0000004180c */
[C---:B------:R-:W-:Y:S01]  /*12da0*/  HMMA.16816.F32.BF16 R16, R76.reuse, R86, R16 ;  /* 0x000000564c10723c */ /* 0x040fe20000041810 */
[----:B------:R-:W-:Y:S03]  /*12db0*/  LDSM.16.MT88.4 R84, [R224+0x2000] ;  /* 0x00200000e054783b */ /* 0x000fe60000004200 */
[----:B-1----:R-:W-:Y:S04]  /*12dc0*/  FFMA.FTZ R3, R167, c[0x0][0x2d0], -R96 ;  /* 0x0000b400a7037a23 */ /* 0x002fe80000010860 */
[-C--:B------:R-:W-:Y:S01]  /*12dd0*/  HMMA.16816.F32.BF16 R20, R76, R92.reuse, R20 ;  /* 0x0000005c4c14723c */ /* 0x080fe20000041814 */
[----:B------:R1:W-:Y:S07]  /*12de0*/  MUFU.EX2 R205, R3 ;  /* 0x0000000300cd7308 */ /* 0x0003ee0000000800 */
[C---:B------:R-:W-:Y:S08]  /*12df0*/  HMMA.16816.F32.BF16 R24, R80.reuse, R92, R24 ;  /* 0x0000005c5018723c */ /* 0x040ff00000041818 */
[-C--:B------:R-:W-:Y:S08]  /*12e00*/  HMMA.16816.F32.BF16 R28, R80, R94.reuse, R28 ;  /* 0x0000005e501c723c */ /* 0x080ff0000004181c */
[C---:B------:R-:W-:Y:S01]  /*12e10*/  HMMA.16816.F32.BF16 R32, R76.reuse, R94, R32 ;  /* 0x0000005e4c20723c */ /* 0x040fe20000041820 */
[----:B------:R-:W-:Y:S03]  /*12e20*/  LDSM.16.MT88.4 R92, [R228+0x2000] ;  /* 0x00200000e45c783b */ /* 0x000fe60000004200 */
[--C-:B-1----:R-:W-:Y:S04]  /*12e30*/  FFMA.FTZ R3, R166, c[0x0][0x2d0], -R104.reuse ;  /* 0x0000b400a6037a23 */ /* 0x102fe80000010868 */
[----:B------:R1:W-:Y:S04]  /*12e40*/  MUFU.EX2 R204, R3 ;  /* 0x0000000300cc7308 */ /* 0x0003e80000000800 */
[----:B-1----:R-:W-:Y:S01]  /*12e50*/  FFMA.FTZ R3, R165, c[0x0][0x2d0], -R104 ;  /* 0x0000b400a5037a23 */ /* 0x002fe20000010868 */
[----:B------:R-:W-:Y:S05]  /*12e60*/  MOV R165, R193 ;  /* 0x000000c100a57202 */ /* 0x000fea0000000f00 */
[----:B------:R1:W-:Y:S02]  /*12e70*/  MUFU.EX2 R203, R3 ;  /* 0x0000000300cb7308 */ /* 0x0003e40000000800 */
[--C-:B-1----:R-:W-:Y:S08]  /*12e80*/  FFMA.FTZ R3, R164, c[0x0][0x2d0], -R105.reuse ;  /* 0x0000b400a4037a23 */ /* 0x102ff00000010869 */
[----:B------:R1:W-:Y:S02]  /*12e90*/  MUFU.EX2 R171, R3 ;  /* 0x0000000300ab7308 */ /* 0x0003e40000000800 */
[--C-:B-1----:R-:W-:Y:S08]  /*12ea0*/  FFMA.FTZ R3, R199, c[0x0][0x2d0], -R105.reuse ;  /* 0x0000b400c7037a23 */ /* 0x102ff00000010869 */
[----:B------:R-:W-:Y:S10]  /*12eb0*/  MUFU.EX2 R199, R102 ;  /* 0x0000006600c77308 */ /* 0x000ff40000000800 */
[----:B------:R1:W2:Y:S02]  /*12ec0*/  MUFU.EX2 R170, R3 ;  /* 0x0000000300aa7308 */ /* 0x0002a40000000800 */
[--C-:B-1----:R-:W-:Y:S01]  /*12ed0*/  FFMA.FTZ R3, R111, c[0x0][0x2d0], -R100.reuse ;  /* 0x0000b4006f037a23 */ /* 0x102fe20000010864 */
[----:B------:R-:W-:Y:S07]  /*12ee0*/  MOV R111, R115 ;  /* 0x00000073006f7202 */ /* 0x000fee0000000f00 */
[----:B------:R1:W-:Y:S02]  /*12ef0*/  MUFU.EX2 R115, R3 ;  /* 0x0000000300737308 */ /* 0x0003e40000000800 */
[--C-:B-1----:R-:W-:Y:S01]  /*12f00*/  FFMA.FTZ R3, R149, c[0x0][0x2d0], -R100.reuse ;  /* 0x0000b40095037a23 */ /* 0x102fe20000010864 */
[----:B------:R-:W-:Y:S07]  /*12f10*/  MOV R149, R114 ;  /* 0x0000007200957202 */ /* 0x000fee0000000f00 */
[----:B------:R1:W3:Y:S02]  /*12f20*/  MUFU.EX2 R114, R3 ;  /* 0x0000000300727308 */ /* 0x0002e40000000800 */
[--C-:B-1----:R-:W-:Y:S08]  /*12f30*/  FFMA.FTZ R3, R150, c[0x0][0x2d0], -R105.reuse ;  /* 0x0000b40096037a23 */ /* 0x102ff00000010869 */
[----:B------:R1:W2:Y:S02]  /*12f40*/  MUFU.EX2 R168, R3 ;  /* 0x0000000300a87308 */ /* 0x0002a40000000800 */
[--C-:B-1----:R-:W-:Y:S08]  /*12f50*/  FFMA.FTZ R3, R111, c[0x0][0x2d0], -R100.reuse ;  /* 0x0000b4006f037a23 */ /* 0x102ff00000010864 */
[----:B------:R1:W-:Y:S02]  /*12f60*/  MUFU.EX2 R111, R3 ;  /* 0x00000003006f7308 */ /* 0x0003e40000000800 */
[----:B-1----:R-:W-:Y:S08]  /*12f70*/  FFMA.FTZ R3, R112, c[0x0][0x2d0], -R100 ;  /* 0x0000b40070037a23 */ /* 0x002ff00000010864 */
[----:B------:R1:W1:Y:S02]  /*12f80*/  MUFU.EX2 R112, R3 ;  /* 0x0000000300707308 */ /* 0x0002640000000800 */
[--C-:B-1----:R-:W-:Y:S01]  /*12f90*/  FFMA.FTZ R3, R149, c[0x0][0x2d0], -R96.reuse ;  /* 0x0000b40095037a23 */ /* 0x102fe20000010860 */
[----:B------:R-:W-:Y:S02]  /*12fa0*/  MOV R149, R134 ;  /* 0x0000008600957202 */ /* 0x000fe40000000f00 */
[----:B------:R-:W-:Y:S05]  /*12fb0*/  MOV R134, R122 ;  /* 0x0000007a00867202 */ /* 0x000fea0000000f00 */
[----:B------:R1:W-:Y:S01]  /*12fc0*/  MUFU.EX2 R202, R3 ;  /* 0x0000000300ca7308 */ /* 0x0003e20000000800 */
[----:B------:R-:W-:Y:S02]  /*12fd0*/  FFMA.FTZ R122, R113, c[0x0][0x2d0], -R96 ;  /* 0x0000b400717a7a23 */ /* 0x000fe40000010860 */
[--C-:B------:R-:W-:Y:S02]  /*12fe0*/  FFMA.FTZ R113, R121, c[0x0][0x2d0], -R104.reuse ;  /* 0x0000b40079717a23 */ /* 0x100fe40000010868 */
[----:B------:R-:W-:Y:S05]  /*12ff0*/  FFMA.FTZ R121, R191, c[0x0][0x2d0], -R104 ;  /* 0x0000b400bf797a23 */ /* 0x000fea0000010868 */
[----:B------:R2:W-:Y:S01]  /*13000*/  MUFU.EX2 R191, R106 ;  /* 0x0000006a00bf7308 */ /* 0x0005e20000000800 */
[--C-:B-1----:R-:W-:Y:S01]  /*13010*/  FFMA.FTZ R3, R148, c[0x0][0x2d0], -R96.reuse ;  /* 0x0000b40094037a23 */ /* 0x102fe20000010860 */
[----:B------:R-:W-:Y:S02]  /*13020*/  MOV R148, R133 ;  /* 0x0000008500947202 */ /* 0x000fe40000000f00 */
[----:B------:R-:W-:Y:S06]  /*13030*/  MOV R133, R120 ;  /* 0x0000007800857202 */ /* 0x000fec0000000f00 */
[----:B------:R1:W-:Y:S01]  /*13040*/  MUFU.EX2 R175, R3 ;  /* 0x0000000300af7308 */ /* 0x0003e20000000800 */
[----:B------:R-:W-:Y:S01]  /*13050*/  FFMA.FTZ R120, R97, c[0x0][0x2d0], -R96 ;  /* 0x0000b40061787a23 */ /* 0x000fe20000010860 */
[----:B------:R-:W-:Y:S01]  /*13060*/  MOV R150, R133 ;  /* 0x0000008500967202 */ /* 0x000fe20000000f00 */
[--C-:B--2---:R-:W-:Y:S04]  /*13070*/  FFMA.FTZ R106, R75, c[0x0][0x2d0], -R100.reuse ;  /* 0x0000b4004b6a7a23 */ /* 0x104fe80000010864 */
[----:B------:R-:W-:Y:S06]  /*13080*/  FFMA.FTZ R101, R150, c[0x0][0x2d0], -R100 ;  /* 0x0000b40096657a23 */ /* 0x000fec0000010864 */
[----:B------:R-:W-:Y:S01]  /*13090*/  MUFU.EX2 R101, R101 ;  /* 0x0000006500657308 */ /* 0x000fe20000000800 */
[----:B-1----:R-:W-:Y:S01]  /*130a0*/  FFMA.FTZ R3, R135, c[0x0][0x2d0], -R104 ;  /* 0x0000b40087037a23 */ /* 0x002fe20000010868 */
[----:B------:R-:W-:Y:S02]  /*130b0*/  MOV R135, R126 ;  /* 0x0000007e00877202 */ /* 0x000fe40000000f00 */
[----:B------:R-:W-:Y:S06]  /*130c0*/  MOV R126, R116 ;  /* 0x00000074007e7202 */ /* 0x000fec0000000f00 */
[----:B------:R1:W-:Y:S01]  /*130d0*/  MUFU.EX2 R174, R3 ;  /* 0x0000000300ae7308 */ /* 0x0003e20000000800 */
[----:B------:R-:W-:Y:S02]  /*130e0*/  FFMA.FTZ R116, R98, c[0x0][0x2d0], -R96 ;  /* 0x0000b40062747a23 */ /* 0x000fe40000010860 */
[----:B------:R-:W2:Y:S01]  /*130f0*/  LDSM.16.MT88.4 R96, [R225+0x1800] ;  /* 0x00180000e160783b */ /* 0x000ea20000004200 */
[----:B------:R-:W-:Y:S01]  /*13100*/  MOV R164, R126 ;  /* 0x0000007e00a47202 */ /* 0x000fe20000000f00 */
[--C-:B------:R-:W-:Y:S02]  /*13110*/  FFMA.FTZ R126, R108, c[0x0][0x2d0], -R105.reuse ;  /* 0x0000b4006c7e7a23 */ /* 0x100fe40000010869 */
[--C-:B-1----:R-:W-:Y:S02]  /*13120*/  FFMA.FTZ R3, R123, c[0x0][0x2d0], -R104.reuse ;  /* 0x0000b4007b037a23 */ /* 0x102fe40000010868 */
[----:B------:R-:W-:Y:S02]  /*13130*/  FFMA.FTZ R123, R190, c[0x0][0x2d0], -R104 ;  /* 0x0000b400be7b7a23 */ /* 0x000fe40000010868 */
[----:B------:R1:W-:Y:S01]  /*13140*/  MUFU.EX2 R173, R3 ;  /* 0x0000000300ad7308 */ /* 0x0003e20000000800 */
[--C-:B------:R-:W-:Y:S01]  /*13150*/  FFMA.FTZ R104, R148, c[0x0][0x2d0], -R105.reuse ;  /* 0x0000b40094687a23 */ /* 0x100fe20000010869 */
[----:B------:R-:W-:Y:S02]  /*13160*/  MOV R148, R135 ;  /* 0x0000008700947202 */ /* 0x000fe40000000f00 */
[----:B------:R-:W4:Y:S03]  /*13170*/  LDL.LU R135, [R1+0x10] ;  /* 0x0000100001877983 */ /* 0x000f260000300800 */
[--C-:B------:R-:W-:Y:S03]  /*13180*/  FFMA.FTZ R103, R148, c[0x0][0x2d0], -R100.reuse ;  /* 0x0000b40094677a23 */ /* 0x100fe60000010864 */
[----:B------:R-:W-:Y:S01]  /*13190*/  MUFU.EX2 R193, R104 ;  /* 0x0000006800c17308 */ /* 0x000fe20000000800 */
[-C--:B--2---:R-:W-:Y:S09]  /*131a0*/  HMMA.16816.F32.BF16 R36, R76, R96.reuse, R36 ;  /* 0x000000604c24723c */ /* 0x084ff20000041824 */
[----:B------:R-:W-:Y:S01]  /*131b0*/  MUFU.EX2 R190, R107 ;  /* 0x0000006b00be7308 */ /* 0x000fe20000000800 */
[C---:B------:R-:W-:Y:S04]  /*131c0*/  HMMA.16816.F32.BF16 R40, R80.reuse, R96, R40 ;  /* 0x000000605028723c */ /* 0x040fe80000041828 */
[--C-:B-1----:R-:W-:Y:S01]  /*131d0*/  FFMA.FTZ R3, R149, c[0x0][0x2d0], -R105.reuse ;  /* 0x0000b40095037a23 */ /* 0x102fe20000010869 */
[----:B------:R-:W-:Y:S01]  /*131e0*/  MOV R149, R134 ;  /* 0x0000008600957202 */ /* 0x000fe20000000f00 */
[----:B------:R-:W-:Y:S01]  /*131f0*/  FFMA.FTZ R105, R109, c[0x0][0x2d0], -R105 ;  /* 0x0000b4006d697a23 */ /* 0x000fe20000010869 */
[----:B------:R-:W2:Y:S01]  /*13200*/  LDL.LU R134, [R1+0x14] ;  /* 0x0000140001867983 */ /* 0x000ea20000300800 */
[-C--:B------:R-:W-:Y:S01]  /*13210*/  HMMA.16816.F32.BF16 R44, R80, R98.reuse, R44 ;  /* 0x00000062502c723c */ /* 0x080fe2000004182c */
[----:B------:R1:W1:Y:S02]  /*13220*/  MUFU.EX2 R172, R3 ;  /* 0x0000000300ac7308 */ /* 0x0002640000000800 */
[----:B------:R-:W2:Y:S01]  /*13230*/  LDL.LU R133, [R1+0x18] ;  /* 0x0000180001857983 */ /* 0x000ea20000300800 */
[--C-:B------:R-:W-:Y:S03]  /*13240*/  FFMA.FTZ R102, R149, c[0x0][0x2d0], -R100.reuse ;  /* 0x0000b40095667a23 */ /* 0x100fe60000010864 */
[----:B------:R-:W2:Y:S01]  /*13250*/  LDL.LU R132, [R1+0x1c] ;  /* 0x00001c0001847983 */ /* 0x000ea20000300800 */
[C---:B------:R-:W-:Y:S03]  /*13260*/  HMMA.16816.F32.BF16 R48, R76.reuse, R98, R48 ;  /* 0x000000624c30723c */ /* 0x040fe60000041830 */
[----:B------:R-:W3:Y:S01]  /*13270*/  LDSM.16.MT88.4 R96, [R225+0x2000] ;  /* 0x00200000e160783b */ /* 0x000ee20000004200 */
[----:B------:R-:W-:Y:S04]  /*13280*/  MUFU.EX2 R105, R105 ;  /* 0x0000006900697308 */ /* 0x000fe80000000800 */
[-C--:B------:R-:W-:Y:S06]  /*13290*/  HMMA.16816.F32.BF16 R52, R76, R88.reuse, R52 ;  /* 0x000000584c34723c */ /* 0x080fec0000041834 */
[----:B------:R-:W-:Y:S02]  /*132a0*/  MUFU.EX2 R107, R125 ;  /* 0x0000007d006b7308 */ /* 0x000fe40000000800 */
[C---:B------:R-:W-:Y:S04]  /*132b0*/  HMMA.16816.F32.BF16 R56, R80.reuse, R88, R56 ;  /* 0x000000585038723c */ /* 0x040fe80000041838 */
[--C-:B-1----:R-:W-:Y:S04]  /*132c0*/  FFMA.FTZ R3, R165, c[0x0][0x2d0], -R100.reuse ;  /* 0x0000b400a5037a23 */ /* 0x102fe80000010864 */
[-C--:B------:R-:W-:Y:S01]  /*132d0*/  HMMA.16816.F32.BF16 R60, R80, R90.reuse, R60 ;  /* 0x0000005a503c723c */ /* 0x080fe2000004183c */
[----:B------:R1:W-:Y:S06]  /*132e0*/  MUFU.EX2 R108, R3 ;  /* 0x00000003006c7308 */ /* 0x0003ec0000000800 */
[----:B------:R-:W-:Y:S01]  /*132f0*/  F2FP.BF16.PACK_AB R80, R170, R171 ;  /* 0x000000abaa50723e */ /* 0x000fe200000010ff */
[----:B------:R-:W-:Y:S01]  /*13300*/  HMMA.16816.F32.BF16 R64, R76, R90, R64 ;  /* 0x0000005a4c40723c */ /* 0x000fe20000041840 */
[----:B------:R-:W1:Y:S03]  /*13310*/  LDSM.16.MT88.4 R88, [R227+0x2000] ;  /* 0x00200000e358783b */ /* 0x000e660000004200 */
[----:B---3--:R-:W-:Y:S02]  /*13320*/  F2FP.BF16.PACK_AB R81, R114, R115 ;  /* 0x000000737251723e */ /* 0x008fe400000010ff */
[----:B------:R-:W-:Y:S02]  /*13330*/  F2FP.BF16.PACK_AB R82, R168, R169 ;  /* 0x000000a9a852723e */ /* 0x000fe400000010ff */
[----:B------:R-:W-:Y:S04]  /*13340*/  F2FP.BF16.PACK_AB R76, R212, R162 ;  /* 0x000000a2d44c723e */ /* 0x000fe800000010ff */
[----:B------:R-:W-:Y:S02]  /*13350*/  F2FP.BF16.PACK_AB R77, R208, R210 ;  /* 0x000000d2d04d723e */ /* 0x000fe400000010ff */
[----:B------:R-:W-:Y:S02]  /*13360*/  F2FP.BF16.PACK_AB R78, R205, R206 ;  /* 0x000000cecd4e723e */ /* 0x000fe400000010ff */
[----:B------:R-:W-:Y:S01]  /*13370*/  F2FP.BF16.PACK_AB R79, R203, R204 ;  /* 0x000000cccb4f723e */ /* 0x000fe200000010ff */
[--C-:B-1----:R-:W-:Y:S01]  /*13380*/  FFMA.FTZ R3, R164, c[0x0][0x2d0], -R100.reuse ;  /* 0x0000b400a4037a23 */ /* 0x102fe20000010864 */
[----:B------:R-:W-:Y:S01]  /*13390*/  F2FP.BF16.PACK_AB R83, R112, R111 ;  /* 0x0000006f7053723e */ /* 0x000fe200000010ff */
[----:B------:R-:W-:Y:S02]  /*133a0*/  LDSM.16.MT88.4 R164, [R225+0x3000] ;  /* 0x00300000e1a4783b */ /* 0x000fe40000004200 */
[----:B------:R1:W3:Y:S02]  /*133b0*/  MUFU.EX2 R109, R3 ;  /* 0x00000003006d7308 */ /* 0x0002e40000000800 */
[-C--:B------:R-:W-:Y:S08]  /*133c0*/  HMMA.16816.F32.BF16 R4, R76, R84.reuse, R4 ;  /* 0x000000544c04723c */ /* 0x080ff00000041804 */
[C---:B------:R-:W-:Y:S08]  /*133d0*/  HMMA.16816.F32.BF16 R8, R80.reuse, R84, R8 ;  /* 0x000000545008723c */ /* 0x040ff00000041808 */
[-C--:B------:R-:W-:Y:S04]  /*133e0*/  HMMA.16816.F32.BF16 R12, R80, R86.reuse, R12 ;  /* 0x00000056500c723c */ /* 0x080fe8000004180c */
[--C-:B-1----:R-:W-:Y:S04]  /*133f0*/  FFMA.FTZ R3, R151, c[0x0][0x2d0], -R100.reuse ;  /* 0x0000b40097037a23 */ /* 0x102fe80000010864 */
[C---:B------:R-:W-:Y:S01]  /*13400*/  HMMA.16816.F32.BF16 R16, R76.reuse, R86, R16 ;  /* 0x000000564c10723c */ /* 0x040fe20000041810 */
[----:B------:R-:W1:Y:S01]  /*13410*/  LDSM.16.MT88.4 R84, [R224+0x2800] ;  /* 0x00280000e054783b */ /* 0x000e620000004200 */
[----:B------:R-:W1:Y:S02]  /*13420*/  MUFU.EX2 R104, R3 ;  /* 0x0000000300687308 */ /* 0x000e640000000800 */
[----:B------:R-:W-:Y:S04]  /*13430*/  FFMA.FTZ R100, R74, c[0x0][0x2d0], -R100 ;  /* 0x0000b4004a647a23 */ /* 0x000fe80000010864 */
[-C--:B------:R-:W-:Y:S01]  /*13440*/  HMMA.16816.F32.BF16 R20, R76, R92.reuse, R20 ;  /* 0x0000005c4c14723c */ /* 0x080fe20000041814 */
[----:B------:R-:W-:Y:S03]  /*13450*/  LDSM.16.MT88.4 R148, [R228+0x3000] ;  /* 0x00300000e494783b */ /* 0x000fe60000004200 */
[----:B------:R-:W-:Y:S04]  /*13460*/  MUFU.EX2 R100, R100 ;  /* 0x0000006400647308 */ /* 0x000fe80000000800 */
        /* <DEDUP_REMOVED lines=9> */
[-C--:B------:R-:W-:Y:S08]  /*13500*/  HMMA.16816.F32.BF16 R52, R76, R88.reuse, R52 ;  /* 0x000000584c34723c */ /* 0x080ff00000041834 */
[C---:B------:R-:W-:Y:S08]  /*13510*/  HMMA.16816.F32.BF16 R56, R80.reuse, R88, R56 ;  /* 0x000000585038723c */ /* 0x040ff00000041838 */
[-C--:B------:R-:W-:Y:S07]  /*13520*/  HMMA.16816.F32.BF16 R60, R80, R90.reuse, R60 ;  /* 0x0000005a503c723c */ /* 0x080fee000004183c */
[----:B------:R-:W-:Y:S01]  /*13530*/  F2FP.BF16.PACK_AB R80, R193, R172 ;  /* 0x000000acc150723e */ /* 0x000fe200000010ff */
[----:B------:R-:W-:Y:S01]  /*13540*/  HMMA.16816.F32.BF16 R64, R76, R90, R64 ;  /* 0x0000005a4c40723c */ /* 0x000fe20000041840 */
[----:B------:R-:W2:Y:S03]  /*13550*/  LDSM.16.MT88.4 R88, [R227+0x2800] ;  /* 0x00280000e358783b */ /* 0x000ea60000004200 */
[----:B---3--:R-:W-:Y:S02]  /*13560*/  F2FP.BF16.PACK_AB R81, R109, R108 ;  /* 0x0000006c6d51723e */ /* 0x008fe400000010ff */
[----:B------:R-:W-:Y:S02]  /*13570*/  F2FP.BF16.PACK_AB R82, R190, R191 ;  /* 0x000000bfbe52723e */ /* 0x000fe400000010ff */
[----:B------:R-:W-:Y:S04]  /*13580*/  F2FP.BF16.PACK_AB R76, R175, R202 ;  /* 0x000000caaf4c723e */ /* 0x000fe800000010ff */
[----:B------:R-:W-:Y:S02]  /*13590*/  F2FP.BF16.PACK_AB R77, R173, R174 ;  /* 0x000000aead4d723e */ /* 0x000fe400000010ff */
[----:B------:R-:W-:Y:S02]  /*135a0*/  F2FP.BF16.PACK_AB R78, R201, R200 ;  /* 0x000000c8c94e723e */ /* 0x000fe400000010ff */
[----:B------:R-:W-:Y:S02]  /*135b0*/  F2FP.BF16.PACK_AB R79, R198, R199 ;  /* 0x000000c7c64f723e */ /* 0x000fe400000010ff */
[----:B-1----:R-:W-:Y:S05]  /*135c0*/  F2FP.BF16.PACK_AB R83, R101, R104 ;  /* 0x000000686553723e */ /* 0x002fea00000010ff */
[-C--:B------:R-:W-:Y:S08]  /*135d0*/  HMMA.16816.F32.BF16 R4, R76, R84.reuse, R4 ;  /* 0x000000544c04723c */ /* 0x080ff00000041804 */
[C---:B------:R-:W-:Y:S01]  /*135e0*/  HMMA.16816.F32.BF16 R8, R80.reuse, R84, R8 ;  /* 0x000000545008723c */ /* 0x040fe20000041808 */
[----:B------:R-:W1:Y:S07]  /*135f0*/  MUFU.EX2 R85, R126 ;  /* 0x0000007e00557308 */ /* 0x000e6e0000000800 */
[-C--:B------:R-:W-:Y:S03]  /*13600*/  HMMA.16816.F32.BF16 R12, R80, R86.reuse, R12 ;  /* 0x00000056500c723c */ /* 0x080fe6000004180c */
[----:B------:R-:W-:Y:S05]  /*13610*/  MUFU.EX2 R84, R102 ;  /* 0x0000006600547308 */ /* 0x000fea0000000800 */
[C---:B------:R-:W-:Y:S08]  /*13620*/  HMMA.16816.F32.BF16 R16, R76.reuse, R86, R16 ;  /* 0x000000564c10723c */ /* 0x040ff00000041810 */
[-C--:B------:R-:W-:Y:S04]  /*13630*/  HMMA.16816.F32.BF16 R20, R76, R92.reuse, R20 ;  /* 0x0000005c4c14723c */ /* 0x080fe80000041814 */
[----:B-1----:R-:W-:Y:S04]  /*13640*/  F2FP.BF16.PACK_AB R178, R105, R85 ;  /* 0x0000005569b2723e */ /* 0x002fe800000010ff */
[C---:B------:R-:W-:Y:S08]  /*13650*/  HMMA.16816.F32.BF16 R24, R80.reuse, R92, R24 ;  /* 0x0000005c5018723c */ /* 0x040ff00000041818 */
[-C--:B------:R-:W-:Y:S08]  /*13660*/  HMMA.16816.F32.BF16 R28, R80, R94.reuse, R28 ;  /* 0x0000005e501c723c */ /* 0x080ff0000004181c */
[C---:B------:R-:W-:Y:S08]  /*13670*/  HMMA.16816.F32.BF16 R32, R76.reuse, R94, R32 ;  /* 0x0000005e4c20723c */ /* 0x040ff00000041820 */
[-C--:B------:R-:W-:Y:S04]  /*13680*/  HMMA.16816.F32.BF16 R36, R76, R96.reuse, R36 ;  /* 0x000000604c24723c */ /* 0x080fe80000041824 */
[----:B----4-:R-:W-:Y:S01]  /*13690*/  FFMA.FTZ R70, R70, R135, R207 ;  /* 0x0000008746467223 */ /* 0x010fe200000100cf */
[----:B------:R-:W-:Y:S03]  /*136a0*/  MOV R207, R128 ;  /* 0x0000008000cf7202 */ /* 0x000fe60000000f00 */
[----:B------:R-:W-:Y:S01]  /*136b0*/  FADD.FTZ R70, R211, R70 ;  /* 0x00000046d3467221 */ /* 0x000fe20000010000 */
[C---:B------:R-:W-:Y:S04]  /*136c0*/  HMMA.16816.F32.BF16 R40, R80.reuse, R96, R40 ;  /* 0x000000605028723c */ /* 0x040fe80000041828 */
[----:B------:R-:W-:Y:S04]  /*136d0*/  MOV R211, R127 ;  /* 0x0000007f00d37202 */ /* 0x000fe80000000f00 */
[-C--:B------:R-:W-:Y:S08]  /*136e0*/  HMMA.16816.F32.BF16 R44, R80, R98.reuse, R44 ;  /* 0x00000062502c723c */ /* 0x080ff0000004182c */
[C---:B------:R-:W-:Y:S04]  /*136f0*/  HMMA.16816.F32.BF16 R48, R76.reuse, R98, R48 ;  /* 0x000000624c30723c */ /* 0x040fe80000041830 */
[----:B--2---:R-:W-:Y:S02]  /*13700*/  FFMA.FTZ R69, R69, R134, R187 ;  /* 0x0000008645457223 */ /* 0x004fe400000100bb */
[----:B------:R-:W-:Y:S01]  /*13710*/  MUFU.EX2 R187, R110 ;  /* 0x0000006e00bb7308 */ /* 0x000fe20000000800 */
[----:B------:R-:W-:Y:S01]  /*13720*/  FFMA.FTZ R68, R68, R133, R185 ;  /* 0x0000008544447223 */ /* 0x000fe200000100b9 */
[-C--:B------:R-:W-:Y:S04]  /*13730*/  HMMA.16816.F32.BF16 R52, R76, R88.reuse, R52 ;  /* 0x000000584c34723c */ /* 0x080fe80000041834 */
[----:B------:R-:W-:Y:S02]  /*13740*/  FFMA.FTZ R0, R0, R132, R118 ;  /* 0x0000008400007223 */ /* 0x000fe40000010076 */
[----:B------:R-:W-:Y:S01]  /*13750*/  FADD.FTZ R74, R209, R69 ;  /* 0x00000045d14a7221 */ /* 0x000fe20000010000 */
[----:B------:R-:W1:Y:S01]  /*13760*/  LDSM.16.MT88.4 R132, [R224+0x3000] ;  /* 0x00300000e084783b */ /* 0x000e620000004200 */
[----:B------:R-:W-:Y:S01]  /*13770*/  FADD.FTZ R75, R186, R68 ;  /* 0x00000044ba4b7221 */ /* 0x000fe20000010000 */
[----:B------:R-:W-:Y:S03]  /*13780*/  MOV R209, R131 ;  /* 0x0000008300d17202 */ /* 0x000fe60000000f00 */
[----:B------:R-:W-:Y:S01]  /*13790*/  FADD.FTZ R69, R184, R0 ;  /* 0x00000000b8457221 */ /* 0x000fe20000010000 */
[----:B------:R-:W-:Y:S01]  /*137a0*/  MUFU.EX2 R185, R113 ;  /* 0x0000007100b97308 */ /* 0x000fe20000000800 */
[C---:B------:R-:W-:Y:S04]  /*137b0*/  HMMA.16816.F32.BF16 R56, R80.reuse, R88, R56 ;  /* 0x000000585038723c */ /* 0x040fe80000041838 */
[----:B------:R-:W-:Y:S02]  /*137c0*/  FADD.FTZ R3, R222, R74 ;  /* 0x0000004ade037221 */ /* 0x000fe40000010000 */
[----:B------:R-:W-:Y:S02]  /*137d0*/  FADD.FTZ R0, R219, R75 ;  /* 0x0000004bdb007221 */ /* 0x000fe40000010000 */
[----:B------:R-:W-:Y:S01]  /*137e0*/  FADD.FTZ R68, R213, R70 ;  /* 0x00000046d5447221 */ /* 0x000fe20000010000 */
[----:B------:R-:W-:Y:S01]  /*137f0*/  MUFU.EX2 R113, R123 ;  /* 0x0000007b00717308 */ /* 0x000fe20000000800 */
[-C--:B------:R-:W-:Y:S03]  /*13800*/  HMMA.16816.F32.BF16 R60, R80, R90.reuse, R60 ;  /* 0x0000005a503c723c */ /* 0x080fe6000004183c */
[----:B------:R-:W-:Y:S02]  /*13810*/  FADD.FTZ R68, R245, R68 ;  /* 0x00000044f5447221 */ /* 0x000fe40000010000 */
[----:B------:R-:W-:Y:S02]  /*13820*/  FADD.FTZ R3, R243, R3 ;  /* 0x00000003f3037221 */ /* 0x000fe40000010000 */
[----:B------:R-:W-:Y:S01]  /*13830*/  FADD.FTZ R0, R223, R0 ;  /* 0x00000000df007221 */ /* 0x000fe20000010000 */
[----:B------:R-:W-:Y:S01]  /*13840*/  HMMA.16816.F32.BF16 R64, R76, R90, R64 ;  /* 0x0000005a4c40723c */ /* 0x000fe20000041840 */
[----:B------:R-:W2:Y:S03]  /*13850*/  MUFU.EX2 R184, R117 ;  /* 0x0000007500b87308 */ /* 0x000ea60000000800 */
[----:B------:R-:W-:Y:S02]  /*13860*/  FADD.FTZ R68, R244, R68 ;  /* 0x00000044f4447221 */ /* 0x000fe40000010000 */
[----:B------:R-:W-:Y:S02]  /*13870*/  FADD.FTZ R3, R143, R3 ;  /* 0x000000038f037221 */ /* 0x000fe40000010000 */
[----:B------:R-:W-:Y:S03]  /*13880*/  FADD.FTZ R0, R139, R0 ;  /* 0x000000008b007221 */ /* 0x000fe60000010000 */
[----:B------:R-:W-:Y:S01]  /*13890*/  MUFU.EX2 R117, R122 ;  /* 0x0000007a00757308 */ /* 0x000fe20000000800 */
[----:B------:R-:W-:Y:S02]  /*138a0*/  FADD.FTZ R68, R138, R68 ;  /* 0x000000448a447221 */ /* 0x000fe40000010000 */
[----:B------:R-:W-:Y:S02]  /*138b0*/  FADD.FTZ R3, R137, R3 ;  /* 0x0000000389037221 */ /* 0x000fe40000010000 */
[----:B------:R-:W-:Y:S02]  /*138c0*/  FADD.FTZ R70, R136, R0 ;  /* 0x0000000088467221 */ /* 0x000fe40000010000 */
[----:B------:R-:W-:Y:S02]  /*138d0*/  FADD.FTZ R0, R130, R68 ;  /* 0x0000004482007221 */ /* 0x000fe40000010000 */
[----:B------:R-:W-:Y:S01]  /*138e0*/  FADD.FTZ R68, R129, R3 ;  /* 0x0000000381447221 */ /* 0x000fe20000010000 */
[----:B------:R-:W3:Y:S01]  /*138f0*/  MUFU.EX2 R118, R120 ;  /* 0x0000007800767308 */ /* 0x000ee20000000800 */
[----:B------:R-:W-:Y:S02]  /*13900*/  FADD.FTZ R69, R188, R69 ;  /* 0x00000045bc457221 */ /* 0x000fe40000010000 */
[----:B------:R-:W-:Y:S01]  /*13910*/  FADD.FTZ R0, R141, R0 ;  /* 0x000000008d007221 */ /* 0x000fe20000010000 */
[----:B--2---:R-:W-:Y:S01]  /*13920*/  F2FP.BF16.PACK_AB R181, R184, R185 ;  /* 0x000000b9b8b5723e */ /* 0x004fe200000010ff */
[----:B------:R-:W-:Y:S02]  /*13930*/  FADD.FTZ R69, R189, R69 ;  /* 0x00000045bd457221 */ /* 0x000fe40000010000 */
[----:B------:R-:W-:Y:S02]  /*13940*/  FADD.FTZ R0, R146, R0 ;  /* 0x0000000092007221 */ /* 0x000fe40000010000 */
[----:B------:R-:W-:Y:S01]  /*13950*/  FADD.FTZ R69, R194, R69 ;  /* 0x00000045c2457221 */ /* 0x000fe20000010000 */
[----:B------:R-:W2:Y:S03]  /*13960*/  MUFU.EX2 R186, R116 ;  /* 0x0000007400ba7308 */ /* 0x000ea60000000800 */
[----:B------:R-:W-:Y:S04]  /*13970*/  FADD.FTZ R69, R195, R69 ;  /* 0x00000045c3457221 */ /* 0x000fe80000010000 */
[----:B------:R-:W-:Y:S03]  /*13980*/  FADD.FTZ R3, R197, R69 ;  /* 0x00000045c5037221 */ /* 0x000fe60000010000 */
[----:B------:R-:W4:Y:S01]  /*13990*/  MUFU.EX2 R116, R121 ;  /* 0x0000007900747308 */ /* 0x000f220000000800 */
[----:B------:R-:W-:Y:S01]  /*139a0*/  FADD.FTZ R3, R196, R3 ;  /* 0x00000003c4037221 */ /* 0x000fe20000010000 */
[----:B---3--:R-:W-:Y:S08]  /*139b0*/  F2FP.BF16.PACK_AB R182, R117, R118 ;  /* 0x0000007675b6723e */ /* 0x008ff000000010ff */
[----:B------:R-:W3:Y:S01]  /*139c0*/  MUFU.EX2 R110, R124 ;  /* 0x0000007c006e7308 */ /* 0x000ee20000000800 */
[----:B--2---:R-:W-:Y:S09]  /*139d0*/  F2FP.BF16.PACK_AB R180, R186, R187 ;  /* 0x000000bbbab4723e */ /* 0x004ff200000010ff */
[----:B------:R-:W2:Y:S01]  /*139e0*/  MUFU.EX2 R74, R106 ;  /* 0x0000006a004a7308 */ /* 0x000ea20000000800 */
[----:B----4-:R-:W-:Y:S09]  /*139f0*/  F2FP.BF16.PACK_AB R183, R113, R116 ;  /* 0x0000007471b7723e */ /* 0x010ff200000010ff */
[----:B------:R-:W4:Y:S01]  /*13a00*/  MUFU.EX2 R75, R103 ;  /* 0x00000067004b7308 */ /* 0x000f220000000800 */
[-C--:B-1----:R-:W-:Y:S05]  /*13a10*/  HMMA.16816.F32.BF16 R120, R180, R132.reuse, R4 ;  /* 0x00000084b478723c */ /* 0x082fea0000041804 */
[----:B---3--:R-:W-:Y:S02]  /*13a20*/  F2FP.BF16.PACK_AB R176, R107, R110 ;  /* 0x0000006e6bb0723e */ /* 0x008fe400000010ff */
[----:B------:R-:W-:Y:S01]  /*13a30*/  FADD.FTZ R4, R142, R70 ;  /* 0x000000468e047221 */ /* 0x000fe20000010000 */
[----:B------:R-:W-:Y:S01]  /*13a40*/  MOV R70, R2 ;  /* 0x0000000200467202 */ /* 0x000fe20000000f00 */
[----:B------:R-:W-:Y:S03]  /*13a50*/  FADD.FTZ R6, R144, R3 ;  /* 0x0000000390067221 */ /* 0x000fe60000010000 */
[----:B------:R-:W-:Y:S01]  /*13a60*/  FADD.FTZ R4, R147, R4 ;  /* 0x0000000493047221 */ /* 0x000fe20000010000 */
[----:B--2---:R-:W-:Y:S01]  /*13a70*/  F2FP.BF16.PACK_AB R179, R100, R74 ;  /* 0x0000004a64b3723e */ /* 0x004fe200000010ff */
[----:B------:R-:W-:Y:S02]  /*13a80*/  FADD.FTZ R5, R145, R0 ;  /* 0x0000000091057221 */ /* 0x000fe40000010000 */
[----:B------:R-:W-:Y:S02]  /*13a90*/  FADD.FTZ R7, R249, R4 ;  /* 0x00000004f9077221 */ /* 0x000fe40000010000 */
[----:B------:R-:W-:Y:S02]  /*13aa0*/  FADD.FTZ R0, R192, R6 ;  /* 0x00000006c0007221 */ /* 0x000fe40000010000 */
[----:B------:R-:W-:Y:S01]  /*13ab0*/  FADD.FTZ R3, R248, R7 ;  /* 0x00000007f8037221 */ /* 0x000fe20000010000 */
[----:B----4-:R-:W-:Y:S07]  /*13ac0*/  F2FP.BF16.PACK_AB R177, R75, R84 ;  /* 0x000000544bb1723e */ /* 0x010fee00000010ff */
        /* <DEDUP_REMOVED lines=85> */
[----:B------:R-:W-:Y:S01]  /*14020*/  MOV R117, R2 ;  /* 0x0000000200757202 */ /* 0x000fe20000000f00 */
[----:B------:R-:W-:Y:S01]  /*14030*/  FADD.FTZ R7, R75, R4 ;  /* 0x000000044b077221 */ /* 0x000fe20000010000 */
[----:B------:R-:W-:Y:S01]  /*14040*/  MOV R2, R73 ;  /* 0x0000004900027202 */ /* 0x000fe20000000f00 */
[----:B------:R-:W-:Y:S01]  /*14050*/  FADD.FTZ R4, R116, R0 ;  /* 0x0000000074047221 */ /* 0x000fe20000010000 */
[----:B------:R-:W-:Y:S01]  /*14060*/  STL [R1+0x10], R5 ;  /* 0x0000100501007387 */ /* 0x000fe20000100800 */
[----:B------:R-:W-:Y:S01]  /*14070*/  FADD.FTZ R3, R105, R3 ;  /* 0x0000000369037221 */ /* 0x000fe20000010000 */
[----:B------:R-:W-:Y:S01]  /*14080*/  MOV R116, R71 ;  /* 0x0000004700747202 */ /* 0x000fe20000000f00 */
        /* <DEDUP_REMOVED lines=8> */
.L_x_1142:
[----:B------:R-:W-:Y:S02]  /*14110*/  MOV R10, 0x1f ;  /* 0x0000001f000a7802 */ /* 0x000fe40000000f00 */
[----:B------:R-:W-:Y:S01]  /*14120*/  MOV R7, 0xffffffff ;  /* 0xffffffff00077802 */ /* 0x000fe20000000f00 */
[----:B------:R-:W-:Y:S05]  /*14130*/  BRA.DIV ~URZ, `(.L_x_1144) ;  /* 0x000025527f007947 */ /* 0x000fea000b800000 */
[----:B--2---:R-:W2:Y:S04]  /*14140*/  LDL R0, [R1+0x10] ;  /* 0x0000100001007983 */ /* 0x004ea80000100800 */
[----:B--2---:R1:W2:Y:S02]  /*14150*/  SHFL.BFLY PT, R2, R0, 0x2, 0x1f ;  /* 0x0c401f0000027f89 */ /* 0x0042a400000e0000 */
.L_x_1174:
[----:B-1----:R-:W3:Y:S02]  /*14160*/  LDL.LU R0, [R1+0x10] ;  /* 0x0000100001007983 */ /* 0x002ee40000300800 */
[----:B--23--:R-:W-:Y:S01]  /*14170*/  FADD.FTZ R2, R2, R0 ;  /* 0x0000000002027221 */ /* 0x00cfe20000010000 */
[----:B------:R-:W-:Y:S05]  /*14180*/  BRA.DIV ~URZ, `(.L_x_1145) ;  /* 0x000025627f007947 */ /* 0x000fea000b800000 */
[----:B------:R-:W2:Y:S04]  /*14190*/  LDL.LU R3, [R1+0x14] ;  /* 0x0000140001037983 */ /* 0x000ea80000300800 */
[----:B------:R-:W3:Y:S04]  /*141a0*/  LDL.LU R0, [R1+0x18] ;  /* 0x0000180001007983 */ /* 0x000ee80000300800 */
        /* <DEDUP_REMOVED lines=14> */
.L_x_1175:
[----:B------:R-:W-:Y:S01]  /*14290*/  FSETP.NE.FTZ.AND P3, PT, R2, RZ, PT ;  /* 0x000000ff0200720b */ /* 0x000fe20003f75000 */
[----:B----4-:R-:W-:Y:S01]  /*142a0*/  FADD.FTZ R6, R8, R6 ;  /* 0x0000000608067221 */ /* 0x010fe20000010000 */
[----:B------:R-:W-:Y:S02]  /*142b0*/  MOV R0, RZ ;  /* 0x000000ff00007202 */ /* 0x000fe40000000f00 */
[----:B------:R-:W-:Y:S02]  /*142c0*/  FSETP.NE.FTZ.AND P1, PT, R5, RZ, PT ;  /* 0x000000ff0500720b */ /* 0x000fe40003f35000 */
[----:B------:R-:W-:Y:S02]  /*142d0*/  FSETP.NE.FTZ.AND P2, PT, R4, RZ, PT ;  /* 0x000000ff0400720b */ /* 0x000fe40003f55000 */
[----:B------:R-:W-:Y:S02]  /*142e0*/  FSETP.NE.FTZ.AND P0, PT, R6, RZ, PT ;  /* 0x000000ff0600720b */ /* 0x000fe40003f15000 */
[----:B------:R-:W-:-:S02]  /*142f0*/  MOV R22, 0xff800000 ;  /* 0xff80000000167802 */ /* 0x000fc40000000f00 */
[----:B------:R-:W-:Y:S01]  /*14300*/  MOV R21, 0xff800000 ;  /* 0xff80000000157802 */ /* 0x000fe20000000f00 */
[----:B------:R-:W1:Y:S01]  /*14310*/  @P3 MUFU.RCP R0, R2 ;  /* 0x0000000200003308 */ /* 0x000e620000001000 */
[----:B------:R-:W-:Y:S02]  /*14320*/  @P3 MOV R7, 0x3f317218 ;  /* 0x3f31721800073802 */ /* 0x000fe40000000f00 */
[----:B------:R-:W-:Y:S02]  /*14330*/  MOV R20, 0xff800000 ;  /* 0xff80000000147802 */ /* 0x000fe40000000f00 */
[----:B------:R-:W-:Y:S01]  /*14340*/  MOV R19, 0xff800000 ;  /* 0xff80000000137802 */ /* 0x000fe20000000f00 */
[----:B------:R-:W-:Y:S02]  /*14350*/  @P3 FMUL.FTZ R7, R7, c[0x0][0x2d0] ;  /* 0x0000b40007073a20 */ /* 0x000fe40000410000 */
[----:B------:R2:W-:Y:S08]  /*14360*/  @P3 MUFU.LG2 R9, R2 ;  /* 0x0000000200093308 */ /* 0x0005f00000000c00 */
[----:B------:R-:W-:Y:S01]  /*14370*/  @P2 MUFU.LG2 R8, R4 ;  /* 0x0000000400082308 */ /* 0x000fe20000000c00 */
[----:B-1----:R-:W-:-:S02]  /*14380*/  FMUL.FTZ R120, R0, R120 ;  /* 0x0000007800787220 */ /* 0x002fc40000410000 */
[C---:B------:R-:W-:Y:S02]  /*14390*/  FMUL.FTZ R121, R0.reuse, R121 ;  /* 0x0000007900797220 */ /* 0x040fe40000410000 */
[C---:B------:R-:W-:Y:S02]  /*143a0*/  FMUL.FTZ R132, R0.reuse, R132 ;  /* 0x0000008400847220 */ /* 0x040fe40000410000 */
[C---:B------:R-:W-:Y:S01]  /*143b0*/  FMUL.FTZ R133, R0.reuse, R133 ;  /* 0x0000008500857220 */ /* 0x040fe20000410000 */
[----:B--2---:R-:W-:Y:S01]  /*143c0*/  CS2R R2, SRZ ;  /* 0x0000000000027805 */ /* 0x004fe2000001ff00 */
[C---:B------:R-:W-:Y:S02]  /*143d0*/  FMUL.FTZ R136, R0.reuse, R136 ;  /* 0x0000008800887220 */ /* 0x040fe40000410000 */
[C---:B------:R-:W-:Y:S02]  /*143e0*/  FMUL.FTZ R137, R0.reuse, R137 ;  /* 0x0000008900897220 */ /* 0x040fe40000410000 */
[C---:B------:R-:W-:Y:S01]  /*143f0*/  FMUL.FTZ R148, R0.reuse, R148 ;  /* 0x0000009400947220 */ /* 0x040fe20000410000 */
[----:B------:R-:W1:Y:S01]  /*14400*/  @P1 MUFU.RCP R2, R5 ;  /* 0x0000000500021308 */ /* 0x000e620000001000 */
[----:B------:R-:W-:-:S02]  /*14410*/  FMUL.FTZ R149, R0, R149 ;  /* 0x0000009500957220 */ /* 0x000fc40000410000 */
[C---:B------:R-:W-:Y:S02]  /*14420*/  FMUL.FTZ R152, R0.reuse, R152 ;  /* 0x0000009800987220 */ /* 0x040fe40000410000 */
[C---:B------:R-:W-:Y:S02]  /*14430*/  FMUL.FTZ R153, R0.reuse, R153 ;  /* 0x0000009900997220 */ /* 0x040fe40000410000 */
[C---:B------:R-:W-:Y:S01]  /*14440*/  FMUL.FTZ R164, R0.reuse, R164 ;  /* 0x000000a400a47220 */ /* 0x040fe20000410000 */
[----:B------:R2:W3:Y:S01]  /*14450*/  @P2 MUFU.RCP R3, R4 ;  /* 0x0000000400032308 */ /* 0x0004e20000001000 */
[C---:B------:R-:W-:Y:S02]  /*14460*/  FMUL.FTZ R165, R0.reuse, R165 ;  /* 0x000000a500a57220 */ /* 0x040fe40000410000 */
[C---:B------:R-:W-:Y:S02]  /*14470*/  FMUL.FTZ R168, R0.reuse, R168 ;  /* 0x000000a800a87220 */ /* 0x040fe40000410000 */
[----:B------:R-:W-:-:S02]  /*14480*/  FMUL.FTZ R169, R0, R169 ;  /* 0x000000a900a97220 */ /* 0x000fc40000410000 */
[C---:B------:R-:W-:Y:S01]  /*14490*/  FMUL.FTZ R180, R0.reuse, R180 ;  /* 0x000000b400b47220 */ /* 0x040fe20000410000 */
[----:B------:R-:W4:Y:S01]  /*144a0*/  @P1 MUFU.LG2 R5, R5 ;  /* 0x0000000500051308 */ /* 0x000f220000000c00 */
[----:B------:R-:W-:Y:S01]  /*144b0*/  FMUL.FTZ R181, R0, R181 ;  /* 0x000000b500b57220 */ /* 0x000fe20000410000 */
[----:B------:R-:W-:Y:S01]  /*144c0*/  MOV R0, RZ ;  /* 0x000000ff00007202 */ /* 0x000fe20000000f00 */
[C---:B-1----:R-:W-:Y:S02]  /*144d0*/  FMUL.FTZ R124, R2.reuse, R124 ;  /* 0x0000007c027c7220 */ /* 0x042fe40000410000 */
[C---:B------:R-:W-:Y:S02]  /*144e0*/  FMUL.FTZ R125, R2.reuse, R125 ;  /* 0x0000007d027d7220 */ /* 0x040fe40000410000 */
[C---:B------:R-:W-:Y:S01]  /*144f0*/  FMUL.FTZ R128, R2.reuse, R128 ;  /* 0x0000008002807220 */ /* 0x040fe20000410000 */
[----:B------:R-:W-:Y:S01]  /*14500*/  @P0 MUFU.RCP R0, R6 ;  /* 0x0000000600000308 */ /* 0x000fe20000001000 */
[C---:B------:R-:W-:Y:S01]  /*14510*/  FMUL.FTZ R129, R2.reuse, R129 ;  /* 0x0000008102817220 */ /* 0x040fe20000410000 */
[----:B--2---:R-:W-:Y:S01]  /*14520*/  @P2 MOV R4, 0x3f317218 ;  /* 0x3f31721800042802 */ /* 0x004fe20000000f00 */
        /* <DEDUP_REMOVED lines=12> */
[C---:B---3--:R-:W-:Y:S01]  /*145f0*/  FMUL.FTZ R122, R3.reuse, R122 ;  /* 0x0000007a037a7220 */ /* 0x048fe20000410000 */
        /* <DEDUP_REMOVED lines=17> */
[----:B----4-:R-:W-:Y:S02]  /*14710*/  @P1 FMUL.FTZ R5, R5, 0.69314718246459960938 ;  /* 0x3f31721805051820 */ /* 0x010fe40000410000 */
[----:B------:R-:W-:Y:S02]  /*14720*/  @P2 FMUL.FTZ R8, R8, 0.69314718246459960938 ;  /* 0x3f31721808082820 */ /* 0x000fe40000410000 */
[----:B------:R-:W-:Y:S02]  /*14730*/  @P1 FMUL.FTZ R3, R3, c[0x0][0x2d0] ;  /* 0x0000b40003031a20 */ /* 0x000fe40000410000 */
[----:B------:R-:W-:-:S02]  /*14740*/  @P2 FMUL.FTZ R4, R4, c[0x0][0x2d0] ;  /* 0x0000b40004042a20 */ /* 0x000fc40000410000 */
[----:B------:R-:W-:Y:S01]  /*14750*/  @P1 FFMA.FTZ R22, R3, R71, R5 ;  /* 0x0000004703161223 */ /* 0x000fe20000010005 */
[----:B------:R-:W-:Y:S01]  /*14760*/  @P0 MOV R3, 0x3f317218 ;  /* 0x3f31721800030802 */ /* 0x000fe20000000f00 */
[----:B------:R-:W-:Y:S01]  /*14770*/  @P2 FFMA.FTZ R21, R4, R72, R8 ;  /* 0x0000004804152223 */ /* 0x000fe20000010008 */
[----:B------:R-:W-:Y:S01]  /*14780*/  MOV R4, 0x1 ;  /* 0x0000000100047802 */ /* 0x000fe20000000f00 */
[----:B------:R-:W-:Y:S02]  /*14790*/  @P3 FMUL.FTZ R9, R9, 0.69314718246459960938 ;  /* 0x3f31721809093820 */ /* 0x000fe40000410000 */
[----:B-1----:R-:W-:Y:S02]  /*147a0*/  @P0 FMUL.FTZ R2, R2, 0.69314718246459960938 ;  /* 0x3f31721802020820 */ /* 0x002fe40000410000 */
[----:B------:R-:W-:Y:S02]  /*147b0*/  @P0 FMUL.FTZ R3, R3, c[0x0][0x2d0] ;  /* 0x0000b40003030a20 */ /* 0x000fe40000410000 */
        /* <DEDUP_REMOVED lines=16> */
[----:B------:R-:W-:Y:S01]  /*148c0*/  PRMT R0, R4, 0x7610, R0 ;  /* 0x0000761004007816 */ /* 0x000fe20000000000 */
[----:B------:R-:W-:Y:S02]  /*148d0*/  @P3 FFMA.FTZ R20, R7, R73, R9 ;  /* 0x0000004907143223 */ /* 0x000fe40000010009 */
[----:B------:R-:W-:Y:S02]  /*148e0*/  @P0 FFMA.FTZ R19, R3, R70, R2 ;  /* 0x0000004603130223 */ /* 0x000fe40000010002 */
.L_x_1111:
[----:B------:R3:W5:Y:S01]  /*148f0*/  LDL R7, [R1+0x5c] ;  /* 0x00005c0001077983 */ /* 0x0007620000100800 */
[----:B------:R-:W-:Y:S03]  /*14900*/  BSSY B0, `(.L_x_1146) ;  /* 0x0000012000007945 */ /* 0x000fe60003800000 */
[----:B------:R-:W4:Y:S02]  /*14910*/  S2R R6, SR_TID.X ;  /* 0x0000000000067919 */ /* 0x000f240000002100 */
[----:B----4-:R-:W-:-:S13]  /*14920*/  LOP3.LUT P0, RZ, R6, 0x7f, RZ, 0xc0, !PT ;  /* 0x0000007f06ff7812 */ /* 0x010fda000780c0ff */
[----:B------:R-:W-:Y:S05]  /*14930*/  @P0 BRA `(.L_x_1147) ;  /* 0x000000e000000947 */ /* 0x000fea0003800000 */
[----:B---3--:R-:W3:Y:S01]  /*14940*/  S2R R4, SR_LANEID ;  /* 0x0000000000047919 */ /* 0x008ee20000000000 */
[----:B------:R-:W-:Y:S01]  /*14950*/  VOTEU.ANY UR4, UPT, PT ;  /* 0x0000000000047886 */ /* 0x000fe200038e0100 */
[----:B------:R-:W-:Y:S01]  /*14960*/  IMAD.MOV.U32 R5, RZ, RZ, c[0x0][0x584] ;  /* 0x00016100ff057624 */ /* 0x000fe200078e00ff */
[----:B--2---:R-:W3:Y:S08]  /*14970*/  FLO.U32 R3, UR4 ;  /* 0x0000000400037d00 */ /* 0x004ef000080e0000 */
[----:B------:R-:W2:Y:S01]  /*14980*/  POPC R2, UR4 ;  /* 0x0000000400027d09 */ /* 0x000ea20008000000 */
[----:B---3--:R-:W-:Y:S01]  /*14990*/  ISETP.EQ.U32.AND P0, PT, R3, R4, PT ;  /* 0x000000040300720c */ /* 0x008fe20003f02070 */
[----:B------:R-:W-:-:S12]  /*149a0*/  IMAD.MOV.U32 R4, RZ, RZ, c[0x0][0x580] ;  /* 0x00016000ff047624 */ /* 0x000fd800078e00ff */
[----:B--2---:R2:W3:Y:S04]  /*149b0*/  @P0 ATOMG.E.ADD.STRONG.GPU PT, R2, [R4.64], R2 ;  /* 0x00000002040209a8 */ /* 0x0044e800081ee1c8 */
[----:B--2---:R-:W2:Y:S04]  /*149c0*/  S2R R4, SR_LTMASK ;  /* 0x0000000000047919 */ /* 0x004ea80000003900 */
[----:B---3--:R2:W3:Y:S02]  /*149d0*/  SHFL.IDX PT, R3, R2, R3, 0x1f ;  /* 0x00001f0302037589 */ /* 0x0084e400000e0000 */
[----:B--2---:R-:W-:-:S06]  /*149e0*/  LOP3.LUT R2, R4, UR4, RZ, 0xc0, !PT ;  /* 0x0000000404027c12 */ /* 0x004fcc000f8ec0ff */
[----:B------:R-:W3:Y:S02]  /*149f0*/  POPC R2, R2 ;  /* 0x0000000200027309 */ /* 0x000ee40000000000 */
[----:B---3-5:R-:W-:-:S05]  /*14a00*/  IADD3 R7, R3, c[0x0][0xc], R2 ;  /* 0x0000030003077a10 */ /* 0x028fca0007ffe002 */
[----:B------:R2:W-:Y:S02]  /*14a10*/  STL [R1+0x5c], R7 ;  /* 0x00005c0701007387 */ /* 0x0005e40000100800 */
.L_x_1147:
[----:B---3--:R-:W-:Y:S05]  /*14a20*/  BSYNC B0 ;  /* 0x0000000000007941 */ /* 0x008fea0003800000 */
.L_x_1146:
[----:B------:R-:W-:Y:S01]  /*14a30*/  PRMT R0, R0, 0x9910, RZ ;  /* 0x0000991000007816 */ /* 0x000fe200000000ff */
[----:B------:R-:W-:Y:S01]  /*14a40*/  BSSY B1, `(.L_x_1148) ;  /* 0x0000142000017945 */ /* 0x000fe20003800000 */
[----:B-----5:R-:W-:Y:S02]  /*14a50*/  IMAD.MOV.U32 R26, RZ, RZ, R7 ;  /* 0x000000ffff1a7224 */ /* 0x020fe400078e0007 */
[----:B------:R-:W-:-:S13]  /*14a60*/  ISETP.NE.AND P0, PT, R0, RZ, PT ;  /* 0x000000ff0000720c */ /* 0x000fda0003f05270 */
[----:B------:R-:W-:Y:S05]  /*14a70*/  @!P0 BRA `(.L_x_1149) ;  /* 0x0000112000008947 */ /* 0x000fea0003800000 */
[----:B------:R-:W-:Y:S01]  /*14a80*/  WARPSYNC 0xffffffff ;  /* 0xffffffff00007948 */ /* 0x000fe20003800000 */
[----:B------:R-:W-:Y:S06]  /*14a90*/  BAR.SYNC.DEFER_BLOCKING 0x1, 0x80 ;  /* 0x0042000000007b1d */ /* 0x000fec0000010000 */
[----:B------:R-:W-:Y:S05]  /*14aa0*/  BRA.CONV ~URZ, `(.L_x_1150) ;  /* 0x000000737f007947 */ /* 0x000fea000b800000 */
[----:B------:R-:W-:Y:S01]  /*14ab0*/  SHF.R.S32.HI R10, RZ, 0x1f, R6 ;  /* 0x0000001fff0a7819 */ /* 0x000fe20000011406 */
[----:B------:R-:W-:Y:S01]  /*14ac0*/  IMAD.MOV.U32 R8, RZ, RZ, RZ ;  /* 0x000000ffff087224 */ /* 0x000fe200078e00ff */
[----:B------:R-:W-:Y:S01]  /*14ad0*/  MOV R9, 0x14b20 ;  /* 0x00014b2000097802 */ /* 0x000fe20000000f00 */
[----:B--2---:R-:W-:Y:S01]  /*14ae0*/  IMAD.MOV.U32 R7, RZ, RZ, 0x1f ;  /* 0x0000001fff077424 */ /* 0x004fe200078e00ff */
[----:B------:R-:W-:-:S04]  /*14af0*/  LEA.HI R10, R10, R6, RZ, 0x7 ;  /* 0x000000060a0a7211 */ /* 0x000fc800078f38ff */
[----:B------:R-:W-:Y:S02]  /*14b00*/  SHF.R.S32.HI R10, RZ, 0x7, R10 ;  /* 0x00000007ff0a7819 */ /* 0x000fe4000001140a */
[----:B-1----:R-:W-:Y:S05]  /*14b10*/  CALL.REL.NOINC `($__internal_17_$__cuda_sm70_shflsync_idx_p) ;  /* 0x00001ef000007944 */ /* 0x002fea0003c00000 */
.L_x_1150:
[----:B--2---:R-:W2:Y:S04]  /*14b20*/  LDL R3, [R1+0x60] ;  /* 0x0000600001037983 */ /* 0x004ea80000100800 */
[----:B------:R-:W3:Y:S04]  /*14b30*/  LDL.LU R5, [R1+0x44] ;  /* 0x0000440001057983 */ /* 0x000ee80000300800 */
[----:B------:R-:W4:Y:S04]  /*14b40*/  LDL.LU R12, [R1+0x50] ;  /* 0x00005000010c7983 */ /* 0x000f280000300800 */
[----:B------:R-:W5:Y:S04]  /*14b50*/  LDL.LU R14, [R1+0x54] ;  /* 0x00005400010e7983 */ /* 0x000f680000300800 */
[----:B------:R-:W2:Y:S01]  /*14b60*/  LDL.LU R17, [R1+0x58] ;  /* 0x0000580001117983 */ /* 0x000ea20000300800 */
[----:B------:R-:W-:-:S03]  /*14b70*/  IMAD.MOV.U32 R0, RZ, RZ, 0x1 ;  /* 0x00000001ff007424 */ /* 0x000fc600078e00ff */
[----:B-1----:R-:W5:Y:S02]  /*14b80*/  LDL R16, [R1+0x68] ;  /* 0x0000680001107983 */ /* 0x002f640000100800 */
[----:B------:R-:W-:Y:S02]  /*14b90*/  ISETP.NE.AND P0, PT, R0, c[0x0][0x4e8], PT ;  /* 0x00013a0000007a0c */ /* 0x000fe40003f05270 */
[----:B------:R-:W5:Y:S04]  /*14ba0*/  LDL R27, [R1+0x40] ;  /* 0x00004000011b7983 */ /* 0x000f680000100800 */
[----:B------:R-:W1:Y:S01]  /*14bb0*/  S2R R18, SR_TID.X ;  /* 0x0000000000127919 */ /* 0x000e620000002100 */
[----:B------:R-:W-:Y:S02]  /*14bc0*/  ULDC UR5, c[0x0][0x4e8] ;  /* 0x00013a0000057ab9 */ /* 0x000fe40000000800 */
[----:B------:R-:W-:-:S02]  /*14bd0*/  ULDC UR4, c[0x0][0x388] ;  /* 0x0000e20000047ab9 */ /* 0x000fc40000000800 */
[----:B------:R-:W-:Y:S01]  /*14be0*/  UIMAD UR4, UR5, UR4, URZ ;  /* 0x00000004050472a4 */ /* 0x000fe2000f8e023f */
[----:B-1----:R-:W-:-:S04]  /*14bf0*/  SHF.R.S32.HI R15, RZ, 0x1f, R18 ;  /* 0x0000001fff0f7819 */ /* 0x002fc80000011412 */
[----:B------:R-:W-:-:S04]  /*14c00*/  LEA.HI R15, R15, R18, RZ, 0x5 ;  /* 0x000000120f0f7211 */ /* 0x000fc800078f28ff */
[----:B------:R-:W-:-:S05]  /*14c10*/  LOP3.LUT R15, R15, 0xffffffe0, RZ, 0xc0, !PT ;  /* 0xffffffe00f0f7812 */ /* 0x000fca00078ec0ff */
[----:B------:R-:W-:-:S05]  /*14c20*/  IMAD.IADD R15, R18, 0x1, -R15 ;  /* 0x00000001120f7824 */ /* 0x000fca00078e0a0f */
[----:B------:R-:W-:Y:S01]  /*14c30*/  LOP3.LUT P1, RZ, R15, 0x3, RZ, 0xc0, !PT ;  /* 0x000000030fff7812 */ /* 0x000fe2000782c0ff */
[----:B------:R-:W-:Y:S01]  /*14c40*/  BSSY B0, `(.L_x_1151) ;  /* 0x0000086000007945 */ /* 0x000fe20003800000 */
[----:B---3--:R-:W-:Y:S01]  /*14c50*/  SHF.R.S32.HI R2, RZ, 0x1f, R5 ;  /* 0x0000001fff027819 */ /* 0x008fe20000011405 */
[----:B------:R-:W-:-:S04]  /*14c60*/  IMAD.WIDE.U32 R6, R5, c[0x0][0x4d0], RZ ;  /* 0x0001340005067a25 */ /* 0x000fc800078e00ff */
[----:B------:R-:W-:-:S04]  /*14c70*/  IMAD R4, R2, c[0x0][0x4d0], RZ ;  /* 0x0001340002047a24 */ /* 0x000fc800078e02ff */
[----:B------:R-:W-:Y:S02]  /*14c80*/  IMAD R8, R5, c[0x0][0x4d4], R4 ;  /* 0x0001350005087a24 */ /* 0x000fe400078e0204 */
[----:B--2---:R-:W-:Y:S02]  /*14c90*/  IMAD.IADD R0, R3, 0x1, R17 ;  /* 0x0000000103007824 */ /* 0x004fe400078e0211 */
[----:B------:R-:W-:Y:S01]  /*14ca0*/  IMAD R3, R2, c[0x0][0x438], RZ ;  /* 0x00010e0002037a24 */ /* 0x000fe200078e02ff */
[----:B----4-:R-:W-:Y:S01]  /*14cb0*/  SHF.R.S32.HI R2, RZ, 0x1f, R12 ;  /* 0x0000001fff027819 */ /* 0x010fe2000001140c */
[----:B------:R-:W-:-:S04]  /*14cc0*/  @P0 IMAD.HI.U32 R10, R0, c[0x0][0x4ec], RZ ;  /* 0x00013b00000a0a27 */ /* 0x000fc800078e00ff */
[----:B------:R-:W-:Y:S02]  /*14cd0*/  IMAD R9, R5, c[0x0][0x43c], R3 ;  /* 0x00010f0005097a24 */ /* 0x000fe400078e0203 */
[----:B------:R-:W-:Y:S02]  /*14ce0*/  IMAD.IADD R7, R7, 0x1, R8 ;  /* 0x0000000107077824 */ /* 0x000fe400078e0208 */
[----:B------:R-:W-:-:S04]  /*14cf0*/  IMAD.WIDE.U32 R4, R5, c[0x0][0x438], RZ ;  /* 0x00010e0005047a25 */ /* 0x000fc800078e00ff */
[C---:B------:R-:W-:Y:S02]  /*14d00*/  IMAD R8, R2.reuse, c[0x0][0x4d8], RZ ;  /* 0x0001360002087a24 */ /* 0x040fe400078e02ff */
[----:B------:R-:W-:Y:S01]  /*14d10*/  IMAD.MOV.U32 R3, RZ, RZ, R0 ;  /* 0x000000ffff037224 */ /* 0x000fe200078e0000 */
[----:B------:R-:W-:Y:S01]  /*14d20*/  @P0 SHF.R.U32.HI R3, RZ, c[0x0][0x4f0], R10 ;  /* 0x00013c00ff030a19 */ /* 0x000fe2000001160a */
[----:B------:R-:W-:Y:S02]  /*14d30*/  IMAD.IADD R5, R5, 0x1, R9 ;  /* 0x0000000105057824 */ /* 0x000fe400078e0209 */
[----:B------:R-:W-:Y:S02]  /*14d40*/  IMAD R2, R2, c[0x0][0x440], RZ ;  /* 0x0001100002027a24 */ /* 0x000fe400078e02ff */
[C---:B------:R-:W-:Y:S02]  /*14d50*/  IMAD R8, R12.reuse, c[0x0][0x4dc], R8 ;  /* 0x000137000c087a24 */ /* 0x040fe400078e0208 */
[----:B------:R-:W-:Y:S01]  /*14d60*/  IMAD.WIDE.U32 R6, R12, c[0x0][0x4d8], R6 ;  /* 0x000136000c067a25 */ /* 0x000fe200078e0006 */
[----:B-----5:R-:W-:-:S03]  /*14d70*/  SHF.R.S32.HI R9, RZ, 0x1f, R14 ;  /* 0x0000001fff097819 */ /* 0x020fc6000001140e */
[C---:B------:R-:W-:Y:S02]  /*14d80*/  IMAD R11, R12.reuse, c[0x0][0x444], R2 ;  /* 0x000111000c0b7a24 */ /* 0x040fe400078e0202 */
[----:B------:R-:W-:-:S04]  /*14d90*/  IMAD.WIDE.U32 R4, R12, c[0x0][0x440], R4 ;  /* 0x000110000c047a25 */ /* 0x000fc800078e0004 */
[----:B------:R-:W-:Y:S02]  /*14da0*/  IMAD.IADD R7, R7, 0x1, R8 ;  /* 0x0000000107077824 */ /* 0x000fe400078e0208 */
[----:B------:R-:W-:Y:S02]  /*14db0*/  IMAD.MOV R8, RZ, RZ, -R3 ;  /* 0x000000ffff087224 */ /* 0x000fe400078e0a03 */
[----:B------:R-:W-:Y:S02]  /*14dc0*/  IMAD.IADD R5, R5, 0x1, R11 ;  /* 0x0000000105057824 */ /* 0x000fe400078e020b */
[----:B------:R-:W-:Y:S02]  /*14dd0*/  IMAD R11, R9, c[0x0][0x4e0], RZ ;  /* 0x00013800090b7a24 */ /* 0x000fe400078e02ff */
[----:B------:R-:W-:Y:S02]  /*14de0*/  IMAD R8, R8, c[0x0][0x4e8], R0 ;  /* 0x00013a0008087a24 */ /* 0x000fe400078e0200 */
[----:B------:R-:W-:Y:S01]  /*14df0*/  IMAD.WIDE.U32 R6, R14, c[0x0][0x4e0], R6 ;  /* 0x000138000e067a25 */ /* 0x000fe200078e0006 */
[----:B------:R-:W-:-:S03]  /*14e00*/  SHF.R.S32.HI R12, RZ, 0x1f, R3 ;  /* 0x0000001fff0c7819 */ /* 0x000fc60000011403 */
[----:B------:R-:W-:Y:S01]  /*14e10*/  IMAD.MOV.U32 R2, RZ, RZ, R0 ;  /* 0x000000ffff027224 */ /* 0x000fe200078e0000 */
[----:B------:R-:W-:Y:S01]  /*14e20*/  @P0 SHF.R.U32.HI R2, RZ, c[0x0][0x4f0], R10 ;  /* 0x00013c00ff020a19 */ /* 0x000fe2000001160a */
[----:B------:R-:W-:Y:S01]  /*14e30*/  IMAD R11, R14, c[0x0][0x4e4], R11 ;  /* 0x000139000e0b7a24 */ /* 0x000fe200078e020b */
[----:B------:R-:W-:Y:S02]  /*14e40*/  SHF.R.S32.HI R10, RZ, 0x1f, R8 ;  /* 0x0000001fff0a7819 */ /* 0x000fe40000011408 */
[----:B------:R-:W-:Y:S01]  /*14e50*/  IADD3 R6, P0, R3, R6, RZ ;  /* 0x0000000603067210 */ /* 0x000fe20007f1e0ff */
[----:B------:R-:W-:Y:S02]  /*14e60*/  IMAD R9, R9, c[0x0][0x448], RZ ;  /* 0x0001120009097a24 */ /* 0x000fe400078e02ff */
[----:B------:R-:W-:Y:S01]  /*14e70*/  IMAD R3, R10, c[0x0][0x4c8], RZ ;  /* 0x000132000a037a24 */ /* 0x000fe200078e02ff */
[----:B------:R-:W-:Y:S01]  /*14e80*/  IADD3.X R7, R12, R7, R11, P0, !PT ;  /* 0x000000070c077210 */ /* 0x000fe200007fe40b */
[C---:B------:R-:W-:Y:S01]  /*14e90*/  IMAD R13, R14.reuse, c[0x0][0x44c], R9 ;  /* 0x000113000e0d7a24 */ /* 0x040fe200078e0209 */
[----:B------:R-:W-:Y:S01]  /*14ea0*/  SHF.R.S32.HI R9, RZ, 0x1f, R2 ;  /* 0x0000001fff097819 */ /* 0x000fe20000011402 */
[----:B------:R-:W-:-:S04]  /*14eb0*/  IMAD.WIDE.U32 R4, R14, c[0x0][0x448], R4 ;  /* 0x000112000e047a25 */ /* 0x000fc800078e0004 */
[----:B------:R-:W-:Y:S02]  /*14ec0*/  IMAD.MOV R14, RZ, RZ, -R2 ;  /* 0x000000ffff0e7224 */ /* 0x000fe400078e0a02 */
[C---:B------:R-:W-:Y:S02]  /*14ed0*/  IMAD R3, R8.reuse, c[0x0][0x4cc], R3 ;  /* 0x0001330008037a24 */ /* 0x040fe400078e0203 */
[----:B------:R-:W-:-:S04]  /*14ee0*/  IMAD.WIDE.U32 R6, R8, c[0x0][0x4c8], R6 ;  /* 0x0001320008067a25 */ /* 0x000fc800078e0006 */
[----:B------:R-:W-:Y:S02]  /*14ef0*/  IMAD R14, R14, c[0x0][0x4e8], R0 ;  /* 0x00013a000e0e7a24 */ /* 0x000fe400078e0200 */
[----:B------:R-:W-:Y:S02]  /*14f00*/  IMAD.IADD R5, R5, 0x1, R13 ;  /* 0x0000000105057824 */ /* 0x000fe400078e020d */
[----:B------:R-:W-:Y:S02]  /*14f10*/  IMAD R0, R9, c[0x0][0x430], RZ ;  /* 0x00010c0009007a24 */ /* 0x000fe400078e02ff */
[----:B------:R-:W-:Y:S01]  /*14f20*/  IMAD.IADD R7, R7, 0x1, R3 ;  /* 0x0000000107077824 */ /* 0x000fe200078e0203 */
[----:B------:R-:W-:Y:S01]  /*14f30*/  LEA R3, P0, R6, c[0x0][0x4a8], 0x2 ;  /* 0x00012a0006037a11 */ /* 0x000fe200078010ff */
[C---:B------:R-:W-:Y:S02]  /*14f40*/  IMAD R8, R2.reuse, c[0x0][0x434], R0 ;  /* 0x00010d0002087a24 */ /* 0x040fe400078e0200 */
[----:B------:R-:W-:Y:S01]  /*14f50*/  IMAD.WIDE.U32 R4, R2, c[0x0][0x430], R4 ;  /* 0x00010c0002047a25 */ /* 0x000fe200078e0004 */
[----:B------:R-:W-:Y:S01]  /*14f60*/  LEA.HI.X R2, R6, c[0x0][0x4ac], R7, 0x2, P0 ;  /* 0x00012b0006027a11 */ /* 0x000fe200000f1407 */
[----:B------:R-:W-:Y:S04]  /*14f70*/  SHFL.IDX PT, R12, R3, RZ, 0x1c1f ;  /* 0x001c1fff030c7589 */ /* 0x000fe800000e0000 */
[----:B------:R-:W1:Y:S01]  /*14f80*/  SHFL.IDX PT, R13, R2, RZ, 0x1c1f ;  /* 0x001c1fff020d7589 */ /* 0x000e6200000e0000 */
[----:B------:R-:W-:-:S02]  /*14f90*/  IMAD.IADD R0, R16, 0x1, R17 ;  /* 0x0000000110007824 */ /* 0x000fc400078e0211 */
[----:B------:R-:W-:Y:S01]  /*14fa0*/  IMAD.IADD R5, R5, 0x1, R8 ;  /* 0x0000000105057824 */ /* 0x000fe200078e0208 */
[----:B------:R-:W-:Y:S01]  /*14fb0*/  SHFL.IDX PT, R10, R3, 0x1, 0x1c1f ;  /* 0x003c1f00030a7f89 */ /* 0x000fe200000e0000 */
[----:B------:R-:W-:-:S03]  /*14fc0*/  SHF.R.S32.HI R16, RZ, 0x1f, R14 ;  /* 0x0000001fff107819 */ /* 0x000fc6000001140e */
[----:B------:R-:W2:Y:S01]  /*14fd0*/  SHFL.IDX PT, R11, R2, 0x1, 0x1c1f ;  /* 0x003c1f00020b7f89 */ /* 0x000ea200000e0000 */
[----:B------:R-:W-:-:S03]  /*14fe0*/  ISETP.GE.OR P3, PT, R0, UR4, P1 ;  /* 0x0000000400007c0c */ /* 0x000fc60008f66670 */
[----:B------:R-:W-:Y:S04]  /*14ff0*/  SHFL.IDX PT, R8, R3, 0x2, 0x1c1f ;  /* 0x005c1f0003087f89 */ /* 0x000fe800000e0000 */
[----:B------:R-:W3:Y:S04]  /*15000*/  SHFL.IDX PT, R9, R2, 0x2, 0x1c1f ;  /* 0x005c1f0002097f89 */ /* 0x000ee800000e0000 */
[----:B------:R-:W-:Y:S04]  /*15010*/  SHFL.IDX PT, R6, R3, 0x3, 0x1c1f ;  /* 0x007c1f0003067f89 */ /* 0x000fe800000e0000 */
[----:B------:R4:W5:Y:S01]  /*15020*/  SHFL.IDX PT, R7, R2, 0x3, 0x1c1f ;  /* 0x007c1f0002077f89 */ /* 0x00096200000e0000 */
[----:B------:R-:W-:-:S02]  /*15030*/  IADD3 R15, R0, 0x8, RZ ;  /* 0x00000008000f7810 */ /* 0x000fc40007ffe0ff */
[C---:B------:R-:W-:Y:S02]  /*15040*/  IADD3 R17, R0.reuse, 0x40, RZ ;  /* 0x0000004000117810 */ /* 0x040fe40007ffe0ff */
[----:B------:R-:W-:Y:S02]  /*15050*/  ISETP.GE.OR P5, PT, R15, UR4, P1 ;  /* 0x000000040f007c0c */ /* 0x000fe40008fa6670 */
[----:B------:R-:W-:Y:S01]  /*15060*/  ISETP.GE.OR P4, PT, R17, UR4, P1 ;  /* 0x0000000411007c0c */ /* 0x000fe20008f86670 */
[----:B-1----:R-:W-:Y:S01]  /*15070*/  @!P3 ST.E [R12.64], R20 ;  /* 0x000000140c00b985 */ /* 0x002fe2000c101908 */
[----:B------:R-:W-:Y:S01]  /*15080*/  ISETP.GE.AND P3, PT, R0, UR4, PT ;  /* 0x0000000400007c0c */ /* 0x000fe2000bf66270 */
[----:B----4-:R-:W-:Y:S01]  /*15090*/  IMAD R2, R16, c[0x0][0x428], RZ ;  /* 0x00010a0010027a24 */ /* 0x010fe200078e02ff */
[----:B------:R-:W-:-:S03]  /*150a0*/  IADD3 R16, R0, 0x48, RZ ;  /* 0x0000004800107810 */ /* 0x000fc60007ffe0ff */
[----:B------:R-:W-:Y:S01]  /*150b0*/  IMAD R18, R14, c[0x0][0x42c], R2 ;  /* 0x00010b000e127a24 */ /* 0x000fe200078e0202 */
[----:B------:R-:W-:Y:S01]  /*150c0*/  ISETP.GE.OR P1, PT, R16, UR4, P1 ;  /* 0x0000000410007c0c */ /* 0x000fe20008f26670 */
[----:B------:R-:W-:-:S04]  /*150d0*/  IMAD.WIDE.U32 R2, R14, c[0x0][0x428], R4 ;  /* 0x00010a000e027a25 */ /* 0x000fc800078e0004 */
[----:B------:R-:W-:Y:S01]  /*150e0*/  IMAD.IADD R3, R3, 0x1, R18 ;  /* 0x0000000103037824 */ /* 0x000fe200078e0212 */
[C---:B------:R-:W-:Y:S01]  /*150f0*/  LEA R23, P0, R2.reuse, c[0x0][0x400], 0x2 ;  /* 0x0001000002177a11 */ /* 0x040fe200078010ff */
[----:B--2---:R1:W-:Y:S03]  /*15100*/  @!P5 ST.E [R10.64], R21 ;  /* 0x000000150a00d985 */ /* 0x0043e6000c101908 */
[----:B------:R-:W-:Y:S01]  /*15110*/  LEA.HI.X R18, R2, c[0x0][0x404], R3, 0x2, P0 ;  /* 0x0001010002127a11 */ /* 0x000fe200000f1403 */
[----:B---3--:R2:W-:Y:S01]  /*15120*/  @!P4 ST.E [R8.64], R22 ;  /* 0x000000160800c985 */ /* 0x0085e2000c101908 */
[C---:B------:R-:W-:Y:S02]  /*15130*/  IADD3 R5, R27.reuse, 0x18, RZ ;  /* 0x000000181b057810 */ /* 0x040fe40007ffe0ff */
[C---:B------:R-:W-:Y:S01]  /*15140*/  IADD3 R0, R27.reuse, 0x20, RZ ;  /* 0x000000201b007810 */ /* 0x040fe20007ffe0ff */
[----:B-----5:R3:W-:Y:S01]  /*15150*/  @!P1 ST.E [R6.64], R19 ;  /* 0x0000001306009985 */ /* 0x0207e2000c101908 */
[----:B------:R-:W-:-:S02]  /*15160*/  IADD3 R4, R27, 0x28, RZ ;  /* 0x000000281b047810 */ /* 0x000fc40007ffe0ff */
[C---:B------:R-:W-:Y:S01]  /*15170*/  IADD3 R3, R27.reuse, 0x30, RZ ;  /* 0x000000301b037810 */ /* 0x040fe20007ffe0ff */
[----:B------:R4:W4:Y:S01]  /*15180*/  SHFL.IDX PT, R8, R23, RZ, 0x1c1f ;  /* 0x001c1fff17087589 */ /* 0x00092200000e0000 */
[----:B------:R-:W-:Y:S02]  /*15190*/  IADD3 R2, R27, 0x38, RZ ;  /* 0x000000381b027810 */ /* 0x000fe40007ffe0ff */
[----:B------:R-:W-:Y:S01]  /*151a0*/  ISETP.GE.AND P2, PT, R15, UR4, PT ;  /* 0x000000040f007c0c */ /* 0x000fe2000bf46270 */
[----:B------:R4:W4:Y:S01]  /*151b0*/  SHFL.IDX PT, R9, R18, RZ, 0x1c1f ;  /* 0x001c1fff12097589 */ /* 0x00092200000e0000 */
[----:B------:R-:W-:Y:S02]  /*151c0*/  ISETP.GE.AND P1, PT, R17, UR4, PT ;  /* 0x0000000411007c0c */ /* 0x000fe4000bf26270 */
[----:B------:R-:W-:Y:S02]  /*151d0*/  ISETP.GE.AND P0, PT, R16, UR4, PT ;  /* 0x0000000410007c0c */ /* 0x000fe4000bf06270 */
[----:B------:R-:W-:-:S02]  /*151e0*/  SHF.R.S32.HI R17, RZ, 0x1f, R27 ;  /* 0x0000001fff117819 */ /* 0x000fc4000001141b */
[----:B------:R-:W-:Y:S02]  /*151f0*/  SHF.R.S32.HI R24, RZ, 0x1f, R3 ;  /* 0x0000001fff187819 */ /* 0x000fe40000011403 */
[----:B------:R-:W-:Y:S02]  /*15200*/  SHF.R.S32.HI R25, RZ, 0x1f, R2 ;  /* 0x0000001fff197819 */ /* 0x000fe40000011402 */
[----:B-1----:R-:W-:Y:S02]  /*15210*/  SHF.R.S32.HI R21, RZ, 0x1f, R0 ;  /* 0x0000001fff157819 */ /* 0x002fe40000011400 */
[----:B--2---:R-:W-:Y:S02]  /*15220*/  SHF.R.S32.HI R22, RZ, 0x1f, R4 ;  /* 0x0000001fff167819 */ /* 0x004fe40000011404 */
[C---:B---3--:R-:W-:Y:S02]  /*15230*/  IADD3 R7, R27.reuse, 0x8, RZ ;  /* 0x000000081b077810 */ /* 0x048fe40007ffe0ff */
[----:B------:R-:W-:-:S02]  /*15240*/  IADD3 R6, R27, 0x10, RZ ;  /* 0x000000101b067810 */ /* 0x000fc40007ffe0ff */
[----:B------:R-:W-:Y:S02]  /*15250*/  SHF.R.S32.HI R16, RZ, 0x1f, R7 ;  /* 0x0000001fff107819 */ /* 0x000fe40000011407 */
[----:B------:R-:W-:Y:S02]  /*15260*/  SHF.R.S32.HI R20, RZ, 0x1f, R6 ;  /* 0x0000001fff147819 */ /* 0x000fe40000011406 */
[----:B------:R-:W-:Y:S01]  /*15270*/  SHF.R.S32.HI R19, RZ, 0x1f, R5 ;  /* 0x0000001fff137819 */ /* 0x000fe20000011405 */
[----:B------:R-:W-:Y:S05]  /*15280*/  @P3 BRA `(.L_x_1152) ;  /* 0x0000021000003947 */ /* 0x000fea0003800000 */
[----:B----4-:R-:W-:Y:S02]  /*15290*/  ISETP.GE.AND P3, PT, R27, c[0x0][0x3c8], PT ;  /* 0x0000f2001b007a0c */ /* 0x010fe40003f66270 */
[----:B------:R-:W-:Y:S02]  /*152a0*/  ISETP.GE.AND P5, PT, R7, c[0x0][0x3c8], PT ;  /* 0x0000f20007007a0c */ /* 0x000fe40003fa6270 */
[----:B------:R-:W-:-:S09]  /*152b0*/  ISETP.GE.AND P6, PT, R4, c[0x0][0x3c8], PT ;  /* 0x0000f20004007a0c */ /* 0x000fd20003fc6270 */
[----:B------:R-:W-:-:S04]  /*152c0*/  @!P3 LEA R10, P4, R27, R8, 0x2 ;  /* 0x000000081b0ab211 */ /* 0x000fc800078810ff */
[----:B------:R-:W-:Y:S02]  /*152d0*/  @!P3 LEA.HI.X R11, R27, R9, R17, 0x2, P4 ;  /* 0x000000091b0bb211 */ /* 0x000fe400020f1411 */
[----:B------:R-:W-:-:S03]  /*152e0*/  ISETP.GE.AND P4, PT, R6, c[0x0][0x3c8], PT ;  /* 0x0000f20006007a0c */ /* 0x000fc60003f86270 */
[----:B------:R1:W-:Y:S02]  /*152f0*/  @!P3 ST.E.64 [R10.64], R120 ;  /* 0x000000780a00b985 */ /* 0x0003e4000c101b08 */
[----:B-1----:R-:W-:-:S04]  /*15300*/  @!P5 LEA R10, P3, R7, R8, 0x2 ;  /* 0x00000008070ad211 */ /* 0x002fc800078610ff */
        /* <DEDUP_REMOVED lines=10> */
[----:B------:R1:W-:Y:S01]  /*153b0*/  @!P3 ST.E.64 [R10.64], R148 ;  /* 0x000000940a00b985 */ /* 0x0003e2000c101b08 */
[----:B------:R-:W-:-:S04]  /*153c0*/  @!P5 LEA R14, P3, R0, R8, 0x2 ;  /* 0x00000008000ed211 */ /* 0x000fc800078610ff */
[----:B------:R-:W-:Y:S02]  /*153d0*/  @!P5 LEA.HI.X R15, R0, R9, R21, 0x2, P3 ;  /* 0x00000009000fd211 */ /* 0x000fe400018f1415 */
[----:B------:R-:W-:Y:S02]  /*153e0*/  ISETP.GE.AND P5, PT, R3, c[0x0][0x3c8], PT ;  /* 0x0000f20003007a0c */ /* 0x000fe40003fa6270 */
[----:B------:R-:W-:-:S04]  /*153f0*/  @!P6 LEA R12, P3, R4, R8, 0x2 ;  /* 0x00000008040ce211 */ /* 0x000fc800078610ff */
[----:B------:R-:W-:-:S07]  /*15400*/  @!P6 LEA.HI.X R13, R4, R9, R22, 0x2, P3 ;  /* 0x00000009040de211 */ /* 0x000fce00018f1416 */
[----:B-1----:R-:W-:-:S04]  /*15410*/  @!P5 LEA R10, P3, R3, R8, 0x2 ;  /* 0x00000008030ad211 */ /* 0x002fc800078610ff */
[----:B------:R-:W-:Y:S02]  /*15420*/  @!P5 LEA.HI.X R11, R3, R9, R24, 0x2, P3 ;  /* 0x00000009030bd211 */ /* 0x000fe400018f1418 */
[----:B------:R-:W-:-:S04]  /*15430*/  @!P4 LEA R8, P3, R2, R8, 0x2 ;  /* 0x000000080208c211 */ /* 0x000fc800078610ff */
[----:B------:R-:W-:Y:S02]  /*15440*/  @!P4 LEA.HI.X R9, R2, R9, R25, 0x2, P3 ;  /* 0x000000090209c211 */ /* 0x000fe400018f1419 */
[----:B------:R-:W-:-:S13]  /*15450*/  ISETP.GE.AND P3, PT, R0, c[0x0][0x3c8], PT ;  /* 0x0000f20000007a0c */ /* 0x000fda0003f66270 */
[----:B------:R1:W-:Y:S04]  /*15460*/  @!P3 ST.E.64 [R14.64], R152 ;  /* 0x000000980e00b985 */ /* 0x0003e8000c101b08 */
[----:B------:R1:W-:Y:S04]  /*15470*/  @!P6 ST.E.64 [R12.64], R164 ;  /* 0x000000a40c00e985 */ /* 0x0003e8000c101b08 */
[----:B------:R1:W-:Y:S04]  /*15480*/  @!P5 ST.E.64 [R10.64], R168 ;  /* 0x000000a80a00d985 */ /* 0x0003e8000c101b08 */
[----:B------:R1:W-:Y:S02]  /*15490*/  @!P4 ST.E.64 [R8.64], R180 ;  /* 0x000000b40800c985 */ /* 0x0003e4000c101b08 */
.L_x_1152:
[----:B----4-:R-:W-:Y:S05]  /*154a0*/  BSYNC B0 ;  /* 0x0000000000007941 */ /* 0x010fea0003800000 */
.L_x_1151:
[----:B-1----:R1:W2:Y:S01]  /*154b0*/  SHFL.IDX PT, R9, R18, 0x1, 0x1c1f ;  /* 0x003c1f0012097f89 */ /* 0x0022a200000e0000 */
[----:B------:R-:W-:Y:S03]  /*154c0*/  BSSY B0, `(.L_x_1153) ;  /* 0x0000023000007945 */ /* 0x000fe60003800000 */
[----:B------:R1:W3:Y:S01]  /*154d0*/  SHFL.IDX PT, R8, R23, 0x1, 0x1c1f ;  /* 0x003c1f0017087f89 */ /* 0x0002e200000e0000 */
[----:B------:R-:W-:Y:S05]  /*154e0*/  @P2 BRA `(.L_x_1154) ;  /* 0x0000020000002947 */ /* 0x000fea0003800000 */
[----:B------:R-:W-:Y:S02]  /*154f0*/  ISETP.GE.AND P3, PT, R27, c[0x0][0x3c8], PT ;  /* 0x0000f2001b007a0c */ /* 0x000fe40003f66270 */
[----:B------:R-:W-:-:S02]  /*15500*/  ISETP.GE.AND P5, PT, R7, c[0x0][0x3c8], PT ;  /* 0x0000f20007007a0c */ /* 0x000fc40003fa6270 */
[----:B------:R-:W-:-:S09]  /*15510*/  ISETP.GE.AND P2, PT, R6, c[0x0][0x3c8], PT ;  /* 0x0000f20006007a0c */ /* 0x000fd20003f46270 */
[----:B---3--:R-:W-:-:S04]  /*15520*/  @!P3 LEA R10, P4, R27, R8, 0x2 ;  /* 0x000000081b0ab211 */ /* 0x008fc800078810ff */
        /* <DEDUP_REMOVED lines=9> */
[----:B---3--:R-:W-:-:S03]  /*155c0*/  @!P3 LEA R12, P4, R5, R8, 0x2 ;  /* 0x00000008050cb211 */ /* 0x008fc600078810ff */
[----:B------:R2:W-:Y:S01]  /*155d0*/  @!P2 ST.E.64 [R10.64], R138 ;  /* 0x0000008a0a00a985 */ /* 0x0005e2000c101b08 */
[----:B------:R-:W-:Y:S02]  /*155e0*/  @!P3 LEA.HI.X R13, R5, R9, R19, 0x2, P4 ;  /* 0x00000009050db211 */ /* 0x000fe400020f1413 */
[----:B------:R-:W-:-:S03]  /*155f0*/  ISETP.GE.AND P4, PT, R4, c[0x0][0x3c8], PT ;  /* 0x0000f20004007a0c */ /* 0x000fc60003f86270 */
[----:B------:R3:W-:Y:S01]  /*15600*/  @!P3 ST.E.64 [R12.64], R150 ;  /* 0x000000960c00b985 */ /* 0x0007e2000c101b08 */
[----:B------:R-:W-:Y:S02]  /*15610*/  ISETP.GE.AND P3, PT, R3, c[0x0][0x3c8], PT ;  /* 0x0000f20003007a0c */ /* 0x000fe40003f66270 */
[----:B--2---:R-:W-:-:S04]  /*15620*/  @!P5 LEA R10, P2, R0, R8, 0x2 ;  /* 0x00000008000ad211 */ /* 0x004fc800078410ff */
[----:B------:R-:W-:Y:S02]  /*15630*/  @!P5 LEA.HI.X R11, R0, R9, R21, 0x2, P2 ;  /* 0x00000009000bd211 */ /* 0x000fe400010f1415 */
[----:B------:R-:W-:-:S03]  /*15640*/  ISETP.GE.AND P2, PT, R2, c[0x0][0x3c8], PT ;  /* 0x0000f20002007a0c */ /* 0x000fc60003f46270 */
[----:B------:R2:W-:Y:S01]  /*15650*/  @!P5 ST.E.64 [R10.64], R154 ;  /* 0x0000009a0a00d985 */ /* 0x0005e2000c101b08 */
[----:B---3--:R-:W-:-:S04]  /*15660*/  @!P4 LEA R12, P5, R4, R8, 0x2 ;  /* 0x00000008040cc211 */ /* 0x008fc800078a10ff */
        /* <DEDUP_REMOVED lines=8> */
.L_x_1154:
[----:B------:R-:W-:Y:S05]  /*156f0*/  BSYNC B0 ;  /* 0x0000000000007941 */ /* 0x000fea0003800000 */
.L_x_1153:
[----:B--23--:R2:W3:Y:S01]  /*15700*/  SHFL.IDX PT, R9, R18, 0x2, 0x1c1f ;  /* 0x005c1f0012097f89 */ /* 0x00c4e200000e0000 */
[----:B------:R-:W-:Y:S03]  /*15710*/  BSSY B0, `(.L_x_1155) ;  /* 0x0000023000007945 */ /* 0x000fe60003800000 */
[----:B------:R2:W4:Y:S01]  /*15720*/  SHFL.IDX PT, R8, R23, 0x2, 0x1c1f ;  /* 0x005c1f0017087f89 */ /* 0x00052200000e0000 */
[----:B------:R-:W-:Y:S05]  /*15730*/  @P1 BRA `(.L_x_1156) ;  /* 0x0000020000001947 */ /* 0x000fea0003800000 */
[----:B------:R-:W-:Y:S02]  /*15740*/  ISETP.GE.AND P3, PT, R27, c[0x0][0x3c8], PT ;  /* 0x0000f2001b007a0c */ /* 0x000fe40003f66270 */
[----:B------:R-:W-:Y:S02]  /*15750*/  ISETP.GE.AND P5, PT, R7, c[0x0][0x3c8], PT ;  /* 0x0000f20007007a0c */ /* 0x000fe40003fa6270 */
[----:B------:R-:W-:Y:S02]  /*15760*/  ISETP.GE.AND P2, PT, R6, c[0x0][0x3c8], PT ;  /* 0x0000f20006007a0c */ /* 0x000fe40003f46270 */
[----:B------:R-:W-:-:S07]  /*15770*/  ISETP.GE.AND P1, PT, R5, c[0x0][0x3c8], PT ;  /* 0x0000f20005007a0c */ /* 0x000fce0003f26270 */
[----:B----4-:R-:W-:-:S04]  /*15780*/  @!P3 LEA R10, P4, R27, R8, 0x2 ;  /* 0x000000081b0ab211 */ /* 0x010fc800078810ff */
[----:B---3--:R-:W-:Y:S02]  /*15790*/  @!P3 LEA.HI.X R11, R27, R9, R17, 0x2, P4 ;  /* 0x000000091b0bb211 */ /* 0x008fe400020f1411 */
[----:B------:R-:W-:-:S03]  /*157a0*/  @!P5 LEA R14, P4, R7, R8, 0x2 ;  /* 0x00000008070ed211 */ /* 0x000fc600078810ff */
[----:B------:R3:W-:Y:S01]  /*157b0*/  @!P3 ST.E.64 [R10.64], R124 ;  /* 0x0000007c0a00b985 */ /* 0x0007e2000c101b08 */
[-C--:B------:R-:W-:Y:S02]  /*157c0*/  @!P5 LEA.HI.X R15, R7, R9.reuse, R16, 0x2, P4 ;  /* 0x00000009070fd211 */ /* 0x080fe400020f1410 */
[----:B------:R-:W-:Y:S02]  /*157d0*/  ISETP.GE.AND P4, PT, R0, c[0x0][0x3c8], PT ;  /* 0x0000f20000007a0c */ /* 0x000fe40003f86270 */
[C---:B------:R-:W-:Y:S01]  /*157e0*/  @!P2 LEA R12, P3, R6.reuse, R8, 0x2 ;  /* 0x00000008060ca211 */ /* 0x040fe200078610ff */
[----:B------:R4:W-:Y:S03]  /*157f0*/  @!P5 ST.E.64 [R14.64], R128 ;  /* 0x000000800e00d985 */ /* 0x0009e6000c101b08 */
[----:B------:R-:W-:Y:S02]  /*15800*/  @!P2 LEA.HI.X R13, R6, R9, R20, 0x2, P3 ;  /* 0x00000009060da211 */ /* 0x000fe400018f1414 */
[----:B------:R-:W-:-:S03]  /*15810*/  ISETP.GE.AND P3, PT, R4, c[0x0][0x3c8], PT ;  /* 0x0000f20004007a0c */ /* 0x000fc60003f66270 */
[----:B------:R5:W-:Y:S01]  /*15820*/  @!P2 ST.E.64 [R12.64], R140 ;  /* 0x0000008c0c00a985 */ /* 0x000be2000c101b08 */
[----:B------:R-:W-:Y:S02]  /*15830*/  ISETP.GE.AND P2, PT, R3, c[0x0][0x3c8], PT ;  /* 0x0000f20003007a0c */ /* 0x000fe40003f46270 */
[----:B---3--:R-:W-:-:S04]  /*15840*/  @!P1 LEA R10, P5, R5, R8, 0x2 ;  /* 0x00000008050a9211 */ /* 0x008fc800078a10ff */
[----:B------:R-:W-:Y:S02]  /*15850*/  @!P1 LEA.HI.X R11, R5, R9, R19, 0x2, P5 ;  /* 0x00000009050b9211 */ /* 0x000fe400028f1413 */
[----:B----4-:R-:W-:-:S03]  /*15860*/  @!P4 LEA R14, P5, R0, R8, 0x2 ;  /* 0x00000008000ec211 */ /* 0x010fc600078a10ff */
[----:B------:R3:W-:Y:S01]  /*15870*/  @!P1 ST.E.64 [R10.64], R144 ;  /* 0x000000900a009985 */ /* 0x0007e2000c101b08 */
[----:B------:R-:W-:Y:S02]  /*15880*/  ISETP.GE.AND P1, PT, R2, c[0x0][0x3c8], PT ;  /* 0x0000f20002007a0c */ /* 0x000fe40003f26270 */
[----:B------:R-:W-:Y:S02]  /*15890*/  @!P4 LEA.HI.X R15, R0, R9, R21, 0x2, P5 ;  /* 0x00000009000fc211 */ /* 0x000fe400028f1415 */
[----:B-----5:R-:W-:-:S03]  /*158a0*/  @!P3 LEA R12, P5, R4, R8, 0x2 ;  /* 0x00000008040cb211 */ /* 0x020fc600078a10ff */
[----:B------:R4:W-:Y:S01]  /*158b0*/  @!P4 ST.E.64 [R14.64], R156 ;  /* 0x0000009c0e00c985 */ /* 0x0009e2000c101b08 */
[----:B------:R-:W-:-:S05]  /*158c0*/  @!P3 LEA.HI.X R13, R4, R9, R22, 0x2, P5 ;  /* 0x00000009040db211 */ /* 0x000fca00028f1416 */
[----:B------:R4:W-:Y:S01]  /*158d0*/  @!P3 ST.E.64 [R12.64], R160 ;  /* 0x000000a00c00b985 */ /* 0x0009e2000c101b08 */
[----:B---3--:R-:W-:-:S04]  /*158e0*/  @!P2 LEA R10, P5, R3, R8, 0x2 ;  /* 0x00000008030aa211 */ /* 0x008fc800078a10ff */
[----:B------:R-:W-:Y:S02]  /*158f0*/  @!P2 LEA.HI.X R11, R3, R9, R24, 0x2, P5 ;  /* 0x00000009030ba211 */ /* 0x000fe400028f1418 */
[----:B------:R-:W-:-:S03]  /*15900*/  @!P1 LEA R8, P5, R2, R8, 0x2 ;  /* 0x0000000802089211 */ /* 0x000fc600078a10ff */
[----:B------:R4:W-:Y:S01]  /*15910*/  @!P2 ST.E.64 [R10.64], R172 ;  /* 0x000000ac0a00a985 */ /* 0x0009e2000c101b08 */
[----:B------:R-:W-:-:S05]  /*15920*/  @!P1 LEA.HI.X R9, R2, R9, R25, 0x2, P5 ;  /* 0x0000000902099211 */ /* 0x000fca00028f1419 */
[----:B------:R4:W-:Y:S04]  /*15930*/  @!P1 ST.E.64 [R8.64], R176 ;  /* 0x000000b008009985 */ /* 0x0009e8000c101b08 */
.L_x_1156:
[----:B------:R-:W-:Y:S05]  /*15940*/  BSYNC B0 ;  /* 0x0000000000007941 */ /* 0x000fea0003800000 */
.L_x_1155:
[----:B---34-:R3:W4:Y:S04]  /*15950*/  SHFL.IDX PT, R9, R18, 0x3, 0x1c1f ;  /* 0x007c1f0012097f89 */ /* 0x01872800000e0000 */
[----:B------:R3:W1:Y:S01]  /*15960*/  SHFL.IDX PT, R8, R23, 0x3, 0x1c1f ;  /* 0x007c1f0017087f89 */ /* 0x00066200000e0000 */
[----:B------:R-:W-:Y:S05]  /*15970*/  @P0 BRA `(.L_x_1157) ;  /* 0x000004e000000947 */ /* 0x000fea0003800000 */
[----:B------:R-:W-:Y:S02]  /*15980*/  ISETP.GE.AND P0, PT, R27, c[0x0][0x3c8], PT ;  /* 0x0000f2001b007a0c */ /* 0x000fe40003f06270 */
[----:B------:R-:W-:Y:S02]  /*15990*/  ISETP.GE.AND P5, PT, R7, c[0x0][0x3c8], PT ;  /* 0x0000f20007007a0c */ /* 0x000fe40003fa6270 */
[----:B------:R-:W-:Y:S02]  /*159a0*/  ISETP.GE.AND P4, PT, R6, c[0x0][0x3c8], PT ;  /* 0x0000f20006007a0c */ /* 0x000fe40003f86270 */
[----:B------:R-:W-:-:S07]  /*159b0*/  ISETP.GE.AND P3, PT, R5, c[0x0][0x3c8], PT ;  /* 0x0000f20005007a0c */ /* 0x000fce0003f66270 */
[-C--:B-1----:R-:W-:Y:S02]  /*159c0*/  @!P0 LEA R12, P2, R27, R8.reuse, 0x2 ;  /* 0x000000081b0c8211 */ /* 0x082fe400078410ff */
[----:B------:R-:W-:Y:S02]  /*159d0*/  @!P5 LEA R10, P1, R7, R8, 0x2 ;  /* 0x00000008070ad211 */ /* 0x000fe400078210ff */
[-C--:B----4-:R-:W-:Y:S02]  /*159e0*/  @!P0 LEA.HI.X R13, R27, R9.reuse, R17, 0x2, P2 ;  /* 0x000000091b0d8211 */ /* 0x090fe400010f1411 */
[----:B------:R-:W-:Y:S02]  /*159f0*/  ISETP.GE.AND P2, PT, R0, c[0x0][0x3c8], PT ;  /* 0x0000f20000007a0c */ /* 0x000fe40003f46270 */
[----:B------:R-:W-:Y:S01]  /*15a00*/  @!P5 LEA.HI.X R11, R7, R9, R16, 0x2, P1 ;  /* 0x00000009070bd211 */ /* 0x000fe200008f1410 */
[----:B------:R1:W-:Y:S01]  /*15a10*/  @!P0 ST.E.64 [R12.64], R126 ;  /* 0x0000007e0c008985 */ /* 0x0003e2000c101b08 */
[----:B------:R-:W-:-:S02]  /*15a20*/  ISETP.GE.AND P1, PT, R4, c[0x0][0x3c8], PT ;  /* 0x0000f20004007a0c */ /* 0x000fc40003f26270 */
[C---:B------:R-:W-:Y:S01]  /*15a30*/  @!P4 LEA R14, P0, R6.reuse, R8, 0x2 ;  /* 0x00000008060ec211 */ /* 0x040fe200078010ff */
[----:B------:R4:W-:Y:S03]  /*15a40*/  @!P5 ST.E.64 [R10.64], R130 ;  /* 0x000000820a00d985 */ /* 0x0009e6000c101b08 */
[----:B------:R-:W-:Y:S02]  /*15a50*/  @!P4 LEA.HI.X R15, R6, R9, R20, 0x2, P0 ;  /* 0x00000009060fc211 */ /* 0x000fe400000f1414 */
[----:B------:R-:W-:-:S03]  /*15a60*/  ISETP.GE.AND P0, PT, R3, c[0x0][0x3c8], PT ;  /* 0x0000f20003007a0c */ /* 0x000fc60003f06270 */
        /* <DEDUP_REMOVED lines=19> */
.L_x_1149:
[----:B------:R-:W3:Y:S02]  /*15ba0*/  S2R R4, SR_TID.X ;  /* 0x0000000000047919 */ /* 0x000ee40000002100 */
[----:B---3--:R-:W-:-:S13]  /*15bb0*/  ISETP.GT.AND P0, PT, R4, 0x7f, PT ;  /* 0x0000007f0400780c */ /* 0x008fda0003f04270 */
[----:B------:R-:W-:Y:S05]  /*15bc0*/  @P0 BRA `(.L_x_1157) ;  /* 0x0000029000000947 */ /* 0x000fea0003800000 */
[----:B--2---:R-:W2:Y:S01]  /*15bd0*/  LDL.LU R3, [R1+0x58] ;  /* 0x0000580001037983 */ /* 0x004ea20000300800 */
[----:B------:R-:W-:-:S05]  /*15be0*/  MOV R2, c[0x0][0x4e8] ;  /* 0x00013a0000027a02 */ /* 0x000fca0000000f00 */
[----:B------:R-:W-:Y:S01]  /*15bf0*/  IMAD R0, R2, c[0x0][0x388], RZ ;  /* 0x0000e20002007a24 */ /* 0x000fe200078e02ff */
[----:B--2---:R-:W-:-:S04]  /*15c00*/  IADD3 R4, R3, R4, RZ ;  /* 0x0000000403047210 */ /* 0x004fc80007ffe0ff */
[----:B------:R-:W-:-:S13]  /*15c10*/  ISETP.GE.AND P0, PT, R4, R0, PT ;  /* 0x000000000400720c */ /* 0x000fda0003f06270 */
[----:B------:R-:W-:Y:S05]  /*15c20*/  @P0 BRA `(.L_x_1157) ;  /* 0x0000023000000947 */ /* 0x000fea0003800000 */
[----:B------:R-:W2:Y:S04]  /*15c30*/  LDL.LU R3, [R1+0x44] ;  /* 0x0000440001037983 */ /* 0x000ea80000300800 */
[----:B------:R-:W3:Y:S04]  /*15c40*/  LDL.LU R9, [R1+0x50] ;  /* 0x0000500001097983 */ /* 0x000ee80000300800 */
[----:B------:R-:W4:Y:S01]  /*15c50*/  LDL.LU R8, [R1+0x54] ;  /* 0x0000540001087983 */ /* 0x000f220000300800 */
[----:B------:R-:W-:-:S13]  /*15c60*/  ISETP.NE.AND P0, PT, R2, 0x1, PT ;  /* 0x000000010200780c */ /* 0x000fda0003f05270 */
[----:B------:R-:W-:Y:S01]  /*15c70*/  @P0 IMAD.HI.U32 R7, R4, c[0x0][0x4ec], RZ ;  /* 0x00013b0004070a27 */ /* 0x000fe200078e00ff */
[----:B--2---:R-:W-:Y:S02]  /*15c80*/  SHF.R.S32.HI R0, RZ, 0x1f, R3 ;  /* 0x0000001fff007819 */ /* 0x004fe40000011403 */
[----:B---3--:R-:W-:-:S03]  /*15c90*/  SHF.R.S32.HI R6, RZ, 0x1f, R9 ;  /* 0x0000001fff067819 */ /* 0x008fc60000011409 */
[----:B------:R-:W-:-:S04]  /*15ca0*/  IMAD R0, R0, c[0x0][0x4d0], RZ ;  /* 0x0001340000007a24 */ /* 0x000fc800078e02ff */
[C---:B------:R-:W-:Y:S01]  /*15cb0*/  IMAD R5, R3.reuse, c[0x0][0x4d4], R0 ;  /* 0x0001350003057a24 */ /* 0x040fe200078e0200 */
[----:B------:R-:W-:Y:S01]  /*15cc0*/  MOV R0, R4 ;  /* 0x0000000400007202 */ /* 0x000fe20000000f00 */
[----:B------:R-:W-:Y:S01]  /*15cd0*/  IMAD.WIDE.U32 R2, R3, c[0x0][0x4d0], RZ ;  /* 0x0001340003027a25 */ /* 0x000fe200078e00ff */
[----:B------:R-:W-:-:S03]  /*15ce0*/  @P0 SHF.R.U32.HI R0, RZ, c[0x0][0x4f0], R7 ;  /* 0x00013c00ff000a19 */ /* 0x000fc60000011607 */
[----:B------:R-:W-:Y:S01]  /*15cf0*/  IMAD R6, R6, c[0x0][0x4d8], RZ ;  /* 0x0001360006067a24 */ /* 0x000fe200078e02ff */
[----:B------:R-:W-:Y:S02]  /*15d00*/  IADD3 R3, R3, R5, RZ ;  /* 0x0000000503037210 */ /* 0x000fe40007ffe0ff */
[----:B----4-:R-:W-:Y:S01]  /*15d10*/  SHF.R.S32.HI R5, RZ, 0x1f, R8 ;  /* 0x0000001fff057819 */ /* 0x010fe20000011408 */
[C---:B------:R-:W-:Y:S01]  /*15d20*/  IMAD R7, R9.reuse, c[0x0][0x4dc], R6 ;  /* 0x0001370009077a24 */ /* 0x040fe200078e0206 */
[----:B------:R-:W-:Y:S01]  /*15d30*/  IADD3 R6, -R0, RZ, RZ ;  /* 0x000000ff00067210 */ /* 0x000fe20007ffe1ff */
[----:B------:R-:W-:-:S04]  /*15d40*/  IMAD.WIDE.U32 R2, R9, c[0x0][0x4d8], R2 ;  /* 0x0001360009027a25 */ /* 0x000fc800078e0002 */
[----:B------:R-:W-:Y:S01]  /*15d50*/  IMAD R5, R5, c[0x0][0x4e0], RZ ;  /* 0x0001380005057a24 */ /* 0x000fe200078e02ff */
[----:B------:R-:W-:Y:S01]  /*15d60*/  IADD3 R3, R3, R7, RZ ;  /* 0x0000000703037210 */ /* 0x000fe20007ffe0ff */
[----:B------:R-:W-:Y:S01]  /*15d70*/  IMAD R4, R6, c[0x0][0x4e8], R4 ;  /* 0x00013a0006047a24 */ /* 0x000fe200078e0204 */
[----:B------:R-:W-:Y:S01]  /*15d80*/  SHF.R.S32.HI R7, RZ, 0x1f, R0 ;  /* 0x0000001fff077819 */ /* 0x000fe20000011400 */
[C---:B------:R-:W-:Y:S02]  /*15d90*/  IMAD R6, R8.reuse, c[0x0][0x4e4], R5 ;  /* 0x0001390008067a24 */ /* 0x040fe400078e0205 */
[----:B------:R-:W-:Y:S01]  /*15da0*/  IMAD.WIDE.U32 R2, R8, c[0x0][0x4e0], R2 ;  /* 0x0001380008027a25 */ /* 0x000fe200078e0002 */
[----:B------:R-:W-:-:S04]  /*15db0*/  SHF.R.S32.HI R5, RZ, 0x1f, R4 ;  /* 0x0000001fff057819 */ /* 0x000fc80000011404 */
[----:B------:R-:W-:Y:S01]  /*15dc0*/  IADD3 R2, P0, R0, R2, RZ ;  /* 0x0000000200027210 */ /* 0x000fe20007f1e0ff */
[----:B------:R-:W-:-:S03]  /*15dd0*/  IMAD R0, R5, c[0x0][0x4c8], RZ ;  /* 0x0001320005007a24 */ /* 0x000fc600078e02ff */
[----:B------:R-:W-:Y:S01]  /*15de0*/  IADD3.X R3, R7, R3, R6, P0, !PT ;  /* 0x0000000307037210 */ /* 0x000fe200007fe406 */
[----:B------:R-:W-:-:S04]  /*15df0*/  IMAD R0, R4, c[0x0][0x4cc], R0 ;  /* 0x0001330004007a24 */ /* 0x000fc800078e0200 */
[----:B------:R-:W-:-:S05]  /*15e00*/  IMAD.WIDE.U32 R2, R4, c[0x0][0x4c8], R2 ;  /* 0x0001320004027a25 */ /* 0x000fca00078e0002 */
[----:B------:R-:W-:Y:S02]  /*15e10*/  IADD3 R0, R3, R0, RZ ;  /* 0x0000000003007210 */ /* 0x000fe40007ffe0ff */
[----:B------:R-:W-:-:S04]  /*15e20*/  LEA R4, P0, R2, c[0x0][0x4a8], 0x2 ;  /* 0x00012a0002047a11 */ /* 0x000fc800078010ff */
[----:B------:R-:W-:Y:S02]  /*15e30*/  LEA.HI.X R5, R2, c[0x0][0x4ac], R0, 0x2, P0 ;  /* 0x00012b0002057a11 */ /* 0x000fe400000f1400 */
[----:B------:R-:W-:-:S05]  /*15e40*/  MOV R0, 0xff800000 ;  /* 0xff80000000007802 */ /* 0x000fca0000000f00 */
[----:B------:R2:W-:Y:S02]  /*15e50*/  STG.E [R4.64], R0 ;  /* 0x0000000004007986 */ /* 0x0005e4000c101908 */
.L_x_1157:
[----:B------:R-:W-:Y:S05]  /*15e60*/  BSYNC B1 ;  /* 0x0000000000017941 */ /* 0x000fea0003800000 */
.L_x_1148:
[----:B--2---:R-:W2:Y:S02]  /*15e70*/  LDL R0, [R1+0x64] ;  /* 0x0000640001007983 */ /* 0x004ea40000100800 */
[----:B--2---:R-:W-:-:S13]  /*15e80*/  ISETP.NE.AND P0, PT, R0, RZ, PT ;  /* 0x000000ff0000720c */ /* 0x004fda0003f05270 */
[----:B------:R-:W-:Y:S01]  /*15e90*/  @P0 WARPSYNC 0xffffffff ;  /* 0xffffffff00000948 */ /* 0x000fe20003800000 */
[----:B------:R-:W-:Y:S06]  /*15ea0*/  @P0 BAR.SYNC.DEFER_BLOCKING 0x5, 0x80 ;  /* 0x0142000000000b1d */ /* 0x000fec0000010000 */
[----:B------:R-:W2:Y:S04]  /*15eb0*/  @P0 LDS R0, [0xb100] ;  /* 0x00b10000ff000984 */ /* 0x000ea80000000800 */
[----:B--2---:R2:W-:Y:S04]  /*15ec0*/  @P0 STL [R1+0x5c], R0 ;  /* 0x00005c0001000387 */ /* 0x0045e80000100800 */
[----:B------:R-:W-:Y:S06]  /*15ed0*/  @P0 BAR.ARV 0x4, 0x80 ;  /* 0x0102000000000b1d */ /* 0x000fec0000002000 */
[----:B------:R-:W-:Y:S05]  /*15ee0*/  @P0 BRA `(.L_x_1158) ;  /* 0x0000009000000947 */ /* 0x000fea0003800000 */
[----:B------:R-:W-:Y:S05]  /*15ef0*/  BRA.DIV ~URZ, `(.L_x_1159) ;  /* 0x00000a627f007947 */ /* 0x000fea000b800000 */
[----:B--2---:R2:W3:Y:S02]  /*15f00*/  SHFL.IDX PT, R0, R26, RZ, 0x1f ;  /* 0x00001fff1a007589 */ /* 0x0044e400000e0000 */
.L_x_1176:
[----:B------:R-:W5:Y:S01]  /*15f10*/  S2R R2, SR_TID.X ;  /* 0x0000000000027919 */ /* 0x000f620000002100 */
[----:B------:R-:W-:Y:S03]  /*15f20*/  WARPSYNC 0xffffffff ;  /* 0xffffffff00007948 */ /* 0x000fe60003800000 */
[----:B------:R-:W-:Y:S06]  /*15f30*/  BAR.SYNC.DEFER_BLOCKING 0x4, 0x80 ;  /* 0x0102000000007b1d */ /* 0x000fec0000010000 */
[----:B---3--:R3:W-:Y:S01]  /*15f40*/  STL [R1+0x5c], R0 ;  /* 0x00005c0001007387 */ /* 0x0087e20000100800 */
[----:B-----5:R-:W-:-:S13]  /*15f50*/  LOP3.LUT P0, RZ, R2, 0x7f, RZ, 0xc0, !PT ;  /* 0x0000007f02ff7812 */ /* 0x020fda000780c0ff */
[----:B------:R3:W-:Y:S04]  /*15f60*/  @!P0 STS [0xb100], R26 ;  /* 0x00b1001aff008388 */ /* 0x0007e80000000800 */
[----:B------:R-:W-:Y:S06]  /*15f70*/  BAR.ARV 0x5, 0x80 ;  /* 0x0142000000007b1d */ /* 0x000fec0000002000 */
.L_x_1158:
[----:B--23--:R-:W2:Y:S02]  /*15f80*/  LDL R0, [R1+0x5c] ;  /* 0x00005c0001007983 */ /* 0x00cea40000100800 */
[----:B--2---:R-:W-:-:S13]  /*15f90*/  ISETP.GE.AND P0, PT, R0, c[0x0][0x538], PT ;  /* 0x00014e0000007a0c */ /* 0x004fda0003f06270 */
[----:B-1--4-:R-:W-:Y:S01]  /*15fa0*/  @P0 CALL.REL.NOINC `(.L_x_1160) ;  /* 0x0000001000000944 */ /* 0x012fe20003c00000 */
[----:B------:R-:W-:Y:S05]  /*15fb0*/  BRA `(.L_x_1161) ;  /* 0xfffea76000007947 */ /* 0x000fea000383ffff */
.L_x_1160:
[----:B------:R-:W-:Y:S05]  /*15fc0*/  EXIT ;  /* 0x000000000000794d */ /* 0x000fea0003800000 */
.L_x_1112:
[----:B------:R-:W-:Y:S01]  /*15fd0*/  IMAD.MOV.U32 R10, RZ, RZ, R2 ;  /* 0x000000ffff0a7224 */ /* 0x000fe200078e0002 */
[----:B-1----:R-:W-:Y:S01]  /*15fe0*/  MOV R8, RZ ;  /* 0x000000ff00087202 */ /* 0x002fe20000000f00 */
[----:B------:R-:W-:Y:S01]  /*15ff0*/  IMAD.MOV.U32 R7, RZ, RZ, 0x181f ;  /* 0x0000181fff077424 */ /* 0x000fe200078e00ff */
[----:B------:R-:W-:Y:S02]  /*16000*/  MOV R9, 0x16020 ;  /* 0x0001602000097802 */ /* 0x000fe40000000f00 */
[----:B------:R-:W-:Y:S05]  /*16010*/  CALL.REL.NOINC `($__internal_17_$__cuda_sm70_shflsync_idx_p) ;  /* 0x000009f000007944 */ /* 0x000fea0003c00000 */
[----:B------:R-:W-:Y:S01]  /*16020*/  MOV R5, R7 ;  /* 0x0000000700057202 */ /* 0x000fe20000000f00 */
[----:B------:R-:W-:Y:S05]  /*16030*/  BRA `(.L_x_1162) ;  /* 0xfffeb54000007947 */ /* 0x000fea000383ffff */
.L_x_1113:
[----:B------:R-:W-:Y:S01]  /*16040*/  IMAD.MOV.U32 R10, RZ, RZ, R3 ;  /* 0x000000ffff0a7224 */ /* 0x000fe200078e0003 */
[----:B-1----:R-:W-:Y:S01]  /*16050*/  MOV R8, RZ ;  /* 0x000000ff00087202 */ /* 0x002fe20000000f00 */
[----:B------:R-:W-:Y:S01]  /*16060*/  IMAD.MOV.U32 R7, RZ, RZ, 0x181f ;  /* 0x0000181fff077424 */ /* 0x000fe200078e00ff */
[----:B------:R-:W-:Y:S02]  /*16070*/  MOV R9, 0x16090 ;  /* 0x0001609000097802 */ /* 0x000fe40000000f00 */
[----:B--23--:R-:W-:Y:S05]  /*16080*/  CALL.REL.NOINC `($__internal_17_$__cuda_sm70_shflsync_idx_p) ;  /* 0x0000098000007944 */ /* 0x00cfea0003c00000 */
[----:B------:R-:W-:Y:S01]  /*16090*/  MOV R4, R7 ;  /* 0x0000000700047202 */ /* 0x000fe20000000f00 */
[----:B------:R-:W-:Y:S05]  /*160a0*/  BRA `(.L_x_1163) ;  /* 0xfffeb4f000007947 */ /* 0x000fea000383ffff */
.L_x_1116:
[----:B------:R-:W-:Y:S01]  /*160b0*/  IMAD.MOV.U32 R10, RZ, RZ, R2 ;  /* 0x000000ffff0a7224 */ /* 0x000fe200078e0002 */
[----:B------:R-:W-:Y:S01]  /*160c0*/  MOV R8, 0x1 ;  /* 0x0000000100087802 */ /* 0x000fe20000000f00 */
[----:B------:R-:W-:Y:S01]  /*160d0*/  IMAD.MOV.U32 R7, RZ, RZ, 0x181f ;  /* 0x0000181fff077424 */ /* 0x000fe200078e00ff */
[----:B------:R-:W-:-:S02]  /*160e0*/  MOV R9, 0x16100 ;  /* 0x0001610000097802 */ /* 0x000fc40000000f00 */
[----:B-1234-:R-:W-:Y:S05]  /*160f0*/  CALL.REL.NOINC `($__internal_17_$__cuda_sm70_shflsync_idx_p) ;  /* 0x0000091000007944 */ /* 0x01efea0003c00000 */
[----:B------:R-:W-:Y:S01]  /*16100*/  IMAD.MOV.U32 R6, RZ, RZ, R7 ;  /* 0x000000ffff067224 */ /* 0x000fe200078e0007 */
[----:B------:R-:W-:Y:S01]  /*16110*/  MOV R8, 0x1 ;  /* 0x0000000100087802 */ /* 0x000fe20000000f00 */
[----:B------:R-:W-:Y:S01]  /*16120*/  IMAD.MOV.U32 R10, RZ, RZ, R3 ;  /* 0x000000ffff0a7224 */ /* 0x000fe200078e0003 */
[----:B------:R-:W-:-:S02]  /*16130*/  MOV R7, 0x181f ;  /* 0x0000181f00077802 */ /* 0x000fc40000000f00 */
[----:B------:R-:W-:Y:S02]  /*16140*/  MOV R9, 0x16160 ;  /* 0x0001616000097802 */ /* 0x000fe40000000f00 */
[----:B------:R-:W-:Y:S05]  /*16150*/  CALL.REL.NOINC `($__internal_17_$__cuda_sm70_shflsync_idx_p) ;  /* 0x000008b000007944 */ /* 0x000fea0003c00000 */
[----:B------:R-:W-:Y:S01]  /*16160*/  MOV R4, R7 ;  /* 0x0000000700047202 */ /* 0x000fe20000000f00 */
[----:B------:R-:W-:Y:S05]  /*16170*/  BRA `(.L_x_1164) ;  /* 0xfffeb52000007947 */ /* 0x000fea000383ffff */
.L_x_1119:
[----:B------:R-:W-:Y:S01]  /*16180*/  IMAD.MOV.U32 R10, RZ, RZ, R2 ;  /* 0x000000ffff0a7224 */ /* 0x000fe200078e0002 */
[----:B------:R-:W-:Y:S01]  /*16190*/  MOV R8, 0x2 ;  /* 0x0000000200087802 */ /* 0x000fe20000000f00 */
[----:B------:R-:W-:Y:S01]  /*161a0*/  IMAD.MOV.U32 R7, RZ, RZ, 0x181f ;  /* 0x0000181fff077424 */ /* 0x000fe200078e00ff */
[----:B------:R-:W-:Y:S02]  /*161b0*/  MOV R9, 0x161d0 ;  /* 0x000161d000097802 */ /* 0x000fe40000000f00 */
[----:B-123--:R-:W-:Y:S05]  /*161c0*/  CALL.REL.NOINC `($__internal_17_$__cuda_sm70_shflsync_idx_p) ;  /* 0x0000084000007944 */ /* 0x00efea0003c00000 */
[----:B------:R-:W-:Y:S01]  /*161d0*/  MOV R6, R7 ;  /* 0x0000000700067202 */ /* 0x000fe20000000f00 */
[----:B------:R-:W-:Y:S05]  /*161e0*/  BRA `(.L_x_1165) ;  /* 0xfffeb59000007947 */ /* 0x000fea000383ffff */
.L_x_1120:
[----:B------:R-:W-:Y:S01]  /*161f0*/  IMAD.MOV.U32 R10, RZ, RZ, R3 ;  /* 0x000000ffff0a7224 */ /* 0x000fe200078e0003 */
[----:B------:R-:W-:Y:S01]  /*16200*/  MOV R8, 0x2 ;  /* 0x0000000200087802 */ /* 0x000fe20000000f00 */
[----:B------:R-:W-:Y:S01]  /*16210*/  IMAD.MOV.U32 R7, RZ, RZ, 0x181f ;  /* 0x0000181fff077424 */ /* 0x000fe200078e00ff */
[----:B------:R-:W-:Y:S02]  /*16220*/  MOV R9, 0x16240 ;  /* 0x0001624000097802 */ /* 0x000fe40000000f00 */
[----:B-1234-:R-:W-:Y:S05]  /*16230*/  CALL.REL.NOINC `($__internal_17_$__cuda_sm70_shflsync_idx_p) ;  /* 0x000007d000007944 */ /* 0x01efea0003c00000 */
[----:B------:R-:W-:Y:S01]  /*16240*/  MOV R4, R7 ;  /* 0x0000000700047202 */ /* 0x000fe20000000f00 */
[----:B------:R-:W-:Y:S05]  /*16250*/  BRA `(.L_x_1166) ;  /* 0xfffeb54000007947 */ /* 0x000fea000383ffff */
.L_x_1123:
        /* <DEDUP_REMOVED lines=13> */
.L_x_1126:
[----:B------:R-:W-:Y:S01]  /*16330*/  IMAD.MOV.U32 R10, RZ, RZ, R2 ;  /* 0x000000ffff0a7224 */ /* 0x000fe200078e0002 */
[----:B------:R-:W-:Y:S01]  /*16340*/  MOV R8, 0x4 ;  /* 0x0000000400087802 */ /* 0x000fe20000000f00 */
[----:B------:R-:W-:Y:S01]  /*16350*/  IMAD.MOV.U32 R7, RZ, RZ, 0x181f ;  /* 0x0000181fff077424 */ /* 0x000fe200078e00ff */
[----:B------:R-:W-:Y:S02]  /*16360*/  MOV R9, 0x16380 ;  /* 0x0001638000097802 */ /* 0x000fe40000000f00 */
[----:B-1234-:R-:W-:Y:S05]  /*16370*/  CALL.REL.NOINC `($__internal_17_$__cuda_sm70_shflsync_idx_p) ;  /* 0x0000069000007944 */ /* 0x01efea0003c00000 */
[----:B------:R-:W-:Y:S01]  /*16380*/  MOV R6, R7 ;  /* 0x0000000700067202 */ /* 0x000fe20000000f00 */
[----:B------:R-:W-:Y:S05]  /*16390*/  BRA `(.L_x_1168) ;  /* 0xfffeb5d000007947 */ /* 0x000fea000383ffff */
.L_x_1127:
[----:B------:R-:W-:Y:S01]  /*163a0*/  IMAD.MOV.U32 R10, RZ, RZ, R3 ;  /* 0x000000ffff0a7224 */ /* 0x000fe200078e0003 */
[----:B------:R-:W-:Y:S01]  /*163b0*/  MOV R8, 0x4 ;  /* 0x0000000400087802 */ /* 0x000fe20000000f00 */
[----:B------:R-:W-:Y:S01]  /*163c0*/  IMAD.MOV.U32 R7, RZ, RZ, 0x181f ;  /* 0x0000181fff077424 */ /* 0x000fe200078e00ff */
[----:B------:R-:W-:Y:S02]  /*163d0*/  MOV R9, 0x163f0 ;  /* 0x000163f000097802 */ /* 0x000fe40000000f00 */
[----:B-1234-:R-:W-:Y:S05]  /*163e0*/  CALL.REL.NOINC `($__internal_17_$__cuda_sm70_shflsync_idx_p) ;  /* 0x0000062000007944 */ /* 0x01efea0003c00000 */
[----:B------:R-:W-:Y:S01]  /*163f0*/  MOV R4, R7 ;  /* 0x0000000700047202 */ /* 0x000fe20000000f00 */
[----:B------:R-:W-:Y:S05]  /*16400*/  BRA `(.L_x_1169) ;  /* 0xfffeb58000007947 */ /* 0x000fea000383ffff */
.L_x_1130:
        /* <DEDUP_REMOVED lines=13> */
.L_x_1133:
[----:B------:R-:W-:Y:S01]  /*164e0*/  IMAD.MOV.U32 R10, RZ, RZ, R2 ;  /* 0x000000ffff0a7224 */ /* 0x000fe200078e0002 */
[----:B------:R-:W-:Y:S01]  /*164f0*/  MOV R8, 0x6 ;  /* 0x0000000600087802 */ /* 0x000fe20000000f00 */
[----:B------:R-:W-:Y:S01]  /*16500*/  IMAD.MOV.U32 R7, RZ, RZ, 0x181f ;  /* 0x0000181fff077424 */ /* 0x000fe200078e00ff */
[----:B------:R-:W-:Y:S02]  /*16510*/  MOV R9, 0x16530 ;  /* 0x0001653000097802 */ /* 0x000fe40000000f00 */
[----:B-1234-:R-:W-:Y:S05]  /*16520*/  CALL.REL.NOINC `($__internal_17_$__cuda_sm70_shflsync_idx_p) ;  /* 0x000004e000007944 */ /* 0x01efea0003c00000 */
[----:B------:R-:W-:Y:S01]  /*16530*/  MOV R6, R7 ;  /* 0x0000000700067202 */ /* 0x000fe20000000f00 */
[----:B------:R-:W-:Y:S05]  /*16540*/  BRA `(.L_x_1171) ;  /* 0xfffeb61000007947 */ /* 0x000fea000383ffff */
.L_x_1134:
[----:B------:R-:W-:Y:S01]  /*16550*/  IMAD.MOV.U32 R10, RZ, RZ, R3 ;  /* 0x000000ffff0a7224 */ /* 0x000fe200078e0003 */
[----:B------:R-:W-:Y:S01]  /*16560*/  MOV R8, 0x6 ;  /* 0x0000000600087802 */ /* 0x000fe20000000f00 */
[----:B------:R-:W-:Y:S01]  /*16570*/  IMAD.MOV.U32 R7, RZ, RZ, 0x181f ;  /* 0x0000181fff077424 */ /* 0x000fe200078e00ff */
[----:B------:R-:W-:Y:S02]  /*16580*/  MOV R9, 0x165a0 ;  /* 0x000165a000097802 */ /* 0x000fe40000000f00 */
[----:B-1234-:R-:W-:Y:S05]  /*16590*/  CALL.REL.NOINC `($__internal_17_$__cuda_sm70_shflsync_idx_p) ;  /* 0x0000047000007944 */ /* 0x01efea0003c00000 */
[----:B------:R-:W-:Y:S01]  /*165a0*/  MOV R4, R7 ;  /* 0x0000000700047202 */ /* 0x000fe20000000f00 */
[----:B------:R-:W-:Y:S05]  /*165b0*/  BRA `(.L_x_1172) ;  /* 0xfffeb5c000007947 */ /* 0x000fea000383ffff */
.L_x_1137:
        /* <DEDUP_REMOVED lines=13> */
.L_x_1144:
[----:B--2---:R1:W5:Y:S01]  /*16690*/  LDL R0, [R1+0x10] ;  /* 0x0000100001007983 */ /* 0x0043620000100800 */
[----:B------:R-:W-:Y:S02]  /*166a0*/  MOV R3, 0x2 ;  /* 0x0000000200037802 */ /* 0x000fe40000000f00 */
[----:B------:R-:W-:Y:S02]  /*166b0*/  MOV R8, 0x166d0 ;  /* 0x000166d000087802 */ /* 0x000fe40000000f00 */
[----:B-1---5:R-:W-:Y:S05]  /*166c0*/  CALL.REL.NOINC `($__internal_16_$__cuda_sm70_shflsync_bfly_p) ;  /* 0x0000030000007944 */ /* 0x022fea0003c00000 */
[----:B--2---:R-:W-:Y:S01]  /*166d0*/  MOV R2, R3 ;  /* 0x0000000300027202 */ /* 0x004fe20000000f00 */
[----:B-1----:R-:W-:Y:S05]  /*166e0*/  BRA `(.L_x_1174) ;  /* 0xffffda7000007947 */ /* 0x002fea000383ffff */
.L_x_1145:
[----:B------:R-:W-:Y:S01]  /*166f0*/  IMAD.MOV.U32 R0, RZ, RZ, R2 ;  /* 0x000000ffff007224 */ /* 0x000fe200078e0002 */
[----:B------:R-:W-:Y:S02]  /*16700*/  MOV R3, 0x1 ;  /* 0x0000000100037802 */ /* 0x000fe40000000f00 */
[----:B------:R-:W-:Y:S02]  /*16710*/  MOV R8, 0x16730 ;  /* 0x0001673000087802 */ /* 0x000fe40000000f00 */
[----:B-----5:R-:W-:Y:S05]  /*16720*/  CALL.REL.NOINC `($__internal_16_$__cuda_sm70_shflsync_bfly_p) ;  /* 0x000002a000007944 */ /* 0x020fea0003c00000 */
[----:B-1----:R1:W5:Y:S01]  /*16730*/  LDL R0, [R1+0x14] ;  /* 0x0000140001007983 */ /* 0x0023620000100800 */
[----:B--2---:R-:W-:Y:S01]  /*16740*/  FADD.FTZ R2, R2, R3 ;  /* 0x0000000302027221 */ /* 0x004fe20000010000 */
[----:B------:R-:W-:-:S02]  /*16750*/  MOV R3, 0x2 ;  /* 0x0000000200037802 */ /* 0x000fc40000000f00 */
[----:B------:R-:W-:Y:S02]  /*16760*/  MOV R8, 0x16780 ;  /* 0x0001678000087802 */ /* 0x000fe40000000f00 */
[----:B-1---5:R-:W-:Y:S05]  /*16770*/  CALL.REL.NOINC `($__internal_16_$__cuda_sm70_shflsync_bfly_p) ;  /* 0x0000025000007944 */ /* 0x022fea0003c00000 */
[----:B-1----:R-:W3:Y:S01]  /*16780*/  LDL.LU R0, [R1+0x14] ;  /* 0x0000140001007983 */ /* 0x002ee20000300800 */
[----:B------:R-:W-:Y:S01]  /*16790*/  MOV R8, 0x167e0 ;  /* 0x000167e000087802 */ /* 0x000fe20000000f00 */
[----:B--23--:R-:W-:Y:S01]  /*167a0*/  FADD.FTZ R4, R0, R3 ;  /* 0x0000000300047221 */ /* 0x00cfe20000010000 */
[----:B------:R-:W-:-:S04]  /*167b0*/  MOV R3, 0x1 ;  /* 0x0000000100037802 */ /* 0x000fc80000000f00 */
[----:B------:R-:W-:Y:S02]  /*167c0*/  MOV R0, R4 ;  /* 0x0000000400007202 */ /* 0x000fe40000000f00 */
[----:B------:R-:W-:Y:S05]  /*167d0*/  CALL.REL.NOINC `($__internal_16_$__cuda_sm70_shflsync_bfly_p) ;  /* 0x000001f000007944 */ /* 0x000fea0003c00000 */
[----:B-1----:R1:W5:Y:S01]  /*167e0*/  LDL R0, [R1+0x18] ;  /* 0x0000180001007983 */ /* 0x0023620000100800 */
[----:B--2---:R-:W-:Y:S01]  /*167f0*/  FADD.FTZ R4, R4, R3 ;  /* 0x0000000304047221 */ /* 0x004fe20000010000 */
[----:B------:R-:W-:Y:S02]  /*16800*/  MOV R3, 0x2 ;  /* 0x0000000200037802 */ /* 0x000fe40000000f00 */
        /* <DEDUP_REMOVED lines=19> */
[----:B--2---:R-:W-:Y:S01]  /*16940*/  MOV R8, R3 ;  /* 0x0000000300087202 */ /* 0x004fe20000000f00 */
[----:B-1----:R-:W-:Y:S05]  /*16950*/  BRA `(.L_x_1175) ;  /* 0xffffd93000007947 */ /* 0x002fea000383ffff */
.L_x_1159:
[----:B------:R-:W-:Y:S01]  /*16960*/  IMAD.MOV.U32 R10, RZ, RZ, R26 ;  /* 0x000000ffff0a7224 */ /* 0x000fe200078e001a */
[----:B-1----:R-:W-:Y:S01]  /*16970*/  MOV R8, RZ ;  /* 0x000000ff00087202 */ /* 0x002fe20000000f00 */
[----:B------:R-:W-:Y:S01]  /*16980*/  IMAD.MOV.U32 R7, RZ, RZ, 0x1f ;  /* 0x0000001fff077424 */ /* 0x000fe200078e00ff */
[----:B----4-:R-:W-:Y:S02]  /*16990*/  MOV R9, 0x169b0 ;  /* 0x000169b000097802 */ /* 0x010fe40000000f00 */
[----:B--23--:R-:W-:Y:S05]  /*169a0*/  CALL.REL.NOINC `($__internal_17_$__cuda_sm70_shflsync_idx_p) ;  /* 0x0000006000007944 */ /* 0x00cfea0003c00000 */
[----:B------:R-:W-:Y:S01]  /*169b0*/  MOV R0, R7 ;  /* 0x0000000700007202 */ /* 0x000fe20000000f00 */
[----:B------:R-:W-:Y:S05]  /*169c0*/  BRA `(.L_x_1176) ;  /* 0xfffff54000007947 */ /* 0x000fea000383ffff */
        .weak           $__internal_16_$__cuda_sm70_shflsync_bfly_p
        .type           $__internal_16_$__cuda_sm70_shflsync_bfly_p,@function
        .size           $__internal_16_$__cuda_sm70_shflsync_bfly_p,($__internal_17_$__cuda_sm70_shflsync_idx_p - $__internal_16_$__cuda_sm70_shflsync_bfly_p)
$__internal_16_$__cuda_sm70_shflsync_bfly_p:
[----:B------:R-:W-:Y:S01]  /*169d0*/  MOV R9, 0x0 ;  /* 0x0000000000097802 */ /* 0x000fe20000000f00 */
[----:B------:R-:W-:Y:S04]  /*169e0*/  WARPSYNC R7 ;  /* 0x0000000700007348 */ /* 0x000fe80003800000 */
[----:B------:R1:W2:Y:S01]  /*169f0*/  SHFL.BFLY PT, R3, R0, R3, R10 ;  /* 0x0c00000300037389 */ /* 0x0002a200000e000a */
[----:B------:R-:W-:Y:S05]  /*16a00*/  RET.REL.NODEC R8 `(_ZN7cutlass13device_kernelIN5flash19enable_sm80_to_sm89INS1_16FlashAttnFwdSm80INS1_25CollectiveMainloopFwdSm80ILi4ELi1ELb0EN4cute5tupleIJNS5_1CILi128EEENS7_ILi112EEENS7_ILi64EEEEEELi64ENS_10bfloat16_tEfNS_4arch4Sm80ELb1ELb0ELb1ELb0ELb0ELb0ELb1ELb1EEENS1_21CollectiveEpilogueFwdINS6_IJS8_SA_S9_EEENS6_IJNS7_ILi1EEESI_SI_EEESC_SE_Li128ELb0ELb1ELb1ELb0EEENS1_30DynamicPersistentTileSchedulerILi128ELi128ELb1ELb1ELb0EEEEEEEEEvNT_6ParamsE) ;  /* 0xfffe95f008007950 */ /* 0x000fea0003c3ffff */
        .weak           $__internal_17_$__cuda_sm70_shflsync_idx_p
        .type           $__internal_17_$__cuda_sm70_shflsync_idx_p,@function
        .size           $__internal_17_$__cuda_sm70_shflsync_idx_p,(.L_x_3250 - $__internal_17_$__cuda_sm70_shflsync_idx_p)
$__internal_17_$__cuda_sm70_shflsync_idx_p:
[----:B------:R-:W-:-:S04]  /*16a10*/  MOV R12, 0xffffffff ;  /* 0xffffffff000c7802 */ /* 0x000fc80000000f00 */
[----:B------:R-:W-:Y:S04]  /*16a20*/  WARPSYNC R12 ;  /* 0x0000000c00007348 */ /* 0x000fe80003800000 */
[----:B------:R1:W2:Y:S02]  /*16a30*/  SHFL.IDX PT, R7, R10, R8, R7 ;  /* 0x000000080a077389 */ /* 0x0002a400000e0007 */
[----:B-1----:R-:W-:Y:S02]  /*16a40*/  MOV R8, R9 ;  /* 0x0000000900087202 */ /* 0x002fe40000000f00 */
[----:B------:R-:W-:-:S04]  /*16a50*/  MOV R9, 0x0 ;  /* 0x0000000000097802 */ /* 0x000fc80000000f00 */
[----:B--2---:R-:W-:Y:S05]  /*16a60*/  RET.REL.NODEC R8 `(_ZN7cutlass13device_kernelIN5flash19enable_sm80_to_sm89INS1_16FlashAttnFwdSm80INS1_25CollectiveMainloopFwdSm80ILi4ELi1ELb0EN4cute5tupleIJNS5_1CILi128EEENS7_ILi112EEENS7_ILi64EEEEEELi64ENS_10bfloat16_tEfNS_4arch4Sm80ELb1ELb0ELb1ELb0ELb0ELb0ELb1ELb1EEENS1_21CollectiveEpilogueFwdINS6_IJS8_SA_S9_EEENS6_IJNS7_ILi1EEESI_SI_EEESC_SE_Li128ELb0ELb1ELb1ELb0EEENS1_30DynamicPersistentTileSchedulerILi128ELi128ELb1ELb1ELb0EEEEEEEEEvNT_6ParamsE) ;  /* 0xfffe959008007950 */ /* 0x004fea0003c3ffff */
.L_x_1177:
        /* <DEDUP_REMOVED lines=9> */
.L_x_3250:


//--------------------- .text._ZN7cutlass13device_kernelIN5flash19enable_sm80_to_sm89INS1_16FlashAttnFwdSm80INS1_25CollectiveMainloopFwdSm80ILi4ELi1ELb0EN4cute5tupleIJNS5_1CILi128EEENS7_ILi80EEENS7_ILi64EEEEEELi64ENS_10bfloat16_tEfNS_4arch4Sm80ELb1ELb0ELb1ELb1ELb0ELb0ELb1ELb1EEENS1_21CollectiveEpilogueFwdINS6_IJS8_SA_S9_EEENS6_IJNS7_ILi1EEESI_SI_EEESC_SE_Li128ELb1ELb1ELb1ELb0EEENS1_36VarlenDynamicPersistentTileSchedulerILi128ELi80ELi128ELi128ELb1ELb1ELb0ELb1ELb1ELb1EEEEEEEEEvNT_6ParamsE --------------------------
	.section	.text._ZN7cutlass13device_kernelIN5flash19enable_sm80_to_sm89INS1_16FlashAttnFwdSm80INS1_25CollectiveMainloopFwdSm80ILi4ELi1ELb0EN4cute5tupleIJNS5_1CILi128EEENS7_ILi80EEENS7_ILi64EEEEEELi64ENS_10bfloat16_tEfNS_4arch4Sm80ELb1ELb0ELb1ELb1ELb0ELb0ELb1ELb1EEENS1_21CollectiveEpilogueFwdINS6_IJS8_SA_S9_EEENS6_IJNS7_ILi1EEESI_SI_EEESC_SE_Li128ELb1ELb1ELb1ELb0EEENS1_36VarlenDynamicPersistentTileSchedulerILi128ELi80ELi128ELi128ELb1ELb1ELb0ELb1ELb1ELb1EEEEEEEEEvNT_6ParamsE,"ax",@progbits
	.sectioninfo	@"SHI_REGISTERS=255"
	.align	128
.text._ZN7cutlass13device_kernelIN5flash19enable_sm80_to_sm89INS1_16FlashAttnFwdSm80INS1_25CollectiveMainloopFwdSm80ILi4ELi1ELb0EN4cute5tupleIJNS5_1CILi128EEENS7_ILi80EEENS7_ILi64EEEEEELi64ENS_10bfloat16_tEfNS_4arch4Sm80ELb1ELb0ELb1ELb1ELb0ELb0ELb1ELb1EEENS1_21CollectiveEpilogueFwdINS6_IJS8_SA_S9_EEENS6_IJNS7_ILi1EEESI_SI_EEESC_SE_Li128ELb1ELb1ELb1ELb0EEENS1_36VarlenDynamicPersistentTileSchedulerILi128ELi80ELi128ELi128ELb1ELb1ELb0ELb1ELb1ELb1EEEEEEEEEvNT_6ParamsE:
        .type           _ZN7cutlass13device_kernelIN5flash19enable_sm80_to_sm89INS1_16FlashAttnFwdSm80INS1_25CollectiveMainloopFwdSm80ILi4ELi1ELb0EN4cute5tupleIJNS5_1CILi128EEENS7_ILi80EEENS7_ILi64EEEEEELi64ENS_10bfloat16_tEfNS_4arch4Sm80ELb1ELb0ELb1ELb1ELb0ELb0ELb1ELb1EEENS1_21CollectiveEpilogueFwdINS6_IJS8_SA_S9_EEENS6_IJNS7_ILi1EEESI_SI_EEESC_SE_Li128ELb1ELb1ELb1ELb0EEENS1_36VarlenDynamicPersistentTileSchedulerILi128ELi80ELi128ELi128ELb1ELb1ELb0ELb1ELb1ELb1EEEEEEEEEvNT_6ParamsE,@function
        .size           _ZN7cutlass13device_kernelIN5flash19enable_sm80_to_sm89INS1_16FlashAttnFwdSm80INS1_25CollectiveMainloopFwdSm80ILi4ELi1ELb0EN4cute5tupleIJNS5_1CILi128EEENS7_ILi80EEENS7_ILi64EEEEEELi64ENS_10bfloat16_tEfNS_4arch4Sm80ELb1ELb0ELb1ELb1ELb0ELb0ELb1ELb1EEENS1_21CollectiveEpilogueFwdINS6_IJS8_SA_S9_EEENS6_IJNS7_ILi1EEESI_SI_EEESC_SE_Li128ELb1ELb1ELb1ELb0EEENS1_36VarlenDynamicPersistentTileSchedulerILi128ELi80ELi128ELi128ELb1ELb1ELb0ELb1ELb1ELb1EEEEEEEEEvNT_6ParamsE,(.L_x_3253 - _ZN7cutlass13device_kernelIN5flash19enable_sm80_to_sm89INS1_16FlashAttnFwdSm80INS1_25CollectiveMainloopFwdSm80ILi4ELi1ELb0EN4cute5tupleIJNS5_1CILi128EEENS7_ILi80EEENS7_ILi64EEEEEELi64ENS_10bfloat16_tEfNS_4arch4Sm80ELb1ELb0ELb1ELb1ELb0ELb0ELb1ELb1EEENS1_21CollectiveEpilogueFwdINS6_IJS8_SA_S9_EEENS6_IJNS7_ILi1EEESI_SI_EEESC_SE_Li128ELb1ELb1ELb1ELb0EEENS1_36VarlenDynamicPersistentTileSchedulerILi128ELi80ELi128ELi128ELb1ELb1ELb0ELb1ELb1ELb1EEEEEEEEEvNT_6ParamsE)
        .other          _ZN7cutlass13device_kernelIN5flash19enable_sm80_to_sm89INS1_16FlashAttnFwdSm80INS1_25CollectiveMainloopFwdSm80ILi4ELi1ELb0EN4cute5tupleIJNS5_1CILi128EEENS7_ILi80EEENS7_ILi64EEEEEELi64ENS_10bfloat16_tEfNS_4arch4Sm80ELb1ELb0ELb1ELb1ELb0ELb0ELb1ELb1EEENS1_21CollectiveEpilogueFwdINS6_IJS8_SA_S9_EEENS6_IJNS7_ILi1EEESI_SI_EEESC_SE_Li128ELb1ELb1ELb1ELb0EEENS1_36VarlenDynamicPersistentTileSchedulerILi128ELi80ELi128ELi128ELb1ELb1ELb0ELb1ELb1ELb1EEEEEEEEEvNT_6ParamsE,@"STO_CUDA_ENTRY STV_DEFAULT"
_ZN7cutlass13device_kernelIN5flash19enable_sm80_to_sm89INS1_16FlashAttnFwdSm80INS1_25CollectiveMainloopFwdSm80ILi4ELi1ELb0EN4cute5tupleIJNS5_1CILi128EEENS7_ILi80EEENS7_ILi64EEEEEELi64ENS_10bfloat16_tEfNS_4arch4Sm80ELb1ELb0ELb1ELb1ELb0ELb0ELb1ELb1EEENS1_21CollectiveEpilogueFwdINS6_IJS8_SA_S9_EEENS6_IJNS7_ILi1EEESI_SI_EEESC_SE_Li128ELb1ELb1ELb1ELb0EEENS1_36VarlenDynamicPersistentTileSchedulerILi128ELi80ELi128ELi128ELb1ELb1ELb0ELb1ELb1ELb1EEEEEEEEEvNT_6ParamsE:
        /* <DEDUP_REMOVED lines=55> */
.L_x_1183:
        /* <DEDUP_REMOVED lines=17> */
.L_x_1301:
        /* <DEDUP_REMOVED lines=16> */
.L_x_1302:
[----:B--2---:R-:W-:-:S05]  /*0580*/  IMAD R0, R0, c[0x0][0x538], RZ ;  /* 0x00014e0000007a24 */ /* 0x004fca00078e02ff */
[----:B------:R-:W-:-:S04]  /*0590*/  IADD3 R6, R0, R6, RZ ;  /* 0x0000000600067210 */ /* 0x000fc80007ffe0ff */
[----:B------:R-:W-:-:S13]  /*05a0*/  ISETP.GT.AND P0, PT, R6, UR4, PT ;  /* 0x0000000406007c0c */ /* 0x000fda000bf04270 */
[----:B-1----:R-:W-:Y:S05]  /*05b0*/  @!P0 BRA `(.L_x_1183) ;  /* 0xfffffdb000008947 */ /* 0x002fea000383ffff */
.L_x_1179:
[----:B------:R-:W-:-:S05]  /*05c0*/  IADD3 R12, -R0, R6, RZ ;  /* 0x00000006000c7210 */ /* 0x000fca0007ffe1ff */
[----:B------:R-:W-:-:S05]  /*05d0*/  IMAD R0, R4, c[0x0][0x538], R12 ;  /* 0x00014e0004007a24 */ /* 0x000fca00078e020c */
[----:B------:R-:W-:Y:S01]  /*05e0*/  ISETP.GT.AND P0, PT, R0, UR4, PT ;  /* 0x0000000400007c0c */ /* 0x000fe2000bf04270 */
[----:B------:R-:W-:-:S12]  /*05f0*/  BRA.DIV ~URZ, `(.L_x_1184) ;  /* 0x000138f27f007947 */ /* 0x000fd8000b800000 */
[----:B------:R-:W-:-:S04]  /*0600*/  VOTE.ANY R11, PT, !P0 ;  /* 0x00000000000b7806 */ /* 0x000fc800040e0100 */
.L_x_1303:
[----:B------:R-:W1:Y:S02]  /*0610*/  POPC R0, R11 ;  /* 0x0000000b00007309 */ /* 0x000e640000000000 */
[----:B-1----:R-:W-:-:S05]  /*0620*/  IADD3 R2, R0, R7, RZ ;  /* 0x0000000700027210 */ /* 0x002fca0007ffe0ff */
[----:B------:R1:W-:Y:S01]  /*0630*/  STL [R1+0x64], R2 ;  /* 0x0000640201007387 */ /* 0x0003e20000100800 */
[----:B------:R-:W-:Y:S05]  /*0640*/  BRA.DIV ~URZ, `(.L_x_1185) ;  /* 0x000138f27f007947 */ /* 0x000fea000b800000 */
[----:B------:R2:W3:Y:S01]  /*0650*/  SHFL.IDX PT, R13, R10, R0, 0x1f ;  /* 0x00001f000a0d7589 */ /* 0x0004e200000e0000 */
[----:B------:R-:W-:-:S03]  /*0660*/  MOV R6, RZ ;  /* 0x000000ff00067202 */ /* 0x000fc60000000f00 */
[----:B------:R2:W4:Y:S04]  /*0670*/  SHFL.IDX PT, R10, R8, R0, 0x1f ;  /* 0x00001f00080a7589 */ /* 0x00052800000e0000 */
.L_x_1304:
[----:B------:R-:W-:Y:S01]  /*0680*/  ISETP.NE.AND P0, PT, R11, RZ, PT ;  /* 0x000000ff0b00720c */ /* 0x000fe20003f05270 */
[----:B------:R-:W-:-:S12]  /*0690*/  BSSY B0, `(.L_x_1186) ;  /* 0x0000005000007945 */ /* 0x000fd80003800000 */
[----:B------:R-:W-:Y:S05]  /*06a0*/  @!P0 BRA `(.L_x_1187) ;  /* 0x0000003000008947 */ /* 0x000fea0003800000 */
[----:B------:R-:W-:Y:S01]  /*06b0*/  IADD3 R5, R0, -0x1, RZ ;  /* 0xffffffff00057810 */ /* 0x000fe20007ffe0ff */
[----:B------:R-:W-:Y:S05]  /*06c0*/  BRA.DIV ~URZ, `(.L_x_1188) ;  /* 0x000139527f007947 */ /* 0x000fea000b800000 */
[----:B------:R1:W2:Y:S02]  /*06d0*/  SHFL.IDX PT, R6, R4, R5, 0x1f ;  /* 0x00001f0504067589 */ /* 0x0002a400000e0000 */
.L_x_1187:
[----:B------:R-:W-:Y:S05]  /*06e0*/  BSYNC B0 ;  /* 0x0000000000007941 */ /* 0x000fea0003800000 */
.L_x_1186:
        /* <DEDUP_REMOVED lines=69> */
.L_x_1190:
        /* <DEDUP_REMOVED lines=70> */
.L_x_1191:
[----:B------:R-:W-:Y:S05]  /*0fa0*/  BSYNC B0 ;  /* 0x0000000000007941 */ /* 0x000fea0003800000 */
.L_x_1189:
[----:B------:R-:W-:-:S04]  /*0fb0*/  LOP3.LUT R0, RZ, R0, RZ, 0x33, !PT ;  /* 0x00000000ff007212 */ /* 0x000fc800078e33ff */
[----:B------:R-:W-:-:S05]  /*0fc0*/  IADD3 R0, R0, R13, RZ ;  /* 0x0000000d00007210 */ /* 0x000fca0007ffe0ff */
[----:B------:R2:W-:Y:S01]  /*0fd0*/  STL [R1+0x5c], R0 ;  /* 0x00005c0001007387 */ /* 0x0005e20000100800 */
[----:B------:R-:W-:Y:S05]  /*0fe0*/  BRA `(.L_x_1192) ;  /* 0x0000006000007947 */ /* 0x000fea0003800000 */
.L_x_1180:
[----:B------:R-:W-:Y:S01]  /*0ff0*/  MOV R0, UR4 ;  /* 0x0000000400007c02 */ /* 0x000fe20008000f00 */
[----:B------:R-:W-:Y:S04]  /*1000*/  STL [R1+0x5c], RZ ;  /* 0x00005cff01007387 */ /* 0x000fe80000100800 */
[----:B------:R-:W-:Y:S04]  /*1010*/  STL [R1+0x60], RZ ;  /* 0x000060ff01007387 */ /* 0x000fe80000100800 */
[----:B------:R1:W-:Y:S02]  /*1020*/  STL [R1+0x58], R0 ;  /* 0x0000580001007387 */ /* 0x0003e40000100800 */
[----:B-1----:R-:W-:-:S05]  /*1030*/  MOV R0, c[0x0][0x53c] ;  /* 0x00014f0000007a02 */ /* 0x002fca0000000f00 */
[----:B------:R1:W-:Y:S02]  /*1040*/  STL [R1+0x64], R0 ;  /* 0x0000640001007387 */ /* 0x0003e40000100800 */
.L_x_1192:
        /* <DEDUP_REMOVED lines=8> */
.L_x_1178:
        /* <DEDUP_REMOVED lines=13> */
[----:B---3--:R-:W-:Y:S01]  /*11a0*/  IMAD.SHL.U32 R4, R18, 0x40, RZ ;  /* 0x0000004012047824 */ /* 0x008fe200078e00ff */
[----:B------:R-:W-:Y:S01]  /*11b0*/  SHF.R.S32.HI R7, RZ, 0x2, R13 ;  /* 0x00000002ff077819 */ /* 0x000fe2000001140d */
[----:B------:R-:W-:Y:S01]  /*11c0*/  IMAD.IADD R14, R3, 0x1, -R0 ;  /* 0x00000001030e7824 */ /* 0x000fe200078e0a00 */
[----:B------:R-:W-:Y:S01]  /*11d0*/  LOP3.LUT R0, R2, 0xfffffff0, RZ, 0xc0, !PT ;  /* 0xfffffff002007812 */ /* 0x000fe200078ec0ff */
[----:B------:R-:W-:Y:S01]  /*11e0*/  IMAD.IADD R9, R16, 0x1, -R9 ;  /* 0x0000000110097824 */ /* 0x000fe200078e0a09 */
[----:B------:R-:W-:-:S03]  /*11f0*/  SHF.R.S32.HI R3, RZ, 0x1f, R13 ;  /* 0x0000001fff037819 */ /* 0x000fc6000001140d */
[----:B------:R-:W-:Y:S01]  /*1200*/  IMAD.IADD R2, R16, 0x1, -R0 ;  /* 0x0000000110027824 */ /* 0x000fe200078e0a00 */
[----:B------:R-:W-:Y:S01]  /*1210*/  LEA.HI R3, R3, R7, RZ, 0x3 ;  /* 0x0000000703037211 */ /* 0x000fe200078f18ff */
[C---:B------:R-:W-:Y:S01]  /*1220*/  IMAD.SHL.U32 R20, R9.reuse, 0x8, RZ ;  /* 0x0000000809147824 */ /* 0x040fe200078e00ff */
        /* <DEDUP_REMOVED lines=86> */
[----:B------:R3:W-:Y:S01]  /*1790*/  STL [R1+0x4c], R3 ;  /* 0x00004c0301007387 */ /* 0x0007e20000100800 */
        /* <DEDUP_REMOVED lines=30> */
.L_x_1300:
        /* <DEDUP_REMOVED lines=11> */
[----:B------:R-:W-:Y:S01]  /*1a30*/  ISETP.NE.AND.EX P1, PT, RZ, c[0x0][0x34c], PT, P1 ;  /* 0x0000d300ff007a0c */ /* 0x000fe20003f25310 */
[----:B------:R-:W-:Y:S01]  /*1a40*/  IMAD.MOV.U32 R11, RZ, RZ, RZ ;  /* 0x000000ffff0b7224 */ /* 0x000fe200078e00ff */
[----:B--2---:R-:W-:Y:S01]  /*1a50*/  SHF.R.S32.HI R13, RZ, 0x1f, R23 ;  /* 0x0000001fff0d7819 */ /* 0x004fe20000011417 */
[----:B------:R1:W-:Y:S01]  /*1a60*/  STL [R1+0x50], R23 ;  /* 0x0000501701007387 */ /* 0x0003e20000100800 */
[----:B------:R-:W-:-:S04]  /*1a70*/  @P2 LEA R2, P0, R23, c[0x0][0x370], 0x2 ;  /* 0x0000dc0017022a11 */ /* 0x000fc800078010ff */
[----:B------:R-:W-:Y:S02]  /*1a80*/  @P2 LEA.HI.X R3, R23, c[0x0][0x374], R13, 0x2, P0 ;  /* 0x0000dd0017032a11 */ /* 0x000fe400000f140d */
[----:B------:R-:W-:-:S03]  /*1a90*/  ISETP.NE.U32.AND P0, PT, RZ, c[0x0][0x350], PT ;  /* 0x0000d400ff007a0c */ /* 0x000fc60003f05070 */
[----:B------:R2:W5:Y:S01]  /*1aa0*/  @P2 LDG.E R8, [R2.64] ;  /* 0x0000000802082981 */ /* 0x000562000c1e1900 */
[C---:B------:R-:W-:Y:S02]  /*1ab0*/  @P5 LEA R6, P2, R23.reuse, c[0x0][0x360], 0x2 ;  /* 0x0000d80017065a11 */ /* 0x040fe400078410ff */
[----:B------:R-:W-:Y:S02]  /*1ac0*/  ISETP.NE.AND.EX P0, PT, RZ, c[0x0][0x354], PT, P0 ;  /* 0x0000d500ff007a0c */ /* 0x000fe40003f05300 */
[C---:B------:R-:W-:Y:S02]  /*1ad0*/  @P5 LEA.HI.X R7, R23.reuse, c[0x0][0x364], R13, 0x2, P2 ;  /* 0x0000d90017075a11 */ /* 0x040fe400010f140d */
[----:B------:R-:W-:-:S03]  /*1ae0*/  LEA R4, P4, R23, c[0x0][0x348], 0x2 ;  /* 0x0000d20017047a11 */ /* 0x000fc600078810ff */
[----:B------:R-:W3:Y:S01]  /*1af0*/  @P5 LDG.E R0, [R6.64] ;  /* 0x0000000806005981 */ /* 0x000ee2000c1e1900 */
[----:B------:R-:W-:-:S05]  /*1b00*/  LEA.HI.X R5, R23, c[0x0][0x34c], R13, 0x2, P4 ;  /* 0x0000d30017057a11 */ /* 0x000fca00020f140d */
[----:B------:R1:W5:Y:S01]  /*1b10*/  @P1 LDG.E R11, [R4.64] ;  /* 0x00000008040b1981 */ /* 0x000362000c1e1900 */
[----:B--2---:R-:W-:-:S04]  /*1b20*/  LEA R2, P3, R23, c[0x0][0x350], 0x2 ;  /* 0x0000d40017027a11 */ /* 0x004fc800078610ff */
[----:B------:R-:W-:-:S05]  /*1b30*/  LEA.HI.X R3, R23, c[0x0][0x354], R13, 0x2, P3 ;  /* 0x0000d50017037a11 */ /* 0x000fca00018f140d */
[----:B------:R1:W5:Y:S01]  /*1b40*/  @P0 LDG.E R9, [R2.64] ;  /* 0x0000000802090981 */ /* 0x000362000c1e1900 */
[----:B----4-:R-:W-:-:S05]  /*1b50*/  LOP3.LUT R22, R10, 0xffff, RZ, 0xc0, !PT ;  /* 0x0000ffff0a167812 */ /* 0x010fca00078ec0ff */
[----:B------:R1:W-:Y:S01]  /*1b60*/  STL [R1+0x54], R22 ;  /* 0x0000541601007387 */ /* 0x0003e20000100800 */
[----:B------:R-:W-:Y:S03]  /*1b70*/  YIELD ;  /* 0x0000000000007946 */ /* 0x000fe60003800000 */
[----:B---3--:R1:W-:Y:S01]  /*1b80*/  @P5 STL [R1+0xc], R0 ;  /* 0x00000c0001005387 */ /* 0x0083e20000100800 */
        /* <DEDUP_REMOVED lines=8> */
.L_x_1193:
[----:B------:R-:W-:-:S04]  /*1c10*/  ISETP.NE.U32.AND P2, PT, RZ, c[0x0][0x368], PT ;  /* 0x0000da00ff007a0c */ /* 0x000fc80003f45070 */
[----:B------:R-:W-:-:S13]  /*1c20*/  ISETP.NE.AND.EX P2, PT, RZ, c[0x0][0x36c], PT, P2 ;  /* 0x0000db00ff007a0c */ /* 0x000fda0003f45320 */
[----:B------:R-:W-:Y:S05]  /*1c30*/  @!P2 BRA `(.L_x_1194) ;  /* 0x000000400000a947 */ /* 0x000fea0003800000 */
[----:B-1----:R-:W-:-:S04]  /*1c40*/  LEA R2, P2, R23, c[0x0][0x368], 0x2 ;  /* 0x0000da0017027a11 */ /* 0x002fc800078410ff */
[----:B------:R-:W-:-:S05]  /*1c50*/  LEA.HI.X R3, R23, c[0x0][0x36c], R13, 0x2, P2 ;  /* 0x0000db0017037a11 */ /* 0x000fca00010f140d */
[----:B------:R1:W5:Y:S01]  /*1c60*/  LDG.E R0, [R2.64] ;  /* 0x0000000802007981 */ /* 0x000362000c1e1900 */
[----:B------:R-:W-:Y:S05]  /*1c70*/  BRA `(.L_x_1195) ;  /* 0x0000005000007947 */ /* 0x000fea0003800000 */
.L_x_1194:
[----:B-1----:R-:W-:Y:S01]  /*1c80*/  MOV R0, c[0x0][0x1d0] ;  /* 0x0000740000007a02 */ /* 0x002fe20000000f00 */
[----:B------:R-:W-:Y:S05]  /*1c90*/  @!P0 BRA `(.L_x_1195) ;  /* 0x0000003000008947 */ /* 0x000fea0003800000 */
[----:B------:R-:W2:Y:S04]  /*1ca0*/  LDG.E R4, [R2.64] ;  /* 0x0000000802047981 */ /* 0x000ea8000c1e1900 */
[----:B------:R-:W2:Y:S02]  /*1cb0*/  LDG.E R0, [R2.64+0x4] ;  /* 0x0000040802007981 */ /* 0x000ea4000c1e1900 */
[----:B--2---:R-:W-:Y:S02]  /*1cc0*/  IADD3 R0, -R4, R0, RZ ;  /* 0x0000000004007210 */ /* 0x004fe40007ffe1ff */
.L_x_1195:
[----:B-1----:R-:W2:Y:S04]  /*1cd0*/  LDL R2, [R1+0xc] ;  /* 0x00000c0001027983 */ /* 0x002ea80000100800 */
[----:B------:R-:W3:Y:S01]  /*1ce0*/  LDL.LU R3, [R1+0x5c] ;  /* 0x00005c0001037983 */ /* 0x000ee20000300800 */
[--C-:B-----5:R-:W-:Y:S01]  /*1cf0*/  IMAD.IADD R4, R0, 0x1, -R8.reuse ;  /* 0x0000000100047824 */ /* 0x120fe200078e0a08 */
[----:B------:R-:W-:Y:S01]  /*1d00*/  BSSY B0, `(.L_x_1196) ;  /* 0x000003f000007945 */ /* 0x000fe20003800000 */
[----:B------:R-:W-:-:S02]  /*1d10*/  IMAD.IADD R14, R9, 0x1, R8 ;  /* 0x00000001090e7824 */ /* 0x000fc400078e0208 */
[----:B--2---:R-:W-:Y:S02]  /*1d20*/  IMAD.MOV.U32 R5, RZ, RZ, R2 ;  /* 0x000000ffff057224 */ /* 0x004fe400078e0002 */
[----:B------:R-:W-:Y:S02]  /*1d30*/  IMAD.MOV.U32 R2, RZ, RZ, c[0x0][0x2c4] ;  /* 0x0000b100ff027624 */ /* 0x000fe400078e00ff */
[----:B---3--:R-:W-:-:S03]  /*1d40*/  IMAD.SHL.U32 R18, R3, 0x80, RZ ;  /* 0x0000008003127824 */ /* 0x008fc600078e00ff */
[----:B------:R-:W-:Y:S02]  /*1d50*/  ISETP.NE.AND P4, PT, R2, 0x1, PT ;  /* 0x000000010200780c */ /* 0x000fe40003f85270 */
[----:B------:R-:W-:Y:S01]  /*1d60*/  IADD3 R2, R18, 0x7f, RZ ;  /* 0x0000007f12027810 */ /* 0x000fe20007ffe0ff */
[----:B------:R-:W-:Y:S04]  /*1d70*/  STL [R1+0x5c], R18 ;  /* 0x00005c1201007387 */ /* 0x000fe80000100800 */
[----:B------:R-:W-:Y:S01]  /*1d80*/  IMAD.MOV.U32 R0, RZ, RZ, R2 ;  /* 0x000000ffff007224 */ /* 0x000fe200078e0002 */
[----:B------:R1:W-:Y:S05]  /*1d90*/  STL [R1+0x10], R4 ;  /* 0x0000100401007387 */ /* 0x0003ea0000100800 */
[----:B------:R-:W-:Y:S01]  /*1da0*/  @P4 IMAD.HI.U32 R3, R2, c[0x0][0x2c8], RZ ;  /* 0x0000b20002034a27 */ /* 0x000fe200078e00ff */
[----:B------:R-:W-:-:S04]  /*1db0*/  IADD3 R2, R4, 0x50, -R5 ;  /* 0x0000005004027810 */ /* 0x000fc80007ffe805 */
[----:B------:R-:W-:Y:S02]  /*1dc0*/  @P4 SHF.R.U32.HI R0, RZ, c[0x0][0x2cc], R3 ;  /* 0x0000b300ff004a19 */ /* 0x000fe40000011603 */
[----:B------:R-:W-:-:S03]  /*1dd0*/  IADD3 R3, R4, 0x4f, RZ ;  /* 0x0000004f04037810 */ /* 0x000fc60007ffe0ff */
[----:B------:R-:W-:Y:S02]  /*1de0*/  IMAD.IADD R0, R2, 0x1, R0 ;  /* 0x0000000102007824 */ /* 0x000fe400078e0200 */
[----:B------:R-:W-:-:S04]  /*1df0*/  IMAD.HI R2, R3, 0x66666667, RZ ;  /* 0x6666666703027827 */ /* 0x000fc800078e02ff */
[----:B------:R-:W-:Y:S01]  /*1e00*/  IMAD.HI R0, R0, 0x66666667, RZ ;  /* 0x6666666700007827 */ /* 0x000fe200078e02ff */
[----:B-1----:R-:W-:-:S04]  /*1e10*/  SHF.R.U32.HI R4, RZ, 0x1f, R2 ;  /* 0x0000001fff047819 */ /* 0x002fc80000011602 */
[----:B------:R-:W-:Y:S02]  /*1e20*/  SHF.R.U32.HI R3, RZ, 0x1f, R0 ;  /* 0x0000001fff037819 */ /* 0x000fe40000011600 */
[----:B------:R-:W-:Y:S02]  /*1e30*/  LEA.HI.SX32 R4, R2, R4, 0x1b ;  /* 0x0000000402047211 */ /* 0x000fe400078fdaff */
[----:B------:R-:W-:Y:S02]  /*1e40*/  LOP3.LUT R2, R10, 0xff000000, RZ, 0xc0, !PT ;  /* 0xff0000000a027812 */ /* 0x000fe400078ec0ff */
[----:B------:R-:W-:Y:S02]  /*1e50*/  LEA.HI.SX32 R0, R0, R3, 0x1b ;  /* 0x0000000300007211 */ /* 0x000fe400078fdaff */
[----:B------:R-:W-:Y:S02]  /*1e60*/  LOP3.LUT R3, R10, 0xff0000, RZ, 0xc0, !PT ;  /* 0x00ff00000a037812 */ /* 0x000fe400078ec0ff */
[----:B------:R-:W-:-:S02]  /*1e70*/  SHF.R.U32.HI R2, RZ, 0x8, R2 ;  /* 0x00000008ff027819 */ /* 0x000fc40000011602 */
[----:B------:R-:W-:Y:S02]  /*1e80*/  IMNMX R6, R4, R0, PT ;  /* 0x0000000004067217 */ /* 0x000fe40003800200 */
[----:B------:R-:W-:Y:S01]  /*1e90*/  LEA.HI R3, R3, R2, RZ, 0x10 ;  /* 0x0000000203037211 */ /* 0x000fe200078f80ff */
[----:B------:R-:W-:Y:S01]  /*1ea0*/  IMAD.MOV.U32 R2, RZ, RZ, RZ ;  /* 0x000000ffff027224 */ /* 0x000fe200078e00ff */
[----:B------:R-:W-:Y:S02]  /*1eb0*/  ISETP.GE.AND P2, PT, R6, 0x1, PT ;  /* 0x000000010600780c */ /* 0x000fe40003f46270 */
        /* <DEDUP_REMOVED lines=35> */
.L_x_1197:
[----:B------:R-:W-:Y:S05]  /*20f0*/  BSYNC B0 ;  /* 0x0000000000007941 */ /* 0x000fea0003800000 */
.L_x_1196:
        /* <DEDUP_REMOVED lines=43> */
[----:B------:R-:W3:Y:S04]  /*23b0*/  LDL.64 R8, [R1+0x30] ;  /* 0x0000300001087983 */ /* 0x000ee80000100a00 */
[----:B------:R4:W3:Y:S01]  /*23c0*/  LDL.64 R20, [R1+0x30] ;  /* 0x0000300001147983 */ /* 0x0008e20000100a00 */
[----:B------:R-:W-:-:S04]  /*23d0*/  ISETP.NE.U32.AND P3, PT, RZ, c[0x0][0x340], PT ;  /* 0x0000d000ff007a0c */ /* 0x000fc80003f65070 */
[----:B------:R-:W-:-:S13]  /*23e0*/  ISETP.NE.AND.EX P3, PT, RZ, c[0x0][0x344], PT, P3 ;  /* 0x0000d100ff007a0c */ /* 0x000fda0003f65330 */
[----:B------:R-:W-:-:S05]  /*23f0*/  @P3 IMAD.WIDE R2, R23, R12, c[0x0][0x340] ;  /* 0x0000d00017023625 */ /* 0x000fca00078e020c */
[----:B-1----:R1:W5:Y:S01]  /*2400*/  @P3 LDG.E R15, [R2.64] ;  /* 0x00000008020f3981 */ /* 0x002362000c1e1900 */
[----:B------:R-:W-:Y:S02]  /*2410*/  SHF.R.S32.HI R0, RZ, 0x1f, R11 ;  /* 0x0000001fff007819 */ /* 0x000fe4000001140b */
[----:B------:R-:W-:Y:S02]  /*2420*/  SHF.R.S32.HI R7, RZ, 0x1f, R14 ;  /* 0x0000001fff077819 */ /* 0x000fe4000001140e */
[----:B------:R-:W-:Y:S01]  /*2430*/  IADD3 R84, R246, -0x1, RZ ;  /* 0xfffffffff6547810 */ /* 0x000fe20007ffe0ff */
[----:B------:R-:W-:-:S04]  /*2440*/  IMAD R0, R0, c[0x0][0x178], RZ ;  /* 0x00005e0000007a24 */ /* 0x000fc800078e02ff */
[C---:B------:R-:W-:Y:S02]  /*2450*/  IMAD R0, R11.reuse, c[0x0][0x17c], R0 ;  /* 0x00005f000b007a24 */ /* 0x040fe400078e0200 */
[----:B-1----:R-:W-:-:S05]  /*2460*/  IMAD.WIDE.U32 R2, R11, c[0x0][0x178], RZ ;  /* 0x00005e000b027a25 */ /* 0x002fca00078e00ff */
[----:B------:R-:W-:Y:S02]  /*2470*/  IADD3 R3, R3, R0, RZ ;  /* 0x0000000003037210 */ /* 0x000fe40007ffe0ff */
[----:B--2---:R-:W-:Y:S02]  /*2480*/  IADD3 R12, R4, R18, RZ ;  /* 0x00000012040c7210 */ /* 0x004fe40007ffe0ff */
[----:B------:R-:W1:Y:S02]  /*2490*/  S2R R4, SR_TID.X ;  /* 0x0000000000047919 */ /* 0x000e640000002100 */
[----:B------:R-:W-:Y:S01]  /*24a0*/  MOV R0, R12 ;  /* 0x0000000c00007202 */ /* 0x000fe20000000f00 */
[----:B------:R-:W-:Y:S01]  /*24b0*/  @P4 IMAD.HI.U32 R6, R12, c[0x0][0x2c8], RZ ;  /* 0x0000b2000c064a27 */ /* 0x000fe200078e00ff */
[----:B---3--:R-:W-:-:S04]  /*24c0*/  MOV R20, R8 ;  /* 0x0000000800147202 */ /* 0x008fc80000000f00 */
[----:B------:R-:W-:Y:S02]  /*24d0*/  @P4 SHF.R.U32.HI R0, RZ, c[0x0][0x2cc], R6 ;  /* 0x0000b300ff004a19 */ /* 0x000fe40000011606 */
[----:B------:R-:W-:Y:S02]  /*24e0*/  SEL R6, R13, RZ, !P1 ;  /* 0x000000ff0d067207 */ /* 0x000fe40004800000 */
[----:B------:R-:W-:-:S05]  /*24f0*/  SHF.R.S32.HI R21, RZ, 0x1f, R20 ;  /* 0x0000001fff157819 */ /* 0x000fca0000011414 */
[----:B------:R4:W-:Y:S01]  /*2500*/  STL [R1+0x34], R21 ;  /* 0x0000341501007387 */ /* 0x0009e20000100800 */
[----:B-1----:R-:W-:-:S04]  /*2510*/  SHF.R.S32.HI R17, RZ, 0x1f, R4 ;  /* 0x0000001fff117819 */ /* 0x002fc80000011404 */
[----:B------:R-:W-:Y:S01]  /*2520*/  LEA.HI R17, R17, R4, RZ, 0x3 ;  /* 0x0000000411117211 */ /* 0x000fe200078f18ff */
[C---:B------:R-:W-:Y:S01]  /*2530*/  IMAD.WIDE.U32 R4, R22.reuse, c[0x0][0x1b8], R2 ;  /* 0x00006e0016047a25 */ /* 0x040fe200078e0002 */
[----:B------:R-:W-:Y:S02]  /*2540*/  SEL R3, R23, RZ, !P1 ;  /* 0x000000ff17037207 */ /* 0x000fe40004800000 */
[----:B------:R-:W-:Y:S01]  /*2550*/  SHF.R.S32.HI R17, RZ, 0x3, R17 ;  /* 0x00000003ff117819 */ /* 0x000fe20000011411 */
[----:B------:R-:W-:-:S03]  /*2560*/  IMAD R5, R22, c[0x0][0x1bc], R5 ;  /* 0x00006f0016057a24 */ /* 0x000fc600078e0205 */
[----:B------:R-:W-:-:S04]  /*2570*/  IADD3 R2, P2, R17, R14, RZ ;  /* 0x0000000e11027210 */ /* 0x000fc80007f5e0ff */
[----:B------:R-:W-:Y:S01]  /*2580*/  LEA.HI.X.SX32 R10, R17, R7, 0x1, P2 ;  /* 0x00000007110a7211 */ /* 0x000fe200010f0eff */
[----:B------:R-:W-:Y:S01]  /*2590*/  IMAD R7, R6, c[0x0][0x1c0], RZ ;  /* 0x0000700006077a24 */ /* 0x000fe200078e02ff */
[----:B------:R-:W-:Y:S01]  /*25a0*/  ISETP.GE.AND P2, PT, R20, c[0x0][0x198], PT ;  /* 0x0000660014007a0c */ /* 0x000fe20003f46270 */
[----:B------:R-:W-:-:S04]  /*25b0*/  IMAD.WIDE.U32 R8, R2, c[0x0][0x1e0], R20 ;  /* 0x0000780002087a25 */ /* 0x000fc800078e0014 */
[----:B------:R-:W-:Y:S02]  /*25c0*/  IMAD R6, R10, c[0x0][0x1e0], RZ ;  /* 0x000078000a067a24 */ /* 0x000fe400078e02ff */
[C---:B------:R-:W-:Y:S02]  /*25d0*/  IMAD R11, R3.reuse, c[0x0][0x1c4], R7 ;  /* 0x00007100030b7a24 */ /* 0x040fe400078e0207 */
[----:B------:R-:W-:Y:S02]  /*25e0*/  IMAD R14, R2, c[0x0][0x1e4], R6 ;  /* 0x00007900020e7a24 */ /* 0x000fe400078e0206 */
[----:B------:R-:W-:Y:S01]  /*25f0*/  IMAD.WIDE.U32 R6, R3, c[0x0][0x1c0], R4 ;  /* 0x0000700003067a25 */ /* 0x000fe200078e0004 */
[----:B------:R-:W-:-:S03]  /*2600*/  SHF.R.S32.HI R4, RZ, 0x1f, R0 ;  /* 0x0000001fff047819 */ /* 0x000fc60000011400 */
[----:B------:R-:W-:Y:S01]  /*2610*/  IMAD R16, R10, c[0x0][0x208], RZ ;  /* 0x000082000a107a24 */ /* 0x000fe200078e02ff */
[----:B------:R-:W-:Y:S01]  /*2620*/  IADD3 R3, R7, R11, RZ ;  /* 0x0000000b07037210 */ /* 0x000fe20007ffe0ff */
[----:B------:R-:W-:Y:S02]  /*2630*/  IMAD.IADD R5, R9, 0x1, R14 ;  /* 0x0000000109057824 */ /* 0x000fe400078e020e */
[----:B------:R-:W-:-:S04]  /*2640*/  IMAD.WIDE.U32 R10, R2, c[0x0][0x208], R20 ;  /* 0x00008200020a7a25 */ /* 0x000fc800078e0014 */
[----:B------:R-:W-:Y:S01]  /*2650*/  IMAD R9, R2, c[0x0][0x20c], R16 ;  /* 0x0000830002097a24 */ /* 0x000fe200078e0210 */
[----:B------:R-:W-:Y:S01]  /*2660*/  MOV R2, R6 ;  /* 0x0000000600027202 */ /* 0x000fe20000000f00 */
[----:B------:R-:W-:Y:S01]  /*2670*/  IMAD R7, R4, c[0x0][0x1b0], RZ ;  /* 0x00006c0004077a24 */ /* 0x000fe200078e02ff */
[----:B------:R-:W-:Y:S01]  /*2680*/  MOV R4, R8 ;  /* 0x0000000800047202 */ /* 0x000fe20000000f00 */
[----:B------:R-:W-:Y:S02]  /*2690*/  IMAD.MOV R8, RZ, RZ, -R0 ;  /* 0x000000ffff087224 */ /* 0x000fe400078e0a00 */
[C---:B------:R-:W-:Y:S02]  /*26a0*/  IMAD R14, R0.reuse, c[0x0][0x1b4], R7 ;  /* 0x00006d00000e7a24 */ /* 0x040fe400078e0207 */
[----:B------:R-:W-:-:S04]  /*26b0*/  IMAD.WIDE.U32 R6, R0, c[0x0][0x1b0], R2 ;  /* 0x00006c0000067a25 */ /* 0x000fc800078e0002 */
[----:B------:R-:W-:Y:S01]  /*26c0*/  IMAD.WIDE.U32 R2, R22, c[0x0][0x1e8], R4 ;  /* 0x00007a0016027a25 */ /* 0x000fe200078e0004 */
[----:B------:R-:W-:Y:S02]  /*26d0*/  IADD3 R5, R11, R9, RZ ;  /* 0x000000090b057210 */ /* 0x000fe40007ffe0ff */
[----:B------:R-:W-:Y:S01]  /*26e0*/  MOV R4, R10 ;  /* 0x0000000a00047202 */ /* 0x000fe20000000f00 */
[----:B------:R-:W-:Y:S02]  /*26f0*/  IMAD R0, R8, c[0x0][0x2c4], R12 ;  /* 0x0000b10008007a24 */ /* 0x000fe400078e020c */
[C---:B------:R-:W-:Y:S01]  /*2700*/  IMAD R9, R22.reuse, c[0x0][0x1ec], R3 ;  /* 0x00007b0016097a24 */ /* 0x040fe200078e0203 */
[----:B------:R-:W-:Y:S01]  /*2710*/  IADD3 R3, R7, R14, RZ ;  /* 0x0000000e07037210 */ /* 0x000fe20007ffe0ff */
[----:B------:R-:W-:Y:S01]  /*2720*/  IMAD.MOV.U32 R8, RZ, RZ, R2 ;  /* 0x000000ffff087224 */ /* 0x000fe200078e0002 */
[----:B-----5:R-:W-:Y:S01]  /*2730*/  @P3 SHF.R.S32.HI R7, RZ, 0x1f, R15 ;  /* 0x0000001fff073819 */ /* 0x020fe2000001140f */
[----:B------:R-:W-:Y:S01]  /*2740*/  IMAD.WIDE.U32 R4, R22, c[0x0][0x210], R4 ;  /* 0x0000840016047a25 */ /* 0x000fe200078e0004 */
[----:B------:R-:W-:-:S02]  /*2750*/  SHF.R.S32.HI R10, RZ, 0x1f, R0 ;  /* 0x0000001fff0a7819 */ /* 0x000fc40000011400 */
[----:B------:R-:W-:Y:S01]  /*2760*/  @!P3 MOV R7, R13 ;  /* 0x0000000d0007b202 */ /* 0x000fe20000000f00 */
[----:B------:R-:W-:Y:S01]  /*2770*/  IMAD R5, R22, c[0x0][0x214], R5 ;  /* 0x0000850016057a24 */ /* 0x000fe200078e0205 */
[----:B------:R-:W-:Y:S01]  /*2780*/  MOV R2, R6 ;  /* 0x0000000600027202 */ /* 0x000fe20000000f00 */
[----:B------:R-:W-:Y:S01]  /*2790*/  IMAD R10, R10, c[0x0][0x1a8], RZ ;  /* 0x00006a000a0a7a24 */ /* 0x000fe200078e02ff */
[----:B------:R-:W-:Y:S02]  /*27a0*/  SEL R6, R7, RZ, !P0 ;  /* 0x000000ff07067207 */ /* 0x000fe40004000000 */
[----:B------:R-:W-:Y:S01]  /*27b0*/  @!P3 MOV R15, R23 ;  /* 0x00000017000fb202 */ /* 0x000fe20000000f00 */
[C---:B------:R-:W-:Y:S02]  /*27c0*/  IMAD R7, R0.reuse, c[0x0][0x1ac], R10 ;  /* 0x00006b0000077a24 */ /* 0x040fe400078e020a */
[----:B------:R-:W-:Y:S01]  /*27d0*/  IMAD.WIDE.U32 R2, R0, c[0x0][0x1a8], R2 ;  /* 0x00006a0000027a25 */ /* 0x000fe200078e0002 */
[----:B------:R-:W-:-:S03]  /*27e0*/  SEL R0, R15, RZ, !P0 ;  /* 0x000000ff0f007207 */ /* 0x000fc60004000000 */
[C---:B------:R-:W-:Y:S02]  /*27f0*/  IMAD R11, R6.reuse, c[0x0][0x1f0], RZ ;  /* 0x00007c00060b7a24 */ /* 0x040fe400078e02ff */
[----:B------:R-:W-:Y:S02]  /*2800*/  IMAD R6, R6, c[0x0][0x218], RZ ;  /* 0x0000860006067a24 */ /* 0x000fe400078e02ff */
[----:B------:R-:W-:Y:S01]  /*2810*/  IMAD.IADD R3, R3, 0x1, R7 ;  /* 0x0000000103037824 */ /* 0x000fe200078e0207 */
[----:B------:R-:W-:Y:S01]  /*2820*/  LEA R7, P0, R2, c[0x0][0x160], 0x1 ;  /* 0x0000580002077a11 */ /* 0x000fe200078008ff */
[C---:B------:R-:W-:Y:S02]  /*2830*/  IMAD R10, R0.reuse, c[0x0][0x21c], R6 ;  /* 0x00008700000a7a24 */ /* 0x040fe400078e0206 */
[----:B------:R-:W-:Y:S01]  /*2840*/  IMAD.WIDE.U32 R4, R0, c[0x0][0x218], R4 ;  /* 0x0000860000047a25 */ /* 0x000fe200078e0004 */
[----:B------:R-:W-:-:S03]  /*2850*/  LEA.HI.X R6, R2, c[0x0][0x164], R3, 0x1, P0 ;  /* 0x0000590002067a11 */ /* 0x000fc600000f0c03 */
[C---:B------:R-:W-:Y:S01]  /*2860*/  IMAD R11, R0.reuse, c[0x0][0x1f4], R11 ;  /* 0x00007d00000b7a24 */ /* 0x040fe200078e020b */
[----:B------:R-:W-:Y:S01]  /*2870*/  IADD3 R2, R5, R10, RZ ;  /* 0x0000000a05027210 */ /* 0x000fe20007ffe0ff */
[----:B------:R-:W-:Y:S01]  /*2880*/  IMAD.WIDE.U32 R8, R0, c[0x0][0x1f0], R8 ;  /* 0x00007c0000087a25 */ /* 0x000fe200078e0008 */
[----:B------:R-:W-:-:S04]  /*2890*/  IADD3 R0, R17, R18, RZ ;  /* 0x0000001211007210 */ /* 0x000fc80007ffe0ff */
[----:B------:R-:W-:Y:S01]  /*28a0*/  IADD3 R3, R9, R11, RZ ;  /* 0x0000000b09037210 */ /* 0x000fe20007ffe0ff */
[----:B------:R4:W-:Y:S04]  /*28b0*/  STL.64 [R1+0x38], R8 ;  /* 0x0000380801007387 */ /* 0x0009e80000100a00 */
[----:B------:R4:W-:Y:S04]  /*28c0*/  STL.64 [R1+0x40], R4 ;  /* 0x0000400401007387 */ /* 0x0009e80000100a00 */
[----:B------:R4:W-:Y:S04]  /*28d0*/  STL [R1+0x48], R2 ;  /* 0x0000480201007387 */ /* 0x0009e80000100800 */
[----:B------:R4:W-:Y:S01]  /*28e0*/  STL [R1+0x28], R3 ;  /* 0x0000280301007387 */ /* 0x0009e20000100800 */
[----:B------:R-:W-:Y:S05]  /*28f0*/  BRA.DIV ~URZ, `(.L_x_1199) ;  /* 0x000117827f007947 */ /* 0x000fea000b800000 */
[----:B----4-:R1:W2:Y:S02]  /*2900*/  SHFL.IDX PT, R8, R6, RZ, 0x181f ;  /* 0x00181fff06087589 */ /* 0x0102a400000e0000 */
.L_x_1305:
[----:B------:R-:W-:Y:S05]  /*2910*/  BRA.DIV ~URZ, `(.L_x_1200) ;  /* 0x000117d27f007947 */ /* 0x000fea000b800000 */
[----:B------:R3:W4:Y:S02]  /*2920*/  SHFL.IDX PT, R2, R7, RZ, 0x181f ;  /* 0x00181fff07027589 */ /* 0x00072400000e0000 */
.L_x_1306:
[----:B------:R-:W5:Y:S01]  /*2930*/  LDL R3, [R1+0xc] ;  /* 0x00000c0001037983 */ /* 0x000f620000100800 */
[----:B------:R-:W-:Y:S01]  /*2940*/  BSSY B0, `(.L_x_1201) ;  /* 0x000000b000007945 */ /* 0x000fe20003800000 */
[----:B-----5:R-:W-:-:S05]  /*2950*/  IMAD R4, R3, c[0x0][0x2c4], RZ ;  /* 0x0000b10003047a24 */ /* 0x020fca00078e02ff */
        /* <DEDUP_REMOVED lines=9> */
.L_x_1202:
[----:B------:R-:W-:Y:S05]  /*29f0*/  BSYNC B0 ;  /* 0x0000000000007941 */ /* 0x000fea0003800000 */
.L_x_1201:
[----:B------:R-:W-:Y:S05]  /*2a00*/  BRA.DIV ~URZ, `(.L_x_1203) ;  /* 0x000117527f007947 */ /* 0x000fea000b800000 */
[----:B--2---:R2:W1:Y:S04]  /*2a10*/  SHFL.IDX PT, R8, R6, 0x1, 0x181f ;  /* 0x00381f0006087f89 */ /* 0x00446800000e0000 */
[----:B----4-:R2:W4:Y:S02]  /*2a20*/  SHFL.IDX PT, R2, R7, 0x1, 0x181f ;  /* 0x00381f0007027f89 */ /* 0x01052400000e0000 */
.L_x_1307:
        /* <DEDUP_REMOVED lines=11> */
.L_x_1205:
[----:B------:R-:W-:Y:S05]  /*2ae0*/  BSYNC B0 ;  /* 0x0000000000007941 */ /* 0x000fea0003800000 */
.L_x_1204:
[----:B------:R-:W-:Y:S05]  /*2af0*/  BRA.DIV ~URZ, `(.L_x_1206) ;  /* 0x000117327f007947 */ /* 0x000fea000b800000 */
[----:B-1----:R1:W2:Y:S02]  /*2b00*/  SHFL.IDX PT, R8, R6, 0x2, 0x181f ;  /* 0x00581f0006087f89 */ /* 0x0022a400000e0000 */
.L_x_1308:
[----:B------:R-:W-:Y:S05]  /*2b10*/  BRA.DIV ~URZ, `(.L_x_1207) ;  /* 0x000117827f007947 */ /* 0x000fea000b800000 */
[----:B----4-:R4:W1:Y:S02]  /*2b20*/  SHFL.IDX PT, R2, R7, 0x2, 0x181f ;  /* 0x00581f0007027f89 */ /* 0x01086400000e0000 */
.L_x_1309:
        /* <DEDUP_REMOVED lines=11> */
.L_x_1209:
[----:B------:R-:W-:Y:S05]  /*2be0*/  BSYNC B0 ;  /* 0x0000000000007941 */ /* 0x000fea0003800000 */
.L_x_1208:
[----:B------:R-:W-:Y:S05]  /*2bf0*/  BRA.DIV ~URZ, `(.L_x_1210) ;  /* 0x000117127f007947 */ /* 0x000fea000b800000 */
[----:B--2---:R2:W3:Y:S04]  /*2c00*/  SHFL.IDX PT, R8, R6, 0x3, 0x181f ;  /* 0x00781f0006087f89 */ /* 0x0044e800000e0000 */
[----:B-1----:R2:W1:Y:S02]  /*2c10*/  SHFL.IDX PT, R2, R7, 0x3, 0x181f ;  /* 0x00781f0007027f89 */ /* 0x00246400000e0000 */
.L_x_1310:
        /* <DEDUP_REMOVED lines=11> */
.L_x_1212:
[----:B------:R-:W-:Y:S05]  /*2cd0*/  BSYNC B0 ;  /* 0x0000000000007941 */ /* 0x000fea0003800000 */
.L_x_1211:
[----:B------:R-:W-:Y:S05]  /*2ce0*/  BRA.DIV ~URZ, `(.L_x_1213) ;  /* 0x000116f27f007947 */ /* 0x000fea000b800000 */
[----:B---3--:R3:W2:Y:S02]  /*2cf0*/  SHFL.IDX PT, R8, R6, 0x4, 0x181f ;  /* 0x00981f0006087f89 */ /* 0x0086a400000e0000 */
.L_x_1311:
[----:B------:R-:W-:Y:S05]  /*2d00*/  BRA.DIV ~URZ, `(.L_x_1214) ;  /* 0x000117427f007947 */ /* 0x000fea000b800000 */
[----:B-1----:R1:W3:Y:S02]  /*2d10*/  SHFL.IDX PT, R2, R7, 0x4, 0x181f ;  /* 0x00981f0007027f89 */ /* 0x0022e400000e0000 */
.L_x_1312:
        /* <DEDUP_REMOVED lines=11> */
.L_x_1216:
[----:B------:R-:W-:Y:S05]  /*2dd0*/  BSYNC B0 ;  /* 0x0000000000007941 */ /* 0x000fea0003800000 */
.L_x_1215:
[----:B------:R-:W-:Y:S05]  /*2de0*/  BRA.DIV ~URZ, `(.L_x_1217) ;  /* 0x000116d27f007947 */ /* 0x000fea000b800000 */
[----:B--2---:R2:W1:Y:S04]  /*2df0*/  SHFL.IDX PT, R8, R6, 0x5, 0x181f ;  /* 0x00b81f0006087f89 */ /* 0x00446800000e0000 */
[----:B---3--:R2:W3:Y:S02]  /*2e00*/  SHFL.IDX PT, R2, R7, 0x5, 0x181f ;  /* 0x00b81f0007027f89 */ /* 0x0084e400000e0000 */
.L_x_1313:
        /* <DEDUP_REMOVED lines=11> */
.L_x_1219:
[----:B------:R-:W-:Y:S05]  /*2ec0*/  BSYNC B0 ;  /* 0x0000000000007941 */ /* 0x000fea0003800000 */
.L_x_1218:
[----:B------:R-:W-:Y:S05]  /*2ed0*/  BRA.DIV ~URZ, `(.L_x_1220) ;  /* 0x000116b27f007947 */ /* 0x000fea000b800000 */
[----:B-1----:R1:W2:Y:S02]  /*2ee0*/  SHFL.IDX PT, R8, R6, 0x6, 0x181f ;  /* 0x00d81f0006087f89 */ /* 0x0022a400000e0000 */
.L_x_1314:
[----:B------:R-:W-:Y:S05]  /*2ef0*/  BRA.DIV ~URZ, `(.L_x_1221) ;  /* 0x000117027f007947 */ /* 0x000fea000b800000 */
[----:B---3--:R3:W1:Y:S02]  /*2f00*/  SHFL.IDX PT, R2, R7, 0x6, 0x181f ;  /* 0x00d81f0007027f89 */ /* 0x00866400000e0000 */
.L_x_1315:
        /* <DEDUP_REMOVED lines=11> */
.L_x_1223:
[----:B------:R-:W-:Y:S05]  /*2fc0*/  BSYNC B0 ;  /* 0x0000000000007941 */ /* 0x000fea0003800000 */
.L_x_1222:
[----:B------:R-:W-:Y:S05]  /*2fd0*/  BRA.DIV ~URZ, `(.L_x_1224) ;  /* 0x000116927f007947 */ /* 0x000fea000b800000 */
[----:B-12---:R-:W1:Y:S04]  /*2fe0*/  SHFL.IDX PT, R6, R6, 0x7, 0x181f ;  /* 0x00f81f0006067f89 */ /* 0x006e6800000e0000 */
[----:B------:R2:W3:Y:S02]  /*2ff0*/  SHFL.IDX PT, R2, R7, 0x7, 0x181f ;  /* 0x00f81f0007027f89 */ /* 0x0004e400000e0000 */
.L_x_1316:
        /* <DEDUP_REMOVED lines=13> */
[----:B------:R-:W5:Y:S04]  /*30d0*/  LDL R5, [R1+0x28] ;  /* 0x0000280001057983 */ /* 0x000f680000100800 */
[----:B--2---:R-:W2:Y:S04]  /*30e0*/  LDL.64 R8, [R1+0x38] ;  /* 0x0000380001087983 */ /* 0x004ea80000100a00 */
[----:B----4-:R-:W4:Y:S04]  /*30f0*/  LDL R18, [R1+0x48] ;  /* 0x0000480001127983 */ /* 0x010f280000100800 */
[----:B------:R-:W4:Y:S04]  /*3100*/  LDL.64 R16, [R1+0x40] ;  /* 0x0000400001107983 */ /* 0x000f280000100a00 */
        /* <DEDUP_REMOVED lines=10> */
[----:B------:R-:W4:Y:S01]  /*31b0*/  LDL R249, [R1+0x24] ;  /* 0x0000240001f97983 */ /* 0x000f220000100800 */
[----:B------:R-:W-:-:S04]  /*31c0*/  SHF.R.S32.HI R7, RZ, 0x1f, R10 ;  /* 0x0000001fff077819 */ /* 0x000fc8000001140a */
[----:B------:R-:W-:-:S04]  /*31d0*/  LEA.HI R7, R7, R10, RZ, 0x3 ;  /* 0x0000000a07077211 */ /* 0x000fc800078f18ff */
[----:B------:R-:W-:Y:S01]  /*31e0*/  SHF.R.S32.HI R7, RZ, 0x3, R7 ;  /* 0x00000003ff077819 */ /* 0x000fe20000011407 */
[----:B------:R-:W-:-:S05]  /*31f0*/  IMAD R0, R84, c[0x0][0x1e4], R0 ;  /* 0x0000790054007a24 */ /* 0x000fca00078e0200 */
[----:B------:R-:W-:-:S05]  /*3200*/  IADD3 R0, R3, R0, RZ ;  /* 0x0000000003007210 */ /* 0x000fca0007ffe0ff */
[----:B------:R-:W-:Y:S01]  /*3210*/  IMAD R0, R0, 0x50, RZ ;  /* 0x0000005000007824 */ /* 0x000fe200078e02ff */
[----:B------:R-:W-:Y:S02]  /*3220*/  USHF.L.U32 UR7, UR4, 0x5, URZ ;  /* 0x0000000504077899 */ /* 0x000fe4000800063f */
[----:B------:R-:W-:Y:S01]  /*3230*/  USHF.L.U64.HI UR5, UR4, UR6, UR5 ;  /* 0x0000000604057299 */ /* 0x000fe20008010205 */
[----:B------:R-:W-:Y:S01]  /*3240*/  BAR.SYNC.DEFER_BLOCKING 0x0 ;  /* 0x0000000000007b1d */ /* 0x000fe20000010000 */
[----:B---3--:R-:W-:-:S04]  /*3250*/  IADD3 R12, R85, R250, -R7 ;  /* 0x000000fa550c7210 */ /* 0x008fc80007ffe807 */
[C---:B------:R-:W-:Y:S02]  /*3260*/  ISETP.GE.AND P5, PT, R12.reuse, 0x11, PT ;  /* 0x000000110c00780c */ /* 0x040fe40003fa6270 */
[----:B-----5:R-:W-:Y:S02]  /*3270*/  MOV R87, R5 ;  /* 0x0000000500577202 */ /* 0x020fe40000000f00 */
[----:B--2---:R-:W-:Y:S02]  /*3280*/  MOV R86, R8 ;  /* 0x0000000800567202 */ /* 0x004fe40000000f00 */
[----:B------:R-:W-:-:S03]  /*3290*/  ISETP.GE.AND P1, PT, R12, 0x1, PT ;  /* 0x000000010c00780c */ /* 0x000fc60003f26270 */
[----:B------:R-:W-:Y:S01]  /*32a0*/  IMAD.WIDE.U32 R2, R2, 0x50, R86 ;  /* 0x0000005002027825 */ /* 0x000fe200078e0056 */
[----:B------:R-:W-:-:S04]  /*32b0*/  ISETP.GE.AND P3, PT, R12, 0x21, PT ;  /* 0x000000210c00780c */ /* 0x000fc80003f66270 */
[----:B------:R-:W-:Y:S02]  /*32c0*/  IADD3 R3, R3, R0, RZ ;  /* 0x0000000003037210 */ /* 0x000fe40007ffe0ff */
[----:B------:R-:W-:-:S03]  /*32d0*/  @P5 LEA R0, P2, R142, R2, 0x4 ;  /* 0x000000028e005211 */ /* 0x000fc600078420ff */
[----:B------:R-:W-:Y:S02]  /*32e0*/  @P1 LEA R4, P0, R2, c[0x0][0x1c8], 0x1 ;  /* 0x0000720002041a11 */ /* 0x000fe400078008ff */
[----:B------:R-:W-:Y:S02]  /*32f0*/  @P5 LEA.HI.X R6, R142, R3, R148, 0x4, P2 ;  /* 0x000000038e065211 */ /* 0x000fe400010f2494 */
[----:B------:R-:W-:Y:S01]  /*3300*/  ISETP.GE.AND P2, PT, R12, 0x31, PT ;  /* 0x000000310c00780c */ /* 0x000fe20003f46270 */
[----:B------:R-:W-:Y:S01]  /*3310*/  IMAD.WIDE.U32 R8, R142, 0x20, RZ ;  /* 0x000000208e087825 */ /* 0x000fe200078e00ff */
[----:B------:R-:W-:Y:S02]  /*3320*/  @P1 LEA.HI.X R5, R2, c[0x0][0x1cc], R3, 0x1, P0 ;  /* 0x0000730002051a11 */ /* 0x000fe400000f0c03 */
[----:B------:R-:W-:-:S03]  /*3330*/  @P5 LEA R10, P0, R0, c[0x0][0x1c8], 0x1 ;  /* 0x00007200000a5a11 */ /* 0x000fc600078008ff */
[----:B------:R-:W-:Y:S01]  /*3340*/  @!PT LDS RZ, [RZ] ;  /* 0x00000000fffff984 */ /* 0x000fe20000000800 */
[----:B------:R-:W-:Y:S01]  /*3350*/  @!PT LDS RZ, [RZ] ;  /* 0x00000000fffff984 */ /* 0x000fe20000000800 */
[----:B------:R-:W-:Y:S01]  /*3360*/  @!PT LDS RZ, [RZ] ;  /* 0x00000000fffff984 */ /* 0x000fe20000000800 */
[----:B------:R1:W-:Y:S01]  /*3370*/  @P1 LDGSTS.E.BYPASS.LTC128B.128 [R213+0x2900], [R4.64], !P6 ;  /* 0x0290000004d51fae */ /* 0x0003e2000f101d48 */
[----:B------:R-:W-:Y:S02]  /*3380*/  @P5 LEA.HI.X R11, R0, c[0x0][0x1cc], R6, 0x1, P0 ;  /* 0x00007300000b5a11 */ /* 0x000fe400000f0c06 */
[----:B------:R-:W-:Y:S02]  /*3390*/  SHF.L.U32 R6, R148, 0x5, RZ ;  /* 0x0000000594067819 */ /* 0x000fe400000006ff */
[----:B------:R-:W-:Y:S01]  /*33a0*/  @P3 IADD3 R0, P0, R2, R8, RZ ;  /* 0x0000000802003210 */ /* 0x000fe20007f1e0ff */
[----:B------:R-:W-:Y:S01]  /*33b0*/  @P2 IMAD R7, R148, 0x30, RZ ;  /* 0x0000003094072824 */ /* 0x000fe200078e02ff */
[----:B------:R-:W-:Y:S01]  /*33c0*/  ISETP.GE.AND P1, PT, R12, 0x41, PT ;  /* 0x000000410c00780c */ /* 0x000fe20003f26270 */
[----:B------:R2:W-:Y:S01]  /*33d0*/  @P5 LDGSTS.E.BYPASS.LTC128B.128 [R213+0x3100], [R10.64], !P6 ;  /* 0x031000000ad55fae */ /* 0x0005e2000f101d48 */
        /* <DEDUP_REMOVED lines=15> */
[----:B------:R-:W-:Y:S01]  /*34d0*/  IMAD R0, R13, c[0x0][0x208], RZ ;  /* 0x000082000d007a24 */ /* 0x000fe200078e02ff */
[----:B------:R-:W-:-:S04]  /*34e0*/  DEPBAR.LE SB0, 0x1 ;  /* 0x000080400000791a */ /* 0x000fc80000000000 */
[----:B------:R-:W-:-:S04]  /*34f0*/  DEPBAR.LE SB0, 0x0 ;  /* 0x000080000000791a */ /* 0x000fc80000000000 */
[----:B------:R-:W-:Y:S01]  /*3500*/  BAR.SYNC.DEFER_BLOCKING 0x0 ;  /* 0x0000000000007b1d */ /* 0x000fe20000010000 */
[----:B-----5:R-:W-:-:S04]  /*3510*/  IMAD.WIDE.U32 R2, R84, c[0x0][0x208], RZ ;  /* 0x0000820054027a25 */ /* 0x020fc800078e00ff */
[----:B------:R-:W-:Y:S01]  /*3520*/  IMAD R0, R84, c[0x0][0x20c], R0 ;  /* 0x0000830054007a24 */ /* 0x000fe200078e0200 */
[----:B----4-:R-:W-:Y:S02]  /*3530*/  MOV R4, R16 ;  /* 0x0000001000047202 */ /* 0x010fe40000000f00 */
[----:B------:R-:W-:Y:S02]  /*3540*/  MOV R5, R18 ;  /* 0x0000001200057202 */ /* 0x000fe40000000f00 */
[----:B------:R-:W-:-:S03]  /*3550*/  IADD3 R0, R3, R0, RZ ;  /* 0x0000000003007210 */ /* 0x000fc60007ffe0ff */
[----:B------:R-:W-:Y:S01]  /*3560*/  IMAD.WIDE.U32 R2, R2, 0x50, R4 ;  /* 0x0000005002027825 */ /* 0x000fe200078e0004 */
[----:B------:R-:W-:Y:S04]  /*3570*/  LDSM.16.M88.4 R32, [R203] ;  /* 0x00000000cb20783b */ /* 0x000fe80000000200 */
[----:B------:R-:W4:Y:S01]  /*3580*/  LDSM.16.M88.4 R44, [R196] ;  /* 0x00000000c42c783b */ /* 0x000f220000000200 */
[----:B------:R-:W-:Y:S01]  /*3590*/  IMAD R0, R0, 0x50, RZ ;  /* 0x0000005000007824 */ /* 0x000fe200078e02ff */
[----:B---3--:R-:W-:Y:S02]  /*35a0*/  LEA R8, P0, R2, c[0x0][0x1f8], 0x1 ;  /* 0x00007e0002087a11 */ /* 0x008fe400078008ff */
[----:B------:R-:W3:Y:S02]  /*35b0*/  LDSM.16.M88.4 R28, [R203+0x2000] ;  /* 0x00200000cb1c783b */ /* 0x000ee40000000200 */
[----:B------:R-:W-:-:S02]  /*35c0*/  IADD3 R0, R3, R0, RZ ;  /* 0x0000000003007210 */ /* 0x000fc40007ffe0ff */
[----:B-1----:R-:W-:Y:S01]  /*35d0*/  IADD3 R6, P1, R8, UR7, RZ ;  /* 0x0000000708067c10 */ /* 0x002fe2000ff3e0ff */
[----:B------:R-:W-:Y:S01]  /*35e0*/  LDSM.16.M88.4 R24, [R206] ;  /* 0x00000000ce18783b */ /* 0x000fe20000000200 */
[----:B------:R-:W-:Y:S02]  /*35f0*/  LEA.HI.X R9, R2, c[0x0][0x1fc], R0, 0x1, P0 ;  /* 0x00007f0002097a11 */ /* 0x000fe400000f0c00 */
[----:B------:R-:W-:Y:S01]  /*3600*/  IADD3 R4, P0, R6, UR7, RZ ;  /* 0x0000000706047c10 */ /* 0x000fe2000ff1e0ff */
[----:B------:R-:W1:Y:S01]  /*3610*/  LDSM.16.M88.4 R48, [R207] ;  /* 0x00000000cf30783b */ /* 0x000e620000000200 */
        /* <DEDUP_REMOVED lines=9> */
[C---:B------:R-:W-:Y:S02]  /*36b0*/  ISETP.LT.OR P3, PT, R12.reuse, 0x21, P1 ;  /* 0x000000210c00780c */ /* 0x040fe40000f61670 */
[----:B------:R-:W-:Y:S01]  /*36c0*/  IADD3.X R3, R5, UR5, RZ, P2, !PT ;  /* 0x0000000505037c10 */ /* 0x000fe200097fe4ff */
[----:B------:R-:W-:Y:S01]  /*36d0*/  LDSM.16.M88.4 R104, [R196+0x2000] ;  /* 0x00200000c468783b */ /* 0x000fe20000000200 */
[----:B------:R-:W-:-:S02]  /*36e0*/  ISETP.LT.OR P2, PT, R12, 0x31, P1 ;  /* 0x000000310c00780c */ /* 0x000fc40000f41670 */
[----:B------:R-:W-:Y:S01]  /*36f0*/  ISETP.LT.OR P1, PT, R12, 0x41, P1 ;  /* 0x000000410c00780c */ /* 0x000fe20000f21670 */
[----:B------:R-:W5:Y:S04]  /*3700*/  LDSM.16.M88.4 R20, [R206+0x2000] ;  /* 0x00200000ce14783b */ /* 0x000f680000000200 */
[----:B------:R-:W-:Y:S04]  /*3710*/  LDSM.16.M88.4 R80, [R211] ;  /* 0x00000000d350783b */ /* 0x000fe80000000200 */
[----:B------:R-:W-:Y:S01]  /*3720*/  LDSM.16.M88.4 R92, [R210] ;  /* 0x00000000d25c783b */ /* 0x000fe20000000200 */
[----:B----4-:R-:W-:Y:S03]  /*3730*/  HMMA.16816.F32.BF16 R12, R32, R44, RZ ;  /* 0x0000002c200c723c */ /* 0x010fe600000418ff */
        /* <DEDUP_REMOVED lines=9> */
[----:B----4-:R-:W-:-:S04]  /*37d0*/  IADD3 R8, P0, R2, UR7, RZ ;  /* 0x0000000702087c10 */ /* 0x010fc8000ff1e0ff */
[----:B------:R-:W-:-:S05]  /*37e0*/  IADD3.X R9, R3, UR5, RZ, P0, !PT ;  /* 0x0000000503097c10 */ /* 0x000fca00087fe4ff */
[----:B------:R2:W-:Y:S04]  /*37f0*/  LDGSTS.E.BYPASS.LTC128B.128 [R213+0x2100], [R8.64], !P1 ;  /* 0x0210000008d57fae */ /* 0x0005e8000c901d48 */
[----:B------:R-:W-:Y:S04]  /*3800*/  LDSM.16.M88.4 R36, [R202] ;  /* 0x00000000ca24783b */ /* 0x000fe80000000200 */
[----:B------:R-:W4:Y:S01]  /*3810*/  LDSM.16.M88.4 R16, [R204] ;  /* 0x00000000cc10783b */ /* 0x000f220000000200 */
[----:B---3--:R-:W-:Y:S03]  /*3820*/  HMMA.16816.F32.BF16 R52, R28, R44, RZ ;  /* 0x0000002c1c34723c */ /* 0x008fe600000418ff */
[----:B------:R-:W-:Y:S04]  /*3830*/  LDSM.16.M88.4 R40, [R199] ;  /* 0x00000000c728783b */ /* 0x000fe80000000200 */
[----:B-1----:R-:W-:Y:S01]  /*3840*/  LDSM.16.M88.4 R4, [R205+0x2000] ;  /* 0x00200000cd04783b */ /* 0x002fe20000000200 */
[----:B------:R-:W-:Y:S03]  /*3850*/  HMMA.16816.F32.BF16 R56, R24, R48, R12 ;  /* 0x000000301838723c */ /* 0x000fe6000004180c */
[----:B------:R-:W1:Y:S04]  /*3860*/  LDSM.16.M88.4 R12, [R204+0x2000] ;  /* 0x00200000cc0c783b */ /* 0x000e680000000200 */
[----:B------:R-:W0:Y:S04]  /*3870*/  LDGDEPBAR ;  /* 0x00000000000079af */ /* 0x000e280000000000 */
[----:B--2---:R-:W2:Y:S01]  /*3880*/  LDSM.16.M88.4 R8, [R205] ;  /* 0x00000000cd08783b */ /* 0x004ea20000000200 */
[----:B------:R-:W-:Y:S08]  /*3890*/  HMMA.16816.F32.BF16 R64, R32, R46, RZ ;  /* 0x0000002e2040723c */ /* 0x000ff000000418ff */
[----:B-----5:R-:W-:Y:S08]  /*38a0*/  HMMA.16816.F32.BF16 R52, R20, R48, R52 ;  /* 0x000000301434723c */ /* 0x020ff00000041834 */
[----:B----4-:R-:W-:Y:S08]  /*38b0*/  HMMA.16816.F32.BF16 R60, R16, R36, R56 ;  /* 0x00000024103c723c */ /* 0x010ff00000041838 */
        /* <DEDUP_REMOVED lines=276> */
.L_x_1226:
[----:B--234-:R-:W-:Y:S05]  /*4a00*/  BSYNC B0 ;  /* 0x0000000000007941 */ /* 0x01cfea0003800000 */
.L_x_1225:
[----:B------:R-:W2:Y:S04]  /*4a10*/  LDL R248, [R1+0x5c] ;  /* 0x00005c0001f87983 */ /* 0x000ea80000100800 */
[----:B------:R-:W2:Y:S04]  /*4a20*/  LDL R247, [R1+0x88] ;  /* 0x0000880001f77983 */ /* 0x000ea80000100800 */
[----:B-1----:R-:W3:Y:S04]  /*4a30*/  LDL R5, [R1+0x4c] ;  /* 0x00004c0001057983 */ /* 0x002ee80000100800 */
[----:B------:R-:W4:Y:S04]  /*4a40*/  LDL R251, [R1+0xc] ;  /* 0x00000c0001fb7983 */ /* 0x000f280000100800 */
[----:B------:R-:W0:Y:S01]  /*4a50*/  LDGDEPBAR ;  /* 0x00000000000079af */ /* 0x000e220000000000 */
[----:B--2---:R-:W-:-:S04]  /*4a60*/  IMAD.IADD R0, R247, 0x1, R248 ;  /* 0x00000001f7007824 */ /* 0x004fc800078e02f8 */
[----:B------:R-:W-:-:S05]  /*4a70*/  @P4 IMAD.HI.U32 R2, R0, c[0x0][0x2c8], RZ ;  /* 0x0000b20000024a27 */ /* 0x000fca00078e00ff */
[----:B------:R-:W-:-:S05]  /*4a80*/  @P4 SHF.R.U32.HI R0, RZ, c[0x0][0x2cc], R2 ;  /* 0x0000b300ff004a19 */ /* 0x000fca0000011602 */
[----:B------:R-:W1:Y:S04]  /*4a90*/  SHFL.IDX PT, R3, R0, RZ, 0x1c1f ;  /* 0x001c1fff00037589 */ /* 0x000e6800000e0000 */
[----:B------:R-:W2:Y:S01]  /*4aa0*/  SHFL.IDX PT, R4, R0, 0x1, 0x1c1f ;  /* 0x003c1f0000047f89 */ /* 0x000ea200000e0000 */
[----:B------:R-:W-:-:S03]  /*4ab0*/  IMAD.IADD R2, R250, 0x1, R85 ;  /* 0x00000001fa027824 */ /* 0x000fc600078e0255 */
[----:B------:R-:W5:Y:S04]  /*4ac0*/  SHFL.IDX PT, R6, R0, 0x2, 0x1c1f ;  /* 0x005c1f0000067f89 */ /* 0x000f6800000e0000 */
[----:B------:R3:W1:Y:S02]  /*4ad0*/  SHFL.IDX PT, R7, R0, 0x3, 0x1c1f ;  /* 0x007c1f0000077f89 */ /* 0x00066400000e0000 */
[----:B---3--:R-:W-:Y:S01]  /*4ae0*/  IADD3 R0, -R5, 0x1, R2 ;  /* 0x0000000105007810 */ /* 0x008fe20007ffe102 */
[----:B------:R-:W-:-:S04]  /*4af0*/  IMAD.IADD R5, R2, 0x1, -R5 ;  /* 0x0000000102057824 */ /* 0x000fc800078e0a05 */
[----:B----4-:R-:W-:-:S04]  /*4b00*/  IMAD.IADD R0, R0, 0x1, -R251 ;  /* 0x0000000100007824 */ /* 0x010fc800078e0afb */
[C---:B-1----:R-:W-:Y:S02]  /*4b10*/  IMAD.IADD R2, R0.reuse, 0x1, R3 ;  /* 0x0000000100027824 */ /* 0x042fe400078e0203 */
[----:B--2---:R-:W-:-:S03]  /*4b20*/  IMAD.IADD R3, R0, 0x1, R4 ;  /* 0x0000000100037824 */ /* 0x004fc600078e0204 */
[----:B------:R-:W-:-:S04]  /*4b30*/  IMNMX R4, R5, R2, PT ;  /* 0x0000000205047217 */ /* 0x000fc80003800200 */
[C---:B------:R-:W-:Y:S02]  /*4b40*/  ISETP.GT.AND P3, PT, R4.reuse, RZ, PT ;  /* 0x000000ff0400720c */ /* 0x040fe40003f64270 */
[----:B------:R-:W-:Y:S02]  /*4b50*/  ISETP.GT.AND P2, PT, R4, 0x8, PT ;  /* 0x000000080400780c */ /* 0x000fe40003f44270 */
[----:B------:R-:W-:Y:S02]  /*4b60*/  FSEL R14, R134, -INF , P3 ;  /* 0xff800000860e7808 */ /* 0x000fe40001800000 */
[C---:B------:R-:W-:Y:S02]  /*4b70*/  ISETP.GT.AND P5, PT, R4.reuse, 0x1, PT ;  /* 0x000000010400780c */ /* 0x040fe40003fa4270 */
[C---:B------:R-:W-:Y:S02]  /*4b80*/  ISETP.GT.AND P1, PT, R4.reuse, 0x9, PT ;  /* 0x000000090400780c */ /* 0x040fe40003f24270 */
[----:B------:R-:W-:-:S02]  /*4b90*/  ISETP.GT.AND P0, PT, R4, 0x10, PT ;  /* 0x000000100400780c */ /* 0x000fc40003f04270 */
[----:B------:R-:W-:Y:S02]  /*4ba0*/  ISETP.GT.AND P3, PT, R4, 0x11, PT ;  /* 0x000000110400780c */ /* 0x000fe40003f64270 */
[----:B------:R-:W-:Y:S02]  /*4bb0*/  FSEL R25, R120, -INF , P2 ;  /* 0xff80000078197808 */ /* 0x000fe40001000000 */
[----:B------:R-:W-:Y:S02]  /*4bc0*/  FSEL R24, R133, -INF , P5 ;  /* 0xff80000085187808 */ /* 0x000fe40002800000 */
[----:B------:R-:W-:Y:S02]  /*4bd0*/  ISETP.GT.AND P2, PT, R4, 0x19, PT ;  /* 0x000000190400780c */ /* 0x000fe40003f44270 */
[----:B------:R-:W-:Y:S02]  /*4be0*/  FSEL R32, R119, -INF , P1 ;  /* 0xff80000077207808 */ /* 0x000fe40000800000 */
[----:B------:R-:W-:-:S02]  /*4bf0*/  FSEL R96, R113, -INF , P0 ;  /* 0xff80000071607808 */ /* 0x000fc40000000000 */
[----:B------:R-:W-:Y:S02]  /*4c00*/  FSEL R97, R112, -INF , P3 ;  /* 0xff80000070617808 */ /* 0x000fe40001800000 */
[C---:B------:R-:W-:Y:S02]  /*4c10*/  ISETP.GT.AND P5, PT, R4.reuse, 0x18, PT ;  /* 0x000000180400780c */ /* 0x040fe40003fa4270 */
[C---:B------:R-:W-:Y:S02]  /*4c20*/  ISETP.GT.AND P1, PT, R4.reuse, 0x20, PT ;  /* 0x000000200400780c */ /* 0x040fe40003f24270 */
[C---:B------:R-:W-:Y:S02]  /*4c30*/  ISETP.GT.AND P0, PT, R4.reuse, 0x21, PT ;  /* 0x000000210400780c */ /* 0x040fe40003f04270 */
[----:B------:R-:W-:Y:S02]  /*4c40*/  ISETP.GT.AND P3, PT, R4, 0x28, PT ;  /* 0x000000280400780c */ /* 0x000fe40003f64270 */
[----:B------:R-:W-:-:S02]  /*4c50*/  FSEL R100, R80, -INF , P2 ;  /* 0xff80000050647808 */ /* 0x000fc40001000000 */
[----:B------:R-:W-:Y:S02]  /*4c60*/  FSEL R98, R81, -INF , P5 ;  /* 0xff80000051627808 */ /* 0x000fe40002800000 */
[----:B------:R-:W-:Y:S02]  /*4c70*/  ISETP.GT.AND P2, PT, R4, 0x30, PT ;  /* 0x000000300400780c */ /* 0x000fe40003f44270 */
[----:B------:R-:W-:Y:S02]  /*4c80*/  FSEL R130, R130, -INF , P1 ;  /* 0xff80000082827808 */ /* 0x000fe40000800000 */
[----:B------:R-:W-:Y:S02]  /*4c90*/  FSEL R139, R139, -INF , P0 ;  /* 0xff8000008b8b7808 */ /* 0x000fe40000000000 */
[----:B------:R-:W-:Y:S02]  /*4ca0*/  FSEL R140, R140, -INF , P3 ;  /* 0xff8000008c8c7808 */ /* 0x000fe40001800000 */
[----:B------:R-:W-:-:S02]  /*4cb0*/  ISETP.GT.AND P5, PT, R4, 0x29, PT ;  /* 0x000000290400780c */ /* 0x000fc40003fa4270 */
[C---:B------:R-:W-:Y:S02]  /*4cc0*/  ISETP.GT.AND P1, PT, R4.reuse, 0x31, PT ;  /* 0x000000310400780c */ /* 0x040fe40003f24270 */
[C---:B------:R-:W-:Y:S02]  /*4cd0*/  ISETP.GT.AND P0, PT, R4.reuse, 0x38, PT ;  /* 0x000000380400780c */ /* 0x040fe40003f04270 */
[----:B------:R-:W-:Y:S02]  /*4ce0*/  ISETP.GT.AND P3, PT, R4, 0x39, PT ;  /* 0x000000390400780c */ /* 0x000fe40003f64270 */
[----:B------:R-:W-:Y:S02]  /*4cf0*/  IMNMX R3, R5, R3, PT ;  /* 0x0000000305037217 */ /* 0x000fe40003800200 */
[----:B------:R-:W-:Y:S02]  /*4d00*/  FSEL R142, R71, -INF , P2 ;  /* 0xff800000478e7808 */ /* 0x000fe40001000000 */
[----:B------:R-:W-:-:S02]  /*4d10*/  FSEL R141, R141, -INF , P5 ;  /* 0xff8000008d8d7808 */ /* 0x000fc40002800000 */
[----:B------:R-:W-:Y:S02]  /*4d20*/  ISETP.GT.AND P2, PT, R4, 0x41, PT ;  /* 0x000000410400780c */ /* 0x000fe40003f44270 */
[----:B------:R-:W-:Y:S02]  /*4d30*/  FSEL R148, R70, -INF , P1 ;  /* 0xff80000046947808 */ /* 0x000fe40000800000 */
[----:B------:R-:W-:Y:S02]  /*4d40*/  FSEL R149, R57, -INF , P0 ;  /* 0xff80000039957808 */ /* 0x000fe40000000000 */
[----:B------:R-:W-:Y:S01]  /*4d50*/  FSEL R182, R56, -INF , P3 ;  /* 0xff80000038b67808 */ /* 0x000fe20001800000 */
[----:B-----5:R-:W-:Y:S01]  /*4d60*/  IMAD.IADD R6, R0, 0x1, R6 ;  /* 0x0000000100067824 */ /* 0x020fe200078e0206 */
[C---:B------:R-:W-:Y:S02]  /*4d70*/  ISETP.GT.AND P5, PT, R4.reuse, 0x40, PT ;  /* 0x000000400400780c */ /* 0x040fe40003fa4270 */
[----:B------:R-:W-:-:S02]  /*4d80*/  ISETP.GT.AND P1, PT, R4, 0x48, PT ;  /* 0x000000480400780c */ /* 0x000fc40003f24270 */
[----:B------:R-:W-:Y:S02]  /*4d90*/  ISETP.GT.AND P0, PT, R4, 0x49, PT ;  /* 0x000000490400780c */ /* 0x000fe40003f04270 */
[----:B------:R-:W-:Y:S02]  /*4da0*/  ISETP.GT.AND P3, PT, R3, RZ, PT ;  /* 0x000000ff0300720c */ /* 0x000fe40003f64270 */
        /* <DEDUP_REMOVED lines=10> */
[----:B------:R-:W-:Y:S02]  /*4e50*/  IMNMX R2, R5, R6, PT ;  /* 0x0000000605027217 */ /* 0x000fe40003800200 */
[----:B------:R-:W-:Y:S02]  /*4e60*/  FSEL R27, R143, -INF , P5 ;  /* 0xff8000008f1b7808 */ /* 0x000fe40002800000 */
[----:B------:R-:W-:Y:S02]  /*4e70*/  FSEL R33, R123, -INF , P2 ;  /* 0xff8000007b217808 */ /* 0x000fe40001000000 */
[----:B------:R-:W-:Y:S02]  /*4e80*/  FSEL R37, R122, -INF , P1 ;  /* 0xff8000007a257808 */ /* 0x000fe40000800000 */
[----:B------:R-:W-:Y:S02]  /*4e90*/  FSEL R99, R116, -INF , P0 ;  /* 0xff80000074637808 */ /* 0x000fe40000000000 */
[----:B------:R-:W-:-:S02]  /*4ea0*/  FSEL R110, R115, -INF , P3 ;  /* 0xff800000736e7808 */ /* 0x000fc40001800000 */
[C---:B------:R-:W-:Y:S02]  /*4eb0*/  ISETP.GT.AND P5, PT, R2.reuse, RZ, PT ;  /* 0x000000ff0200720c */ /* 0x040fe40003fa4270 */
[C---:B------:R-:W-:Y:S02]  /*4ec0*/  ISETP.GT.AND P2, PT, R2.reuse, 0x1, PT ;  /* 0x000000010200780c */ /* 0x040fe40003f44270 */
[C---:B------:R-:W-:Y:S02]  /*4ed0*/  ISETP.GT.AND P1, PT, R2.reuse, 0x8, PT ;  /* 0x000000080200780c */ /* 0x040fe40003f24270 */
[C---:B------:R-:W-:Y:S02]  /*4ee0*/  ISETP.GT.AND P0, PT, R2.reuse, 0x9, PT ;  /* 0x000000090200780c */ /* 0x040fe40003f04270 */
[----:B------:R-:W-:Y:S01]  /*4ef0*/  ISETP.GT.AND P3, PT, R2, 0x10, PT ;  /* 0x000000100200780c */ /* 0x000fe20003f64270 */
[----:B------:R-:W-:Y:S01]  /*4f00*/  IMAD.IADD R0, R0, 0x1, R7 ;  /* 0x0000000100007824 */ /* 0x000fe200078e0207 */
[----:B------:R-:W-:-:S02]  /*4f10*/  FSEL R12, R135, -INF , P5 ;  /* 0xff800000870c7808 */ /* 0x000fc40002800000 */
[----:B------:R-:W-:Y:S02]  /*4f20*/  FSEL R13, R127, -INF , P2 ;  /* 0xff8000007f0d7808 */ /* 0x000fe40001000000 */
[----:B------:R-:W-:Y:S02]  /*4f30*/  FSEL R17, R121, -INF , P1 ;  /* 0xff80000079117808 */ /* 0x000fe40000800000 */
[----:B------:R-:W-:Y:S02]  /*4f40*/  FSEL R18, R118, -INF , P0 ;  /* 0xff80000076127808 */ /* 0x000fe40000000000 */
[----:B------:R-:W-:Y:S02]  /*4f50*/  FSEL R38, R114, -INF , P3 ;  /* 0xff80000072267808 */ /* 0x000fe40001800000 */
[----:B------:R-:W-:Y:S02]  /*4f60*/  FMNMX.FTZ R4, R14, R24, !PT ;  /* 0x000000180e047209 */ /* 0x000fe40007810000 */
[----:B------:R-:W-:-:S02]  /*4f70*/  ISETP.GT.AND P5, PT, R2, 0x11, PT ;  /* 0x000000110200780c */ /* 0x000fc40003fa4270 */
[C---:B------:R-:W-:Y:S02]  /*4f80*/  ISETP.GT.AND P2, PT, R2.reuse, 0x18, PT ;  /* 0x000000180200780c */ /* 0x040fe40003f44270 */
[C---:B------:R-:W-:Y:S02]  /*4f90*/  ISETP.GT.AND P1, PT, R2.reuse, 0x19, PT ;  /* 0x000000190200780c */ /* 0x040fe40003f24270 */
[C---:B------:R-:W-:Y:S02]  /*4fa0*/  ISETP.GT.AND P0, PT, R2.reuse, 0x20, PT ;  /* 0x000000200200780c */ /* 0x040fe40003f04270 */
[----:B------:R-:W-:Y:S02]  /*4fb0*/  ISETP.GT.AND P3, PT, R2, 0x21, PT ;  /* 0x000000210200780c */ /* 0x000fe40003f64270 */
[----:B------:R-:W-:Y:S02]  /*4fc0*/  IMNMX R0, R5, R0, PT ;  /* 0x0000000005007217 */ /* 0x000fe40003800200 */
[----:B------:R-:W-:-:S02]  /*4fd0*/  FMNMX.FTZ R5, R12, R13, !PT ;  /* 0x0000000d0c057209 */ /* 0x000fc40007810000 */
[----:B------:R-:W-:Y:S02]  /*4fe0*/  FMNMX.FTZ R4, R25, R4, !PT ;  /* 0x0000000419047209 */ /* 0x000fe40007810000 */
[----:B------:R-:W-:Y:S02]  /*4ff0*/  FSEL R39, R92, -INF , P5 ;  /* 0xff8000005c277808 */ /* 0x000fe40002800000 */
[----:B------:R-:W-:Y:S02]  /*5000*/  FSEL R75, R82, -INF , P2 ;  /* 0xff800000524b7808 */ /* 0x000fe40001000000 */
[----:B------:R-:W-:Y:S02]  /*5010*/  FSEL R76, R76, -INF , P1 ;  /* 0xff8000004c4c7808 */ /* 0x000fe40000800000 */
[----:B------:R-:W-:Y:S02]  /*5020*/  FSEL R129, R129, -INF , P0 ;  /* 0xff80000081817808 */ /* 0x000fe40000000000 */
[----:B------:R-:W-:-:S02]  /*5030*/  FSEL R132, R132, -INF , P3 ;  /* 0xff80000084847808 */ /* 0x000fc40001800000 */
[C---:B------:R-:W-:Y:S02]  /*5040*/  ISETP.GT.AND P5, PT, R2.reuse, 0x28, PT ;  /* 0x000000280200780c */ /* 0x040fe40003fa4270 */
[C---:B------:R-:W-:Y:S02]  /*5050*/  ISETP.GT.AND P2, PT, R2.reuse, 0x29, PT ;  /* 0x000000290200780c */ /* 0x040fe40003f44270 */
[C---:B------:R-:W-:Y:S02]  /*5060*/  ISETP.GT.AND P1, PT, R2.reuse, 0x30, PT ;  /* 0x000000300200780c */ /* 0x040fe40003f24270 */
[C---:B------:R-:W-:Y:S02]  /*5070*/  ISETP.GT.AND P0, PT, R2.reuse, 0x31, PT ;  /* 0x000000310200780c */ /* 0x040fe40003f04270 */
[----:B------:R-:W-:Y:S02]  /*5080*/  ISETP.GT.AND P3, PT, R2, 0x38, PT ;  /* 0x000000380200780c */ /* 0x000fe40003f64270 */
        /* <DEDUP_REMOVED lines=31> */
[----:B------:R-:W-:Y:S02]  /*5280*/  FSEL R222, R19, -INF , P1 ;  /* 0xff80000013de7808 */ /* 0x000fe40000800000 */
[C---:B------:R-:W-:Y:S02]  /*5290*/  ISETP.GT.AND P2, PT, R0.reuse, RZ, PT ;  /* 0x000000ff0000720c */ /* 0x040fe40003f44270 */
[----:B------:R-:W-:Y:S02]  /*52a0*/  ISETP.GT.AND P1, PT, R0, 0x1, PT ;  /* 0x000000010000780c */ /* 0x000fe40003f24270 */
[----:B------:R-:W-:Y:S02]  /*52b0*/  FMNMX.FTZ R2, R150, R2, !PT ;  /* 0x0000000296027209 */ /* 0x000fe40007810000 */
[----:B------:R-:W-:Y:S02]  /*52c0*/  FMNMX.FTZ R4, R148, R4, !PT ;  /* 0x0000000494047209 */ /* 0x000fe40007810000 */
[----:B------:R-:W-:-:S02]  /*52d0*/  FSEL R223, R16, -INF , P0 ;  /* 0xff80000010df7808 */ /* 0x000fc40000000000 */
[----:B------:R-:W-:Y:S02]  /*52e0*/  ISETP.GT.AND P0, PT, R0, 0x8, PT ;  /* 0x000000080000780c */ /* 0x000fe40003f04270 */
[----:B------:R-:W-:Y:S02]  /*52f0*/  FSEL R10, R147, -INF , P2 ;  /* 0xff800000930a7808 */ /* 0x000fe40001000000 */
[----:B------:R-:W-:Y:S02]  /*5300*/  FSEL R9, R155, -INF , P1 ;  /* 0xff8000009b097808 */ /* 0x000fe40000800000 */
[----:B------:R-:W-:Y:S02]  /*5310*/  FMNMX.FTZ R2, R152, R2, !PT ;  /* 0x0000000298027209 */ /* 0x000fe40007810000 */
[----:B------:R-:W-:Y:S02]  /*5320*/  FMNMX.FTZ R4, R149, R4, !PT ;  /* 0x0000000495047209 */ /* 0x000fe40007810000 */
[----:B------:R-:W-:-:S02]  /*5330*/  FSEL R228, R15, -INF , P3 ;  /* 0xff8000000fe47808 */ /* 0x000fc40001800000 */
[----:B------:R-:W-:Y:S02]  /*5340*/  FSEL R154, R40, -INF , P5 ;  /* 0xff800000289a7808 */ /* 0x000fe40002800000 */
[----:B------:R-:W-:Y:S01]  /*5350*/  ISETP.GT.AND P3, PT, R0, 0x9, PT ;  /* 0x000000090000780c */ /* 0x000fe20003f64270 */
[----:B------:R-:W-:Y:S01]  /*5360*/  LDSM.16.MT88.4 R40, [R200] ;  /* 0x00000000c828783b */ /* 0x000fe20000004200 */
        /* <DEDUP_REMOVED lines=25> */
[----:B------:R-:W-:Y:S01]  /*5500*/  FSEL R69, R90, -INF , P3 ;  /* 0xff8000005a457808 */ /* 0x000fe20001800000 */
[----:B------:R-:W1:Y:S01]  /*5510*/  SHFL.BFLY PT, R7, R4, 0x2, 0x1f ;  /* 0x0c401f0004077f89 */ /* 0x000e6200000e0000 */
[----:B------:R-:W-:Y:S02]  /*5520*/  FMNMX.FTZ R5, R35, R5, !PT ;  /* 0x0000000523057209 */ /* 0x000fe40007810000 */
[----:B------:R-:W-:-:S02]  /*5530*/  FMNMX.FTZ R2, R228, R2, !PT ;  /* 0x00000002e4027209 */ /* 0x000fc40007810000 */
[C---:B------:R-:W-:Y:S02]  /*5540*/  ISETP.GT.AND P1, PT, R0.reuse, 0x21, PT ;  /* 0x000000210000780c */ /* 0x040fe40003f24270 */
[----:B------:R-:W-:Y:S01]  /*5550*/  FSEL R109, R83, -INF , P2 ;  /* 0xff800000536d7808 */ /* 0x000fe20001000000 */
[----:B------:R-:W2:Y:S01]  /*5560*/  SHFL.BFLY PT, R8, R2, 0x2, 0x1f ;  /* 0x0c401f0002087f89 */ /* 0x000ea200000e0000 */
[----:B------:R-:W-:Y:S02]  /*5570*/  FMNMX.FTZ R5, R69, R5, !PT ;  /* 0x0000000545057209 */ /* 0x000fe40007810000 */
[----:B------:R-:W-:Y:S02]  /*5580*/  ISETP.GT.AND P0, PT, R0, 0x28, PT ;  /* 0x000000280000780c */ /* 0x000fe40003f04270 */
[----:B------:R-:W-:Y:S02]  /*5590*/  FSEL R108, R88, -INF , P1 ;  /* 0xff800000586c7808 */ /* 0x000fe40000800000 */
[----:B------:R-:W-:-:S02]  /*55a0*/  FMNMX.FTZ R5, R109, R5, !PT ;  /* 0x000000056d057209 */ /* 0x000fc40007810000 */
[----:B------:R-:W-:Y:S02]  /*55b0*/  ISETP.GT.AND P3, PT, R0, 0x29, PT ;  /* 0x000000290000780c */ /* 0x000fe40003f64270 */
[----:B------:R-:W-:Y:S02]  /*55c0*/  FSEL R111, R79, -INF , P0 ;  /* 0xff8000004f6f7808 */ /* 0x000fe40000000000 */
        /* <DEDUP_REMOVED lines=8> */
[----:B------:R-:W-:Y:S02]  /*5650*/  ISETP.GT.AND P0, PT, R0, 0x38, PT ;  /* 0x000000380000780c */ /* 0x000fe40003f04270 */
[----:B------:R-:W-:-:S02]  /*5660*/  FMNMX.FTZ R6, R26, R27, !PT ;  /* 0x0000001b1a067209 */ /* 0x000fc40007810000 */
[----:B------:R-:W-:Y:S02]  /*5670*/  FSEL R146, R146, -INF , P1 ;  /* 0xff80000092927808 */ /* 0x000fe40000800000 */
[----:B------:R-:W-:Y:S02]  /*5680*/  FMNMX.FTZ R5, R144, R5, !PT ;  /* 0x0000000590057209 */ /* 0x000fe40007810000 */
[----:B-1----:R-:W-:Y:S02]  /*5690*/  FMNMX.FTZ R7, R4, R7, !PT ;  /* 0x0000000704077209 */ /* 0x002fe40007810000 */
[----:B------:R-:W-:Y:S02]  /*56a0*/  FSEL R74, R91, -INF , P5 ;  /* 0xff8000005b4a7808 */ /* 0x000fe40002800000 */
[----:B------:R-:W-:Y:S02]  /*56b0*/  FSEL R145, R49, -INF , P0 ;  /* 0xff80000031917808 */ /* 0x000fe40000000000 */
[----:B------:R-:W-:-:S02]  /*56c0*/  FMNMX.FTZ R4, R33, R6, !PT ;  /* 0x0000000621047209 */ /* 0x000fc40007810000 */
[C---:B------:R-:W-:Y:S02]  /*56d0*/  ISETP.GT.AND P5, PT, R0.reuse, 0x39, PT ;  /* 0x000000390000780c */ /* 0x040fe40003fa4270 */
[C---:B------:R-:W-:Y:S02]  /*56e0*/  ISETP.GT.AND P3, PT, R0.reuse, 0x40, PT ;  /* 0x000000400000780c */ /* 0x040fe40003f64270 */
[C---:B------:R-:W-:Y:S02]  /*56f0*/  ISETP.GT.AND P2, PT, R0.reuse, 0x41, PT ;  /* 0x000000410000780c */ /* 0x040fe40003f44270 */
[C---:B------:R-:W-:Y:S02]  /*5700*/  ISETP.GT.AND P1, PT, R0.reuse, 0x48, PT ;  /* 0x000000480000780c */ /* 0x040fe40003f24270 */
[----:B------:R-:W-:Y:S02]  /*5710*/  ISETP.GT.AND P0, PT, R0, 0x49, PT ;  /* 0x000000490000780c */ /* 0x000fe40003f04270 */
[----:B------:R-:W-:-:S02]  /*5720*/  FMNMX.FTZ R0, R146, R5, !PT ;  /* 0x0000000592007209 */ /* 0x000fc40007810000 */
[----:B--2---:R-:W-:Y:S02]  /*5730*/  FMNMX.FTZ R5, R2, R8, !PT ;  /* 0x0000000802057209 */ /* 0x004fe40007810000 */
[----:B------:R-:W-:Y:S02]  /*5740*/  FMNMX.FTZ R2, R37, R4, !PT ;  /* 0x0000000425027209 */ /* 0x000fe40007810000 */
[----:B------:R-:W-:Y:S02]  /*5750*/  FSEL R147, R48, -INF , P5 ;  /* 0xff80000030937808 */ /* 0x000fe40002800000 */
[----:B------:R-:W-:Y:S02]  /*5760*/  FMNMX.FTZ R2, R99, R2, !PT ;  /* 0x0000000263027209 */ /* 0x000fe40007810000 */
[----:B------:R-:W-:Y:S02]  /*5770*/  FMNMX.FTZ R0, R145, R0, !PT ;  /* 0x0000000091007209 */ /* 0x000fe40007810000 */
[----:B------:R-:W-:-:S02]  /*5780*/  FSEL R188, R28, -INF , P3 ;  /* 0xff8000001cbc7808 */ /* 0x000fc40001800000 */
[----:B------:R-:W-:Y:S02]  /*5790*/  ISETP.GT.AND P3, PT, R3, 0x19, PT ;  /* 0x000000190300780c */ /* 0x000fe40003f64270 */
[----:B------:R-:W-:Y:S02]  /*57a0*/  FMNMX.FTZ R2, R110, R2, !PT ;  /* 0x000000026e027209 */ /* 0x000fe40007810000 */
[----:B------:R-:W-:Y:S02]  /*57b0*/  FMNMX.FTZ R0, R147, R0, !PT ;  /* 0x0000000093007209 */ /* 0x000fe40007810000 */
[----:B------:R-:W-:Y:S02]  /*57c0*/  FSEL R189, R23, -INF , P2 ;  /* 0xff80000017bd7808 */ /* 0x000fe40001000000 */
[----:B------:R-:W-:Y:S02]  /*57d0*/  ISETP.GT.AND P2, PT, R3, 0x20, PT ;  /* 0x000000200300780c */ /* 0x000fe40003f44270 */
[----:B------:R-:W-:-:S02]  /*57e0*/  FSEL R68, R124, -INF , P3 ;  /* 0xff8000007c447808 */ /* 0x000fc40001800000 */
[----:B------:R-:W-:Y:S02]  /*57f0*/  FMNMX.FTZ R2, R74, R2, !PT ;  /* 0x000000024a027209 */ /* 0x000fe40007810000 */
[----:B------:R-:W-:Y:S02]  /*5800*/  FMNMX.FTZ R0, R188, R0, !PT ;  /* 0x00000000bc007209 */ /* 0x000fe40007810000 */
[----:B------:R-:W-:Y:S02]  /*5810*/  FSEL R195, R22, -INF , P0 ;  /* 0xff80000016c37808 */ /* 0x000fe40000000000 */
[----:B------:R-:W-:Y:S02]  /*5820*/  ISETP.GT.AND P0, PT, R3, 0x21, PT ;  /* 0x000000210300780c */ /* 0x000fe40003f04270 */
[----:B------:R-:W-:Y:S02]  /*5830*/  FSEL R131, R131, -INF , P2 ;  /* 0xff80000083837808 */ /* 0x000fe40001000000 */
[----:B------:R-:W-:-:S02]  /*5840*/  FMNMX.FTZ R2, R68, R2, !PT ;  /* 0x0000000244027209 */ /* 0x000fc40007810000 */
[----:B------:R-:W-:Y:S02]  /*5850*/  FSEL R191, R21, -INF , P1 ;  /* 0xff80000015bf7808 */ /* 0x000fe40000800000 */
[----:B------:R-:W-:Y:S01]  /*5860*/  FMNMX.FTZ R0, R189, R0, !PT ;  /* 0x00000000bd007209 */ /* 0x000fe20007810000 */
[----:B------:R-:W-:Y:S01]  /*5870*/  SHFL.BFLY PT, R6, R7, 0x1, 0x1f ;  /* 0x0c201f0007067f89 */ /* 0x000fe200000e0000 */
[----:B------:R-:W-:Y:S02]  /*5880*/  ISETP.GT.AND P2, PT, R3, 0x28, PT ;  /* 0x000000280300780c */ /* 0x000fe40003f44270 */
[----:B------:R-:W-:Y:S01]  /*5890*/  FSEL R136, R136, -INF , P0 ;  /* 0xff80000088887808 */ /* 0x000fe20000000000 */
[----:B------:R-:W-:Y:S01]  /*58a0*/  SHFL.BFLY PT, R8, R5, 0x1, 0x1f ;  /* 0x0c201f0005087f89 */ /* 0x000fe200000e0000 */
[----:B------:R-:W-:Y:S02]  /*58b0*/  FMNMX.FTZ R2, R131, R2, !PT ;  /* 0x0000000283027209 */ /* 0x000fe40007810000 */
[----:B------:R-:W-:Y:S01]  /*58c0*/  FMNMX.FTZ R0, R191, R0, !PT ;  /* 0x00000000bf007209 */ /* 0x000fe20007810000 */
[----:B------:R-:W-:Y:S01]  /*58d0*/  LDSM.16.MT88.4 R20, [R201] ;  /* 0x00000000c914783b */ /* 0x000fe20000004200 */
[----:B------:R-:W-:-:S02]  /*58e0*/  ISETP.GT.AND P1, PT, R3, 0x29, PT ;  /* 0x000000290300780c */ /* 0x000fc40003f24270 */
[----:B------:R-:W-:Y:S02]  /*58f0*/  FSEL R137, R137, -INF , P2 ;  /* 0xff80000089897808 */ /* 0x000fe40001000000 */
[----:B------:R-:W-:Y:S02]  /*5900*/  FMNMX.FTZ R2, R136, R2, !PT ;  /* 0x0000000288027209 */ /* 0x000fe40007810000 */
[----:B------:R-:W-:Y:S02]  /*5910*/  FMNMX.FTZ R0, R195, R0, !PT ;  /* 0x00000000c3007209 */ /* 0x000fe40007810000 */
[----:B------:R-:W-:Y:S02]  /*5920*/  ISETP.GT.AND P0, PT, R3, 0x30, PT ;  /* 0x000000300300780c */ /* 0x000fe40003f04270 */
[----:B------:R-:W-:Y:S02]  /*5930*/  FSEL R138, R138, -INF , P1 ;  /* 0xff8000008a8a7808 */ /* 0x000fe40000800000 */
[----:B------:R-:W-:Y:S01]  /*5940*/  FMNMX.FTZ R2, R137, R2, !PT ;  /* 0x0000000289027209 */ /* 0x000fe20007810000 */
[----:B------:R-:W1:Y:S01]  /*5950*/  SHFL.BFLY PT, R4, R0, 0x2, 0x1f ;  /* 0x0c401f0000047f89 */ /* 0x000e6200000e0000 */
        /* <DEDUP_REMOVED lines=18> */
[----:B-1----:R-:W-:-:S02]  /*5a80*/  FMNMX.FTZ R0, R0, R4, !PT ;  /* 0x0000000400007209 */ /* 0x002fc40007810000 */
[----:B------:R-:W-:Y:S02]  /*5a90*/  ISETP.GT.AND P0, PT, R3, 0x49, PT ;  /* 0x000000490300780c */ /* 0x000fe40003f04270 */
[----:B------:R-:W-:Y:S02]  /*5aa0*/  FSEL R216, R29, -INF , P1 ;  /* 0xff8000001dd87808 */ /* 0x000fe40000800000 */
[----:B------:R-:W-:Y:S02]  /*5ab0*/  FMNMX.FTZ R4, R192, R2, !PT ;  /* 0x00000002c0047209 */ /* 0x000fe40007810000 */
[----:B------:R-:W-:Y:S02]  /*5ac0*/  FSEL R218, R30, -INF , P0 ;  /* 0xff8000001eda7808 */ /* 0x000fe40000000000 */
[----:B------:R-:W-:Y:S01]  /*5ad0*/  FMNMX.FTZ R4, R216, R4, !PT ;  /* 0x00000004d8047209 */ /* 0x000fe20007810000 */
[----:B------:R-:W-:Y:S01]  /*5ae0*/  LDSM.16.MT88.4 R28, [R198] ;  /* 0x00000000c61c783b */ /* 0x000fe20000004200 */
[----:B------:R-:W-:-:S02]  /*5af0*/  FMNMX.FTZ R73, R7, R6, !PT ;  /* 0x0000000607497209 */ /* 0x000fc40007810000 */
[----:B------:R-:W-:Y:S01]  /*5b00*/  FMNMX.FTZ R4, R218, R4, !PT ;  /* 0x00000004da047209 */ /* 0x000fe20007810000 */
[----:B------:R-:W1:Y:S01]  /*5b10*/  SHFL.BFLY PT, R7, R0, 0x1, 0x1f ;  /* 0x0c201f0000077f89 */ /* 0x000e6200000e0000 */
[----:B------:R-:W-:Y:S01]  /*5b20*/  FMNMX.FTZ R71, R5, R8, !PT ;  /* 0x0000000805477209 */ /* 0x000fe20007810000 */
[C---:B------:R-:W-:Y:S01]  /*5b30*/  FMUL.FTZ R3, R73.reuse, c[0x0][0x2d0] ;  /* 0x0000b40049037a20 */ /* 0x040fe20000410000 */
[----:B------:R-:W-:Y:S01]  /*5b40*/  FSETP.NEU.FTZ.AND P2, PT, R73, -INF , PT ;  /* 0xff8000004900780b */ /* 0x000fe20003f5d000 */
[----:B------:R-:W2:Y:S01]  /*5b50*/  SHFL.BFLY PT, R6, R4, 0x2, 0x1f ;  /* 0x0c401f0004067f89 */ /* 0x000ea200000e0000 */
[C---:B------:R-:W-:Y:S01]  /*5b60*/  FSETP.NEU.FTZ.AND P1, PT, R71.reuse, -INF , PT ;  /* 0xff8000004700780b */ /* 0x040fe20003f3d000 */
[----:B------:R-:W-:Y:S01]  /*5b70*/  FMUL.FTZ R2, R71, c[0x0][0x2d0] ;  /* 0x0000b40047027a20 */ /* 0x000fe20000410000 */
[----:B------:R-:W-:-:S04]  /*5b80*/  FSEL R3, R3, RZ, P2 ;  /* 0x000000ff03037208 */ /* 0x000fc80001000000 */
[----:B------:R-:W-:Y:S01]  /*5b90*/  FSEL R2, R2, RZ, P1 ;  /* 0x000000ff02027208 */ /* 0x000fe20000800000 */
[----:B------:R-:W-:-:S04]  /*5ba0*/  FFMA.FTZ R5, R14, c[0x0][0x2d0], -R3 ;  /* 0x0000b4000e057a23 */ /* 0x000fc80000010803 */
[----:B------:R3:W-:Y:S01]  /*5bb0*/  MUFU.EX2 R243, R5 ;  /* 0x0000000500f37308 */ /* 0x0007e20000000800 */
[----:B-1----:R-:W-:Y:S01]  /*5bc0*/  FMNMX.FTZ R70, R0, R7, !PT ;  /* 0x0000000700467209 */ /* 0x002fe20007810000 */
[----:B---3--:R-:W-:-:S06]  /*5bd0*/  FFMA.FTZ R5, R12, c[0x0][0x2d0], -R2 ;  /* 0x0000b4000c057a23 */ /* 0x008fcc0000010802 */
[----:B------:R1:W-:Y:S01]  /*5be0*/  MUFU.EX2 R242, R5 ;  /* 0x0000000500f27308 */ /* 0x0003e20000000800 */
[C---:B------:R-:W-:Y:S01]  /*5bf0*/  FMUL.FTZ R0, R70.reuse, c[0x0][0x2d0] ;  /* 0x0000b40046007a20 */ /* 0x040fe20000410000 */
[----:B------:R-:W-:Y:S02]  /*5c00*/  FSETP.NEU.FTZ.AND P0, PT, R70, -INF , PT ;  /* 0xff8000004600780b */ /* 0x000fe40003f1d000 */
[----:B--2---:R-:W-:Y:S02]  /*5c10*/  FMNMX.FTZ R4, R4, R6, !PT ;  /* 0x0000000604047209 */ /* 0x004fe40007810000 */
[----:B------:R-:W-:Y:S01]  /*5c20*/  FSEL R0, R0, RZ, P0 ;  /* 0x000000ff00007208 */ /* 0x000fe20000000000 */
[----:B-1----:R-:W-:-:S04]  /*5c30*/  FFMA.FTZ R5, R13, c[0x0][0x2d0], -R2 ;  /* 0x0000b4000d057a23 */ /* 0x002fc80000010802 */
[----:B------:R1:W2:Y:S01]  /*5c40*/  MUFU.EX2 R241, R5 ;  /* 0x0000000500f17308 */ /* 0x0002a20000000800 */
[----:B------:R-:W3:Y:S01]  /*5c50*/  SHFL.BFLY PT, R6, R4, 0x1, 0x1f ;  /* 0x0c201f0004067f89 */ /* 0x000ee200000e0000 */
[----:B-1----:R-:W-:-:S06]  /*5c60*/  FFMA.FTZ R5, R17, c[0x0][0x2d0], -R2 ;  /* 0x0000b40011057a23 */ /* 0x002fcc0000010802 */
[----:B------:R1:W-:Y:S02]  /*5c70*/  MUFU.EX2 R244, R5 ;  /* 0x0000000500f47308 */ /* 0x0003e40000000800 */
[----:B-1----:R-:W-:Y:S01]  /*5c80*/  FFMA.FTZ R5, R18, c[0x0][0x2d0], -R2 ;  /* 0x0000b40012057a23 */ /* 0x002fe20000010802 */
[----:B---3--:R-:W-:Y:S01]  /*5c90*/  FMNMX.FTZ R72, R4, R6, !PT ;  /* 0x0000000604487209 */ /* 0x008fe20007810000 */
[----:B------:R-:W1:Y:S04]  /*5ca0*/  LDSM.16.MT88.4 R16, [R197] ;  /* 0x00000000c510783b */ /* 0x000e680000004200 */
[----:B------:R3:W4:Y:S02]  /*5cb0*/  MUFU.EX2 R245, R5 ;  /* 0x0000000500f57308 */ /* 0x0007240000000800 */
[----:B---3--:R-:W-:-:S06]  /*5cc0*/  FFMA.FTZ R5, R10, c[0x0][0x2d0], -R0 ;  /* 0x0000b4000a057a23 */ /* 0x008fcc0000010800 */
[----:B------:R3:W-:Y:S02]  /*5cd0*/  MUFU.EX2 R238, R5 ;  /* 0x0000000500ee7308 */ /* 0x0007e40000000800 */
[----:B---3--:R-:W-:-:S06]  /*5ce0*/  FFMA.FTZ R5, R9, c[0x0][0x2d0], -R0 ;  /* 0x0000b40009057a23 */ /* 0x008fcc0000010800 */
[----:B------:R3:W5:Y:S01]  /*5cf0*/  MUFU.EX2 R237, R5 ;  /* 0x0000000500ed7308 */ /* 0x0007620000000800 */
[----:B------:R-:W-:Y:S02]  /*5d00*/  FFMA.FTZ R4, R25, c[0x0][0x2d0], -R3 ;  /* 0x0000b40019047a23 */ /* 0x000fe40000010803 */
[----:B---3--:R-:W-:-:S05]  /*5d10*/  FFMA.FTZ R5, R11, c[0x0][0x2d0], -R0 ;  /* 0x0000b4000b057a23 */ /* 0x008fca0000010800 */
[----:B------:R3:W-:Y:S01]  /*5d20*/  MUFU.EX2 R239, R5 ;  /* 0x0000000500ef7308 */ /* 0x0007e20000000800 */
[----:B------:R-:W-:Y:S01]  /*5d30*/  FSETP.NEU.FTZ.AND P0, PT, R72, -INF , PT ;  /* 0xff8000004800780b */ /* 0x000fe20003f1d000 */
[----:B---3--:R-:W-:-:S06]  /*5d40*/  FFMA.FTZ R5, R15, c[0x0][0x2d0], -R0 ;  /* 0x0000b4000f057a23 */ /* 0x008fcc0000010800 */
[----:B------:R3:W1:Y:S02]  /*5d50*/  MUFU.EX2 R240, R5 ;  /* 0x0000000500f07308 */ /* 0x0006640000000800 */
[----:B---3--:R-:W-:-:S06]  /*5d60*/  FFMA.FTZ R5, R24, c[0x0][0x2d0], -R3 ;  /* 0x0000b40018057a23 */ /* 0x008fcc0000010803 */
[----:B------:R3:W1:Y:S08]  /*5d70*/  MUFU.EX2 R231, R5 ;  /* 0x0000000500e77308 */ /* 0x0006700000000800 */
[----:B------:R1:W-:Y:S01]  /*5d80*/  MUFU.EX2 R230, R4 ;  /* 0x0000000400e67308 */ /* 0x0003e20000000800 */
[----:B---3--:R-:W-:-:S05]  /*5d90*/  FMUL.FTZ R5, R72, c[0x0][0x2d0] ;  /* 0x0000b40048057a20 */ /* 0x008fca0000410000 */
[----:B-1----:R-:W-:Y:S01]  /*5da0*/  FSEL R4, R5, RZ, P0 ;  /* 0x000000ff05047208 */ /* 0x002fe20000000000 */
[----:B------:R-:W-:-:S04]  /*5db0*/  FFMA.FTZ R5, R32, c[0x0][0x2d0], -R3 ;  /* 0x0000b40020057a23 */ /* 0x000fc80000010803 */
[----:B------:R1:W3:Y:S02]  /*5dc0*/  MUFU.EX2 R233, R5 ;  /* 0x0000000500e97308 */ /* 0x0002e40000000800 */
[----:B-1----:R-:W-:-:S06]  /*5dd0*/  FFMA.FTZ R5, R26, c[0x0][0x2d0], -R4 ;  /* 0x0000b4001a057a23 */ /* 0x002fcc0000010804 */
[----:B------:R1:W-:Y:S02]  /*5de0*/  MUFU.EX2 R227, R5 ;  /* 0x0000000500e37308 */ /* 0x0003e40000000800 */
[--C-:B-1----:R-:W-:Y:S01]  /*5df0*/  FFMA.FTZ R5, R27, c[0x0][0x2d0], -R4.reuse ;  /* 0x0000b4001b057a23 */ /* 0x102fe20000010804 */
[----:B--2---:R-:W-:Y:S01]  /*5e00*/  F2FP.BF16.PACK_AB R8, R241, R242 ;  /* 0x000000f2f108723e */ /* 0x004fe200000010ff */
[----:B------:R-:W1:Y:S04]  /*5e10*/  LDSM.16.MT88.4 R24, [R197+0x800] ;  /* 0x00080000c518783b */ /* 0x000e680000004200 */
[----:B------:R2:W1:Y:S02]  /*5e20*/  MUFU.EX2 R6, R5 ;  /* 0x0000000500067308 */ /* 0x0004640000000800 */
[----:B--2---:R-:W-:-:S06]  /*5e30*/  FFMA.FTZ R5, R33, c[0x0][0x2d0], -R4 ;  /* 0x0000b40021057a23 */ /* 0x004fcc0000010804 */
[----:B------:R2:W-:Y:S02]  /*5e40*/  MUFU.EX2 R7, R5 ;  /* 0x0000000500077308 */ /* 0x0005e40000000800 */
[----:B--2---:R-:W-:-:S06]  /*5e50*/  FFMA.FTZ R5, R37, c[0x0][0x2d0], -R4 ;  /* 0x0000b40025057a23 */ /* 0x004fcc0000010804 */
        /* <DEDUP_REMOVED lines=8> */
[----:B------:R2:W-:Y:S02]  /*5ee0*/  MUFU.EX2 R234, R5 ;  /* 0x0000000500ea7308 */ /* 0x0005e40000000800 */
[--C-:B--2---:R-:W-:Y:S01]  /*5ef0*/  FFMA.FTZ R5, R36, c[0x0][0x2d0], -R0.reuse ;  /* 0x0000b40024057a23 */ /* 0x104fe20000010800 */
[----:B----4-:R-:W-:Y:S01]  /*5f00*/  F2FP.BF16.PACK_AB R10, R245, R244 ;  /* 0x000000f4f50a723e */ /* 0x010fe200000010ff */
[----:B------:R-:W2:Y:S04]  /*5f10*/  LDSM.16.MT88.4 R36, [R201+0x800] ;  /* 0x00080000c924783b */ /* 0x000ea80000004200 */
[----:B------:R4:W-:Y:S02]  /*5f20*/  MUFU.EX2 R221, R5 ;  /* 0x0000000500dd7308 */ /* 0x0009e40000000800 */
[----:B----4-:R-:W-:-:S06]  /*5f30*/  FFMA.FTZ R5, R34, c[0x0][0x2d0], -R0 ;  /* 0x0000b40022057a23 */ /* 0x010fcc0000010800 */
[----:B------:R4:W1:Y:S02]  /*5f40*/  MUFU.EX2 R220, R5 ;  /* 0x0000000500dc7308 */ /* 0x0008640000000800 */
[--C-:B----4-:R-:W-:Y:S01]  /*5f50*/  FFMA.FTZ R5, R35, c[0x0][0x2d0], -R0.reuse ;  /* 0x0000b40023057a23 */ /* 0x110fe20000010800 */
[----:B-----5:R-:W-:Y:S01]  /*5f60*/  F2FP.BF16.PACK_AB R9, R237, R238 ;  /* 0x000000eeed09723e */ /* 0x020fe200000010ff */
[----:B------:R-:W-:Y:S04]  /*5f70*/  LDSM.16.MT88.4 R32, [R200+0x800] ;  /* 0x00080000c820783b */ /* 0x000fe80000004200 */
[----:B------:R4:W-:Y:S02]  /*5f80*/  MUFU.EX2 R226, R5 ;  /* 0x0000000500e27308 */ /* 0x0009e40000000800 */
[----:B----4-:R-:W-:-:S06]  /*5f90*/  FFMA.FTZ R5, R69, c[0x0][0x2d0], -R0 ;  /* 0x0000b40045057a23 */ /* 0x010fcc0000010800 */
[----:B------:R4:W5:Y:S02]  /*5fa0*/  MUFU.EX2 R225, R5 ;  /* 0x0000000500e17308 */ /* 0x0009640000000800 */
[----:B----4-:R-:W-:-:S06]  /*5fb0*/  FFMA.FTZ R5, R96, c[0x0][0x2d0], -R3 ;  /* 0x0000b40060057a23 */ /* 0x010fcc0000010803 */
[----:B------:R4:W-:Y:S02]  /*5fc0*/  MUFU.EX2 R215, R5 ;  /* 0x0000000500d77308 */ /* 0x0009e40000000800 */
[----:B----4-:R-:W-:-:S06]  /*5fd0*/  FFMA.FTZ R5, R97, c[0x0][0x2d0], -R3 ;  /* 0x0000b40061057a23 */ /* 0x010fcc0000010803 */
[----:B------:R4:W1:Y:S02]  /*5fe0*/  MUFU.EX2 R214, R5 ;  /* 0x0000000500d67308 */ /* 0x0008640000000800 */
[----:B----4-:R-:W-:-:S06]  /*5ff0*/  FFMA.FTZ R5, R98, c[0x0][0x2d0], -R3 ;  /* 0x0000b40062057a23 */ /* 0x010fcc0000010803 */
[----:B------:R4:W-:Y:S02]  /*6000*/  MUFU.EX2 R217, R5 ;  /* 0x0000000500d97308 */ /* 0x0009e40000000800 */
[----:B----4-:R-:W-:-:S06]  /*6010*/  FFMA.FTZ R5, R100, c[0x0][0x2d0], -R3 ;  /* 0x0000b40064057a23 */ /* 0x010fcc0000010803 */
[----:B------:R4:W-:Y:S02]  /*6020*/  MUFU.EX2 R212, R5 ;  /* 0x0000000500d47308 */ /* 0x0009e40000000800 */
[----:B----4-:R-:W-:-:S06]  /*6030*/  FFMA.FTZ R5, R99, c[0x0][0x2d0], -R4 ;  /* 0x0000b40063057a23 */ /* 0x010fcc0000010804 */
[----:B------:R4:W-:Y:S02]  /*6040*/  MUFU.EX2 R187, R5 ;  /* 0x0000000500bb7308 */ /* 0x0009e40000000800 */
[----:B----4-:R-:W-:-:S06]  /*6050*/  FFMA.FTZ R5, R110, c[0x0][0x2d0], -R4 ;  /* 0x0000b4006e057a23 */ /* 0x010fcc0000010804 */
[----:B------:R4:W1:Y:S02]  /*6060*/  MUFU.EX2 R185, R5 ;  /* 0x0000000500b97308 */ /* 0x0008640000000800 */
        /* <DEDUP_REMOVED lines=9> */
[----:B------:R4:W1:Y:S01]  /*6100*/  MUFU.EX2 R180, R5 ;  /* 0x0000000500b47308 */ /* 0x0008620000000800 */
[----:B------:R-:W-:Y:S02]  /*6110*/  F2FP.BF16.PACK_AB R11, R240, R239 ;  /* 0x000000eff00b723e */ /* 0x000fe400000010ff */
[----:B------:R-:W-:Y:S01]  /*6120*/  F2FP.BF16.PACK_AB R12, R231, R243 ;  /* 0x000000f3e70c723e */ /* 0x000fe200000010ff */
[----:B----4-:R-:W-:-:S04]  /*6130*/  FFMA.FTZ R5, R133, c[0x0][0x2d0], -R2 ;  /* 0x0000b40085057a23 */ /* 0x010fc80000010802 */
[----:B------:R4:W-:Y:S01]  /*6140*/  MUFU.EX2 R178, R5 ;  /* 0x0000000500b27308 */ /* 0x0009e20000000800 */
[----:B---3--:R-:W-:Y:S02]  /*6150*/  F2FP.BF16.PACK_AB R14, R233, R230 ;  /* 0x000000e6e90e723e */ /* 0x008fe400000010ff */
[----:B-1----:R-:W-:Y:S02]  /*6160*/  F2FP.BF16.PACK_AB R13, R6, R227 ;  /* 0x000000e3060d723e */ /* 0x002fe400000010ff */
[----:B------:R-:W-:Y:S01]  /*6170*/  F2FP.BF16.PACK_AB R15, R229, R7 ;  /* 0x00000007e50f723e */ /* 0x000fe200000010ff */
[----:B----4-:R-:W-:-:S04]  /*6180*/  FFMA.FTZ R5, R134, c[0x0][0x2d0], -R2 ;  /* 0x0000b40086057a23 */ /* 0x010fc80000010802 */
[----:B------:R1:W-:Y:S01]  /*6190*/  MUFU.EX2 R177, R5 ;  /* 0x0000000500b17308 */ /* 0x0003e20000000800 */
[----:B------:R-:W-:Y:S01]  /*61a0*/  HMMA.16816.F32.BF16 R84, R8, R16, RZ ;  /* 0x000000100854723c */ /* 0x000fe200000418ff */
[----:B-1----:R-:W-:-:S06]  /*61b0*/  FFMA.FTZ R5, R109, c[0x0][0x2d0], -R0 ;  /* 0x0000b4006d057a23 */ /* 0x002fcc0000010800 */
[----:B------:R1:W-:Y:S01]  /*61c0*/  MUFU.EX2 R176, R5 ;  /* 0x0000000500b07308 */ /* 0x0003e20000000800 */
[----:B------:R-:W-:Y:S08]  /*61d0*/  HMMA.16816.F32.BF16 R64, R8, R18, RZ ;  /* 0x000000120840723c */ /* 0x000ff000000418ff */
[----:B------:R-:W-:Y:S01]  /*61e0*/  HMMA.16816.F32.BF16 R92, R12, R16, RZ ;  /* 0x000000100c5c723c */ /* 0x000fe200000418ff */
[----:B-1----:R-:W-:-:S07]  /*61f0*/  FFMA.FTZ R5, R108, c[0x0][0x2d0], -R0 ;  /* 0x0000b4006c057a23 */ /* 0x002fce0000010800 */
[----:B------:R-:W-:Y:S01]  /*6200*/  HMMA.16816.F32.BF16 R112, R12, R18, RZ ;  /* 0x000000120c70723c */ /* 0x000fe200000418ff */
[----:B------:R-:W1:Y:S01]  /*6210*/  LDSM.16.MT88.4 R16, [R198+0x800] ;  /* 0x00080000c610783b */ /* 0x000e620000004200 */
[----:B------:R3:W4:Y:S02]  /*6220*/  MUFU.EX2 R175, R5 ;  /* 0x0000000500af7308 */ /* 0x0007240000000800 */
[----:B---3--:R-:W-:-:S06]  /*6230*/  FFMA.FTZ R5, R111, c[0x0][0x2d0], -R0 ;  /* 0x0000b4006f057a23 */ /* 0x008fcc0000010800 */
[----:B------:R3:W-:Y:S01]  /*6240*/  MUFU.EX2 R174, R5 ;  /* 0x0000000500ae7308 */ /* 0x0007e20000000800 */
[----:B------:R-:W-:Y:S01]  /*6250*/  HMMA.16816.F32.BF16 R80, R8, R20, RZ ;  /* 0x000000140850723c */ /* 0x000fe200000418ff */
[----:B---3--:R-:W-:-:S06]  /*6260*/  FFMA.FTZ R5, R128, c[0x0][0x2d0], -R0 ;  /* 0x0000b40080057a23 */ /* 0x008fcc0000010800 */
[----:B------:R3:W1:Y:S01]  /*6270*/  MUFU.EX2 R173, R5 ;  /* 0x0000000500ad7308 */ /* 0x0006620000000800 */
[C---:B------:R-:W-:Y:S08]  /*6280*/  HMMA.16816.F32.BF16 R56, R8.reuse, R28, RZ ;  /* 0x0000001c0838723c */ /* 0x040ff000000418ff */
[----:B------:R-:W-:Y:S01]  /*6290*/  HMMA.16816.F32.BF16 R48, R8, R40, RZ ;  /* 0x000000280830723c */ /* 0x000fe200000418ff */
[----:B---3--:R-:W-:-:S07]  /*62a0*/  FFMA.FTZ R5, R139, c[0x0][0x2d0], -R3 ;  /* 0x0000b4008b057a23 */ /* 0x008fce0000010803 */
[C---:B------:R-:W-:Y:S01]  /*62b0*/  HMMA.16816.F32.BF16 R60, R8.reuse, R22, RZ ;  /* 0x00000016083c723c */ /* 0x040fe200000418ff */
[----:B------:R3:W1:Y:S07]  /*62c0*/  MUFU.EX2 R169, R5 ;  /* 0x0000000500a97308 */ /* 0x00066e0000000800 */
[C---:B------:R-:W-:Y:S08]  /*62d0*/  HMMA.16816.F32.BF16 R52, R8.reuse, R30, RZ ;  /* 0x0000001e0834723c */ /* 0x040ff000000418ff */
[----:B------:R-:W-:Y:S01]  /*62e0*/  HMMA.16816.F32.BF16 R44, R8, R42, RZ ;  /* 0x0000002a082c723c */ /* 0x000fe200000418ff */
[----:B---3--:R-:W-:-:S04]  /*62f0*/  FFMA.FTZ R5, R140, c[0x0][0x2d0], -R3 ;  /* 0x0000b4008c057a23 */ /* 0x008fc80000010803 */
[----:B------:R3:W-:Y:S03]  /*6300*/  MUFU.EX2 R168, R5 ;  /* 0x0000000500a87308 */ /* 0x0007e60000000800 */
[----:B------:R-:W-:Y:S01]  /*6310*/  HMMA.16816.F32.BF16 R88, R12, R20, RZ ;  /* 0x000000140c58723c */ /* 0x000fe200000418ff */
[----:B------:R-:W-:-:S07]  /*6320*/  F2FP.BF16.PACK_AB R8, R236, R232 ;  /* 0x000000e8ec08723e */ /* 0x000fce00000010ff */
[----:B------:R-:W-:Y:S01]  /*6330*/  HMMA.16816.F32.BF16 R120, R12, R22, RZ ;  /* 0x000000160c78723c */ /* 0x000fe200000418ff */
[----:B---3--:R-:W-:-:S07]  /*6340*/  FFMA.FTZ R5, R141, c[0x0][0x2d0], -R3 ;  /* 0x0000b4008d057a23 */ /* 0x008fce0000010803 */
[----:B------:R-:W-:Y:S01]  /*6350*/  HMMA.16816.F32.BF16 R20, R12, R40, RZ ;  /* 0x000000280c14723c */ /* 0x000fe200000418ff */
[----:B------:R3:W-:Y:S01]  /*6360*/  MUFU.EX2 R167, R5 ;  /* 0x0000000500a77308 */ /* 0x0007e20000000800 */
[----:B------:R-:W-:Y:S02]  /*6370*/  F2FP.BF16.PACK_AB R9, R220, R221 ;  /* 0x000000dddc09723e */ /* 0x000fe400000010ff */
[----:B------:R-:W-:Y:S02]  /*6380*/  F2FP.BF16.PACK_AB R10, R234, R235 ;  /* 0x000000ebea0a723e */ /* 0x000fe400000010ff */
[----:B-----5:R-:W-:Y:S01]  /*6390*/  F2FP.BF16.PACK_AB R11, R225, R226 ;  /* 0x000000e2e10b723e */ /* 0x020fe200000010ff */
[----:B---3--:R-:W-:-:S04]  /*63a0*/  FFMA.FTZ R5, R142, c[0x0][0x2d0], -R3 ;  /* 0x0000b4008e057a23 */ /* 0x008fc80000010803 */
[----:B------:R3:W-:Y:S02]  /*63b0*/  MUFU.EX2 R166, R5 ;  /* 0x0000000500a67308 */ /* 0x0007e40000000800 */
[----:B------:R-:W-:Y:S01]  /*63c0*/  HMMA.16816.F32.BF16 R116, R8, R24, R84 ;  /* 0x000000180874723c */ /* 0x000fe20000041854 */
[----:B---3--:R-:W-:-:S05]  /*63d0*/  FFMA.FTZ R5, R131, c[0x0][0x2d0], -R4 ;  /* 0x0000b40083057a23 */ /* 0x008fca0000010804 */
[----:B------:R3:W-:Y:S02]  /*63e0*/  MUFU.EX2 R165, R5 ;  /* 0x0000000500a57308 */ /* 0x0007e40000000800 */
[C---:B--2---:R-:W-:Y:S08]  /*63f0*/  HMMA.16816.F32.BF16 R100, R8.reuse, R36, R80 ;  /* 0x000000240864723c */ /* 0x044ff00000041850 */
[----:B-1----:R-:W-:Y:S01]  /*6400*/  HMMA.16816.F32.BF16 R96, R8, R16, R56 ;  /* 0x000000100860723c */ /* 0x002fe20000041838 */
[----:B---3--:R-:W-:-:S07]  /*6410*/  FFMA.FTZ R5, R136, c[0x0][0x2d0], -R4 ;  /* 0x0000b40088057a23 */ /* 0x008fce0000010804 */
[C---:B------:R-:W-:Y:S01]  /*6420*/  HMMA.16816.F32.BF16 R84, R8.reuse, R32, R48 ;  /* 0x000000200854723c */ /* 0x040fe20000041830 */
[----:B------:R1:W2:Y:S07]  /*6430*/  MUFU.EX2 R164, R5 ;  /* 0x0000000500a47308 */ /* 0x0002ae0000000800 */
[C---:B------:R-:W-:Y:S08]  /*6440*/  HMMA.16816.F32.BF16 R80, R8.reuse, R26, R64 ;  /* 0x0000001a0850723c */ /* 0x040ff00000041840 */
[----:B------:R-:W-:Y:S01]  /*6450*/  HMMA.16816.F32.BF16 R60, R8, R38, R60 ;  /* 0x00000026083c723c */ /* 0x000fe2000004183c */
[----:B-1----:R-:W-:-:S07]  /*6460*/  FFMA.FTZ R5, R137, c[0x0][0x2d0], -R4 ;  /* 0x0000b40089057a23 */ /* 0x002fce0000010804 */
[C---:B------:R-:W-:Y:S01]  /*6470*/  HMMA.16816.F32.BF16 R56, R8.reuse, R18, R52 ;  /* 0x000000120838723c */ /* 0x040fe20000041834 */
[----:B------:R1:W-:Y:S07]  /*6480*/  MUFU.EX2 R162, R5 ;  /* 0x0000000500a27308 */ /* 0x0003ee0000000800 */
[----:B------:R-:W-:Y:S07]  /*6490*/  HMMA.16816.F32.BF16 R44, R8, R34, R44 ;  /* 0x00000022082c723c */ /* 0x000fee000004182c */
[----:B------:R-:W-:-:S02]  /*64a0*/  F2FP.BF16.PACK_AB R8, R214, R215 ;  /* 0x000000d7d608723e */ /* 0x000fc400000010ff */
[----:B------:R-:W-:Y:S02]  /*64b0*/  F2FP.BF16.PACK_AB R9, R185, R187 ;  /* 0x000000bbb909723e */ /* 0x000fe400000010ff */
[----:B------:R-:W-:Y:S02]  /*64c0*/  F2FP.BF16.PACK_AB R10, R212, R217 ;  /* 0x000000d9d40a723e */ /* 0x000fe400000010ff */
[----:B------:R-:W-:Y:S01]  /*64d0*/  F2FP.BF16.PACK_AB R11, R184, R186 ;  /* 0x000000bab80b723e */ /* 0x000fe200000010ff */
[----:B-1----:R-:W-:Y:S01]  /*64e0*/  FFMA.FTZ R5, R138, c[0x0][0x2d0], -R4 ;  /* 0x0000b4008a057a23 */ /* 0x002fe20000010804 */
[----:B------:R-:W-:Y:S03]  /*64f0*/  HMMA.16816.F32.BF16 R104, R12, R42, RZ ;  /* 0x0000002a0c68723c */ /* 0x000fe600000418ff */
[----:B------:R1:W3:Y:S05]  /*6500*/  MUFU.EX2 R161, R5 ;  /* 0x0000000500a17308 */ /* 0x0002ea0000000800 */
[C---:B------:R-:W-:Y:S08]  /*6510*/  HMMA.16816.F32.BF16 R52, R8.reuse, R24, R92 ;  /* 0x000000180834723c */ /* 0x040ff0000004185c */
[----:B------:R-:W-:Y:S01]  /*6520*/  HMMA.16816.F32.BF16 R40, R8, R26, R112 ;  /* 0x0000001a0828723c */ /* 0x000fe20000041870 */
[----:B-1----:R-:W-:-:S07]  /*6530*/  FFMA.FTZ R5, R148, c[0x0][0x2d0], -R3 ;  /* 0x0000b40094057a23 */ /* 0x002fce0000010803 */
[C---:B------:R-:W-:Y:S01]  /*6540*/  HMMA.16816.F32.BF16 R48, R8.reuse, R36, R88 ;  /* 0x000000240830723c */ /* 0x040fe20000041858 */
[----:B------:R1:W-:Y:S07]  /*6550*/  MUFU.EX2 R163, R5 ;  /* 0x0000000500a37308 */ /* 0x0003ee0000000800 */
[----:B------:R-:W-:Y:S01]  /*6560*/  HMMA.16816.F32.BF16 R24, R8, R38, R120 ;  /* 0x000000260818723c */ /* 0x000fe20000041878 */
[----:B------:R-:W5:Y:S07]  /*6570*/  LDSM.16.MT88.4 R36, [R200+0x1000] ;  /* 0x00100000c824783b */ /* 0x000f6e0000004200 */
[----:B------:R-:W-:Y:S01]  /*6580*/  HMMA.16816.F32.BF16 R76, R12, R28, RZ ;  /* 0x0000001c0c4c723c */ /* 0x000fe200000418ff */
[----:B-1----:R-:W-:-:S07]  /*6590*/  FFMA.FTZ R5, R149, c[0x0][0x2d0], -R3 ;  /* 0x0000b40095057a23 */ /* 0x002fce0000010803 */
[----:B------:R-:W-:Y:S01]  /*65a0*/  HMMA.16816.F32.BF16 R124, R12, R30, RZ ;  /* 0x0000001e0c7c723c */ /* 0x000fe200000418ff */
[----:B------:R-:W1:Y:S04]  /*65b0*/  LDSM.16.MT88.4 R12, [R197+0x1000] ;  /* 0x00100000c50c783b */ /* 0x000e680000004200 */
[----:B------:R-:W-:Y:S03]  /*65c0*/  LDSM.16.MT88.4 R28, [R198+0x1000] ;  /* 0x00100000c61c783b */ /* 0x000fe60000004200 */
[----:B------:R-:W-:Y:S01]  /*65d0*/  HMMA.16816.F32.BF16 R132, R8, R32, R20 ;  /* 0x000000200884723c */ /* 0x000fe20000041814 */
[----:B------:R-:W1:Y:S01]  /*65e0*/  LDSM.16.MT88.4 R20, [R201+0x1000] ;  /* 0x00100000c914783b */ /* 0x000e620000004200 */
[----:B------:R2:W-:Y:S02]  /*65f0*/  MUFU.EX2 R160, R5 ;  /* 0x0000000500a07308 */ /* 0x0005e40000000800 */
[----:B--2---:R-:W-:-:S06]  /*6600*/  FFMA.FTZ R5, R150, c[0x0][0x2d0], -R2 ;  /* 0x0000b40096057a23 */ /* 0x004fcc0000010802 */
[----:B------:R2:W-:Y:S01]  /*6610*/  MUFU.EX2 R159, R5 ;  /* 0x00000005009f7308 */ /* 0x0005e20000000800 */
[----:B------:R-:W-:Y:S01]  /*6620*/  HMMA.16816.F32.BF16 R76, R8, R16, R76 ;  /* 0x00000010084c723c */ /* 0x000fe2000004184c */
[----:B--2---:R-:W-:-:S06]  /*6630*/  FFMA.FTZ R5, R152, c[0x0][0x2d0], -R2 ;  /* 0x0000b40098057a23 */ /* 0x004fcc0000010802 */
[----:B------:R2:W1:Y:S01]  /*6640*/  MUFU.EX2 R158, R5 ;  /* 0x00000005009e7308 */ /* 0x0004620000000800 */
[----:B------:R-:W-:Y:S01]  /*6650*/  HMMA.16816.F32.BF16 R16, R8, R18, R124 ;  /* 0x000000120810723c */ /* 0x000fe2000004187c */
[----:B--2---:R-:W-:-:S06]  /*6660*/  FFMA.FTZ R5, R153, c[0x0][0x2d0], -R2 ;  /* 0x0000b40099057a23 */ /* 0x004fcc0000010802 */
[----:B------:R2:W-:Y:S01]  /*6670*/  MUFU.EX2 R157, R5 ;  /* 0x00000005009d7308 */ /* 0x0005e20000000800 */
[----:B------:R-:W-:Y:S01]  /*6680*/  HMMA.16816.F32.BF16 R64, R8, R34, R104 ;  /* 0x000000220840723c */ /* 0x000fe20000041868 */
[----:B--2---:R-:W-:-:S06]  /*6690*/  FFMA.FTZ R5, R154, c[0x0][0x2d0], -R2 ;  /* 0x0000b4009a057a23 */ /* 0x004fcc0000010802 */
[----:B------:R2:W-:Y:S01]  /*66a0*/  MUFU.EX2 R156, R5 ;  /* 0x00000005009c7308 */ /* 0x0005e20000000800 */
[----:B------:R-:W-:Y:S02]  /*66b0*/  F2FP.BF16.PACK_AB R8, R180, R179 ;  /* 0x000000b3b408723e */ /* 0x000fe400000010ff */
[----:B----4-:R-:W-:Y:S02]  /*66c0*/  F2FP.BF16.PACK_AB R9, R175, R176 ;  /* 0x000000b0af09723e */ /* 0x010fe400000010ff */
[----:B------:R-:W-:Y:S02]  /*66d0*/  F2FP.BF16.PACK_AB R10, R177, R178 ;  /* 0x000000b2b10a723e */ /* 0x000fe400000010ff */
[----:B------:R-:W-:Y:S01]  /*66e0*/  F2FP.BF16.PACK_AB R11, R173, R174 ;  /* 0x000000aead0b723e */ /* 0x000fe200000010ff */
[----:B--2---:R-:W-:-:S04]  /*66f0*/  FFMA.FTZ R5, R144, c[0x0][0x2d0], -R0 ;  /* 0x0000b40090057a23 */ /* 0x004fc80000010800 */
[----:B------:R2:W-:Y:S02]  /*6700*/  MUFU.EX2 R155, R5 ;  /* 0x00000005009b7308 */ /* 0x0005e40000000800 */
[C---:B-----5:R-:W-:Y:S08]  /*6710*/  HMMA.16816.F32.BF16 R140, R8.reuse, R36, R84 ;  /* 0x00000024088c723c */ /* 0x060ff00000041854 */
[----:B-1----:R-:W-:Y:S01]  /*6720*/  HMMA.16816.F32.BF16 R88, R8, R14, R80 ;  /* 0x0000000e0858723c */ /* 0x002fe20000041850 */
[----:B--2---:R-:W-:-:S07]  /*6730*/  FFMA.FTZ R5, R146, c[0x0][0x2d0], -R0 ;  /* 0x0000b40092057a23 */ /* 0x004fce0000010800 */
[C---:B------:R-:W-:Y:S01]  /*6740*/  HMMA.16816.F32.BF16 R84, R8.reuse, R22, R60 ;  /* 0x000000160854723c */ /* 0x040fe2000004183c */
[----:B------:R1:W2:Y:S07]  /*6750*/  MUFU.EX2 R154, R5 ;  /* 0x00000005009a7308 */ /* 0x0002ae0000000800 */
[C---:B------:R-:W-:Y:S01]  /*6760*/  HMMA.16816.F32.BF16 R92, R8.reuse, R12, R116 ;  /* 0x0000000c085c723c */ /* 0x040fe20000041874 */
[----:B------:R-:W-:Y:S07]  /*6770*/  LDSM.16.MT88.4 R116, [R201+0x2000] ;  /* 0x00200000c974783b */ /* 0x000fee0000004200 */
[----:B------:R-:W-:Y:S01]  /*6780*/  HMMA.16816.F32.BF16 R100, R8, R20, R100 ;  /* 0x000000140864723c */ /* 0x000fe20000041864 */
[----:B-1----:R-:W-:-:S04]  /*6790*/  FFMA.FTZ R5, R145, c[0x0][0x2d0], -R0 ;  /* 0x0000b40091057a23 */ /* 0x002fc80000010800 */
[----:B------:R1:W-:Y:S03]  /*67a0*/  MUFU.EX2 R152, R5 ;  /* 0x0000000500987308 */ /* 0x0003e60000000800 */
[C---:B------:R-:W-:Y:S08]  /*67b0*/  HMMA.16816.F32.BF16 R96, R8.reuse, R28, R96 ;  /* 0x0000001c0860723c */ /* 0x040ff00000041860 */
[C---:B------:R-:W-:Y:S08]  /*67c0*/  HMMA.16816.F32.BF16 R80, R8.reuse, R30, R56 ;  /* 0x0000001e0850723c */ /* 0x040ff00000041838 */
[----:B------:R-:W-:Y:S01]  /*67d0*/  HMMA.16816.F32.BF16 R60, R8, R38, R44 ;  /* 0x00000026083c723c */ /* 0x000fe2000004182c */
[----:B-1----:R-:W-:-:S06]  /*67e0*/  FFMA.FTZ R5, R147, c[0x0][0x2d0], -R0 ;  /* 0x0000b40093057a23 */ /* 0x002fcc0000010800 */
[----:B------:R-:W-:Y:S02]  /*67f0*/  F2FP.BF16.PACK_AB R8, R169, R181 ;  /* 0x000000b5a908723e */ /* 0x000fe400000010ff */
[----:B------:R-:W-:Y:S02]  /*6800*/  F2FP.BF16.PACK_AB R9, R164, R165 ;  /* 0x000000a5a409723e */ /* 0x000fe400000010ff */
[----:B------:R-:W-:Y:S02]  /*6810*/  F2FP.BF16.PACK_AB R10, R167, R168 ;  /* 0x000000a8a70a723e */ /* 0x000fe400000010ff */
[----:B---3--:R-:W-:Y:S01]  /*6820*/  F2FP.BF16.PACK_AB R11, R161, R162 ;  /* 0x000000a2a10b723e */ /* 0x008fe200000010ff */
[----:B------:R1:W3:Y:S06]  /*6830*/  MUFU.EX2 R153, R5 ;  /* 0x0000000500997308 */ /* 0x0002ec0000000800 */
[C---:B------:R-:W-:Y:S08]  /*6840*/  HMMA.16816.F32.BF16 R56, R8.reuse, R12, R52 ;  /* 0x0000000c0838723c */ /* 0x040ff00000041834 */
[----:B------:R-:W-:Y:S01]  /*6850*/  HMMA.16816.F32.BF16 R52, R8, R14, R40 ;  /* 0x0000000e0834723c */ /* 0x000fe20000041828 */
[----:B------:R-:W-:Y:S01]  /*6860*/  LDSM.16.MT88.4 R12, [R200+0x1800] ;  /* 0x00180000c80c783b */ /* 0x000fe20000004200 */
[----:B-1----:R-:W-:-:S06]  /*6870*/  FFMA.FTZ R5, R182, c[0x0][0x2d0], -R3 ;  /* 0x0000b400b6057a23 */ /* 0x002fcc0000010803 */
[C---:B------:R-:W-:Y:S01]  /*6880*/  HMMA.16816.F32.BF16 R40, R8.reuse, R28, R76 ;  /* 0x0000001c0828723c */ /* 0x040fe2000004184c */
[----:B------:R1:W-:Y:S07]  /*6890*/  MUFU.EX2 R79, R5 ;  /* 0x00000005004f7308 */ /* 0x0003ee0000000800 */
[----:B------:R-:W-:Y:S01]  /*68a0*/  HMMA.16816.F32.BF16 R48, R8, R20, R48 ;  /* 0x000000140830723c */ /* 0x000fe20000041830 */
[----:B-1----:R-:W-:-:S04]  /*68b0*/  FFMA.FTZ R5, R183, c[0x0][0x2d0], -R3 ;  /* 0x0000b400b7057a23 */ /* 0x002fc80000010803 */
[----:B------:R1:W-:Y:S03]  /*68c0*/  MUFU.EX2 R78, R5 ;  /* 0x00000005004e7308 */ /* 0x0003e60000000800 */
[C---:B------:R-:W-:Y:S01]  /*68d0*/  HMMA.16816.F32.BF16 R32, R8.reuse, R22, R24 ;  /* 0x000000160820723c */ /* 0x040fe20000041818 */
[----:B------:R-:W4:Y:S04]  /*68e0*/  LDSM.16.MT88.4 R24, [R197+0x1800] ;  /* 0x00180000c518783b */ /* 0x000f280000004200 */
[----:B------:R-:W5:Y:S03]  /*68f0*/  LDSM.16.MT88.4 R20, [R201+0x1800] ;  /* 0x00180000c914783b */ /* 0x000f660000004200 */
[----:B------:R-:W-:Y:S01]  /*6900*/  HMMA.16816.F32.BF16 R28, R8, R30, R16 ;  /* 0x0000001e081c723c */ /* 0x000fe20000041810 */
[----:B------:R-:W2:Y:S01]  /*6910*/  LDSM.16.MT88.4 R16, [R198+0x1800] ;  /* 0x00180000c610783b */ /* 0x000ea20000004200 */
[----:B-1----:R-:W-:-:S04]  /*6920*/  FFMA.FTZ R5, R190, c[0x0][0x2d0], -R3 ;  /* 0x0000b400be057a23 */ /* 0x002fc80000010803 */
[----:B------:R1:W-:Y:S02]  /*6930*/  MUFU.EX2 R76, R5 ;  /* 0x00000005004c7308 */ /* 0x0003e40000000800 */
[----:B-1----:R-:W-:-:S06]  /*6940*/  FFMA.FTZ R5, R194, c[0x0][0x2d0], -R3 ;  /* 0x0000b400c2057a23 */ /* 0x002fcc0000010803 */
[----:B------:R1:W-:Y:S02]  /*6950*/  MUFU.EX2 R77, R5 ;  /* 0x00000005004d7308 */ /* 0x0003e40000000800 */
[----:B-1----:R-:W-:-:S06]  /*6960*/  FFMA.FTZ R5, R151, c[0x0][0x2d0], -R4 ;  /* 0x0000b40097057a23 */ /* 0x002fcc0000010804 */
[----:B------:R1:W-:Y:S01]  /*6970*/  MUFU.EX2 R74, R5 ;  /* 0x00000005004a7308 */ /* 0x0003e20000000800 */
[----:B------:R-:W-:Y:S01]  /*6980*/  HMMA.16816.F32.BF16 R44, R8, R36, R132 ;  /* 0x00000024082c723c */ /* 0x000fe20000041884 */
[----:B------:R-:W-:Y:S01]  /*6990*/  FFMA.FTZ R3, R224, c[0x0][0x2d0], -R3 ;  /* 0x0000b400e0037a23 */ /* 0x000fe20000010803 */
[----:B------:R-:W-:Y:S01]  /*69a0*/  LDSM.16.MT88.4 R132, [R198+0x2000] ;  /* 0x00200000c684783b */ /* 0x000fe20000004200 */
[----:B-1----:R-:W-:-:S04]  /*69b0*/  FFMA.FTZ R5, R170, c[0x0][0x2d0], -R4 ;  /* 0x0000b400aa057a23 */ /* 0x002fc80000010804 */
[----:B------:R1:W1:Y:S01]  /*69c0*/  MUFU.EX2 R69, R5 ;  /* 0x0000000500457308 */ /* 0x0002620000000800 */
[----:B------:R-:W-:Y:S01]  /*69d0*/  HMMA.16816.F32.BF16 R36, R8, R38, R64 ;  /* 0x000000260824723c */ /* 0x000fe20000041840 */
[----:B-1----:R-:W-:-:S06]  /*69e0*/  FFMA.FTZ R5, R171, c[0x0][0x2d0], -R4 ;  /* 0x0000b400ab057a23 */ /* 0x002fcc0000010804 */
[----:B------:R1:W-:Y:S01]  /*69f0*/  MUFU.EX2 R68, R5 ;  /* 0x0000000500447308 */ /* 0x0003e20000000800 */
[----:B------:R-:W-:Y:S02]  /*6a00*/  F2FP.BF16.PACK_AB R8, R158, R159 ;  /* 0x0000009f9e08723e */ /* 0x000fe400000010ff */
[----:B--2---:R-:W-:Y:S01]  /*6a10*/  F2FP.BF16.PACK_AB R9, R154, R155 ;  /* 0x0000009b9a09723e */ /* 0x004fe200000010ff */
[----:B-1----:R-:W-:-:S04]  /*6a20*/  FFMA.FTZ R5, R172, c[0x0][0x2d0], -R4 ;  /* 0x0000b400ac057a23 */ /* 0x002fc80000010804 */
[----:B------:R-:W1:Y:S01]  /*6a30*/  MUFU.EX2 R67, R5 ;  /* 0x0000000500437308 */ /* 0x000e620000000800 */
[----:B------:R-:W-:Y:S02]  /*6a40*/  F2FP.BF16.PACK_AB R10, R156, R157 ;  /* 0x0000009d9c0a723e */ /* 0x000fe400000010ff */
[----:B---3--:R-:W-:-:S05]  /*6a50*/  F2FP.BF16.PACK_AB R11, R153, R152 ;  /* 0x00000098990b723e */ /* 0x008fca00000010ff */
[----:B------:R2:W-:Y:S02]  /*6a60*/  MUFU.EX2 R75, R3 ;  /* 0x00000003004b7308 */ /* 0x0005e40000000800 */
[C---:B----4-:R-:W-:Y:S08]  /*6a70*/  HMMA.16816.F32.BF16 R92, R8.reuse, R24, R92 ;  /* 0x00000018085c723c */ /* 0x050ff0000004185c */
[----:B------:R-:W-:Y:S01]  /*6a80*/  HMMA.16816.F32.BF16 R88, R8, R26, R88 ;  /* 0x0000001a0858723c */ /* 0x000fe20000041858 */
[----:B--2---:R-:W-:-:S07]  /*6a90*/  FFMA.FTZ R3, R219, c[0x0][0x2d0], -R2 ;  /* 0x0000b400db037a23 */ /* 0x004fce0000010802 */
[C---:B-----5:R-:W-:Y:S01]  /*6aa0*/  HMMA.16816.F32.BF16 R108, R8.reuse, R20, R100 ;  /* 0x00000014086c723c */ /* 0x060fe20000041864 */
[----:B------:R-:W2:Y:S01]  /*6ab0*/  LDSM.16.MT88.4 R100, [R197+0x2000] ;  /* 0x00200000c564783b */ /* 0x000ea20000004200 */
[----:B------:R3:W-:Y:S06]  /*6ac0*/  MUFU.EX2 R64, R3 ;  /* 0x0000000300407308 */ /* 0x0007ec0000000800 */
[C---:B------:R-:W-:Y:S08]  /*6ad0*/  HMMA.16816.F32.BF16 R84, R8.reuse, R22, R84 ;  /* 0x000000160854723c */ /* 0x040ff00000041854 */
[----:B------:R-:W-:Y:S01]  /*6ae0*/  HMMA.16816.F32.BF16 R124, R8, R16, R96 ;  /* 0x00000010087c723c */ /* 0x000fe20000041860 */
[----:B---3--:R-:W-:-:S07]  /*6af0*/  FFMA.FTZ R3, R222, c[0x0][0x2d0], -R2 ;  /* 0x0000b400de037a23 */ /* 0x008fce0000010802 */
[C---:B------:R-:W-:Y:S01]  /*6b00*/  HMMA.16816.F32.BF16 R80, R8.reuse, R18, R80 ;  /* 0x000000120850723c */ /* 0x040fe20000041850 */
[----:B------:R3:W-:Y:S07]  /*6b10*/  MUFU.EX2 R66, R3 ;  /* 0x0000000300427308 */ /* 0x0007ee0000000800 */
[C---:B------:R-:W-:Y:S08]  /*6b20*/  HMMA.16816.F32.BF16 R140, R8.reuse, R12, R140 ;  /* 0x0000000c088c723c */ /* 0x040ff0000004188c */
[----:B------:R-:W-:Y:S01]  /*6b30*/  HMMA.16816.F32.BF16 R60, R8, R14, R60 ;  /* 0x0000000e083c723c */ /* 0x000fe2000004183c */
[----:B---3--:R-:W-:-:S02]  /*6b40*/  FFMA.FTZ R3, R223, c[0x0][0x2d0], -R2 ;  /* 0x0000b400df037a23 */ /* 0x008fc40000010802 */
[----:B------:R-:W-:-:S04]  /*6b50*/  FFMA.FTZ R2, R228, c[0x0][0x2d0], -R2 ;  /* 0x0000b400e4027a23 */ /* 0x000fc80000010802 */
[----:B------:R-:W-:Y:S02]  /*6b60*/  F2FP.BF16.PACK_AB R8, R163, R166 ;  /* 0x000000a6a308723e */ /* 0x000fe400000010ff */
[----:B------:R-:W-:Y:S02]  /*6b70*/  F2FP.BF16.PACK_AB R9, R69, R74 ;  /* 0x0000004a4509723e */ /* 0x000fe400000010ff */
[----:B------:R-:W-:Y:S02]  /*6b80*/  F2FP.BF16.PACK_AB R10, R79, R160 ;  /* 0x000000a04f0a723e */ /* 0x000fe400000010ff */
[----:B-1----:R-:W-:-:S07]  /*6b90*/  F2FP.BF16.PACK_AB R11, R67, R68 ;  /* 0x00000044430b723e */ /* 0x002fce00000010ff */
[C---:B------:R-:W-:Y:S01]  /*6ba0*/  HMMA.16816.F32.BF16 R56, R8.reuse, R24, R56 ;  /* 0x000000180838723c */ /* 0x040fe20000041838 */
[----:B------:R1:W-:Y:S07]  /*6bb0*/  MUFU.EX2 R25, R2 ;  /* 0x0000000200197308 */ /* 0x0003ee0000000800 */
[----:B------:R-:W-:Y:S01]  /*6bc0*/  HMMA.16816.F32.BF16 R32, R8, R22, R32 ;  /* 0x000000160820723c */ /* 0x000fe20000041820 */
[----:B-1----:R-:W-:-:S04]  /*6bd0*/  FFMA.FTZ R2, R188, c[0x0][0x2d0], -R0 ;  /* 0x0000b400bc027a23 */ /* 0x002fc80000010800 */
[----:B------:R1:W-:Y:S03]  /*6be0*/  MUFU.EX2 R24, R2 ;  /* 0x0000000200187308 */ /* 0x0003e60000000800 */
[----:B------:R-:W-:Y:S01]  /*6bf0*/  HMMA.16816.F32.BF16 R48, R8, R20, R48 ;  /* 0x000000140830723c */ /* 0x000fe20000041830 */
[----:B-1----:R-:W-:-:S04]  /*6c00*/  FFMA.FTZ R2, R189, c[0x0][0x2d0], -R0 ;  /* 0x0000b400bd027a23 */ /* 0x002fc80000010800 */
[----:B------:R1:W-:Y:S03]  /*6c10*/  MUFU.EX2 R22, R2 ;  /* 0x0000000200167308 */ /* 0x0003e60000000800 */
[----:B------:R-:W-:Y:S01]  /*6c20*/  HMMA.16816.F32.BF16 R44, R8, R12, R44 ;  /* 0x0000000c082c723c */ /* 0x000fe2000004182c */
[--C-:B-1----:R-:W-:Y:S02]  /*6c30*/  FFMA.FTZ R2, R191, c[0x0][0x2d0], -R0.reuse ;  /* 0x0000b400bf027a23 */ /* 0x102fe40000010800 */
[----:B------:R-:W-:-:S04]  /*6c40*/  FFMA.FTZ R0, R195, c[0x0][0x2d0], -R0 ;  /* 0x0000b400c3007a23 */ /* 0x000fc80000010800 */
[----:B------:R1:W-:Y:S01]  /*6c50*/  MUFU.EX2 R20, R0 ;  /* 0x0000000000147308 */ /* 0x0003e20000000800 */
[----:B------:R-:W-:Y:S01]  /*6c60*/  HMMA.16816.F32.BF16 R52, R8, R26, R52 ;  /* 0x0000001a0834723c */ /* 0x000fe20000041834 */
[----:B-1----:R-:W-:-:S06]  /*6c70*/  FFMA.FTZ R0, R193, c[0x0][0x2d0], -R4 ;  /* 0x0000b400c1007a23 */ /* 0x002fcc0000010804 */
[----:B------:R1:W3:Y:S01]  /*6c80*/  MUFU.EX2 R12, R0 ;  /* 0x00000000000c7308 */ /* 0x0002e20000000800 */
[C---:B------:R-:W-:Y:S08]  /*6c90*/  HMMA.16816.F32.BF16 R40, R8.reuse, R16, R40 ;  /* 0x000000100828723c */ /* 0x040ff00000041828 */
[----:B------:R-:W-:Y:S01]  /*6ca0*/  HMMA.16816.F32.BF16 R28, R8, R18, R28 ;  /* 0x00000012081c723c */ /* 0x000fe2000004181c */
[----:B------:R4:W-:Y:S01]  /*6cb0*/  MUFU.EX2 R21, R2 ;  /* 0x0000000200157308 */ /* 0x0009e20000000800 */
[----:B------:R-:W5:Y:S01]  /*6cc0*/  LDSM.16.MT88.4 R16, [R200+0x2000] ;  /* 0x00200000c810783b */ /* 0x000f620000004200 */
[----:B-1----:R-:W-:-:S05]  /*6cd0*/  FFMA.FTZ R0, R192, c[0x0][0x2d0], -R4 ;  /* 0x0000b400c0007a23 */ /* 0x002fca0000010804 */
[----:B------:R-:W-:Y:S01]  /*6ce0*/  HMMA.16816.F32.BF16 R36, R8, R14, R36 ;  /* 0x0000000e0824723c */ /* 0x000fe20000041824 */
[----:B------:R1:W1:Y:S01]  /*6cf0*/  MUFU.EX2 R8, R0 ;  /* 0x0000000000087308 */ /* 0x0002620000000800 */
[----:B----4-:R-:W-:-:S04]  /*6d00*/  @P4 IMAD.HI.U32 R2, R248, c[0x0][0x2c8], RZ ;  /* 0x0000b200f8024a27 */ /* 0x010fc800078e00ff */
[----:B-1----:R-:W-:-:S04]  /*6d10*/  FFMA.FTZ R0, R216, c[0x0][0x2d0], -R4 ;  /* 0x0000b400d8007a23 */ /* 0x002fc80000010804 */
[----:B------:R1:W4:Y:S02]  /*6d20*/  MUFU.EX2 R9, R0 ;  /* 0x0000000000097308 */ /* 0x0003240000000800 */
[----:B-1----:R-:W-:-:S06]  /*6d30*/  FFMA.FTZ R0, R218, c[0x0][0x2d0], -R4 ;  /* 0x0000b400da007a23 */ /* 0x002fcc0000010804 */
[----:B------:R1:W-:Y:S02]  /*6d40*/  MUFU.EX2 R10, R0 ;  /* 0x00000000000a7308 */ /* 0x0003e40000000800 */
[----:B-1----:R-:W-:Y:S01]  /*6d50*/  IMAD.MOV.U32 R0, RZ, RZ, R248 ;  /* 0x000000ffff007224 */ /* 0x002fe200078e00f8 */
[----:B------:R-:W-:-:S04]  /*6d60*/  @P4 SHF.R.U32.HI R0, RZ, c[0x0][0x2cc], R2 ;  /* 0x0000b300ff004a19 */ /* 0x000fc80000011602 */
[----:B------:R-:W-:-:S05]  /*6d70*/  IADD3 R0, R0, R250, -R251 ;  /* 0x000000fa00007210 */ /* 0x000fca0007ffe8fb */
[----:B------:R-:W-:-:S05]  /*6d80*/  IMAD.HI R0, R0, 0x66666667, RZ ;  /* 0x6666666700007827 */ /* 0x000fca00078e02ff */
[----:B------:R-:W-:Y:S01]  /*6d90*/  SHF.R.U32.HI R2, RZ, 0x1f, R0 ;  /* 0x0000001fff027819 */ /* 0x000fe20000011600 */
[----:B------:R1:W1:Y:S03]  /*6da0*/  MUFU.EX2 R65, R3 ;  /* 0x0000000300417308 */ /* 0x0002660000000800 */
[----:B------:R-:W-:Y:S01]  /*6db0*/  LEA.HI.SX32 R11, R0, R2, 0x1b ;  /* 0x00000002000b7211 */ /* 0x000fe200078fdaff */
[----:B------:R-:W-:Y:S02]  /*6dc0*/  FADD.FTZ R2, R243, R231 ;  /* 0x000000e7f3027221 */ /* 0x000fe40000010000 */
[----:B------:R-:W-:Y:S02]  /*6dd0*/  FADD.FTZ R0, R227, R6 ;  /* 0x00000006e3007221 */ /* 0x000fe40000010000 */
[----:B------:R-:W-:Y:S02]  /*6de0*/  FADD.FTZ R6, R238, R237 ;  /* 0x000000edee067221 */ /* 0x000fe40000010000 */
[----:B------:R-:W-:-:S02]  /*6df0*/  FADD.FTZ R5, R230, R2 ;  /* 0x00000002e6057221 */ /* 0x000fc40000010000 */
[----:B------:R-:W-:Y:S02]  /*6e00*/  FADD.FTZ R4, R7, R0 ;  /* 0x0000000007047221 */ /* 0x000fe40000010000 */
[----:B-1----:R-:W-:Y:S02]  /*6e10*/  FADD.FTZ R3, R242, R241 ;  /* 0x000000f1f2037221 */ /* 0x002fe40000010000 */
        /* <DEDUP_REMOVED lines=55> */
[----:B---3--:R-:W-:Y:S02]  /*7190*/  FADD.FTZ R2, R12, R0 ;  /* 0x000000000c027221 */ /* 0x008fe40000010000 */
[----:B------:R-:W-:Y:S02]  /*71a0*/  FADD.FTZ R0, R64, R4 ;  /* 0x0000000440007221 */ /* 0x000fe40000010000 */
[----:B------:R-:W-:-:S02]  /*71b0*/  FADD.FTZ R4, R24, R5 ;  /* 0x0000000518047221 */ /* 0x000fc40000010000 */
[----:B------:R-:W-:Y:S02]  /*71c0*/  FADD.FTZ R3, R76, R3 ;  /* 0x000000034c037221 */ /* 0x000fe40000010000 */
[----:B------:R-:W-:Y:S02]  /*71d0*/  FADD.FTZ R2, R8, R2 ;  /* 0x0000000208027221 */ /* 0x000fe40000010000 */
[----:B------:R-:W-:Y:S02]  /*71e0*/  FADD.FTZ R0, R66, R0 ;  /* 0x0000000042007221 */ /* 0x000fe40000010000 */
[----:B------:R-:W-:Y:S02]  /*71f0*/  FADD.FTZ R4, R22, R4 ;  /* 0x0000000416047221 */ /* 0x000fe40000010000 */
[----:B------:R-:W-:Y:S02]  /*7200*/  FADD.FTZ R3, R77, R3 ;  /* 0x000000034d037221 */ /* 0x000fe40000010000 */
[----:B----4-:R-:W-:-:S02]  /*7210*/  FADD.FTZ R2, R9, R2 ;  /* 0x0000000209027221 */ /* 0x010fc40000010000 */
[----:B------:R-:W-:Y:S01]  /*7220*/  FADD.FTZ R0, R65, R0 ;  /* 0x0000000041007221 */ /* 0x000fe20000010000 */
[----:B------:R-:W-:Y:S01]  /*7230*/  IMNMX R13, R249, R11, !PT ;  /* 0x0000000bf90d7217 */ /* 0x000fe20007800200 */
[----:B------:R-:W-:Y:S02]  /*7240*/  FADD.FTZ R4, R21, R4 ;  /* 0x0000000415047221 */ /* 0x000fe40000010000 */
[----:B------:R-:W-:Y:S02]  /*7250*/  FADD.FTZ R5, R75, R3 ;  /* 0x000000034b057221 */ /* 0x000fe40000010000 */
[----:B------:R-:W-:Y:S02]  /*7260*/  FADD.FTZ R3, R10, R2 ;  /* 0x000000020a037221 */ /* 0x000fe40000010000 */
[----:B------:R-:W-:Y:S02]  /*7270*/  FADD.FTZ R2, R25, R0 ;  /* 0x0000000019027221 */ /* 0x000fe40000010000 */
[----:B------:R-:W-:Y:S01]  /*7280*/  FADD.FTZ R0, R20, R4 ;  /* 0x0000000414007221 */ /* 0x000fe20000010000 */
[----:B------:R1:W-:Y:S04]  /*7290*/  STL [R1+0x4], R13 ;  /* 0x0000040d01007387 */ /* 0x0003e80000100800 */
[----:B------:R1:W-:Y:S01]  /*72a0*/  STL [R1+0x14], R5 ;  /* 0x0000140501007387 */ /* 0x0003e20000100800 */
[----:B------:R-:W-:-:S03]  /*72b0*/  IADD3 R212, R246, -0x2, RZ ;  /* 0xfffffffef6d47810 */ /* 0x000fc60007ffe0ff */
[----:B------:R1:W-:Y:S04]  /*72c0*/  STL [R1+0x18], R3 ;  /* 0x0000180301007387 */ /* 0x0003e80000100800 */
[----:B------:R1:W-:Y:S04]  /*72d0*/  STL [R1+0x20], R0 ;  /* 0x0000200001007387 */ /* 0x0003e80000100800 */
[----:B------:R1:W-:Y:S01]  /*72e0*/  STL [R1+0x1c], R2 ;  /* 0x00001c0201007387 */ /* 0x0003e20000100800 */
[----:B------:R-:W-:Y:S02]  /*72f0*/  ISETP.GE.AND P0, PT, R212, R13, PT ;  /* 0x0000000dd400720c */ /* 0x000fe40003f06270 */
[----:B------:R-:W-:-:S02]  /*7300*/  F2FP.BF16.PACK_AB R144, R66, R64 ;  /* 0x000000404290723e */ /* 0x000fc400000010ff */
[----:B------:R-:W-:Y:S02]  /*7310*/  F2FP.BF16.PACK_AB R145, R22, R24 ;  /* 0x000000181691723e */ /* 0x000fe400000010ff */
[----:B------:R-:W-:Y:S02]  /*7320*/  F2FP.BF16.PACK_AB R146, R25, R65 ;  /* 0x000000411992723e */ /* 0x000fe400000010ff */
[----:B------:R-:W-:Y:S02]  /*7330*/  F2FP.BF16.PACK_AB R147, R20, R21 ;  /* 0x000000151493723e */ /* 0x000fe400000010ff */
[----:B------:R-:W-:Y:S02]  /*7340*/  F2FP.BF16.PACK_AB R148, R76, R78 ;  /* 0x0000004e4c94723e */ /* 0x000fe400000010ff */
[----:B------:R-:W-:Y:S02]  /*7350*/  F2FP.BF16.PACK_AB R149, R8, R12 ;  /* 0x0000000c0895723e */ /* 0x000fe400000010ff */
[----:B------:R-:W-:-:S02]  /*7360*/  F2FP.BF16.PACK_AB R150, R75, R77 ;  /* 0x0000004d4b96723e */ /* 0x000fc400000010ff */
[----:B------:R-:W-:Y:S01]  /*7370*/  F2FP.BF16.PACK_AB R151, R10, R9 ;  /* 0x000000090a97723e */ /* 0x000fe200000010ff */
[C---:B--2---:R-:W-:Y:S08]  /*7380*/  HMMA.16816.F32.BF16 R96, R144.reuse, R102, R88 ;  /* 0x000000669060723c */ /* 0x044ff00000041858 */
        /* <DEDUP_REMOVED lines=8> */
[----:B-----5:R-:W-:Y:S08]  /*7410*/  HMMA.16816.F32.BF16 R140, R144, R16, R140 ;  /* 0x00000010908c723c */ /* 0x020ff0000004188c */
[C---:B------:R-:W-:Y:S08]  /*7420*/  HMMA.16816.F32.BF16 R100, R148.reuse, R102, R52 ;  /* 0x000000669464723c */ /* 0x040ff00000041834 */
[C---:B------:R-:W-:Y:S08]  /*7430*/  HMMA.16816.F32.BF16 R116, R148.reuse, R118, R32 ;  /* 0x000000769474723c */ /* 0x040ff00000041820 */
[C---:B------:R-:W-:Y:S08]  /*7440*/  HMMA.16816.F32.BF16 R132, R148.reuse, R134, R28 ;  /* 0x000000869484723c */ /* 0x040ff0000004181c */
[----:B------:R-:W-:Y:S08]  /*7450*/  HMMA.16816.F32.BF16 R136, R148, R16, R44 ;  /* 0x000000109488723c */ /* 0x000ff0000004182c */
[-C--:B------:R-:W-:Y:S08]  /*7460*/  HMMA.16816.F32.BF16 R144, R144, R18.reuse, R60 ;  /* 0x000000129090723c */ /* 0x080ff0000004183c */
[----:B------:R-:W-:Y:S01]  /*7470*/  HMMA.16816.F32.BF16 R148, R148, R18, R36 ;  /* 0x000000129494723c */ /* 0x000fe20000041824 */
[----:B------:R-:W-:Y:S07]  /*7480*/  @!P0 BRA `(.L_x_1227) ;  /* 0x0000463000008947 */ /* 0x000fee0003800000 */
[----:B-1----:R-:W-:Y:S01]  /*7490*/  IMAD.IADD R0, R247, 0x1, R248 ;  /* 0x00000001f7007824 */ /* 0x002fe200078e02f8 */
[----:B------:R-:W-:Y:S01]  /*74a0*/  MOV R3, R73 ;  /* 0x0000004900037202 */ /* 0x000fe20000000f00 */
[----:B------:R-:W-:Y:S01]  /*74b0*/  IMAD.MOV.U32 R84, RZ, RZ, R72 ;  /* 0x000000ffff547224 */ /* 0x000fe200078e0048 */
[----:B------:R-:W-:Y:S01]  /*74c0*/  MOV R85, R71 ;  /* 0x0000004700557202 */ /* 0x000fe20000000f00 */
[----:B------:R-:W-:Y:S01]  /*74d0*/  IMAD.MOV.U32 R86, RZ, RZ, R70 ;  /* 0x000000ffff567224 */ /* 0x000fe200078e0046 */
[----:B------:R1:W-:Y:S01]  /*74e0*/  STL [R1], R0 ;  /* 0x0000000001007387 */ /* 0x0003e20000100800 */
[----:B------:R-:W-:Y:S01]  /*74f0*/  MOV R188, R212 ;  /* 0x000000d400bc7202 */ /* 0x000fe20000000f00 */
[----:B-1----:R-:W-:-:S05]  /*7500*/  @P4 IMAD.HI.U32 R0, R0, c[0x0][0x2c8], RZ ;  /* 0x0000b20000004a27 */ /* 0x002fca00078e00ff */
[----:B------:R-:W-:-:S05]  /*7510*/  @P4 SHF.R.U32.HI R0, RZ, c[0x0][0x2cc], R0 ;  /* 0x0000b300ff004a19 */ /* 0x000fca0000011600 */
[----:B------:R1:W-:Y:S02]  /*7520*/  @P4 STL [R1+0x8], R0 ;  /* 0x0000080001004387 */ /* 0x0003e40000100800 */
.L_x_1228:
[----:B--2---:R-:W2:Y:S01]  /*7530*/  LDL R218, [R1+0x24] ;  /* 0x0000240001da7983 */ /* 0x004ea20000100800 */
[----:B------:R-:W-:Y:S04]  /*7540*/  DEPBAR.LE SB0, 0x0 ;  /* 0x000080000000791a */ /* 0x000fe80000000000 */
[----:B------:R-:W3:Y:S01]  /*7550*/  LDL R2, [R1+0x48] ;  /* 0x0000480001027983 */ /* 0x000ee20000100800 */
[----:B------:R-:W-:Y:S03]  /*7560*/  WARPSYNC 0xffffffff ;  /* 0xffffffff00007948 */ /* 0x000fe60003800000 */
[----:B------:R-:W4:Y:S06]  /*7570*/  LDL.64 R178, [R1+0x40] ;  /* 0x0000400001b27983 */ /* 0x000f2c0000100a00 */
[----:B------:R-:W-:Y:S08]  /*7580*/  BAR.SYNC.DEFER_BLOCKING 0x0 ;  /* 0x0000000000007b1d */ /* 0x000ff00000010000 */
[----:B------:R-:W-:Y:S08]  /*7590*/  LDSM.16.M88.4 R80, [R203] ;  /* 0x00000000cb50783b */ /* 0x000ff00000000200 */
[----:B------:R-:W5:Y:S08]  /*75a0*/  LDSM.16.M88.4 R16, [R196] ;  /* 0x00000000c410783b */ /* 0x000f700000000200 */
        /* <DEDUP_REMOVED lines=8> */
[----:B------:R-:W2:Y:S08]  /*7630*/  LDSM.16.M88.4 R168, [R211] ;  /* 0x00000000d3a8783b */ /* 0x000eb00000000200 */
[----:B------:R-:W2:Y:S08]  /*7640*/  LDSM.16.M88.4 R172, [R210] ;  /* 0x00000000d2ac783b */ /* 0x000eb00000000200 */
[----:B------:R-:W4:Y:S04]  /*7650*/  LDL R217, [R1+0x8] ;  /* 0x0000080001d97983 */ /* 0x000f280000100800 */
[----:B------:R-:W4:Y:S04]  /*7660*/  LDL R216, [R1+0x4c] ;  /* 0x00004c0001d87983 */ /* 0x000f280000100800 */
[----:B------:R-:W4:Y:S04]  /*7670*/  LDL R215, [R1+0x10] ;  /* 0x0000100001d77983 */ /* 0x000f280000100800 */
[----:B------:R-:W4:Y:S01]  /*7680*/  LDL R195, [R1+0xc] ;  /* 0x00000c0001c37983 */ /* 0x000f220000100800 */
[-C--:B-----5:R-:W-:Y:S08]  /*7690*/  HMMA.16816.F32.BF16 R4, R80, R16.reuse, RZ ;  /* 0x000000105004723c */ /* 0x0a0ff000000418ff */
[C---:B-1----:R-:W-:Y:S08]  /*76a0*/  HMMA.16816.F32.BF16 R8, R76.reuse, R16, RZ ;  /* 0x000000104c08723c */ /* 0x042ff000000418ff */
        /* <DEDUP_REMOVED lines=20> */
[-C--:B------:R-:W-:Y:S07]  /*77f0*/  HMMA.16816.F32.BF16 R4, R156, R160.reuse, R4 ;  /* 0x000000a09c04723c */ /* 0x080fee0000041804 */
[----:B------:R-:W-:Y:S01]  /*7800*/  @!P2 SHF.R.S32.HI R0, RZ, 0x1f, R188 ;  /* 0x0000001fff00a819 */ /* 0x000fe200000114bc */
[C---:B------:R-:W-:Y:S04]  /*7810*/  HMMA.16816.F32.BF16 R8, R164.reuse, R160, R8 ;  /* 0x000000a0a408723c */ /* 0x040fe80000041808 */
[----:B------:R-:W-:Y:S03]  /*7820*/  @!P2 IMAD R0, R0, c[0x0][0x208], RZ ;  /* 0x000082000000aa24 */ /* 0x000fe600078e02ff */
[C---:B------:R-:W-:Y:S01]  /*7830*/  @!P2 IMAD.WIDE.U32 R160, R188.reuse, c[0x0][0x208], RZ ;  /* 0x00008200bca0aa25 */ /* 0x040fe200078e00ff */
[-C--:B------:R-:W-:Y:S04]  /*7840*/  HMMA.16816.F32.BF16 R12, R164, R162.reuse, R12 ;  /* 0x000000a2a40c723c */ /* 0x080fe8000004180c */
[----:B------:R-:W-:Y:S04]  /*7850*/  @!P2 IMAD R0, R188, c[0x0][0x20c], R0 ;  /* 0x00008300bc00aa24 */ /* 0x000fe800078e0200 */
[C---:B------:R-:W-:Y:S04]  /*7860*/  HMMA.16816.F32.BF16 R16, R156.reuse, R162, R16 ;  /* 0x000000a29c10723c */ /* 0x040fe80000041810 */
[----:B------:R-:W-:Y:S04]  /*7870*/  @!P2 IADD3 R0, R161, R0, RZ ;  /* 0x00000000a100a210 */ /* 0x000fe80007ffe0ff */
[-C--:B------:R-:W-:Y:S04]  /*7880*/  HMMA.16816.F32.BF16 R20, R156, R168.reuse, R20 ;  /* 0x000000a89c14723c */ /* 0x080fe80000041814 */
[----:B------:R-:W-:Y:S04]  /*7890*/  @!P2 IMAD R0, R0, 0x50, RZ ;  /* 0x000000500000a824 */ /* 0x000fe800078e02ff */
[C---:B------:R-:W-:Y:S07]  /*78a0*/  HMMA.16816.F32.BF16 R24, R164.reuse, R168, R24 ;  /* 0x000000a8a418723c */ /* 0x040fee0000041818 */
[----:B------:R-:W-:Y:S01]  /*78b0*/  @!P2 IMAD.MOV.U32 R169, RZ, RZ, c[0x0][0x208] ;  /* 0x00008200ffa9a624 */ /* 0x000fe200078e00ff */
[-C--:B------:R-:W-:Y:S08]  /*78c0*/  HMMA.16816.F32.BF16 R28, R164, R170.reuse, R28 ;  /* 0x000000aaa41c723c */ /* 0x080ff0000004181c */
[C---:B------:R-:W-:Y:S07]  /*78d0*/  HMMA.16816.F32.BF16 R32, R156.reuse, R170, R32 ;  /* 0x000000aa9c20723c */ /* 0x040fee0000041820 */
[----:B---3--:R-:W-:Y:S01]  /*78e0*/  @!P2 MOV R171, R2 ;  /* 0x0000000200aba202 */ /* 0x008fe20000000f00 */
[-C--:B------:R-:W-:Y:S04]  /*78f0*/  HMMA.16816.F32.BF16 R36, R156, R172.reuse, R36 ;  /* 0x000000ac9c24723c */ /* 0x080fe80000041824 */
[----:B----4-:R-:W-:Y:S01]  /*7900*/  @!P2 IMAD.MOV.U32 R170, RZ, RZ, R178 ;  /* 0x000000ffffaaa224 */ /* 0x010fe200078e00b2 */
[----:B------:R-:W-:Y:S03]  /*7910*/  @!P2 SHF.L.U32 R2, R169, 0x5, RZ ;  /* 0x00000005a902a819 */ /* 0x000fe600000006ff */
[C---:B------:R-:W-:Y:S04]  /*7920*/  HMMA.16816.F32.BF16 R40, R164.reuse, R172, R40 ;  /* 0x000000aca428723c */ /* 0x040fe80000041828 */
[----:B------:R-:W-:Y:S02]  /*7930*/  @!P2 IMAD.WIDE.U32 R170, R160, 0x50, R170 ;  /* 0x00000050a0aaa825 */ /* 0x000fe400078e00aa */
[----:B------:R-:W2:Y:S02]  /*7940*/  LDSM.16.M88.4 R160, [R208] ;  /* 0x00000000d0a0783b */ /* 0x000ea40000000200 */
[----:B------:R-:W-:Y:S01]  /*7950*/  @!P2 IMAD.MOV.U32 R172, RZ, RZ, 0x5 ;  /* 0x00000005ffaca424 */ /* 0x000fe200078e00ff */
[C---:B------:R-:W-:Y:S01]  /*7960*/  @!P2 LEA R168, P0, R170.reuse, c[0x0][0x1f8], 0x1 ;  /* 0x00007e00aaa8aa11 */ /* 0x040fe200078008ff */
[-C--:B------:R-:W-:Y:S03]  /*7970*/  HMMA.16816.F32.BF16 R44, R164, R174.reuse, R44 ;  /* 0x000000aea42c723c */ /* 0x080fe6000004182c */
[----:B------:R-:W-:Y:S02]  /*7980*/  @!P2 IADD3 R87, R171, R0, RZ ;  /* 0x00000000ab57a210 */ /* 0x000fe40007ffe0ff */
[----:B------:R-:W-:Y:S02]  /*7990*/  @!P2 SHF.L.U64.HI R0, R169, R172, c[0x0][0x20c] ;  /* 0x00008300a900a619 */ /* 0x000fe400000102ac */
[----:B------:R-:W-:Y:S01]  /*79a0*/  @!P2 LEA.HI.X R169, R170, c[0x0][0x1fc], R87, 0x1, P0 ;  /* 0x00007f00aaa9aa11 */ /* 0x000fe200000f0c57 */
[C---:B------:R-:W-:Y:S04]  /*79b0*/  HMMA.16816.F32.BF16 R48, R156.reuse, R174, R48 ;  /* 0x000000ae9c30723c */ /* 0x040fe80000041830 */
[----:B------:R-:W-:Y:S01]  /*79c0*/  @!PT LDS RZ, [RZ] ;  /* 0x00000000fffff984 */ /* 0x000fe20000000800 */
[----:B------:R-:W-:Y:S01]  /*79d0*/  @!PT LDS RZ, [RZ] ;  /* 0x00000000fffff984 */ /* 0x000fe20000000800 */
[----:B------:R-:W-:Y:S01]  /*79e0*/  @!PT LDS RZ, [RZ] ;  /* 0x00000000fffff984 */ /* 0x000fe20000000800 */
[----:B------:R3:W-:Y:S01]  /*79f0*/  @!P2 LDGSTS.E.BYPASS.LTC128B.128 [R213+0x100], [R168.64], !P6 ;  /* 0x00100000a8d5afae */ /* 0x0007e2000f101d48 */
[-C--:B------:R-:W-:Y:S03]  /*7a00*/  @!P2 IADD3 R176, P1, R168, R2.reuse, RZ ;  /* 0x00000002a8b0a210 */ /* 0x080fe60007f3e0ff */
[-C--:B-1----:R-:W-:Y:S04]  /*7a10*/  HMMA.16816.F32.BF16 R52, R156, R152.reuse, R52 ;  /* 0x000000989c34723c */ /* 0x082fe80000041834 */
[--C-:B------:R-:W-:Y:S01]  /*7a20*/  @!P2 IMAD.X R177, R169, 0x1, R0.reuse, P1 ;  /* 0x00000001a9b1a824 */ /* 0x100fe200008e0600 */
[----:B------:R-:W-:Y:S03]  /*7a30*/  @!P2 IADD3 R172, P0, R176, R2, RZ ;  /* 0x00000002b0aca210 */ /* 0x000fe60007f1e0ff */
[C---:B------:R-:W-:Y:S01]  /*7a40*/  HMMA.16816.F32.BF16 R56, R164.reuse, R152, R56 ;  /* 0x00000098a438723c */ /* 0x040fe20000041838 */
[----:B------:R1:W-:Y:S03]  /*7a50*/  @!P2 LDGSTS.E.BYPASS.LTC128B.128 [R213+0x900], [R176.64], !P6 ;  /* 0x00900000b0d5afae */ /* 0x0003e6000f101d48 */
[----:B------:R-:W-:Y:S02]  /*7a60*/  @!P2 IADD3.X R173, R177, R0, RZ, P0, !PT ;  /* 0x00000000b1ada210 */ /* 0x000fe400007fe4ff */
[-C--:B------:R-:W-:Y:S02]  /*7a70*/  @!P2 IADD3 R170, P1, R172, R2.reuse, RZ ;  /* 0x00000002acaaa210 */ /* 0x080fe40007f3e0ff */
[-C--:B------:R-:W-:Y:S01]  /*7a80*/  HMMA.16816.F32.BF16 R60, R164, R154.reuse, R60 ;  /* 0x0000009aa43c723c */ /* 0x080fe2000004183c */
[----:B------:R4:W-:Y:S03]  /*7a90*/  @!P2 LDGSTS.E.BYPASS.LTC128B.128 [R213+0x1100], [R172.64], !P6 ;  /* 0x01100000acd5afae */ /* 0x0009e6000f101d48 */
[----:B------:R-:W-:Y:S01]  /*7aa0*/  @!P2 IMAD.X R171, R173, 0x1, R0, P1 ;  /* 0x00000001adaba824 */ /* 0x000fe200008e0600 */
[----:B---3--:R-:W-:Y:S03]  /*7ab0*/  @!P2 IADD3 R168, P0, R170, R2, RZ ;  /* 0x00000002aaa8a210 */ /* 0x008fe60007f1e0ff */
[C---:B------:R-:W-:Y:S01]  /*7ac0*/  HMMA.16816.F32.BF16 R64, R156.reuse, R154, R64 ;  /* 0x0000009a9c40723c */ /* 0x040fe20000041840 */
[----:B------:R3:W-:Y:S03]  /*7ad0*/  @!P2 LDGSTS.E.BYPASS.LTC128B.128 [R213+0x1900], [R170.64], !P6 ;  /* 0x01900000aad5afae */ /* 0x0007e6000f101d48 */
[----:B------:R-:W-:Y:S04]  /*7ae0*/  @!P2 IADD3.X R169, R171, R0, RZ, P0, !PT ;  /* 0x00000000aba9a210 */ /* 0x000fe800007fe4ff */
[-C--:B--2---:R-:W-:Y:S01]  /*7af0*/  HMMA.16816.F32.BF16 R68, R156, R160.reuse, R68 ;  /* 0x000000a09c44723c */ /* 0x084fe20000041844 */
[----:B------:R3:W-:Y:S07]  /*7b00*/  @!P2 LDGSTS.E.BYPASS.LTC128B.128 [R213+0x2100], [R168.64], !P6 ;  /* 0x02100000a8d5afae */ /* 0x0007ee000f101d48 */
[C---:B------:R-:W-:Y:S01]  /*7b10*/  HMMA.16816.F32.BF16 R72, R164.reuse, R160, R72 ;  /* 0x000000a0a448723c */ /* 0x040fe20000041848 */
[----:B-1----:R-:W-:Y:S07]  /*7b20*/  LDSM.16.M88.4 R176, [R204+0x2000] ;  /* 0x00200000ccb0783b */ /* 0x002fee0000000200 */
[-C--:B------:R-:W-:Y:S01]  /*7b30*/  HMMA.16816.F32.BF16 R76, R164, R162.reuse, R76 ;  /* 0x000000a2a44c723c */ /* 0x080fe2000004184c */
[----:B----4-:R-:W-:Y:S07]  /*7b40*/  LDSM.16.M88.4 R172, [R202] ;  /* 0x00000000caac783b */ /* 0x010fee0000000200 */
[----:B------:R-:W-:Y:S01]  /*7b50*/  HMMA.16816.F32.BF16 R80, R156, R162, R80 ;  /* 0x000000a29c50723c */ /* 0x000fe20000041850 */
[----:B------:R-:W-:Y:S08]  /*7b60*/  LDSM.16.M88.4 R180, [R202+0x800] ;  /* 0x00080000cab4783b */ /* 0x000ff00000000200 */
[----:B---3--:R-:W1:Y:S08]  /*7b70*/  LDSM.16.M88.4 R168, [R204] ;  /* 0x00000000cca8783b */ /* 0x008e700000000200 */
[----:B------:R-:W2:Y:S08]  /*7b80*/  LDSM.16.M88.4 R152, [R202+0x1000] ;  /* 0x00100000ca98783b */ /* 0x000eb00000000200 */
[----:B------:R-:W3:Y:S08]  /*7b90*/  LDSM.16.M88.4 R164, [R202+0x1800] ;  /* 0x00180000caa4783b */ /* 0x000ef00000000200 */
        /* <DEDUP_REMOVED lines=8> */
[----:B------:R-:W5:Y:S07]  /*7c20*/  LDSM.16.M88.4 R172, [R205+0x2000] ;  /* 0x00200000cdac783b */ /* 0x000f6e0000000200 */
        /* <DEDUP_REMOVED lines=27> */
[----:B------:R1:W2:Y:S02]  /*7de0*/  MUFU.TANH R193, R0 ;  /* 0x0000000000c17308 */ /* 0x0002a40000002400 */
[----:B-1----:R-:W-:Y:S08]  /*7df0*/  FMUL.FTZ R0, R6, c[0x0][0x320] ;  /* 0x0000c80006007a20 */ /* 0x002ff00000410000 */
[----:B------:R1:W-:Y:S02]  /*7e00*/  MUFU.TANH R192, R0 ;  /* 0x0000000000c07308 */ /* 0x0003e40000002400 */
        /* <DEDUP_REMOVED lines=16> */
[----:B------:R3:W5:Y:S10]  /*7f10*/  MUFU.TANH R185, R0 ;  /* 0x0000000000b97308 */ /* 0x0007740000002400 */
[----:B------:R2:W-:Y:S01]  /*7f20*/  MUFU.TANH R166, R4 ;  /* 0x0000000400a67308 */ /* 0x0005e20000002400 */
[-C--:B-1----:R-:W-:Y:S08]  /*7f30*/  HMMA.16816.F32.BF16 R36, R156, R8.reuse, R36 ;  /* 0x000000089c24723c */ /* 0x082ff00000041824 */
[C---:B------:R-:W-:Y:S04]  /*7f40*/  HMMA.16816.F32.BF16 R40, R172.reuse, R8, R40 ;  /* 0x00000008ac28723c */ /* 0x040fe80000041828 */
[----:B---3--:R-:W-:Y:S04]  /*7f50*/  FMUL.FTZ R0, R13, c[0x0][0x320] ;  /* 0x0000c8000d007a20 */ /* 0x008fe80000410000 */
[-C--:B------:R-:W-:Y:S01]  /*7f60*/  HMMA.16816.F32.BF16 R44, R172, R10.reuse, R44 ;  /* 0x0000000aac2c723c */ /* 0x080fe2000004182c */
[----:B------:R1:W-:Y:S01]  /*7f70*/  MUFU.TANH R184, R0 ;  /* 0x0000000000b87308 */ /* 0x0003e20000002400 */
[----:B--2---:R-:W2:Y:S06]  /*7f80*/  LDSM.16.M88.4 R4, [R199+0x1800] ;  /* 0x00180000c704783b */ /* 0x004eac0000000200 */
[C---:B------:R-:W-:Y:S02]  /*7f90*/  HMMA.16816.F32.BF16 R48, R156.reuse, R10, R48 ;  /* 0x0000000a9c30723c */ /* 0x040fe40000041830 */
[----:B------:R-:W3:Y:S06]  /*7fa0*/  LDSM.16.M88.4 R8, [R199+0x2000] ;  /* 0x00200000c708783b */ /* 0x000eec0000000200 */
[----:B------:R-:W-:Y:S01]  /*7fb0*/  FMUL.FTZ R12, R43, c[0x0][0x320] ;  /* 0x0000c8002b0c7a20 */ /* 0x000fe20000410000 */
[----:B------:R-:W-:Y:S04]  /*7fc0*/  DEPBAR.LE SB0, 0x0 ;  /* 0x000080000000791a */ /* 0x000fe80000000000 */
[----:B------:R4:W-:Y:S01]  /*7fd0*/  MUFU.TANH R180, R12 ;  /* 0x0000000c00b47308 */ /* 0x0009e20000002400 */
[----:B------:R-:W-:Y:S02]  /*7fe0*/  BAR.SYNC.DEFER_BLOCKING 0x0 ;  /* 0x0000000000007b1d */ /* 0x000fe40000010000 */
[----:B------:R-:W-:Y:S02]  /*7ff0*/  FMUL.FTZ R2, R44, c[0x0][0x320] ;  /* 0x0000c8002c027a20 */ /* 0x000fe40000410000 */
[----:B-1----:R-:W-:Y:S05]  /*8000*/  FMUL.FTZ R0, R14, c[0x0][0x320] ;  /* 0x0000c8000e007a20 */ /* 0x002fea0000410000 */
[----:B------:R1:W-:Y:S10]  /*8010*/  MUFU.TANH R183, R0 ;  /* 0x0000000000b77308 */ /* 0x0003f40000002400 */
[----:B------:R3:W-:Y:S01]  /*8020*/  MUFU.TANH R182, R2 ;  /* 0x0000000200b67308 */ /* 0x0007e20000002400 */
[----:B----4-:R-:W-:Y:S01]  /*8030*/  FMUL.FTZ R12, R48, c[0x0][0x320] ;  /* 0x0000c800300c7a20 */ /* 0x010fe20000410000 */
[-C--:B--2---:R-:W-:Y:S05]  /*8040*/  HMMA.16816.F32.BF16 R52, R156, R4.reuse, R52 ;  /* 0x000000049c34723c */ /* 0x084fea0000041834 */
[----:B-1----:R-:W-:Y:S03]  /*8050*/  FMUL.FTZ R0, R15, c[0x0][0x320] ;  /* 0x0000c8000f007a20 */ /* 0x002fe60000410000 */
[C---:B------:R-:W-:Y:S01]  /*8060*/  HMMA.16816.F32.BF16 R56, R172.reuse, R4, R56 ;  /* 0x00000004ac38723c */ /* 0x040fe20000041838 */
[----:B------:R1:W2:Y:S07]  /*8070*/  MUFU.TANH R181, R0 ;  /* 0x0000000000b57308 */ /* 0x0002ae0000002400 */
[-C--:B------:R-:W-:Y:S04]  /*8080*/  HMMA.16816.F32.BF16 R60, R172, R6.reuse, R60 ;  /* 0x00000006ac3c723c */ /* 0x080fe8000004183c */
[----:B---3--:R-:W-:Y:S04]  /*8090*/  FMUL.FTZ R2, R51, c[0x0][0x320] ;  /* 0x0000c80033027a20 */ /* 0x008fe80000410000 */
[----:B------:R-:W-:Y:S01]  /*80a0*/  FMUL.FTZ R4, R53, c[0x0][0x320] ;  /* 0x0000c80035047a20 */ /* 0x000fe20000410000 */
[----:B------:R-:W-:Y:S01]  /*80b0*/  MUFU.TANH R155, R2 ;  /* 0x00000002009b7308 */ /* 0x000fe20000002400 */
[C---:B------:R-:W-:Y:S08]  /*80c0*/  HMMA.16816.F32.BF16 R64, R156.reuse, R6, R64 ;  /* 0x000000069c40723c */ /* 0x040ff00000041840 */
[-C--:B------:R-:W-:Y:S04]  /*80d0*/  HMMA.16816.F32.BF16 R68, R156, R8.reuse, R68 ;  /* 0x000000089c44723c */ /* 0x080fe80000041844 */
[----:B-1----:R-:W-:Y:S04]  /*80e0*/  FMUL.FTZ R0, R16, c[0x0][0x320] ;  /* 0x0000c80010007a20 */ /* 0x002fe80000410000 */
[----:B------:R1:W-:Y:S01]  /*80f0*/  MUFU.TANH R178, R0 ;  /* 0x0000000000b27308 */ /* 0x0003e20000002400 */
[C---:B------:R-:W-:Y:S07]  /*8100*/  HMMA.16816.F32.BF16 R72, R172.reuse, R8, R72 ;  /* 0x00000008ac48723c */ /* 0x040fee0000041848 */
[----:B------:R-:W-:Y:S01]  /*8110*/  FMUL.FTZ R8, R55, c[0x0][0x320] ;  /* 0x0000c80037087a20 */ /* 0x000fe20000410000 */
[-C--:B------:R-:W-:Y:S03]  /*8120*/  HMMA.16816.F32.BF16 R76, R172, R10.reuse, R76 ;  /* 0x0000000aac4c723c */ /* 0x080fe6000004184c */
[----:B------:R3:W-:Y:S01]  /*8130*/  MUFU.TANH R51, R8 ;  /* 0x0000000800337308 */ /* 0x0007e20000002400 */
[----:B------:R-:W-:Y:S04]  /*8140*/  FMUL.FTZ R9, R59, c[0x0][0x320] ;  /* 0x0000c8003b097a20 */ /* 0x000fe80000410000 */
[----:B------:R-:W-:Y:S04]  /*8150*/  HMMA.16816.F32.BF16 R80, R156, R10, R80 ;  /* 0x0000000a9c50723c */ /* 0x000fe80000041850 */
[----:B-1----:R-:W-:Y:S04]  /*8160*/  FMUL.FTZ R0, R17, c[0x0][0x320] ;  /* 0x0000c80011007a20 */ /* 0x002fe80000410000 */
[----:B------:R1:W4:Y:S01]  /*8170*/  MUFU.TANH R13, R0 ;  /* 0x00000000000d7308 */ /* 0x0003220000002400 */
[----:B---3--:R-:W-:Y:S09]  /*8180*/  FMUL.FTZ R8, R58, c[0x0][0x320] ;  /* 0x0000c8003a087a20 */ /* 0x008ff20000410000 */
[----:B------:R-:W-:Y:S06]  /*8190*/  MUFU.TANH R59, R8 ;  /* 0x00000008003b7308 */ /* 0x000fec0000002400 */
[----:B------:R-:W-:Y:S02]  /*81a0*/  FMUL.FTZ R43, R83, c[0x0][0x320] ;  /* 0x0000c800532b7a20 */ /* 0x000fe40000410000 */
[----:B-1----:R-:W-:Y:S04]  /*81b0*/  FMUL.FTZ R0, R18, c[0x0][0x320] ;  /* 0x0000c80012007a20 */ /* 0x002fe80000410000 */
        /* <DEDUP_REMOVED lines=9> */
[----:B-1----:R-:W-:Y:S08]  /*8250*/  FMUL.FTZ R0, R23, c[0x0][0x320] ;  /* 0x0000c80017007a20 */ /* 0x002ff00000410000 */
[----:B------:R1:W-:Y:S02]  /*8260*/  MUFU.TANH R169, R0 ;  /* 0x0000000000a97308 */ /* 0x0003e40000002400 */
[----:B-1----:R-:W-:Y:S08]  /*8270*/  FMUL.FTZ R0, R24, c[0x0][0x320] ;  /* 0x0000c80018007a20 */ /* 0x002ff00000410000 */
[----:B------:R1:W-:Y:S02]  /*8280*/  MUFU.TANH R167, R0 ;  /* 0x0000000000a77308 */ /* 0x0003e40000002400 */
        /* <DEDUP_REMOVED lines=11> */
[----:B------:R1:W1:Y:S02]  /*8340*/  MUFU.TANH R26, R0 ;  /* 0x00000000001a7308 */ /* 0x0002640000002400 */
[----:B-1----:R-:W-:Y:S08]  /*8350*/  FMUL.FTZ R0, R33, c[0x0][0x320] ;  /* 0x0000c80021007a20 */ /* 0x002ff00000410000 */
[----:B------:R1:W-:Y:S10]  /*8360*/  MUFU.TANH R33, R4 ;  /* 0x0000000400217308 */ /* 0x0003f40000002400 */
[----:B------:R2:W-:Y:S01]  /*8370*/  MUFU.TANH R25, R0 ;  /* 0x0000000000197308 */ /* 0x0005e20000002400 */
[----:B-1----:R-:W-:Y:S02]  /*8380*/  FMUL.FTZ R4, R54, c[0x0][0x320] ;  /* 0x0000c80036047a20 */ /* 0x002fe40000410000 */
[----:B--2---:R-:W-:Y:S07]  /*8390*/  FMUL.FTZ R0, R34, c[0x0][0x320] ;  /* 0x0000c80022007a20 */ /* 0x004fee0000410000 */
        /* <DEDUP_REMOVED lines=12> */
[----:B------:R-:W-:Y:S10]  /*8460*/  MUFU.TANH R40, R12 ;  /* 0x0000000c00287308 */ /* 0x000ff40000002400 */
[----:B------:R1:W1:Y:S02]  /*8470*/  MUFU.TANH R32, R0 ;  /* 0x0000000000207308 */ /* 0x0002640000002400 */
        /* <DEDUP_REMOVED lines=14> */
[----:B-1----:R1:W2:Y:S02]  /*8560*/  LDL R0, [R1] ;  /* 0x0000000001007983 */ /* 0x0022a40000100800 */
[----:B--2---:R-:W-:Y:S05]  /*8570*/  @P4 IMAD.MOV.U32 R0, RZ, RZ, R217 ;  /* 0x000000ffff004224 */ /* 0x004fea00078e00d9 */
[----:B------:R-:W2:Y:S08]  /*8580*/  SHFL.IDX PT, R2, R0, RZ, 0x1c1f ;  /* 0x001c1fff00027589 */ /* 0x000eb000000e0000 */
[----:B------:R-:W1:Y:S08]  /*8590*/  SHFL.IDX PT, R6, R0, 0x1, 0x1c1f ;  /* 0x003c1f0000067f89 */ /* 0x000e7000000e0000 */
[----:B------:R-:W1:Y:S08]  /*85a0*/  SHFL.IDX PT, R12, R0, 0x2, 0x1c1f ;  /* 0x005c1f00000c7f89 */ /* 0x000e7000000e0000 */
[----:B------:R1:W2:Y:S02]  /*85b0*/  SHFL.IDX PT, R7, R0, 0x3, 0x1c1f ;  /* 0x007c1f0000077f89 */ /* 0x0002a400000e0000 */
[----:B-1----:R-:W-:Y:S02]  /*85c0*/  FMUL.FTZ R0, R52, c[0x0][0x320] ;  /* 0x0000c80034007a20 */ /* 0x002fe40000410000 */
[----:B------:R-:W-:Y:S10]  /*85d0*/  MUFU.TANH R52, R4 ;  /* 0x0000000400347308 */ /* 0x000ff40000002400 */
[----:B------:R1:W1:Y:S02]  /*85e0*/  MUFU.TANH R38, R0 ;  /* 0x0000000000267308 */ /* 0x0002640000002400 */
[----:B-1----:R-:W-:Y:S05]  /*85f0*/  IMAD R0, R188, -0x50, RZ ;  /* 0xffffffb0bc007824 */ /* 0x002fea00078e02ff */
[----:B------:R-:W-:Y:S02]  /*8600*/  IADD3 R0, -R216, 0x1, R0 ;  /* 0x00000001d8007810 */ /* 0x000fe40007ffe100 */
[----:B------:R-:W3:Y:S02]  /*8610*/  LDL.64 R216, [R1+0x38] ;  /* 0x0000380001d87983 */ /* 0x000ee40000100a00 */
[----:B------:R-:W-:Y:S04]  /*8620*/  IADD3 R5, -R195, R0, R215 ;  /* 0x00000000c3057210 */ /* 0x000fe80007ffe1d7 */
[C---:B--2---:R-:W-:Y:S01]  /*8630*/  IADD3 R4, R5.reuse, R2, RZ ;  /* 0x0000000205047210 */ /* 0x044fe20007ffe0ff */
[C---:B------:R-:W-:Y:S01]  /*8640*/  IMAD.IADD R2, R5.reuse, 0x1, R6 ;  /* 0x0000000105027824 */ /* 0x040fe200078e0206 */
[C---:B------:R-:W-:Y:S01]  /*8650*/  IADD3 R0, R5.reuse, R12, RZ ;  /* 0x0000000c05007210 */ /* 0x040fe20007ffe0ff */
[----:B------:R-:W-:Y:S01]  /*8660*/  IMAD.IADD R5, R5, 0x1, R7 ;  /* 0x0000000105057824 */ /* 0x000fe200078e0207 */
[----:B------:R-:W-:Y:S01]  /*8670*/  ISETP.GT.AND P5, PT, R4, 0x1, PT ;  /* 0x000000010400780c */ /* 0x000fe20003fa4270 */
[----:B------:R-:W-:Y:S01]  /*8680*/  FMUL.FTZ R7, R57, c[0x0][0x320] ;  /* 0x0000c80039077a20 */ /* 0x000fe20000410000 */
[----:B------:R-:W2:Y:S01]  /*8690*/  LDL R215, [R1+0x28] ;  /* 0x0000280001d77983 */ /* 0x000ea20000100800 */
[----:B------:R-:W-:Y:S01]  /*86a0*/  FMUL.FTZ R6, R56, c[0x0][0x320] ;  /* 0x0000c80038067a20 */ /* 0x000fe20000410000 */
[----:B------:R-:W-:Y:S01]  /*86b0*/  FSEL R11, R193, -INF , P5 ;  /* 0xff800000c10b7808 */ /* 0x000fe20002800000 */
[----:B------:R1:W-:Y:S01]  /*86c0*/  MUFU.TANH R55, R7 ;  /* 0x0000000700377308 */ /* 0x0003e20000002400 */
[----:B------:R-:W-:Y:S02]  /*86d0*/  ISETP.GT.AND P5, PT, R5, RZ, PT ;  /* 0x000000ff0500720c */ /* 0x000fe40003fa4270 */
[----:B------:R-:W-:Y:S02]  /*86e0*/  ISETP.GT.AND P2, PT, R2, 0x1, PT ;  /* 0x000000010200780c */ /* 0x000fe40003f44270 */
[----:B------:R-:W-:Y:S02]  /*86f0*/  FSEL R22, R187, -INF , P5 ;  /* 0xff800000bb167808 */ /* 0x000fe40002800000 */
[----:B------:R-:W-:Y:S02]  /*8700*/  FSEL R15, R191, -INF , P2 ;  /* 0xff800000bf0f7808 */ /* 0x000fe40001000000 */
[----:B------:R-:W-:Y:S01]  /*8710*/  ISETP.GT.AND P2, PT, R0, 0x8, PT ;  /* 0x000000080000780c */ /* 0x000fe20003f44270 */
[----:B------:R1:W-:Y:S01]  /*8720*/  MUFU.TANH R53, R6 ;  /* 0x0000000600357308 */ /* 0x0003e20000002400 */
[----:B------:R-:W-:Y:S02]  /*8730*/  ISETP.GT.AND P5, PT, R5, 0x9, PT ;  /* 0x000000090500780c */ /* 0x000fe40003fa4270 */
[----:B-----5:R-:W-:Y:S02]  /*8740*/  FSEL R20, R185, -INF , P2 ;  /* 0xff800000b9147808 */ /* 0x020fe40001000000 */
[----:B------:R-:W-:Y:S02]  /*8750*/  ISETP.GT.AND P2, PT, R4, 0x9, PT ;  /* 0x000000090400780c */ /* 0x000fe40003f44270 */
[----:B------:R-:W-:Y:S02]  /*8760*/  FSEL R27, R181, -INF , P5 ;  /* 0xff800000b51b7808 */ /* 0x000fe40002800000 */
[----:B----4-:R-:W-:Y:S01]  /*8770*/  FSEL R13, R13, -INF , P2 ;  /* 0xff8000000d0d7808 */ /* 0x010fe20001000000 */
[----:B------:R-:W-:Y:S01]  /*8780*/  MUFU.TANH R181, R9 ;  /* 0x0000000900b57308 */ /* 0x000fe20000002400 */
[----:B------:R-:W-:Y:S02]  /*8790*/  ISETP.GT.AND P2, PT, R2, 0x10, PT ;  /* 0x000000100200780c */ /* 0x000fe40003f44270 */
[C---:B------:R-:W-:Y:S01]  /*87a0*/  ISETP.GT.AND P5, PT, R4.reuse, 0x10, PT ;  /* 0x000000100400780c */ /* 0x040fe20003fa4270 */
[----:B-1----:R-:W-:Y:S01]  /*87b0*/  FMUL.FTZ R7, R65, c[0x0][0x320] ;  /* 0x0000c80041077a20 */ /* 0x002fe20000410000 */
[----:B------:R-:W-:Y:S02]  /*87c0*/  ISETP.GT.AND P0, PT, R4, RZ, PT ;  /* 0x000000ff0400720c */ /* 0x000fe40003f04270 */
[----:B------:R-:W-:Y:S02]  /*87d0*/  ISETP.GT.AND P3, PT, R2, RZ, PT ;  /* 0x000000ff0200720c */ /* 0x000fe40003f64270 */
[----:B------:R-:W-:Y:S01]  /*87e0*/  ISETP.GT.AND P1, PT, R0, RZ, PT ;  /* 0x000000ff0000720c */ /* 0x000fe20003f24270 */
[----:B------:R1:W-:Y:S01]  /*87f0*/  MUFU.TANH R37, R7 ;  /* 0x0000000700257308 */ /* 0x0003e20000002400 */
[----:B------:R-:W-:Y:S02]  /*8800*/  FSEL R30, R170, -INF , P2 ;  /* 0xff800000aa1e7808 */ /* 0x000fe40001000000 */
[C---:B------:R-:W-:Y:S01]  /*8810*/  ISETP.GT.AND P2, PT, R5.reuse, 0x11, PT ;  /* 0x000000110500780c */ /* 0x040fe20003f44270 */
[----:B------:R-:W-:Y:S01]  /*8820*/  FMUL.FTZ R6, R60, c[0x0][0x320] ;  /* 0x0000c8003c067a20 */ /* 0x000fe20000410000 */
[----:B------:R-:W-:Y:S02]  /*8830*/  FSEL R14, R192, -INF , P3 ;  /* 0xff800000c00e7808 */ /* 0x000fe40001800000 */
[C---:B------:R-:W-:Y:S02]  /*8840*/  ISETP.GT.AND P3, PT, R5.reuse, 0x1, PT ;  /* 0x000000010500780c */ /* 0x040fe40003f64270 */
[----:B------:R-:W-:Y:S01]  /*8850*/  FSEL R18, R190, -INF , P1 ;  /* 0xff800000be127808 */ /* 0x000fe20000800000 */
[----:B------:R4:W-:Y:S01]  /*8860*/  MUFU.TANH R54, R6 ;  /* 0x0000000600367308 */ /* 0x0009e20000002400 */
[----:B------:R-:W-:Y:S02]  /*8870*/  FSEL R47, R164, -INF , P2 ;  /* 0xff800000a42f7808 */ /* 0x000fe40001000000 */
[----:B------:R-:W-:Y:S02]  /*8880*/  ISETP.GT.AND P2, PT, R4, 0x18, PT ;  /* 0x000000180400780c */ /* 0x000fe40003f44270 */
[----:B------:R-:W-:Y:S02]  /*8890*/  FSEL R29, R176, -INF , P5 ;  /* 0xff800000b01d7808 */ /* 0x000fe40002800000 */
[----:B------:R-:W-:Y:S02]  /*88a0*/  FSEL R26, R26, -INF , P2 ;  /* 0xff8000001a1a7808 */ /* 0x000fe40001000000 */
[----:B------:R-:W-:Y:S02]  /*88b0*/  ISETP.GT.AND P2, PT, R4, 0x21, PT ;  /* 0x000000210400780c */ /* 0x000fe40003f44270 */
[----:B------:R-:W-:Y:S02]  /*88c0*/  ISETP.GT.AND P5, PT, R0, 0x11, PT ;  /* 0x000000110000780c */ /* 0x000fe40003fa4270 */
[----:B------:R-:W-:Y:S01]  /*88d0*/  FSEL R57, R36, -INF , P2 ;  /* 0xff80000024397808 */ /* 0x000fe20001000000 */
[----:B-1----:R-:W-:Y:S01]  /*88e0*/  FMUL.FTZ R7, R66, c[0x0][0x320] ;  /* 0x0000c80042077a20 */ /* 0x002fe20000410000 */
[----:B------:R-:W-:Y:S02]  /*88f0*/  FSEL R23, R186, -INF , P3 ;  /* 0xff800000ba177808 */ /* 0x000fe40001800000 */
[----:B------:R-:W-:Y:S01]  /*8900*/  ISETP.GT.AND P1, PT, R0, 0x9, PT ;  /* 0x000000090000780c */ /* 0x000fe20003f24270 */
[----:B------:R1:W-:Y:S01]  /*8910*/  MUFU.TANH R50, R7 ;  /* 0x0000000700327308 */ /* 0x0003e20000002400 */
[----:B------:R-:W-:Y:S02]  /*8920*/  FSEL R42, R166, -INF , P5 ;  /* 0xff800000a62a7808 */ /* 0x000fe40002800000 */
[----:B------:R-:W-:Y:S02]  /*8930*/  ISETP.GT.AND P5, PT, R5, 0x18, PT ;  /* 0x000000180500780c */ /* 0x000fe40003fa4270 */
[----:B------:R-:W-:Y:S01]  /*8940*/  FSEL R10, R194, -INF , P0 ;  /* 0xff800000c20a7808 */ /* 0x000fe20000000000 */
[----:B----4-:R-:W-:Y:S01]  /*8950*/  FMUL.FTZ R6, R61, c[0x0][0x320] ;  /* 0x0000c8003d067a20 */ /* 0x010fe20000410000 */
[----:B------:R-:W-:Y:S02]  /*8960*/  FSEL R21, R184, -INF , P1 ;  /* 0xff800000b8157808 */ /* 0x000fe40000800000 */
[----:B------:R-:W-:Y:S01]  /*8970*/  FSEL R48, R161, -INF , P5 ;  /* 0xff800000a1307808 */ /* 0x000fe20002800000 */
[----:B------:R4:W-:Y:S01]  /*8980*/  MUFU.TANH R58, R6 ;  /* 0x00000006003a7308 */ /* 0x0009e20000002400 */
[----:B------:R-:W-:Y:S02]  /*8990*/  ISETP.GT.AND P5, PT, R2, 0x19, PT ;  /* 0x000000190200780c */ /* 0x000fe40003fa4270 */
[----:B------:R-:W-:Y:S02]  /*89a0*/  ISETP.GT.AND P3, PT, R4, 0x8, PT ;  /* 0x000000080400780c */ /* 0x000fe40003f64270 */
[----:B------:R-:W-:Y:S02]  /*89b0*/  FSEL R35, R35, -INF , P5 ;  /* 0xff80000023237808 */ /* 0x000fe40002800000 */
[----:B------:R-:W-:Y:S02]  /*89c0*/  ISETP.GT.AND P5, PT, R0, 0x20, PT ;  /* 0x000000200000780c */ /* 0x000fe40003fa4270 */
[----:B------:R-:W-:Y:S02]  /*89d0*/  FSEL R12, R178, -INF , P3 ;  /* 0xff800000b20c7808 */ /* 0x000fe40001800000 */
[----:B------:R-:W-:Y:S02]  /*89e0*/  FSEL R166, R32, -INF , P5 ;  /* 0xff80000020a67808 */ /* 0x000fe40002800000 */
[----:B------:R-:W-:Y:S01]  /*89f0*/  ISETP.GT.AND P1, PT, R2, 0x8, PT ;  /* 0x000000080200780c */ /* 0x000fe20003f24270 */
[----:B-1----:R-:W-:Y:S01]  /*8a00*/  FMUL.FTZ R7, R68, c[0x0][0x320] ;  /* 0x0000c80044077a20 */ /* 0x002fe20000410000 */
[----:B------:R-:W-:Y:S02]  /*8a10*/  ISETP.GT.AND P0, PT, R0, 0x1, PT ;  /* 0x000000010000780c */ /* 0x000fe40003f04270 */
[----:B------:R-:W-:Y:S01]  /*8a20*/  FSEL R16, R16, -INF , P1 ;  /* 0xff80000010107808 */ /* 0x000fe20000800000 */
[----:B------:R1:W-:Y:S01]  /*8a30*/  MUFU.TANH R36, R7 ;  /* 0x0000000700247308 */ /* 0x0003e20000002400 */
[----:B------:R-:W-:Y:S02]  /*8a40*/  ISETP.GT.AND P3, PT, R4, 0x11, PT ;  /* 0x000000110400780c */ /* 0x000fe40003f64270 */
[----:B------:R-:W-:Y:S02]  /*8a50*/  ISETP.GT.AND P1, PT, R2, 0x11, PT ;  /* 0x000000110200780c */ /* 0x000fe40003f24270 */
[----:B------:R-:W-:Y:S01]  /*8a60*/  FSEL R19, R189, -INF , P0 ;  /* 0xff800000bd137808 */ /* 0x000fe20000000000 */
[----:B----4-:R-:W-:Y:S01]  /*8a70*/  FMUL.FTZ R6, R64, c[0x0][0x320] ;  /* 0x0000c80040067a20 */ /* 0x010fe20000410000 */
[----:B------:R-:W-:Y:S02]  /*8a80*/  FSEL R28, R171, -INF , P3 ;  /* 0xff800000ab1c7808 */ /* 0x000fe40001800000 */
[----:B------:R-:W-:Y:S01]  /*8a90*/  ISETP.GT.AND P2, PT, R4, 0x28, PT ;  /* 0x000000280400780c */ /* 0x000fe20003f44270 */
[----:B------:R4:W5:Y:S01]  /*8aa0*/  MUFU.TANH R8, R6 ;  /* 0x0000000600087308 */ /* 0x0009620000002400 */
[----:B------:R-:W-:Y:S02]  /*8ab0*/  FSEL R31, R169, -INF , P1 ;  /* 0xff800000a91f7808 */ /* 0x000fe40000800000 */
[C---:B------:R-:W-:Y:S02]  /*8ac0*/  ISETP.GT.AND P0, PT, R5.reuse, 0x8, PT ;  /* 0x000000080500780c */ /* 0x040fe40003f04270 */
[----:B------:R-:W-:Y:S02]  /*8ad0*/  ISETP.GT.AND P3, PT, R5, 0x10, PT ;  /* 0x000000100500780c */ /* 0x000fe40003f64270 */
[----:B------:R-:W-:Y:S02]  /*8ae0*/  ISETP.GT.AND P1, PT, R0, 0x18, PT ;  /* 0x000000180000780c */ /* 0x000fe40003f24270 */
[----:B------:R-:W-:Y:S02]  /*8af0*/  FSEL R46, R165, -INF , P3 ;  /* 0xff800000a52e7808 */ /* 0x000fe40001800000 */
[----:B------:R-:W-:Y:S02]  /*8b00*/  ISETP.GT.AND P3, PT, R5, 0x19, PT ;  /* 0x000000190500780c */ /* 0x000fe40003f64270 */
[----:B------:R-:W-:Y:S01]  /*8b10*/  FSEL R44, R163, -INF , P1 ;  /* 0xff800000a32c7808 */ /* 0x000fe20000800000 */
[----:B-1----:R-:W-:Y:S01]  /*8b20*/  FMUL.FTZ R7, R69, c[0x0][0x320] ;  /* 0x0000c80045077a20 */ /* 0x002fe20000410000 */
[----:B------:R-:W-:Y:S02]  /*8b30*/  FSEL R49, R160, -INF , P3 ;  /* 0xff800000a0317808 */ /* 0x000fe40001800000 */
[----:B------:R-:W-:Y:S01]  /*8b40*/  FSEL R60, R40, -INF , P2 ;  /* 0xff800000283c7808 */ /* 0x000fe20001000000 */
[----:B------:R1:W1:Y:S01]  /*8b50*/  MUFU.TANH R32, R7 ;  /* 0x0000000700207308 */ /* 0x0002620000002400 */
[----:B------:R-:W-:Y:S01]  /*8b60*/  ISETP.GT.AND P1, PT, R4, 0x19, PT ;  /* 0x000000190400780c */ /* 0x000fe20003f24270 */
[----:B------:R-:W-:Y:S01]  /*8b70*/  FMUL.FTZ R40, R82, c[0x0][0x320] ;  /* 0x0000c80052287a20 */ /* 0x000fe20000410000 */
[----:B------:R-:W-:Y:S02]  /*8b80*/  FSEL R24, R183, -INF , P0 ;  /* 0xff800000b7187808 */ /* 0x000fe40000000000 */
[----:B------:R-:W-:Y:S02]  /*8b90*/  ISETP.GT.AND P0, PT, R2, 0x9, PT ;  /* 0x000000090200780c */ /* 0x000fe40003f04270 */
[----:B----4-:R-:W-:Y:S02]  /*8ba0*/  FMNMX.FTZ R6, R10, R3, !PT ;  /* 0x000000030a067209 */ /* 0x010fe40007810000 */
[----:B------:R-:W-:Y:S02]  /*8bb0*/  FSEL R17, R17, -INF , P0 ;  /* 0xff80000011117808 */ /* 0x000fe40000000000 */
[----:B------:R-:W-:Y:S02]  /*8bc0*/  FMNMX.FTZ R6, R11, R6, !PT ;  /* 0x000000060b067209 */ /* 0x000fe40007810000 */
[----:B------:R-:W-:Y:S02]  /*8bd0*/  ISETP.GT.AND P0, PT, R0, 0x10, PT ;  /* 0x000000100000780c */ /* 0x000fe40003f04270 */
[----:B------:R-:W-:Y:S02]  /*8be0*/  FMNMX.FTZ R6, R12, R6, !PT ;  /* 0x000000060c067209 */ /* 0x000fe40007810000 */
[----:B------:R-:W-:Y:S02]  /*8bf0*/  ISETP.GT.AND P3, PT, R4, 0x20, PT ;  /* 0x000000200400780c */ /* 0x000fe40003f64270 */
[----:B------:R-:W-:Y:S02]  /*8c00*/  FMNMX.FTZ R6, R13, R6, !PT ;  /* 0x000000060d067209 */ /* 0x000fe40007810000 */
[----:B------:R-:W-:Y:S02]  /*8c10*/  FSEL R25, R25, -INF , P1 ;  /* 0xff80000019197808 */ /* 0x000fe40000800000 */
[----:B------:R-:W-:Y:S01]  /*8c20*/  FMNMX.FTZ R6, R29, R6, !PT ;  /* 0x000000061d067209 */ /* 0x000fe20007810000 */
[----:B-1----:R-:W-:Y:S01]  /*8c30*/  FMUL.FTZ R7, R80, c[0x0][0x320] ;  /* 0x0000c80050077a20 */ /* 0x002fe20000410000 */
[----:B------:R-:W-:Y:S02]  /*8c40*/  FSEL R41, R167, -INF , P0 ;  /* 0xff800000a7297808 */ /* 0x000fe40000000000 */
[----:B------:R-:W-:Y:S01]  /*8c50*/  FSEL R56, R153, -INF , P3 ;  /* 0xff80000099387808 */ /* 0x000fe20001800000 */
[----:B------:R1:W4:Y:S01]  /*8c60*/  MUFU.TANH R9, R7 ;  /* 0x0000000700097308 */ /* 0x0003220000002400 */
[----:B------:R-:W-:Y:S02]  /*8c70*/  FMNMX.FTZ R6, R28, R6, !PT ;  /* 0x000000061c067209 */ /* 0x000fe40007810000 */
[----:B------:R-:W-:Y:S02]  /*8c80*/  ISETP.GT.AND P0, PT, R0, 0x19, PT ;  /* 0x000000190000780c */ /* 0x000fe40003f04270 */
[----:B------:R-:W-:Y:S02]  /*8c90*/  FMNMX.FTZ R6, R26, R6, !PT ;  /* 0x000000061a067209 */ /* 0x000fe40007810000 */
[----:B------:R-:W-:Y:S02]  /*8ca0*/  ISETP.GT.AND P1, PT, R2, 0x20, PT ;  /* 0x000000200200780c */ /* 0x000fe40003f24270 */
[----:B------:R-:W-:Y:S02]  /*8cb0*/  FMNMX.FTZ R6, R25, R6, !PT ;  /* 0x0000000619067209 */ /* 0x000fe40007810000 */
[----:B------:R-:W-:Y:S02]  /*8cc0*/  FSEL R45, R162, -INF , P0 ;  /* 0xff800000a22d7808 */ /* 0x000fe40000000000 */
[----:B------:R-:W-:Y:S02]  /*8cd0*/  ISETP.GT.AND P0, PT, R2, 0x18, PT ;  /* 0x000000180200780c */ /* 0x000fe40003f04270 */
[----:B------:R-:W-:Y:S02]  /*8ce0*/  FMNMX.FTZ R6, R56, R6, !PT ;  /* 0x0000000638067209 */ /* 0x000fe40007810000 */
[----:B------:R-:W-:Y:S02]  /*8cf0*/  FSEL R34, R34, -INF , P0 ;  /* 0xff80000022227808 */ /* 0x000fe40000000000 */
[----:B------:R-:W-:Y:S02]  /*8d00*/  ISETP.GT.AND P3, PT, R0, 0x21, PT ;  /* 0x000000210000780c */ /* 0x000fe40003f64270 */
[----:B------:R-:W-:Y:S02]  /*8d10*/  FSEL R160, R152, -INF , P1 ;  /* 0xff80000098a07808 */ /* 0x000fe40000800000 */
[----:B------:R-:W-:Y:S01]  /*8d20*/  ISETP.GT.AND P0, PT, R2, 0x21, PT ;  /* 0x000000210200780c */ /* 0x000fe20003f04270 */
[----:B-1----:R-:W-:Y:S01]  /*8d30*/  FMUL.FTZ R7, R81, c[0x0][0x320] ;  /* 0x0000c80051077a20 */ /* 0x002fe20000410000 */
[----:B------:R-:W-:Y:S02]  /*8d40*/  ISETP.GT.AND P1, PT, R4, 0x29, PT ;  /* 0x000000290400780c */ /* 0x000fe40003f24270 */
[----:B------:R-:W-:Y:S02]  /*8d50*/  FMNMX.FTZ R6, R57, R6, !PT ;  /* 0x0000000639067209 */ /* 0x000fe40007810000 */
[----:B------:R-:W-:Y:S01]  /*8d60*/  FSEL R167, R87, -INF , P3 ;  /* 0xff80000057a77808 */ /* 0x000fe20001800000 */
[----:B------:R-:W1:Y:S01]  /*8d70*/  MUFU.TANH R7, R7 ;  /* 0x0000000700077308 */ /* 0x000e620000002400 */
[----:B------:R-:W-:Y:S02]  /*8d80*/  FMNMX.FTZ R6, R60, R6, !PT ;  /* 0x000000063c067209 */ /* 0x000fe40007810000 */
[----:B------:R-:W-:Y:S02]  /*8d90*/  FSEL R162, R154, -INF , P0 ;  /* 0xff8000009aa27808 */ /* 0x000fe40000000000 */
[C---:B------:R-:W-:Y:S02]  /*8da0*/  ISETP.GT.AND P0, PT, R4.reuse, 0x30, PT ;  /* 0x000000300400780c */ /* 0x040fe40003f04270 */
[C---:B------:R-:W-:Y:S02]  /*8db0*/  ISETP.GT.AND P5, PT, R4.reuse, 0x31, PT ;  /* 0x000000310400780c */ /* 0x040fe40003fa4270 */
[C---:B------:R-:W-:Y:S02]  /*8dc0*/  ISETP.GT.AND P3, PT, R4.reuse, 0x38, PT ;  /* 0x000000380400780c */ /* 0x040fe40003f64270 */
[----:B------:R-:W-:Y:S02]  /*8dd0*/  FSEL R158, R39, -INF , P1 ;  /* 0xff800000279e7808 */ /* 0x000fe40000800000 */
[C---:B------:R-:W-:Y:S02]  /*8de0*/  ISETP.GT.AND P2, PT, R4.reuse, 0x39, PT ;  /* 0x000000390400780c */ /* 0x040fe40003f44270 */
[----:B------:R-:W-:Y:S02]  /*8df0*/  ISETP.GT.AND P1, PT, R4, 0x40, PT ;  /* 0x000000400400780c */ /* 0x000fe40003f24270 */
[----:B------:R-:W-:Y:S01]  /*8e00*/  FSEL R174, R38, -INF , P0 ;  /* 0xff80000026ae7808 */ /* 0x000fe20000000000 */
[----:B------:R-:W-:Y:S01]  /*8e10*/  FMUL.FTZ R38, R71, c[0x0][0x320] ;  /* 0x0000c80047267a20 */ /* 0x000fe20000410000 */
[----:B------:R-:W-:Y:S02]  /*8e20*/  ISETP.GT.AND P0, PT, R4, 0x41, PT ;  /* 0x000000410400780c */ /* 0x000fe40003f04270 */
[----:B------:R-:W-:Y:S01]  /*8e30*/  FSEL R176, R33, -INF , P5 ;  /* 0xff80000021b07808 */ /* 0x000fe20002800000 */
[----:B------:R-:W-:Y:S01]  /*8e40*/  FMUL.FTZ R33, R70, c[0x0][0x320] ;  /* 0x0000c80046217a20 */ /* 0x000fe20000410000 */
[----:B------:R-:W-:Y:S02]  /*8e50*/  ISETP.GT.AND P5, PT, R4, 0x48, PT ;  /* 0x000000480400780c */ /* 0x000fe40003fa4270 */
[----:B-----5:R-:W-:Y:S01]  /*8e60*/  FSEL R178, R8, -INF , P3 ;  /* 0xff80000008b27808 */ /* 0x020fe20001800000 */
[----:B------:R-:W-:Y:S01]  /*8e70*/  FMUL.FTZ R8, R67, c[0x0][0x320] ;  /* 0x0000c80043087a20 */ /* 0x000fe20000410000 */
[----:B------:R-:W-:Y:S02]  /*8e80*/  ISETP.GT.AND P3, PT, R4, 0x49, PT ;  /* 0x000000490400780c */ /* 0x000fe40003f64270 */
[----:B------:R-:W-:Y:S01]  /*8e90*/  FMNMX.FTZ R4, R158, R6, !PT ;  /* 0x000000069e047209 */ /* 0x000fe20007810000 */
[----:B------:R5:W2:Y:S01]  /*8ea0*/  MUFU.TANH R39, R8 ;  /* 0x0000000800277308 */ /* 0x000aa20000002400 */
[----:B------:R-:W-:Y:S02]  /*8eb0*/  FSEL R175, R37, -INF , P2 ;  /* 0xff80000025af7808 */ /* 0x000fe40001000000 */
[----:B------:R-:W-:Y:S02]  /*8ec0*/  FMNMX.FTZ R4, R174, R4, !PT ;  /* 0x00000004ae047209 */ /* 0x000fe40007810000 */
[----:B------:R-:W-:Y:S02]  /*8ed0*/  FSEL R247, R36, -INF , P1 ;  /* 0xff80000024f77808 */ /* 0x000fe40000800000 */
[----:B------:R-:W-:Y:S02]  /*8ee0*/  FMNMX.FTZ R4, R176, R4, !PT ;  /* 0x00000004b0047209 */ /* 0x000fe40007810000 */
[----:B------:R-:W-:Y:S01]  /*8ef0*/  FSEL R248, R32, -INF , P0 ;  /* 0xff80000020f87808 */ /* 0x000fe20000000000 */
[----:B------:R-:W2:Y:S01]  /*8f00*/  MUFU.TANH R37, R33 ;  /* 0x0000002100257308 */ /* 0x000ea20000002400 */
[----:B------:R-:W-:Y:S02]  /*8f10*/  FMNMX.FTZ R4, R178, R4, !PT ;  /* 0x00000004b2047209 */ /* 0x000fe40007810000 */
[----:B----4-:R-:W-:Y:S01]  /*8f20*/  FSEL R251, R9, -INF , P5 ;  /* 0xff80000009fb7808 */ /* 0x010fe20002800000 */
[----:B------:R-:W-:Y:S01]  /*8f30*/  FMUL.FTZ R9, R63, c[0x0][0x320] ;  /* 0x0000c8003f097a20 */ /* 0x000fe20000410000 */
[----:B------:R-:W-:Y:S02]  /*8f40*/  FMNMX.FTZ R4, R175, R4, !PT ;  /* 0x00000004af047209 */ /* 0x000fe40007810000 */
[----:B-1----:R-:W-:Y:S02]  /*8f50*/  FSEL R249, R7, -INF , P3 ;  /* 0xff80000007f97808 */ /* 0x002fe40001800000 */
[----:B------:R-:W-:Y:S01]  /*8f60*/  FMNMX.FTZ R4, R247, R4, !PT ;  /* 0x00000004f7047209 */ /* 0x000fe20007810000 */
[----:B------:R-:W-:Y:S01]  /*8f70*/  MUFU.TANH R33, R43 ;  /* 0x0000002b00217308 */ /* 0x000fe20000002400 */
[----:B------:R-:W-:Y:S02]  /*8f80*/  FMNMX.FTZ R6, R14, R84, !PT ;  /* 0x000000540e067209 */ /* 0x000fe40007810000 */
[----:B------:R-:W-:Y:S01]  /*8f90*/  FMNMX.FTZ R4, R248, R4, !PT ;  /* 0x00000004f8047209 */ /* 0x000fe20007810000 */
[----:B-----5:R-:W-:Y:S01]  /*8fa0*/  FMUL.FTZ R8, R62, c[0x0][0x320] ;  /* 0x0000c8003e087a20 */ /* 0x020fe20000410000 */
[----:B------:R-:W-:Y:S02]  /*8fb0*/  FMNMX.FTZ R6, R15, R6, !PT ;  /* 0x000000060f067209 */ /* 0x000fe40007810000 */
[----:B------:R-:W-:Y:S02]  /*8fc0*/  FMNMX.FTZ R4, R251, R4, !PT ;  /* 0x00000004fb047209 */ /* 0x000fe40007810000 */
[----:B------:R-:W-:Y:S01]  /*8fd0*/  FMNMX.FTZ R6, R16, R6, !PT ;  /* 0x0000000610067209 */ /* 0x000fe20007810000 */
[----:B------:R-:W-:Y:S01]  /*8fe0*/  MUFU.TANH R32, R38 ;  /* 0x0000002600207308 */ /* 0x000fe20000002400 */
[----:B------:R-:W-:Y:S02]  /*8ff0*/  FMNMX.FTZ R4, R249, R4, !PT ;  /* 0x00000004f9047209 */ /* 0x000fe40007810000 */
[----:B------:R-:W-:Y:S02]  /*9000*/  FMNMX.FTZ R6, R17, R6, !PT ;  /* 0x0000000611067209 */ /* 0x000fe40007810000 */
[----:B------:R-:W-:Y:S01]  /*9010*/  ISETP.GT.AND P3, PT, R2, 0x28, PT ;  /* 0x000000280200780c */ /* 0x000fe20003f64270 */
[----:B------:R-:W1:Y:S01]  /*9020*/  SHFL.BFLY PT, R7, R4, 0x2, 0x1f ;  /* 0x0c401f0004077f89 */ /* 0x000e6200000e0000 */
[----:B------:R-:W-:Y:S02]  /*9030*/  FMNMX.FTZ R6, R30, R6, !PT ;  /* 0x000000061e067209 */ /* 0x000fe40007810000 */
[----:B------:R-:W-:Y:S01]  /*9040*/  ISETP.GT.AND P2, PT, R5, 0x20, PT ;  /* 0x000000200500780c */ /* 0x000fe20003f44270 */
[----:B------:R4:W5:Y:S01]  /*9050*/  MUFU.TANH R36, R40 ;  /* 0x0000002800247308 */ /* 0x0009620000002400 */
[----:B------:R-:W-:Y:S02]  /*9060*/  FMNMX.FTZ R6, R31, R6, !PT ;  /* 0x000000061f067209 */ /* 0x000fe40007810000 */
[----:B------:R-:W-:Y:S02]  /*9070*/  ISETP.GT.AND P1, PT, R5, 0x21, PT ;  /* 0x000000210500780c */ /* 0x000fe40003f24270 */
[----:B------:R-:W-:Y:S02]  /*9080*/  FMNMX.FTZ R6, R34, R6, !PT ;  /* 0x0000000622067209 */ /* 0x000fe40007810000 */
[----:B------:R-:W-:Y:S02]  /*9090*/  ISETP.GT.AND P5, PT, R0, 0x29, PT ;  /* 0x000000290000780c */ /* 0x000fe40003fa4270 */
[----:B------:R-:W-:Y:S02]  /*90a0*/  FMNMX.FTZ R6, R35, R6, !PT ;  /* 0x0000000623067209 */ /* 0x000fe40007810000 */
[----:B------:R-:W-:Y:S02]  /*90b0*/  FSEL R164, R179, -INF , P2 ;  /* 0xff800000b3a47808 */ /* 0x000fe40001000000 */
[----:B------:R-:W-:Y:S02]  /*90c0*/  FMNMX.FTZ R6, R160, R6, !PT ;  /* 0x00000006a0067209 */ /* 0x000fe40007810000 */
[----:B------:R-:W-:Y:S02]  /*90d0*/  ISETP.GT.AND P2, PT, R2, 0x29, PT ;  /* 0x000000290200780c */ /* 0x000fe40003f44270 */
[----:B------:R-:W-:Y:S02]  /*90e0*/  FSEL R156, R168, -INF , P3 ;  /* 0xff800000a89c7808 */ /* 0x000fe40001800000 */
[----:B------:R-:W-:Y:S02]  /*90f0*/  FMNMX.FTZ R6, R162, R6, !PT ;  /* 0x00000006a2067209 */ /* 0x000fe40007810000 */
[----:B-1----:R-:W-:Y:S01]  /*9100*/  FMNMX.FTZ R4, R4, R7, !PT ;  /* 0x0000000704047209 */ /* 0x002fe20007810000 */
[----:B------:R-:W-:Y:S01]  /*9110*/  FMUL.FTZ R7, R72, c[0x0][0x320] ;  /* 0x0000c80048077a20 */ /* 0x000fe20000410000 */
[----:B------:R-:W-:Y:S01]  /*9120*/  FSEL R165, R180, -INF , P1 ;  /* 0xff800000b4a57808 */ /* 0x000fe20000800000 */
[----:B----4-:R-:W-:Y:S01]  /*9130*/  FMUL.FTZ R40, R79, c[0x0][0x320] ;  /* 0x0000c8004f287a20 */ /* 0x010fe20000410000 */
[----:B------:R-:W-:Y:S01]  /*9140*/  ISETP.GT.AND P1, PT, R2, 0x30, PT ;  /* 0x000000300200780c */ /* 0x000fe20003f24270 */
[----:B------:R1:W4:Y:S01]  /*9150*/  MUFU.TANH R43, R7 ;  /* 0x00000007002b7308 */ /* 0x0003220000002400 */
[----:B------:R-:W-:Y:S02]  /*9160*/  ISETP.GT.AND P0, PT, R0, 0x28, PT ;  /* 0x000000280000780c */ /* 0x000fe40003f04270 */
[----:B------:R-:W-:Y:S02]  /*9170*/  FSEL R163, R177, -INF , P5 ;  /* 0xff800000b1a37808 */ /* 0x000fe40002800000 */
[----:B------:R-:W-:Y:S02]  /*9180*/  FMNMX.FTZ R6, R156, R6, !PT ;  /* 0x000000069c067209 */ /* 0x000fe40007810000 */
[----:B------:R-:W-:Y:S02]  /*9190*/  FSEL R157, R155, -INF , P2 ;  /* 0xff8000009b9d7808 */ /* 0x000fe40001000000 */
[----:B------:R-:W-:Y:S02]  /*91a0*/  ISETP.GT.AND P5, PT, R2, 0x38, PT ;  /* 0x000000380200780c */ /* 0x000fe40003fa4270 */
[----:B------:R-:W-:Y:S02]  /*91b0*/  FSEL R161, R182, -INF , P0 ;  /* 0xff800000b6a17808 */ /* 0x000fe40000000000 */
[----:B------:R-:W-:Y:S02]  /*91c0*/  ISETP.GT.AND P0, PT, R2, 0x31, PT ;  /* 0x000000310200780c */ /* 0x000fe40003f04270 */
[----:B------:R-:W-:Y:S02]  /*91d0*/  FSEL R172, R52, -INF , P1 ;  /* 0xff80000034ac7808 */ /* 0x000fe40000800000 */
[C---:B------:R-:W-:Y:S02]  /*91e0*/  ISETP.GT.AND P3, PT, R2.reuse, 0x39, PT ;  /* 0x000000390200780c */ /* 0x040fe40003f64270 */
[C---:B------:R-:W-:Y:S02]  /*91f0*/  ISETP.GT.AND P2, PT, R2.reuse, 0x40, PT ;  /* 0x000000400200780c */ /* 0x040fe40003f44270 */
[C---:B------:R-:W-:Y:S02]  /*9200*/  ISETP.GT.AND P1, PT, R2.reuse, 0x41, PT ;  /* 0x000000410200780c */ /* 0x040fe40003f24270 */
[----:B------:R-:W-:Y:S01]  /*9210*/  FSEL R173, R51, -INF , P0 ;  /* 0xff80000033ad7808 */ /* 0x000fe20000000000 */
[----:B-1----:R-:W-:Y:S01]  /*9220*/  FMUL.FTZ R7, R73, c[0x0][0x320] ;  /* 0x0000c80049077a20 */ /* 0x002fe20000410000 */
[----:B------:R-:W-:Y:S01]  /*9230*/  MUFU.TANH R51, R8 ;  /* 0x0000000800337308 */ /* 0x000fe20000002400 */
[----:B------:R-:W-:Y:S02]  /*9240*/  ISETP.GT.AND P0, PT, R2, 0x48, PT ;  /* 0x000000480200780c */ /* 0x000fe40003f04270 */
[----:B------:R-:W-:Y:S02]  /*9250*/  FSEL R194, R50, -INF , P5 ;  /* 0xff80000032c27808 */ /* 0x000fe40002800000 */
[----:B------:R-:W-:Y:S02]  /*9260*/  ISETP.GT.AND P5, PT, R2, 0x49, PT ;  /* 0x000000490200780c */ /* 0x000fe40003fa4270 */
[----:B------:R-:W-:Y:S02]  /*9270*/  FMNMX.FTZ R2, R157, R6, !PT ;  /* 0x000000069d027209 */ /* 0x000fe40007810000 */
[----:B------:R-:W-:Y:S01]  /*9280*/  FMNMX.FTZ R6, R18, R85, !PT ;  /* 0x0000005512067209 */ /* 0x000fe20007810000 */
[----:B------:R1:W-:Y:S01]  /*9290*/  MUFU.TANH R50, R9 ;  /* 0x0000000900327308 */ /* 0x0003e20000002400 */
[----:B--2---:R-:W-:Y:S02]  /*92a0*/  FSEL R195, R39, -INF , P3 ;  /* 0xff80000027c37808 */ /* 0x004fe40001800000 */
[----:B------:R-:W-:Y:S02]  /*92b0*/  FMNMX.FTZ R6, R19, R6, !PT ;  /* 0x0000000613067209 */ /* 0x000fe40007810000 */
[----:B------:R-:W-:Y:S02]  /*92c0*/  FSEL R245, R37, -INF , P2 ;  /* 0xff80000025f57808 */ /* 0x000fe40001000000 */
[----:B------:R-:W-:Y:S02]  /*92d0*/  FMNMX.FTZ R6, R20, R6, !PT ;  /* 0x0000000614067209 */ /* 0x000fe40007810000 */
[----:B-----5:R-:W-:Y:S01]  /*92e0*/  FSEL R250, R36, -INF , P0 ;  /* 0xff80000024fa7808 */ /* 0x020fe20000000000 */
[----:B------:R2:W5:Y:S01]  /*92f0*/  MUFU.TANH R39, R7 ;  /* 0x0000000700277308 */ /* 0x0005620000002400 */
[----:B------:R-:W-:Y:S02]  /*9300*/  FMNMX.FTZ R6, R21, R6, !PT ;  /* 0x0000000615067209 */ /* 0x000fe40007810000 */
[----:B------:R-:W-:Y:S02]  /*9310*/  FMNMX.FTZ R2, R172, R2, !PT ;  /* 0x00000002ac027209 */ /* 0x000fe40007810000 */
[----:B------:R-:W-:Y:S01]  /*9320*/  FSEL R246, R32, -INF , P1 ;  /* 0xff80000020f67808 */ /* 0x000fe20000800000 */
[----:B------:R-:W-:Y:S01]  /*9330*/  FMUL.FTZ R32, R76, c[0x0][0x320] ;  /* 0x0000c8004c207a20 */ /* 0x000fe20000410000 */
[----:B------:R-:W-:Y:S02]  /*9340*/  FMNMX.FTZ R6, R41, R6, !PT ;  /* 0x0000000629067209 */ /* 0x000fe40007810000 */
[----:B------:R-:W-:Y:S01]  /*9350*/  FMNMX.FTZ R2, R173, R2, !PT ;  /* 0x00000002ad027209 */ /* 0x000fe20007810000 */
[----:B------:R3:W3:Y:S01]  /*9360*/  MUFU.TANH R38, R32 ;  /* 0x0000002000267308 */ /* 0x0006e20000002400 */
[----:B------:R-:W-:Y:S02]  /*9370*/  FMNMX.FTZ R6, R42, R6, !PT ;  /* 0x000000062a067209 */ /* 0x000fe40007810000 */
[----:B------:R-:W-:Y:S01]  /*9380*/  FMNMX.FTZ R2, R194, R2, !PT ;  /* 0x00000002c2027209 */ /* 0x000fe20007810000 */
[----:B-1----:R-:W1:Y:S01]  /*9390*/  SHFL.BFLY PT, R9, R4, 0x1, 0x1f ;  /* 0x0c201f0004097f89 */ /* 0x002e6200000e0000 */
[----:B------:R-:W-:Y:S02]  /*93a0*/  FMNMX.FTZ R6, R44, R6, !PT ;  /* 0x000000062c067209 */ /* 0x000fe40007810000 */
[----:B------:R-:W-:Y:S02]  /*93b0*/  FMNMX.FTZ R2, R195, R2, !PT ;  /* 0x00000002c3027209 */ /* 0x000fe40007810000 */
[----:B------:R-:W-:Y:S02]  /*93c0*/  FMNMX.FTZ R6, R45, R6, !PT ;  /* 0x000000062d067209 */ /* 0x000fe40007810000 */
[----:B------:R-:W-:Y:S02]  /*93d0*/  FMNMX.FTZ R2, R245, R2, !PT ;  /* 0x00000002f5027209 */ /* 0x000fe40007810000 */
[----:B------:R-:W-:Y:S02]  /*93e0*/  FMNMX.FTZ R6, R166, R6, !PT ;  /* 0x00000006a6067209 */ /* 0x000fe40007810000 */
[----:B--2---:R-:W-:Y:S02]  /*93f0*/  FMNMX.FTZ R7, R22, R86, !PT ;  /* 0x0000005616077209 */ /* 0x004fe40007810000 */
[----:B------:R-:W-:Y:S02]  /*9400*/  FMNMX.FTZ R2, R246, R2, !PT ;  /* 0x00000002f6027209 */ /* 0x000fe40007810000 */
[----:B------:R-:W-:Y:S02]  /*9410*/  FMNMX.FTZ R7, R23, R7, !PT ;  /* 0x0000000717077209 */ /* 0x000fe40007810000 */
[C---:B------:R-:W-:Y:S02]  /*9420*/  ISETP.GT.AND P2, PT, R0.reuse, 0x30, PT ;  /* 0x000000300000780c */ /* 0x040fe40003f44270 */
[C---:B------:R-:W-:Y:S01]  /*9430*/  ISETP.GT.AND P1, PT, R0.reuse, 0x31, PT ;  /* 0x000000310000780c */ /* 0x040fe20003f24270 */
[----:B---3--:R-:W-:Y:S01]  /*9440*/  FMUL.FTZ R32, R77, c[0x0][0x320] ;  /* 0x0000c8004d207a20 */ /* 0x008fe20000410000 */
[----:B------:R-:W-:Y:S02]  /*9450*/  ISETP.GT.AND P0, PT, R0, 0x38, PT ;  /* 0x000000380000780c */ /* 0x000fe40003f04270 */
[----:B------:R-:W-:Y:S01]  /*9460*/  FMNMX.FTZ R6, R167, R6, !PT ;  /* 0x00000006a7067209 */ /* 0x000fe20007810000 */
[----:B------:R2:W3:Y:S01]  /*9470*/  MUFU.TANH R36, R32 ;  /* 0x0000002000247308 */ /* 0x0004e20000002400 */
[----:B------:R-:W-:Y:S02]  /*9480*/  ISETP.GT.AND P3, PT, R5, 0x28, PT ;  /* 0x000000280500780c */ /* 0x000fe40003f64270 */
[----:B------:R-:W-:Y:S01]  /*9490*/  FSEL R252, R33, -INF , P5 ;  /* 0xff80000021fc7808 */ /* 0x000fe20002800000 */
[----:B------:R-:W-:Y:S01]  /*94a0*/  FMUL.FTZ R33, R75, c[0x0][0x320] ;  /* 0x0000c8004b217a20 */ /* 0x000fe20000410000 */
[----:B------:R-:W-:Y:S02]  /*94b0*/  FMNMX.FTZ R2, R250, R2, !PT ;  /* 0x00000002fa027209 */ /* 0x000fe40007810000 */
[----:B------:R-:W-:Y:S02]  /*94c0*/  FSEL R171, R53, -INF , P2 ;  /* 0xff80000035ab7808 */ /* 0x000fe40001000000 */
[----:B------:R-:W-:Y:S01]  /*94d0*/  FSEL R192, R55, -INF , P1 ;  /* 0xff80000037c07808 */ /* 0x000fe20000800000 */
[----:B------:R-:W-:Y:S01]  /*94e0*/  MUFU.TANH R33, R33 ;  /* 0x0000002100217308 */ /* 0x000fe20000002400 */
[----:B------:R-:W-:Y:S02]  /*94f0*/  FSEL R193, R54, -INF , P0 ;  /* 0xff80000036c17808 */ /* 0x000fe40000000000 */
[C---:B------:R-:W-:Y:S02]  /*9500*/  ISETP.GT.AND P2, PT, R0.reuse, 0x41, PT ;  /* 0x000000410000780c */ /* 0x040fe40003f44270 */
[C---:B------:R-:W-:Y:S02]  /*9510*/  ISETP.GT.AND P1, PT, R0.reuse, 0x48, PT ;  /* 0x000000480000780c */ /* 0x040fe40003f24270 */
[C---:B------:R-:W-:Y:S02]  /*9520*/  ISETP.GT.AND P0, PT, R0.reuse, 0x49, PT ;  /* 0x000000490000780c */ /* 0x040fe40003f04270 */
[----:B------:R-:W-:Y:S02]  /*9530*/  ISETP.GT.AND P5, PT, R0, 0x39, PT ;  /* 0x000000390000780c */ /* 0x000fe40003fa4270 */
[----:B------:R-:W-:Y:S02]  /*9540*/  FMNMX.FTZ R6, R161, R6, !PT ;  /* 0x00000006a1067209 */ /* 0x000fe40007810000 */
[----:B------:R-:W-:Y:S01]  /*9550*/  FSEL R159, R212, -INF , P3 ;  /* 0xff800000d49f7808 */ /* 0x000fe20001800000 */
[----:B--2---:R-:W-:Y:S01]  /*9560*/  FMUL.FTZ R32, R78, c[0x0][0x320] ;  /* 0x0000c8004e207a20 */ /* 0x004fe20000410000 */
[----:B------:R-:W-:Y:S02]  /*9570*/  ISETP.GT.AND P3, PT, R0, 0x40, PT ;  /* 0x000000400000780c */ /* 0x000fe40003f64270 */
[----:B------:R-:W-:Y:S01]  /*9580*/  FMNMX.FTZ R0, R24, R7, !PT ;  /* 0x0000000718007209 */ /* 0x000fe20007810000 */
[----:B------:R-:W-:Y:S01]  /*9590*/  FMUL.FTZ R7, R74, c[0x0][0x320] ;  /* 0x0000c8004a077a20 */ /* 0x000fe20000410000 */
[----:B------:R-:W-:Y:S01]  /*95a0*/  FMNMX.FTZ R2, R252, R2, !PT ;  /* 0x00000002fc027209 */ /* 0x000fe20007810000 */
[----:B------:R-:W-:Y:S01]  /*95b0*/  MUFU.TANH R32, R32 ;  /* 0x0000002000207308 */ /* 0x000fe20000002400 */
[----:B------:R-:W-:Y:S02]  /*95c0*/  FMNMX.FTZ R6, R163, R6, !PT ;  /* 0x00000006a3067209 */ /* 0x000fe40007810000 */
[----:B------:R-:W-:Y:S01]  /*95d0*/  FMNMX.FTZ R0, R27, R0, !PT ;  /* 0x000000001b007209 */ /* 0x000fe20007810000 */
[----:B------:R-:W2:Y:S01]  /*95e0*/  SHFL.BFLY PT, R8, R2, 0x2, 0x1f ;  /* 0x0c401f0002087f89 */ /* 0x000ea200000e0000 */
[----:B------:R-:W-:Y:S02]  /*95f0*/  FMNMX.FTZ R6, R171, R6, !PT ;  /* 0x00000006ab067209 */ /* 0x000fe40007810000 */
[----:B------:R-:W-:Y:S02]  /*9600*/  FMNMX.FTZ R0, R46, R0, !PT ;  /* 0x000000002e007209 */ /* 0x000fe40007810000 */
[----:B-1----:R-:W-:Y:S01]  /*9610*/  FMNMX.FTZ R73, R4, R9, !PT ;  /* 0x0000000904497209 */ /* 0x002fe20007810000 */
[----:B------:R1:W1:Y:S01]  /*9620*/  MUFU.TANH R37, R7 ;  /* 0x0000000700257308 */ /* 0x0002620000002400 */
[----:B------:R-:W-:Y:S02]  /*9630*/  FMNMX.FTZ R4, R47, R0, !PT ;  /* 0x000000002f047209 */ /* 0x000fe40007810000 */
[----:B------:R-:W-:Y:S02]  /*9640*/  FMNMX.FTZ R0, R192, R6, !PT ;  /* 0x00000006c0007209 */ /* 0x000fe40007810000 */
[----:B------:R-:W-:Y:S02]  /*9650*/  FSEL R170, R58, -INF , P5 ;  /* 0xff8000003aaa7808 */ /* 0x000fe40002800000 */
[----:B------:R-:W-:Y:S02]  /*9660*/  FMNMX.FTZ R0, R193, R0, !PT ;  /* 0x00000000c1007209 */ /* 0x000fe40007810000 */
[----:B------:R-:W-:Y:S01]  /*9670*/  FMNMX.FTZ R4, R48, R4, !PT ;  /* 0x0000000430047209 */ /* 0x000fe20007810000 */
[----:B------:R-:W1:Y:S01]  /*9680*/  MUFU.TANH R9, R40 ;  /* 0x0000002800097308 */ /* 0x000e620000002400 */
[----:B----4-:R-:W-:Y:S02]  /*9690*/  FSEL R225, R43, -INF , P3 ;  /* 0xff8000002be17808 */ /* 0x010fe40001800000 */
[----:B------:R-:W-:Y:S02]  /*96a0*/  FMNMX.FTZ R0, R170, R0, !PT ;  /* 0x00000000aa007209 */ /* 0x000fe40007810000 */
[----:B------:R-:W-:Y:S02]  /*96b0*/  FMNMX.FTZ R4, R49, R4, !PT ;  /* 0x0000000431047209 */ /* 0x000fe40007810000 */
[----:B-----5:R-:W-:Y:S02]  /*96c0*/  FSEL R230, R39, -INF , P2 ;  /* 0xff80000027e67808 */ /* 0x020fe40001000000 */
[----:B------:R-:W-:Y:S02]  /*96d0*/  FMNMX.FTZ R0, R225, R0, !PT ;  /* 0x00000000e1007209 */ /* 0x000fe40007810000 */
[----:B------:R-:W-:Y:S02]  /*96e0*/  FMNMX.FTZ R4, R164, R4, !PT ;  /* 0x00000004a4047209 */ /* 0x000fe40007810000 */
[----:B------:R-:W-:Y:S02]  /*96f0*/  FSEL R232, R38, -INF , P1 ;  /* 0xff80000026e87808 */ /* 0x000fe40000800000 */
[----:B------:R-:W-:Y:S02]  /*9700*/  FMNMX.FTZ R0, R230, R0, !PT ;  /* 0x00000000e6007209 */ /* 0x000fe40007810000 */
[----:B------:R-:W-:Y:S02]  /*9710*/  ISETP.GT.AND P5, PT, R5, 0x29, PT ;  /* 0x000000290500780c */ /* 0x000fe40003fa4270 */
[----:B------:R-:W-:Y:S02]  /*9720*/  FMNMX.FTZ R4, R165, R4, !PT ;  /* 0x00000004a5047209 */ /* 0x000fe40007810000 */
[----:B--2---:R-:W-:Y:S02]  /*9730*/  FMNMX.FTZ R2, R2, R8, !PT ;  /* 0x0000000802027209 */ /* 0x004fe40007810000 */
[----:B---3--:R-:W-:Y:S02]  /*9740*/  FSEL R234, R36, -INF , P0 ;  /* 0xff80000024ea7808 */ /* 0x008fe40000000000 */
[----:B------:R-:W-:Y:S01]  /*9750*/  FMNMX.FTZ R0, R232, R0, !PT ;  /* 0x00000000e8007209 */ /* 0x000fe20007810000 */
[----:B------:R-:W2:Y:S01]  /*9760*/  SHFL.BFLY PT, R8, R2, 0x1, 0x1f ;  /* 0x0c201f0002087f89 */ /* 0x000ea200000e0000 */
[----:B------:R-:W-:Y:S02]  /*9770*/  FSEL R155, R214, -INF , P5 ;  /* 0xff800000d69b7808 */ /* 0x000fe40002800000 */
[----:B------:R-:W-:Y:S02]  /*9780*/  ISETP.GT.AND P3, PT, R5, 0x30, PT ;  /* 0x000000300500780c */ /* 0x000fe40003f64270 */
[----:B------:R-:W-:Y:S01]  /*9790*/  FMNMX.FTZ R6, R159, R4, !PT ;  /* 0x000000049f067209 */ /* 0x000fe20007810000 */
[----:B------:R-:W-:Y:S01]  /*97a0*/  FMUL.FTZ R4, R73, c[0x0][0x2d0] ;  /* 0x0000b40049047a20 */ /* 0x000fe20000410000 */
[----:B------:R-:W-:Y:S02]  /*97b0*/  FMNMX.FTZ R0, R234, R0, !PT ;  /* 0x00000000ea007209 */ /* 0x000fe40007810000 */
[----:B------:R-:W-:Y:S02]  /*97c0*/  ISETP.GT.AND P2, PT, R5, 0x31, PT ;  /* 0x000000310500780c */ /* 0x000fe40003f44270 */
[----:B------:R-:W-:Y:S01]  /*97d0*/  FSEL R168, R59, -INF , P3 ;  /* 0xff8000003ba87808 */ /* 0x000fe20001800000 */
[----:B-1----:R-:W1:Y:S01]  /*97e0*/  SHFL.BFLY PT, R7, R0, 0x2, 0x1f ;  /* 0x0c401f0000077f89 */ /* 0x002e6200000e0000 */
[----:B------:R-:W-:Y:S02]  /*97f0*/  FSETP.NEU.FTZ.AND P3, PT, R73, -INF , PT ;  /* 0xff8000004900780b */ /* 0x000fe40003f7d000 */
[----:B------:R-:W-:Y:S02]  /*9800*/  FMNMX.FTZ R6, R155, R6, !PT ;  /* 0x000000069b067209 */ /* 0x000fe40007810000 */
[----:B------:R-:W-:Y:S02]  /*9810*/  FSEL R75, R4, RZ, P3 ;  /* 0x000000ff044b7208 */ /* 0x000fe40001800000 */
[----:B------:R-:W-:Y:S02]  /*9820*/  ISETP.GT.AND P1, PT, R5, 0x38, PT ;  /* 0x000000380500780c */ /* 0x000fe40003f24270 */
[----:B------:R-:W-:Y:S02]  /*9830*/  FSEL R169, R181, -INF , P2 ;  /* 0xff800000b5a97808 */ /* 0x000fe40001000000 */
[----:B------:R-:W-:Y:S01]  /*9840*/  FMNMX.FTZ R4, R168, R6, !PT ;  /* 0x00000006a8047209 */ /* 0x000fe20007810000 */
[--C-:B------:R-:W-:Y:S01]  /*9850*/  FFMA.FTZ R6, R10, c[0x0][0x2d0], -R75.reuse ;  /* 0x0000b4000a067a23 */ /* 0x100fe2000001084b */
[----:B------:R-:W-:Y:S02]  /*9860*/  FSEL R189, R51, -INF , P1 ;  /* 0xff80000033bd7808 */ /* 0x000fe40000800000 */
[----:B------:R-:W-:Y:S01]  /*9870*/  ISETP.GT.AND P0, PT, R5, 0x39, PT ;  /* 0x000000390500780c */ /* 0x000fe20003f04270 */
[----:B------:R3:W-:Y:S01]  /*9880*/  MUFU.EX2 R190, R6 ;  /* 0x0000000600be7308 */ /* 0x0007e20000000800 */
[----:B------:R-:W-:Y:S02]  /*9890*/  FMNMX.FTZ R4, R169, R4, !PT ;  /* 0x00000004a9047209 */ /* 0x000fe40007810000 */
[----:B------:R-:W-:Y:S02]  /*98a0*/  ISETP.GT.AND P1, PT, R5, 0x40, PT ;  /* 0x000000400500780c */ /* 0x000fe40003f24270 */
[----:B------:R-:W-:Y:S02]  /*98b0*/  FSEL R191, R50, -INF , P0 ;  /* 0xff80000032bf7808 */ /* 0x000fe40000000000 */
[----:B------:R-:W-:Y:S02]  /*98c0*/  FMNMX.FTZ R4, R189, R4, !PT ;  /* 0x00000004bd047209 */ /* 0x000fe40007810000 */
[----:B------:R-:W-:Y:S02]  /*98d0*/  FSEL R226, R37, -INF , P1 ;  /* 0xff80000025e27808 */ /* 0x000fe40000800000 */
[----:B------:R-:W-:Y:S02]  /*98e0*/  ISETP.GT.AND P0, PT, R5, 0x41, PT ;  /* 0x000000410500780c */ /* 0x000fe40003f04270 */
[----:B------:R-:W-:Y:S02]  /*98f0*/  FMNMX.FTZ R4, R191, R4, !PT ;  /* 0x00000004bf047209 */ /* 0x000fe40007810000 */
[----:B------:R-:W-:Y:S02]  /*9900*/  FSEL R229, R33, -INF , P0 ;  /* 0xff80000021e57808 */ /* 0x000fe40000000000 */
[----:B------:R-:W-:Y:S02]  /*9910*/  ISETP.GT.AND P1, PT, R5, 0x48, PT ;  /* 0x000000480500780c */ /* 0x000fe40003f24270 */
[----:B------:R-:W-:Y:S02]  /*9920*/  FMNMX.FTZ R4, R226, R4, !PT ;  /* 0x00000004e2047209 */ /* 0x000fe40007810000 */
[----:B--2---:R-:W-:Y:S02]  /*9930*/  FMNMX.FTZ R72, R2, R8, !PT ;  /* 0x0000000802487209 */ /* 0x004fe40007810000 */
[----:B------:R-:W-:Y:S01]  /*9940*/  FSEL R240, R32, -INF , P1 ;  /* 0xff80000020f07808 */ /* 0x000fe20000800000 */
[--C-:B---3--:R-:W-:Y:S01]  /*9950*/  FFMA.FTZ R6, R11, c[0x0][0x2d0], -R75.reuse ;  /* 0x0000b4000b067a23 */ /* 0x108fe2000001084b */
[----:B------:R-:W-:Y:S02]  /*9960*/  ISETP.GT.AND P0, PT, R5, 0x49, PT ;  /* 0x000000490500780c */ /* 0x000fe40003f04270 */
[----:B------:R-:W-:Y:S01]  /*9970*/  FMNMX.FTZ R5, R229, R4, !PT ;  /* 0x00000004e5057209 */ /* 0x000fe20007810000 */
[----:B------:R2:W3:Y:S01]  /*9980*/  MUFU.EX2 R186, R6 ;  /* 0x0000000600ba7308 */ /* 0x0004e20000000800 */
[----:B-1----:R-:W-:Y:S02]  /*9990*/  FMNMX.FTZ R4, R0, R7, !PT ;  /* 0x0000000700047209 */ /* 0x002fe40007810000 */
[----:B------:R-:W-:Y:S01]  /*99a0*/  FMNMX.FTZ R0, R240, R5, !PT ;  /* 0x00000005f0007209 */ /* 0x000fe20007810000 */
[C---:B------:R-:W-:Y:S01]  /*99b0*/  FMUL.FTZ R5, R72.reuse, c[0x0][0x2d0] ;  /* 0x0000b40048057a20 */ /* 0x040fe20000410000 */
[----:B------:R-:W-:Y:S01]  /*99c0*/  FSETP.NEU.FTZ.AND P2, PT, R72, -INF , PT ;  /* 0xff8000004800780b */ /* 0x000fe20003f5d000 */
[----:B------:R-:W1:Y:S01]  /*99d0*/  SHFL.BFLY PT, R7, R4, 0x1, 0x1f ;  /* 0x0c201f0004077f89 */ /* 0x000e6200000e0000 */
[----:B------:R-:W-:Y:S02]  /*99e0*/  FSEL R74, R9, -INF , P0 ;  /* 0xff800000094a7808 */ /* 0x000fe40000000000 */
[----:B------:R-:W-:Y:S02]  /*99f0*/  FSEL R152, R5, RZ, P2 ;  /* 0x000000ff05987208 */ /* 0x000fe40001000000 */
[----:B------:R-:W-:Y:S02]  /*9a00*/  FMNMX.FTZ R0, R74, R0, !PT ;  /* 0x000000004a007209 */ /* 0x000fe40007810000 */
[----:B------:R-:W-:Y:S01]  /*9a10*/  ISETP.GT.AND P5, PT, R188, R218, PT ;  /* 0x000000dabc00720c */ /* 0x000fe20003fa4270 */
[----:B------:R-:W-:Y:S01]  /*9a20*/  FFMA.FTZ R5, R14, c[0x0][0x2d0], -R152 ;  /* 0x0000b4000e057a23 */ /* 0x000fe20000010898 */
[----:B------:R-:W-:Y:S01]  /*9a30*/  IADD3 R212, R188, -0x1, RZ ;  /* 0xffffffffbcd47810 */ /* 0x000fe20007ffe0ff */
[----:B------:R-:W4:Y:S02]  /*9a40*/  SHFL.BFLY PT, R2, R0, 0x2, 0x1f ;  /* 0x0c401f0000027f89 */ /* 0x000f2400000e0000 */
[----:B------:R5:W-:Y:S01]  /*9a50*/  MUFU.EX2 R243, R5 ;  /* 0x0000000500f37308 */ /* 0x000be20000000800 */
[--C-:B--2---:R-:W-:Y:S01]  /*9a60*/  FFMA.FTZ R6, R12, c[0x0][0x2d0], -R75.reuse ;  /* 0x0000b4000c067a23 */ /* 0x104fe2000001084b */
[----:B---3--:R-:W-:Y:S06]  /*9a70*/  F2FP.BF16.PACK_AB R76, R186, R190 ;  /* 0x000000beba4c723e */ /* 0x008fec00000010ff */
[----:B------:R-:W-:Y:S01]  /*9a80*/  @P5 IMAD.MOV.U32 R11, RZ, RZ, c[0x0][0x1e0] ;  /* 0x00007800ff0b5624 */ /* 0x000fe200078e00ff */
[----:B------:R-:W-:Y:S01]  /*9a90*/  @P5 MOV R10, c[0x0][0x1e4] ;  /* 0x00007900000a5a02 */ /* 0x000fe20000000f00 */
[----:B------:R2:W-:Y:S01]  /*9aa0*/  MUFU.EX2 R185, R6 ;  /* 0x0000000600b97308 */ /* 0x0005e20000000800 */
[----:B------:R-:W-:Y:S01]  /*9ab0*/  FFMA.FTZ R12, R29, c[0x0][0x2d0], -R75 ;  /* 0x0000b4001d0c7a23 */ /* 0x000fe2000001084b */
[----:B-1----:R-:W-:Y:S02]  /*9ac0*/  FMNMX.FTZ R71, R4, R7, !PT ;  /* 0x0000000704477209 */ /* 0x002fe40007810000 */
[----:B------:R-:W-:Y:S02]  /*9ad0*/  @P5 SHF.L.U64.HI R10, R11, 0x5, R10 ;  /* 0x000000050b0a5819 */ /* 0x000fe4000001020a */
[C---:B------:R-:W-:Y:S01]  /*9ae0*/  FSETP.NEU.FTZ.AND P1, PT, R71.reuse, -INF , PT ;  /* 0xff8000004700780b */ /* 0x040fe20003f3d000 */
[----:B------:R-:W-:Y:S01]  /*9af0*/  FMUL.FTZ R4, R71, c[0x0][0x2d0] ;  /* 0x0000b40047047a20 */ /* 0x000fe20000410000 */
[----:B------:R-:W-:Y:S02]  /*9b00*/  @P5 SHF.L.U32 R11, R11, 0x5, RZ ;  /* 0x000000050b0b5819 */ /* 0x000fe400000006ff */
[----:B------:R-:W-:Y:S01]  /*9b10*/  MUFU.EX2 R233, R12 ;  /* 0x0000000c00e97308 */ /* 0x000fe20000000800 */
[----:B----4-:R-:W-:Y:S01]  /*9b20*/  FMNMX.FTZ R0, R0, R2, !PT ;  /* 0x0000000200007209 */ /* 0x010fe20007810000 */
[--C-:B-----5:R-:W-:Y:S01]  /*9b30*/  FFMA.FTZ R5, R15, c[0x0][0x2d0], -R152.reuse ;  /* 0x0000b4000f057a23 */ /* 0x120fe20000010898 */
[----:B------:R-:W-:Y:S03]  /*9b40*/  FSEL R153, R4, RZ, P1 ;  /* 0x000000ff04997208 */ /* 0x000fe60000800000 */
[----:B------:R-:W1:Y:S04]  /*9b50*/  SHFL.BFLY PT, R2, R0, 0x1, 0x1f ;  /* 0x0c201f0000027f89 */ /* 0x000e6800000e0000 */
[----:B------:R3:W4:Y:S01]  /*9b60*/  MUFU.EX2 R244, R5 ;  /* 0x0000000500f47308 */ /* 0x0007220000000800 */
[--C-:B------:R-:W-:Y:S02]  /*9b70*/  FFMA.FTZ R7, R18, c[0x0][0x2d0], -R153.reuse ;  /* 0x0000b40012077a23 */ /* 0x100fe40000010899 */
[----:B------:R-:W-:Y:S02]  /*9b80*/  FFMA.FTZ R8, R19, c[0x0][0x2d0], -R153 ;  /* 0x0000b40013087a23 */ /* 0x000fe40000010899 */
[----:B--2---:R-:W-:Y:S05]  /*9b90*/  FFMA.FTZ R6, R13, c[0x0][0x2d0], -R75 ;  /* 0x0000b4000d067a23 */ /* 0x004fea000001084b */
[----:B------:R2:W-:Y:S10]  /*9ba0*/  MUFU.EX2 R231, R7 ;  /* 0x0000000700e77308 */ /* 0x0005f40000000800 */
[----:B------:R5:W5:Y:S01]  /*9bb0*/  MUFU.EX2 R187, R6 ;  /* 0x0000000600bb7308 */ /* 0x000b620000000800 */
[----:B-1----:R-:W-:Y:S01]  /*9bc0*/  FMNMX.FTZ R70, R0, R2, !PT ;  /* 0x0000000200467209 */ /* 0x002fe20007810000 */
[--C-:B------:R-:W-:Y:S02]  /*9bd0*/  FFMA.FTZ R0, R20, c[0x0][0x2d0], -R153.reuse ;  /* 0x0000b40014007a23 */ /* 0x100fe40000010899 */
[----:B---3--:R-:W-:Y:S01]  /*9be0*/  FFMA.FTZ R5, R16, c[0x0][0x2d0], -R152 ;  /* 0x0000b40010057a23 */ /* 0x008fe20000010898 */
[----:B----4-:R-:W-:Y:S01]  /*9bf0*/  F2FP.BF16.PACK_AB R77, R244, R243 ;  /* 0x000000f3f44d723e */ /* 0x010fe200000010ff */
[----:B------:R-:W-:Y:S04]  /*9c00*/  FFMA.FTZ R2, R21, c[0x0][0x2d0], -R153 ;  /* 0x0000b40015027a23 */ /* 0x000fe80000010899 */
[----:B------:R-:W1:Y:S01]  /*9c10*/  MUFU.EX2 R238, R8 ;  /* 0x0000000800ee7308 */ /* 0x000e620000000800 */
[----:B--2---:R-:W-:Y:S09]  /*9c20*/  @P5 MOV R7, R215 ;  /* 0x000000d700075202 */ /* 0x004ff20000000f00 */
[----:B------:R2:W-:Y:S01]  /*9c30*/  MUFU.EX2 R43, R5 ;  /* 0x00000005002b7308 */ /* 0x0005e20000000800 */
[----:B-----5:R-:W-:Y:S02]  /*9c40*/  @P5 SHF.R.S32.HI R6, RZ, 0x1f, R212 ;  /* 0x0000001fff065819 */ /* 0x020fe400000114d4 */
[----:B------:R-:W-:Y:S03]  /*9c50*/  F2FP.BF16.PACK_AB R78, R187, R185 ;  /* 0x000000b9bb4e723e */ /* 0x000fe600000010ff */
[----:B------:R-:W-:Y:S04]  /*9c60*/  @P5 IMAD R6, R6, c[0x0][0x1e0], RZ ;  /* 0x0000780006065a24 */ /* 0x000fe800078e02ff */
[----:B------:R3:W-:Y:S01]  /*9c70*/  MUFU.EX2 R237, R0 ;  /* 0x0000000000ed7308 */ /* 0x0007e20000000800 */
[----:B------:R-:W-:Y:S01]  /*9c80*/  @P5 IMAD R6, R212, c[0x0][0x1e4], R6 ;  /* 0x00007900d4065a24 */ /* 0x000fe200078e0206 */
[----:B-1----:R-:W-:Y:S08]  /*9c90*/  F2FP.BF16.PACK_AB R64, R238, R231 ;  /* 0x000000e7ee40723e */ /* 0x002ff000000010ff */
[----:B------:R1:W4:Y:S01]  /*9ca0*/  MUFU.EX2 R242, R2 ;  /* 0x0000000200f27308 */ /* 0x0003220000000800 */
[----:B--2---:R-:W-:Y:S09]  /*9cb0*/  FFMA.FTZ R5, R17, c[0x0][0x2d0], -R152 ;  /* 0x0000b40011057a23 */ /* 0x004ff20000010898 */
[----:B------:R2:W5:Y:S01]  /*9cc0*/  MUFU.EX2 R40, R5 ;  /* 0x0000000500287308 */ /* 0x0005620000000800 */
[----:B---3--:R-:W-:Y:S02]  /*9cd0*/  FMUL.FTZ R0, R70, c[0x0][0x2d0] ;  /* 0x0000b40046007a20 */ /* 0x008fe40000410000 */
[----:B-1----:R-:W-:Y:S01]  /*9ce0*/  FFMA.FTZ R2, R28, c[0x0][0x2d0], -R75 ;  /* 0x0000b4001c027a23 */ /* 0x002fe2000001084b */
[----:B----4-:R-:W-:Y:S06]  /*9cf0*/  F2FP.BF16.PACK_AB R66, R242, R237 ;  /* 0x000000edf242723e */ /* 0x010fec00000010ff */
[----:B------:R1:W-:Y:S01]  /*9d00*/  MUFU.EX2 R236, R2 ;  /* 0x0000000200ec7308 */ /* 0x0003e20000000800 */
[----:B--2---:R-:W-:Y:S01]  /*9d10*/  @P5 IMAD.WIDE.U32 R4, R212, c[0x0][0x1e0], RZ ;  /* 0x00007800d4045a25 */ /* 0x004fe200078e00ff */
[----:B-----5:R-:W-:Y:S04]  /*9d20*/  F2FP.BF16.PACK_AB R79, R40, R43 ;  /* 0x0000002b284f723e */ /* 0x020fe800000010ff */
[----:B------:R-:W-:Y:S01]  /*9d30*/  @P5 IADD3 R5, R5, R6, RZ ;  /* 0x0000000605055210 */ /* 0x000fe20007ffe0ff */
[----:B------:R-:W-:Y:S04]  /*9d40*/  @P5 IMAD.MOV.U32 R6, RZ, RZ, R216 ;  /* 0x000000ffff065224 */ /* 0x000fe800078e00d8 */
[----:B------:R-:W-:Y:S04]  /*9d50*/  @P5 IMAD.WIDE.U32 R6, R4, 0x50, R6 ;  /* 0x0000005004065825 */ /* 0x000fe800078e0006 */
[----:B------:R-:W-:Y:S01]  /*9d60*/  @P5 IMAD R5, R5, 0x50, RZ ;  /* 0x0000005005055824 */ /* 0x000fe200078e02ff */
[----:B------:R-:W-:Y:S03]  /*9d70*/  @P5 LEA R4, P0, R6, c[0x0][0x1c8], 0x1 ;  /* 0x0000720006045a11 */ /* 0x000fe600078008ff */
[----:B------:R-:W-:Y:S02]  /*9d80*/  @P5 IMAD.IADD R5, R7, 0x1, R5 ;  /* 0x0000000107055824 */ /* 0x000fe400078e0205 */
[----:B-1----:R-:W-:Y:S03]  /*9d90*/  FFMA.FTZ R2, R30, c[0x0][0x2d0], -R152 ;  /* 0x0000b4001e027a23 */ /* 0x002fe60000010898 */
[----:B------:R-:W-:Y:S01]  /*9da0*/  @P5 LEA.HI.X R5, R6, c[0x0][0x1cc], R5, 0x1, P0 ;  /* 0x0000730006055a11 */ /* 0x000fe200000f0c05 */
[----:B------:R-:W-:Y:S01]  /*9db0*/  MUFU.EX2 R227, R2 ;  /* 0x0000000200e37308 */ /* 0x000fe20000000800 */
[----:B------:R-:W-:Y:S03]  /*9dc0*/  @P5 IADD3 R6, P0, R4, R11, RZ ;  /* 0x0000000b04065210 */ /* 0x000fe60007f1e0ff */
[----:B------:R1:W-:Y:S02]  /*9dd0*/  @P5 LDGSTS.E.BYPASS.LTC128B.128 [R213+0x2900], [R4.64], !P6 ;  /* 0x0290000004d55fae */ /* 0x0003e4000f101d48 */
[----:B------:R-:W-:Y:S01]  /*9de0*/  @P5 IMAD.X R7, R5, 0x1, R10, P0 ;  /* 0x0000000105075824 */ /* 0x000fe200000e060a */
[----:B------:R-:W-:Y:S04]  /*9df0*/  FSETP.NEU.FTZ.AND P0, PT, R70, -INF , PT ;  /* 0xff8000004600780b */ /* 0x000fe80003f1d000 */
[----:B------:R-:W-:Y:S01]  /*9e00*/  FSEL R154, R0, RZ, P0 ;  /* 0x000000ff009a7208 */ /* 0x000fe20000000000 */
[----:B------:R2:W-:Y:S04]  /*9e10*/  @P5 LDGSTS.E.BYPASS.LTC128B.128 [R213+0x3100], [R6.64], !P6 ;  /* 0x0310000006d55fae */ /* 0x0005e8000f101d48 */
[--C-:B------:R-:W-:Y:S04]  /*9e20*/  FFMA.FTZ R0, R22, c[0x0][0x2d0], -R154.reuse ;  /* 0x0000b40016007a23 */ /* 0x100fe8000001089a */
[----:B------:R3:W-:Y:S02]  /*9e30*/  MUFU.EX2 R223, R0 ;  /* 0x0000000000df7308 */ /* 0x0007e40000000800 */
[--C-:B---3--:R-:W-:Y:S08]  /*9e40*/  FFMA.FTZ R0, R23, c[0x0][0x2d0], -R154.reuse ;  /* 0x0000b40017007a23 */ /* 0x108ff0000001089a */
        /* <DEDUP_REMOVED lines=8> */
[----:B------:R3:W-:Y:S02]  /*9ed0*/  MUFU.EX2 R239, R0 ;  /* 0x0000000000ef7308 */ /* 0x0007e40000000800 */
[----:B---3--:R-:W-:Y:S08]  /*9ee0*/  FFMA.FTZ R0, R25, c[0x0][0x2d0], -R75 ;  /* 0x0000b40019007a23 */ /* 0x008ff0000001084b */
[----:B------:R3:W-:Y:S02]  /*9ef0*/  MUFU.EX2 R241, R0 ;  /* 0x0000000000f17308 */ /* 0x0007e40000000800 */
[----:B---3--:R-:W-:Y:S02]  /*9f00*/  FSEL R0, R73, RZ, P3 ;  /* 0x000000ff49007208 */ /* 0x008fe40001800000 */
[-C--:B------:R-:W-:Y:S03]  /*9f10*/  @P5 IADD3 R8, P3, R6, R11.reuse, RZ ;  /* 0x0000000b06085210 */ /* 0x080fe60007f7e0ff */
[----:B------:R-:W-:Y:S01]  /*9f20*/  FADD.FTZ R2, -R0, R3 ;  /* 0x0000000300027221 */ /* 0x000fe20000010100 */
[----:B------:R-:W-:Y:S02]  /*9f30*/  FSEL R0, R72, RZ, P2 ;  /* 0x000000ff48007208 */ /* 0x000fe40001000000 */
[-C--:B------:R-:W-:Y:S01]  /*9f40*/  @P5 IADD3.X R9, R7, R10.reuse, RZ, P3, !PT ;  /* 0x0000000a07095210 */ /* 0x080fe20001ffe4ff */
[----:B------:R-:W-:Y:S01]  /*9f50*/  FMUL.FTZ R2, R2, c[0x0][0x2d0] ;  /* 0x0000b40002027a20 */ /* 0x000fe20000410000 */
[-C--:B-1----:R-:W-:Y:S01]  /*9f60*/  @P5 IADD3 R4, P2, R8, R11.reuse, RZ ;  /* 0x0000000b08045210 */ /* 0x082fe20007f5e0ff */
[----:B------:R-:W-:Y:S02]  /*9f70*/  FADD.FTZ R0, -R0, R84 ;  /* 0x0000005400007221 */ /* 0x000fe40000010100 */
[----:B------:R1:W3:Y:S01]  /*9f80*/  MUFU.EX2 R69, R2 ;  /* 0x0000000200457308 */ /* 0x0002e20000000800 */
[----:B------:R4:W-:Y:S01]  /*9f90*/  @P5 LDGSTS.E.BYPASS.LTC128B.128 [R213+0x3900], [R8.64], !P6 ;  /* 0x0390000008d55fae */ /* 0x0009e2000f101d48 */
[----:B------:R-:W-:Y:S01]  /*9fa0*/  FMUL.FTZ R0, R0, c[0x0][0x2d0] ;  /* 0x0000b40000007a20 */ /* 0x000fe20000410000 */
[----:B--2---:R-:W-:Y:S01]  /*9fb0*/  @P5 IADD3 R6, P3, R4, R11, RZ ;  /* 0x0000000b04065210 */ /* 0x004fe20007f7e0ff */
[----:B------:R-:W-:Y:S05]  /*9fc0*/  @P5 IMAD.X R5, R9, 0x1, R10, P2 ;  /* 0x0000000109055824 */ /* 0x000fea00010e060a */
[----:B------:R2:W-:Y:S01]  /*9fd0*/  @P5 LDGSTS.E.BYPASS.LTC128B.128 [R213+0x4100], [R4.64], !P6 ;  /* 0x0410000004d55fae */ /* 0x0005e2000f101d48 */
[----:B------:R5:W2:Y:S01]  /*9fe0*/  MUFU.EX2 R68, R0 ;  /* 0x0000000000447308 */ /* 0x000aa20000000800 */
[----:B------:R-:W-:Y:S06]  /*9ff0*/  @P5 IADD3.X R7, R5, R10, RZ, P3, !PT ;  /* 0x0000000a05075210 */ /* 0x000fec0001ffe4ff */
[----:B------:R4:W-:Y:S01]  /*a000*/  @P5 LDGSTS.E.BYPASS.LTC128B.128 [R213+0x4900], [R6.64], !P6 ;  /* 0x0490000006d55fae */ /* 0x0009e2000f101d48 */
[----:B-1----:R-:W-:Y:S07]  /*a010*/  FSEL R2, R71, RZ, P1 ;  /* 0x000000ff47027208 */ /* 0x002fee0000800000 */
[----:B------:R-:W1:Y:S01]  /*a020*/  LDSM.16.MT88.4 R20, [R197] ;  /* 0x00000000c514783b */ /* 0x000e620000004200 */
[C---:B---3--:R-:W-:Y:S02]  /*a030*/  FMUL.FTZ R16, R69.reuse, R100 ;  /* 0x0000006445107220 */ /* 0x048fe40000410000 */
[C---:B------:R-:W-:Y:S02]  /*a040*/  FMUL.FTZ R17, R69.reuse, R101 ;  /* 0x0000006545117220 */ /* 0x040fe40000410000 */
[C---:B------:R-:W-:Y:S02]  /*a050*/  FMUL.FTZ R32, R69.reuse, R116 ;  /* 0x0000007445207220 */ /* 0x040fe40000410000 */
[C---:B------:R-:W-:Y:S01]  /*a060*/  FMUL.FTZ R33, R69.reuse, R117 ;  /* 0x0000007545217220 */ /* 0x040fe20000410000 */
[----:B------:R-:W3:Y:S01]  /*a070*/  LDSM.16.MT88.4 R36, [R201] ;  /* 0x00000000c924783b */ /* 0x000ee20000004200 */
[----:B-----5:R-:W-:Y:S01]  /*a080*/  FADD.FTZ R0, -R2, R85 ;  /* 0x0000005502007221 */ /* 0x020fe20000010100 */
[----:B------:R-:W-:Y:S01]  /*a090*/  FSEL R2, R70, RZ, P0 ;  /* 0x000000ff46027208 */ /* 0x000fe20000000000 */
[C---:B--2---:R-:W-:Y:S02]  /*a0a0*/  FMUL.FTZ R4, R69.reuse, R88 ;  /* 0x0000005845047220 */ /* 0x044fe40000410000 */
[----:B------:R-:W-:Y:S02]  /*a0b0*/  FMUL.FTZ R0, R0, c[0x0][0x2d0] ;  /* 0x0000b40000007a20 */ /* 0x000fe40000410000 */
[----:B------:R-:W-:Y:S01]  /*a0c0*/  FMUL.FTZ R5, R69, R89 ;  /* 0x0000005945057220 */ /* 0x000fe20000410000 */
[----:B------:R-:W2:Y:S01]  /*a0d0*/  LDSM.16.MT88.4 R52, [R198] ;  /* 0x00000000c634783b */ /* 0x000ea20000004200 */
[----:B------:R5:W3:Y:S01]  /*a0e0*/  MUFU.EX2 R3, R0 ;  /* 0x0000000000037308 */ /* 0x000ae20000000800 */
[C---:B------:R-:W-:Y:S02]  /*a0f0*/  FMUL.FTZ R18, R68.reuse, R102 ;  /* 0x0000006644127220 */ /* 0x040fe40000410000 */
[C---:B----4-:R-:W-:Y:S02]  /*a100*/  FMUL.FTZ R6, R68.reuse, R90 ;  /* 0x0000005a44067220 */ /* 0x050fe40000410000 */
[C---:B------:R-:W-:Y:S02]  /*a110*/  FMUL.FTZ R7, R68.reuse, R91 ;  /* 0x0000005b44077220 */ /* 0x040fe40000410000 */
[----:B------:R-:W4:Y:S01]  /*a120*/  LDSM.16.MT88.4 R80, [R200] ;  /* 0x00000000c850783b */ /* 0x000f220000004200 */
[C---:B------:R-:W-:Y:S02]  /*a130*/  FMUL.FTZ R19, R68.reuse, R103 ;  /* 0x0000006744137220 */ /* 0x040fe40000410000 */
[C---:B------:R-:W-:Y:S02]  /*a140*/  FMUL.FTZ R50, R68.reuse, R134 ;  /* 0x0000008644327220 */ /* 0x040fe40000410000 */
[----:B------:R-:W-:Y:S03]  /*a150*/  FMUL.FTZ R51, R68, R135 ;  /* 0x0000008744337220 */ /* 0x000fe60000410000 */
[----:B------:R-:W-:Y:S01]  /*a160*/  LDSM.16.MT88.4 R88, [R201+0x800] ;  /* 0x00080000c958783b */ /* 0x000fe20000004200 */
[-C--:B-1----:R-:W-:Y:S07]  /*a170*/  HMMA.16816.F32.BF16 R4, R76, R20.reuse, R4 ;  /* 0x000000144c04723c */ /* 0x082fee0000041804 */
[----:B------:R-:W-:Y:S01]  /*a180*/  LDSM.16.MT88.4 R100, [R197+0x2000] ;  /* 0x00200000c564783b */ /* 0x000fe20000004200 */
[----:B-----5:R-:W-:Y:S04]  /*a190*/  FADD.FTZ R0, -R2, R86 ;  /* 0x0000005602007221 */ /* 0x020fe80000010100 */
[--C-:B------:R-:W-:Y:S02]  /*a1a0*/  FFMA.FTZ R2, R31, c[0x0][0x2d0], -R152.reuse ;  /* 0x0000b4001f027a23 */ /* 0x100fe40000010898 */
[----:B------:R-:W-:Y:S01]  /*a1b0*/  FMUL.FTZ R0, R0, c[0x0][0x2d0] ;  /* 0x0000b40000007a20 */ /* 0x000fe20000410000 */
[----:B------:R-:W1:Y:S01]  /*a1c0*/  LDSM.16.MT88.4 R84, [R197+0x800] ;  /* 0x00080000c554783b */ /* 0x000e620000004200 */
[----:B------:R5:W-:Y:S01]  /*a1d0*/  MUFU.EX2 R222, R2 ;  /* 0x0000000200de7308 */ /* 0x000be20000000800 */
[C---:B---3--:R-:W-:Y:S02]  /*a1e0*/  FMUL.FTZ R8, R3.reuse, R92 ;  /* 0x0000005c03087220 */ /* 0x048fe40000410000 */
[C---:B------:R-:W-:Y:S02]  /*a1f0*/  FMUL.FTZ R9, R3.reuse, R93 ;  /* 0x0000005d03097220 */ /* 0x040fe40000410000 */
[C---:B------:R-:W-:Y:S01]  /*a200*/  FMUL.FTZ R24, R3.reuse, R108 ;  /* 0x0000006c03187220 */ /* 0x040fe20000410000 */
[----:B------:R-:W-:Y:S01]  /*a210*/  MOV R108, R190 ;  /* 0x000000be006c7202 */ /* 0x000fe20000000f00 */
[C---:B------:R-:W-:Y:S01]  /*a220*/  FMUL.FTZ R12, R3.reuse, R96 ;  /* 0x00000060030c7220 */ /* 0x040fe20000410000 */
[----:B------:R-:W0:Y:S01]  /*a230*/  LDGDEPBAR ;  /* 0x00000000000079af */ /* 0x000e220000000000 */
[C---:B------:R-:W-:Y:S01]  /*a240*/  FMUL.FTZ R13, R3.reuse, R97 ;  /* 0x00000061030d7220 */ /* 0x040fe20000410000 */
[----:B------:R-:W3:Y:S01]  /*a250*/  MUFU.EX2 R0, R0 ;  /* 0x0000000000007308 */ /* 0x000ee20000000800 */
[----:B------:R-:W-:Y:S01]  /*a260*/  MOV R97, R186 ;  /* 0x000000ba00617202 */ /* 0x000fe20000000f00 */
[----:B------:R-:W-:Y:S02]  /*a270*/  IMAD.MOV.U32 R96, RZ, RZ, R185 ;  /* 0x000000ffff607224 */ /* 0x000fe400078e00b9 */
[C---:B------:R-:W-:Y:S02]  /*a280*/  FMUL.FTZ R25, R3.reuse, R109 ;  /* 0x0000006d03197220 */ /* 0x040fe40000410000 */
[C---:B------:R-:W-:Y:S02]  /*a290*/  FMUL.FTZ R28, R3.reuse, R112 ;  /* 0x00000070031c7220 */ /* 0x040fe40000410000 */
[C---:B------:R-:W-:Y:S02]  /*a2a0*/  FMUL.FTZ R29, R3.reuse, R113 ;  /* 0x00000071031d7220 */ /* 0x040fe40000410000 */
[----:B------:R-:W-:Y:S02]  /*a2b0*/  FMUL.FTZ R61, R3, R145 ;  /* 0x00000091033d7220 */ /* 0x000fe40000410000 */
[--C-:B-----5:R-:W-:Y:S02]  /*a2c0*/  FFMA.FTZ R2, R34, c[0x0][0x2d0], -R152.reuse ;  /* 0x0000b40022027a23 */ /* 0x120fe40000010898 */
[----:B------:R-:W-:Y:S02]  /*a2d0*/  FMUL.FTZ R34, R68, R118 ;  /* 0x0000007644227220 */ /* 0x000fe40000410000 */
[----:B------:R5:W-:Y:S01]  /*a2e0*/  MUFU.EX2 R221, R2 ;  /* 0x0000000200dd7308 */ /* 0x000be20000000800 */
[C---:B---3--:R-:W-:Y:S02]  /*a2f0*/  FMUL.FTZ R10, R0.reuse, R94 ;  /* 0x0000005e000a7220 */ /* 0x048fe40000410000 */
[C---:B------:R-:W-:Y:S02]  /*a300*/  FMUL.FTZ R11, R0.reuse, R95 ;  /* 0x0000005f000b7220 */ /* 0x040fe40000410000 */
[----:B------:R-:W3:Y:S01]  /*a310*/  LDSM.16.MT88.4 R92, [R198+0x800] ;  /* 0x00080000c65c783b */ /* 0x000ee20000004200 */
[C---:B------:R-:W-:Y:S02]  /*a320*/  FMUL.FTZ R14, R0.reuse, R98 ;  /* 0x00000062000e7220 */ /* 0x040fe40000410000 */
[C---:B------:R-:W-:Y:S02]  /*a330*/  FMUL.FTZ R15, R0.reuse, R99 ;  /* 0x00000063000f7220 */ /* 0x040fe40000410000 */
[C---:B------:R-:W-:Y:S04]  /*a340*/  HMMA.16816.F32.BF16 R8, R64.reuse, R20, R8 ;  /* 0x000000144008723c */ /* 0x040fe80000041808 */
[C---:B------:R-:W-:Y:S02]  /*a350*/  FMUL.FTZ R26, R0.reuse, R110 ;  /* 0x0000006e001a7220 */ /* 0x040fe40000410000 */
[----:B------:R-:W-:Y:S02]  /*a360*/  FMUL.FTZ R27, R0, R111 ;  /* 0x0000006f001b7220 */ /* 0x000fe40000410000 */
[-C--:B------:R-:W-:Y:S04]  /*a370*/  HMMA.16816.F32.BF16 R12, R64, R22.reuse, R12 ;  /* 0x00000016400c723c */ /* 0x080fe8000004180c */
[----:B-----5:R-:W-:Y:S02]  /*a380*/  FFMA.FTZ R2, R35, c[0x0][0x2d0], -R152 ;  /* 0x0000b40023027a23 */ /* 0x020fe40000010898 */
[----:B------:R-:W-:Y:S01]  /*a390*/  FMUL.FTZ R21, R69, R105 ;  /* 0x0000006945157220 */ /* 0x000fe20000410000 */
[----:B------:R-:W-:Y:S01]  /*a3a0*/  MOV R105, R40 ;  /* 0x0000002800697202 */ /* 0x000fe20000000f00 */
[C---:B------:R-:W-:Y:S01]  /*a3b0*/  HMMA.16816.F32.BF16 R16, R76.reuse, R22, R16 ;  /* 0x000000164c10723c */ /* 0x040fe20000041810 */
[----:B------:R5:W-:Y:S03]  /*a3c0*/  MUFU.EX2 R220, R2 ;  /* 0x0000000200dc7308 */ /* 0x000be60000000800 */
[----:B------:R-:W-:Y:S02]  /*a3d0*/  FMUL.FTZ R40, R3, R124 ;  /* 0x0000007c03287220 */ /* 0x000fe40000410000 */
[----:B------:R-:W-:Y:S02]  /*a3e0*/  FMUL.FTZ R20, R69, R104 ;  /* 0x0000006845147220 */ /* 0x000fe40000410000 */
[C---:B------:R-:W-:Y:S04]  /*a3f0*/  FMUL.FTZ R22, R68.reuse, R106 ;  /* 0x0000006a44167220 */ /* 0x040fe80000410000 */
[----:B------:R-:W-:Y:S02]  /*a400*/  IMAD.MOV.U32 R106, RZ, RZ, R187 ;  /* 0x000000ffff6a7224 */ /* 0x000fe400078e00bb */
[C---:B------:R-:W-:Y:S02]  /*a410*/  FMUL.FTZ R23, R68.reuse, R107 ;  /* 0x0000006b44177220 */ /* 0x040fe40000410000 */
[----:B------:R-:W3:Y:S01]  /*a420*/  LDL.LU R107, [R1+0x14] ;  /* 0x00001400016b7983 */ /* 0x000ee20000300800 */
[----:B------:R-:W-:Y:S02]  /*a430*/  FMUL.FTZ R35, R68, R119 ;  /* 0x0000007744237220 */ /* 0x000fe40000410000 */
[C---:B------:R-:W-:Y:S01]  /*a440*/  FMUL.FTZ R30, R0.reuse, R114 ;  /* 0x00000072001e7220 */ /* 0x040fe20000410000 */
[----:B------:R-:W-:Y:S01]  /*a450*/  LDSM.16.MT88.4 R116, [R201+0x2000] ;  /* 0x00200000c974783b */ /* 0x000fe20000004200 */
[-C--:B------:R-:W-:Y:S03]  /*a460*/  HMMA.16816.F32.BF16 R20, R76, R36.reuse, R20 ;  /* 0x000000244c14723c */ /* 0x080fe60000041814 */
[C---:B------:R-:W-:Y:S02]  /*a470*/  FMUL.FTZ R31, R0.reuse, R115 ;  /* 0x00000073001f7220 */ /* 0x040fe40000410000 */
[--C-:B-----5:R-:W-:Y:S02]  /*a480*/  FFMA.FTZ R2, R41, c[0x0][0x2d0], -R153.reuse ;  /* 0x0000b40029027a23 */ /* 0x120fe40000010899 */
[----:B------:R-:W5:Y:S01]  /*a490*/  LDL.LU R104, [R1+0x18] ;  /* 0x0000180001687983 */ /* 0x000f620000300800 */
[C---:B------:R-:W-:Y:S01]  /*a4a0*/  HMMA.16816.F32.BF16 R24, R64.reuse, R36, R24 ;  /* 0x000000244018723c */ /* 0x040fe20000041818 */
[----:B------:R1:W-:Y:S02]  /*a4b0*/  MUFU.EX2 R219, R2 ;  /* 0x0000000200db7308 */ /* 0x0003e40000000800 */
[----:B------:R-:W3:Y:S01]  /*a4c0*/  LDL.LU R99, [R1+0x1c] ;  /* 0x00001c0001637983 */ /* 0x000ee20000300800 */
[----:B------:R-:W-:Y:S02]  /*a4d0*/  FMUL.FTZ R41, R3, R125 ;  /* 0x0000007d03297220 */ /* 0x000fe40000410000 */
[C---:B------:R-:W-:Y:S01]  /*a4e0*/  FMUL.FTZ R59, R0.reuse, R143 ;  /* 0x0000008f003b7220 */ /* 0x040fe20000410000 */
[----:B------:R-:W5:Y:S01]  /*a4f0*/  LDL.LU R98, [R1+0x20] ;  /* 0x0000200001627983 */ /* 0x000f620000300800 */
[-C--:B------:R-:W-:Y:S04]  /*a500*/  HMMA.16816.F32.BF16 R28, R64, R38.reuse, R28 ;  /* 0x00000026401c723c */ /* 0x080fe8000004181c */
[C---:B------:R-:W-:Y:S02]  /*a510*/  FMUL.FTZ R36, R69.reuse, R120 ;  /* 0x0000007845247220 */ /* 0x040fe40000410000 */
[C---:B------:R-:W-:Y:S01]  /*a520*/  FMUL.FTZ R37, R69.reuse, R121 ;  /* 0x0000007945257220 */ /* 0x040fe20000410000 */
[----:B------:R-:W-:Y:S01]  /*a530*/  MOV R121, R106 ;  /* 0x0000006a00797202 */ /* 0x000fe20000000f00 */
[C---:B------:R-:W-:Y:S04]  /*a540*/  HMMA.16816.F32.BF16 R32, R76.reuse, R38, R32 ;  /* 0x000000264c20723c */ /* 0x040fe80000041820 */
[C---:B------:R-:W-:Y:S02]  /*a550*/  FMUL.FTZ R58, R0.reuse, R142 ;  /* 0x0000008e003a7220 */ /* 0x040fe40000410000 */
[----:B------:R-:W-:Y:S02]  /*a560*/  FMUL.FTZ R62, R0, R146 ;  /* 0x00000092003e7220 */ /* 0x000fe40000410000 */
[----:B------:R-:W-:Y:S02]  /*a570*/  FMUL.FTZ R39, R68, R123 ;  /* 0x0000007b44277220 */ /* 0x000fe40000410000 */
[----:B------:R-:W5:Y:S02]  /*a580*/  LDL R123, [R1+0x4] ;  /* 0x00000400017b7983 */ /* 0x000f640000100800 */
[----:B-1----:R-:W-:Y:S02]  /*a590*/  FFMA.FTZ R2, R42, c[0x0][0x2d0], -R153 ;  /* 0x0000b4002a027a23 */ /* 0x002fe40000010899 */
[----:B------:R-:W-:Y:S01]  /*a5a0*/  FMUL.FTZ R38, R68, R122 ;  /* 0x0000007a44267220 */ /* 0x000fe20000410000 */
[----:B------:R-:W-:Y:S01]  /*a5b0*/  MOV R122, R43 ;  /* 0x0000002b007a7202 */ /* 0x000fe20000000f00 */
[----:B------:R1:W1:Y:S01]  /*a5c0*/  MUFU.EX2 R218, R2 ;  /* 0x0000000200da7308 */ /* 0x0002620000000800 */
[C---:B------:R-:W-:Y:S02]  /*a5d0*/  FMUL.FTZ R42, R0.reuse, R126 ;  /* 0x0000007e002a7220 */ /* 0x040fe40000410000 */
[C---:B------:R-:W-:Y:S02]  /*a5e0*/  FMUL.FTZ R43, R0.reuse, R127 ;  /* 0x0000007f002b7220 */ /* 0x040fe40000410000 */
[-C--:B--2---:R-:W-:Y:S03]  /*a5f0*/  HMMA.16816.F32.BF16 R36, R76, R52.reuse, R36 ;  /* 0x000000344c24723c */ /* 0x084fe60000041824 */
[----:B------:R-:W-:Y:S02]  /*a600*/  FMUL.FTZ R63, R0, R147 ;  /* 0x00000093003f7220 */ /* 0x000fe40000410000 */
[----:B------:R-:W-:Y:S03]  /*a610*/  IMAD.MOV.U32 R120, RZ, RZ, R105 ;  /* 0x000000ffff787224 */ /* 0x000fe600078e0069 */
[C---:B------:R-:W-:Y:S07]  /*a620*/  HMMA.16816.F32.BF16 R40, R64.reuse, R52, R40 ;  /* 0x000000344028723c */ /* 0x040fee0000041828 */
[C---:B------:R-:W-:Y:S02]  /*a630*/  FMUL.FTZ R53, R69.reuse, R137 ;  /* 0x0000008945357220 */ /* 0x040fe40000410000 */
[----:B------:R-:W-:Y:S03]  /*a640*/  FMUL.FTZ R52, R69, R136 ;  /* 0x0000008845347220 */ /* 0x000fe60000410000 */
[--C-:B-1----:R-:W-:Y:S02]  /*a650*/  FFMA.FTZ R2, R44, c[0x0][0x2d0], -R153.reuse ;  /* 0x0000b4002c027a23 */ /* 0x102fe40000010899 */
[----:B------:R-:W-:Y:S02]  /*a660*/  FMUL.FTZ R44, R3, R128 ;  /* 0x00000080032c7220 */ /* 0x000fe40000410000 */
[----:B------:R1:W-:Y:S02]  /*a670*/  MUFU.EX2 R217, R2 ;  /* 0x0000000200d97308 */ /* 0x0003e40000000800 */
[----:B-1----:R-:W-:Y:S02]  /*a680*/  FFMA.FTZ R2, R45, c[0x0][0x2d0], -R153 ;  /* 0x0000b4002d027a23 */ /* 0x002fe40000010899 */
[----:B------:R-:W-:Y:S06]  /*a690*/  FMUL.FTZ R45, R3, R129 ;  /* 0x00000081032d7220 */ /* 0x000fec0000410000 */
[----:B------:R1:W-:Y:S02]  /*a6a0*/  MUFU.EX2 R216, R2 ;  /* 0x0000000200d87308 */ /* 0x0003e40000000800 */
[--C-:B-1----:R-:W-:Y:S02]  /*a6b0*/  FFMA.FTZ R2, R46, c[0x0][0x2d0], -R154.reuse ;  /* 0x0000b4002e027a23 */ /* 0x102fe4000001089a */
[C---:B------:R-:W-:Y:S06]  /*a6c0*/  FMUL.FTZ R46, R0.reuse, R130 ;  /* 0x00000082002e7220 */ /* 0x040fec0000410000 */
[----:B------:R1:W-:Y:S02]  /*a6d0*/  MUFU.EX2 R215, R2 ;  /* 0x0000000200d77308 */ /* 0x0003e40000000800 */
[--C-:B-1----:R-:W-:Y:S02]  /*a6e0*/  FFMA.FTZ R2, R47, c[0x0][0x2d0], -R154.reuse ;  /* 0x0000b4002f027a23 */ /* 0x102fe4000001089a */
[----:B------:R-:W-:Y:S06]  /*a6f0*/  FMUL.FTZ R47, R0, R131 ;  /* 0x00000083002f7220 */ /* 0x000fec0000410000 */
[----:B------:R1:W2:Y:S01]  /*a700*/  MUFU.EX2 R214, R2 ;  /* 0x0000000200d67308 */ /* 0x0002a20000000800 */
[-C--:B------:R-:W-:Y:S03]  /*a710*/  HMMA.16816.F32.BF16 R44, R64, R54.reuse, R44 ;  /* 0x00000036402c723c */ /* 0x080fe6000004182c */
[--C-:B-1----:R-:W-:Y:S02]  /*a720*/  FFMA.FTZ R2, R48, c[0x0][0x2d0], -R154.reuse ;  /* 0x0000b40030027a23 */ /* 0x102fe4000001089a */
[----:B------:R-:W-:Y:S04]  /*a730*/  FMUL.FTZ R48, R69, R132 ;  /* 0x0000008445307220 */ /* 0x000fe80000410000 */
[----:B------:R1:W-:Y:S03]  /*a740*/  MUFU.EX2 R124, R2 ;  /* 0x00000002007c7308 */ /* 0x0003e60000000800 */
[----:B-1----:R-:W-:Y:S02]  /*a750*/  FFMA.FTZ R2, R49, c[0x0][0x2d0], -R154 ;  /* 0x0000b40031027a23 */ /* 0x002fe4000001089a */
[----:B------:R-:W-:Y:S05]  /*a760*/  FMUL.FTZ R49, R69, R133 ;  /* 0x0000008545317220 */ /* 0x000fea0000410000 */
[----:B------:R1:W1:Y:S01]  /*a770*/  MUFU.EX2 R131, R2 ;  /* 0x0000000200837308 */ /* 0x0002620000000800 */
[----:B------:R-:W-:Y:S01]  /*a780*/  LDSM.16.MT88.4 R132, [R198+0x2000] ;  /* 0x00200000c684783b */ /* 0x000fe20000004200 */
[C---:B------:R-:W-:Y:S07]  /*a790*/  HMMA.16816.F32.BF16 R48, R76.reuse, R54, R48 ;  /* 0x000000364c30723c */ /* 0x040fee0000041830 */
[C---:B------:R-:W-:Y:S02]  /*a7a0*/  FMUL.FTZ R54, R68.reuse, R138 ;  /* 0x0000008a44367220 */ /* 0x040fe40000410000 */
[----:B------:R-:W-:Y:S07]  /*a7b0*/  FMUL.FTZ R55, R68, R139 ;  /* 0x0000008b44377220 */ /* 0x000fee0000410000 */
[-C--:B----4-:R-:W-:Y:S03]  /*a7c0*/  HMMA.16816.F32.BF16 R52, R76, R80.reuse, R52 ;  /* 0x000000504c34723c */ /* 0x090fe60000041834 */
[--C-:B-1----:R-:W-:Y:S02]  /*a7d0*/  FFMA.FTZ R2, R56, c[0x0][0x2d0], -R75.reuse ;  /* 0x0000b40038027a23 */ /* 0x102fe4000001084b */
[----:B------:R-:W-:Y:S02]  /*a7e0*/  FMUL.FTZ R56, R3, R140 ;  /* 0x0000008c03387220 */ /* 0x000fe40000410000 */
[----:B------:R1:W-:Y:S02]  /*a7f0*/  MUFU.EX2 R130, R2 ;  /* 0x0000000200827308 */ /* 0x0003e40000000800 */
[--C-:B-1----:R-:W-:Y:S03]  /*a800*/  FFMA.FTZ R2, R57, c[0x0][0x2d0], -R75.reuse ;  /* 0x0000b40039027a23 */ /* 0x102fe6000001084b */
[C---:B------:R-:W-:Y:S05]  /*a810*/  FMUL.FTZ R57, R3.reuse, R141 ;  /* 0x0000008d03397220 */ /* 0x040fea0000410000 */
[----:B------:R1:W4:Y:S02]  /*a820*/  MUFU.EX2 R190, R2 ;  /* 0x0000000200be7308 */ /* 0x0003240000000800 */
[C---:B------:R-:W-:Y:S07]  /*a830*/  HMMA.16816.F32.BF16 R56, R64.reuse, R80, R56 ;  /* 0x000000504038723c */ /* 0x040fee0000041838 */
[----:B------:R-:W-:Y:S02]  /*a840*/  F2FP.BF16.PACK_AB R80, R218, R219 ;  /* 0x000000dbda50723e */ /* 0x000fe400000010ff */
[----:B--2---:R-:W-:Y:S03]  /*a850*/  F2FP.BF16.PACK_AB R81, R214, R215 ;  /* 0x000000d7d651723e */ /* 0x004fe600000010ff */
[--C-:B-1----:R-:W-:Y:S02]  /*a860*/  FFMA.FTZ R2, R60, c[0x0][0x2d0], -R75.reuse ;  /* 0x0000b4003c027a23 */ /* 0x102fe4000001084b */
[----:B------:R-:W-:Y:S02]  /*a870*/  FMUL.FTZ R60, R3, R144 ;  /* 0x00000090033c7220 */ /* 0x000fe40000410000 */
[----:B------:R1:W-:Y:S05]  /*a880*/  MUFU.EX2 R187, R2 ;  /* 0x0000000200bb7308 */ /* 0x0003ea0000000800 */
[-C--:B------:R-:W-:Y:S07]  /*a890*/  HMMA.16816.F32.BF16 R60, R64, R82.reuse, R60 ;  /* 0x00000052403c723c */ /* 0x080fee000004183c */
[C---:B------:R-:W-:Y:S02]  /*a8a0*/  FMUL.FTZ R64, R69.reuse, R148 ;  /* 0x0000009445407220 */ /* 0x040fe40000410000 */
[C---:B------:R-:W-:Y:S03]  /*a8b0*/  FMUL.FTZ R65, R69.reuse, R149 ;  /* 0x0000009545417220 */ /* 0x040fe60000410000 */
[C---:B------:R-:W-:Y:S02]  /*a8c0*/  FMUL.FTZ R66, R68.reuse, R150 ;  /* 0x0000009644427220 */ /* 0x040fe40000410000 */
[----:B------:R-:W-:Y:S02]  /*a8d0*/  FMUL.FTZ R67, R68, R151 ;  /* 0x0000009744437220 */ /* 0x000fe40000410000 */
[----:B---3--:R-:W-:Y:S02]  /*a8e0*/  FFMA.FTZ R69, R69, R107, R108 ;  /* 0x0000006b45457223 */ /* 0x008fe4000001006c */
[----:B-1----:R-:W-:Y:S03]  /*a8f0*/  FFMA.FTZ R2, R158, c[0x0][0x2d0], -R75 ;  /* 0x0000b4009e027a23 */ /* 0x002fe6000001084b */
[----:B------:R-:W-:Y:S01]  /*a900*/  HMMA.16816.F32.BF16 R64, R76, R82, R64 ;  /* 0x000000524c40723c */ /* 0x000fe20000041840 */
[----:B------:R1:W2:Y:S06]  /*a910*/  MUFU.EX2 R186, R2 ;  /* 0x0000000200ba7308 */ /* 0x0002ac0000000800 */
[----:B------:R-:W-:Y:S02]  /*a920*/  F2FP.BF16.PACK_AB R76, R236, R233 ;  /* 0x000000e9ec4c723e */ /* 0x000fe400000010ff */
[----:B------:R-:W-:Y:S03]  /*a930*/  F2FP.BF16.PACK_AB R78, R241, R239 ;  /* 0x000000eff14e723e */ /* 0x000fe600000010ff */
[----:B------:R-:W-:Y:S02]  /*a940*/  F2FP.BF16.PACK_AB R77, R222, R227 ;  /* 0x000000e3de4d723e */ /* 0x000fe400000010ff */
[----:B------:R-:W-:Y:S02]  /*a950*/  F2FP.BF16.PACK_AB R79, R220, R221 ;  /* 0x000000dddc4f723e */ /* 0x000fe400000010ff */
[----:B------:R-:W-:Y:S02]  /*a960*/  F2FP.BF16.PACK_AB R82, R216, R217 ;  /* 0x000000d9d852723e */ /* 0x000fe400000010ff */
[----:B------:R-:W-:Y:S02]  /*a970*/  F2FP.BF16.PACK_AB R83, R131, R124 ;  /* 0x0000007c8353723e */ /* 0x000fe400000010ff */
[----:B-----5:R-:W-:Y:S01]  /*a980*/  ISETP.GT.AND P0, PT, R188, R123, PT ;  /* 0x0000007bbc00720c */ /* 0x020fe20003f04270 */
[-C--:B------:R-:W-:Y:S03]  /*a990*/  HMMA.16816.F32.BF16 R4, R76, R84.reuse, R4 ;  /* 0x000000544c04723c */ /* 0x080fe60000041804 */
[----:B------:R-:W-:Y:S01]  /*a9a0*/  MOV R188, R212 ;  /* 0x000000d400bc7202 */ /* 0x000fe20000000f00 */
[--C-:B-1----:R-:W-:Y:S04]  /*a9b0*/  FFMA.FTZ R2, R160, c[0x0][0x2d0], -R152.reuse ;  /* 0x0000b400a0027a23 */ /* 0x102fe80000010898 */
[C---:B------:R-:W-:Y:S01]  /*a9c0*/  HMMA.16816.F32.BF16 R8, R80.reuse, R84, R8 ;  /* 0x000000545008723c */ /* 0x040fe20000041808 */
[----:B------:R1:W-:Y:S07]  /*a9d0*/  MUFU.EX2 R129, R2 ;  /* 0x0000000200817308 */ /* 0x0003ee0000000800 */
[-C--:B------:R-:W-:Y:S08]  /*a9e0*/  HMMA.16816.F32.BF16 R12, R80, R86.reuse, R12 ;  /* 0x00000056500c723c */ /* 0x080ff0000004180c */
[C---:B------:R-:W-:Y:S01]  /*a9f0*/  HMMA.16816.F32.BF16 R16, R76.reuse, R86, R16 ;  /* 0x000000564c10723c */ /* 0x040fe20000041810 */
[----:B------:R-:W3:Y:S07]  /*aa00*/  LDSM.16.MT88.4 R84, [R200+0x800] ;  /* 0x00080000c854783b */ /* 0x000eee0000004200 */
[-C--:B------:R-:W-:Y:S04]  /*aa10*/  HMMA.16816.F32.BF16 R20, R76, R88.reuse, R20 ;  /* 0x000000584c14723c */ /* 0x080fe80000041814 */
[--C-:B-1----:R-:W-:Y:S04]  /*aa20*/  FFMA.FTZ R2, R162, c[0x0][0x2d0], -R152.reuse ;  /* 0x0000b400a2027a23 */ /* 0x102fe80000010898 */
[C---:B------:R-:W-:Y:S01]  /*aa30*/  HMMA.16816.F32.BF16 R24, R80.reuse, R88, R24 ;  /* 0x000000585018723c */ /* 0x040fe20000041818 */
[----:B------:R1:W5:Y:S06]  /*aa40*/  MUFU.EX2 R185, R2 ;  /* 0x0000000200b97308 */ /* 0x00036c0000000800 */
[--C-:B------:R-:W-:Y:S01]  /*aa50*/  FFMA.FTZ R88, R163, c[0x0][0x2d0], -R153.reuse ;  /* 0x0000b400a3587a23 */ /* 0x100fe20000010899 */
[-C--:B------:R-:W-:Y:S03]  /*aa60*/  HMMA.16816.F32.BF16 R28, R80, R90.reuse, R28 ;  /* 0x0000005a501c723c */ /* 0x080fe6000004181c */
[----:B------:R2:W-:Y:S05]  /*aa70*/  MUFU.EX2 R180, R88 ;  /* 0x0000005800b47308 */ /* 0x0005ea0000000800 */
[C---:B------:R-:W-:Y:S08]  /*aa80*/  HMMA.16816.F32.BF16 R32, R76.reuse, R90, R32 ;  /* 0x0000005a4c20723c */ /* 0x040ff00000041820 */
[-C--:B------:R-:W-:Y:S04]  /*aa90*/  HMMA.16816.F32.BF16 R36, R76, R92.reuse, R36 ;  /* 0x0000005c4c24723c */ /* 0x080fe80000041824 */
[--C-:B-1----:R-:W-:Y:S04]  /*aaa0*/  FFMA.FTZ R2, R156, c[0x0][0x2d0], -R152.reuse ;  /* 0x0000b4009c027a23 */ /* 0x102fe80000010898 */
[C---:B------:R-:W-:Y:S01]  /*aab0*/  HMMA.16816.F32.BF16 R40, R80.reuse, R92, R40 ;  /* 0x0000005c5028723c */ /* 0x040fe20000041828 */
[----:B------:R1:W-:Y:S01]  /*aac0*/  MUFU.EX2 R184, R2 ;  /* 0x0000000200b87308 */ /* 0x0003e20000000800 */
[----:B--2---:R-:W2:Y:S06]  /*aad0*/  LDSM.16.MT88.4 R88, [R197+0x1000] ;  /* 0x00100000c558783b */ /* 0x004eac0000004200 */
[-C--:B------:R-:W-:Y:S08]  /*aae0*/  HMMA.16816.F32.BF16 R44, R80, R94.reuse, R44 ;  /* 0x0000005e502c723c */ /* 0x080ff0000004182c */
[C---:B------:R-:W-:Y:S01]  /*aaf0*/  HMMA.16816.F32.BF16 R48, R76.reuse, R94, R48 ;  /* 0x0000005e4c30723c */ /* 0x040fe20000041830 */
[----:B------:R-:W-:Y:S07]  /*ab00*/  LDSM.16.MT88.4 R92, [R198+0x1000] ;  /* 0x00100000c65c783b */ /* 0x000fee0000004200 */
[-C--:B---3--:R-:W-:Y:S04]  /*ab10*/  HMMA.16816.F32.BF16 R52, R76, R84.reuse, R52 ;  /* 0x000000544c34723c */ /* 0x088fe80000041834 */
[----:B-1----:R-:W-:Y:S04]  /*ab20*/  FFMA.FTZ R2, R157, c[0x0][0x2d0], -R152 ;  /* 0x0000b4009d027a23 */ /* 0x002fe80000010898 */
[C---:B------:R-:W-:Y:S01]  /*ab30*/  HMMA.16816.F32.BF16 R56, R80.reuse, R84, R56 ;  /* 0x000000545038723c */ /* 0x040fe20000041838 */
[----:B------:R1:W3:Y:S07]  /*ab40*/  MUFU.EX2 R183, R2 ;  /* 0x0000000200b77308 */ /* 0x0002ee0000000800 */
[-C--:B------:R-:W-:Y:S08]  /*ab50*/  HMMA.16816.F32.BF16 R60, R80, R86.reuse, R60 ;  /* 0x00000056503c723c */ /* 0x080ff0000004183c */
[----:B------:R-:W-:Y:S01]  /*ab60*/  HMMA.16816.F32.BF16 R64, R76, R86, R64 ;  /* 0x000000564c40723c */ /* 0x000fe20000041840 */
[----:B------:R-:W2:Y:S06]  /*ab70*/  LDSM.16.MT88.4 R84, [R201+0x1000] ;  /* 0x00100000c954783b */ /* 0x000eac0000004200 */
[----:B----4-:R-:W-:Y:S01]  /*ab80*/  F2FP.BF16.PACK_AB R76, R190, R130 ;  /* 0x00000082be4c723e */ /* 0x010fe200000010ff */
[--C-:B-1----:R-:W-:Y:S01]  /*ab90*/  FFMA.FTZ R2, R166, c[0x0][0x2d0], -R153.reuse ;  /* 0x0000b400a6027a23 */ /* 0x102fe20000010899 */
[----:B------:R-:W-:Y:S03]  /*aba0*/  F2FP.BF16.PACK_AB R78, R186, R187 ;  /* 0x000000bbba4e723e */ /* 0x000fe600000010ff */
[----:B------:R1:W-:Y:S01]  /*abb0*/  MUFU.EX2 R128, R2 ;  /* 0x0000000200807308 */ /* 0x0003e20000000800 */
[----:B-----5:R-:W-:Y:S02]  /*abc0*/  F2FP.BF16.PACK_AB R77, R185, R129 ;  /* 0x00000081b94d723e */ /* 0x020fe400000010ff */
[----:B---3--:R-:W-:Y:S07]  /*abd0*/  F2FP.BF16.PACK_AB R79, R183, R184 ;  /* 0x000000b8b74f723e */ /* 0x008fee00000010ff */
[-C--:B--2---:R-:W-:Y:S03]  /*abe0*/  HMMA.16816.F32.BF16 R4, R76, R88.reuse, R4 ;  /* 0x000000584c04723c */ /* 0x084fe60000041804 */
[--C-:B-1----:R-:W-:Y:S04]  /*abf0*/  FFMA.FTZ R2, R167, c[0x0][0x2d0], -R153.reuse ;  /* 0x0000b400a7027a23 */ /* 0x102fe80000010899 */
[----:B------:R1:W2:Y:S02]  /*ac00*/  MUFU.EX2 R181, R2 ;  /* 0x0000000200b57308 */ /* 0x0002a40000000800 */
[----:B-1----:R-:W-:Y:S03]  /*ac10*/  FFMA.FTZ R2, R161, c[0x0][0x2d0], -R153 ;  /* 0x0000b400a1027a23 */ /* 0x002fe60000010899 */
[----:B--2---:R-:W-:Y:S05]  /*ac20*/  F2FP.BF16.PACK_AB R80, R181, R128 ;  /* 0x00000080b550723e */ /* 0x004fea00000010ff */
        /* <DEDUP_REMOVED lines=19> */
[-C--:B------:R-:W-:Y:S01]  /*ad60*/  HMMA.16816.F32.BF16 R20, R76, R84.reuse, R20 ;  /* 0x000000544c14723c */ /* 0x080fe20000041814 */
[----:B------:R1:W3:Y:S07]  /*ad70*/  MUFU.EX2 R177, R2 ;  /* 0x0000000200b17308 */ /* 0x0002ee0000000800 */
[C---:B------:R-:W-:Y:S07]  /*ad80*/  HMMA.16816.F32.BF16 R24, R80.reuse, R84, R24 ;  /* 0x000000545018723c */ /* 0x040fee0000041818 */
[----:B------:R-:W-:Y:S01]  /*ad90*/  FFMA.FTZ R84, R193, c[0x0][0x2d0], -R153 ;  /* 0x0000b400c1547a23 */ /* 0x000fe20000010899 */
[-C--:B------:R-:W-:Y:S08]  /*ada0*/  HMMA.16816.F32.BF16 R28, R80, R86.reuse, R28 ;  /* 0x00000056501c723c */ /* 0x080ff0000004181c */
[C---:B------:R-:W-:Y:S04]  /*adb0*/  HMMA.16816.F32.BF16 R32, R76.reuse, R86, R32 ;  /* 0x000000564c20723c */ /* 0x040fe80000041820 */
[--C-:B-1----:R-:W-:Y:S04]  /*adc0*/  FFMA.FTZ R2, R178, c[0x0][0x2d0], -R75.reuse ;  /* 0x0000b400b2027a23 */ /* 0x102fe8000001084b */
[-C--:B------:R-:W-:Y:S01]  /*add0*/  HMMA.16816.F32.BF16 R36, R76, R92.reuse, R36 ;  /* 0x0000005c4c24723c */ /* 0x080fe20000041824 */
[----:B------:R1:W-:Y:S07]  /*ade0*/  MUFU.EX2 R178, R2 ;  /* 0x0000000200b27308 */ /* 0x0003ee0000000800 */
[C---:B------:R-:W-:Y:S08]  /*adf0*/  HMMA.16816.F32.BF16 R40, R80.reuse, R92, R40 ;  /* 0x0000005c5028723c */ /* 0x040ff00000041828 */
[-C--:B------:R-:W-:Y:S08]  /*ae00*/  HMMA.16816.F32.BF16 R44, R80, R94.reuse, R44 ;  /* 0x0000005e502c723c */ /* 0x080ff0000004182c */
[C---:B------:R-:W-:Y:S01]  /*ae10*/  HMMA.16816.F32.BF16 R48, R76.reuse, R94, R48 ;  /* 0x0000005e4c30723c */ /* 0x040fe20000041830 */
[----:B------:R-:W-:Y:S03]  /*ae20*/  LDSM.16.MT88.4 R92, [R198+0x1800] ;  /* 0x00180000c65c783b */ /* 0x000fe60000004200 */
[----:B-1----:R-:W-:Y:S04]  /*ae30*/  FFMA.FTZ R2, R175, c[0x0][0x2d0], -R75 ;  /* 0x0000b400af027a23 */ /* 0x002fe8000001084b */
[----:B------:R1:W4:Y:S01]  /*ae40*/  MUFU.EX2 R176, R2 ;  /* 0x0000000200b07308 */ /* 0x0003220000000800 */
[-C--:B--2---:R-:W-:Y:S08]  /*ae50*/  HMMA.16816.F32.BF16 R52, R76, R88.reuse, R52 ;  /* 0x000000584c34723c */ /* 0x084ff00000041834 */
[C---:B------:R-:W-:Y:S08]  /*ae60*/  HMMA.16816.F32.BF16 R56, R80.reuse, R88, R56 ;  /* 0x000000585038723c */ /* 0x040ff00000041838 */
[-C--:B------:R-:W-:Y:S04]  /*ae70*/  HMMA.16816.F32.BF16 R60, R80, R90.reuse, R60 ;  /* 0x0000005a503c723c */ /* 0x080fe8000004183c */
[--C-:B-1----:R-:W-:Y:S04]  /*ae80*/  FFMA.FTZ R2, R172, c[0x0][0x2d0], -R152.reuse ;  /* 0x0000b400ac027a23 */ /* 0x102fe80000010898 */
[----:B------:R-:W-:Y:S01]  /*ae90*/  HMMA.16816.F32.BF16 R64, R76, R90, R64 ;  /* 0x0000005a4c40723c */ /* 0x000fe20000041840 */
[----:B------:R-:W-:Y:S01]  /*aea0*/  LDSM.16.MT88.4 R88, [R201+0x1800] ;  /* 0x00180000c958783b */ /* 0x000fe20000004200 */
[----:B------:R1:W-:Y:S05]  /*aeb0*/  MUFU.EX2 R175, R2 ;  /* 0x0000000200af7308 */ /* 0x0003ea0000000800 */
[----:B---3--:R-:W-:Y:S02]  /*aec0*/  F2FP.BF16.PACK_AB R76, R177, R136 ;  /* 0x00000088b14c723e */ /* 0x008fe400000010ff */
[----:B----4-:R-:W-:Y:S03]  /*aed0*/  F2FP.BF16.PACK_AB R78, R176, R178 ;  /* 0x000000b2b04e723e */ /* 0x010fe600000010ff */
[--C-:B-1----:R-:W-:Y:S04]  /*aee0*/  FFMA.FTZ R2, R173, c[0x0][0x2d0], -R152.reuse ;  /* 0x0000b400ad027a23 */ /* 0x102fe80000010898 */
        /* <DEDUP_REMOVED lines=8> */
[----:B------:R1:W-:Y:S10]  /*af70*/  MUFU.EX2 R171, R84 ;  /* 0x0000005400ab7308 */ /* 0x0003f40000000800 */
[----:B------:R2:W-:Y:S01]  /*af80*/  MUFU.EX2 R143, R2 ;  /* 0x00000002008f7308 */ /* 0x0005e20000000800 */
[----:B-1----:R-:W1:Y:S01]  /*af90*/  LDSM.16.MT88.4 R84, [R197+0x1800] ;  /* 0x00180000c554783b */ /* 0x002e620000004200 */
[--C-:B--2---:R-:W-:Y:S08]  /*afa0*/  FFMA.FTZ R2, R192, c[0x0][0x2d0], -R153.reuse ;  /* 0x0000b400c0027a23 */ /* 0x104ff00000010899 */
[----:B------:R2:W3:Y:S02]  /*afb0*/  MUFU.EX2 R142, R2 ;  /* 0x00000002008e7308 */ /* 0x0004e40000000800 */
[----:B--2---:R-:W-:Y:S01]  /*afc0*/  FFMA.FTZ R2, R170, c[0x0][0x2d0], -R153 ;  /* 0x0000b400aa027a23 */ /* 0x004fe20000010899 */
[----:B---3--:R-:W-:Y:S01]  /*afd0*/  F2FP.BF16.PACK_AB R80, R142, R143 ;  /* 0x0000008f8e50723e */ /* 0x008fe200000010ff */
[-C--:B-1----:R-:W-:Y:S06]  /*afe0*/  HMMA.16816.F32.BF16 R4, R76, R84.reuse, R4 ;  /* 0x000000544c04723c */ /* 0x082fec0000041804 */
        /* <DEDUP_REMOVED lines=19> */
[-C--:B------:R-:W-:Y:S01]  /*b120*/  HMMA.16816.F32.BF16 R20, R76, R88.reuse, R20 ;  /* 0x000000584c14723c */ /* 0x080fe20000041814 */
        /* <DEDUP_REMOVED lines=13> */
[----:B-1----:R-:W-:Y:S04]  /*b200*/  FFMA.FTZ R2, R245, c[0x0][0x2d0], -R152 ;  /* 0x0000b400f5027a23 */ /* 0x002fe80000010898 */
[----:B------:R1:W-:Y:S01]  /*b210*/  MUFU.EX2 R163, R2 ;  /* 0x0000000200a37308 */ /* 0x0003e20000000800 */
[-C--:B--2---:R-:W-:Y:S03]  /*b220*/  HMMA.16816.F32.BF16 R52, R76, R84.reuse, R52 ;  /* 0x000000544c34723c */ /* 0x084fe60000041834 */
[----:B---3--:R-:W-:Y:S05]  /*b230*/  F2FP.BF16.PACK_AB R150, R164, R165 ;  /* 0x000000a5a496723e */ /* 0x008fea00000010ff */
[C---:B------:R-:W-:Y:S07]  /*b240*/  HMMA.16816.F32.BF16 R56, R80.reuse, R84, R56 ;  /* 0x000000545038723c */ /* 0x040fee0000041838 */
[----:B------:R-:W-:Y:S01]  /*b250*/  IMAD.MOV.U32 R84, RZ, RZ, R72 ;  /* 0x000000ffff547224 */ /* 0x000fe200078e0048 */
[-C--:B------:R-:W-:Y:S04]  /*b260*/  HMMA.16816.F32.BF16 R60, R80, R86.reuse, R60 ;  /* 0x00000056503c723c */ /* 0x080fe8000004183c */
[----:B------:R-:W-:Y:S01]  /*b270*/  MOV R85, R71 ;  /* 0x0000004700557202 */ /* 0x000fe20000000f00 */
[--C-:B-1----:R-:W-:Y:S03]  /*b280*/  FFMA.FTZ R2, R246, c[0x0][0x2d0], -R152.reuse ;  /* 0x0000b400f6027a23 */ /* 0x102fe60000010898 */
[----:B------:R-:W-:Y:S01]  /*b290*/  HMMA.16816.F32.BF16 R64, R76, R86, R64 ;  /* 0x000000564c40723c */ /* 0x000fe20000041840 */
[----:B------:R1:W2:Y:S06]  /*b2a0*/  MUFU.EX2 R161, R2 ;  /* 0x0000000200a17308 */ /* 0x0002ac0000000800 */
[----:B------:R-:W-:Y:S01]  /*b2b0*/  MOV R86, R70 ;  /* 0x0000004600567202 */ /* 0x000fe20000000f00 */
[--C-:B-1----:R-:W-:Y:S01]  /*b2c0*/  FFMA.FTZ R2, R250, c[0x0][0x2d0], -R152.reuse ;  /* 0x0000b400fa027a23 */ /* 0x102fe20000010898 */
[----:B--2---:R-:W-:Y:S03]  /*b2d0*/  F2FP.BF16.PACK_AB R149, R161, R163 ;  /* 0x000000a3a195723e */ /* 0x004fe600000010ff */
[----:B------:R-:W-:Y:S01]  /*b2e0*/  FFMA.FTZ R152, R252, c[0x0][0x2d0], -R152 ;  /* 0x0000b400fc987a23 */ /* 0x000fe20000010898 */
[----:B------:R1:W-:Y:S10]  /*b2f0*/  MUFU.EX2 R162, R2 ;  /* 0x0000000200a27308 */ /* 0x0003f40000000800 */
[----:B------:R-:W2:Y:S01]  /*b300*/  MUFU.EX2 R160, R152 ;  /* 0x0000009800a07308 */ /* 0x000ea20000000800 */
[--C-:B-1----:R-:W-:Y:S09]  /*b310*/  FFMA.FTZ R2, R225, c[0x0][0x2d0], -R153.reuse ;  /* 0x0000b400e1027a23 */ /* 0x102ff20000010899 */
[----:B------:R1:W-:Y:S01]  /*b320*/  MUFU.EX2 R158, R2 ;  /* 0x00000002009e7308 */ /* 0x0003e20000000800 */
[----:B--2---:R-:W-:Y:S07]  /*b330*/  F2FP.BF16.PACK_AB R151, R160, R162 ;  /* 0x000000a2a097723e */ /* 0x004fee00000010ff */
[-C--:B------:R-:W-:Y:S01]  /*b340*/  HMMA.16816.F32.BF16 R88, R148, R100.reuse, R4 ;  /* 0x000000649458723c */ /* 0x080fe20000041804 */
[----:B------:R-:W2:Y:S04]  /*b350*/  LDSM.16.MT88.4 R4, [R200+0x2000] ;  /* 0x00200000c804783b */ /* 0x000ea80000004200 */
[--C-:B-1----:R-:W-:Y:S04]  /*b360*/  FFMA.FTZ R2, R230, c[0x0][0x2d0], -R153.reuse ;  /* 0x0000b400e6027a23 */ /* 0x102fe80000010899 */
[----:B------:R1:W3:Y:S03]  /*b370*/  MUFU.EX2 R159, R2 ;  /* 0x00000002009f7308 */ /* 0x0002e60000000800 */
[--C-:B-1----:R-:W-:Y:S01]  /*b380*/  FFMA.FTZ R2, R232, c[0x0][0x2d0], -R153.reuse ;  /* 0x0000b400e8027a23 */ /* 0x102fe20000010899 */
[----:B---3--:R-:W-:Y:S01]  /*b390*/  F2FP.BF16.PACK_AB R144, R159, R158 ;  /* 0x0000009e9f90723e */ /* 0x008fe200000010ff */
[----:B------:R-:W-:Y:S05]  /*b3a0*/  FFMA.FTZ R153, R234, c[0x0][0x2d0], -R153 ;  /* 0x0000b400ea997a23 */ /* 0x000fea0000010899 */
[----:B------:R1:W-:Y:S10]  /*b3b0*/  MUFU.EX2 R157, R2 ;  /* 0x00000002009d7308 */ /* 0x0003f40000000800 */
[----:B------:R-:W3:Y:S01]  /*b3c0*/  MUFU.EX2 R156, R153 ;  /* 0x00000099009c7308 */ /* 0x000ee20000000800 */
[--C-:B-1----:R-:W-:Y:S09]  /*b3d0*/  FFMA.FTZ R2, R226, c[0x0][0x2d0], -R154.reuse ;  /* 0x0000b400e2027a23 */ /* 0x102ff2000001089a */
[----:B------:R1:W-:Y:S01]  /*b3e0*/  MUFU.EX2 R155, R2 ;  /* 0x00000002009b7308 */ /* 0x0003e20000000800 */
[----:B---3--:R-:W-:Y:S01]  /*b3f0*/  F2FP.BF16.PACK_AB R146, R156, R157 ;  /* 0x0000009d9c92723e */ /* 0x008fe200000010ff */
[--C-:B-1----:R-:W-:Y:S08]  /*b400*/  FFMA.FTZ R2, R229, c[0x0][0x2d0], -R154.reuse ;  /* 0x0000b400e5027a23 */ /* 0x102ff0000001089a */
[----:B------:R1:W3:Y:S02]  /*b410*/  MUFU.EX2 R153, R2 ;  /* 0x0000000200997308 */ /* 0x0002e40000000800 */
[--C-:B-1----:R-:W-:Y:S01]  /*b420*/  FFMA.FTZ R2, R240, c[0x0][0x2d0], -R154.reuse ;  /* 0x0000b400f0027a23 */ /* 0x102fe2000001089a */
[----:B---3--:R-:W-:Y:S01]  /*b430*/  F2FP.BF16.PACK_AB R145, R153, R155 ;  /* 0x0000009b9991723e */ /* 0x008fe200000010ff */
[----:B------:R-:W-:Y:S06]  /*b440*/  FFMA.FTZ R154, R74, c[0x0][0x2d0], -R154 ;  /* 0x0000b4004a9a7a23 */ /* 0x000fec000001089a */
[----:B------:R1:W-:Y:S10]  /*b450*/  MUFU.EX2 R152, R2 ;  /* 0x0000000200987308 */ /* 0x0003f40000000800 */
[----:B------:R-:W3:Y:S01]  /*b460*/  MUFU.EX2 R75, R154 ;  /* 0x0000009a004b7308 */ /* 0x000ee20000000800 */
[----:B-1----:R-:W-:Y:S02]  /*b470*/  FFMA.FTZ R2, R68, R104, R243 ;  /* 0x0000006844027223 */ /* 0x002fe400000100f3 */
[----:B------:R-:W-:Y:S02]  /*b480*/  FFMA.FTZ R68, R3, R99, R231 ;  /* 0x0000006303447223 */ /* 0x000fe400000100e7 */
[----:B------:R-:W-:Y:S02]  /*b490*/  FFMA.FTZ R3, R0, R98, R223 ;  /* 0x0000006200037223 */ /* 0x000fe400000100df */
[----:B------:R-:W-:Y:S02]  /*b4a0*/  FADD.FTZ R0, R97, R69 ;  /* 0x0000004561007221 */ /* 0x000fe40000010000 */
[----:B------:R-:W-:Y:S02]  /*b4b0*/  FADD.FTZ R69, R238, R68 ;  /* 0x00000044ee457221 */ /* 0x000fe40000010000 */
[----:B------:R-:W-:Y:S01]  /*b4c0*/  FADD.FTZ R68, R96, R0 ;  /* 0x0000000060447221 */ /* 0x000fe20000010000 */
[----:B---3--:R-:W-:Y:S01]  /*b4d0*/  F2FP.BF16.PACK_AB R147, R75, R152 ;  /* 0x000000984b93723e */ /* 0x008fe200000010ff */
        /* <DEDUP_REMOVED lines=89> */
[----:B------:R1:W-:Y:S04]  /*ba70*/  STL [R1+0x18], R3 ;  /* 0x0000180301007387 */ /* 0x0003e80000100800 */
[----:B------:R2:W-:Y:S04]  /*ba80*/  STL [R1+0x1c], R2 ;  /* 0x00001c0201007387 */ /* 0x0005e80000100800 */
[----:B------:R2:W-:Y:S01]  /*ba90*/  STL [R1+0x20], R0 ;  /* 0x0000200001007387 */ /* 0x0005e20000100800 */
[----:B-1----:R-:W-:Y:S01]  /*baa0*/  MOV R3, R73 ;  /* 0x0000004900037202 */ /* 0x002fe20000000f00 */
[----:B------:R-:W-:-:S05]  /*bab0*/  @P0 BRA `(.L_x_1228) ;  /* 0xffffba7000000947 */ /* 0x000fca000383ffff */
.L_x_1227:
[----:B-12---:R-:W2:Y:S02]  /*bac0*/  LDL R0, [R1+0x24] ;  /* 0x0000240001007983 */ /* 0x006ea40000100800 */
[----:B--2---:R-:W-:-:S13]  /*bad0*/  ISETP.GE.AND P0, PT, R212, R0, PT ;  /* 0x00000000d400720c */ /* 0x004fda0003f06270 */
[----:B------:R-:W-:Y:S05]  /*bae0*/  @!P0 BRA `(.L_x_1229) ;  /* 0x00003af000008947 */ /* 0x000fea0003800000 */
[----:B------:R-:W-:Y:S01]  /*baf0*/  IMAD.MOV.U32 R3, RZ, RZ, R72 ;  /* 0x000000ffff037224 */ /* 0x000fe200078e0048 */
[----:B------:R-:W-:Y:S01]  /*bb00*/  MOV R85, R70 ;  /* 0x0000004600557202 */ /* 0x000fe20000000f00 */
[----:B------:R-:W-:Y:S01]  /*bb10*/  IMAD.MOV.U32 R2, RZ, RZ, R73 ;  /* 0x000000ffff027224 */ /* 0x000fe200078e0049 */
[----:B------:R-:W-:Y:S02]  /*bb20*/  MOV R84, R71 ;  /* 0x0000004700547202 */ /* 0x000fe40000000f00 */
.L_x_1230:
[----:B------:R-:W2:Y:S01]  /*bb30*/  LDL R174, [R1+0x48] ;  /* 0x0000480001ae7983 */ /* 0x000ea20000100800 */
[----:B------:R-:W-:Y:S04]  /*bb40*/  DEPBAR.LE SB0, 0x0 ;  /* 0x000080000000791a */ /* 0x000fe80000000000 */
[----:B------:R-:W2:Y:S01]  /*bb50*/  LDL.64 R172, [R1+0x40] ;  /* 0x0000400001ac7983 */ /* 0x000ea20000100a00 */
        /* <DEDUP_REMOVED lines=20> */
[----:B------:R-:W1:Y:S08]  /*bca0*/  LDSM.16.M88.4 R160, [R207] ;  /* 0x00000000cfa0783b */ /* 0x000e700000000200 */
[----:B------:R-:W1:Y:S08]  /*bcb0*/  LDSM.16.M88.4 R164, [R206+0x2000] ;  /* 0x00200000cea4783b */ /* 0x000e700000000200 */
[----:B------:R-:W1:Y:S01]  /*bcc0*/  LDSM.16.M88.4 R168, [R211] ;  /* 0x00000000d3a8783b */ /* 0x000e620000000200 */
[----:B--2---:R-:W-:Y:S01]  /*bcd0*/  MOV R173, R174 ;  /* 0x000000ae00ad7202 */ /* 0x004fe20000000f00 */
[-C--:B-1----:R-:W-:Y:S04]  /*bce0*/  HMMA.16816.F32.BF16 R4, R80, R16.reuse, RZ ;  /* 0x000000105004723c */ /* 0x082fe800000418ff */
[----:B------:R-:W-:Y:S04]  /*bcf0*/  IMAD.WIDE.U32 R172, R86, 0x50, R172 ;  /* 0x0000005056ac7825 */ /* 0x000fe800078e00ac */
[C---:B---3--:R-:W-:Y:S04]  /*bd00*/  HMMA.16816.F32.BF16 R8, R76.reuse, R16, RZ ;  /* 0x000000104c08723c */ /* 0x048fe800000418ff */
[----:B------:R-:W-:Y:S02]  /*bd10*/  LEA R86, P0, R172, c[0x0][0x1f8], 0x1 ;  /* 0x00007e00ac567a11 */ /* 0x000fe400078008ff */
[----:B------:R-:W-:Y:S02]  /*bd20*/  IADD3 R0, R173, R0, RZ ;  /* 0x00000000ad007210 */ /* 0x000fe40007ffe0ff */
[-C--:B------:R-:W-:Y:S01]  /*bd30*/  HMMA.16816.F32.BF16 R12, R76, R18.reuse, RZ ;  /* 0x000000124c0c723c */ /* 0x080fe200000418ff */
[-C--:B------:R-:W-:Y:S03]  /*bd40*/  IADD3 R176, P1, R86, R179.reuse, RZ ;  /* 0x000000b356b07210 */ /* 0x080fe60007f3e0ff */
[----:B------:R-:W-:Y:S02]  /*bd50*/  LEA.HI.X R87, R172, c[0x0][0x1fc], R0, 0x1, P0 ;  /* 0x00007f00ac577a11 */ /* 0x000fe400000f0c00 */
[-C--:B------:R-:W-:Y:S02]  /*bd60*/  IADD3 R174, P0, R176, R179.reuse, RZ ;  /* 0x000000b3b0ae7210 */ /* 0x080fe40007f1e0ff */
[C---:B------:R-:W-:Y:S04]  /*bd70*/  HMMA.16816.F32.BF16 R16, R80.reuse, R18, RZ ;  /* 0x000000125010723c */ /* 0x040fe800000418ff */
[-C--:B------:R-:W-:Y:S02]  /*bd80*/  IADD3.X R177, R87, R178.reuse, RZ, P1, !PT ;  /* 0x000000b257b17210 */ /* 0x080fe40000ffe4ff */
[-C--:B------:R-:W-:Y:S02]  /*bd90*/  IADD3 R172, P1, R174, R179.reuse, RZ ;  /* 0x000000b3aeac7210 */ /* 0x080fe40007f3e0ff */
[-C--:B----4-:R-:W-:Y:S01]  /*bda0*/  HMMA.16816.F32.BF16 R20, R80, R32.reuse, RZ ;  /* 0x000000205014723c */ /* 0x090fe200000418ff */
[-C--:B------:R-:W-:Y:S04]  /*bdb0*/  IADD3.X R175, R177, R178.reuse, RZ, P0, !PT ;  /* 0x000000b2b1af7210 */ /* 0x080fe800007fe4ff */
[-C--:B------:R-:W-:Y:S03]  /*bdc0*/  IADD3.X R173, R175, R178.reuse, RZ, P1, !PT ;  /* 0x000000b2afad7210 */ /* 0x080fe60000ffe4ff */
        /* <DEDUP_REMOVED lines=20> */
[----:B------:R-:W2:Y:S07]  /*bf10*/  LDSM.16.M88.4 R160, [R209] ;  /* 0x00000000d1a0783b */ /* 0x000eae0000000200 */
[-C--:B------:R-:W-:Y:S08]  /*bf20*/  HMMA.16816.F32.BF16 R20, R156, R168.reuse, R20 ;  /* 0x000000a89c14723c */ /* 0x080ff00000041814 */
[C---:B------:R-:W-:Y:S08]  /*bf30*/  HMMA.16816.F32.BF16 R24, R164.reuse, R168, R24 ;  /* 0x000000a8a418723c */ /* 0x040ff00000041818 */
[-C--:B------:R-:W-:Y:S08]  /*bf40*/  HMMA.16816.F32.BF16 R28, R164, R170.reuse, R28 ;  /* 0x000000aaa41c723c */ /* 0x080ff0000004181c */
[C---:B------:R-:W-:Y:S01]  /*bf50*/  HMMA.16816.F32.BF16 R32, R156.reuse, R170, R32 ;  /* 0x000000aa9c20723c */ /* 0x040fe20000041820 */
[----:B------:R-:W3:Y:S07]  /*bf60*/  LDSM.16.M88.4 R168, [R208] ;  /* 0x00000000d0a8783b */ /* 0x000eee0000000200 */
        /* <DEDUP_REMOVED lines=12> */
[-C--:B--2---:R-:W-:Y:S04]  /*c030*/  HMMA.16816.F32.BF16 R52, R156, R160.reuse, R52 ;  /* 0x000000a09c34723c */ /* 0x084fe80000041834 */
[----:B------:R-:W-:Y:S04]  /*c040*/  IADD3.X R87, R173, R178, RZ, P0, !PT ;  /* 0x000000b2ad577210 */ /* 0x000fe800007fe4ff */
[C---:B------:R-:W-:Y:S01]  /*c050*/  HMMA.16816.F32.BF16 R56, R164.reuse, R160, R56 ;  /* 0x000000a0a438723c */ /* 0x040fe20000041838 */
[----:B------:R1:W-:Y:S07]  /*c060*/  LDGSTS.E.BYPASS.LTC128B.128 [R213+0x2100], [R86.64], !P6 ;  /* 0x0210000056d57fae */ /* 0x0003ee000f101d48 */
[-C--:B------:R-:W-:Y:S01]  /*c070*/  HMMA.16816.F32.BF16 R60, R164, R162.reuse, R60 ;  /* 0x000000a2a43c723c */ /* 0x080fe2000004183c */
[----:B----4-:R-:W-:Y:S07]  /*c080*/  LDSM.16.M88.4 R176, [R202] ;  /* 0x00000000cab0783b */ /* 0x010fee0000000200 */
[C---:B------:R-:W-:Y:S01]  /*c090*/  HMMA.16816.F32.BF16 R64, R156.reuse, R162, R64 ;  /* 0x000000a29c40723c */ /* 0x040fe20000041840 */
[----:B-----5:R-:W2:Y:S07]  /*c0a0*/  LDSM.16.M88.4 R172, [R204] ;  /* 0x00000000ccac783b */ /* 0x020eae0000000200 */
[-C--:B---3--:R-:W-:Y:S01]  /*c0b0*/  HMMA.16816.F32.BF16 R68, R156, R168.reuse, R68 ;  /* 0x000000a89c44723c */ /* 0x088fe20000041844 */
[----:B------:R-:W3:Y:S07]  /*c0c0*/  LDSM.16.M88.4 R180, [R204+0x2000] ;  /* 0x00200000ccb4783b */ /* 0x000eee0000000200 */
[C---:B------:R-:W-:Y:S01]  /*c0d0*/  HMMA.16816.F32.BF16 R72, R164.reuse, R168, R72 ;  /* 0x000000a8a448723c */ /* 0x040fe20000041848 */
[----:B------:R-:W4:Y:S07]  /*c0e0*/  LDSM.16.M88.4 R152, [R202+0x800] ;  /* 0x00080000ca98783b */ /* 0x000f2e0000000200 */
[-C--:B------:R-:W-:Y:S01]  /*c0f0*/  HMMA.16816.F32.BF16 R76, R164, R170.reuse, R76 ;  /* 0x000000aaa44c723c */ /* 0x080fe2000004184c */
[----:B------:R-:W5:Y:S07]  /*c100*/  LDSM.16.M88.4 R160, [R202+0x1000] ;  /* 0x00100000caa0783b */ /* 0x000f6e0000000200 */
[----:B------:R-:W-:Y:S01]  /*c110*/  HMMA.16816.F32.BF16 R80, R156, R170, R80 ;  /* 0x000000aa9c50723c */ /* 0x000fe20000041850 */
[----:B------:R-:W1:Y:S07]  /*c120*/  LDSM.16.M88.4 R184, [R202+0x1800] ;  /* 0x00180000cab8783b */ /* 0x000e6e0000000200 */
[-C--:B--2---:R-:W-:Y:S01]  /*c130*/  HMMA.16816.F32.BF16 R4, R172, R176.reuse, R4 ;  /* 0x000000b0ac04723c */ /* 0x084fe20000041804 */
[----:B------:R-:W2:Y:S07]  /*c140*/  LDSM.16.M88.4 R188, [R202+0x2000] ;  /* 0x00200000cabc783b */ /* 0x000eae0000000200 */
[C---:B---3--:R-:W-:Y:S01]  /*c150*/  HMMA.16816.F32.BF16 R8, R180.reuse, R176, R8 ;  /* 0x000000b0b408723c */ /* 0x048fe20000041808 */
[----:B------:R-:W-:Y:S07]  /*c160*/  LDSM.16.M88.4 R164, [R205] ;  /* 0x00000000cda4783b */ /* 0x000fee0000000200 */
[-C--:B------:R-:W-:Y:S01]  /*c170*/  HMMA.16816.F32.BF16 R12, R180, R178.reuse, R12 ;  /* 0x000000b2b40c723c */ /* 0x080fe2000004180c */
[----:B------:R-:W3:Y:S07]  /*c180*/  LDSM.16.M88.4 R192, [R199] ;  /* 0x00000000c7c0783b */ /* 0x000eee0000000200 */
[C---:B------:R-:W-:Y:S01]  /*c190*/  HMMA.16816.F32.BF16 R16, R172.reuse, R178, R16 ;  /* 0x000000b2ac10723c */ /* 0x040fe20000041810 */
[----:B------:R-:W0:Y:S07]  /*c1a0*/  LDGDEPBAR ;  /* 0x00000000000079af */ /* 0x000e2e0000000000 */
[-C--:B----4-:R-:W-:Y:S08]  /*c1b0*/  HMMA.16816.F32.BF16 R20, R172, R152.reuse, R20 ;  /* 0x00000098ac14723c */ /* 0x090ff00000041814 */
[C---:B------:R-:W-:Y:S08]  /*c1c0*/  HMMA.16816.F32.BF16 R24, R180.reuse, R152, R24 ;  /* 0x00000098b418723c */ /* 0x040ff00000041818 */
[-C--:B------:R-:W-:Y:S08]  /*c1d0*/  HMMA.16816.F32.BF16 R28, R180, R154.reuse, R28 ;  /* 0x0000009ab41c723c */ /* 0x080ff0000004181c */
[C---:B------:R-:W-:Y:S01]  /*c1e0*/  HMMA.16816.F32.BF16 R32, R172.reuse, R154, R32 ;  /* 0x0000009aac20723c */ /* 0x040fe20000041820 */
[----:B------:R-:W4:Y:S07]  /*c1f0*/  LDSM.16.M88.4 R152, [R205+0x2000] ;  /* 0x00200000cd98783b */ /* 0x000f2e0000000200 */
        /* <DEDUP_REMOVED lines=8> */
[-C--:B--2---:R-:W-:Y:S08]  /*c280*/  HMMA.16816.F32.BF16 R68, R172, R188.reuse, R68 ;  /* 0x000000bcac44723c */ /* 0x084ff00000041844 */
[C---:B------:R-:W-:Y:S08]  /*c290*/  HMMA.16816.F32.BF16 R72, R180.reuse, R188, R72 ;  /* 0x000000bcb448723c */ /* 0x040ff00000041848 */
[-C--:B------:R-:W-:Y:S08]  /*c2a0*/  HMMA.16816.F32.BF16 R76, R180, R190.reuse, R76 ;  /* 0x000000beb44c723c */ /* 0x080ff0000004184c */
[----:B------:R-:W-:Y:S08]  /*c2b0*/  HMMA.16816.F32.BF16 R80, R172, R190, R80 ;  /* 0x000000beac50723c */ /* 0x000ff00000041850 */
[-C--:B---3--:R-:W-:Y:S08]  /*c2c0*/  HMMA.16816.F32.BF16 R4, R164, R192.reuse, R4 ;  /* 0x000000c0a404723c */ /* 0x088ff00000041804 */
[C---:B----4-:R-:W-:Y:S08]  /*c2d0*/  HMMA.16816.F32.BF16 R8, R152.reuse, R192, R8 ;  /* 0x000000c09808723c */ /* 0x050ff00000041808 */
        /* <DEDUP_REMOVED lines=76> */
[----:B------:R-:W-:Y:S01]  /*c7a0*/  MUFU.TANH R154, R11 ;  /* 0x0000000b009a7308 */ /* 0x000fe20000002400 */
[----:B-1----:R-:W-:Y:S01]  /*c7b0*/  FMUL.FTZ R0, R19, c[0x0][0x320] ;  /* 0x0000c80013007a20 */ /* 0x002fe20000410000 */
[----:B--2---:R-:W-:Y:S08]  /*c7c0*/  FMNMX.FTZ R5, R16, R5, !PT ;  /* 0x0000000510057209 */ /* 0x004ff00007810000 */
        /* <DEDUP_REMOVED lines=9> */
[----:B--2---:R-:W-:Y:S01]  /*c860*/  FMNMX.FTZ R5, R21, R5, !PT ;  /* 0x0000000515057209 */ /* 0x004fe20007810000 */
[----:B------:R-:W2:Y:S06]  /*c870*/  LDL.64 R22, [R1+0x38] ;  /* 0x0000380001167983 */ /* 0x000eac0000100a00 */
[----:B------:R1:W3:Y:S02]  /*c880*/  MUFU.TANH R170, R0 ;  /* 0x0000000000aa7308 */ /* 0x0002e40000002400 */
[----:B-1----:R-:W-:Y:S01]  /*c890*/  FMUL.FTZ R0, R24, c[0x0][0x320] ;  /* 0x0000c80018007a20 */ /* 0x002fe20000410000 */
[----:B---3--:R-:W-:Y:S07]  /*c8a0*/  FMNMX.FTZ R5, R170, R5, !PT ;  /* 0x00000005aa057209 */ /* 0x008fee0007810000 */
        /* <DEDUP_REMOVED lines=13> */
[----:B------:R-:W-:Y:S01]  /*c980*/  MUFU.TANH R30, R7 ;  /* 0x00000007001e7308 */ /* 0x000fe20000002400 */
[----:B---3--:R-:W-:Y:S09]  /*c990*/  FMUL.FTZ R0, R32, c[0x0][0x320] ;  /* 0x0000c80020007a20 */ /* 0x008ff20000410000 */
[----:B------:R1:W-:Y:S02]  /*c9a0*/  MUFU.TANH R14, R0 ;  /* 0x00000000000e7308 */ /* 0x0003e40000002400 */
[----:B-1----:R-:W-:Y:S08]  /*c9b0*/  FMUL.FTZ R0, R33, c[0x0][0x320] ;  /* 0x0000c80021007a20 */ /* 0x002ff00000410000 */
[----:B------:R1:W-:Y:S02]  /*c9c0*/  MUFU.TANH R12, R0 ;  /* 0x00000000000c7308 */ /* 0x0003e40000002400 */
[----:B-1----:R-:W-:Y:S08]  /*c9d0*/  FMUL.FTZ R0, R34, c[0x0][0x320] ;  /* 0x0000c80022007a20 */ /* 0x002ff00000410000 */
[----:B------:R1:W-:Y:S10]  /*c9e0*/  MUFU.TANH R34, R6 ;  /* 0x0000000600227308 */ /* 0x0003f40000002400 */
[----:B------:R3:W4:Y:S01]  /*c9f0*/  MUFU.TANH R18, R0 ;  /* 0x0000000000127308 */ /* 0x0007220000002400 */
[----:B-1----:R-:W-:Y:S09]  /*ca00*/  FMUL.FTZ R6, R80, c[0x0][0x320] ;  /* 0x0000c80050067a20 */ /* 0x002ff20000410000 */
[----:B------:R1:W-:Y:S01]  /*ca10*/  MUFU.TANH R167, R6 ;  /* 0x0000000600a77308 */ /* 0x0003e20000002400 */
[----:B---3--:R-:W-:Y:S01]  /*ca20*/  FMUL.FTZ R0, R35, c[0x0][0x320] ;  /* 0x0000c80023007a20 */ /* 0x008fe20000410000 */
[----:B----4-:R-:W-:Y:S08]  /*ca30*/  FMNMX.FTZ R5, R18, R5, !PT ;  /* 0x0000000512057209 */ /* 0x010ff00007810000 */
[----:B------:R3:W4:Y:S10]  /*ca40*/  MUFU.TANH R17, R0 ;  /* 0x0000000000117308 */ /* 0x0007340000002400 */
[----:B------:R5:W-:Y:S01]  /*ca50*/  MUFU.TANH R35, R4 ;  /* 0x0000000400237308 */ /* 0x000be20000002400 */
[----:B-1----:R-:W-:Y:S09]  /*ca60*/  FMUL.FTZ R6, R81, c[0x0][0x320] ;  /* 0x0000c80051067a20 */ /* 0x002ff20000410000 */
[----:B------:R1:W-:Y:S01]  /*ca70*/  MUFU.TANH R27, R6 ;  /* 0x00000006001b7308 */ /* 0x0003e20000002400 */
[----:B---3--:R-:W-:Y:S01]  /*ca80*/  FMUL.FTZ R0, R36, c[0x0][0x320] ;  /* 0x0000c80024007a20 */ /* 0x008fe20000410000 */
[----:B----4-:R-:W-:Y:S01]  /*ca90*/  FMNMX.FTZ R5, R17, R5, !PT ;  /* 0x0000000511057209 */ /* 0x010fe20007810000 */
[----:B------:R-:W3:Y:S07]  /*caa0*/  LDL R36, [R1+0x28] ;  /* 0x0000280001247983 */ /* 0x000eee0000100800 */
[----:B------:R4:W-:Y:S01]  /*cab0*/  MUFU.TANH R179, R0 ;  /* 0x0000000000b37308 */ /* 0x0009e20000002400 */
[----:B-----5:R-:W-:Y:S04]  /*cac0*/  FMNMX.FTZ R4, R171, R84, !PT ;  /* 0x00000054ab047209 */ /* 0x020fe80007810000 */
[----:B------:R-:W-:Y:S04]  /*cad0*/  FMNMX.FTZ R4, R162, R4, !PT ;  /* 0x00000004a2047209 */ /* 0x000fe80007810000 */
[----:B------:R-:W-:Y:S01]  /*cae0*/  FMNMX.FTZ R4, R157, R4, !PT ;  /* 0x000000049d047209 */ /* 0x000fe20007810000 */
[----:B-1----:R-:W-:Y:S03]  /*caf0*/  FMUL.FTZ R6, R82, c[0x0][0x320] ;  /* 0x0000c80052067a20 */ /* 0x002fe60000410000 */
[----:B------:R-:W-:Y:S01]  /*cb00*/  FMNMX.FTZ R4, R87, R4, !PT ;  /* 0x0000000457047209 */ /* 0x000fe20007810000 */
[----:B------:R1:W-:Y:S03]  /*cb10*/  MUFU.TANH R29, R6 ;  /* 0x00000006001d7308 */ /* 0x0003e60000002400 */
[----:B------:R-:W-:Y:S01]  /*cb20*/  FMNMX.FTZ R4, R24, R4, !PT ;  /* 0x0000000418047209 */ /* 0x000fe20007810000 */
[----:B----4-:R-:W-:Y:S03]  /*cb30*/  FMUL.FTZ R0, R37, c[0x0][0x320] ;  /* 0x0000c80025007a20 */ /* 0x010fe60000410000 */
[----:B------:R-:W-:Y:S01]  /*cb40*/  FMNMX.FTZ R4, R176, R4, !PT ;  /* 0x00000004b0047209 */ /* 0x000fe20007810000 */
[----:B------:R-:W4:Y:S02]  /*cb50*/  LDL R37, [R1+0x24] ;  /* 0x0000240001257983 */ /* 0x000f240000100800 */
[----:B------:R5:W-:Y:S01]  /*cb60*/  MUFU.TANH R182, R0 ;  /* 0x0000000000b67308 */ /* 0x000be20000002400 */
[----:B------:R-:W-:Y:S04]  /*cb70*/  FMNMX.FTZ R4, R25, R4, !PT ;  /* 0x0000000419047209 */ /* 0x000fe80007810000 */
[----:B------:R-:W-:Y:S01]  /*cb80*/  FMNMX.FTZ R4, R26, R4, !PT ;  /* 0x000000041a047209 */ /* 0x000fe20007810000 */
[----:B-1----:R-:W-:Y:S04]  /*cb90*/  FMUL.FTZ R6, R83, c[0x0][0x320] ;  /* 0x0000c80053067a20 */ /* 0x002fe80000410000 */
[----:B------:R1:W-:Y:S01]  /*cba0*/  MUFU.TANH R41, R6 ;  /* 0x0000000600297308 */ /* 0x0003e20000002400 */
[----:B-----5:R-:W-:Y:S09]  /*cbb0*/  FMUL.FTZ R0, R38, c[0x0][0x320] ;  /* 0x0000c80026007a20 */ /* 0x020ff20000410000 */
[----:B------:R5:W2:Y:S01]  /*cbc0*/  MUFU.TANH R185, R0 ;  /* 0x0000000000b97308 */ /* 0x000aa20000002400 */
[----:B-1----:R-:W-:Y:S04]  /*cbd0*/  FMNMX.FTZ R6, R169, R85, !PT ;  /* 0x00000055a9067209 */ /* 0x002fe80007810000 */
[----:B------:R-:W-:Y:S04]  /*cbe0*/  FMNMX.FTZ R6, R168, R6, !PT ;  /* 0x00000006a8067209 */ /* 0x000fe80007810000 */
[----:B------:R-:W-:Y:S01]  /*cbf0*/  FMNMX.FTZ R7, R158, R6, !PT ;  /* 0x000000069e077209 */ /* 0x000fe20007810000 */
[----:B-----5:R-:W-:Y:S01]  /*cc00*/  FMUL.FTZ R0, R39, c[0x0][0x320] ;  /* 0x0000c80027007a20 */ /* 0x020fe20000410000 */
[----:B--2---:R-:W-:Y:S03]  /*cc10*/  FMNMX.FTZ R5, R185, R5, !PT ;  /* 0x00000005b9057209 */ /* 0x004fe60007810000 */
        /* <DEDUP_REMOVED lines=23> */
[----:B------:R1:W-:Y:S01]  /*cd90*/  MUFU.TANH R178, R0 ;  /* 0x0000000000b27308 */ /* 0x0003e20000002400 */
[C---:B----4-:R-:W-:Y:S02]  /*cda0*/  ISETP.GT.AND P0, PT, R212.reuse, R37, PT ;  /* 0x00000025d400720c */ /* 0x050fe40003f04270 */
[----:B------:R-:W-:Y:S01]  /*cdb0*/  IADD3 R212, R212, -0x1, RZ ;  /* 0xffffffffd4d47810 */ /* 0x000fe20007ffe0ff */
[----:B-1----:R-:W-:Y:S06]  /*cdc0*/  FMUL.FTZ R0, R50, c[0x0][0x320] ;  /* 0x0000c80032007a20 */ /* 0x002fec0000410000 */
        /* <DEDUP_REMOVED lines=18> */
[----:B------:R1:W2:Y:S02]  /*cef0*/  MUFU.TANH R216, R0 ;  /* 0x0000000000d87308 */ /* 0x0002a40000002400 */
[----:B-1----:R-:W-:Y:S01]  /*cf00*/  FMUL.FTZ R0, R60, c[0x0][0x320] ;  /* 0x0000c8003c007a20 */ /* 0x002fe20000410000 */
[----:B--2---:R-:W-:Y:S07]  /*cf10*/  MOV R155, R216 ;  /* 0x000000d8009b7202 */ /* 0x004fee0000000f00 */
        /* <DEDUP_REMOVED lines=17> */
[----:B------:R-:W4:Y:S01]  /*d030*/  SHFL.BFLY PT, R9, R6, 0x2, 0x1f ;  /* 0x0c401f0006097f89 */ /* 0x000f2200000e0000 */
[----:B-1----:R-:W-:Y:S04]  /*d040*/  FMUL.FTZ R0, R65, c[0x0][0x320] ;  /* 0x0000c80041007a20 */ /* 0x002fe80000410000 */
[----:B------:R1:W-:Y:S01]  /*d050*/  MUFU.TANH R245, R0 ;  /* 0x0000000000f57308 */ /* 0x0003e20000002400 */
[----:B--2---:R-:W-:Y:S02]  /*d060*/  FMNMX.FTZ R7, R181, R4, !PT ;  /* 0x00000004b5077209 */ /* 0x004fe40007810000 */
[----:B----4-:R-:W-:Y:S05]  /*d070*/  FMNMX.FTZ R6, R6, R9, !PT ;  /* 0x0000000906067209 */ /* 0x010fea0007810000 */
[----:B------:R-:W2:Y:S01]  /*d080*/  SHFL.BFLY PT, R9, R6, 0x1, 0x1f ;  /* 0x0c201f0006097f89 */ /* 0x000ea200000e0000 */
[----:B-1----:R-:W-:Y:S04]  /*d090*/  FMUL.FTZ R0, R66, c[0x0][0x320] ;  /* 0x0000c80042007a20 */ /* 0x002fe80000410000 */
[----:B------:R1:W4:Y:S02]  /*d0a0*/  MUFU.TANH R248, R0 ;  /* 0x0000000000f87308 */ /* 0x0003240000002400 */
[----:B-1----:R-:W-:Y:S01]  /*d0b0*/  FMUL.FTZ R0, R67, c[0x0][0x320] ;  /* 0x0000c80043007a20 */ /* 0x002fe20000410000 */
[----:B----4-:R-:W-:Y:S07]  /*d0c0*/  FMNMX.FTZ R5, R248, R5, !PT ;  /* 0x00000005f8057209 */ /* 0x010fee0007810000 */
[----:B------:R1:W4:Y:S02]  /*d0d0*/  MUFU.TANH R251, R0 ;  /* 0x0000000000fb7308 */ /* 0x0003240000002400 */
[----:B-1----:R-:W-:Y:S01]  /*d0e0*/  FMUL.FTZ R0, R68, c[0x0][0x320] ;  /* 0x0000c80044007a20 */ /* 0x002fe20000410000 */
[----:B----4-:R-:W-:Y:S07]  /*d0f0*/  FMNMX.FTZ R5, R251, R5, !PT ;  /* 0x00000005fb057209 */ /* 0x010fee0007810000 */
[----:B------:R1:W-:Y:S02]  /*d100*/  MUFU.TANH R193, R0 ;  /* 0x0000000000c17308 */ /* 0x0003e40000002400 */
[----:B-1----:R-:W-:Y:S08]  /*d110*/  FMUL.FTZ R0, R69, c[0x0][0x320] ;  /* 0x0000c80045007a20 */ /* 0x002ff00000410000 */
[----:B------:R1:W-:Y:S02]  /*d120*/  MUFU.TANH R215, R0 ;  /* 0x0000000000d77308 */ /* 0x0003e40000002400 */
[----:B-1----:R-:W-:Y:S08]  /*d130*/  FMUL.FTZ R0, R70, c[0x0][0x320] ;  /* 0x0000c80046007a20 */ /* 0x002ff00000410000 */
[----:B------:R1:W4:Y:S02]  /*d140*/  MUFU.TANH R40, R0 ;  /* 0x0000000000287308 */ /* 0x0003240000002400 */
[----:B-1----:R-:W-:Y:S01]  /*d150*/  FMUL.FTZ R0, R71, c[0x0][0x320] ;  /* 0x0000c80047007a20 */ /* 0x002fe20000410000 */
[----:B--2---:R-:W-:Y:S02]  /*d160*/  FMNMX.FTZ R71, R6, R9, !PT ;  /* 0x0000000906477209 */ /* 0x004fe40007810000 */
[----:B----4-:R-:W-:Y:S05]  /*d170*/  FMNMX.FTZ R5, R40, R5, !PT ;  /* 0x0000000528057209 */ /* 0x010fea0007810000 */
        /* <DEDUP_REMOVED lines=25> */
[----:B------:R-:W-:Y:S04]  /*d310*/  FMNMX.FTZ R0, R215, R0, !PT ;  /* 0x00000000d7007209 */ /* 0x000fe80007810000 */
        /* <DEDUP_REMOVED lines=8> */
[----:B------:R2:W4:Y:S03]  /*d3a0*/  MUFU.TANH R75, R7 ;  /* 0x00000007004b7308 */ /* 0x0005260000002400 */
[----:B------:R-:W-:Y:S04]  /*d3b0*/  FMNMX.FTZ R0, R250, R0, !PT ;  /* 0x00000000fa007209 */ /* 0x000fe80007810000 */
[----:B------:R-:W-:Y:S02]  /*d3c0*/  FMNMX.FTZ R0, R252, R0, !PT ;  /* 0x00000000fc007209 */ /* 0x000fe40007810000 */
[----:B-1----:R-:W-:Y:S02]  /*d3d0*/  FMNMX.FTZ R73, R4, R10, !PT ;  /* 0x0000000a04497209 */ /* 0x002fe40007810000 */
[----:B--2---:R-:W-:Y:S01]  /*d3e0*/  FMNMX.FTZ R7, R192, R0, !PT ;  /* 0x00000000c0077209 */ /* 0x004fe20007810000 */
[----:B------:R-:W-:Y:S02]  /*d3f0*/  FMUL.FTZ R0, R79, c[0x0][0x320] ;  /* 0x0000c8004f007a20 */ /* 0x000fe40000410000 */
[----:B------:R-:W-:Y:S01]  /*d400*/  FMUL.FTZ R78, R73, c[0x0][0x2d0] ;  /* 0x0000b400494e7a20 */ /* 0x000fe20000410000 */
[----:B------:R-:W-:Y:S01]  /*d410*/  FMNMX.FTZ R7, R155, R7, !PT ;  /* 0x000000079b077209 */ /* 0x000fe20007810000 */
[----:B------:R1:W2:Y:S01]  /*d420*/  MUFU.TANH R76, R0 ;  /* 0x00000000004c7308 */ /* 0x0002a20000002400 */
[----:B------:R-:W-:Y:S02]  /*d430*/  FMUL.FTZ R79, R72, c[0x0][0x2d0] ;  /* 0x0000b400484f7a20 */ /* 0x000fe40000410000 */
[----:B-1----:R-:W-:Y:S01]  /*d440*/  FMNMX.FTZ R0, R153, R7, !PT ;  /* 0x0000000799007209 */ /* 0x002fe20007810000 */
[----:B------:R-:W-:Y:S03]  /*d450*/  FFMA.FTZ R7, R20, c[0x0][0x2d0], -R78 ;  /* 0x0000b40014077a23 */ /* 0x000fe6000001084e */
[----:B------:R-:W-:Y:S03]  /*d460*/  FMNMX.FTZ R4, R152, R0, !PT ;  /* 0x0000000098047209 */ /* 0x000fe60007810000 */
[----:B------:R1:W-:Y:S01]  /*d470*/  MUFU.EX2 R225, R7 ;  /* 0x0000000700e17308 */ /* 0x0003e20000000800 */
[----:B------:R-:W-:Y:S01]  /*d480*/  FADD.FTZ R0, -R73, R2 ;  /* 0x0000000249007221 */ /* 0x000fe20000010100 */
[----:B------:R-:W-:Y:S03]  /*d490*/  FMNMX.FTZ R4, R33, R4, !PT ;  /* 0x0000000421047209 */ /* 0x000fe60007810000 */
[----:B------:R-:W-:Y:S01]  /*d4a0*/  FMUL.FTZ R2, R0, c[0x0][0x2d0] ;  /* 0x0000b40000027a20 */ /* 0x000fe20000410000 */
[----:B------:R-:W-:Y:S01]  /*d4b0*/  FMNMX.FTZ R0, R154, R4, !PT ;  /* 0x000000049a007209 */ /* 0x000fe20007810000 */
[--C-:B------:R-:W-:Y:S01]  /*d4c0*/  FFMA.FTZ R4, R160, c[0x0][0x2d0], -R78.reuse ;  /* 0x0000b400a0047a23 */ /* 0x100fe2000001084e */
[----:B------:R-:W-:Y:S02]  /*d4d0*/  MOV R160, R41 ;  /* 0x0000002900a07202 */ /* 0x000fe40000000f00 */
[----:B------:R5:W3:Y:S01]  /*d4e0*/  MUFU.EX2 R74, R2 ;  /* 0x00000002004a7308 */ /* 0x000ae20000000800 */
[----:B----4-:R-:W-:Y:S04]  /*d4f0*/  FMNMX.FTZ R0, R75, R0, !PT ;  /* 0x000000004b007209 */ /* 0x010fe80007810000 */
[----:B--2---:R-:W-:Y:S05]  /*d500*/  FMNMX.FTZ R0, R76, R0, !PT ;  /* 0x000000004c007209 */ /* 0x004fea0007810000 */
[----:B------:R-:W-:Y:S01]  /*d510*/  MUFU.EX2 R230, R4 ;  /* 0x0000000400e67308 */ /* 0x000fe20000000800 */
[----:B-1----:R-:W-:Y:S01]  /*d520*/  @P0 MOV R7, c[0x0][0x1e4] ;  /* 0x0000790000070a02 */ /* 0x002fe20000000f00 */
[----:B-----5:R-:W-:Y:S02]  /*d530*/  FADD.FTZ R2, -R72, R3 ;  /* 0x0000000348027221 */ /* 0x020fe40000010100 */
[----:B------:R-:W1:Y:S01]  /*d540*/  SHFL.BFLY PT, R3, R0, 0x2, 0x1f ;  /* 0x0c401f0000037f89 */ /* 0x000e6200000e0000 */
[----:B---3--:R-:W-:Y:S02]  /*d550*/  FMUL.FTZ R48, R74, R132 ;  /* 0x000000844a307220 */ /* 0x008fe40000410000 */
[----:B------:R-:W-:Y:S02]  /*d560*/  FMUL.FTZ R2, R2, c[0x0][0x2d0] ;  /* 0x0000b40002027a20 */ /* 0x000fe40000410000 */
[----:B------:R-:W-:Y:S02]  /*d570*/  FMUL.FTZ R49, R74, R133 ;  /* 0x000000854a317220 */ /* 0x000fe40000410000 */
[----:B------:R2:W3:Y:S01]  /*d580*/  MUFU.EX2 R69, R2 ;  /* 0x0000000200457308 */ /* 0x0004e20000000800 */
[----:B-1----:R-:W-:Y:S01]  /*d590*/  FMNMX.FTZ R0, R0, R3, !PT ;  /* 0x0000000300007209 */ /* 0x002fe20007810000 */
[----:B------:R-:W-:Y:S08]  /*d5a0*/  FFMA.FTZ R3, R13, c[0x0][0x2d0], -R78 ;  /* 0x0000b4000d037a23 */ /* 0x000ff0000001084e */
[----:B------:R1:W-:Y:S01]  /*d5b0*/  MUFU.EX2 R238, R3 ;  /* 0x0000000300ee7308 */ /* 0x0003e20000000800 */
[----:B--2---:R-:W-:Y:S02]  /*d5c0*/  FADD.FTZ R2, -R71, R84 ;  /* 0x0000005447027221 */ /* 0x004fe40000010100 */
[C---:B---3--:R-:W-:Y:S02]  /*d5d0*/  FMUL.FTZ R50, R69.reuse, R134 ;  /* 0x0000008645327220 */ /* 0x048fe40000410000 */
[----:B------:R-:W-:Y:S02]  /*d5e0*/  FMUL.FTZ R2, R2, c[0x0][0x2d0] ;  /* 0x0000b40002027a20 */ /* 0x000fe40000410000 */
[----:B------:R-:W-:Y:S03]  /*d5f0*/  FMUL.FTZ R51, R69, R135 ;  /* 0x0000008745337220 */ /* 0x000fe60000410000 */
[----:B------:R2:W3:Y:S01]  /*d600*/  MUFU.EX2 R68, R2 ;  /* 0x0000000200447308 */ /* 0x0004e20000000800 */
[--C-:B-1----:R-:W-:Y:S09]  /*d610*/  FFMA.FTZ R3, R163, c[0x0][0x2d0], -R79.reuse ;  /* 0x0000b400a3037a23 */ /* 0x102ff2000001084f */
[----:B------:R1:W-:Y:S01]  /*d620*/  MUFU.EX2 R231, R3 ;  /* 0x0000000300e77308 */ /* 0x0003e20000000800 */
[--C-:B--2---:R-:W-:Y:S02]  /*d630*/  FFMA.FTZ R2, R156, c[0x0][0x2d0], -R78.reuse ;  /* 0x0000b4009c027a23 */ /* 0x104fe4000001084e */
[C---:B---3--:R-:W-:Y:S07]  /*d640*/  FMUL.FTZ R13, R68.reuse, R97 ;  /* 0x00000061440d7220 */ /* 0x048fee0000410000 */
[----:B------:R2:W3:Y:S01]  /*d650*/  MUFU.EX2 R237, R2 ;  /* 0x0000000200ed7308 */ /* 0x0004e20000000800 */
[----:B------:R-:W-:Y:S02]  /*d660*/  FMUL.FTZ R156, R71, c[0x0][0x2d0] ;  /* 0x0000b400479c7a20 */ /* 0x000fe40000410000 */
[C---:B------:R-:W-:Y:S02]  /*d670*/  FMUL.FTZ R41, R68.reuse, R125 ;  /* 0x0000007d44297220 */ /* 0x040fe40000410000 */
[C---:B------:R-:W-:Y:S02]  /*d680*/  FMUL.FTZ R45, R68.reuse, R129 ;  /* 0x00000081442d7220 */ /* 0x040fe40000410000 */
[C---:B------:R-:W-:Y:S02]  /*d690*/  FMUL.FTZ R57, R68.reuse, R141 ;  /* 0x0000008d44397220 */ /* 0x040fe40000410000 */
[C---:B------:R-:W-:Y:S02]  /*d6a0*/  FMUL.FTZ R56, R68.reuse, R140 ;  /* 0x0000008c44387220 */ /* 0x040fe40000410000 */
[C---:B------:R-:W-:Y:S02]  /*d6b0*/  FMUL.FTZ R60, R68.reuse, R144 ;  /* 0x00000090443c7220 */ /* 0x040fe40000410000 */
[----:B------:R-:W-:Y:S02]  /*d6c0*/  FMUL.FTZ R61, R68, R145 ;  /* 0x00000091443d7220 */ /* 0x000fe40000410000 */
[--C-:B-1----:R-:W-:Y:S01]  /*d6d0*/  FFMA.FTZ R3, R161, c[0x0][0x2d0], -R79.reuse ;  /* 0x0000b400a1037a23 */ /* 0x102fe2000001084f */
[----:B------:R-:W-:Y:S03]  /*d6e0*/  MOV R161, R31 ;  /* 0x0000001f00a17202 */ /* 0x000fe60000000f00 */
[----:B------:R1:W4:Y:S01]  /*d6f0*/  MUFU.EX2 R233, R3 ;  /* 0x0000000300e97308 */ /* 0x0003220000000800 */
[----:B--2---:R-:W-:Y:S01]  /*d700*/  FFMA.FTZ R2, R86, c[0x0][0x2d0], -R78 ;  /* 0x0000b40056027a23 */ /* 0x004fe2000001084e */
[----:B---3--:R-:W-:Y:S08]  /*d710*/  F2FP.BF16.PACK_AB R80, R237, R230 ;  /* 0x000000e6ed50723e */ /* 0x008ff000000010ff */
[----:B------:R2:W3:Y:S01]  /*d720*/  MUFU.EX2 R236, R2 ;  /* 0x0000000200ec7308 */ /* 0x0004e20000000800 */
[--C-:B-1----:R-:W-:Y:S01]  /*d730*/  FFMA.FTZ R3, R16, c[0x0][0x2d0], -R79.reuse ;  /* 0x0000b40010037a23 */ /* 0x102fe2000001084f */
[----:B----4-:R-:W-:Y:S01]  /*d740*/  F2FP.BF16.PACK_AB R81, R233, R231 ;  /* 0x000000e7e951723e */ /* 0x010fe200000010ff */
[----:B------:R-:W-:Y:S01]  /*d750*/  FMUL.FTZ R16, R74, R100 ;  /* 0x000000644a107220 */ /* 0x000fe20000410000 */
[----:B------:R-:W-:Y:S06]  /*d760*/  MOV R100, R29 ;  /* 0x0000001d00647202 */ /* 0x000fec0000000f00 */
[----:B------:R1:W-:Y:S01]  /*d770*/  MUFU.EX2 R234, R3 ;  /* 0x0000000300ea7308 */ /* 0x0003e20000000800 */
[----:B------:R-:W-:Y:S01]  /*d780*/  FMUL.FTZ R29, R68, R113 ;  /* 0x00000071441d7220 */ /* 0x000fe20000410000 */
[----:B--2---:R-:W2:Y:S01]  /*d790*/  SHFL.BFLY PT, R2, R0, 0x1, 0x1f ;  /* 0x0c201f0000027f89 */ /* 0x004ea200000e0000 */
[----:B---3--:R-:W-:Y:S02]  /*d7a0*/  F2FP.BF16.PACK_AB R82, R238, R236 ;  /* 0x000000ecee52723e */ /* 0x008fe400000010ff */
[----:B--2---:R-:W-:Y:S01]  /*d7b0*/  FMNMX.FTZ R70, R0, R2, !PT ;  /* 0x0000000200467209 */ /* 0x004fe20007810000 */
[--C-:B------:R-:W-:Y:S01]  /*d7c0*/  FFMA.FTZ R2, R171, c[0x0][0x2d0], -R156.reuse ;  /* 0x0000b400ab027a23 */ /* 0x100fe2000001089c */
[----:B------:R-:W-:Y:S01]  /*d7d0*/  MOV R171, R193 ;  /* 0x000000c100ab7202 */ /* 0x000fe20000000f00 */
[----:B------:R-:W-:Y:S02]  /*d7e0*/  FFMA.FTZ R0, R15, c[0x0][0x2d0], -R79 ;  /* 0x0000b4000f007a23 */ /* 0x000fe4000001084f */
[----:B------:R2:W-:Y:S01]  /*d7f0*/  MUFU.EX2 R227, R2 ;  /* 0x0000000200e37308 */ /* 0x0005e20000000800 */
[----:B------:R-:W-:Y:S04]  /*d800*/  FMUL.FTZ R77, R70, c[0x0][0x2d0] ;  /* 0x0000b400464d7a20 */ /* 0x000fe80000410000 */
[--C-:B-1----:R-:W-:Y:S01]  /*d810*/  FFMA.FTZ R3, R158, c[0x0][0x2d0], -R77.reuse ;  /* 0x0000b4009e037a23 */ /* 0x102fe2000001084d */
[----:B------:R-:W-:Y:S01]  /*d820*/  MOV R158, R40 ;  /* 0x00000028009e7202 */ /* 0x000fe20000000f00 */
[----:B------:R-:W-:Y:S01]  /*d830*/  FFMA.FTZ R5, R159, c[0x0][0x2d0], -R77 ;  /* 0x0000b4009f057a23 */ /* 0x000fe2000001084d */
[----:B------:R-:W-:Y:S01]  /*d840*/  MOV R159, R33 ;  /* 0x00000021009f7202 */ /* 0x000fe20000000f00 */
[----:B------:R-:W-:Y:S01]  /*d850*/  FMUL.FTZ R33, R74, R117 ;  /* 0x000000754a217220 */ /* 0x000fe20000410000 */
[----:B------:R-:W-:Y:S01]  /*d860*/  MUFU.EX2 R174, R3 ;  /* 0x0000000300ae7308 */ /* 0x000fe20000000800 */
[----:B------:R-:W-:Y:S09]  /*d870*/  FMUL.FTZ R40, R68, R124 ;  /* 0x0000007c44287220 */ /* 0x000ff20000410000 */
[----:B------:R1:W3:Y:S01]  /*d880*/  MUFU.EX2 R175, R5 ;  /* 0x0000000500af7308 */ /* 0x0002e20000000800 */
[--C-:B--2---:R-:W-:Y:S01]  /*d890*/  FFMA.FTZ R2, R162, c[0x0][0x2d0], -R156.reuse ;  /* 0x0000b400a2027a23 */ /* 0x104fe2000001089c */
[----:B------:R-:W-:Y:S08]  /*d8a0*/  MOV R162, R27 ;  /* 0x0000001b00a27202 */ /* 0x000ff00000000f00 */
[----:B------:R2:W4:Y:S10]  /*d8b0*/  MUFU.EX2 R228, R2 ;  /* 0x0000000200e47308 */ /* 0x0005340000000800 */
[----:B------:R5:W5:Y:S01]  /*d8c0*/  MUFU.EX2 R235, R0 ;  /* 0x0000000000eb7308 */ /* 0x000b620000000800 */
[----:B-1----:R-:W-:Y:S02]  /*d8d0*/  @P0 MOV R5, R36 ;  /* 0x0000002400050202 */ /* 0x002fe40000000f00 */
[----:B---3--:R-:W-:Y:S01]  /*d8e0*/  F2FP.BF16.PACK_AB R67, R175, R174 ;  /* 0x000000aeaf43723e */ /* 0x008fe200000010ff */
[--C-:B--2---:R-:W-:Y:S01]  /*d8f0*/  FFMA.FTZ R2, R157, c[0x0][0x2d0], -R156.reuse ;  /* 0x0000b4009d027a23 */ /* 0x104fe2000001089c */
[----:B------:R-:W-:Y:S02]  /*d900*/  MOV R157, R30 ;  /* 0x0000001e009d7202 */ /* 0x000fe40000000f00 */
[----:B----4-:R-:W-:Y:S03]  /*d910*/  F2FP.BF16.PACK_AB R64, R228, R227 ;  /* 0x000000e3e440723e */ /* 0x010fe600000010ff */
[----:B------:R1:W-:Y:S01]  /*d920*/  MUFU.EX2 R229, R2 ;  /* 0x0000000200e57308 */ /* 0x0003e20000000800 */
[----:B-----5:R-:W-:Y:S01]  /*d930*/  FADD.FTZ R0, -R70, R85 ;  /* 0x0000005546007221 */ /* 0x020fe20000010100 */
[----:B------:R-:W-:Y:S03]  /*d940*/  F2FP.BF16.PACK_AB R83, R235, R234 ;  /* 0x000000eaeb53723e */ /* 0x000fe600000010ff */
[----:B------:R-:W-:Y:S06]  /*d950*/  FMUL.FTZ R0, R0, c[0x0][0x2d0] ;  /* 0x0000b40000007a20 */ /* 0x000fec0000410000 */
[----:B------:R-:W2:Y:S01]  /*d960*/  MUFU.EX2 R0, R0 ;  /* 0x0000000000007308 */ /* 0x000ea20000000800 */
[----:B-1----:R-:W-:Y:S09]  /*d970*/  FFMA.FTZ R2, R87, c[0x0][0x2d0], -R156 ;  /* 0x0000b40057027a23 */ /* 0x002ff2000001089c */
[----:B------:R1:W3:Y:S01]  /*d980*/  MUFU.EX2 R232, R2 ;  /* 0x0000000200e87308 */ /* 0x0002e20000000800 */
[C---:B--2---:R-:W-:Y:S02]  /*d990*/  FMUL.FTZ R11, R0.reuse, R95 ;  /* 0x0000005f000b7220 */ /* 0x044fe40000410000 */
[C---:B------:R-:W-:Y:S02]  /*d9a0*/  FMUL.FTZ R15, R0.reuse, R99 ;  /* 0x00000063000f7220 */ /* 0x040fe40000410000 */
[C---:B------:R-:W-:Y:S02]  /*d9b0*/  FMUL.FTZ R27, R0.reuse, R111 ;  /* 0x0000006f001b7220 */ /* 0x040fe40000410000 */
[C---:B------:R-:W-:Y:S02]  /*d9c0*/  FMUL.FTZ R30, R0.reuse, R114 ;  /* 0x00000072001e7220 */ /* 0x040fe40000410000 */
[C---:B------:R-:W-:Y:S02]  /*d9d0*/  FMUL.FTZ R31, R0.reuse, R115 ;  /* 0x00000073001f7220 */ /* 0x040fe40000410000 */
[----:B------:R-:W-:Y:S02]  /*d9e0*/  FMUL.FTZ R42, R0, R126 ;  /* 0x0000007e002a7220 */ /* 0x000fe40000410000 */
[--C-:B-1----:R-:W-:Y:S01]  /*d9f0*/  FFMA.FTZ R2, R169, c[0x0][0x2d0], -R77.reuse ;  /* 0x0000b400a9027a23 */ /* 0x102fe2000001084d */
[----:B------:R-:W-:Y:S01]  /*da00*/  MOV R169, R34 ;  /* 0x0000002200a97202 */ /* 0x000fe20000000f00 */
[C---:B------:R-:W-:Y:S01]  /*da10*/  FMUL.FTZ R34, R69.reuse, R118 ;  /* 0x0000007645227220 */ /* 0x040fe20000410000 */
[----:B---3--:R-:W-:Y:S01]  /*da20*/  F2FP.BF16.PACK_AB R66, R232, R229 ;  /* 0x000000e5e842723e */ /* 0x008fe200000010ff */
[----:B------:R1:W-:Y:S01]  /*da30*/  MUFU.EX2 R172, R2 ;  /* 0x0000000200ac7308 */ /* 0x0003e20000000800 */
[C---:B------:R-:W-:Y:S02]  /*da40*/  FMUL.FTZ R43, R0.reuse, R127 ;  /* 0x0000007f002b7220 */ /* 0x040fe40000410000 */
[C---:B------:R-:W-:Y:S02]  /*da50*/  FMUL.FTZ R46, R0.reuse, R130 ;  /* 0x00000082002e7220 */ /* 0x040fe40000410000 */
[C---:B------:R-:W-:Y:S02]  /*da60*/  FMUL.FTZ R47, R0.reuse, R131 ;  /* 0x00000083002f7220 */ /* 0x040fe40000410000 */
[C---:B------:R-:W-:Y:S02]  /*da70*/  FMUL.FTZ R59, R0.reuse, R143 ;  /* 0x0000008f003b7220 */ /* 0x040fe40000410000 */
[C---:B------:R-:W-:Y:S02]  /*da80*/  FMUL.FTZ R58, R0.reuse, R142 ;  /* 0x0000008e003a7220 */ /* 0x040fe40000410000 */
[C---:B------:R-:W-:Y:S02]  /*da90*/  FMUL.FTZ R62, R0.reuse, R146 ;  /* 0x00000092003e7220 */ /* 0x040fe40000410000 */
[----:B------:R-:W-:Y:S02]  /*daa0*/  FMUL.FTZ R63, R0, R147 ;  /* 0x00000093003f7220 */ /* 0x000fe40000410000 */
[----:B-1----:R-:W-:Y:S01]  /*dab0*/  FFMA.FTZ R2, R168, c[0x0][0x2d0], -R77 ;  /* 0x0000b400a8027a23 */ /* 0x002fe2000001084d */
[----:B------:R-:W-:Y:S01]  /*dac0*/  MOV R168, R35 ;  /* 0x0000002300a87202 */ /* 0x000fe20000000f00 */
[----:B------:R-:W-:Y:S02]  /*dad0*/  FMUL.FTZ R35, R69, R119 ;  /* 0x0000007745237220 */ /* 0x000fe40000410000 */
[----:B------:R1:W2:Y:S02]  /*dae0*/  MUFU.EX2 R173, R2 ;  /* 0x0000000200ad7308 */ /* 0x0002a40000000800 */
[----:B-1----:R-:W-:Y:S02]  /*daf0*/  @P0 SHF.R.S32.HI R2, RZ, 0x1f, R212 ;  /* 0x0000001fff020819 */ /* 0x002fe400000114d4 */
[----:B--2---:R-:W-:Y:S03]  /*db00*/  F2FP.BF16.PACK_AB R65, R173, R172 ;  /* 0x000000acad41723e */ /* 0x004fe600000010ff */
[----:B------:R-:W-:Y:S02]  /*db10*/  @P0 IMAD R4, R2, c[0x0][0x1e0], RZ ;  /* 0x0000780002040a24 */ /* 0x000fe400078e02ff */
[C---:B------:R-:W-:Y:S04]  /*db20*/  @P0 IMAD.WIDE.U32 R2, R212.reuse, c[0x0][0x1e0], RZ ;  /* 0x00007800d4020a25 */ /* 0x040fe800078e00ff */
[----:B------:R-:W-:Y:S01]  /*db30*/  @P0 IMAD R6, R212, c[0x0][0x1e4], R4 ;  /* 0x00007900d4060a24 */ /* 0x000fe200078e0204 */
[----:B------:R-:W-:Y:S04]  /*db40*/  @P0 MOV R4, R22 ;  /* 0x0000001600040202 */ /* 0x000fe80000000f00 */
[----:B------:R-:W-:Y:S01]  /*db50*/  @P0 IADD3 R3, R3, R6, RZ ;  /* 0x0000000603030210 */ /* 0x000fe20007ffe0ff */
[----:B------:R-:W-:Y:S02]  /*db60*/  FFMA.FTZ R6, R19, c[0x0][0x2d0], -R78 ;  /* 0x0000b40013067a23 */ /* 0x000fe4000001084e */
[----:B------:R-:W-:Y:S01]  /*db70*/  @P0 IMAD.WIDE.U32 R4, R2, 0x50, R4 ;  /* 0x0000005002040825 */ /* 0x000fe200078e0004 */
[----:B------:R-:W-:Y:S01]  /*db80*/  @P0 MOV R2, c[0x0][0x1e0] ;  /* 0x0000780000020a02 */ /* 0x000fe20000000f00 */
[----:B------:R1:W-:Y:S02]  /*db90*/  MUFU.EX2 R226, R6 ;  /* 0x0000000600e27308 */ /* 0x0003e40000000800 */
[----:B------:R-:W-:Y:S01]  /*dba0*/  FMUL.FTZ R19, R69, R103 ;  /* 0x0000006745137220 */ /* 0x000fe20000410000 */
[----:B------:R-:W-:Y:S02]  /*dbb0*/  @P0 LEA R8, P1, R4, c[0x0][0x1c8], 0x1 ;  /* 0x0000720004080a11 */ /* 0x000fe400078208ff */
[C---:B------:R-:W-:Y:S02]  /*dbc0*/  @P0 SHF.L.U64.HI R10, R2.reuse, 0x5, R7 ;  /* 0x00000005020a0819 */ /* 0x040fe40000010207 */
[----:B------:R-:W-:Y:S01]  /*dbd0*/  MOV R103, R192 ;  /* 0x000000c000677202 */ /* 0x000fe20000000f00 */
[----:B-1----:R-:W-:Y:S01]  /*dbe0*/  @P0 IMAD R6, R3, 0x50, RZ ;  /* 0x0000005003060824 */ /* 0x002fe200078e02ff */
[----:B------:R-:W-:Y:S04]  /*dbf0*/  @P0 SHF.L.U32 R3, R2, 0x5, RZ ;  /* 0x0000000502030819 */ /* 0x000fe800000006ff */
[----:B------:R-:W-:Y:S02]  /*dc00*/  @P0 IADD3 R5, R5, R6, RZ ;  /* 0x0000000605050210 */ /* 0x000fe40007ffe0ff */
[-C--:B------:R-:W-:Y:S02]  /*dc10*/  @P0 IADD3 R6, P3, R8, R3.reuse, RZ ;  /* 0x0000000308060210 */ /* 0x080fe40007f7e0ff */
[----:B------:R-:W-:Y:S01]  /*dc20*/  @P0 LEA.HI.X R9, R4, c[0x0][0x1cc], R5, 0x1, P1 ;  /* 0x0000730004090a11 */ /* 0x000fe200008f0c05 */
[--C-:B------:R-:W-:Y:S01]  /*dc30*/  FFMA.FTZ R5, R14, c[0x0][0x2d0], -R78.reuse ;  /* 0x0000b4000e057a23 */ /* 0x100fe2000001084e */
[-C--:B------:R-:W-:Y:S01]  /*dc40*/  @P0 IADD3 R4, P2, R6, R3.reuse, RZ ;  /* 0x0000000306040210 */ /* 0x080fe20007f5e0ff */
[----:B------:R-:W-:Y:S01]  /*dc50*/  FMUL.FTZ R14, R0, R98 ;  /* 0x00000062000e7220 */ /* 0x000fe20000410000 */
[-C--:B------:R-:W-:Y:S01]  /*dc60*/  @P0 IADD3.X R7, R9, R10.reuse, RZ, P3, !PT ;  /* 0x0000000a09070210 */ /* 0x080fe20001ffe4ff */
[----:B------:R1:W-:Y:S01]  /*dc70*/  MUFU.EX2 R224, R5 ;  /* 0x0000000500e07308 */ /* 0x0003e20000000800 */
[----:B------:R2:W-:Y:S01]  /*dc80*/  @P0 LDGSTS.E.BYPASS.LTC128B.128 [R213+0x2900], [R8.64], !P6 ;  /* 0x0290000008d50fae */ /* 0x0005e2000f101d48 */
[-C--:B------:R-:W-:Y:S07]  /*dc90*/  @P0 IADD3 R2, P1, R4, R3.reuse, RZ ;  /* 0x0000000304020210 */ /* 0x080fee0007f3e0ff */
[----:B------:R3:W-:Y:S01]  /*dca0*/  @P0 LDGSTS.E.BYPASS.LTC128B.128 [R213+0x3100], [R6.64], !P6 ;  /* 0x0310000006d50fae */ /* 0x0007e2000f101d48 */
[-C--:B-1----:R-:W-:Y:S02]  /*dcb0*/  @P0 IADD3.X R5, R7, R10.reuse, RZ, P2, !PT ;  /* 0x0000000a07050210 */ /* 0x082fe400017fe4ff */
[----:B--2---:R-:W-:Y:S05]  /*dcc0*/  @P0 IADD3 R8, P2, R2, R3, RZ ;  /* 0x0000000302080210 */ /* 0x004fea0007f5e0ff */
[----:B------:R1:W-:Y:S01]  /*dcd0*/  @P0 LDGSTS.E.BYPASS.LTC128B.128 [R213+0x3900], [R4.64], !P6 ;  /* 0x0390000004d50fae */ /* 0x0003e2000f101d48 */
[----:B------:R-:W-:Y:S01]  /*dce0*/  @P0 IADD3.X R3, R5, R10, RZ, P1, !PT ;  /* 0x0000000a05030210 */ /* 0x000fe20000ffe4ff */
[----:B------:R-:W-:Y:S02]  /*dcf0*/  FFMA.FTZ R9, R12, c[0x0][0x2d0], -R78 ;  /* 0x0000b4000c097a23 */ /* 0x000fe4000001084e */
[----:B------:R-:W-:Y:S02]  /*dd00*/  FMUL.FTZ R12, R68, R96 ;  /* 0x00000060440c7220 */ /* 0x000fe40000410000 */
[----:B------:R2:W-:Y:S01]  /*dd10*/  MUFU.EX2 R223, R9 ;  /* 0x0000000900df7308 */ /* 0x0005e20000000800 */
[C---:B---3--:R-:W-:Y:S01]  /*dd20*/  FMUL.FTZ R6, R69.reuse, R90 ;  /* 0x0000005a45067220 */ /* 0x048fe20000410000 */
[----:B------:R3:W-:Y:S01]  /*dd30*/  @P0 LDGSTS.E.BYPASS.LTC128B.128 [R213+0x4100], [R2.64], !P6 ;  /* 0x0410000002d50fae */ /* 0x0007e2000f101d48 */
[----:B------:R-:W-:Y:S02]  /*dd40*/  FMUL.FTZ R7, R69, R91 ;  /* 0x0000005b45077220 */ /* 0x000fe40000410000 */
[--C-:B-1----:R-:W-:Y:S02]  /*dd50*/  FFMA.FTZ R4, R21, c[0x0][0x2d0], -R79.reuse ;  /* 0x0000b40015047a23 */ /* 0x102fe4000001084f */
[----:B------:R-:W-:Y:S01]  /*dd60*/  FMUL.FTZ R5, R74, R89 ;  /* 0x000000594a057220 */ /* 0x000fe20000410000 */
[----:B--2---:R-:W-:Y:S02]  /*dd70*/  @P0 IADD3.X R9, R3, R10, RZ, P2, !PT ;  /* 0x0000000a03090210 */ /* 0x004fe400017fe4ff */
[----:B------:R1:W-:Y:S01]  /*dd80*/  MUFU.EX2 R219, R4 ;  /* 0x0000000400db7308 */ /* 0x0003e20000000800 */
[----:B------:R-:W-:Y:S02]  /*dd90*/  FMUL.FTZ R10, R0, R94 ;  /* 0x0000005e000a7220 */ /* 0x000fe40000410000 */
[--C-:B---3--:R-:W-:Y:S01]  /*dda0*/  FFMA.FTZ R2, R170, c[0x0][0x2d0], -R79.reuse ;  /* 0x0000b400aa027a23 */ /* 0x108fe2000001084f */
[----:B------:R-:W-:Y:S01]  /*ddb0*/  MOV R170, R215 ;  /* 0x000000d700aa7202 */ /* 0x000fe20000000f00 */
[----:B------:R2:W-:Y:S01]  /*ddc0*/  @P0 LDGSTS.E.BYPASS.LTC128B.128 [R213+0x4900], [R8.64], !P6 ;  /* 0x0490000008d50fae */ /* 0x0005e2000f101d48 */
[--C-:B------:R-:W-:Y:S04]  /*ddd0*/  FFMA.FTZ R3, R249, c[0x0][0x2d0], -R79.reuse ;  /* 0x0000b400f9037a23 */ /* 0x100fe8000001084f */
[----:B------:R3:W-:Y:S03]  /*dde0*/  MUFU.EX2 R220, R2 ;  /* 0x0000000200dc7308 */ /* 0x0007e60000000800 */
[----:B------:R-:W4:Y:S08]  /*ddf0*/  LDSM.16.MT88.4 R20, [R197] ;  /* 0x00000000c514783b */ /* 0x000f300000004200 */
[----:B------:R-:W5:Y:S01]  /*de00*/  LDSM.16.MT88.4 R36, [R201] ;  /* 0x00000000c924783b */ /* 0x000f620000004200 */
[----:B-1----:R-:W-:Y:S07]  /*de10*/  FMUL.FTZ R4, R74, R88 ;  /* 0x000000584a047220 */ /* 0x002fee0000410000 */
[----:B------:R-:W1:Y:S01]  /*de20*/  LDSM.16.MT88.4 R52, [R198] ;  /* 0x00000000c634783b */ /* 0x000e620000004200 */
[----:B--2---:R-:W-:Y:S02]  /*de30*/  FMUL.FTZ R8, R68, R92 ;  /* 0x0000005c44087220 */ /* 0x004fe40000410000 */
[--C-:B---3--:R-:W-:Y:S02]  /*de40*/  FFMA.FTZ R2, R18, c[0x0][0x2d0], -R79.reuse ;  /* 0x0000b40012027a23 */ /* 0x108fe4000001084f */
[----:B------:R-:W-:Y:S03]  /*de50*/  FMUL.FTZ R9, R68, R93 ;  /* 0x0000005d44097220 */ /* 0x000fe60000410000 */
[----:B------:R-:W2:Y:S01]  /*de60*/  LDSM.16.MT88.4 R84, [R200] ;  /* 0x00000000c854783b */ /* 0x000ea20000004200 */
[----:B------:R3:W-:Y:S01]  /*de70*/  MUFU.EX2 R221, R2 ;  /* 0x0000000200dd7308 */ /* 0x0007e20000000800 */
[----:B------:R-:W-:Y:S01]  /*de80*/  FMUL.FTZ R18, R69, R102 ;  /* 0x0000006645127220 */ /* 0x000fe20000410000 */
[----:B------:R-:W-:Y:S05]  /*de90*/  MOV R102, R191 ;  /* 0x000000bf00667202 */ /* 0x000fea0000000f00 */
[----:B------:R-:W1:Y:S01]  /*dea0*/  LDSM.16.MT88.4 R88, [R197+0x800] ;  /* 0x00080000c558783b */ /* 0x000e620000004200 */
[-C--:B----4-:R-:W-:Y:S07]  /*deb0*/  HMMA.16816.F32.BF16 R4, R80, R20.reuse, R4 ;  /* 0x000000145004723c */ /* 0x090fee0000041804 */
[----:B------:R-:W4:Y:S01]  /*dec0*/  LDSM.16.MT88.4 R92, [R201+0x800] ;  /* 0x00080000c95c783b */ /* 0x000f220000004200 */
[C---:B------:R-:W-:Y:S07]  /*ded0*/  HMMA.16816.F32.BF16 R8, R64.reuse, R20, R8 ;  /* 0x000000144008723c */ /* 0x040fee0000041808 */
[----:B------:R-:W1:Y:S01]  /*dee0*/  LDSM.16.MT88.4 R96, [R198+0x800] ;  /* 0x00080000c660783b */ /* 0x000e620000004200 */
[----:B---3--:R-:W-:Y:S04]  /*def0*/  FFMA.FTZ R2, R17, c[0x0][0x2d0], -R79 ;  /* 0x0000b40011027a23 */ /* 0x008fe8000001084f */
[C---:B------:R-:W-:Y:S01]  /*df00*/  FMUL.FTZ R17, R74.reuse, R101 ;  /* 0x000000654a117220 */ /* 0x040fe20000410000 */
[----:B------:R-:W-:Y:S01]  /*df10*/  MOV R101, R189 ;  /* 0x000000bd00657202 */ /* 0x000fe20000000f00 */
[-C--:B------:R-:W-:Y:S01]  /*df20*/  HMMA.16816.F32.BF16 R12, R64, R22.reuse, R12 ;  /* 0x00000016400c723c */ /* 0x080fe2000004180c */
[----:B------:R3:W-:Y:S01]  /*df30*/  MUFU.EX2 R222, R2 ;  /* 0x0000000200de7308 */ /* 0x0007e20000000800 */
[----:B------:R-:W-:Y:S01]  /*df40*/  LDSM.16.MT88.4 R132, [R198+0x2000] ;  /* 0x00200000c684783b */ /* 0x000fe20000004200 */
[C---:B------:R-:W-:Y:S01]  /*df50*/  FMUL.FTZ R21, R74.reuse, R105 ;  /* 0x000000694a157220 */ /* 0x040fe20000410000 */
[----:B------:R-:W-:Y:S01]  /*df60*/  MOV R105, R214 ;  /* 0x000000d600697202 */ /* 0x000fe20000000f00 */
[----:B------:R-:W-:Y:S01]  /*df70*/  FMUL.FTZ R20, R74, R104 ;  /* 0x000000684a147220 */ /* 0x000fe20000410000 */
[----:B------:R-:W-:Y:S02]  /*df80*/  MOV R104, R188 ;  /* 0x000000bc00687202 */ /* 0x000fe40000000f00 */
[C---:B------:R-:W-:Y:S02]  /*df90*/  HMMA.16816.F32.BF16 R16, R80.reuse, R22, R16 ;  /* 0x000000165010723c */ /* 0x040fe40000041810 */
[----:B------:R-:W0:Y:S05]  /*dfa0*/  LDGDEPBAR ;  /* 0x00000000000079af */ /* 0x000e2a0000000000 */
[C---:B------:R-:W-:Y:S02]  /*dfb0*/  FMUL.FTZ R22, R69.reuse, R106 ;  /* 0x0000006a45167220 */ /* 0x040fe40000410000 */
[----:B------:R-:W-:Y:S07]  /*dfc0*/  FMUL.FTZ R23, R69, R107 ;  /* 0x0000006b45177220 */ /* 0x000fee0000410000 */
[-C--:B-----5:R-:W-:Y:S03]  /*dfd0*/  HMMA.16816.F32.BF16 R20, R80, R36.reuse, R20 ;  /* 0x000000245014723c */ /* 0x0a0fe60000041814 */
[--C-:B---3--:R-:W-:Y:S02]  /*dfe0*/  FFMA.FTZ R2, R24, c[0x0][0x2d0], -R156.reuse ;  /* 0x0000b40018027a23 */ /* 0x108fe4000001089c */
[----:B------:R-:W-:Y:S02]  /*dff0*/  FMUL.FTZ R24, R68, R108 ;  /* 0x0000006c44187220 */ /* 0x000fe40000410000 */
[----:B------:R3:W-:Y:S02]  /*e000*/  MUFU.EX2 R218, R2 ;  /* 0x0000000200da7308 */ /* 0x0007e40000000800 */
[--C-:B---3--:R-:W-:Y:S03]  /*e010*/  FFMA.FTZ R2, R176, c[0x0][0x2d0], -R156.reuse ;  /* 0x0000b400b0027a23 */ /* 0x108fe6000001089c */
[----:B------:R-:W-:Y:S01]  /*e020*/  MOV R176, R32 ;  /* 0x0000002000b07202 */ /* 0x000fe20000000f00 */
[----:B------:R-:W-:Y:S04]  /*e030*/  FMUL.FTZ R32, R74, R116 ;  /* 0x000000744a207220 */ /* 0x000fe80000410000 */
[----:B------:R3:W5:Y:S01]  /*e040*/  MUFU.EX2 R217, R2 ;  /* 0x0000000200d97308 */ /* 0x0007620000000800 */
[----:B------:R-:W-:Y:S01]  /*e050*/  LDSM.16.MT88.4 R116, [R201+0x2000] ;  /* 0x00200000c974783b */ /* 0x000fe20000004200 */
[--C-:B---3--:R-:W-:Y:S02]  /*e060*/  FFMA.FTZ R2, R25, c[0x0][0x2d0], -R156.reuse ;  /* 0x0000b40019027a23 */ /* 0x108fe4000001089c */
[----:B------:R-:W-:Y:S06]  /*e070*/  FMUL.FTZ R25, R68, R109 ;  /* 0x0000006d44197220 */ /* 0x000fec0000410000 */
[----:B------:R3:W-:Y:S02]  /*e080*/  MUFU.EX2 R216, R2 ;  /* 0x0000000200d87308 */ /* 0x0007e40000000800 */
[----:B---3--:R-:W-:Y:S02]  /*e090*/  FFMA.FTZ R2, R26, c[0x0][0x2d0], -R156 ;  /* 0x0000b4001a027a23 */ /* 0x008fe4000001089c */
[----:B------:R-:W-:Y:S06]  /*e0a0*/  FMUL.FTZ R26, R0, R110 ;  /* 0x0000006e001a7220 */ /* 0x000fec0000410000 */
[----:B------:R3:W-:Y:S01]  /*e0b0*/  MUFU.EX2 R215, R2 ;  /* 0x0000000200d77308 */ /* 0x0007e20000000800 */
[C---:B------:R-:W-:Y:S07]  /*e0c0*/  HMMA.16816.F32.BF16 R24, R64.reuse, R36, R24 ;  /* 0x000000244018723c */ /* 0x040fee0000041818 */
[C---:B------:R-:W-:Y:S02]  /*e0d0*/  FMUL.FTZ R36, R74.reuse, R120 ;  /* 0x000000784a247220 */ /* 0x040fe40000410000 */
[----:B------:R-:W-:Y:S03]  /*e0e0*/  FMUL.FTZ R37, R74, R121 ;  /* 0x000000794a257220 */ /* 0x000fe60000410000 */
[--C-:B---3--:R-:W-:Y:S01]  /*e0f0*/  FFMA.FTZ R2, R177, c[0x0][0x2d0], -R77.reuse ;  /* 0x0000b400b1027a23 */ /* 0x108fe2000001084d */
[----:B------:R-:W-:Y:S03]  /*e100*/  MOV R177, R190 ;  /* 0x000000be00b17202 */ /* 0x000fe60000000f00 */
[----:B------:R3:W-:Y:S02]  /*e110*/  MUFU.EX2 R166, R2 ;  /* 0x0000000200a67308 */ /* 0x0007e40000000800 */
[--C-:B---3--:R-:W-:Y:S08]  /*e120*/  FFMA.FTZ R2, R180, c[0x0][0x2d0], -R77.reuse ;  /* 0x0000b400b4027a23 */ /* 0x108ff0000001084d */
[----:B------:R3:W1:Y:S02]  /*e130*/  MUFU.EX2 R165, R2 ;  /* 0x0000000200a57308 */ /* 0x0006640000000800 */
[--C-:B---3--:R-:W-:Y:S02]  /*e140*/  FFMA.FTZ R2, R28, c[0x0][0x2d0], -R77.reuse ;  /* 0x0000b4001c027a23 */ /* 0x108fe4000001084d */
[----:B------:R-:W-:Y:S06]  /*e150*/  FMUL.FTZ R28, R68, R112 ;  /* 0x00000070441c7220 */ /* 0x000fec0000410000 */
[----:B------:R3:W-:Y:S01]  /*e160*/  MUFU.EX2 R164, R2 ;  /* 0x0000000200a47308 */ /* 0x0007e20000000800 */
[-C--:B------:R-:W-:Y:S08]  /*e170*/  HMMA.16816.F32.BF16 R28, R64, R38.reuse, R28 ;  /* 0x00000026401c723c */ /* 0x080ff0000004181c */
[C---:B------:R-:W-:Y:S07]  /*e180*/  HMMA.16816.F32.BF16 R32, R80.reuse, R38, R32 ;  /* 0x000000265020723c */ /* 0x040fee0000041820 */
[C---:B------:R-:W-:Y:S02]  /*e190*/  FMUL.FTZ R38, R69.reuse, R122 ;  /* 0x0000007a45267220 */ /* 0x040fe40000410000 */
[----:B------:R-:W-:Y:S03]  /*e1a0*/  FMUL.FTZ R39, R69, R123 ;  /* 0x0000007b45277220 */ /* 0x000fe60000410000 */
[----:B---3--:R-:W-:Y:S04]  /*e1b0*/  FFMA.FTZ R2, R181, c[0x0][0x2d0], -R77 ;  /* 0x0000b400b5027a23 */ /* 0x008fe8000001084d */
[-C--:B-1----:R-:W-:Y:S01]  /*e1c0*/  HMMA.16816.F32.BF16 R36, R80, R52.reuse, R36 ;  /* 0x000000345024723c */ /* 0x082fe20000041824 */
[----:B------:R1:W3:Y:S07]  /*e1d0*/  MUFU.EX2 R163, R2 ;  /* 0x0000000200a37308 */ /* 0x0002ee0000000800 */
        /* <DEDUP_REMOVED lines=18> */
[----:B-----5:R-:W-:Y:S01]  /*e300*/  F2FP.BF16.PACK_AB R84, R217, R218 ;  /* 0x000000dad954723e */ /* 0x020fe200000010ff */
[-C--:B------:R-:W-:Y:S04]  /*e310*/  HMMA.16816.F32.BF16 R60, R64, R86.reuse, R60 ;  /* 0x00000056403c723c */ /* 0x080fe8000004183c */
[----:B------:R-:W-:Y:S03]  /*e320*/  F2FP.BF16.PACK_AB R85, R165, R166 ;  /* 0x000000a6a555723e */ /* 0x000fe600000010ff */
[C---:B------:R-:W-:Y:S02]  /*e330*/  FMUL.FTZ R64, R74.reuse, R148 ;  /* 0x000000944a407220 */ /* 0x040fe40000410000 */
        /* <DEDUP_REMOVED lines=12> */
[----:B------:R1:W5:Y:S01]  /*e400*/  MUFU.EX2 R191, R2 ;  /* 0x0000000200bf7308 */ /* 0x0003620000000800 */
[----:B---3--:R-:W-:Y:S03]  /*e410*/  F2FP.BF16.PACK_AB R87, R163, R164 ;  /* 0x000000a4a357723e */ /* 0x008fe600000010ff */
[-C--:B------:R-:W-:Y:S08]  /*e420*/  HMMA.16816.F32.BF16 R4, R80, R88.reuse, R4 ;  /* 0x000000585004723c */ /* 0x080ff00000041804 */
[C---:B------:R-:W-:Y:S08]  /*e430*/  HMMA.16816.F32.BF16 R8, R84.reuse, R88, R8 ;  /* 0x000000585408723c */ /* 0x040ff00000041808 */
[-C--:B------:R-:W-:Y:S04]  /*e440*/  HMMA.16816.F32.BF16 R12, R84, R90.reuse, R12 ;  /* 0x0000005a540c723c */ /* 0x080fe8000004180c */
[--C-:B-1----:R-:W-:Y:S02]  /*e450*/  FFMA.FTZ R2, R183, c[0x0][0x2d0], -R79.reuse ;  /* 0x0000b400b7027a23 */ /* 0x102fe4000001084f */
[----:B------:R1:W-:Y:S02]  /*e460*/  MUFU.EX2 R183, R3 ;  /* 0x0000000300b77308 */ /* 0x0003e40000000800 */
[C---:B------:R-:W-:Y:S01]  /*e470*/  HMMA.16816.F32.BF16 R16, R80.reuse, R90, R16 ;  /* 0x0000005a5010723c */ /* 0x040fe20000041810 */
[----:B------:R-:W3:Y:S07]  /*e480*/  LDSM.16.MT88.4 R88, [R200+0x800] ;  /* 0x00080000c858783b */ /* 0x000eee0000004200 */
[-C--:B----4-:R-:W-:Y:S01]  /*e490*/  HMMA.16816.F32.BF16 R20, R80, R92.reuse, R20 ;  /* 0x0000005c5014723c */ /* 0x090fe20000041814 */
[----:B------:R4:W-:Y:S07]  /*e4a0*/  MUFU.EX2 R190, R2 ;  /* 0x0000000200be7308 */ /* 0x0009ee0000000800 */
[C---:B------:R-:W-:Y:S04]  /*e4b0*/  HMMA.16816.F32.BF16 R24, R84.reuse, R92, R24 ;  /* 0x0000005c5418723c */ /* 0x040fe80000041818 */
[--C-:B-1----:R-:W-:Y:S01]  /*e4c0*/  FFMA.FTZ R3, R101, c[0x0][0x2d0], -R156.reuse ;  /* 0x0000b40065037a23 */ /* 0x102fe2000001089c */
[----:B------:R-:W-:Y:S03]  /*e4d0*/  MOV R101, R162 ;  /* 0x000000a200657202 */ /* 0x000fe60000000f00 */
[-C--:B------:R-:W-:Y:S04]  /*e4e0*/  HMMA.16816.F32.BF16 R28, R84, R94.reuse, R28 ;  /* 0x0000005e541c723c */ /* 0x080fe8000004181c */
[----:B------:R-:W-:Y:S04]  /*e4f0*/  MOV R162, R154 ;  /* 0x0000009a00a27202 */ /* 0x000fe80000000f00 */
[C---:B------:R-:W-:Y:S01]  /*e500*/  HMMA.16816.F32.BF16 R32, R80.reuse, R94, R32 ;  /* 0x0000005e5020723c */ /* 0x040fe20000041820 */
[----:B------:R-:W1:Y:S03]  /*e510*/  LDSM.16.MT88.4 R92, [R197+0x1000] ;  /* 0x00100000c55c783b */ /* 0x000e660000004200 */
[----:B----4-:R-:W-:Y:S04]  /*e520*/  FFMA.FTZ R2, R184, c[0x0][0x2d0], -R79 ;  /* 0x0000b400b8027a23 */ /* 0x010fe8000001084f */
[-C--:B------:R-:W-:Y:S01]  /*e530*/  HMMA.16816.F32.BF16 R36, R80, R96.reuse, R36 ;  /* 0x000000605024723c */ /* 0x080fe20000041824 */
[----:B------:R4:W1:Y:S07]  /*e540*/  MUFU.EX2 R189, R2 ;  /* 0x0000000200bd7308 */ /* 0x00086e0000000800 */
[C---:B------:R-:W-:Y:S08]  /*e550*/  HMMA.16816.F32.BF16 R40, R84.reuse, R96, R40 ;  /* 0x000000605428723c */ /* 0x040ff00000041828 */
[-C--:B------:R-:W-:Y:S08]  /*e560*/  HMMA.16816.F32.BF16 R44, R84, R98.reuse, R44 ;  /* 0x00000062542c723c */ /* 0x080ff0000004182c */
[C---:B------:R-:W-:Y:S01]  /*e570*/  HMMA.16816.F32.BF16 R48, R80.reuse, R98, R48 ;  /* 0x000000625030723c */ /* 0x040fe20000041830 */
[----:B------:R-:W-:Y:S03]  /*e580*/  LDSM.16.MT88.4 R96, [R198+0x1000] ;  /* 0x00100000c660783b */ /* 0x000fe60000004200 */
[--C-:B----4-:R-:W-:Y:S04]  /*e590*/  FFMA.FTZ R2, R187, c[0x0][0x2d0], -R156.reuse ;  /* 0x0000b400bb027a23 */ /* 0x110fe8000001089c */
[-C--:B---3--:R-:W-:Y:S01]  /*e5a0*/  HMMA.16816.F32.BF16 R52, R80, R88.reuse, R52 ;  /* 0x000000585034723c */ /* 0x088fe20000041834 */
[----:B------:R3:W-:Y:S07]  /*e5b0*/  MUFU.EX2 R188, R2 ;  /* 0x0000000200bc7308 */ /* 0x0007ee0000000800 */
[C---:B------:R-:W-:Y:S08]  /*e5c0*/  HMMA.16816.F32.BF16 R56, R84.reuse, R88, R56 ;  /* 0x000000585438723c */ /* 0x040ff00000041838 */
[-C--:B------:R-:W-:Y:S08]  /*e5d0*/  HMMA.16816.F32.BF16 R60, R84, R90.reuse, R60 ;  /* 0x0000005a543c723c */ /* 0x080ff0000004183c */
[----:B------:R-:W-:Y:S01]  /*e5e0*/  HMMA.16816.F32.BF16 R64, R80, R90, R64 ;  /* 0x0000005a5040723c */ /* 0x000fe20000041840 */
[----:B------:R-:W4:Y:S03]  /*e5f0*/  LDSM.16.MT88.4 R88, [R201+0x1000] ;  /* 0x00100000c958783b */ /* 0x000f260000004200 */
[--C-:B---3--:R-:W-:Y:S03]  /*e600*/  FFMA.FTZ R2, R239, c[0x0][0x2d0], -R156.reuse ;  /* 0x0000b400ef027a23 */ /* 0x108fe6000001089c */
[----:B------:R-:W-:Y:S01]  /*e610*/  F2FP.BF16.PACK_AB R80, R195, R214 ;  /* 0x000000d6c350723e */ /* 0x000fe200000010ff */
[----:B------:R3:W3:Y:S01]  /*e620*/  MUFU.EX2 R187, R2 ;  /* 0x0000000200bb7308 */ /* 0x0006e20000000800 */
[----:B--2---:R-:W-:Y:S03]  /*e630*/  F2FP.BF16.PACK_AB R82, R193, R194 ;  /* 0x000000c2c152723e */ /* 0x004fe600000010ff */
[----:B-----5:R-:W-:Y:S02]  /*e640*/  F2FP.BF16.PACK_AB R81, R191, R192 ;  /* 0x000000c0bf51723e */ /* 0x020fe400000010ff */
[----:B-1----:R-:W-:Y:S07]  /*e650*/  F2FP.BF16.PACK_AB R83, R189, R190 ;  /* 0x000000bebd53723e */ /* 0x002fee00000010ff */
[-C--:B------:R-:W-:Y:S03]  /*e660*/  HMMA.16816.F32.BF16 R4, R80, R92.reuse, R4 ;  /* 0x0000005c5004723c */ /* 0x080fe60000041804 */
[--C-:B---3--:R-:W-:Y:S01]  /*e670*/  FFMA.FTZ R2, R240, c[0x0][0x2d0], -R77.reuse ;  /* 0x0000b400f0027a23 */ /* 0x108fe2000001084d */
[----:B------:R-:W-:Y:S03]  /*e680*/  F2FP.BF16.PACK_AB R84, R187, R188 ;  /* 0x000000bcbb54723e */ /* 0x000fe600000010ff */
        /* <DEDUP_REMOVED lines=21> */
[-C--:B----4-:R-:W-:Y:S01]  /*e7e0*/  HMMA.16816.F32.BF16 R20, R80, R88.reuse, R20 ;  /* 0x000000585014723c */ /* 0x090fe20000041814 */
[----:B------:R1:W3:Y:S07]  /*e7f0*/  MUFU.EX2 R184, R2 ;  /* 0x0000000200b87308 */ /* 0x0002ee0000000800 */
[C---:B------:R-:W-:Y:S08]  /*e800*/  HMMA.16816.F32.BF16 R24, R84.reuse, R88, R24 ;  /* 0x000000585418723c */ /* 0x040ff00000041818 */
[-C--:B------:R-:W-:Y:S08]  /*e810*/  HMMA.16816.F32.BF16 R28, R84, R90.reuse, R28 ;  /* 0x0000005a541c723c */ /* 0x080ff0000004181c */
[C---:B------:R-:W-:Y:S01]  /*e820*/  HMMA.16816.F32.BF16 R32, R80.reuse, R90, R32 ;  /* 0x0000005a5020723c */ /* 0x040fe20000041820 */
[----:B------:R-:W4:Y:S03]  /*e830*/  LDSM.16.MT88.4 R88, [R197+0x1800] ;  /* 0x00180000c558783b */ /* 0x000f260000004200 */
[--C-:B-1----:R-:W-:Y:S04]  /*e840*/  FFMA.FTZ R2, R105, c[0x0][0x2d0], -R79.reuse ;  /* 0x0000b40069027a23 */ /* 0x102fe8000001084f */
[-C--:B------:R-:W-:Y:S01]  /*e850*/  HMMA.16816.F32.BF16 R36, R80, R96.reuse, R36 ;  /* 0x000000605024723c */ /* 0x080fe20000041824 */
[----:B------:R1:W5:Y:S07]  /*e860*/  MUFU.EX2 R143, R2 ;  /* 0x00000002008f7308 */ /* 0x00036e0000000800 */
[C---:B------:R-:W-:Y:S08]  /*e870*/  HMMA.16816.F32.BF16 R40, R84.reuse, R96, R40 ;  /* 0x000000605428723c */ /* 0x040ff00000041828 */
[-C--:B------:R-:W-:Y:S08]  /*e880*/  HMMA.16816.F32.BF16 R44, R84, R98.reuse, R44 ;  /* 0x00000062542c723c */ /* 0x080ff0000004182c */
[C---:B------:R-:W-:Y:S01]  /*e890*/  HMMA.16816.F32.BF16 R48, R80.reuse, R98, R48 ;  /* 0x000000625030723c */ /* 0x040fe20000041830 */
[----:B------:R-:W-:Y:S03]  /*e8a0*/  LDSM.16.MT88.4 R96, [R198+0x1800] ;  /* 0x00180000c660783b */ /* 0x000fe60000004200 */
        /* <DEDUP_REMOVED lines=19> */
[-C--:B----4-:R-:W-:Y:S03]  /*e9e0*/  HMMA.16816.F32.BF16 R4, R80, R88.reuse, R4 ;  /* 0x000000585004723c */ /* 0x090fe60000041804 */
[----:B-1----:R-:W-:Y:S06]  /*e9f0*/  FFMA.FTZ R2, R177, c[0x0][0x2d0], -R156 ;  /* 0x0000b400b1027a23 */ /* 0x002fec000001089c */
[----:B------:R1:W-:Y:S10]  /*ea00*/  MUFU.EX2 R177, R3 ;  /* 0x0000000300b17308 */ /* 0x0003f40000000800 */
[----:B------:R3:W4:Y:S01]  /*ea10*/  MUFU.EX2 R178, R2 ;  /* 0x0000000200b27308 */ /* 0x0007220000000800 */
[----:B-1----:R-:W-:Y:S09]  /*ea20*/  FFMA.FTZ R3, R170, c[0x0][0x2d0], -R78 ;  /* 0x0000b400aa037a23 */ /* 0x002ff2000001084e */
[----:B------:R1:W-:Y:S01]  /*ea30*/  MUFU.EX2 R170, R3 ;  /* 0x0000000300aa7308 */ /* 0x0003e20000000800 */
[--C-:B---3--:R-:W-:Y:S01]  /*ea40*/  FFMA.FTZ R2, R103, c[0x0][0x2d0], -R77.reuse ;  /* 0x0000b40067027a23 */ /* 0x108fe2000001084d */
[----:B----4-:R-:W-:Y:S08]  /*ea50*/  F2FP.BF16.PACK_AB R84, R178, R142 ;  /* 0x0000008eb254723e */ /* 0x010ff000000010ff */
[----:B------:R3:W-:Y:S01]  /*ea60*/  MUFU.EX2 R140, R2 ;  /* 0x00000002008c7308 */ /* 0x0007e20000000800 */
[----:B-1----:R-:W4:Y:S04]  /*ea70*/  LDL.LU R3, [R1+0x14] ;  /* 0x0000140001037983 */ /* 0x002f280000300800 */
[----:B------:R-:W5:Y:S04]  /*ea80*/  LDL.LU R106, [R1+0x18] ;  /* 0x00001800016a7983 */ /* 0x000f680000300800 */
[----:B------:R-:W5:Y:S01]  /*ea90*/  LDL.LU R105, [R1+0x1c] ;  /* 0x00001c0001697983 */ /* 0x000f620000300800 */
[--C-:B---3--:R-:W-:Y:S03]  /*eaa0*/  FFMA.FTZ R2, R155, c[0x0][0x2d0], -R77.reuse ;  /* 0x0000b4009b027a23 */ /* 0x108fe6000001084d */
[----:B------:R-:W3:Y:S01]  /*eab0*/  LDL.LU R104, [R1+0x20] ;  /* 0x0000200001687983 */ /* 0x000ee20000300800 */
[----:B------:R1:W1:Y:S02]  /*eac0*/  MUFU.EX2 R155, R2 ;  /* 0x00000002009b7308 */ /* 0x0002640000000800 */
[----:B-1----:R-:W-:Y:S01]  /*ead0*/  FFMA.FTZ R2, R102, c[0x0][0x2d0], -R156 ;  /* 0x0000b40066027a23 */ /* 0x002fe2000001089c */
[----:B------:R-:W-:Y:S02]  /*eae0*/  MOV R102, R176 ;  /* 0x000000b000667202 */ /* 0x000fe40000000f00 */
[----:B------:R-:W-:Y:S05]  /*eaf0*/  F2FP.BF16.PACK_AB R85, R155, R140 ;  /* 0x0000008c9b55723e */ /* 0x000fea00000010ff */
[----:B------:R1:W1:Y:S02]  /*eb00*/  MUFU.EX2 R176, R2 ;  /* 0x0000000200b07308 */ /* 0x0002640000000800 */
[--C-:B-1----:R-:W-:Y:S01]  /*eb10*/  FFMA.FTZ R2, R153, c[0x0][0x2d0], -R77.reuse ;  /* 0x0000b40099027a23 */ /* 0x102fe2000001084d */
[----:B------:R-:W-:Y:S07]  /*eb20*/  F2FP.BF16.PACK_AB R86, R177, R176 ;  /* 0x000000b0b156723e */ /* 0x000fee00000010ff */
[----:B------:R1:W-:Y:S02]  /*eb30*/  MUFU.EX2 R153, R2 ;  /* 0x0000000200997308 */ /* 0x0003e40000000800 */
[----:B-1----:R-:W-:Y:S08]  /*eb40*/  FFMA.FTZ R2, R152, c[0x0][0x2d0], -R77 ;  /* 0x0000b40098027a23 */ /* 0x002ff0000001084d */
[----:B------:R1:W1:Y:S02]  /*eb50*/  MUFU.EX2 R154, R2 ;  /* 0x00000002009a7308 */ /* 0x0002640000000800 */
[--C-:B-1----:R-:W-:Y:S01]  /*eb60*/  FFMA.FTZ R2, R171, c[0x0][0x2d0], -R78.reuse ;  /* 0x0000b400ab027a23 */ /* 0x102fe2000001084e */
[----:B------:R-:W-:Y:S07]  /*eb70*/  F2FP.BF16.PACK_AB R87, R154, R153 ;  /* 0x000000999a57723e */ /* 0x000fee00000010ff */
[----:B------:R1:W1:Y:S01]  /*eb80*/  MUFU.EX2 R171, R2 ;  /* 0x0000000200ab7308 */ /* 0x0002620000000800 */
[C---:B------:R-:W-:Y:S08]  /*eb90*/  HMMA.16816.F32.BF16 R8, R84.reuse, R88, R8 ;  /* 0x000000585408723c */ /* 0x040ff00000041808 */
[-C--:B------:R-:W-:Y:S08]  /*eba0*/  HMMA.16816.F32.BF16 R12, R84, R90.reuse, R12 ;  /* 0x0000005a540c723c */ /* 0x080ff0000004180c */
[C---:B------:R-:W-:Y:S01]  /*ebb0*/  HMMA.16816.F32.BF16 R16, R80.reuse, R90, R16 ;  /* 0x0000005a5010723c */ /* 0x040fe20000041810 */
[----:B------:R-:W2:Y:S03]  /*ebc0*/  LDSM.16.MT88.4 R88, [R200+0x1800] ;  /* 0x00180000c858783b */ /* 0x000ea60000004200 */
[--C-:B-1----:R-:W-:Y:S01]  /*ebd0*/  FFMA.FTZ R2, R158, c[0x0][0x2d0], -R79.reuse ;  /* 0x0000b4009e027a23 */ /* 0x102fe2000001084f */
[----:B------:R-:W-:Y:S02]  /*ebe0*/  MOV R158, R168 ;  /* 0x000000a8009e7202 */ /* 0x000fe40000000f00 */
[----:B------:R-:W-:Y:S01]  /*ebf0*/  F2FP.BF16.PACK_AB R148, R170, R171 ;  /* 0x000000abaa94723e */ /* 0x000fe200000010ff */
[-C--:B--2---:R-:W-:Y:S01]  /*ec00*/  HMMA.16816.F32.BF16 R20, R80, R92.reuse, R20 ;  /* 0x0000005c5014723c */ /* 0x084fe20000041814 */
[----:B------:R1:W-:Y:S07]  /*ec10*/  MUFU.EX2 R168, R2 ;  /* 0x0000000200a87308 */ /* 0x0003ee0000000800 */
[C---:B------:R-:W-:Y:S08]  /*ec20*/  HMMA.16816.F32.BF16 R24, R84.reuse, R92, R24 ;  /* 0x0000005c5418723c */ /* 0x040ff00000041818 */
[-C--:B------:R-:W-:Y:S08]  /*ec30*/  HMMA.16816.F32.BF16 R28, R84, R94.reuse, R28 ;  /* 0x0000005e541c723c */ /* 0x080ff0000004181c */
[C---:B------:R-:W-:Y:S04]  /*ec40*/  HMMA.16816.F32.BF16 R32, R80.reuse, R94, R32 ;  /* 0x0000005e5020723c */ /* 0x040fe80000041820 */
[--C-:B-1----:R-:W-:Y:S01]  /*ec50*/  FFMA.FTZ R2, R102, c[0x0][0x2d0], -R79.reuse ;  /* 0x0000b40066027a23 */ /* 0x102fe2000001084f */
[----:B------:R-:W-:Y:S02]  /*ec60*/  MOV R102, R159 ;  /* 0x0000009f00667202 */ /* 0x000fe40000000f00 */
[----:B------:R-:W-:Y:S01]  /*ec70*/  MOV R159, R169 ;  /* 0x000000a9009f7202 */ /* 0x000fe20000000f00 */
        /* <DEDUP_REMOVED lines=8> */
[-C--:B------:R-:W-:Y:S08]  /*ed00*/  HMMA.16816.F32.BF16 R52, R80, R88.reuse, R52 ;  /* 0x000000585034723c */ /* 0x080ff00000041834 */
[C---:B------:R-:W-:Y:S08]  /*ed10*/  HMMA.16816.F32.BF16 R56, R84.reuse, R88, R56 ;  /* 0x000000585438723c */ /* 0x040ff00000041838 */
[-C--:B------:R-:W-:Y:S04]  /*ed20*/  HMMA.16816.F32.BF16 R60, R84, R90.reuse, R60 ;  /* 0x0000005a543c723c */ /* 0x080fe8000004183c */
[----:B-1----:R-:W-:Y:S01]  /*ed30*/  FFMA.FTZ R2, R101, c[0x0][0x2d0], -R78 ;  /* 0x0000b40065027a23 */ /* 0x002fe2000001084e */
[----:B------:R-:W-:Y:S03]  /*ed40*/  MOV R101, R162 ;  /* 0x000000a200657202 */ /* 0x000fe60000000f00 */
[----:B------:R-:W-:Y:S01]  /*ed50*/  HMMA.16816.F32.BF16 R64, R80, R90, R64 ;  /* 0x0000005a5040723c */ /* 0x000fe20000041840 */
[----:B------:R1:W2:Y:S03]  /*ed60*/  MUFU.EX2 R162, R2 ;  /* 0x0000000200a27308 */ /* 0x0002a60000000800 */
[----:B------:R-:W-:Y:S02]  /*ed70*/  MOV R85, R70 ;  /* 0x0000004600557202 */ /* 0x000fe40000000f00 */
[----:B------:R-:W-:Y:S01]  /*ed80*/  MOV R84, R71 ;  /* 0x0000004700547202 */ /* 0x000fe20000000f00 */
[--C-:B-1----:R-:W-:Y:S01]  /*ed90*/  FFMA.FTZ R2, R100, c[0x0][0x2d0], -R79.reuse ;  /* 0x0000b40064027a23 */ /* 0x102fe2000001084f */
[----:B------:R-:W-:Y:S04]  /*eda0*/  MOV R100, R157 ;  /* 0x0000009d00647202 */ /* 0x000fe80000000f00 */
[----:B------:R-:W-:Y:S02]  /*edb0*/  MOV R157, R161 ;  /* 0x000000a1009d7202 */ /* 0x000fe40000000f00 */
[----:B------:R1:W-:Y:S01]  /*edc0*/  MUFU.EX2 R161, R2 ;  /* 0x0000000200a17308 */ /* 0x0003e20000000800 */
[----:B--2---:R-:W-:Y:S01]  /*edd0*/  F2FP.BF16.PACK_AB R150, R162, R167 ;  /* 0x000000a7a296723e */ /* 0x004fe200000010ff */
[----:B-1----:R-:W-:Y:S02]  /*ede0*/  FFMA.FTZ R2, R160, c[0x0][0x2d0], -R79 ;  /* 0x0000b400a0027a23 */ /* 0x002fe4000001084f */
[----:B----4-:R-:W-:Y:S06]  /*edf0*/  FFMA.FTZ R3, R74, R3, R230 ;  /* 0x000000034a037223 */ /* 0x010fec00000100e6 */
[----:B------:R1:W2:Y:S01]  /*ee00*/  MUFU.EX2 R160, R2 ;  /* 0x0000000200a07308 */ /* 0x0002a20000000800 */
[----:B------:R-:W-:Y:S02]  /*ee10*/  FADD.FTZ R3, R237, R3 ;  /* 0x00000003ed037221 */ /* 0x000fe40000010000 */
[----:B-----5:R-:W-:Y:S02]  /*ee20*/  FFMA.FTZ R68, R68, R105, R227 ;  /* 0x0000006944447223 */ /* 0x020fe400000100e3 */
[----:B------:R-:W-:Y:S02]  /*ee30*/  FADD.FTZ R3, R236, R3 ;  /* 0x00000003ec037221 */ /* 0x000fe40000010000 */
[----:B---3--:R-:W-:Y:S02]  /*ee40*/  FFMA.FTZ R0, R0, R104, R172 ;  /* 0x0000006800007223 */ /* 0x008fe400000100ac */
[----:B------:R-:W-:Y:S02]  /*ee50*/  FADD.FTZ R3, R238, R3 ;  /* 0x00000003ee037221 */ /* 0x000fe40000010000 */
[----:B------:R-:W-:Y:S02]  /*ee60*/  FADD.FTZ R0, R173, R0 ;  /* 0x00000000ad007221 */ /* 0x000fe40000010000 */
        /* <DEDUP_REMOVED lines=13> */
[----:B-1----:R-:W-:Y:S02]  /*ef40*/  FFMA.FTZ R2, R100, c[0x0][0x2d0], -R156 ;  /* 0x0000b40064027a23 */ /* 0x002fe4000001089c */
[----:B------:R-:W1:Y:S06]  /*ef50*/  LDSM.16.MT88.4 R100, [R197+0x2000] ;  /* 0x00200000c564783b */ /* 0x000e6c0000004200 */
[----:B------:R2:W3:Y:S02]  /*ef60*/  MUFU.EX2 R156, R2 ;  /* 0x00000002009c7308 */ /* 0x0004e40000000800 */
[--C-:B--2---:R-:W-:Y:S01]  /*ef70*/  FFMA.FTZ R2, R75, c[0x0][0x2d0], -R77.reuse ;  /* 0x0000b4004b027a23 */ /* 0x104fe2000001084d */
[----:B---3--:R-:W-:Y:S01]  /*ef80*/  F2FP.BF16.PACK_AB R146, R156, R157 ;  /* 0x0000009d9c92723e */ /* 0x008fe200000010ff */
[----:B------:R-:W-:Y:S06]  /*ef90*/  FFMA.FTZ R77, R76, c[0x0][0x2d0], -R77 ;  /* 0x0000b4004c4d7a23 */ /* 0x000fec000001084d */
[----:B------:R2:W-:Y:S10]  /*efa0*/  MUFU.EX2 R78, R2 ;  /* 0x00000002004e7308 */ /* 0x0005f40000000800 */
[----:B------:R-:W3:Y:S01]  /*efb0*/  MUFU.EX2 R75, R77 ;  /* 0x0000004d004b7308 */ /* 0x000ee20000000800 */
[-C--:B-1----:R-:W-:Y:S07]  /*efc0*/  HMMA.16816.F32.BF16 R88, R148, R100.reuse, R4 ;  /* 0x000000649458723c */ /* 0x082fee0000041804 */
[----:B------:R-:W-:Y:S02]  /*efd0*/  FADD.FTZ R4, R228, R68 ;  /* 0x00000044e4047221 */ /* 0x000fe40000010000 */
[----:B--2---:R-:W-:Y:S04]  /*efe0*/  FFMA.FTZ R2, R69, R106, R231 ;  /* 0x0000006a45027223 */ /* 0x004fe800000100e7 */
[----:B------:R-:W-:Y:S04]  /*eff0*/  FADD.FTZ R2, R233, R2 ;  /* 0x00000002e9027221 */ /* 0x000fe80000010000 */
[----:B------:R-:W-:Y:S01]  /*f000*/  FADD.FTZ R2, R234, R2 ;  /* 0x00000002ea027221 */ /* 0x000fe20000010000 */
[----:B---3--:R-:W-:Y:S03]  /*f010*/  F2FP.BF16.PACK_AB R147, R75, R78 ;  /* 0x0000004e4b93723e */ /* 0x008fe600000010ff */
[----:B------:R-:W-:Y:S04]  /*f020*/  FADD.FTZ R2, R235, R2 ;  /* 0x00000002eb027221 */ /* 0x000fe80000010000 */
[C---:B------:R-:W-:Y:S07]  /*f030*/  HMMA.16816.F32.BF16 R92, R144.reuse, R100, R8 ;  /* 0x00000064905c723c */ /* 0x040fee0000041808 */
[----:B------:R-:W-:Y:S01]  /*f040*/  FADD.FTZ R8, R229, R4 ;  /* 0x00000004e5087221 */ /* 0x000fe20000010000 */
[-C--:B------:R-:W-:Y:S01]  /*f050*/  HMMA.16816.F32.BF16 R96, R144, R102.reuse, R12 ;  /* 0x000000669060723c */ /* 0x080fe2000004180c */
[----:B------:R-:W1:Y:S03]  /*f060*/  LDSM.16.MT88.4 R4, [R200+0x2000] ;  /* 0x00200000c804783b */ /* 0x000e660000004200 */
        /* <DEDUP_REMOVED lines=80> */
[----:B------:R1:W-:Y:S01]  /*f570*/  STL [R1+0x18], R3 ;  /* 0x0000180301007387 */ /* 0x0003e20000100800 */
[----:B------:R-:W-:Y:S03]  /*f580*/  FADD.FTZ R0, R75, R0 ;  /* 0x000000004b007221 */ /* 0x000fe60000010000 */
[----:B------:R2:W-:Y:S04]  /*f590*/  STL [R1+0x1c], R2 ;  /* 0x00001c0201007387 */ /* 0x0005e80000100800 */
[----:B------:R3:W-:Y:S01]  /*f5a0*/  STL [R1+0x20], R0 ;  /* 0x0000200001007387 */ /* 0x0007e20000100800 */
[----:B-1----:R-:W-:Y:S02]  /*f5b0*/  MOV R3, R72 ;  /* 0x0000004800037202 */ /* 0x002fe40000000f00 */
[----:B--2---:R-:W-:Y:S01]  /*f5c0*/  MOV R2, R73 ;  /* 0x0000004900027202 */ /* 0x004fe20000000f00 */
[----:B------:R-:W-:-:S05]  /*f5d0*/  @P0 BRA `(.L_x_1230) ;  /* 0xffffc55000000947 */ /* 0x000fca000383ffff */
.L_x_1229:
[----:B------:R-:W-:Y:S02]  /*f5e0*/  MOV R9, 0x1f ;  /* 0x0000001f00097802 */ /* 0x000fe40000000f00 */
[----:B------:R-:W-:Y:S01]  /*f5f0*/  MOV R8, 0xffffffff ;  /* 0xffffffff00087802 */ /* 0x000fe20000000f00 */
[----:B------:R-:W-:Y:S05]  /*f600*/  BRA.DIV ~URZ, `(.L_x_1231) ;  /* 0x000051327f007947 */ /* 0x000fea000b800000 */
[----:B------:R-:W2:Y:S04]  /*f610*/  LDL R2, [R1+0x14] ;  /* 0x0000140001027983 */ /* 0x000ea80000100800 */
[----:B--23--:R1:W2:Y:S02]  /*f620*/  SHFL.BFLY PT, R0, R2, 0x2, 0x1f ;  /* 0x0c401f0002007f89 */ /* 0x00c2a400000e0000 */
.L_x_1317:
        /* <DEDUP_REMOVED lines=19> */
.L_x_1318:
[----:B------:R-:W-:Y:S01]  /*f760*/  FSETP.NE.FTZ.AND P3, PT, R4, RZ, PT ;  /* 0x000000ff0400720b */ /* 0x000fe20003f75000 */
[----:B------:R-:W-:Y:S01]  /*f770*/  CS2R R2, SRZ ;  /* 0x0000000000027805 */ /* 0x000fe2000001ff00 */
[----:B------:R-:W-:Y:S02]  /*f780*/  MOV R0, RZ ;  /* 0x000000ff00007202 */ /* 0x000fe40000000f00 */
[----:B------:R-:W-:Y:S02]  /*f790*/  FSETP.NE.FTZ.AND P2, PT, R5, RZ, PT ;  /* 0x000000ff0500720b */ /* 0x000fe40003f55000 */
[----:B------:R-:W-:Y:S02]  /*f7a0*/  FSETP.NE.FTZ.AND P1, PT, R6, RZ, PT ;  /* 0x000000ff0600720b */ /* 0x000fe40003f35000 */
[----:B------:R-:W-:Y:S02]  /*f7b0*/  MOV R26, 0xff800000 ;  /* 0xff800000001a7802 */ /* 0x000fe40000000f00 */
[----:B------:R-:W-:-:S02]  /*f7c0*/  MOV R24, 0xff800000 ;  /* 0xff80000000187802 */ /* 0x000fc40000000f00 */
[----:B------:R-:W-:Y:S01]  /*f7d0*/  MOV R25, 0xff800000 ;  /* 0xff80000000197802 */ /* 0x000fe20000000f00 */
[----:B------:R-:W1:Y:S01]  /*f7e0*/  @P3 MUFU.RCP R0, R4 ;  /* 0x0000000400003308 */ /* 0x000e620000001000 */
[----:B------:R-:W-:-:S05]  /*f7f0*/  MOV R19, 0xff800000 ;  /* 0xff80000000137802 */ /* 0x000fca0000000f00 */
[----:B------:R-:W-:Y:S02]  /*f800*/  @P1 MOV R10, 0x3f317218 ;  /* 0x3f317218000a1802 */ /* 0x000fe40000000f00 */
[----:B------:R2:W-:Y:S01]  /*f810*/  @P3 MUFU.LG2 R9, R4 ;  /* 0x0000000400093308 */ /* 0x0005e20000000c00 */
[----:B-1----:R-:W-:-:S07]  /*f820*/  FMUL.FTZ R74, R0, R100 ;  /* 0x00000064004a7220 */ /* 0x002fce0000410000 */
[----:B------:R-:W-:Y:S01]  /*f830*/  @P2 MUFU.RCP R3, R5 ;  /* 0x0000000500032308 */ /* 0x000fe20000001000 */
[C---:B------:R-:W-:Y:S02]  /*f840*/  FMUL.FTZ R75, R0.reuse, R101 ;  /* 0x00000065004b7220 */ /* 0x040fe40000410000 */
[C---:B------:R-:W-:Y:S02]  /*f850*/  FMUL.FTZ R68, R0.reuse, R88 ;  /* 0x0000005800447220 */ /* 0x040fe40000410000 */
[----:B------:R-:W-:Y:S02]  /*f860*/  FMUL.FTZ R69, R0, R89 ;  /* 0x0000005900457220 */ /* 0x000fe40000410000 */
[----:B--2-4-:R-:W-:Y:S01]  /*f870*/  FADD.FTZ R4, R8, R7 ;  /* 0x0000000708047221 */ /* 0x014fe20000010000 */
[----:B------:R-:W-:Y:S01]  /*f880*/  @P1 MUFU.RCP R2, R6 ;  /* 0x0000000600021308 */ /* 0x000fe20000001000 */
[C---:B------:R-:W-:Y:S02]  /*f890*/  FMUL.FTZ R76, R0.reuse, R104 ;  /* 0x00000068004c7220 */ /* 0x040fe40000410000 */
[----:B------:R-:W-:Y:S01]  /*f8a0*/  FMUL.FTZ R77, R0, R105 ;  /* 0x00000069004d7220 */ /* 0x000fe20000410000 */
[----:B------:R-:W-:Y:S01]  /*f8b0*/  FSETP.NE.FTZ.AND P0, PT, R4, RZ, PT ;  /* 0x000000ff0400720b */ /* 0x000fe20003f15000 */
[----:B------:R-:W-:-:S02]  /*f8c0*/  FMUL.FTZ R78, R0, R116 ;  /* 0x00000074004e7220 */ /* 0x000fc40000410000 */
[C---:B------:R-:W-:Y:S01]  /*f8d0*/  FMUL.FTZ R79, R0.reuse, R117 ;  /* 0x00000075004f7220 */ /* 0x040fe20000410000 */
[----:B------:R1:W2:Y:S01]  /*f8e0*/  @P2 MUFU.LG2 R7, R5 ;  /* 0x0000000500072308 */ /* 0x0002a20000000c00 */
        /* <DEDUP_REMOVED lines=8> */
[----:B-1----:R-:W-:Y:S01]  /*f970*/  @P2 MOV R5, 0x3f317218 ;  /* 0x3f31721800052802 */ /* 0x002fe20000000f00 */
[----:B------:R-:W1:Y:S01]  /*f980*/  @P1 MUFU.LG2 R0, R6 ;  /* 0x0000000600001308 */ /* 0x000e620000000c00 */
[----:B--2---:R-:W-:Y:S02]  /*f990*/  @P2 FMUL.FTZ R8, R7, 0.69314718246459960938 ;  /* 0x3f31721807082820 */ /* 0x004fe40000410000 */
[C---:B------:R-:W-:Y:S02]  /*f9a0*/  FMUL.FTZ R84, R3.reuse, R90 ;  /* 0x0000005a03547220 */ /* 0x040fe40000410000 */
[----:B------:R-:W-:-:S02]  /*f9b0*/  FMUL.FTZ R85, R3, R91 ;  /* 0x0000005b03557220 */ /* 0x000fc40000410000 */
[C---:B------:R-:W-:Y:S02]  /*f9c0*/  FMUL.FTZ R86, R3.reuse, R102 ;  /* 0x0000006603567220 */ /* 0x040fe40000410000 */
[C---:B------:R-:W-:Y:S02]  /*f9d0*/  FMUL.FTZ R87, R3.reuse, R103 ;  /* 0x0000006703577220 */ /* 0x040fe40000410000 */
[C---:B------:R-:W-:Y:S02]  /*f9e0*/  FMUL.FTZ R88, R3.reuse, R106 ;  /* 0x0000006a03587220 */ /* 0x040fe40000410000 */
[C---:B------:R-:W-:Y:S02]  /*f9f0*/  FMUL.FTZ R89, R3.reuse, R107 ;  /* 0x0000006b03597220 */ /* 0x040fe40000410000 */
[C---:B------:R-:W-:Y:S02]  /*fa00*/  FMUL.FTZ R90, R3.reuse, R118 ;  /* 0x00000076035a7220 */ /* 0x040fe40000410000 */
[----:B-1----:R-:W-:Y:S01]  /*fa10*/  @P1 FMUL.FTZ R7, R0, 0.69314718246459960938 ;  /* 0x3f31721800071820 */ /* 0x002fe20000410000 */
[----:B------:R-:W-:Y:S01]  /*fa20*/  MOV R0, RZ ;  /* 0x000000ff00007202 */ /* 0x000fe20000000f00 */
        /* <DEDUP_REMOVED lines=27> */
[----:B------:R2:W3:Y:S01]  /*fbe0*/  @P0 MUFU.LG2 R2, R4 ;  /* 0x0000000400020308 */ /* 0x0004e20000000c00 */
[----:B------:R-:W-:Y:S02]  /*fbf0*/  @P3 FMUL.FTZ R6, R3, c[0x0][0x2d0] ;  /* 0x0000b40003063a20 */ /* 0x000fe40000410000 */
[----:B------:R-:W-:Y:S02]  /*fc00*/  @P1 FMUL.FTZ R3, R10, c[0x0][0x2d0] ;  /* 0x0000b4000a031a20 */ /* 0x000fe40000410000 */
[----:B------:R-:W-:Y:S02]  /*fc10*/  @P3 FMUL.FTZ R9, R9, 0.69314718246459960938 ;  /* 0x3f31721809093820 */ /* 0x000fe40000410000 */
[----:B------:R-:W-:Y:S01]  /*fc20*/  @P1 FFMA.FTZ R26, R3, R71, R7 ;  /* 0x00000047031a1223 */ /* 0x000fe20000010007 */
[----:B------:R-:W-:Y:S01]  /*fc30*/  @P0 MOV R3, 0x3f317218 ;  /* 0x3f31721800030802 */ /* 0x000fe20000000f00 */
[----:B------:R-:W-:Y:S02]  /*fc40*/  @P2 FMUL.FTZ R5, R5, c[0x0][0x2d0] ;  /* 0x0000b40005052a20 */ /* 0x000fe40000410000 */
[----:B-1----:R-:W-:-:S02]  /*fc50*/  FMUL.FTZ R34, R0, R94 ;  /* 0x0000005e00227220 */ /* 0x002fc40000410000 */
[----:B------:R-:W-:Y:S02]  /*fc60*/  @P0 FMUL.FTZ R3, R3, c[0x0][0x2d0] ;  /* 0x0000b40003030a20 */ /* 0x000fe40000410000 */
[----:B------:R-:W-:Y:S01]  /*fc70*/  FMUL.FTZ R35, R0, R95 ;  /* 0x0000005f00237220 */ /* 0x000fe20000410000 */
[----:B--2---:R-:W-:Y:S01]  /*fc80*/  MOV R4, 0x1 ;  /* 0x0000000100047802 */ /* 0x004fe20000000f00 */
[----:B---3--:R-:W-:Y:S02]  /*fc90*/  @P0 FMUL.FTZ R2, R2, 0.69314718246459960938 ;  /* 0x3f31721802020820 */ /* 0x008fe40000410000 */
        /* <DEDUP_REMOVED lines=17> */
[----:B------:R-:W-:Y:S02]  /*fdb0*/  @P0 FFMA.FTZ R19, R3, R70, R2 ;  /* 0x0000004603130223 */ /* 0x000fe40000010002 */
.L_x_1198:
        /* <DEDUP_REMOVED lines=19> */
.L_x_1234:
[----:B--2---:R-:W-:Y:S05]  /*fef0*/  BSYNC B0 ;  /* 0x0000000000007941 */ /* 0x004fea0003800000 */
.L_x_1233:
        /* <DEDUP_REMOVED lines=105> */
.L_x_1237:
        /* <DEDUP_REMOVED lines=67> */
[----:B----4-:R-:W-:-:S05]  /*109c0*/  IMAD.IADD R5, R16, 0x1, R71 ;  /* 0x0000000110057824 */ /* 0x010fca00078e0247 */
        /* <DEDUP_REMOVED lines=61> */
.L_x_1319:
[----:B------:R-:W-:Y:S05]  /*10da0*/  BRA.DIV ~URZ, `(.L_x_1240) ;  /* 0x00003cc27f007947 */ /* 0x000fea000b800000 */
[----:B------:R3:W4:Y:S02]  /*10db0*/  SHFL.IDX PT, R2, R7, RZ, 0x181f ;  /* 0x00181fff07027589 */ /* 0x00072400000e0000 */
.L_x_1320:
        /* <DEDUP_REMOVED lines=9> */
.L_x_1321:
        /* <DEDUP_REMOVED lines=8> */
.L_x_1322:
[----:B------:R-:W-:Y:S05]  /*10ed0*/  BRA.DIV ~URZ, `(.L_x_1243) ;  /* 0x00003d427f007947 */ /* 0x000fea000b800000 */
[----:B-1----:R1:W2:Y:S02]  /*10ee0*/  SHFL.IDX PT, R2, R7, 0x2, 0x181f ;  /* 0x00581f0007027f89 */ /* 0x0022a400000e0000 */
.L_x_1323:
        /* <DEDUP_REMOVED lines=9> */
.L_x_1324:
        /* <DEDUP_REMOVED lines=8> */
.L_x_1325:
[----:B------:R-:W-:Y:S05]  /*11000*/  BRA.DIV ~URZ, `(.L_x_1246) ;  /* 0x00003dc27f007947 */ /* 0x000fea000b800000 */
[----:B--2---:R2:W1:Y:S02]  /*11010*/  SHFL.IDX PT, R2, R7, 0x4, 0x181f ;  /* 0x00981f0007027f89 */ /* 0x00446400000e0000 */
.L_x_1326:
        /* <DEDUP_REMOVED lines=9> */
.L_x_1327:
        /* <DEDUP_REMOVED lines=8> */
.L_x_1328:
[----:B------:R-:W-:Y:S05]  /*11130*/  BRA.DIV ~URZ, `(.L_x_1249) ;  /* 0x00003e427f007947 */ /* 0x000fea000b800000 */
[----:B--2---:R2:W3:Y:S02]  /*11140*/  SHFL.IDX PT, R2, R7, 0x6, 0x181f ;  /* 0x00d81f0007027f89 */ /* 0x0044e400000e0000 */
.L_x_1329:
        /* <DEDUP_REMOVED lines=9> */
.L_x_1330:
        /* <DEDUP_REMOVED lines=8> */
.L_x_1238:
        /* <DEDUP_REMOVED lines=34> */
.L_x_1331:
[----:B------:R-:W-:Y:S05]  /*11480*/  BRA.DIV ~URZ, `(.L_x_1253) ;  /* 0x00003ca27f007947 */ /* 0x000fea000b800000 */
[----:B------:R3:W4:Y:S02]  /*11490*/  SHFL.IDX PT, R2, R21, RZ, 0x1c1f ;  /* 0x001c1fff15027589 */ /* 0x00072400000e0000 */
.L_x_1332:
        /* <DEDUP_REMOVED lines=20> */
[----:B------:R-:W-:-:S09]  /*115e0*/  ISETP.GE.AND P6, PT, R11, c[0x0][0x3c8], PT ;  /* 0x0000f2000b007a0c */ /* 0x000fd20003fc6270 */
        /* <DEDUP_REMOVED lines=18> */
[----:B------:R-:W-:-:S03]  /*11710*/  ISETP.GE.AND P2, PT, R4, c[0x0][0x3c8], PT ;  /* 0x0000f20004007a0c */ /* 0x000fc60003f46270 */
[----:B------:R2:W-:Y:S01]  /*11720*/  @!P1 ST.E.64 [R14.64], R66 ;  /* 0x000000420e009985 */ /* 0x0005e2000c101b08 */
[----:B----4-:R-:W-:-:S04]  /*11730*/  @!P6 LEA R16, P1, R7, R2, 0x2 ;  /* 0x000000020710e211 */ /* 0x010fc800078210ff */
        /* <DEDUP_REMOVED lines=8> */
.L_x_1255:
[----:B------:R-:W-:Y:S05]  /*117c0*/  BSYNC B0 ;  /* 0x0000000000007941 */ /* 0x000fea0003800000 */
.L_x_1254:
[----:B------:R-:W-:Y:S05]  /*117d0*/  BRA.DIV ~URZ, `(.L_x_1256) ;  /* 0x000039c27f007947 */ /* 0x000fea000b800000 */
[----:B--2---:R2:W1:Y:S04]  /*117e0*/  SHFL.IDX PT, R12, R13, 0x1, 0x1c1f ;  /* 0x003c1f000d0c7f89 */ /* 0x00446800000e0000 */
[----:B----4-:R2:W4:Y:S02]  /*117f0*/  SHFL.IDX PT, R2, R21, 0x1, 0x1c1f ;  /* 0x003c1f0015027f89 */ /* 0x01052400000e0000 */
.L_x_1333:
[----:B------:R-:W-:Y:S01]  /*11800*/  BSSY B0, `(.L_x_1257) ;  /* 0x0000023000007945 */ /* 0x000fe20003800000 */
[----:B------:R-:W-:Y:S05]  /*11810*/  @P0 BRA `(.L_x_1258) ;  /* 0x0000021000000947 */ /* 0x000fea0003800000 */
[----:B------:R-:W5:Y:S01]  /*11820*/  LDL R3, [R1+0x4c] ;  /* 0x00004c0001037983 */ /* 0x000f620000100800 */
[----:B------:R-:W-:Y:S02]  /*11830*/  ISETP.GE.AND P6, PT, R0, c[0x0][0x3c8], PT ;  /* 0x0000f20000007a0c */ /* 0x000fe40003fc6270 */
[----:B------:R-:W-:Y:S02]  /*11840*/  ISETP.GE.AND P1, PT, R11, c[0x0][0x3c8], PT ;  /* 0x0000f2000b007a0c */ /* 0x000fe40003f26270 */
[----:B------:R-:W-:-:S02]  /*11850*/  ISETP.GE.AND P0, PT, R10, c[0x0][0x3c8], PT ;  /* 0x0000f2000a007a0c */ /* 0x000fc40003f06270 */
[----:B-----5:R-:W-:-:S13]  /*11860*/  ISETP.GE.AND P2, PT, R3, c[0x0][0x3c8], PT ;  /* 0x0000f20003007a0c */ /* 0x020fda0003f46270 */
[----:B----4-:R-:W-:-:S04]  /*11870*/  @!P2 LEA R14, P3, R3, R2, 0x2 ;  /* 0x00000002030ea211 */ /* 0x010fc800078610ff */
[----:B-1----:R-:W-:Y:S02]  /*11880*/  @!P2 LEA.HI.X R15, R3, R12, R20, 0x2, P3 ;  /* 0x0000000c030fa211 */ /* 0x002fe400018f1414 */
[----:B------:R-:W-:-:S03]  /*11890*/  @!P6 LEA R18, P3, R0, R2, 0x2 ;  /* 0x000000020012e211 */ /* 0x000fc600078610ff */
[----:B------:R1:W-:Y:S01]  /*118a0*/  @!P2 ST.E.64 [R14.64], R84 ;  /* 0x000000540e00a985 */ /* 0x0003e2000c101b08 */
[----:B------:R-:W-:Y:S02]  /*118b0*/  @!P6 LEA.HI.X R19, R0, R12, R22, 0x2, P3 ;  /* 0x0000000c0013e211 */ /* 0x000fe400018f1416 */
[----:B------:R-:W-:Y:S02]  /*118c0*/  ISETP.GE.AND P3, PT, R8, c[0x0][0x3c8], PT ;  /* 0x0000f20008007a0c */ /* 0x000fe40003f66270 */
[C---:B------:R-:W-:Y:S01]  /*118d0*/  @!P1 LEA R16, P2, R11.reuse, R2, 0x2 ;  /* 0x000000020b109211 */ /* 0x040fe200078410ff */
[----:B------:R4:W-:Y:S03]  /*118e0*/  @!P6 ST.E.64 [R18.64], R86 ;  /* 0x000000561200e985 */ /* 0x0009e6000c101b08 */
[----:B------:R-:W-:Y:S02]  /*118f0*/  @!P1 LEA.HI.X R17, R11, R12, R24, 0x2, P2 ;  /* 0x0000000c0b119211 */ /* 0x000fe400010f1418 */
[----:B------:R-:W-:-:S03]  /*11900*/  ISETP.GE.AND P2, PT, R7, c[0x0][0x3c8], PT ;  /* 0x0000f20007007a0c */ /* 0x000fc60003f46270 */
[----:B------:R5:W-:Y:S01]  /*11910*/  @!P1 ST.E.64 [R16.64], R88 ;  /* 0x0000005810009985 */ /* 0x000be2000c101b08 */
[----:B------:R-:W-:Y:S02]  /*11920*/  ISETP.GE.AND P1, PT, R6, c[0x0][0x3c8], PT ;  /* 0x0000f20006007a0c */ /* 0x000fe40003f26270 */
[----:B-1----:R-:W-:-:S04]  /*11930*/  @!P0 LEA R14, P6, R10, R2, 0x2 ;  /* 0x000000020a0e8211 */ /* 0x002fc800078c10ff */
        /* <DEDUP_REMOVED lines=15> */
.L_x_1258:
[----:B------:R-:W-:Y:S05]  /*11a30*/  BSYNC B0 ;  /* 0x0000000000007941 */ /* 0x000fea0003800000 */
.L_x_1257:
[----:B------:R-:W-:Y:S05]  /*11a40*/  BRA.DIV ~URZ, `(.L_x_1259) ;  /* 0x000038227f007947 */ /* 0x000fea000b800000 */
[----:B-1----:R1:W2:Y:S02]  /*11a50*/  SHFL.IDX PT, R12, R13, 0x2, 0x1c1f ;  /* 0x005c1f000d0c7f89 */ /* 0x0022a400000e0000 */
.L_x_1334:
[----:B------:R-:W-:Y:S05]  /*11a60*/  BRA.DIV ~URZ, `(.L_x_1260) ;  /* 0x000038727f007947 */ /* 0x000fea000b800000 */
[----:B----4-:R4:W1:Y:S02]  /*11a70*/  SHFL.IDX PT, R2, R21, 0x2, 0x1c1f ;  /* 0x005c1f0015027f89 */ /* 0x01086400000e0000 */
.L_x_1335:
[----:B------:R-:W-:Y:S01]  /*11a80*/  BSSY B0, `(.L_x_1261) ;  /* 0x0000023000007945 */ /* 0x000fe20003800000 */
[----:B------:R-:W-:Y:S05]  /*11a90*/  @P4 BRA `(.L_x_1262) ;  /* 0x0000021000004947 */ /* 0x000fea0003800000 */
[----:B------:R-:W5:Y:S01]  /*11aa0*/  LDL R3, [R1+0x4c] ;  /* 0x00004c0001037983 */ /* 0x000f620000100800 */
[----:B------:R-:W-:Y:S02]  /*11ab0*/  ISETP.GE.AND P1, PT, R0, c[0x0][0x3c8], PT ;  /* 0x0000f20000007a0c */ /* 0x000fe40003f26270 */
[----:B------:R-:W-:Y:S02]  /*11ac0*/  ISETP.GE.AND P0, PT, R11, c[0x0][0x3c8], PT ;  /* 0x0000f2000b007a0c */ /* 0x000fe40003f06270 */
[----:B------:R-:W-:-:S09]  /*11ad0*/  ISETP.GE.AND P4, PT, R10, c[0x0][0x3c8], PT ;  /* 0x0000f2000a007a0c */ /* 0x000fd20003f86270 */
[----:B-1----:R-:W-:-:S04]  /*11ae0*/  @!P1 LEA R14, P6, R0, R2, 0x2 ;  /* 0x00000002000e9211 */ /* 0x002fc800078c10ff */
[----:B--2---:R-:W-:Y:S02]  /*11af0*/  @!P1 LEA.HI.X R15, R0, R12, R22, 0x2, P6 ;  /* 0x0000000c000f9211 */ /* 0x004fe400030f1416 */
[----:B-----5:R-:W-:-:S13]  /*11b00*/  ISETP.GE.AND P3, PT, R3, c[0x0][0x3c8], PT ;  /* 0x0000f20003007a0c */ /* 0x020fda0003f66270 */
[----:B------:R-:W-:-:S04]  /*11b10*/  @!P3 LEA R16, P2, R3, R2, 0x2 ;  /* 0x000000020310b211 */ /* 0x000fc800078410ff */
[----:B------:R-:W-:Y:S02]  /*11b20*/  @!P3 LEA.HI.X R17, R3, R12, R20, 0x2, P2 ;  /* 0x0000000c0311b211 */ /* 0x000fe400010f1414 */
[----:B------:R-:W-:-:S03]  /*11b30*/  @!P0 LEA R18, P2, R11, R2, 0x2 ;  /* 0x000000020b128211 */ /* 0x000fc600078410ff */
[----:B------:R-:W-:Y:S01]  /*11b40*/  @!P3 ST.E.64 [R16.64], R48 ;  /* 0x000000301000b985 */ /* 0x000fe2000c101b08 */
[----:B------:R-:W-:Y:S02]  /*11b50*/  ISETP.GE.AND P3, PT, R8, c[0x0][0x3c8], PT ;  /* 0x0000f20008007a0c */ /* 0x000fe40003f66270 */
[----:B------:R-:W-:Y:S01]  /*11b60*/  @!P0 LEA.HI.X R19, R11, R12, R24, 0x2, P2 ;  /* 0x0000000c0b138211 */ /* 0x000fe200010f1418 */
[----:B------:R1:W-:Y:S01]  /*11b70*/  @!P1 ST.E.64 [R14.64], R38 ;  /* 0x000000260e009985 */ /* 0x0003e2000c101b08 */
[----:B------:R-:W-:Y:S02]  /*11b80*/  ISETP.GE.AND P2, PT, R7, c[0x0][0x3c8], PT ;  /* 0x0000f20007007a0c */ /* 0x000fe40003f46270 */
[----:B------:R-:W-:Y:S01]  /*11b90*/  ISETP.GE.AND P1, PT, R6, c[0x0][0x3c8], PT ;  /* 0x0000f20006007a0c */ /* 0x000fe20003f26270 */
[----:B------:R2:W-:Y:S01]  /*11ba0*/  @!P0 ST.E.64 [R18.64], R40 ;  /* 0x0000002812008985 */ /* 0x0005e2000c101b08 */
[----:B------:R-:W-:Y:S02]  /*11bb0*/  ISETP.GE.AND P0, PT, R4, c[0x0][0x3c8], PT ;  /* 0x0000f20004007a0c */ /* 0x000fe40003f06270 */
[----:B-1----:R-:W-:-:S04]  /*11bc0*/  @!P4 LEA R14, P6, R10, R2, 0x2 ;  /* 0x000000020a0ec211 */ /* 0x002fc800078c10ff */
[----:B------:R-:W-:Y:S02]  /*11bd0*/  @!P4 LEA.HI.X R15, R10, R12, R23, 0x2, P6 ;  /* 0x0000000c0a0fc211 */ /* 0x000fe400030f1417 */
[----:B--2---:R-:W-:-:S03]  /*11be0*/  @!P3 LEA R18, P6, R8, R2, 0x2 ;  /* 0x000000020812b211 */ /* 0x004fc600078c10ff */
[----:B------:R1:W-:Y:S01]  /*11bf0*/  @!P4 ST.E.64 [R14.64], R42 ;  /* 0x0000002a0e00c985 */ /* 0x0003e2000c101b08 */
[C---:B------:R-:W-:Y:S02]  /*11c00*/  @!P2 LEA R16, P4, R7.reuse, R2, 0x2 ;  /* 0x000000020710a211 */ /* 0x040fe400078810ff */
[-C--:B------:R-:W-:Y:S02]  /*11c10*/  @!P3 LEA.HI.X R19, R8, R12.reuse, R25, 0x2, P6 ;  /* 0x0000000c0813b211 */ /* 0x080fe400030f1419 */
[----:B------:R-:W-:-:S03]  /*11c20*/  @!P2 LEA.HI.X R17, R7, R12, R26, 0x2, P4 ;  /* 0x0000000c0711a211 */ /* 0x000fc600020f141a */
        /* <DEDUP_REMOVED lines=8> */
.L_x_1262:
[----:B------:R-:W-:Y:S05]  /*11cb0*/  BSYNC B0 ;  /* 0x0000000000007941 */ /* 0x000fea0003800000 */
.L_x_1261:
[----:B------:R-:W-:Y:S05]  /*11cc0*/  BRA.DIV ~URZ, `(.L_x_1263) ;  /* 0x000036827f007947 */ /* 0x000fea000b800000 */
[----:B--2---:R2:W3:Y:S04]  /*11cd0*/  SHFL.IDX PT, R12, R13, 0x3, 0x1c1f ;  /* 0x007c1f000d0c7f89 */ /* 0x0044e800000e0000 */
[----:B-1----:R2:W1:Y:S02]  /*11ce0*/  SHFL.IDX PT, R2, R21, 0x3, 0x1c1f ;  /* 0x007c1f0015027f89 */ /* 0x00246400000e0000 */
.L_x_1336:
[----:B------:R-:W-:Y:S05]  /*11cf0*/  @P5 BRA `(.L_x_1251) ;  /* 0x00000ea000005947 */ /* 0x000fea0003800000 */
[----:B------:R-:W5:Y:S01]  /*11d00*/  LDL R3, [R1+0x4c] ;  /* 0x00004c0001037983 */ /* 0x000f620000100800 */
[----:B------:R-:W-:Y:S02]  /*11d10*/  ISETP.GE.AND P5, PT, R0, c[0x0][0x3c8], PT ;  /* 0x0000f20000007a0c */ /* 0x000fe40003fa6270 */
[----:B------:R-:W-:-:S02]  /*11d20*/  ISETP.GE.AND P4, PT, R11, c[0x0][0x3c8], PT ;  /* 0x0000f2000b007a0c */ /* 0x000fc40003f86270 */
[----:B------:R-:W-:Y:S02]  /*11d30*/  ISETP.GE.AND P3, PT, R10, c[0x0][0x3c8], PT ;  /* 0x0000f2000a007a0c */ /* 0x000fe40003f66270 */
[----:B------:R-:W-:Y:S02]  /*11d40*/  ISETP.GE.AND P2, PT, R8, c[0x0][0x3c8], PT ;  /* 0x0000f20008007a0c */ /* 0x000fe40003f46270 */
[----:B-----5:R-:W-:-:S13]  /*11d50*/  ISETP.GE.AND P0, PT, R3, c[0x0][0x3c8], PT ;  /* 0x0000f20003007a0c */ /* 0x020fda0003f06270 */
[----:B-1----:R-:W-:-:S04]  /*11d60*/  @!P0 LEA R14, P1, R3, R2, 0x2 ;  /* 0x00000002030e8211 */ /* 0x002fc800078210ff */
[----:B---3--:R-:W-:Y:S02]  /*11d70*/  @!P0 LEA.HI.X R15, R3, R12, R20, 0x2, P1 ;  /* 0x0000000c030f8211 */ /* 0x008fe400008f1414 */
[CC--:B------:R-:W-:Y:S02]  /*11d80*/  @!P5 LEA R20, P6, R0.reuse, R2.reuse, 0x2 ;  /* 0x000000020014d211 */ /* 0x0c0fe400078c10ff */
[----:B------:R-:W-:Y:S01]  /*11d90*/  ISETP.GE.AND P1, PT, R7, c[0x0][0x3c8], PT ;  /* 0x0000f20007007a0c */ /* 0x000fe20003f26270 */
[----:B------:R1:W-:Y:S01]  /*11da0*/  @!P0 ST.E.64 [R14.64], R34 ;  /* 0x000000220e008985 */ /* 0x0003e2000c101b08 */
[----:B------:R-:W-:Y:S02]  /*11db0*/  @!P4 LEA R18, P0, R11, R2, 0x2 ;  /* 0x000000020b12c211 */ /* 0x000fe400078010ff */
[----:B--2-4-:R-:W-:Y:S02]  /*11dc0*/  @!P5 LEA.HI.X R21, R0, R12, R22, 0x2, P6 ;  /* 0x0000000c0015d211 */ /* 0x014fe400030f1416 */
[----:B------:R-:W-:-:S02]  /*11dd0*/  @!P3 LEA R16, P6, R10, R2, 0x2 ;  /* 0x000000020a10b211 */ /* 0x000fc400078c10ff */
[-C--:B------:R-:W-:Y:S01]  /*11de0*/  @!P4 LEA.HI.X R19, R11, R12.reuse, R24, 0x2, P0 ;  /* 0x0000000c0b13c211 */ /* 0x080fe200000f1418 */
[----:B------:R2:W-:Y:S01]  /*11df0*/  @!P5 ST.E.64 [R20.64], R60 ;  /* 0x0000003c1400d985 */ /* 0x0005e2000c101b08 */
[----:B------:R-:W-:Y:S02]  /*11e00*/  ISETP.GE.AND P0, PT, R6, c[0x0][0x3c8], PT ;  /* 0x0000f20006007a0c */ /* 0x000fe40003f06270 */
[----:B------:R-:W-:Y:S01]  /*11e10*/  @!P3 LEA.HI.X R17, R10, R12, R23, 0x2, P6 ;  /* 0x0000000c0a11b211 */ /* 0x000fe200030f1417 */
        /* <DEDUP_REMOVED lines=17> */
.L_x_1236:
        /* <DEDUP_REMOVED lines=21> */
.L_x_1264:
        /* <DEDUP_REMOVED lines=57> */
.L_x_1266:
[----:B------:R-:W-:Y:S05]  /*12410*/  BSYNC B0 ;  /* 0x0000000000007941 */ /* 0x000fea0003800000 */
.L_x_1265:
        /* <DEDUP_REMOVED lines=46> */
.L_x_1337:
[----:B------:R-:W-:Y:S05]  /*12700*/  BRA.DIV ~URZ, `(.L_x_1268) ;  /* 0x00002d827f007947 */ /* 0x000fea000b800000 */
[----:B------:R3:W4:Y:S02]  /*12710*/  SHFL.IDX PT, R2, R7, RZ, 0x181f ;  /* 0x00181fff07027589 */ /* 0x00072400000e0000 */
.L_x_1338:
        /* <DEDUP_REMOVED lines=9> */
.L_x_1339:
        /* <DEDUP_REMOVED lines=8> */
.L_x_1340:
[----:B------:R-:W-:Y:S05]  /*12830*/  BRA.DIV ~URZ, `(.L_x_1271) ;  /* 0x00002e027f007947 */ /* 0x000fea000b800000 */
[----:B-1----:R1:W2:Y:S02]  /*12840*/  SHFL.IDX PT, R2, R7, 0x2, 0x181f ;  /* 0x00581f0007027f89 */ /* 0x0022a400000e0000 */
.L_x_1341:
        /* <DEDUP_REMOVED lines=9> */
.L_x_1342:
        /* <DEDUP_REMOVED lines=8> */
.L_x_1343:
[----:B------:R-:W-:Y:S05]  /*12960*/  BRA.DIV ~URZ, `(.L_x_1274) ;  /* 0x00002e827f007947 */ /* 0x000fea000b800000 */
[----:B--2---:R2:W1:Y:S02]  /*12970*/  SHFL.IDX PT, R2, R7, 0x4, 0x181f ;  /* 0x00981f0007027f89 */ /* 0x00446400000e0000 */
.L_x_1344:
        /* <DEDUP_REMOVED lines=9> */
.L_x_1345:
        /* <DEDUP_REMOVED lines=8> */
.L_x_1346:
[----:B------:R-:W-:Y:S05]  /*12a90*/  BRA.DIV ~URZ, `(.L_x_1277) ;  /* 0x00002f027f007947 */ /* 0x000fea000b800000 */
[----:B--2---:R2:W3:Y:S02]  /*12aa0*/  SHFL.IDX PT, R2, R7, 0x6, 0x181f ;  /* 0x00d81f0007027f89 */ /* 0x0044e400000e0000 */
.L_x_1347:
        /* <DEDUP_REMOVED lines=9> */
.L_x_1348:
[----:B------:R-:W5:Y:S01]  /*12b40*/  LDL.64 R8, [R1+0x30] ;  /* 0x0000300001087983 */ /* 0x000f620000100a00 */
[----:B------:R-:W-:-:S04]  /*12b50*/  IADD3 R0, R0, 0x70, RZ ;  /* 0x0000007000007810 */ /* 0x000fc80007ffe0ff */
[----:B------:R-:W-:-:S13]  /*12b60*/  ISETP.GE.OR P1, PT, R0, R4, P0 ;  /* 0x000000040000720c */ /* 0x000fda0000726670 */
[----:B----45:R-:W-:-:S04]  /*12b70*/  @!P1 LEA R2, P0, R8, R2, 0x1 ;  /* 0x0000000208029211 */ /* 0x030fc800078008ff */
[----:B---3--:R-:W-:-:S05]  /*12b80*/  @!P1 LEA.HI.X R3, R8, R6, R18, 0x1, P0 ;  /* 0x0000000608039211 */ /* 0x008fca00000f0c12 */
[----:B------:R3:W-:Y:S04]  /*12b90*/  @!P1 ST.E.128 [R2.64], RZ ;  /* 0x000000ff02009985 */ /* 0x0007e8000c101d08 */
.L_x_1251:
[----:B------:R-:W-:Y:S05]  /*12ba0*/  BSYNC B1 ;  /* 0x0000000000017941 */ /* 0x000fea0003800000 */
.L_x_1235:
        /* <DEDUP_REMOVED lines=15> */
.L_x_1349:
[----:B------:R-:W-:Y:S05]  /*12ca0*/  BRA.DIV ~URZ, `(.L_x_1281) ;  /* 0x00002ea27f007947 */ /* 0x000fea000b800000 */
[----:B------:R3:W1:Y:S02]  /*12cb0*/  SHFL.IDX PT, R8, R70, 0x1, 0x1f ;  /* 0x00201f0046087f89 */ /* 0x00066400000e0000 */
.L_x_1350:
        /* <DEDUP_REMOVED lines=19> */
.L_x_1351:
        /* <DEDUP_REMOVED lines=16> */
.L_x_1352:
[----:B----4-:R-:W-:Y:S01]  /*12ef0*/  IMAD R0, R0, c[0x0][0x538], RZ ;  /* 0x00014e0000007a24 */ /* 0x010fe200078e02ff */
[----:B------:R-:W-:Y:S04]  /*12f00*/  BSSY B1, `(.L_x_1284) ;  /* 0x00000ce000017945 */ /* 0x000fe80003800000 */
[----:B-1----:R-:W-:-:S04]  /*12f10*/  IADD3 R8, R0, R8, RZ ;  /* 0x0000000800087210 */ /* 0x002fc80007ffe0ff */
[----:B--2---:R-:W-:-:S13]  /*12f20*/  ISETP.GT.AND P6, PT, R8, R10, PT ;  /* 0x0000000a0800720c */ /* 0x004fda0003fc4270 */
[----:B------:R-:W-:Y:S05]  /*12f30*/  @P6 BRA `(.L_x_1285) ;  /* 0x0000025000006947 */ /* 0x000fea0003800000 */
.L_x_1289:
        /* <DEDUP_REMOVED lines=17> */
.L_x_1353:
        /* <DEDUP_REMOVED lines=16> */
.L_x_1354:
[----:B--2---:R-:W-:-:S05]  /*13150*/  IMAD R0, R0, c[0x0][0x538], RZ ;  /* 0x00014e0000007a24 */ /* 0x004fca00078e02ff */
[----:B------:R-:W-:-:S04]  /*13160*/  IADD3 R8, R0, R8, RZ ;  /* 0x0000000800087210 */ /* 0x000fc80007ffe0ff */
[----:B------:R-:W-:-:S13]  /*13170*/  ISETP.GT.AND P6, PT, R8, R10, PT ;  /* 0x0000000a0800720c */ /* 0x000fda0003fc4270 */
[----:B-1----:R-:W-:Y:S05]  /*13180*/  @!P6 BRA `(.L_x_1289) ;  /* 0xfffffdb00000e947 */ /* 0x002fea000383ffff */
.L_x_1285:
[----:B------:R-:W-:-:S05]  /*13190*/  IADD3 R12, -R0, R8, RZ ;  /* 0x00000008000c7210 */ /* 0x000fca0007ffe1ff */
[----:B------:R-:W-:-:S05]  /*131a0*/  IMAD R0, R4, c[0x0][0x538], R12 ;  /* 0x00014e0004007a24 */ /* 0x000fca00078e020c */
[----:B------:R-:W-:Y:S01]  /*131b0*/  ISETP.GT.AND P0, PT, R0, R10, PT ;  /* 0x0000000a0000720c */ /* 0x000fe20003f04270 */
[----:B------:R-:W-:-:S12]  /*131c0*/  BRA.DIV ~URZ, `(.L_x_1290) ;  /* 0x00002de27f007947 */ /* 0x000fd8000b800000 */
[----:B------:R-:W-:-:S03]  /*131d0*/  VOTE.ANY R8, PT, !P0 ;  /* 0x0000000000087806 */ /* 0x000fc600040e0100 */
.L_x_1355:
[----:B------:R-:W2:Y:S01]  /*131e0*/  LDL.LU R2, [R1+0x64] ;  /* 0x0000640001027983 */ /* 0x000ea20000300800 */
[----:B------:R-:W2:Y:S02]  /*131f0*/  POPC R0, R8 ;  /* 0x0000000800007309 */ /* 0x000ea40000000000 */
[----:B--2---:R-:W-:-:S05]  /*13200*/  IADD3 R2, R0, R2, RZ ;  /* 0x0000000200027210 */ /* 0x004fca0007ffe0ff */
[----:B------:R1:W-:Y:S01]  /*13210*/  STL [R1+0x64], R2 ;  /* 0x0000640201007387 */ /* 0x0003e20000100800 */
[----:B------:R-:W-:Y:S05]  /*13220*/  BRA.DIV ~URZ, `(.L_x_1291) ;  /* 0x00002dd27f007947 */ /* 0x000fea000b800000 */
[----:B------:R2:W4:Y:S04]  /*13230*/  SHFL.IDX PT, R11, R6, R0, 0x1f ;  /* 0x00001f00060b7589 */ /* 0x00052800000e0000 */
[----:B------:R2:W1:Y:S02]  /*13240*/  SHFL.IDX PT, R7, R7, R0, 0x1f ;  /* 0x00001f0007077589 */ /* 0x00046400000e0000 */
.L_x_1356:
[----:B------:R-:W-:Y:S01]  /*13250*/  ISETP.NE.AND P0, PT, R8, RZ, PT ;  /* 0x000000ff0800720c */ /* 0x000fe20003f05270 */
[----:B------:R-:W-:-:S12]  /*13260*/  BSSY B0, `(.L_x_1292) ;  /* 0x0000005000007945 */ /* 0x000fd80003800000 */
[----:B------:R-:W-:Y:S05]  /*13270*/  @!P0 BRA `(.L_x_1293) ;  /* 0x0000003000008947 */ /* 0x000fea0003800000 */
[----:B--2---:R-:W-:Y:S01]  /*13280*/  IADD3 R0, R0, -0x1, RZ ;  /* 0xffffffff00007810 */ /* 0x004fe20007ffe0ff */
[----:B------:R-:W-:Y:S05]  /*13290*/  BRA.DIV ~URZ, `(.L_x_1294) ;  /* 0x00002e327f007947 */ /* 0x000fea000b800000 */
[----:B------:R2:W3:Y:S02]  /*132a0*/  SHFL.IDX PT, R13, R4, R0, 0x1f ;  /* 0x00001f00040d7589 */ /* 0x0004e400000e0000 */
.L_x_1293:
[----:B------:R-:W-:Y:S05]  /*132b0*/  BSYNC B0 ;  /* 0x0000000000007941 */ /* 0x000fea0003800000 */
.L_x_1292:
        /* <DEDUP_REMOVED lines=68> */
.L_x_1296:
        /* <DEDUP_REMOVED lines=68> */
.L_x_1297:
[----:B------:R-:W-:Y:S05]  /*13b40*/  BSYNC B0 ;  /* 0x0000000000007941 */ /* 0x000fea0003800000 */
.L_x_1295:
[----:B------:R-:W-:-:S04]  /*13b50*/  LOP3.LUT R2, RZ, R2, RZ, 0x33, !PT ;  /* 0x00000002ff027212 */ /* 0x000fc800078e33ff */
[----:B-1----:R-:W-:-:S05]  /*13b60*/  IADD3 R0, R2, R11, RZ ;  /* 0x0000000b02007210 */ /* 0x002fca0007ffe0ff */
[----:B------:R1:W-:Y:S01]  /*13b70*/  STL [R1+0x5c], R0 ;  /* 0x00005c0001007387 */ /* 0x0003e20000100800 */
[----:B------:R-:W-:Y:S05]  /*13b80*/  BRA `(.L_x_1298) ;  /* 0x0000005000007947 */ /* 0x000fea0003800000 */
.L_x_1286:
[----:B------:R-:W-:Y:S01]  /*13b90*/  MOV R0, c[0x0][0x53c] ;  /* 0x00014f0000007a02 */ /* 0x000fe20000000f00 */
[----:B------:R1:W-:Y:S04]  /*13ba0*/  STL [R1+0x58], R10 ;  /* 0x0000580a01007387 */ /* 0x0003e80000100800 */
[----:B------:R1:W-:Y:S04]  /*13bb0*/  STL [R1+0x5c], RZ ;  /* 0x00005cff01007387 */ /* 0x0003e80000100800 */
[----:B------:R1:W-:Y:S04]  /*13bc0*/  STL [R1+0x60], RZ ;  /* 0x000060ff01007387 */ /* 0x0003e80000100800 */
[----:B------:R1:W-:Y:S02]  /*13bd0*/  STL [R1+0x64], R0 ;  /* 0x0000640001007387 */ /* 0x0003e40000100800 */
.L_x_1298:
[----:B------:R-:W-:Y:S05]  /*13be0*/  BSYNC B1 ;  /* 0x0000000000017941 */ /* 0x000fea0003800000 */
.L_x_1284:
        /* <DEDUP_REMOVED lines=9> */
.L_x_1279:
[----:B-1----:R-:W3:Y:S02]  /*13c80*/  LDL R0, [R1+0x64] ;  /* 0x0000640001007983 */ /* 0x002ee40000100800 */
[----:B---3--:R-:W-:-:S13]  /*13c90*/  ISETP.GE.AND P0, PT, R0, c[0x0][0x53c], PT ;  /* 0x00014f0000007a0c */ /* 0x008fda0003f06270 */
[----:B--2-4-:R-:W-:Y:S01]  /*13ca0*/  @P0 CALL.REL.NOINC `(.L_x_1299) ;  /* 0x0000001000000944 */ /* 0x014fe20003c00000 */
[----:B------:R-:W-:Y:S05]  /*13cb0*/  BRA `(.L_x_1300) ;  /* 0xfffedcc000007947 */ /* 0x000fea000383ffff */
.L_x_1299:
[----:B------:R-:W-:Y:S05]  /*13cc0*/  EXIT ;  /* 0x000000000000794d */ /* 0x000fea0003800000 */
.L_x_1181:
[----:B------:R-:W-:Y:S01]  /*13cd0*/  IMAD.MOV.U32 R0, RZ, RZ, R5 ;  /* 0x000000ffff007224 */ /* 0x000fe200078e0005 */
[----:B------:R-:W-:Y:S02]  /*13ce0*/  MOV R2, 0x1 ;  /* 0x0000000100027802 */ /* 0x000fe40000000f00 */
[----:B------:R-:W-:Y:S02]  /*13cf0*/  MOV R3, 0x13d10 ;  /* 0x00013d1000037802 */ /* 0x000fe40000000f00 */
[----:B------:R-:W-:Y:S05]  /*13d00*/  CALL.REL.NOINC `($__internal_20_$__cuda_sm70_shflsync_up_p) ;  /* 0x000024c000007944 */ /* 0x000fea0003c00000 */
[----:B------:R-:W-:Y:S01]  /*13d10*/  MOV R0, R4 ;  /* 0x0000000400007202 */ /* 0x000fe20000000f00 */
[----:B------:R-:W-:Y:S05]  /*13d20*/  BRA `(.L_x_1301) ;  /* 0xfffec75000007947 */ /* 0x000fea000383ffff */
.L_x_1182:
[----:B------:R-:W-:Y:S01]  /*13d30*/  IMAD.MOV.U32 R0, RZ, RZ, R5 ;  /* 0x000000ffff007224 */ /* 0x000fe200078e0005 */
[----:B------:R-:W-:Y:S02]  /*13d40*/  MOV R2, 0x2 ;  /* 0x0000000200027802 */ /* 0x000fe40000000f00 */
[----:B------:R-:W-:Y:S02]  /*13d50*/  MOV R3, 0x13d70 ;  /* 0x00013d7000037802 */ /* 0x000fe40000000f00 */
[----:B------:R-:W-:Y:S05]  /*13d60*/  CALL.REL.NOINC `($__internal_20_$__cuda_sm70_shflsync_up_p) ;  /* 0x0000246000007944 */ /* 0x000fea0003c00000 */
[----:B------:R-:W-:Y:S01]  /*13d70*/  SEL R0, R4, RZ, P4 ;  /* 0x000000ff04007207 */ /* 0x000fe20002000000 */
[----:B------:R-:W-:Y:S01]  /*13d80*/  IMAD.MOV.U32 R2, RZ, RZ, 0x4 ;  /* 0x00000004ff027424 */ /* 0x000fe200078e00ff */
[----:B------:R-:W-:-:S03]  /*13d90*/  MOV R3, 0x13dc0 ;  /* 0x00013dc000037802 */ /* 0x000fc60000000f00 */
[----:B------:R-:W-:Y:S02]  /*13da0*/  IMAD.IADD R0, R5, 0x1, R0 ;  /* 0x0000000105007824 */ /* 0x000fe400078e0200 */
        /* <DEDUP_REMOVED lines=13> */
[----:B------:R-:W-:Y:S02]  /*13e80*/  MOV R3, 0x1f ;  /* 0x0000001f00037802 */ /* 0x000fe40000000f00 */
[----:B------:R-:W-:Y:S01]  /*13e90*/  MOV R2, 0x13ed0 ;  /* 0x00013ed000027802 */ /* 0x000fe20000000f00 */
[----:B------:R-:W-:-:S04]  /*13ea0*/  IMAD.IADD R4, R0, 0x1, R4 ;  /* 0x0000000100047824 */ /* 0x000fc800078e0204 */
[----:B------:R-:W-:Y:S02]  /*13eb0*/  IMAD.MOV.U32 R9, RZ, RZ, R4 ;  /* 0x000000ffff097224 */ /* 0x000fe400078e0004 */
[----:B------:R-:W-:Y:S05]  /*13ec0*/  CALL.REL.NOINC `($__internal_19_$__cuda_sm70_shflsync_idx_p) ;  /* 0x000022b000007944 */ /* 0x000fea0003c00000 */
[----:B------:R-:W-:Y:S01]  /*13ed0*/  MOV R0, R5 ;  /* 0x0000000500007202 */ /* 0x000fe20000000f00 */
[----:B------:R-:W-:Y:S05]  /*13ee0*/  BRA `(.L_x_1302) ;  /* 0xfffec69000007947 */ /* 0x000fea000383ffff */
.L_x_1184:
[----:B------:R-:W-:Y:S02]  /*13ef0*/  SEL R0, RZ, 0x1, P0 ;  /* 0x00000001ff007807 */ /* 0x000fe40000000000 */
[----:B------:R-:W-:Y:S02]  /*13f00*/  MOV R2, 0x13f20 ;  /* 0x00013f2000027802 */ /* 0x000fe40000000f00 */
[----:B------:R-:W-:Y:S05]  /*13f10*/  CALL.REL.NOINC `($__internal_21_$__cuda_sm70_votesync_ballot) ;  /* 0x0000232000007944 */ /* 0x000fea0003c00000 */
[----:B------:R-:W-:Y:S01]  /*13f20*/  MOV R11, R0 ;  /* 0x00000000000b7202 */ /* 0x000fe20000000f00 */
[----:B------:R-:W-:Y:S05]  /*13f30*/  BRA `(.L_x_1303) ;  /* 0xfffec6d000007947 */ /* 0x000fea000383ffff */
.L_x_1185:
[----:B------:R-:W-:Y:S01]  /*13f40*/  IMAD.MOV.U32 R9, RZ, RZ, R10 ;  /* 0x000000ffff097224 */ /* 0x000fe200078e000a */
[----:B------:R-:W-:Y:S01]  /*13f50*/  MOV R5, R0 ;  /* 0x0000000000057202 */ /* 0x000fe20000000f00 */
[----:B------:R-:W-:Y:S01]  /*13f60*/  IMAD.MOV.U32 R3, RZ, RZ, 0x1f ;  /* 0x0000001fff037424 */ /* 0x000fe200078e00ff */
[----:B-1----:R-:W-:Y:S02]  /*13f70*/  MOV R2, 0x13f90 ;  /* 0x00013f9000027802 */ /* 0x002fe40000000f00 */
[----:B------:R-:W-:Y:S05]  /*13f80*/  CALL.REL.NOINC `($__internal_19_$__cuda_sm70_shflsync_idx_p) ;  /* 0x000021f000007944 */ /* 0x000fea0003c00000 */
[----:B------:R-:W-:Y:S01]  /*13f90*/  IMAD.MOV.U32 R13, RZ, RZ, R5 ;  /* 0x000000ffff0d7224 */ /* 0x000fe200078e0005 */
[----:B------:R-:W-:Y:S01]  /*13fa0*/  MOV R9, R8 ;  /* 0x0000000800097202 */ /* 0x000fe20000000f00 */
[----:B------:R-:W-:Y:S01]  /*13fb0*/  IMAD.MOV.U32 R6, RZ, RZ, RZ ;  /* 0x000000ffff067224 */ /* 0x000fe200078e00ff */
[----:B------:R-:W-:Y:S01]  /*13fc0*/  MOV R5, R0 ;  /* 0x0000000000057202 */ /* 0x000fe20000000f00 */
[----:B------:R-:W-:Y:S01]  /*13fd0*/  IMAD.MOV.U32 R3, RZ, RZ, 0x1f ;  /* 0x0000001fff037424 */ /* 0x000fe200078e00ff */
[----:B------:R-:W-:-:S02]  /*13fe0*/  MOV R2, 0x14000 ;  /* 0x0001400000027802 */ /* 0x000fc40000000f00 */
[----:B------:R-:W-:Y:S05]  /*13ff0*/  CALL.REL.NOINC `($__internal_19_$__cuda_sm70_shflsync_idx_p) ;  /* 0x0000218000007944 */ /* 0x000fea0003c00000 */
[----:B------:R-:W-:Y:S01]  /*14000*/  MOV R10, R5 ;  /* 0x00000005000a7202 */ /* 0x000fe20000000f00 */
[----:B------:R-:W-:Y:S05]  /*14010*/  BRA `(.L_x_1304) ;  /* 0xfffec66000007947 */ /* 0x000fea000383ffff */
.L_x_1188:
[----:B------:R-:W-:Y:S01]  /*14020*/  IMAD.MOV.U32 R9, RZ, RZ, R4 ;  /* 0x000000ffff097224 */ /* 0x000fe200078e0004 */
[----:B------:R-:W-:-:S02]  /*14030*/  MOV R3, 0x1f ;  /* 0x0000001f00037802 */ /* 0x000fc40000000f00 */
[----:B-1----:R-:W-:Y:S02]  /*14040*/  MOV R2, 0x14060 ;  /* 0x0001406000027802 */ /* 0x002fe40000000f00 */
[----:B--234-:R-:W-:Y:S05]  /*14050*/  CALL.REL.NOINC `($__internal_19_$__cuda_sm70_shflsync_idx_p) ;  /* 0x0000212000007944 */ /* 0x01cfea0003c00000 */
[----:B------:R-:W-:Y:S01]  /*14060*/  MOV R6, R5 ;  /* 0x0000000500067202 */ /* 0x000fe20000000f00 */
[----:B------:R-:W-:Y:S05]  /*14070*/  BRA `(.L_x_1187) ;  /* 0xfffec66000007947 */ /* 0x000fea000383ffff */
.L_x_1199:
[----:B----4-:R-:W-:Y:S01]  /*14080*/  IMAD.MOV.U32 R9, RZ, RZ, R6 ;  /* 0x000000ffff097224 */ /* 0x010fe200078e0006 */
[----:B------:R-:W-:Y:S01]  /*14090*/  MOV R5, RZ ;  /* 0x000000ff00057202 */ /* 0x000fe20000000f00 */
[----:B------:R-:W-:Y:S01]  /*140a0*/  IMAD.MOV.U32 R3, RZ, RZ, 0x181f ;  /* 0x0000181fff037424 */ /* 0x000fe200078e00ff */
[----:B------:R-:W-:Y:S02]  /*140b0*/  MOV R2, 0x140d0 ;  /* 0x000140d000027802 */ /* 0x000fe40000000f00 */
[----:B------:R-:W-:Y:S05]  /*140c0*/  CALL.REL.NOINC `($__internal_19_$__cuda_sm70_shflsync_idx_p) ;  /* 0x000020b000007944 */ /* 0x000fea0003c00000 */
[----:B------:R-:W-:Y:S01]  /*140d0*/  MOV R8, R5 ;  /* 0x0000000500087202 */ /* 0x000fe20000000f00 */
[----:B------:R-:W-:Y:S05]  /*140e0*/  BRA `(.L_x_1305) ;  /* 0xfffee82000007947 */ /* 0x000fea000383ffff */
.L_x_1200:
[----:B------:R-:W-:Y:S01]  /*140f0*/  IMAD.MOV.U32 R9, RZ, RZ, R7 ;  /* 0x000000ffff097224 */ /* 0x000fe200078e0007 */
[----:B------:R-:W-:Y:S01]  /*14100*/  MOV R5, RZ ;  /* 0x000000ff00057202 */ /* 0x000fe20000000f00 */
[----:B------:R-:W-:Y:S01]  /*14110*/  IMAD.MOV.U32 R3, RZ, RZ, 0x181f ;  /* 0x0000181fff037424 */ /* 0x000fe200078e00ff */
[----:B------:R-:W-:Y:S02]  /*14120*/  MOV R2, 0x14140 ;  /* 0x0001414000027802 */ /* 0x000fe40000000f00 */
[----:B-12---:R-:W-:Y:S05]  /*14130*/  CALL.REL.NOINC `($__internal_19_$__cuda_sm70_shflsync_idx_p) ;  /* 0x0000204000007944 */ /* 0x006fea0003c00000 */
[----:B------:R-:W-:Y:S01]  /*14140*/  MOV R2, R5 ;  /* 0x0000000500027202 */ /* 0x000fe20000000f00 */
[----:B------:R-:W-:Y:S05]  /*14150*/  BRA `(.L_x_1306) ;  /* 0xfffee7d000007947 */ /* 0x000fea000383ffff */
.L_x_1203:
[----:B------:R-:W-:Y:S01]  /*14160*/  IMAD.MOV.U32 R9, RZ, RZ, R6 ;  /* 0x000000ffff097224 */ /* 0x000fe200078e0006 */
[----:B------:R-:W-:Y:S01]  /*14170*/  MOV R5, 0x1 ;  /* 0x0000000100057802 */ /* 0x000fe20000000f00 */
[----:B--2---:R-:W-:Y:S01]  /*14180*/  IMAD.MOV.U32 R3, RZ, RZ, 0x181f ;  /* 0x0000181fff037424 */ /* 0x004fe200078e00ff */
[----:B----4-:R-:W-:-:S02]  /*14190*/  MOV R2, 0x141b0 ;  /* 0x000141b000027802 */ /* 0x010fc40000000f00 */
[----:B-1-3--:R-:W-:Y:S05]  /*141a0*/  CALL.REL.NOINC `($__internal_19_$__cuda_sm70_shflsync_idx_p) ;  /* 0x00001fd000007944 */ /* 0x00afea0003c00000 */
[----:B------:R-:W-:Y:S01]  /*141b0*/  IMAD.MOV.U32 R8, RZ, RZ, R5 ;  /* 0x000000ffff087224 */ /* 0x000fe200078e0005 */
[----:B------:R-:W-:Y:S01]  /*141c0*/  MOV R5, 0x1 ;  /* 0x0000000100057802 */ /* 0x000fe20000000f00 */
[----:B------:R-:W-:Y:S01]  /*141d0*/  IMAD.MOV.U32 R9, RZ, RZ, R7 ;  /* 0x000000ffff097224 */ /* 0x000fe200078e0007 */
[----:B------:R-:W-:-:S02]  /*141e0*/  MOV R3, 0x181f ;  /* 0x0000181f00037802 */ /* 0x000fc40000000f00 */
[----:B------:R-:W-:Y:S02]  /*141f0*/  MOV R2, 0x14210 ;  /* 0x0001421000027802 */ /* 0x000fe40000000f00 */
[----:B------:R-:W-:Y:S05]  /*14200*/  CALL.REL.NOINC `($__internal_19_$__cuda_sm70_shflsync_idx_p) ;  /* 0x00001f7000007944 */ /* 0x000fea0003c00000 */
[----:B------:R-:W-:Y:S01]  /*14210*/  MOV R2, R5 ;  /* 0x0000000500027202 */ /* 0x000fe20000000f00 */
[----:B------:R-:W-:Y:S05]  /*14220*/  BRA `(.L_x_1307) ;  /* 0xfffee80000007947 */ /* 0x000fea000383ffff */
.L_x_1206:
[----:B------:R-:W-:Y:S01]  /*14230*/  IMAD.MOV.U32 R9, RZ, RZ, R6 ;  /* 0x000000ffff097224 */ /* 0x000fe200078e0006 */
[----:B------:R-:W-:Y:S01]  /*14240*/  MOV R5, 0x2 ;  /* 0x0000000200057802 */ /* 0x000fe20000000f00 */
[----:B-1----:R-:W-:Y:S01]  /*14250*/  IMAD.MOV.U32 R3, RZ, RZ, 0x181f ;  /* 0x0000181fff037424 */ /* 0x002fe200078e00ff */
[----:B----4-:R-:W-:Y:S02]  /*14260*/  MOV R2, 0x14280 ;  /* 0x0001428000027802 */ /* 0x010fe40000000f00 */
[----:B--23--:R-:W-:Y:S05]  /*14270*/  CALL.REL.NOINC `($__internal_19_$__cuda_sm70_shflsync_idx_p) ;  /* 0x00001f0000007944 */ /* 0x00cfea0003c00000 */
[----:B------:R-:W-:Y:S01]  /*14280*/  MOV R8, R5 ;  /* 0x0000000500087202 */ /* 0x000fe20000000f00 */
[----:B------:R-:W-:Y:S05]  /*14290*/  BRA `(.L_x_1308) ;  /* 0xfffee87000007947 */ /* 0x000fea000383ffff */
.L_x_1207:
[----:B------:R-:W-:Y:S01]  /*142a0*/  IMAD.MOV.U32 R9, RZ, RZ, R7 ;  /* 0x000000ffff097224 */ /* 0x000fe200078e0007 */
[----:B------:R-:W-:Y:S01]  /*142b0*/  MOV R5, 0x2 ;  /* 0x0000000200057802 */ /* 0x000fe20000000f00 */
[----:B------:R-:W-:Y:S01]  /*142c0*/  IMAD.MOV.U32 R3, RZ, RZ, 0x181f ;  /* 0x0000181fff037424 */ /* 0x000fe200078e00ff */
[----:B----4-:R-:W-:Y:S02]  /*142d0*/  MOV R2, 0x142f0 ;  /* 0x000142f000027802 */ /* 0x010fe40000000f00 */
[----:B-123--:R-:W-:Y:S05]  /*142e0*/  CALL.REL.NOINC `($__internal_19_$__cuda_sm70_shflsync_idx_p) ;  /* 0x00001e9000007944 */ /* 0x00efea0003c00000 */
[----:B------:R-:W-:Y:S01]  /*142f0*/  MOV R2, R5 ;  /* 0x0000000500027202 */ /* 0x000fe20000000f00 */
[----:B------:R-:W-:Y:S05]  /*14300*/  BRA `(.L_x_1309) ;  /* 0xfffee82000007947 */ /* 0x000fea000383ffff */
.L_x_1210:
[----:B------:R-:W-:Y:S01]  /*14310*/  IMAD.MOV.U32 R9, RZ, RZ, R6 ;  /* 0x000000ffff097224 */ /* 0x000fe200078e0006 */
[----:B------:R-:W-:Y:S01]  /*14320*/  MOV R5, 0x3 ;  /* 0x0000000300057802 */ /* 0x000fe20000000f00 */
[----:B-1----:R-:W-:Y:S01]  /*14330*/  IMAD.MOV.U32 R3, RZ, RZ, 0x181f ;  /* 0x0000181fff037424 */ /* 0x002fe200078e00ff */
[----:B------:R-:W-:-:S02]  /*14340*/  MOV R2, 0x14360 ;  /* 0x0001436000027802 */ /* 0x000fc40000000f00 */
[----:B--234-:R-:W-:Y:S05]  /*14350*/  CALL.REL.NOINC `($__internal_19_$__cuda_sm70_shflsync_idx_p) ;  /* 0x00001e2000007944 */ /* 0x01cfea0003c00000 */
        /* <DEDUP_REMOVED lines=8> */
.L_x_1213:
[----:B------:R-:W-:Y:S01]  /*143e0*/  IMAD.MOV.U32 R9, RZ, RZ, R6 ;  /* 0x000000ffff097224 */ /* 0x000fe200078e0006 */
[----:B------:R-:W-:Y:S01]  /*143f0*/  MOV R5, 0x4 ;  /* 0x0000000400057802 */ /* 0x000fe20000000f00 */
[----:B-1----:R-:W-:Y:S01]  /*14400*/  IMAD.MOV.U32 R3, RZ, RZ, 0x181f ;  /* 0x0000181fff037424 */ /* 0x002fe200078e00ff */
[----:B------:R-:W-:Y:S02]  /*14410*/  MOV R2, 0x14430 ;  /* 0x0001443000027802 */ /* 0x000fe40000000f00 */
[----:B--234-:R-:W-:Y:S05]  /*14420*/  CALL.REL.NOINC `($__internal_19_$__cuda_sm70_shflsync_idx_p) ;  /* 0x00001d5000007944 */ /* 0x01cfea0003c00000 */
[----:B------:R-:W-:Y:S01]  /*14430*/  MOV R8, R5 ;  /* 0x0000000500087202 */ /* 0x000fe20000000f00 */
[----:B------:R-:W-:Y:S05]  /*14440*/  BRA `(.L_x_1311) ;  /* 0xfffee8b000007947 */ /* 0x000fea000383ffff */
.L_x_1214:
[----:B------:R-:W-:Y:S01]  /*14450*/  IMAD.MOV.U32 R9, RZ, RZ, R7 ;  /* 0x000000ffff097224 */ /* 0x000fe200078e0007 */
[----:B------:R-:W-:Y:S01]  /*14460*/  MOV R5, 0x4 ;  /* 0x0000000400057802 */ /* 0x000fe20000000f00 */
[----:B-1----:R-:W-:Y:S01]  /*14470*/  IMAD.MOV.U32 R3, RZ, RZ, 0x181f ;  /* 0x0000181fff037424 */ /* 0x002fe200078e00ff */
[----:B------:R-:W-:Y:S02]  /*14480*/  MOV R2, 0x144a0 ;  /* 0x000144a000027802 */ /* 0x000fe40000000f00 */
[----:B--234-:R-:W-:Y:S05]  /*14490*/  CALL.REL.NOINC `($__internal_19_$__cuda_sm70_shflsync_idx_p) ;  /* 0x00001ce000007944 */ /* 0x01cfea0003c00000 */
[----:B------:R-:W-:Y:S01]  /*144a0*/  MOV R2, R5 ;  /* 0x0000000500027202 */ /* 0x000fe20000000f00 */
[----:B------:R-:W-:Y:S05]  /*144b0*/  BRA `(.L_x_1312) ;  /* 0xfffee86000007947 */ /* 0x000fea000383ffff */
.L_x_1217:
[----:B------:R-:W-:Y:S01]  /*144c0*/  IMAD.MOV.U32 R9, RZ, RZ, R6 ;  /* 0x000000ffff097224 */ /* 0x000fe200078e0006 */
[----:B------:R-:W-:Y:S01]  /*144d0*/  MOV R5, 0x5 ;  /* 0x0000000500057802 */ /* 0x000fe20000000f00 */
[----:B--2---:R-:W-:Y:S01]  /*144e0*/  IMAD.MOV.U32 R3, RZ, RZ, 0x181f ;  /* 0x0000181fff037424 */ /* 0x004fe200078e00ff */
[----:B---3--:R-:W-:-:S02]  /*144f0*/  MOV R2, 0x14510 ;  /* 0x0001451000027802 */ /* 0x008fc40000000f00 */
[----:B-1--4-:R-:W-:Y:S05]  /*14500*/  CALL.REL.NOINC `($__internal_19_$__cuda_sm70_shflsync_idx_p) ;  /* 0x00001c7000007944 */ /* 0x012fea0003c00000 */
        /* <DEDUP_REMOVED lines=8> */
.L_x_1220:
[----:B------:R-:W-:Y:S01]  /*14590*/  IMAD.MOV.U32 R9, RZ, RZ, R6 ;  /* 0x000000ffff097224 */ /* 0x000fe200078e0006 */
[----:B------:R-:W-:Y:S01]  /*145a0*/  MOV R5, 0x6 ;  /* 0x0000000600057802 */ /* 0x000fe20000000f00 */
[----:B-1----:R-:W-:Y:S01]  /*145b0*/  IMAD.MOV.U32 R3, RZ, RZ, 0x181f ;  /* 0x0000181fff037424 */ /* 0x002fe200078e00ff */
[----:B---3--:R-:W-:Y:S02]  /*145c0*/  MOV R2, 0x145e0 ;  /* 0x000145e000027802 */ /* 0x008fe40000000f00 */
[----:B--2-4-:R-:W-:Y:S05]  /*145d0*/  CALL.REL.NOINC `($__internal_19_$__cuda_sm70_shflsync_idx_p) ;  /* 0x00001ba000007944 */ /* 0x014fea0003c00000 */
[----:B------:R-:W-:Y:S01]  /*145e0*/  MOV R8, R5 ;  /* 0x0000000500087202 */ /* 0x000fe20000000f00 */
[----:B------:R-:W-:Y:S05]  /*145f0*/  BRA `(.L_x_1314) ;  /* 0xfffee8f000007947 */ /* 0x000fea000383ffff */
.L_x_1221:
[----:B------:R-:W-:Y:S01]  /*14600*/  IMAD.MOV.U32 R9, RZ, RZ, R7 ;  /* 0x000000ffff097224 */ /* 0x000fe200078e0007 */
[----:B------:R-:W-:Y:S01]  /*14610*/  MOV R5, 0x6 ;  /* 0x0000000600057802 */ /* 0x000fe20000000f00 */
[----:B------:R-:W-:Y:S01]  /*14620*/  IMAD.MOV.U32 R3, RZ, RZ, 0x181f ;  /* 0x0000181fff037424 */ /* 0x000fe200078e00ff */
[----:B---3--:R-:W-:Y:S02]  /*14630*/  MOV R2, 0x14650 ;  /* 0x0001465000027802 */ /* 0x008fe40000000f00 */
[----:B-12-4-:R-:W-:Y:S05]  /*14640*/  CALL.REL.NOINC `($__internal_19_$__cuda_sm70_shflsync_idx_p) ;  /* 0x00001b3000007944 */ /* 0x016fea0003c00000 */
[----:B------:R-:W-:Y:S01]  /*14650*/  MOV R2, R5 ;  /* 0x0000000500027202 */ /* 0x000fe20000000f00 */
[----:B------:R-:W-:Y:S05]  /*14660*/  BRA `(.L_x_1315) ;  /* 0xfffee8a000007947 */ /* 0x000fea000383ffff */
.L_x_1224:
        /* <DEDUP_REMOVED lines=13> */
.L_x_1231:
[----:B---3--:R1:W5:Y:S01]  /*14740*/  LDL R0, [R1+0x14] ;  /* 0x0000140001007983 */ /* 0x0083620000100800 */
[----:B------:R-:W-:Y:S02]  /*14750*/  MOV R3, 0x2 ;  /* 0x0000000200037802 */ /* 0x000fe40000000f00 */
[----:B------:R-:W-:Y:S02]  /*14760*/  MOV R2, 0x14780 ;  /* 0x0001478000027802 */ /* 0x000fe40000000f00 */
[----:B-1---5:R-:W-:Y:S05]  /*14770*/  CALL.REL.NOINC `($__internal_18_$__cuda_sm70_shflsync_bfly_p) ;  /* 0x000019c000007944 */ /* 0x022fea0003c00000 */
[----:B------:R-:W-:Y:S05]  /*14780*/  BRA `(.L_x_1317) ;  /* 0xffffaea000007947 */ /* 0x000fea000383ffff */
.L_x_1232:
[----:B------:R-:W-:Y:S01]  /*14790*/  IMAD.MOV.U32 R0, RZ, RZ, R4 ;  /* 0x000000ffff007224 */ /* 0x000fe200078e0004 */
[----:B------:R-:W-:Y:S02]  /*147a0*/  MOV R3, 0x1 ;  /* 0x0000000100037802 */ /* 0x000fe40000000f00 */
[----:B------:R-:W-:Y:S02]  /*147b0*/  MOV R2, 0x147d0 ;  /* 0x000147d000027802 */ /* 0x000fe40000000f00 */
[----:B------:R-:W-:Y:S05]  /*147c0*/  CALL.REL.NOINC `($__internal_18_$__cuda_sm70_shflsync_bfly_p) ;  /* 0x0000197000007944 */ /* 0x000fea0003c00000 */
[----:B------:R-:W-:Y:S02]  /*147d0*/  FADD.FTZ R4, R4, R0 ;  /* 0x0000000004047221 */ /* 0x000fe40000010000 */
[----:B------:R1:W5:Y:S01]  /*147e0*/  LDL R0, [R1+0x18] ;  /* 0x0000180001007983 */ /* 0x0003620000100800 */
[----:B------:R-:W-:-:S02]  /*147f0*/  MOV R3, 0x2 ;  /* 0x0000000200037802 */ /* 0x000fc40000000f00 */
[----:B------:R-:W-:Y:S02]  /*14800*/  MOV R2, 0x14820 ;  /* 0x0001482000027802 */ /* 0x000fe40000000f00 */
[----:B-1---5:R-:W-:Y:S05]  /*14810*/  CALL.REL.NOINC `($__internal_18_$__cuda_sm70_shflsync_bfly_p) ;  /* 0x0000192000007944 */ /* 0x022fea0003c00000 */
[----:B------:R-:W2:Y:S01]  /*14820*/  LDL.LU R2, [R1+0x18] ;  /* 0x0000180001027983 */ /* 0x000ea20000300800 */
[----:B------:R-:W-:Y:S01]  /*14830*/  MOV R3, 0x1 ;  /* 0x0000000100037802 */ /* 0x000fe20000000f00 */
[----:B--2---:R-:W-:Y:S01]  /*14840*/  FADD.FTZ R5, R2, R0 ;  /* 0x0000000002057221 */ /* 0x004fe20000010000 */
[----:B------:R-:W-:-:S04]  /*14850*/  MOV R2, 0x14880 ;  /* 0x0001488000027802 */ /* 0x000fc80000000f00 */
[----:B------:R-:W-:Y:S02]  /*14860*/  MOV R0, R5 ;  /* 0x0000000500007202 */ /* 0x000fe40000000f00 */
[----:B------:R-:W-:Y:S05]  /*14870*/  CALL.REL.NOINC `($__internal_18_$__cuda_sm70_shflsync_bfly_p) ;  /* 0x000018c000007944 */ /* 0x000fea0003c00000 */
[----:B------:R-:W-:Y:S02]  /*14880*/  FADD.FTZ R5, R5, R0 ;  /* 0x0000000005057221 */ /* 0x000fe40000010000 */
[----:B------:R1:W5:Y:S01]  /*14890*/  LDL R0, [R1+0x1c] ;  /* 0x00001c0001007983 */ /* 0x0003620000100800 */
[----:B------:R-:W-:Y:S02]  /*148a0*/  MOV R3, 0x2 ;  /* 0x0000000200037802 */ /* 0x000fe40000000f00 */
        /* <DEDUP_REMOVED lines=19> */
[----:B------:R-:W-:Y:S01]  /*149e0*/  MOV R8, R0 ;  /* 0x0000000000087202 */ /* 0x000fe20000000f00 */
[----:B------:R-:W-:Y:S05]  /*149f0*/  BRA `(.L_x_1318) ;  /* 0xffffad6000007947 */ /* 0x000fea000383ffff */
.L_x_1239:
[----:B-1234-:R-:W-:Y:S01]  /*14a00*/  IMAD.MOV.U32 R9, RZ, RZ, R6 ;  /* 0x000000ffff097224 */ /* 0x01efe200078e0006 */
[----:B------:R-:W-:Y:S01]  /*14a10*/  MOV R5, RZ ;  /* 0x000000ff00057202 */ /* 0x000fe20000000f00 */
[----:B------:R-:W-:Y:S01]  /*14a20*/  IMAD.MOV.U32 R3, RZ, RZ, 0x181f ;  /* 0x0000181fff037424 */ /* 0x000fe200078e00ff */
[----:B------:R-:W-:Y:S02]  /*14a30*/  MOV R2, 0x14a50 ;  /* 0x00014a5000027802 */ /* 0x000fe40000000f00 */
[----:B------:R-:W-:Y:S05]  /*14a40*/  CALL.REL.NOINC `($__internal_19_$__cuda_sm70_shflsync_idx_p) ;  /* 0x0000173000007944 */ /* 0x000fea0003c00000 */
[----:B------:R-:W-:Y:S01]  /*14a50*/  MOV R8, R5 ;  /* 0x0000000500087202 */ /* 0x000fe20000000f00 */
[----:B------:R-:W-:Y:S05]  /*14a60*/  BRA `(.L_x_1319) ;  /* 0xffffc33000007947 */ /* 0x000fea000383ffff */
.L_x_1240:
[----:B------:R-:W-:Y:S01]  /*14a70*/  IMAD.MOV.U32 R9, RZ, RZ, R7 ;  /* 0x000000ffff097224 */ /* 0x000fe200078e0007 */
[----:B------:R-:W-:Y:S01]  /*14a80*/  MOV R5, RZ ;  /* 0x000000ff00057202 */ /* 0x000fe20000000f00 */
[----:B------:R-:W-:Y:S01]  /*14a90*/  IMAD.MOV.U32 R3, RZ, RZ, 0x181f ;  /* 0x0000181fff037424 */ /* 0x000fe200078e00ff */
[----:B------:R-:W-:Y:S02]  /*14aa0*/  MOV R2, 0x14ac0 ;  /* 0x00014ac000027802 */ /* 0x000fe40000000f00 */
[----:B-12---:R-:W-:Y:S05]  /*14ab0*/  CALL.REL.NOINC `($__internal_19_$__cuda_sm70_shflsync_idx_p) ;  /* 0x000016c000007944 */ /* 0x006fea0003c00000 */
[----:B------:R-:W-:Y:S01]  /*14ac0*/  MOV R2, R5 ;  /* 0x0000000500027202 */ /* 0x000fe20000000f00 */
[----:B------:R-:W-:Y:S05]  /*14ad0*/  BRA `(.L_x_1320) ;  /* 0xffffc2e000007947 */ /* 0x000fea000383ffff */
.L_x_1241:
[----:B------:R-:W-:Y:S01]  /*14ae0*/  IMAD.MOV.U32 R9, RZ, RZ, R6 ;  /* 0x000000ffff097224 */ /* 0x000fe200078e0006 */
[----:B------:R-:W-:Y:S01]  /*14af0*/  MOV R5, 0x1 ;  /* 0x0000000100057802 */ /* 0x000fe20000000f00 */
[----:B--2---:R-:W-:Y:S01]  /*14b00*/  IMAD.MOV.U32 R3, RZ, RZ, 0x181f ;  /* 0x0000181fff037424 */ /* 0x004fe200078e00ff */
[----:B------:R-:W-:-:S02]  /*14b10*/  MOV R2, 0x14b30 ;  /* 0x00014b3000027802 */ /* 0x000fc40000000f00 */
        /* <DEDUP_REMOVED lines=9> */
.L_x_1242:
[----:B------:R-:W-:Y:S01]  /*14bb0*/  IMAD.MOV.U32 R9, RZ, RZ, R6 ;  /* 0x000000ffff097224 */ /* 0x000fe200078e0006 */
[----:B------:R-:W-:Y:S01]  /*14bc0*/  MOV R5, 0x2 ;  /* 0x0000000200057802 */ /* 0x000fe20000000f00 */
[----:B-1----:R-:W-:Y:S01]  /*14bd0*/  IMAD.MOV.U32 R3, RZ, RZ, 0x181f ;  /* 0x0000181fff037424 */ /* 0x002fe200078e00ff */
[----:B------:R-:W-:Y:S02]  /*14be0*/  MOV R2, 0x14c00 ;  /* 0x00014c0000027802 */ /* 0x000fe40000000f00 */
[----:B---34-:R-:W-:Y:S05]  /*14bf0*/  CALL.REL.NOINC `($__internal_19_$__cuda_sm70_shflsync_idx_p) ;  /* 0x0000158000007944 */ /* 0x018fea0003c00000 */
[----:B------:R-:W-:Y:S01]  /*14c00*/  MOV R8, R5 ;  /* 0x0000000500087202 */ /* 0x000fe20000000f00 */
[----:B------:R-:W-:Y:S05]  /*14c10*/  BRA `(.L_x_1322) ;  /* 0xffffc2b000007947 */ /* 0x000fea000383ffff */
.L_x_1243:
[----:B------:R-:W-:Y:S01]  /*14c20*/  IMAD.MOV.U32 R9, RZ, RZ, R7 ;  /* 0x000000ffff097224 */ /* 0x000fe200078e0007 */
[----:B------:R-:W-:Y:S01]  /*14c30*/  MOV R5, 0x2 ;  /* 0x0000000200057802 */ /* 0x000fe20000000f00 */
[----:B-1----:R-:W-:Y:S01]  /*14c40*/  IMAD.MOV.U32 R3, RZ, RZ, 0x181f ;  /* 0x0000181fff037424 */ /* 0x002fe200078e00ff */
[----:B------:R-:W-:Y:S02]  /*14c50*/  MOV R2, 0x14c70 ;  /* 0x00014c7000027802 */ /* 0x000fe40000000f00 */
[----:B--234-:R-:W-:Y:S05]  /*14c60*/  CALL.REL.NOINC `($__internal_19_$__cuda_sm70_shflsync_idx_p) ;  /* 0x0000151000007944 */ /* 0x01cfea0003c00000 */
[----:B------:R-:W-:Y:S01]  /*14c70*/  MOV R2, R5 ;  /* 0x0000000500027202 */ /* 0x000fe20000000f00 */
[----:B------:R-:W-:Y:S05]  /*14c80*/  BRA `(.L_x_1323) ;  /* 0xffffc26000007947 */ /* 0x000fea000383ffff */
.L_x_1244:
[----:B------:R-:W-:Y:S01]  /*14c90*/  IMAD.MOV.U32 R9, RZ, RZ, R6 ;  /* 0x000000ffff097224 */ /* 0x000fe200078e0006 */
[----:B------:R-:W-:Y:S01]  /*14ca0*/  MOV R5, 0x3 ;  /* 0x0000000300057802 */ /* 0x000fe20000000f00 */
[----:B--2---:R-:W-:Y:S01]  /*14cb0*/  IMAD.MOV.U32 R3, RZ, RZ, 0x181f ;  /* 0x0000181fff037424 */ /* 0x004fe200078e00ff */
[----:B------:R-:W-:-:S02]  /*14cc0*/  MOV R2, 0x14ce0 ;  /* 0x00014ce000027802 */ /* 0x000fc40000000f00 */
[----:B-1-34-:R-:W-:Y:S05]  /*14cd0*/  CALL.REL.NOINC `($__internal_19_$__cuda_sm70_shflsync_idx_p) ;  /* 0x000014a000007944 */ /* 0x01afea0003c00000 */
        /* <DEDUP_REMOVED lines=8> */
.L_x_1245:
[----:B------:R-:W-:Y:S01]  /*14d60*/  IMAD.MOV.U32 R9, RZ, RZ, R6 ;  /* 0x000000ffff097224 */ /* 0x000fe200078e0006 */
[----:B------:R-:W-:Y:S01]  /*14d70*/  MOV R5, 0x4 ;  /* 0x0000000400057802 */ /* 0x000fe20000000f00 */
[----:B--2---:R-:W-:Y:S01]  /*14d80*/  IMAD.MOV.U32 R3, RZ, RZ, 0x181f ;  /* 0x0000181fff037424 */ /* 0x004fe200078e00ff */
[----:B------:R-:W-:Y:S02]  /*14d90*/  MOV R2, 0x14db0 ;  /* 0x00014db000027802 */ /* 0x000fe40000000f00 */
[----:B-1-34-:R-:W-:Y:S05]  /*14da0*/  CALL.REL.NOINC `($__internal_19_$__cuda_sm70_shflsync_idx_p) ;  /* 0x000013d000007944 */ /* 0x01afea0003c00000 */
[----:B------:R-:W-:Y:S01]  /*14db0*/  MOV R8, R5 ;  /* 0x0000000500087202 */ /* 0x000fe20000000f00 */
[----:B------:R-:W-:Y:S05]  /*14dc0*/  BRA `(.L_x_1325) ;  /* 0xffffc23000007947 */ /* 0x000fea000383ffff */
.L_x_1246:
[----:B------:R-:W-:Y:S01]  /*14dd0*/  IMAD.MOV.U32 R9, RZ, RZ, R7 ;  /* 0x000000ffff097224 */ /* 0x000fe200078e0007 */
[----:B------:R-:W-:Y:S01]  /*14de0*/  MOV R5, 0x4 ;  /* 0x0000000400057802 */ /* 0x000fe20000000f00 */
[----:B--2---:R-:W-:Y:S01]  /*14df0*/  IMAD.MOV.U32 R3, RZ, RZ, 0x181f ;  /* 0x0000181fff037424 */ /* 0x004fe200078e00ff */
[----:B------:R-:W-:Y:S02]  /*14e00*/  MOV R2, 0x14e20 ;  /* 0x00014e2000027802 */ /* 0x000fe40000000f00 */
[----:B-1-34-:R-:W-:Y:S05]  /*14e10*/  CALL.REL.NOINC `($__internal_19_$__cuda_sm70_shflsync_idx_p) ;  /* 0x0000136000007944 */ /* 0x01afea0003c00000 */
[----:B------:R-:W-:Y:S01]  /*14e20*/  MOV R2, R5 ;  /* 0x0000000500027202 */ /* 0x000fe20000000f00 */
[----:B------:R-:W-:Y:S05]  /*14e30*/  BRA `(.L_x_1326) ;  /* 0xffffc1e000007947 */ /* 0x000fea000383ffff */
.L_x_1247:
        /* <DEDUP_REMOVED lines=13> */
.L_x_1248:
[----:B------:R-:W-:Y:S01]  /*14f10*/  IMAD.MOV.U32 R9, RZ, RZ, R6 ;  /* 0x000000ffff097224 */ /* 0x000fe200078e0006 */
[----:B------:R-:W-:Y:S01]  /*14f20*/  MOV R5, 0x6 ;  /* 0x0000000600057802 */ /* 0x000fe20000000f00 */
[----:B--2---:R-:W-:Y:S01]  /*14f30*/  IMAD.MOV.U32 R3, RZ, RZ, 0x181f ;  /* 0x0000181fff037424 */ /* 0x004fe200078e00ff */
[----:B------:R-:W-:Y:S02]  /*14f40*/  MOV R2, 0x14f60 ;  /* 0x00014f6000027802 */ /* 0x000fe40000000f00 */
[----:B-1--4-:R-:W-:Y:S05]  /*14f50*/  CALL.REL.NOINC `($__internal_19_$__cuda_sm70_shflsync_idx_p) ;  /* 0x0000122000007944 */ /* 0x012fea0003c00000 */
[----:B------:R-:W-:Y:S01]  /*14f60*/  MOV R8, R5 ;  /* 0x0000000500087202 */ /* 0x000fe20000000f00 */
[----:B------:R-:W-:Y:S05]  /*14f70*/  BRA `(.L_x_1328) ;  /* 0xffffc1b000007947 */ /* 0x000fea000383ffff */
.L_x_1249:
[----:B------:R-:W-:Y:S01]  /*14f80*/  IMAD.MOV.U32 R9, RZ, RZ, R7 ;  /* 0x000000ffff097224 */ /* 0x000fe200078e0007 */
[----:B------:R-:W-:Y:S01]  /*14f90*/  MOV R5, 0x6 ;  /* 0x0000000600057802 */ /* 0x000fe20000000f00 */
[----:B--2---:R-:W-:Y:S01]  /*14fa0*/  IMAD.MOV.U32 R3, RZ, RZ, 0x181f ;  /* 0x0000181fff037424 */ /* 0x004fe200078e00ff */
[----:B------:R-:W-:Y:S02]  /*14fb0*/  MOV R2, 0x14fd0 ;  /* 0x00014fd000027802 */ /* 0x000fe40000000f00 */
[----:B-1-34-:R-:W-:Y:S05]  /*14fc0*/  CALL.REL.NOINC `($__internal_19_$__cuda_sm70_shflsync_idx_p) ;  /* 0x000011b000007944 */ /* 0x01afea0003c00000 */
[----:B------:R-:W-:Y:S01]  /*14fd0*/  MOV R2, R5 ;  /* 0x0000000500027202 */ /* 0x000fe20000000f00 */
[----:B------:R-:W-:Y:S05]  /*14fe0*/  BRA `(.L_x_1329) ;  /* 0xffffc16000007947 */ /* 0x000fea000383ffff */
.L_x_1250:
[----:B------:R-:W-:Y:S01]  /*14ff0*/  IMAD.MOV.U32 R9, RZ, RZ, R6 ;  /* 0x000000ffff097224 */ /* 0x000fe200078e0006 */
[----:B------:R-:W-:Y:S01]  /*15000*/  MOV R5, 0x7 ;  /* 0x0000000700057802 */ /* 0x000fe20000000f00 */
[----:B-1----:R-:W-:Y:S01]  /*15010*/  IMAD.MOV.U32 R3, RZ, RZ, 0x181f ;  /* 0x0000181fff037424 */ /* 0x002fe200078e00ff */
[----:B------:R-:W-:-:S02]  /*15020*/  MOV R2, 0x15040 ;  /* 0x0001504000027802 */ /* 0x000fc40000000f00 */
[----:B--2-4-:R-:W-:Y:S05]  /*15030*/  CALL.REL.NOINC `($__internal_19_$__cuda_sm70_shflsync_idx_p) ;  /* 0x0000114000007944 */ /* 0x014fea0003c00000 */
        /* <DEDUP_REMOVED lines=8> */
.L_x_1252:
[----:B------:R-:W-:Y:S01]  /*150c0*/  IMAD.MOV.U32 R9, RZ, RZ, R13 ;  /* 0x000000ffff097224 */ /* 0x000fe200078e000d */
[----:B------:R-:W-:Y:S01]  /*150d0*/  MOV R5, RZ ;  /* 0x000000ff00057202 */ /* 0x000fe20000000f00 */
[----:B------:R-:W-:Y:S01]  /*150e0*/  IMAD.MOV.U32 R3, RZ, RZ, 0x1c1f ;  /* 0x00001c1fff037424 */ /* 0x000fe200078e00ff */
[----:B------:R-:W-:Y:S02]  /*150f0*/  MOV R2, 0x15110 ;  /* 0x0001511000027802 */ /* 0x000fe40000000f00 */
[----:B------:R-:W-:Y:S05]  /*15100*/  CALL.REL.NOINC `($__internal_19_$__cuda_sm70_shflsync_idx_p) ;  /* 0x0000107000007944 */ /* 0x000fea0003c00000 */
[----:B------:R-:W-:Y:S01]  /*15110*/  MOV R12, R5 ;  /* 0x00000005000c7202 */ /* 0x000fe20000000f00 */
[----:B------:R-:W-:Y:S05]  /*15120*/  BRA `(.L_x_1331) ;  /* 0xffffc35000007947 */ /* 0x000fea000383ffff */
.L_x_1253:
[----:B------:R-:W-:Y:S01]  /*15130*/  IMAD.MOV.U32 R9, RZ, RZ, R21 ;  /* 0x000000ffff097224 */ /* 0x000fe200078e0015 */
[----:B------:R-:W-:Y:S01]  /*15140*/  MOV R5, RZ ;  /* 0x000000ff00057202 */ /* 0x000fe20000000f00 */
[----:B------:R-:W-:Y:S01]  /*15150*/  IMAD.MOV.U32 R3, RZ, RZ, 0x1c1f ;  /* 0x00001c1fff037424 */ /* 0x000fe200078e00ff */
[----:B------:R-:W-:Y:S02]  /*15160*/  MOV R2, 0x15180 ;  /* 0x0001518000027802 */ /* 0x000fe40000000f00 */
[----:B-12---:R-:W-:Y:S05]  /*15170*/  CALL.REL.NOINC `($__internal_19_$__cuda_sm70_shflsync_idx_p) ;  /* 0x0000100000007944 */ /* 0x006fea0003c00000 */
[----:B------:R-:W-:Y:S01]  /*15180*/  MOV R2, R5 ;  /* 0x0000000500027202 */ /* 0x000fe20000000f00 */
[----:B------:R-:W-:Y:S05]  /*15190*/  BRA `(.L_x_1332) ;  /* 0xffffc30000007947 */ /* 0x000fea000383ffff */
.L_x_1256:
[----:B------:R-:W-:Y:S01]  /*151a0*/  IMAD.MOV.U32 R9, RZ, RZ, R13 ;  /* 0x000000ffff097224 */ /* 0x000fe200078e000d */
[----:B------:R-:W-:Y:S01]  /*151b0*/  MOV R5, 0x1 ;  /* 0x0000000100057802 */ /* 0x000fe20000000f00 */
[----:B----4-:R-:W-:Y:S01]  /*151c0*/  IMAD.MOV.U32 R3, RZ, RZ, 0x1c1f ;  /* 0x00001c1fff037424 */ /* 0x010fe200078e00ff */
[----:B------:R-:W-:-:S02]  /*151d0*/  MOV R2, 0x151f0 ;  /* 0x000151f000027802 */ /* 0x000fc40000000f00 */
[----:B-123--:R-:W-:Y:S05]  /*151e0*/  CALL.REL.NOINC `($__internal_19_$__cuda_sm70_shflsync_idx_p) ;  /* 0x00000f9000007944 */ /* 0x00efea0003c00000 */
        /* <DEDUP_REMOVED lines=8> */
.L_x_1259:
[----:B------:R-:W-:Y:S01]  /*15270*/  IMAD.MOV.U32 R9, RZ, RZ, R13 ;  /* 0x000000ffff097224 */ /* 0x000fe200078e000d */
[----:B------:R-:W-:Y:S01]  /*15280*/  MOV R5, 0x2 ;  /* 0x0000000200057802 */ /* 0x000fe20000000f00 */
[----:B----4-:R-:W-:Y:S01]  /*15290*/  IMAD.MOV.U32 R3, RZ, RZ, 0x1c1f ;  /* 0x00001c1fff037424 */ /* 0x010fe200078e00ff */
[----:B------:R-:W-:Y:S02]  /*152a0*/  MOV R2, 0x152c0 ;  /* 0x000152c000027802 */ /* 0x000fe40000000f00 */
[----:B-123--:R-:W-:Y:S05]  /*152b0*/  CALL.REL.NOINC `($__internal_19_$__cuda_sm70_shflsync_idx_p) ;  /* 0x00000ec000007944 */ /* 0x00efea0003c00000 */
[----:B------:R-:W-:Y:S01]  /*152c0*/  MOV R12, R5 ;  /* 0x00000005000c7202 */ /* 0x000fe20000000f00 */
[----:B------:R-:W-:Y:S05]  /*152d0*/  BRA `(.L_x_1334) ;  /* 0xffffc78000007947 */ /* 0x000fea000383ffff */
.L_x_1260:
[----:B------:R-:W-:Y:S01]  /*152e0*/  IMAD.MOV.U32 R9, RZ, RZ, R21 ;  /* 0x000000ffff097224 */ /* 0x000fe200078e0015 */
[----:B------:R-:W-:Y:S01]  /*152f0*/  MOV R5, 0x2 ;  /* 0x0000000200057802 */ /* 0x000fe20000000f00 */
[----:B----4-:R-:W-:Y:S01]  /*15300*/  IMAD.MOV.U32 R3, RZ, RZ, 0x1c1f ;  /* 0x00001c1fff037424 */ /* 0x010fe200078e00ff */
[----:B------:R-:W-:Y:S02]  /*15310*/  MOV R2, 0x15330 ;  /* 0x0001533000027802 */ /* 0x000fe40000000f00 */
[----:B-123--:R-:W-:Y:S05]  /*15320*/  CALL.REL.NOINC `($__internal_19_$__cuda_sm70_shflsync_idx_p) ;  /* 0x00000e5000007944 */ /* 0x00efea0003c00000 */
[----:B------:R-:W-:Y:S01]  /*15330*/  MOV R2, R5 ;  /* 0x0000000500027202 */ /* 0x000fe20000000f00 */
[----:B------:R-:W-:Y:S05]  /*15340*/  BRA `(.L_x_1335) ;  /* 0xffffc73000007947 */ /* 0x000fea000383ffff */
.L_x_1263:
[----:B------:R-:W-:Y:S01]  /*15350*/  IMAD.MOV.U32 R9, RZ, RZ, R13 ;  /* 0x000000ffff097224 */ /* 0x000fe200078e000d */
[----:B------:R-:W-:Y:S01]  /*15360*/  MOV R5, 0x3 ;  /* 0x0000000300057802 */ /* 0x000fe20000000f00 */
[----:B--2---:R-:W-:Y:S01]  /*15370*/  IMAD.MOV.U32 R3, RZ, RZ, 0x1c1f ;  /* 0x00001c1fff037424 */ /* 0x004fe200078e00ff */
[----:B-1----:R-:W-:-:S02]  /*15380*/  MOV R2, 0x153a0 ;  /* 0x000153a000027802 */ /* 0x002fc40000000f00 */
[----:B---34-:R-:W-:Y:S05]  /*15390*/  CALL.REL.NOINC `($__internal_19_$__cuda_sm70_shflsync_idx_p) ;  /* 0x00000de000007944 */ /* 0x018fea0003c00000 */
        /* <DEDUP_REMOVED lines=8> */
.L_x_1267:
[----:B------:R-:W-:Y:S01]  /*15420*/  IMAD.MOV.U32 R9, RZ, RZ, R6 ;  /* 0x000000ffff097224 */ /* 0x000fe200078e0006 */
[----:B------:R-:W-:Y:S01]  /*15430*/  MOV R5, RZ ;  /* 0x000000ff00057202 */ /* 0x000fe20000000f00 */
[----:B------:R-:W-:Y:S01]  /*15440*/  IMAD.MOV.U32 R3, RZ, RZ, 0x181f ;  /* 0x0000181fff037424 */ /* 0x000fe200078e00ff */
[----:B------:R-:W-:Y:S02]  /*15450*/  MOV R2, 0x15470 ;  /* 0x0001547000027802 */ /* 0x000fe40000000f00 */
[----:B------:R-:W-:Y:S05]  /*15460*/  CALL.REL.NOINC `($__internal_19_$__cuda_sm70_shflsync_idx_p) ;  /* 0x00000d1000007944 */ /* 0x000fea0003c00000 */
[----:B------:R-:W-:Y:S01]  /*15470*/  MOV R8, R5 ;  /* 0x0000000500087202 */ /* 0x000fe20000000f00 */
[----:B------:R-:W-:Y:S05]  /*15480*/  BRA `(.L_x_1337) ;  /* 0xffffd27000007947 */ /* 0x000fea000383ffff */
.L_x_1268:
[----:B------:R-:W-:Y:S01]  /*15490*/  IMAD.MOV.U32 R9, RZ, RZ, R7 ;  /* 0x000000ffff097224 */ /* 0x000fe200078e0007 */
[----:B------:R-:W-:Y:S01]  /*154a0*/  MOV R5, RZ ;  /* 0x000000ff00057202 */ /* 0x000fe20000000f00 */
[----:B------:R-:W-:Y:S01]  /*154b0*/  IMAD.MOV.U32 R3, RZ, RZ, 0x181f ;  /* 0x0000181fff037424 */ /* 0x000fe200078e00ff */
[----:B------:R-:W-:Y:S02]  /*154c0*/  MOV R2, 0x154e0 ;  /* 0x000154e000027802 */ /* 0x000fe40000000f00 */
[----:B-12---:R-:W-:Y:S05]  /*154d0*/  CALL.REL.NOINC `($__internal_19_$__cuda_sm70_shflsync_idx_p) ;  /* 0x00000ca000007944 */ /* 0x006fea0003c00000 */
[----:B------:R-:W-:Y:S01]  /*154e0*/  MOV R2, R5 ;  /* 0x0000000500027202 */ /* 0x000fe20000000f00 */
[----:B------:R-:W-:Y:S05]  /*154f0*/  BRA `(.L_x_1338) ;  /* 0xffffd22000007947 */ /* 0x000fea000383ffff */
.L_x_1269:
        /* <DEDUP_REMOVED lines=13> */
.L_x_1270:
[----:B------:R-:W-:Y:S01]  /*155d0*/  IMAD.MOV.U32 R9, RZ, RZ, R6 ;  /* 0x000000ffff097224 */ /* 0x000fe200078e0006 */
[----:B------:R-:W-:Y:S01]  /*155e0*/  MOV R5, 0x2 ;  /* 0x0000000200057802 */ /* 0x000fe20000000f00 */
[----:B-1----:R-:W-:Y:S01]  /*155f0*/  IMAD.MOV.U32 R3, RZ, RZ, 0x181f ;  /* 0x0000181fff037424 */ /* 0x002fe200078e00ff */
[----:B------:R-:W-:Y:S02]  /*15600*/  MOV R2, 0x15620 ;  /* 0x0001562000027802 */ /* 0x000fe40000000f00 */
[----:B---34-:R-:W-:Y:S05]  /*15610*/  CALL.REL.NOINC `($__internal_19_$__cuda_sm70_shflsync_idx_p) ;  /* 0x00000b6000007944 */ /* 0x018fea0003c00000 */
[----:B------:R-:W-:Y:S01]  /*15620*/  MOV R8, R5 ;  /* 0x0000000500087202 */ /* 0x000fe20000000f00 */
[----:B------:R-:W-:Y:S05]  /*15630*/  BRA `(.L_x_1340) ;  /* 0xffffd1f000007947 */ /* 0x000fea000383ffff */
.L_x_1271:
[----:B------:R-:W-:Y:S01]  /*15640*/  IMAD.MOV.U32 R9, RZ, RZ, R7 ;  /* 0x000000ffff097224 */ /* 0x000fe200078e0007 */
[----:B------:R-:W-:Y:S01]  /*15650*/  MOV R5, 0x2 ;  /* 0x0000000200057802 */ /* 0x000fe20000000f00 */
[----:B-1----:R-:W-:Y:S01]  /*15660*/  IMAD.MOV.U32 R3, RZ, RZ, 0x181f ;  /* 0x0000181fff037424 */ /* 0x002fe200078e00ff */
[----:B------:R-:W-:Y:S02]  /*15670*/  MOV R2, 0x15690 ;  /* 0x0001569000027802 */ /* 0x000fe40000000f00 */
[----:B--234-:R-:W-:Y:S05]  /*15680*/  CALL.REL.NOINC `($__internal_19_$__cuda_sm70_shflsync_idx_p) ;  /* 0x00000af000007944 */ /* 0x01cfea0003c00000 */
[----:B------:R-:W-:Y:S01]  /*15690*/  MOV R2, R5 ;  /* 0x0000000500027202 */ /* 0x000fe20000000f00 */
[----:B------:R-:W-:Y:S05]  /*156a0*/  BRA `(.L_x_1341) ;  /* 0xffffd1a000007947 */ /* 0x000fea000383ffff */
.L_x_1272:
        /* <DEDUP_REMOVED lines=13> */
.L_x_1273:
[----:B------:R-:W-:Y:S01]  /*15780*/  IMAD.MOV.U32 R9, RZ, RZ, R6 ;  /* 0x000000ffff097224 */ /* 0x000fe200078e0006 */
[----:B------:R-:W-:Y:S01]  /*15790*/  MOV R5, 0x4 ;  /* 0x0000000400057802 */ /* 0x000fe20000000f00 */
[----:B--2---:R-:W-:Y:S01]  /*157a0*/  IMAD.MOV.U32 R3, RZ, RZ, 0x181f ;  /* 0x0000181fff037424 */ /* 0x004fe200078e00ff */
[----:B------:R-:W-:Y:S02]  /*157b0*/  MOV R2, 0x157d0 ;  /* 0x000157d000027802 */ /* 0x000fe40000000f00 */
[----:B-1-34-:R-:W-:Y:S05]  /*157c0*/  CALL.REL.NOINC `($__internal_19_$__cuda_sm70_shflsync_idx_p) ;  /* 0x000009b000007944 */ /* 0x01afea0003c00000 */
[----:B------:R-:W-:Y:S01]  /*157d0*/  MOV R8, R5 ;  /* 0x0000000500087202 */ /* 0x000fe20000000f00 */
[----:B------:R-:W-:Y:S05]  /*157e0*/  BRA `(.L_x_1343) ;  /* 0xffffd17000007947 */ /* 0x000fea000383ffff */
.L_x_1274:
[----:B------:R-:W-:Y:S01]  /*157f0*/  IMAD.MOV.U32 R9, RZ, RZ, R7 ;  /* 0x000000ffff097224 */ /* 0x000fe200078e0007 */
[----:B------:R-:W-:Y:S01]  /*15800*/  MOV R5, 0x4 ;  /* 0x0000000400057802 */ /* 0x000fe20000000f00 */
[----:B--2---:R-:W-:Y:S01]  /*15810*/  IMAD.MOV.U32 R3, RZ, RZ, 0x181f ;  /* 0x0000181fff037424 */ /* 0x004fe200078e00ff */
[----:B------:R-:W-:Y:S02]  /*15820*/  MOV R2, 0x15840 ;  /* 0x0001584000027802 */ /* 0x000fe40000000f00 */
[----:B-1-34-:R-:W-:Y:S05]  /*15830*/  CALL.REL.NOINC `($__internal_19_$__cuda_sm70_shflsync_idx_p) ;  /* 0x0000094000007944 */ /* 0x01afea0003c00000 */
[----:B------:R-:W-:Y:S01]  /*15840*/  MOV R2, R5 ;  /* 0x0000000500027202 */ /* 0x000fe20000000f00 */
[----:B------:R-:W-:Y:S05]  /*15850*/  BRA `(.L_x_1344) ;  /* 0xffffd12000007947 */ /* 0x000fea000383ffff */
.L_x_1275:
        /* <DEDUP_REMOVED lines=13> */
.L_x_1276:
[----:B------:R-:W-:Y:S01]  /*15930*/  IMAD.MOV.U32 R9, RZ, RZ, R6 ;  /* 0x000000ffff097224 */ /* 0x000fe200078e0006 */
[----:B------:R-:W-:Y:S01]  /*15940*/  MOV R5, 0x6 ;  /* 0x0000000600057802 */ /* 0x000fe20000000f00 */
[----:B--2---:R-:W-:Y:S01]  /*15950*/  IMAD.MOV.U32 R3, RZ, RZ, 0x181f ;  /* 0x0000181fff037424 */ /* 0x004fe200078e00ff */
[----:B------:R-:W-:Y:S02]  /*15960*/  MOV R2, 0x15980 ;  /* 0x0001598000027802 */ /* 0x000fe40000000f00 */
[----:B-1--4-:R-:W-:Y:S05]  /*15970*/  CALL.REL.NOINC `($__internal_19_$__cuda_sm70_shflsync_idx_p) ;  /* 0x0000080000007944 */ /* 0x012fea0003c00000 */
[----:B------:R-:W-:Y:S01]  /*15980*/  MOV R8, R5 ;  /* 0x0000000500087202 */ /* 0x000fe20000000f00 */
[----:B------:R-:W-:Y:S05]  /*15990*/  BRA `(.L_x_1346) ;  /* 0xffffd0f000007947 */ /* 0x000fea000383ffff */
.L_x_1277:
[----:B------:R-:W-:Y:S01]  /*159a0*/  IMAD.MOV.U32 R9, RZ, RZ, R7 ;  /* 0x000000ffff097224 */ /* 0x000fe200078e0007 */
[----:B------:R-:W-:Y:S01]  /*159b0*/  MOV R5, 0x6 ;  /* 0x0000000600057802 */ /* 0x000fe20000000f00 */
[----:B--2---:R-:W-:Y:S01]  /*159c0*/  IMAD.MOV.U32 R3, RZ, RZ, 0x181f ;  /* 0x0000181fff037424 */ /* 0x004fe200078e00ff */
[----:B------:R-:W-:Y:S02]  /*159d0*/  MOV R2, 0x159f0 ;  /* 0x000159f000027802 */ /* 0x000fe40000000f00 */
[----:B-1-34-:R-:W-:Y:S05]  /*159e0*/  CALL.REL.NOINC `($__internal_19_$__cuda_sm70_shflsync_idx_p) ;  /* 0x0000079000007944 */ /* 0x01afea0003c00000 */
[----:B------:R-:W-:Y:S01]  /*159f0*/  MOV R2, R5 ;  /* 0x0000000500027202 */ /* 0x000fe20000000f00 */
[----:B------:R-:W-:Y:S05]  /*15a00*/  BRA `(.L_x_1347) ;  /* 0xffffd0a000007947 */ /* 0x000fea000383ffff */
.L_x_1278:
        /* <DEDUP_REMOVED lines=13> */
.L_x_1280:
[----:B------:R-:W-:Y:S01]  /*15ae0*/  IMAD.MOV.U32 R9, RZ, RZ, R70 ;  /* 0x000000ffff097224 */ /* 0x000fe200078e0046 */
[----:B------:R-:W-:Y:S01]  /*15af0*/  MOV R5, RZ ;  /* 0x000000ff00057202 */ /* 0x000fe20000000f00 */
[----:B----4-:R-:W-:Y:S01]  /*15b00*/  IMAD.MOV.U32 R3, RZ, RZ, 0x1f ;  /* 0x0000001fff037424 */ /* 0x010fe200078e00ff */
[----:B------:R-:W-:Y:S02]  /*15b10*/  MOV R2, 0x15b30 ;  /* 0x00015b3000027802 */ /* 0x000fe40000000f00 */
[----:B------:R-:W-:Y:S05]  /*15b20*/  CALL.REL.NOINC `($__internal_19_$__cuda_sm70_shflsync_idx_p) ;  /* 0x0000065000007944 */ /* 0x000fea0003c00000 */
[----:B------:R-:W-:Y:S01]  /*15b30*/  MOV R10, R5 ;  /* 0x00000005000a7202 */ /* 0x000fe20000000f00 */
[----:B------:R-:W-:Y:S05]  /*15b40*/  BRA `(.L_x_1349) ;  /* 0xffffd15000007947 */ /* 0x000fea000383ffff */
.L_x_1281:
[----:B------:R-:W-:Y:S01]  /*15b50*/  IMAD.MOV.U32 R9, RZ, RZ, R70 ;  /* 0x000000ffff097224 */ /* 0x000fe200078e0046 */
[----:B------:R-:W-:Y:S01]  /*15b60*/  MOV R5, 0x1 ;  /* 0x0000000100057802 */ /* 0x000fe20000000f00 */
[----:B----4-:R-:W-:Y:S01]  /*15b70*/  IMAD.MOV.U32 R3, RZ, RZ, 0x1f ;  /* 0x0000001fff037424 */ /* 0x010fe200078e00ff */
[----:B------:R-:W-:Y:S02]  /*15b80*/  MOV R2, 0x15ba0 ;  /* 0x00015ba000027802 */ /* 0x000fe40000000f00 */
[----:B-12---:R-:W-:Y:S05]  /*15b90*/  CALL.REL.NOINC `($__internal_19_$__cuda_sm70_shflsync_idx_p) ;  /* 0x000005e000007944 */ /* 0x006fea0003c00000 */
[----:B------:R-:W-:Y:S01]  /*15ba0*/  MOV R8, R5 ;  /* 0x0000000500087202 */ /* 0x000fe20000000f00 */
[----:B------:R-:W-:Y:S05]  /*15bb0*/  BRA `(.L_x_1350) ;  /* 0xffffd10000007947 */ /* 0x000fea000383ffff */
.L_x_1282:
[----:B------:R-:W-:Y:S02]  /*15bc0*/  MOV R2, 0x1 ;  /* 0x0000000100027802 */ /* 0x000fe40000000f00 */
[----:B------:R-:W-:-:S02]  /*15bd0*/  MOV R3, 0x15bf0 ;  /* 0x00015bf000037802 */ /* 0x000fc40000000f00 */
[----:B-123--:R-:W-:Y:S05]  /*15be0*/  CALL.REL.NOINC `($__internal_20_$__cuda_sm70_shflsync_up_p) ;  /* 0x000005e000007944 */ /* 0x00efea0003c00000 */
[----:B------:R-:W-:Y:S05]  /*15bf0*/  BRA `(.L_x_1351) ;  /* 0xffffd1f000007947 */ /* 0x000fea000383ffff */
.L_x_1283:
[----:B------:R-:W-:Y:S02]  /*15c00*/  MOV R2, 0x2 ;  /* 0x0000000200027802 */ /* 0x000fe40000000f00 */
[----:B------:R-:W-:-:S02]  /*15c10*/  MOV R3, 0x15c30 ;  /* 0x00015c3000037802 */ /* 0x000fc40000000f00 */
[----:B-12---:R-:W-:Y:S05]  /*15c20*/  CALL.REL.NOINC `($__internal_20_$__cuda_sm70_shflsync_up_p) ;  /* 0x000005a000007944 */ /* 0x006fea0003c00000 */
        /* <DEDUP_REMOVED lines=24> */
.L_x_1287:
[----:B------:R-:W-:Y:S02]  /*15db0*/  MOV R2, 0x1 ;  /* 0x0000000100027802 */ /* 0x000fe40000000f00 */
[----:B------:R-:W-:Y:S02]  /*15dc0*/  MOV R3, 0x15de0 ;  /* 0x00015de000037802 */ /* 0x000fe40000000f00 */
[----:B------:R-:W-:Y:S05]  /*15dd0*/  CALL.REL.NOINC `($__internal_20_$__cuda_sm70_shflsync_up_p) ;  /* 0x000003f000007944 */ /* 0x000fea0003c00000 */
[----:B------:R-:W-:Y:S01]  /*15de0*/  MOV R2, R4 ;  /* 0x0000000400027202 */ /* 0x000fe20000000f00 */
[----:B------:R-:W-:Y:S05]  /*15df0*/  BRA `(.L_x_1353) ;  /* 0xffffd25000007947 */ /* 0x000fea000383ffff */
.L_x_1288:
        /* <DEDUP_REMOVED lines=27> */
.L_x_1290:
[----:B------:R-:W-:Y:S02]  /*15fb0*/  SEL R0, RZ, 0x1, P0 ;  /* 0x00000001ff007807 */ /* 0x000fe40000000000 */
[----:B------:R-:W-:Y:S02]  /*15fc0*/  MOV R2, 0x15fe0 ;  /* 0x00015fe000027802 */ /* 0x000fe40000000f00 */
[----:B---3--:R-:W-:Y:S05]  /*15fd0*/  CALL.REL.NOINC `($__internal_21_$__cuda_sm70_votesync_ballot) ;  /* 0x0000026000007944 */ /* 0x008fea0003c00000 */
[----:B------:R-:W-:Y:S01]  /*15fe0*/  MOV R8, R0 ;  /* 0x0000000000087202 */ /* 0x000fe20000000f00 */
[----:B------:R-:W-:Y:S05]  /*15ff0*/  BRA `(.L_x_1355) ;  /* 0xffffd1e000007947 */ /* 0x000fea000383ffff */
.L_x_1291:
[----:B------:R-:W-:Y:S01]  /*16000*/  IMAD.MOV.U32 R9, RZ, RZ, R6 ;  /* 0x000000ffff097224 */ /* 0x000fe200078e0006 */
[----:B------:R-:W-:Y:S01]  /*16010*/  MOV R5, R0 ;  /* 0x0000000000057202 */ /* 0x000fe20000000f00 */
[----:B------:R-:W-:Y:S01]  /*16020*/  IMAD.MOV.U32 R3, RZ, RZ, 0x1f ;  /* 0x0000001fff037424 */ /* 0x000fe200078e00ff */
[----:B-1----:R-:W-:Y:S02]  /*16030*/  MOV R2, 0x16050 ;  /* 0x0001605000027802 */ /* 0x002fe40000000f00 */
[----:B---3--:R-:W-:Y:S05]  /*16040*/  CALL.REL.NOINC `($__internal_19_$__cuda_sm70_shflsync_idx_p) ;  /* 0x0000013000007944 */ /* 0x008fea0003c00000 */
[----:B------:R-:W-:Y:S01]  /*16050*/  IMAD.MOV.U32 R11, RZ, RZ, R5 ;  /* 0x000000ffff0b7224 */ /* 0x000fe200078e0005 */
[----:B------:R-:W-:Y:S01]  /*16060*/  MOV R5, R0 ;  /* 0x0000000000057202 */ /* 0x000fe20000000f00 */
[----:B------:R-:W-:Y:S01]  /*16070*/  IMAD.MOV.U32 R9, RZ, RZ, R7 ;  /* 0x000000ffff097224 */ /* 0x000fe200078e0007 */
[----:B------:R-:W-:-:S02]  /*16080*/  MOV R3, 0x1f ;  /* 0x0000001f00037802 */ /* 0x000fc40000000f00 */
[----:B------:R-:W-:Y:S02]  /*16090*/  MOV R2, 0x160b0 ;  /* 0x000160b000027802 */ /* 0x000fe40000000f00 */
[----:B------:R-:W-:Y:S05]  /*160a0*/  CALL.REL.NOINC `($__internal_19_$__cuda_sm70_shflsync_idx_p) ;  /* 0x000000d000007944 */ /* 0x000fea0003c00000 */
[----:B------:R-:W-:Y:S01]  /*160b0*/  MOV R7, R5 ;  /* 0x0000000500077202 */ /* 0x000fe20000000f00 */
[----:B------:R-:W-:Y:S05]  /*160c0*/  BRA `(.L_x_1356) ;  /* 0xffffd18000007947 */ /* 0x000fea000383ffff */
.L_x_1294:
[----:B------:R-:W-:Y:S01]  /*160d0*/  IMAD.MOV.U32 R9, RZ, RZ, R4 ;  /* 0x000000ffff097224 */ /* 0x000fe200078e0004 */
[----:B------:R-:W-:Y:S01]  /*160e0*/  MOV R5, R0 ;  /* 0x0000000000057202 */ /* 0x000fe20000000f00 */
[----:B------:R-:W-:Y:S01]  /*160f0*/  IMAD.MOV.U32 R3, RZ, RZ, 0x1f ;  /* 0x0000001fff037424 */ /* 0x000fe200078e00ff */
[----:B-1----:R-:W-:Y:S02]  /*16100*/  MOV R2, 0x16120 ;  /* 0x0001612000027802 */ /* 0x002fe40000000f00 */
[----:B---34-:R-:W-:Y:S05]  /*16110*/  CALL.REL.NOINC `($__internal_19_$__cuda_sm70_shflsync_idx_p) ;  /* 0x0000006000007944 */ /* 0x018fea0003c00000 */
[----:B------:R-:W-:Y:S01]  /*16120*/  MOV R13, R5 ;  /* 0x00000005000d7202 */ /* 0x000fe20000000f00 */
[----:B------:R-:W-:Y:S05]  /*16130*/  BRA `(.L_x_1293) ;  /* 0xffffd17000007947 */ /* 0x000fea000383ffff */
        .weak           $__internal_18_$__cuda_sm70_shflsync_bfly_p
        .type           $__internal_18_$__cuda_sm70_shflsync_bfly_p,@function
        .size           $__internal_18_$__cuda_sm70_shflsync_bfly_p,($__internal_19_$__cuda_sm70_shflsync_idx_p - $__internal_18_$__cuda_sm70_shflsync_bfly_p)
$__internal_18_$__cuda_sm70_shflsync_bfly_p:
[----:B------:R-:W-:Y:S04]  /*16140*/  WARPSYNC R8 ;  /* 0x0000000800007348 */ /* 0x000fe80003800000 */
[----:B------:R1:W2:Y:S02]  /*16150*/  SHFL.BFLY PT, R0, R0, R3, R9 ;  /* 0x0c00000300007389 */ /* 0x0002a400000e0009 */
[----:B-1----:R-:W-:-:S04]  /*16160*/  MOV R3, 0x0 ;  /* 0x0000000000037802 */ /* 0x002fc80000000f00 */
[----:B--2---:R-:W-:Y:S05]  /*16170*/  RET.REL.NODEC R2 `(_ZN7cutlass13device_kernelIN5flash19enable_sm80_to_sm89INS1_16FlashAttnFwdSm80INS1_25CollectiveMainloopFwdSm80ILi4ELi1ELb0EN4cute5tupleIJNS5_1CILi128EEENS7_ILi80EEENS7_ILi64EEEEEELi64ENS_10bfloat16_tEfNS_4arch4Sm80ELb1ELb0ELb1ELb1ELb0ELb0ELb1ELb1EEENS1_21CollectiveEpilogueFwdINS6_IJS8_SA_S9_EEENS6_IJNS7_ILi1EEESI_SI_EEESC_SE_Li128ELb1ELb1ELb1ELb0EEENS1_36VarlenDynamicPersistentTileSchedulerILi128ELi80ELi128ELi128ELb1ELb1ELb0ELb1ELb1ELb1EEEEEEEEEvNT_6ParamsE) ;  /* 0xfffe9e8002007950 */ /* 0x004fea0003c3ffff */
        .weak           $__internal_19_$__cuda_sm70_shflsync_idx_p
        .type           $__internal_19_$__cuda_sm70_shflsync_idx_p,@function
        .size           $__internal_19_$__cuda_sm70_shflsync_idx_p,($__internal_20_$__cuda_sm70_shflsync_up_p - $__internal_19_$__cuda_sm70_shflsync_idx_p)
$__internal_19_$__cuda_sm70_shflsync_idx_p:
[----:B------:R-:W-:-:S04]  /*16180*/  MOV R16, 0xffffffff ;  /* 0xffffffff00107802 */ /* 0x000fc80000000f00 */
[----:B------:R-:W-:Y:S04]  /*16190*/  WARPSYNC R16 ;  /* 0x0000001000007348 */ /* 0x000fe80003800000 */
[----:B------:R1:W2:Y:S02]  /*161a0*/  SHFL.IDX PT, R5, R9, R5, R3 ;  /* 0x0000000509057389 */ /* 0x0002a400000e0003 */
[----:B-1----:R-:W-:-:S04]  /*161b0*/  MOV R3, 0x0 ;  /* 0x0000000000037802 */ /* 0x002fc80000000f00 */
[----:B--2---:R-:W-:Y:S05]  /*161c0*/  RET.REL.NODEC R2 `(_ZN7cutlass13device_kernelIN5flash19enable_sm80_to_sm89INS1_16FlashAttnFwdSm80INS1_25CollectiveMainloopFwdSm80ILi4ELi1ELb0EN4cute5tupleIJNS5_1CILi128EEENS7_ILi80EEENS7_ILi64EEEEEELi64ENS_10bfloat16_tEfNS_4arch4Sm80ELb1ELb0ELb1ELb1ELb0ELb0ELb1ELb1EEENS1_21CollectiveEpilogueFwdINS6_IJS8_SA_S9_EEENS6_IJNS7_ILi1EEESI_SI_EEESC_SE_Li128ELb1ELb1ELb1ELb0EEENS1_36VarlenDynamicPersistentTileSchedulerILi128ELi80ELi128ELi128ELb1ELb1ELb0ELb1ELb1ELb1EEEEEEEEEvNT_6ParamsE) ;  /* 0xfffe9e3002007950 */ /* 0x004fea0003c3ffff */
        .weak           $__internal_20_$__cuda_sm70_shflsync_up_p
        .type           $__internal_20_$__cuda_sm70_shflsync_up_p,@function
        .size           $__internal_20_$__cuda_sm70_shflsync_up_p,($__internal_21_$__cuda_sm70_votesync_ballot - $__internal_20_$__cuda_sm70_shflsync_up_p)
$__internal_20_$__cuda_sm70_shflsync_up_p:
[----:B------:R-:W-:Y:S02]  /*161d0*/  IMAD.MOV.U32 R4, RZ, RZ, RZ ;  /* 0x000000ffff047224 */ /* 0x000fe400078e00ff */
[----:B------:R-:W-:-:S04]  /*161e0*/  IMAD.MOV.U32 R9, RZ, RZ, -0x1 ;  /* 0xffffffffff097424 */ /* 0x000fc800078e00ff */
[----:B------:R-:W-:Y:S04]  /*161f0*/  WARPSYNC R9 ;  /* 0x0000000900007348 */ /* 0x000fe80003800000 */
[----:B------:R1:W2:Y:S02]  /*16200*/  SHFL.UP PT, R4, R0, R2, R4 ;  /* 0x0400000200047389 */ /* 0x0002a400000e0004 */
[----:B-1----:R-:W-:Y:S02]  /*16210*/  MOV R2, R3 ;  /* 0x0000000300027202 */ /* 0x002fe40000000f00 */
[----:B------:R-:W-:-:S04]  /*16220*/  MOV R3, 0x0 ;  /* 0x0000000000037802 */ /* 0x000fc80000000f00 */
[----:B--2---:R-:W-:Y:S05]  /*16230*/  RET.REL.NODEC R2 `(_ZN7cutlass13device_kernelIN5flash19enable_sm80_to_sm89INS1_16FlashAttnFwdSm80INS1_25CollectiveMainloopFwdSm80ILi4ELi1ELb0EN4cute5tupleIJNS5_1CILi128EEENS7_ILi80EEENS7_ILi64EEEEEELi64ENS_10bfloat16_tEfNS_4arch4Sm80ELb1ELb0ELb1ELb1ELb0ELb0ELb1ELb1EEENS1_21CollectiveEpilogueFwdINS6_IJS8_SA_S9_EEENS6_IJNS7_ILi1EEESI_SI_EEESC_SE_Li128ELb1ELb1ELb1ELb0EEENS1_36VarlenDynamicPersistentTileSchedulerILi128ELi80ELi128ELi128ELb1ELb1ELb0ELb1ELb1ELb1EEEEEEEEEvNT_6ParamsE) ;  /* 0xfffe9dc002007950 */ /* 0x004fea0003c3ffff */
        .weak           $__internal_21_$__cuda_sm70_votesync_ballot
        .type           $__internal_21_$__cuda_sm70_votesync_ballot,@function
        .size           $__internal_21_$__cuda_sm70_votesync_ballot,(.L_x_3253 - $__internal_21_$__cuda_sm70_votesync_ballot)
$__internal_21_$__cuda_sm70_votesync_ballot:
[----:B------:R-:W-:Y:S01]  /*16240*/  ISETP.NE.U32.AND P0, PT, R0, 0x1, PT ;  /* 0x000000010000780c */ /* 0x000fe20003f05070 */
[----:B------:R-:W-:-:S04]  /*16250*/  IMAD.MOV.U32 R3, RZ, RZ, -0x1 ;  /* 0xffffffffff037424 */ /* 0x000fc800078e00ff */
[----:B------:R-:W-:Y:S08]  /*16260*/  WARPSYNC R3 ;  /* 0x0000000300007348 */ /* 0x000ff00003800000 */
[----:B------:R-:W-:-:S04]  /*16270*/  VOTE.ANY R0, PT, !P0 ;  /* 0x0000000000007806 */ /* 0x000fc800040e0100 */
[----:B------:R-:W-:Y:S01]  /*16280*/  LOP3.LUT R0, R0, R3, RZ, 0xc0, !PT ;  /* 0x0000000300007212 */ /* 0x000fe200078ec0ff */
[----:B------:R-:W-:-:S04]  /*16290*/  IMAD.MOV.U32 R3, RZ, RZ, 0x0 ;  /* 0x00000000ff037424 */ /* 0x000fc800078e00ff */
[----:B------:R-:W-:Y:S05]  /*162a0*/  RET.REL.NODEC R2 `(_ZN7cutlass13device_kernelIN5flash19enable_sm80_to_sm89INS1_16FlashAttnFwdSm80INS1_25CollectiveMainloopFwdSm80ILi4ELi1ELb0EN4cute5tupleIJNS5_1CILi128EEENS7_ILi80EEENS7_ILi64EEEEEELi64ENS_10bfloat16_tEfNS_4arch4Sm80ELb1ELb0ELb1ELb1ELb0ELb0ELb1ELb1EEENS1_21CollectiveEpilogueFwdINS6_IJS8_SA_S9_EEENS6_IJNS7_ILi1EEESI_SI_EEESC_SE_Li128ELb1ELb1ELb1ELb0EEENS1_36VarlenDynamicPersistentTileSchedulerILi128ELi80ELi128ELi128ELb1ELb1ELb0ELb1ELb1ELb1EEEEEEEEEvNT_6ParamsE) ;  /* 0xfffe9d5002007950 */ /* 0x000fea0003c3ffff */
.L_x_1357:
        /* <DEDUP_REMOVED lines=13> */
.L_x_3253:


//--------------------- .text._ZN7cutlass13device_kernelIN5flash19enable_sm80_to_sm89INS1_16FlashAttnFwdSm80INS1_25CollectiveMainloopFwdSm80ILi4ELi1ELb0EN4cute5tupleIJNS5_1CILi128EEENS7_ILi80EEENS7_ILi64EEEEEELi64ENS_10bfloat16_tEfNS_4arch4Sm80ELb1ELb0ELb1ELb1ELb0ELb1ELb1ELb1EEENS1_21CollectiveEpilogueFwdINS6_IJS8_SA_S9_EEENS6_IJNS7_ILi1EEESI_SI_EEESC_SE_Li128ELb1ELb1ELb1ELb0EEENS1_36VarlenDynamicPersistentTileSchedulerILi128ELi80ELi128ELi128ELb1ELb1ELb0ELb1ELb1ELb1EEEEEEEEEvNT_6ParamsE --------------------------
	.section	.text._ZN7cutlass13device_kernelIN5flash19enable_sm80_to_sm89INS1_16FlashAttnFwdSm80INS1_25CollectiveMainloopFwdSm80ILi4ELi1ELb0EN4cute5tupleIJNS5_1CILi128EEENS7_ILi80EEENS7_ILi64EEEEEELi64ENS_10bfloat16_tEfNS_4arch4Sm80ELb1ELb0ELb1ELb1ELb0ELb1ELb1ELb1EEENS1_21CollectiveEpilogueFwdINS6_IJS8_SA_S9_EEENS6_IJNS7_ILi1EEESI_SI_EEESC_SE_Li128ELb1ELb1ELb1ELb0EEENS1_36VarlenDynamicPersistentTileSchedulerILi128ELi80ELi128ELi128ELb1ELb1ELb0ELb1ELb1ELb1EEEEEEEEEvNT_6ParamsE,"ax",@progbits
	.sectioninfo	@"SHI_REGISTERS=255"
	.align	128
.text._ZN7cutlass13device_kernelIN5flash19enable_sm80_to_sm89INS1_16FlashAttnFwdSm80INS1_25CollectiveMainloopFwdSm80ILi4ELi1ELb0EN4cute5tupleIJNS5_1CILi128EEENS7_ILi80EEENS7_ILi64EEEEEELi64ENS_10bfloat16_tEfNS_4arch4Sm80ELb1ELb0ELb1ELb1ELb0ELb1ELb1ELb1EEENS1_21CollectiveEpilogueFwdINS6_IJS8_SA_S9_EEENS6_IJNS7_ILi1EEESI_SI_EEESC_SE_Li128ELb1ELb1ELb1ELb0EEENS1_36VarlenDynamicPersistentTileSchedulerILi128ELi80ELi128ELi128ELb1ELb1ELb0ELb1ELb1ELb1EEEEEEEEEvNT_6ParamsE:
        .type           _ZN7cutlass13device_kernelIN5flash19enable_sm80_to_sm89INS1_16FlashAttnFwdSm80INS1_25CollectiveMainloopFwdSm80ILi4ELi1ELb0EN4cute5tupleIJNS5_1CILi128EEENS7_ILi80EEENS7_ILi64EEEEEELi64ENS_10bfloat16_tEfNS_4arch4Sm80ELb1ELb0ELb1ELb1ELb0ELb1ELb1ELb1EEENS1_21CollectiveEpilogueFwdINS6_IJS8_SA_S9_EEENS6_IJNS7_ILi1EEESI_SI_EEESC_SE_Li128ELb1ELb1ELb1ELb0EEENS1_36VarlenDynamicPersistentTileSchedulerILi128ELi80ELi128ELi128ELb1ELb1ELb0ELb1ELb1ELb1EEEEEEEEEvNT_6ParamsE,@function
        .size           _ZN7cutlass13device_kernelIN5flash19enable_sm80_to_sm89INS1_16FlashAttnFwdSm80INS1_25CollectiveMainloopFwdSm80ILi4ELi1ELb0EN4cute5tupleIJNS5_1CILi128EEENS7_ILi80EEENS7_ILi64EEEEEELi64ENS_10bfloat16_tEfNS_4arch4Sm80ELb1ELb0ELb1ELb1ELb0ELb1ELb1ELb1EEENS1_21CollectiveEpilogueFwdINS6_IJS8_SA_S9_EEENS6_IJNS7_ILi1EEESI_SI_EEESC_SE_Li128ELb1ELb1ELb1ELb0EEENS1_36VarlenDynamicPersistentTileSchedulerILi128ELi80ELi128ELi128ELb1ELb1ELb0ELb1ELb1ELb1EEEEEEEEEvNT_6ParamsE,(.L_x_3258 - _ZN7cutlass13device_kernelIN5flash19enable_sm80_to_sm89INS1_16FlashAttnFwdSm80INS1_25CollectiveMainloopFwdSm80ILi4ELi1ELb0EN4cute5tupleIJNS5_1CILi128EEENS7_ILi80EEENS7_ILi64EEEEEELi64ENS_10bfloat16_tEfNS_4arch4Sm80ELb1ELb0ELb1ELb1ELb0ELb1ELb1ELb1EEENS1_21CollectiveEpilogueFwdINS6_IJS8_SA_S9_EEENS6_IJNS7_ILi1EEESI_SI_EEESC_SE_Li128ELb1ELb1ELb1ELb0EEENS1_36VarlenDynamicPersistentTileSchedulerILi128ELi80ELi128ELi128ELb1ELb1ELb0ELb1ELb1ELb1EEEEEEEEEvNT_6ParamsE)
        .other          _ZN7cutlass13device_kernelIN5flash19enable_sm80_to_sm89INS1_16FlashAttnFwdSm80INS1_25CollectiveMainloopFwdSm80ILi4ELi1ELb0EN4cute5tupleIJNS5_1CILi128EEENS7_ILi80EEENS7_ILi64EEEEEELi64ENS_10bfloat16_tEfNS_4arch4Sm80ELb1ELb0ELb1ELb1ELb0ELb1ELb1ELb1EEENS1_21CollectiveEpilogueFwdINS6_IJS8_SA_S9_EEENS6_IJNS7_ILi1EEESI_SI_EEESC_SE_Li128ELb1ELb1ELb1ELb0EEENS1_36VarlenDynamicPersistentTileSchedulerILi128ELi80ELi128ELi128ELb1ELb1ELb0ELb1ELb1ELb1EEEEEEEEEvNT_6ParamsE,@"STO_CUDA_ENTRY STV_DEFAULT"
_ZN7cutlass13device_kernelIN5flash19enable_sm80_to_sm89INS1_16FlashAttnFwdSm80INS1_25CollectiveMainloopFwdSm80ILi4ELi1ELb0EN4cute5tupleIJNS5_1CILi128EEENS7_ILi80EEENS7_ILi64EEEEEELi64ENS_10bfloat16_tEfNS_4arch4Sm80ELb1ELb0ELb1ELb1ELb0ELb1ELb1ELb1EEENS1_21CollectiveEpilogueFwdINS6_IJS8_SA_S9_EEENS6_IJNS7_ILi1EEESI_SI_EEESC_SE_Li128ELb1ELb1ELb1ELb0EEENS1_36VarlenDynamicPersistentTileSchedulerILi128ELi80ELi128ELi128ELb1ELb1ELb0ELb1ELb1ELb1EEEEEEEEEvNT_6ParamsE:
        /* <DEDUP_REMOVED lines=54> */
.L_x_1363:
        /* <DEDUP_REMOVED lines=16> */
.L_x_1557:
        /* <DEDUP_REMOVED lines=16> */
.L_x_1558:
[----:B--2---:R-:W-:-:S05]  /*0560*/  IMAD R0, R0, c[0x0][0x538], RZ ;  /* 0x00014e0000007a24 */ /* 0x004fca00078e02ff */
[----:B------:R-:W-:-:S04]  /*0570*/  IADD3 R6, R0, R6, RZ ;  /* 0x0000000600067210 */ /* 0x000fc80007ffe0ff */
[----:B------:R-:W-:-:S13]  /*0580*/  ISETP.GT.AND P0, PT, R6, UR4, PT ;  /* 0x0000000406007c0c */ /* 0x000fda000bf04270 */
[----:B-1----:R-:W-:Y:S05]  /*0590*/  @!P0 BRA `(.L_x_1363) ;  /* 0xfffffdc000008947 */ /* 0x002fea000383ffff */
.L_x_1359:
[----:B------:R-:W-:-:S05]  /*05a0*/  IADD3 R12, -R0, R6, RZ ;  /* 0x00000006000c7210 */ /* 0x000fca0007ffe1ff */
[----:B------:R-:W-:-:S05]  /*05b0*/  IMAD R0, R4, c[0x0][0x538], R12 ;  /* 0x00014e0004007a24 */ /* 0x000fca00078e020c */
[----:B------:R-:W-:Y:S01]  /*05c0*/  ISETP.GT.AND P0, PT, R0, UR4, PT ;  /* 0x0000000400007c0c */ /* 0x000fe2000bf04270 */
[----:B------:R-:W-:-:S12]  /*05d0*/  BRA.DIV ~URZ, `(.L_x_1364) ;  /* 0x0001e0827f007947 */ /* 0x000fd8000b800000 */
[----:B------:R-:W-:-:S04]  /*05e0*/  VOTE.ANY R6, PT, !P0 ;  /* 0x0000000000067806 */ /* 0x000fc800040e0100 */
.L_x_1559:
[----:B------:R-:W1:Y:S02]  /*05f0*/  POPC R0, R6 ;  /* 0x0000000600007309 */ /* 0x000e640000000000 */
[----:B-1----:R-:W-:-:S05]  /*0600*/  IADD3 R2, R0, R7, RZ ;  /* 0x0000000700027210 */ /* 0x002fca0007ffe0ff */
[----:B------:R1:W-:Y:S01]  /*0610*/  STL [R1+0x54], R2 ;  /* 0x0000540201007387 */ /* 0x0003e20000100800 */
[----:B------:R-:W-:Y:S05]  /*0620*/  BRA.DIV ~URZ, `(.L_x_1365) ;  /* 0x0001e0827f007947 */ /* 0x000fea000b800000 */
[----:B------:R2:W3:Y:S01]  /*0630*/  SHFL.IDX PT, R13, R9, R0, 0x1f ;  /* 0x00001f00090d7589 */ /* 0x0004e200000e0000 */
[----:B------:R-:W-:-:S03]  /*0640*/  MOV R5, RZ ;  /* 0x000000ff00057202 */ /* 0x000fc60000000f00 */
[----:B------:R2:W4:Y:S04]  /*0650*/  SHFL.IDX PT, R9, R8, R0, 0x1f ;  /* 0x00001f0008097589 */ /* 0x00052800000e0000 */
.L_x_1560:
[----:B------:R-:W-:Y:S01]  /*0660*/  ISETP.NE.AND P0, PT, R6, RZ, PT ;  /* 0x000000ff0600720c */ /* 0x000fe20003f05270 */
[----:B------:R-:W-:-:S12]  /*0670*/  BSSY B0, `(.L_x_1366) ;  /* 0x0000005000007945 */ /* 0x000fd80003800000 */
[----:B------:R-:W-:Y:S05]  /*0680*/  @!P0 BRA `(.L_x_1367) ;  /* 0x0000003000008947 */ /* 0x000fea0003800000 */
[----:B------:R-:W-:Y:S01]  /*0690*/  IADD3 R10, R0, -0x1, RZ ;  /* 0xffffffff000a7810 */ /* 0x000fe20007ffe0ff */
[----:B------:R-:W-:Y:S05]  /*06a0*/  BRA.DIV ~URZ, `(.L_x_1368) ;  /* 0x0001e0e27f007947 */ /* 0x000fea000b800000 */
[----:B------:R1:W2:Y:S02]  /*06b0*/  SHFL.IDX PT, R5, R4, R10, 0x1f ;  /* 0x00001f0a04057589 */ /* 0x0002a400000e0000 */
.L_x_1367:
[----:B------:R-:W-:Y:S05]  /*06c0*/  BSYNC B0 ;  /* 0x0000000000007941 */ /* 0x000fea0003800000 */
.L_x_1366:
        /* <DEDUP_REMOVED lines=69> */
.L_x_1370:
        /* <DEDUP_REMOVED lines=70> */
.L_x_1371:
[----:B------:R-:W-:Y:S05]  /*0f80*/  BSYNC B0 ;  /* 0x0000000000007941 */ /* 0x000fea0003800000 */
.L_x_1369:
[----:B------:R-:W-:-:S04]  /*0f90*/  LOP3.LUT R0, RZ, R0, RZ, 0x33, !PT ;  /* 0x00000000ff007212 */ /* 0x000fc800078e33ff */
[----:B------:R-:W-:-:S05]  /*0fa0*/  IADD3 R0, R0, R13, RZ ;  /* 0x0000000d00007210 */ /* 0x000fca0007ffe0ff */
[----:B------:R2:W-:Y:S01]  /*0fb0*/  STL [R1+0x4c], R0 ;  /* 0x00004c0001007387 */ /* 0x0005e20000100800 */
[----:B------:R-:W-:Y:S05]  /*0fc0*/  BRA `(.L_x_1372) ;  /* 0x0000006000007947 */ /* 0x000fea0003800000 */
.L_x_1360:
[----:B------:R-:W-:Y:S01]  /*0fd0*/  MOV R0, UR4 ;  /* 0x0000000400007c02 */ /* 0x000fe20008000f00 */
[----:B------:R-:W-:Y:S04]  /*0fe0*/  STL [R1+0x4c], RZ ;  /* 0x00004cff01007387 */ /* 0x000fe80000100800 */
[----:B------:R-:W-:Y:S04]  /*0ff0*/  STL [R1+0x50], RZ ;  /* 0x000050ff01007387 */ /* 0x000fe80000100800 */
[----:B------:R1:W-:Y:S02]  /*1000*/  STL [R1+0x48], R0 ;  /* 0x0000480001007387 */ /* 0x0003e40000100800 */
[----:B-1----:R-:W-:-:S05]  /*1010*/  MOV R0, c[0x0][0x53c] ;  /* 0x00014f0000007a02 */ /* 0x002fca0000000f00 */
[----:B------:R1:W-:Y:S02]  /*1020*/  STL [R1+0x54], R0 ;  /* 0x0000540001007387 */ /* 0x0003e40000100800 */
.L_x_1372:
        /* <DEDUP_REMOVED lines=8> */
.L_x_1358:
        /* <DEDUP_REMOVED lines=8> */
[----:B---3--:R-:W-:Y:S02]  /*1130*/  LOP3.LUT R4, R14, 0xfffffff8, RZ, 0xc0, !PT ;  /* 0xfffffff80e047812 */ /* 0x008fe400078ec0ff */
[----:B------:R-:W-:Y:S01]  /*1140*/  LEA.HI R7, R15, R16, RZ, 0x4 ;  /* 0x000000100f077211 */ /* 0x000fe200078f20ff */
[----:B------:R-:W-:Y:S01]  /*1150*/  IMAD.SHL.U32 R3, R3, 0x40, RZ ;  /* 0x0000004003037824 */ /* 0x000fe200078e00ff */
[----:B------:R-:W-:Y:S01]  /*1160*/  LOP3.LUT R2, R0, 0xfffffffc, RZ, 0xc0, !PT ;  /* 0xfffffffc00027812 */ /* 0x000fe200078ec0ff */
[----:B------:R-:W-:Y:S01]  /*1170*/  IMAD.IADD R0, R16, 0x1, -R4 ;  /* 0x0000000110007824 */ /* 0x000fe200078e0a04 */
[----:B------:R-:W-:-:S02]  /*1180*/  SHF.R.S32.HI R8, RZ, 0x4, R7 ;  /* 0x00000004ff087819 */ /* 0x000fc40000011407 */
[----:B------:R-:W-:Y:S01]  /*1190*/  LOP3.LUT R3, R3, 0x1c0, RZ, 0xc0, !PT ;  /* 0x000001c003037812 */ /* 0x000fe200078ec0ff */
[----:B------:R-:W-:Y:S01]  /*11a0*/  IMAD.IADD R2, R16, 0x1, -R2 ;  /* 0x0000000110027824 */ /* 0x000fe200078e0a02 */
[----:B------:R-:W-:Y:S01]  /*11b0*/  LEA.HI R5, R7, R8, RZ, 0x1 ;  /* 0x0000000807057211 */ /* 0x000fe200078f08ff */
[----:B------:R-:W-:Y:S01]  /*11c0*/  IMAD.SHL.U32 R6, R0, 0x8, RZ ;  /* 0x0000000800067824 */ /* 0x000fe200078e00ff */
[----:B------:R-:W-:Y:S02]  /*11d0*/  SHF.R.U32.HI R4, RZ, 0x3, R3 ;  /* 0x00000003ff047819 */ /* 0x000fe40000011603 */
[----:B------:R-:W-:Y:S02]  /*11e0*/  LEA.HI R11, R2, R2, RZ, 0x1 ;  /* 0x00000002020b7211 */ /* 0x000fe400078f08ff */
[----:B------:R-:W-:Y:S02]  /*11f0*/  LOP3.LUT R5, R5, 0xfffffffe, RZ, 0xc0, !PT ;  /* 0xfffffffe05057812 */ /* 0x000fe400078ec0ff */
[----:B------:R-:W-:-:S02]  /*1200*/  LOP3.LUT R6, R3, 0x38, R6, 0xf8, !PT ;  /* 0x0000003803067812 */ /* 0x000fc400078ef806 */
[----:B------:R-:W-:Y:S01]  /*1210*/  LOP3.LUT R3, R11, 0x1ffffffe, RZ, 0xc0, !PT ;  /* 0x1ffffffe0b037812 */ /* 0x000fe200078ec0ff */
[----:B------:R-:W-:Y:S01]  /*1220*/  IMAD.IADD R12, R8, 0x1, -R5 ;  /* 0x00000001080c7824 */ /* 0x000fe200078e0a05 */
[----:B------:R-:W-:Y:S02]  /*1230*/  LEA.HI R5, R15, R16, RZ, 0x5 ;  /* 0x000000100f057211 */ /* 0x000fe400078f28ff */
[----:B------:R-:W-:Y:S01]  /*1240*/  LOP3.LUT R218, R6, R4, RZ, 0x3c, !PT ;  /* 0x0000000406da7212 */ /* 0x000fe200078e3cff */
[----:B------:R-:W-:Y:S01]  /*1250*/  IMAD.IADD R13, R2, 0x1, -R3 ;  /* 0x00000001020d7824 */ /* 0x000fe200078e0a03 */
[----:B------:R-:W-:Y:S02]  /*1260*/  LOP3.LUT R3, R7, 0xfffffff0, RZ, 0xc0, !PT ;  /* 0xfffffff007037812 */ /* 0x000fe400078ec0ff */
[----:B------:R-:W-:Y:S02]  /*1270*/  LOP3.LUT R2, R5, 0xffffffe0, RZ, 0xc0, !PT ;  /* 0xffffffe005027812 */ /* 0x000fe400078ec0ff */
[----:B------:R-:W-:Y:S01]  /*1280*/  SHF.R.S32.HI R9, RZ, 0x5, R5 ;  /* 0x00000005ff097819 */ /* 0x000fe20000011405 */
[C---:B------:R-:W-:Y:S01]  /*1290*/  IMAD.IADD R4, R16.reuse, 0x1, -R3 ;  /* 0x0000000110047824 */ /* 0x040fe200078e0a03 */
[----:B------:R-:W-:Y:S01]  /*12a0*/  SHF.R.S32.HI R6, RZ, 0x1f, R5 ;  /* 0x0000001fff067819 */ /* 0x000fe20000011405 */
[----:B------:R-:W-:Y:S01]  /*12b0*/  IMAD.IADD R5, R16, 0x1, -R2 ;  /* 0x0000000110057824 */ /* 0x000fe200078e0a02 */
[----:B------:R-:W-:-:S02]  /*12c0*/  LOP3.LUT P1, RZ, R0, 0x2, RZ, 0xc0, !PT ;  /* 0x0000000200ff7812 */ /* 0x000fc4000782c0ff */
[C---:B------:R-:W-:Y:S01]  /*12d0*/  LOP3.LUT P0, RZ, R0.reuse, 0x4, RZ, 0xc0, !PT ;  /* 0x0000000400ff7812 */ /* 0x040fe2000780c0ff */
[----:B------:R-:W-:Y:S01]  /*12e0*/  IMAD.SHL.U32 R0, R0, 0x40, RZ ;  /* 0x0000004000007824 */ /* 0x000fe200078e00ff */
[----:B------:R-:W-:Y:S02]  /*12f0*/  SHF.R.S32.HI R10, RZ, 0x1f, R4 ;  /* 0x0000001fff0a7819 */ /* 0x000fe40000011404 */
[----:B------:R-:W-:Y:S02]  /*1300*/  LEA.HI R3, R6, R9, RZ, 0x2 ;  /* 0x0000000906037211 */ /* 0x000fe400078f10ff */
[----:B------:R-:W-:Y:S02]  /*1310*/  SHF.R.S32.HI R6, RZ, 0x1f, R5 ;  /* 0x0000001fff067819 */ /* 0x000fe40000011405 */
[----:B------:R-:W-:Y:S02]  /*1320*/  LEA.HI R10, R10, R4, RZ, 0x3 ;  /* 0x000000040a0a7211 */ /* 0x000fe400078f18ff */
[----:B------:R-:W-:-:S02]  /*1330*/  LOP3.LUT R2, R0, 0x1c0, RZ, 0xc0, !PT ;  /* 0x000001c000027812 */ /* 0x000fc400078ec0ff */
[----:B------:R-:W-:Y:S02]  /*1340*/  LOP3.LUT R3, R3, 0xffffffc, RZ, 0xc0, !PT ;  /* 0x0ffffffc03037812 */ /* 0x000fe400078ec0ff */
[----:B------:R-:W-:Y:S02]  /*1350*/  LEA.HI R0, R6, R5, RZ, 0x2 ;  /* 0x0000000506007211 */ /* 0x000fe400078f10ff */
[----:B------:R-:W-:Y:S01]  /*1360*/  LOP3.LUT R7, R10, 0xfffffff8, RZ, 0xc0, !PT ;  /* 0xfffffff80a077812 */ /* 0x000fe200078ec0ff */
[----:B------:R-:W-:Y:S01]  /*1370*/  IMAD.IADD R3, R9, 0x1, -R3 ;  /* 0x0000000109037824 */ /* 0x000fe200078e0a03 */
[----:B------:R-:W-:Y:S02]  /*1380*/  LOP3.LUT R8, R2, 0x8, R14, 0xf8, !PT ;  /* 0x0000000802087812 */ /* 0x000fe400078ef80e */
[----:B------:R-:W-:Y:S01]  /*1390*/  SHF.R.U32.HI R6, RZ, 0x3, R2 ;  /* 0x00000003ff067819 */ /* 0x000fe20000011602 */
[----:B------:R-:W-:Y:S01]  /*13a0*/  IMAD.IADD R4, R4, 0x1, -R7 ;  /* 0x0000000104047824 */ /* 0x000fe200078e0a07 */
[----:B------:R-:W-:-:S02]  /*13b0*/  SHF.R.S32.HI R2, RZ, 0x2, R0 ;  /* 0x00000002ff027819 */ /* 0x000fc40000011400 */
[----:B------:R-:W-:Y:S02]  /*13c0*/  LOP3.LUT R0, R0, 0x7ffffffc, RZ, 0xc0, !PT ;  /* 0x7ffffffc00007812 */ /* 0x000fe400078ec0ff */
[----:B------:R-:W-:Y:S01]  /*13d0*/  LOP3.LUT R7, R8, R6, RZ, 0x3c, !PT ;  /* 0x0000000608077212 */ /* 0x000fe200078e3cff */
[----:B------:R-:W-:Y:S01]  /*13e0*/  IMAD R8, R3, 0x10, R2 ;  /* 0x0000001003087824 */ /* 0x000fe200078e0202 */
[----:B------:R-:W-:Y:S01]  /*13f0*/  LEA.HI R3, R15, R16, RZ, 0x6 ;  /* 0x000000100f037211 */ /* 0x000fe200078f30ff */
[----:B------:R-:W-:Y:S01]  /*1400*/  IMAD.SHL.U32 R2, R11, 0x20, RZ ;  /* 0x000000200b027824 */ /* 0x000fe200078e00ff */
[C---:B------:R-:W-:Y:S01]  /*1410*/  LOP3.LUT P3, RZ, R4.reuse, 0x2, RZ, 0xc0, !PT ;  /* 0x0000000204ff7812 */ /* 0x040fe2000786c0ff */
[----:B------:R-:W-:Y:S01]  /*1420*/  IMAD.IADD R11, R5, 0x1, -R0 ;  /* 0x00000001050b7824 */ /* 0x000fe200078e0a00 */
[C---:B------:R-:W-:Y:S01]  /*1430*/  LOP3.LUT P2, RZ, R4.reuse, 0x4, RZ, 0xc0, !PT ;  /* 0x0000000404ff7812 */ /* 0x040fe2000784c0ff */
[----:B------:R-:W-:Y:S01]  /*1440*/  IMAD.SHL.U32 R0, R4, 0x40, RZ ;  /* 0x0000004004007824 */ /* 0x000fe200078e00ff */
[----:B------:R-:W-:Y:S01]  /*1450*/  LOP3.LUT R2, R2, 0xffffffc0, RZ, 0xc0, !PT ;  /* 0xffffffc002027812 */ /* 0x000fe200078ec0ff */
[----:B------:R-:W-:-:S02]  /*1460*/  IMAD.SHL.U32 R5, R3, 0x8, RZ ;  /* 0x0000000803057824 */ /* 0x000fc400078e00ff */
[----:B------:R-:W-:Y:S01]  /*1470*/  IMAD.SHL.U32 R3, R12, 0x8, RZ ;  /* 0x000000080c037824 */ /* 0x000fe200078e00ff */
[----:B------:R-:W-:Y:S01]  /*1480*/  LOP3.LUT R0, R0, 0x1c0, RZ, 0xc0, !PT ;  /* 0x000001c000007812 */ /* 0x000fe200078ec0ff */
[----:B------:R-:W-:Y:S01]  /*1490*/  IMAD R6, R13, 0x8, R2 ;  /* 0x000000080d067824 */ /* 0x000fe200078e0202 */
[----:B------:R-:W-:Y:S01]  /*14a0*/  LOP3.LUT R218, R218, 0x7ffffe00, R5, 0xf8, !PT ;  /* 0x7ffffe00dada7812 */ /* 0x000fe200078ef805 */
[----:B------:R-:W-:Y:S01]  /*14b0*/  IMAD.SHL.U32 R5, R10, 0x40, RZ ;  /* 0x000000400a057824 */ /* 0x000fe200078e00ff */
[----:B------:R-:W-:Y:S01]  /*14c0*/  LOP3.LUT R3, R0, 0x8, R3, 0xf8, !PT ;  /* 0x0000000800037812 */ /* 0x000fe200078ef803 */
[----:B------:R-:W-:Y:S01]  /*14d0*/  IMAD.SHL.U32 R4, R9, 0x400, RZ ;  /* 0x0000040009047824 */ /* 0x000fe200078e00ff */
[----:B------:R-:W-:Y:S01]  /*14e0*/  SHF.R.U32.HI R2, RZ, 0x3, R0 ;  /* 0x00000003ff027819 */ /* 0x000fe20000011600 */
[----:B------:R-:W-:Y:S02]  /*14f0*/  IMAD R0, R12, 0x200, R7 ;  /* 0x000002000c007824 */ /* 0x000fe400078e0207 */
[----:B------:R-:W-:Y:S01]  /*1500*/  IMAD.SHL.U32 R218, R218, 0x2, RZ ;  /* 0x00000002dada7824 */ /* 0x000fe200078e00ff */
[----:B------:R-:W-:-:S02]  /*1510*/  LOP3.LUT R2, R3, R2, RZ, 0x3c, !PT ;  /* 0x0000000203027212 */ /* 0x000fc400078e3cff */
[----:B------:R-:W-:Y:S01]  /*1520*/  LOP3.LUT R3, R5, 0xfffffe00, RZ, 0xc0, !PT ;  /* 0xfffffe0005037812 */ /* 0x000fe200078ec0ff */
[----:B------:R-:W-:Y:S01]  /*1530*/  IMAD.IADD R5, R8, 0x1, R6 ;  /* 0x0000000108057824 */ /* 0x000fe200078e0206 */
[----:B------:R-:W-:Y:S01]  /*1540*/  LEA R200, R0, 0x2900, 0x1 ;  /* 0x0000290000c87811 */ /* 0x000fe200078e08ff */
[----:B------:R-:W-:Y:S01]  /*1550*/  IMAD.MOV.U32 R6, RZ, RZ, 0x40 ;  /* 0x00000040ff067424 */ /* 0x000fe200078e00ff */
[----:B------:R-:W-:Y:S02]  /*1560*/  IADD3 R4, R2, R3, R4 ;  /* 0x0000000302047210 */ /* 0x000fe40007ffe004 */
[----:B------:R1:W-:Y:S01]  /*1570*/  STL [R1+0x60], R5 ;  /* 0x0000600501007387 */ /* 0x0003e20000100800 */
[----:B------:R-:W-:Y:S02]  /*1580*/  IADD3 R211, R200, 0x20, RZ ;  /* 0x00000020c8d37810 */ /* 0x000fe40007ffe0ff */
[----:B------:R-:W-:Y:S02]  /*1590*/  LEA R207, R4, 0x5100, 0x1 ;  /* 0x0000510004cf7811 */ /* 0x000fe400078e08ff */
[----:B------:R-:W-:-:S02]  /*15a0*/  SEL R0, R6, 0xffffffc0, !P0 ;  /* 0xffffffc006007807 */ /* 0x000fc40004000000 */
[----:B------:R-:W-:-:S03]  /*15b0*/  @P1 IADD3 R211, R200, -0x20, RZ ;  /* 0xffffffe0c8d31810 */ /* 0x000fc60007ffe0ff */
[----:B------:R-:W-:Y:S01]  /*15c0*/  IMAD.IADD R206, R200, 0x1, R0 ;  /* 0x00000001c8ce7824 */ /* 0x000fe200078e0200 */
[C---:B------:R-:W-:Y:S01]  /*15d0*/  IADD3 R215, R211.reuse, 0x800, RZ ;  /* 0x00000800d3d77810 */ /* 0x040fe20007ffe0ff */
[----:B------:R-:W-:Y:S01]  /*15e0*/  IMAD.IADD R203, R0, 0x1, R211 ;  /* 0x0000000100cb7824 */ /* 0x000fe200078e02d3 */
[C---:B------:R-:W-:Y:S02]  /*15f0*/  IADD3 R214, R211.reuse, 0x1000, RZ ;  /* 0x00001000d3d67810 */ /* 0x040fe40007ffe0ff */
[C---:B------:R-:W-:Y:S02]  /*1600*/  IADD3 R213, R211.reuse, 0x1800, RZ ;  /* 0x00001800d3d57810 */ /* 0x040fe40007ffe0ff */
[----:B------:R-:W-:Y:S02]  /*1610*/  IADD3 R212, R211, 0x2000, RZ ;  /* 0x00002000d3d47810 */ /* 0x000fe40007ffe0ff */
[----:B-1----:R-:W-:Y:S01]  /*1620*/  LOP3.LUT R5, R2, R3, RZ, 0xfc, !PT ;  /* 0x0000000302057212 */ /* 0x002fe200078efcff */
[----:B------:R-:W-:-:S02]  /*1630*/  IMAD.SHL.U32 R3, R11, 0x2, RZ ;  /* 0x000000020b037824 */ /* 0x000fc400078e00ff */
[----:B------:R-:W-:Y:S01]  /*1640*/  IMAD.MOV.U32 R2, RZ, RZ, 0x20 ;  /* 0x00000020ff027424 */ /* 0x000fe200078e00ff */
[----:B------:R-:W-:Y:S02]  /*1650*/  LEA R201, R5, 0x100, 0x1 ;  /* 0x0000010005c97811 */ /* 0x000fe400078e08ff */
[----:B------:R1:W-:Y:S02]  /*1660*/  STL [R1+0x40], R3 ;  /* 0x0000400301007387 */ /* 0x0003e40000100800 */
[----:B------:R-:W-:-:S05]  /*1670*/  SEL R2, R2, 0xffffffe0, !P3 ;  /* 0xffffffe002027807 */ /* 0x000fca0005800000 */
[----:B------:R-:W-:Y:S02]  /*1680*/  IMAD.IADD R210, R207, 0x1, R2 ;  /* 0x00000001cfd27824 */ /* 0x000fe400078e0202 */
[----:B------:R-:W-:Y:S01]  /*1690*/  IMAD.IADD R205, R2, 0x1, R201 ;  /* 0x0000000102cd7824 */ /* 0x000fe200078e02c9 */
[----:B-1----:R-:W-:-:S05]  /*16a0*/  SEL R3, R6, 0xffffffc0, !P2 ;  /* 0xffffffc006037807 */ /* 0x002fca0005000000 */
[----:B------:R-:W-:Y:S02]  /*16b0*/  IMAD.IADD R208, R207, 0x1, R3 ;  /* 0x00000001cfd07824 */ /* 0x000fe400078e0203 */
[----:B------:R-:W-:Y:S02]  /*16c0*/  IMAD.IADD R202, R3, 0x1, R201 ;  /* 0x0000000103ca7824 */ /* 0x000fe400078e02c9 */
[C---:B------:R-:W-:Y:S02]  /*16d0*/  IMAD.IADD R209, R2.reuse, 0x1, R208 ;  /* 0x0000000102d17824 */ /* 0x040fe400078e02d0 */
[----:B------:R-:W-:Y:S02]  /*16e0*/  IMAD.IADD R204, R2, 0x1, R202 ;  /* 0x0000000102cc7824 */ /* 0x000fe400078e02ca */
.L_x_1556:
[----:B------:R-:W2:Y:S01]  /*16f0*/  LDL R0, [R1+0x54] ;  /* 0x0000540001007983 */ /* 0x000ea20000100800 */
[----:B------:R-:W-:Y:S01]  /*1700*/  IMAD.MOV.U32 R174, RZ, RZ, 0x4 ;  /* 0x00000004ffae7424 */ /* 0x000fe200078e00ff */
[----:B------:R-:W-:Y:S02]  /*1710*/  ISETP.NE.U32.AND P4, PT, RZ, c[0x0][0x360], PT ;  /* 0x0000d800ff007a0c */ /* 0x000fe40003f85070 */
[----:B------:R-:W3:Y:S02]  /*1720*/  LDL R9, [R1+0x50] ;  /* 0x0000500001097983 */ /* 0x000ee40000100800 */
[----:B------:R-:W-:Y:S01]  /*1730*/  ISETP.NE.AND.EX P4, PT, RZ, c[0x0][0x364], PT, P4 ;  /* 0x0000d900ff007a0c */ /* 0x000fe20003f85340 */
[----:B--2---:R-:W-:-:S05]  /*1740*/  IMAD.WIDE R2, R0, R174, c[0x0][0x588] ;  /* 0x0001620000027625 */ /* 0x004fca00078e02ae */
        /* <DEDUP_REMOVED lines=8> */
[----:B------:R-:W-:-:S02]  /*17d0*/  IMAD.MOV.U32 R159, RZ, RZ, RZ ;  /* 0x000000ffff9f7224 */ /* 0x000fc400078e00ff */
[----:B------:R-:W-:Y:S01]  /*17e0*/  IMAD.MOV.U32 R13, RZ, RZ, RZ ;  /* 0x000000ffff0d7224 */ /* 0x000fe200078e00ff */
[----:B--2---:R-:W-:Y:S01]  /*17f0*/  SHF.R.S32.HI R138, RZ, 0x1f, R37 ;  /* 0x0000001fff8a7819 */ /* 0x004fe20000011425 */
[----:B------:R1:W-:Y:S01]  /*1800*/  STL [R1+0x58], R37 ;  /* 0x0000582501007387 */ /* 0x0003e20000100800 */
[C---:B------:R-:W-:Y:S02]  /*1810*/  @P4 LEA R2, P0, R37.reuse, c[0x0][0x360], 0x2 ;  /* 0x0000d80025024a11 */ /* 0x040fe400078010ff */
[C---:B------:R-:W-:Y:S02]  /*1820*/  @P2 LEA R4, P1, R37.reuse, c[0x0][0x370], 0x2 ;  /* 0x0000dc0025042a11 */ /* 0x040fe400078210ff */
[C-C-:B------:R-:W-:Y:S02]  /*1830*/  @P4 LEA.HI.X R3, R37.reuse, c[0x0][0x364], R138.reuse, 0x2, P0 ;  /* 0x0000d90025034a11 */ /* 0x140fe400000f148a */
[----:B------:R-:W-:-:S03]  /*1840*/  @P2 LEA.HI.X R5, R37, c[0x0][0x374], R138, 0x2, P1 ;  /* 0x0000dd0025052a11 */ /* 0x000fc600008f148a */
[----:B------:R2:W4:Y:S01]  /*1850*/  @P4 LDG.E R0, [R2.64] ;  /* 0x0000000802004981 */ /* 0x000522000c1e1900 */
[----:B------:R-:W-:-:S03]  /*1860*/  ISETP.NE.U32.AND P0, PT, RZ, c[0x0][0x350], PT ;  /* 0x0000d400ff007a0c */ /* 0x000fc60003f05070 */
[----:B------:R1:W5:Y:S01]  /*1870*/  @P2 LDG.E R161, [R4.64] ;  /* 0x0000000804a12981 */ /* 0x000362000c1e1900 */
[----:B------:R-:W-:Y:S02]  /*1880*/  ISETP.NE.AND.EX P6, PT, RZ, c[0x0][0x354], PT, P0 ;  /* 0x0000d500ff007a0c */ /* 0x000fe40003fc5300 */
[----:B------:R-:W-:-:S04]  /*1890*/  LEA R6, P2, R37, c[0x0][0x348], 0x2 ;  /* 0x0000d20025067a11 */ /* 0x000fc800078410ff */
[----:B------:R-:W-:-:S05]  /*18a0*/  LEA.HI.X R7, R37, c[0x0][0x34c], R138, 0x2, P2 ;  /* 0x0000d30025077a11 */ /* 0x000fca00010f148a */
[----:B------:R3:W5:Y:S01]  /*18b0*/  @P3 LDG.E R159, [R6.64] ;  /* 0x00000008069f3981 */ /* 0x000762000c1e1900 */
[C---:B--2---:R-:W-:Y:S02]  /*18c0*/  LEA R2, P0, R37.reuse, c[0x0][0x358], 0x2 ;  /* 0x0000d60025027a11 */ /* 0x044fe400078010ff */
[C---:B-1----:R-:W-:Y:S02]  /*18d0*/  LEA R4, P1, R37.reuse, c[0x0][0x350], 0x2 ;  /* 0x0000d40025047a11 */ /* 0x042fe400078210ff */
[C-C-:B------:R-:W-:Y:S02]  /*18e0*/  LEA.HI.X R3, R37.reuse, c[0x0][0x35c], R138.reuse, 0x2, P0 ;  /* 0x0000d70025037a11 */ /* 0x140fe400000f148a */
[----:B------:R-:W-:-:S03]  /*18f0*/  LEA.HI.X R5, R37, c[0x0][0x354], R138, 0x2, P1 ;  /* 0x0000d50025057a11 */ /* 0x000fc600008f148a */
[----:B------:R1:W5:Y:S04]  /*1900*/  @P5 LDG.E R13, [R2.64] ;  /* 0x00000008020d5981 */ /* 0x000368000c1e1900 */
[----:B------:R1:W5:Y:S01]  /*1910*/  @P6 LDG.E R160, [R4.64] ;  /* 0x0000000804a06981 */ /* 0x000362000c1e1900 */
[----:B---3--:R-:W-:-:S05]  /*1920*/  LOP3.LUT R36, R9, 0xffff, RZ, 0xc0, !PT ;  /* 0x0000ffff09247812 */ /* 0x008fca00078ec0ff */
[----:B------:R1:W-:Y:S01]  /*1930*/  STL [R1+0x5c], R36 ;  /* 0x00005c2401007387 */ /* 0x0003e20000100800 */
[----:B------:R-:W-:Y:S01]  /*1940*/  YIELD ;  /* 0x0000000000007946 */ /* 0x000fe20003800000 */
[----:B------:R-:W-:Y:S02]  /*1950*/  P2R R14, PR, RZ, 0x40 ;  /* 0x00000040ff0e7803 */ /* 0x000fe40000000000 */
[----:B----4-:R1:W-:Y:S01]  /*1960*/  @P4 STL [R1+0x8], R0 ;  /* 0x0000080001004387 */ /* 0x0103e20000100800 */
        /* <DEDUP_REMOVED lines=8> */
.L_x_1373:
[----:B------:R-:W-:-:S04]  /*19f0*/  ISETP.NE.U32.AND P0, PT, RZ, c[0x0][0x368], PT ;  /* 0x0000da00ff007a0c */ /* 0x000fc80003f05070 */
[----:B------:R-:W-:-:S13]  /*1a00*/  ISETP.NE.AND.EX P0, PT, RZ, c[0x0][0x36c], PT, P0 ;  /* 0x0000db00ff007a0c */ /* 0x000fda0003f05300 */
[----:B------:R-:W-:Y:S05]  /*1a10*/  @!P0 BRA `(.L_x_1374) ;  /* 0x0000004000008947 */ /* 0x000fea0003800000 */
[----:B-1----:R-:W-:-:S04]  /*1a20*/  LEA R4, P0, R37, c[0x0][0x368], 0x2 ;  /* 0x0000da0025047a11 */ /* 0x002fc800078010ff */
[----:B------:R-:W-:-:S05]  /*1a30*/  LEA.HI.X R5, R37, c[0x0][0x36c], R138, 0x2, P0 ;  /* 0x0000db0025057a11 */ /* 0x000fca00000f148a */
[----:B------:R1:W5:Y:S01]  /*1a40*/  LDG.E R12, [R4.64] ;  /* 0x00000008040c7981 */ /* 0x000362000c1e1900 */
[----:B------:R-:W-:Y:S05]  /*1a50*/  BRA `(.L_x_1375) ;  /* 0x0000005000007947 */ /* 0x000fea0003800000 */
.L_x_1374:
[----:B------:R-:W-:Y:S01]  /*1a60*/  MOV R12, c[0x0][0x1d0] ;  /* 0x00007400000c7a02 */ /* 0x000fe20000000f00 */
[----:B------:R-:W-:Y:S05]  /*1a70*/  @!P6 BRA `(.L_x_1375) ;  /* 0x000000300000e947 */ /* 0x000fea0003800000 */
[----:B------:R-:W2:Y:S04]  /*1a80*/  LDG.E R6, [R4.64] ;  /* 0x0000000804067981 */ /* 0x000ea8000c1e1900 */
[----:B-1----:R-:W2:Y:S02]  /*1a90*/  LDG.E R0, [R4.64+0x4] ;  /* 0x0000040804007981 */ /* 0x002ea4000c1e1900 */
[----:B--2---:R-:W-:Y:S02]  /*1aa0*/  IADD3 R12, -R6, R0, RZ ;  /* 0x00000000060c7210 */ /* 0x004fe40007ffe1ff */
.L_x_1375:
[----:B-1----:R-:W2:Y:S04]  /*1ab0*/  LDL R4, [R1+0x8] ;  /* 0x0000080001047983 */ /* 0x002ea80000100800 */
[----:B------:R-:W3:Y:S04]  /*1ac0*/  LDL.LU R0, [R1+0x4c] ;  /* 0x00004c0001007983 */ /* 0x000ee80000300800 */
[----:B------:R1:W4:Y:S01]  /*1ad0*/  @P5 LDG.E R5, [R2.64] ;  /* 0x0000000802055981 */ /* 0x000322000c1e1900 */
[----:B------:R-:W-:-:S04]  /*1ae0*/  ISETP.NE.U32.AND P0, PT, RZ, c[0x0][0x378], PT ;  /* 0x0000de00ff007a0c */ /* 0x000fc80003f05070 */
[----:B------:R-:W-:Y:S01]  /*1af0*/  ISETP.NE.AND.EX P1, PT, RZ, c[0x0][0x37c], PT, P0 ;  /* 0x0000df00ff007a0c */ /* 0x000fe20003f25300 */
[----:B--2---:R-:W-:Y:S02]  /*1b00*/  IMAD.MOV.U32 R7, RZ, RZ, R4 ;  /* 0x000000ffff077224 */ /* 0x004fe400078e0004 */
[----:B------:R1:W4:Y:S01]  /*1b10*/  @P5 LDG.E R4, [R2.64+0x4] ;  /* 0x0000040802045981 */ /* 0x000322000c1e1900 */
[----:B-----5:R-:W-:Y:S02]  /*1b20*/  IMAD.MOV.U32 R137, RZ, RZ, R12 ;  /* 0x000000ffff897224 */ /* 0x020fe400078e000c */
[----:B------:R-:W-:Y:S02]  /*1b30*/  IMAD.MOV.U32 R6, RZ, RZ, c[0x0][0x2c4] ;  /* 0x0000b100ff067624 */ /* 0x000fe400078e00ff */
[----:B------:R-:W-:-:S05]  /*1b40*/  IMAD.IADD R8, R12, 0x1, -R161 ;  /* 0x000000010c087824 */ /* 0x000fca00078e0aa1 */
[----:B-1----:R-:W-:-:S04]  /*1b50*/  @P1 LEA R2, P0, R37, c[0x0][0x378], 0x2 ;  /* 0x0000de0025021a11 */ /* 0x002fc800078010ff */
[----:B------:R-:W-:Y:S02]  /*1b60*/  @P1 LEA.HI.X R3, R37, c[0x0][0x37c], R138, 0x2, P0 ;  /* 0x0000df0025031a11 */ /* 0x000fe400000f148a */
[----:B------:R-:W-:-:S03]  /*1b70*/  ISETP.NE.AND P0, PT, R6, 0x1, PT ;  /* 0x000000010600780c */ /* 0x000fc60003f05270 */
[----:B------:R3:W5:Y:S02]  /*1b80*/  @P1 LDG.E R137, [R2.64] ;  /* 0x0000000802891981 */ /* 0x000764000c1e1900 */
[----:B---3--:R-:W-:Y:S02]  /*1b90*/  IMAD.SHL.U32 R2, R0, 0x80, RZ ;  /* 0x0000008000027824 */ /* 0x008fe400078e00ff */
[----:B------:R-:W-:-:S03]  /*1ba0*/  IMAD.MOV.U32 R0, RZ, RZ, c[0x0][0x228] ;  /* 0x00008a00ff007624 */ /* 0x000fc600078e00ff */
[----:B------:R1:W-:Y:S02]  /*1bb0*/  STL [R1+0x44], R2 ;  /* 0x0000440201007387 */ /* 0x0003e40000100800 */
[----:B-1----:R-:W-:-:S05]  /*1bc0*/  IADD3 R2, R2, 0x7f, RZ ;  /* 0x0000007f02027810 */ /* 0x002fca0007ffe0ff */
[----:B------:R-:W-:-:S05]  /*1bd0*/  @P0 IMAD.HI.U32 R3, R2, c[0x0][0x2c8], RZ ;  /* 0x0000b20002030a27 */ /* 0x000fca00078e00ff */
[----:B------:R-:W-:Y:S01]  /*1be0*/  @P0 SHF.R.U32.HI R2, RZ, c[0x0][0x2cc], R3 ;  /* 0x0000b300ff020a19 */ /* 0x000fe20000011603 */
[----:B------:R-:W-:Y:S01]  /*1bf0*/  BSSY B0, `(.L_x_1376) ;  /* 0x0000037000007945 */ /* 0x000fe20003800000 */
[----:B----4-:R-:W-:-:S04]  /*1c00*/  @P5 IMAD.IADD R0, R4, 0x1, -R5 ;  /* 0x0000000104005824 */ /* 0x010fc800078e0a05 */
[----:B------:R-:W-:-:S05]  /*1c10*/  IMAD.IADD R6, R8, 0x1, R0 ;  /* 0x0000000108067824 */ /* 0x000fca00078e0200 */
[C---:B------:R-:W-:Y:S02]  /*1c20*/  IADD3 R172, R6.reuse, 0x50, -R7 ;  /* 0x0000005006ac7810 */ /* 0x040fe40007ffe807 */
[----:B------:R-:W-:Y:S02]  /*1c30*/  IADD3 R4, R6, 0x4f, RZ ;  /* 0x0000004f06047810 */ /* 0x000fe40007ffe0ff */
[----:B------:R-:W-:Y:S01]  /*1c40*/  LOP3.LUT R5, R9, 0xff000000, RZ, 0xc0, !PT ;  /* 0xff00000009057812 */ /* 0x000fe200078ec0ff */
[----:B------:R-:W-:Y:S01]  /*1c50*/  IMAD.IADD R3, R172, 0x1, R2 ;  /* 0x00000001ac037824 */ /* 0x000fe200078e0202 */
[----:B------:R1:W-:Y:S01]  /*1c60*/  STL [R1+0xc], R6 ;  /* 0x00000c0601007387 */ /* 0x0003e20000100800 */
[----:B------:R-:W-:Y:S01]  /*1c70*/  IMAD.HI R2, R4, 0x66666667, RZ ;  /* 0x6666666704027827 */ /* 0x000fe200078e02ff */
[----:B------:R-:W-:-:S04]  /*1c80*/  SHF.R.U32.HI R7, RZ, 0x8, R5 ;  /* 0x00000008ff077819 */ /* 0x000fc80000011605 */
[----:B------:R-:W-:-:S04]  /*1c90*/  SHF.R.U32.HI R4, RZ, 0x1f, R2 ;  /* 0x0000001fff047819 */ /* 0x000fc80000011602 */
[----:B------:R-:W-:Y:S01]  /*1ca0*/  LEA.HI.SX32 R171, R2, R4, 0x1b ;  /* 0x0000000402ab7211 */ /* 0x000fe200078fdaff */
[----:B-1----:R-:W-:Y:S01]  /*1cb0*/  IMAD.HI R6, R3, 0x66666667, RZ ;  /* 0x6666666703067827 */ /* 0x002fe200078e02ff */
[----:B------:R-:W-:-:S04]  /*1cc0*/  LOP3.LUT R3, R9, 0xff0000, RZ, 0xc0, !PT ;  /* 0x00ff000009037812 */ /* 0x000fc800078ec0ff */
[----:B------:R-:W-:Y:S02]  /*1cd0*/  LEA.HI R3, R3, R7, RZ, 0x10 ;  /* 0x0000000703037211 */ /* 0x000fe400078f80ff */
[----:B------:R-:W-:Y:S02]  /*1ce0*/  SHF.R.U32.HI R5, RZ, 0x1f, R6 ;  /* 0x0000001fff057819 */ /* 0x000fe40000011606 */
[----:B------:R-:W-:Y:S02]  /*1cf0*/  SHF.R.U32.HI R9, RZ, 0x10, R3 ;  /* 0x00000010ff097819 */ /* 0x000fe40000011603 */
[----:B------:R-:W-:Y:S02]  /*1d00*/  LOP3.LUT R15, R3, 0xff, RZ, 0xc0, !PT ;  /* 0x000000ff030f7812 */ /* 0x000fe400078ec0ff */
[----:B------:R-:W-:Y:S01]  /*1d10*/  LEA.HI.SX32 R2, R6, R5, 0x1b ;  /* 0x0000000506027211 */ /* 0x000fe200078fdaff */
[----:B------:R1:W-:Y:S03]  /*1d20*/  STL [R1+0x4c], R9 ;  /* 0x00004c0901007387 */ /* 0x0003e60000100800 */
[----:B------:R-:W-:Y:S01]  /*1d30*/  IMNMX R6, R171, R2, PT ;  /* 0x00000002ab067217 */ /* 0x000fe20003800200 */
[----:B------:R1:W-:Y:S03]  /*1d40*/  STL [R1+0x50], R15 ;  /* 0x0000500f01007387 */ /* 0x0003e60000100800 */
[----:B------:R-:W-:-:S02]  /*1d50*/  ISETP.GE.AND P0, PT, R6, 0x1, PT ;  /* 0x000000010600780c */ /* 0x000fc40003f06270 */
[----:B------:R-:W-:Y:S01]  /*1d60*/  ISETP.NE.AND P1, PT, R9, RZ, PT ;  /* 0x000000ff0900720c */ /* 0x000fe20003f25270 */
[----:B------:R-:W-:-:S03]  /*1d70*/  IMAD.MOV.U32 R2, RZ, RZ, RZ ;  /* 0x000000ffff027224 */ /* 0x000fc600078e00ff */
[----:B------:R-:W-:-:S07]  /*1d80*/  SEL R136, R9, c[0x0][0x338], P1 ;  /* 0x0000ce0009887a07 */ /* 0x000fce0000800000 */
[----:B------:R-:W-:Y:S05]  /*1d90*/  @!P0 BRA `(.L_x_1377) ;  /* 0x000001c000008947 */ /* 0x000fea0003800000 */
[----:B------:R-:W-:Y:S02]  /*1da0*/  IABS R3, R136 ;  /* 0x0000008800037213 */ /* 0x000fe40000000000 */
[----:B------:R-:W-:Y:S02]  /*1db0*/  IADD3 R7, R136, -0x1, R6 ;  /* 0xffffffff88077810 */ /* 0x000fe40007ffe006 */
[----:B------:R-:W2:Y:S02]  /*1dc0*/  I2F.RP R2, R3 ;  /* 0x0000000300027306 */ /* 0x000ea40000209400 */
[----:B------:R-:W-:-:S06]  /*1dd0*/  IABS R11, R7 ;  /* 0x00000007000b7213 */ /* 0x000fcc0000000000 */
[----:B--2---:R-:W2:Y:S02]  /*1de0*/  MUFU.RCP R2, R2 ;  /* 0x0000000200027308 */ /* 0x004ea40000001000 */
[----:B--2---:R-:W-:-:S06]  /*1df0*/  IADD3 R2, R2, 0xffffffe, RZ ;  /* 0x0ffffffe02027810 */ /* 0x004fcc0007ffe0ff */
[----:B------:R-:W2:Y:S02]  /*1e00*/  F2I.FTZ.U32.TRUNC.NTZ R5, R2 ;  /* 0x0000000200057305 */ /* 0x000ea4000021f000 */
[----:B--2---:R-:W-:-:S04]  /*1e10*/  IMAD.MOV R2, RZ, RZ, -R5 ;  /* 0x000000ffff027224 */ /* 0x004fc800078e0a05 */
[----:B------:R-:W-:Y:S01]  /*1e20*/  IMAD.MOV.U32 R4, RZ, RZ, R2 ;  /* 0x000000ffff047224 */ /* 0x000fe200078e0002 */
[----:B------:R-:W-:-:S03]  /*1e30*/  IABS R2, R136 ;  /* 0x0000008800027213 */ /* 0x000fc60000000000 */
[----:B-1----:R-:W-:Y:S02]  /*1e40*/  IMAD R9, R4, R3, RZ ;  /* 0x0000000304097224 */ /* 0x002fe400078e02ff */
        /* <DEDUP_REMOVED lines=17> */
.L_x_1377:
[----:B------:R-:W-:Y:S05]  /*1f60*/  BSYNC B0 ;  /* 0x0000000000007941 */ /* 0x000fea0003800000 */
.L_x_1376:
[----:B------:R-:W-:Y:S01]  /*1f70*/  IMAD R3, R15, R2, RZ ;  /* 0x000000020f037224 */ /* 0x000fe200078e02ff */
[----:B------:R-:W2:Y:S01]  /*1f80*/  S2R R10, SR_TID.X ;  /* 0x00000000000a7919 */ /* 0x000ea20000002100 */
[----:B-1----:R-:W-:Y:S02]  /*1f90*/  IMAD.MOV.U32 R9, RZ, RZ, 0x40 ;  /* 0x00000040ff097424 */ /* 0x002fe400078e00ff */
        /* <DEDUP_REMOVED lines=12> */
[CC--:B------:R-:W-:Y:S02]  /*2060*/  LEA.HI R6, R7.reuse, R10.reuse, RZ, 0x3 ;  /* 0x0000000a07067211 */ /* 0x0c0fe400078f18ff */
[----:B------:R-:W-:Y:S02]  /*2070*/  SHF.R.S32.HI R82, RZ, 0x2, R5 ;  /* 0x00000002ff527819 */ /* 0x000fe40000011405 */
[----:B------:R-:W-:Y:S02]  /*2080*/  LEA.HI R7, R7, R10, RZ, 0x5 ;  /* 0x0000000a07077211 */ /* 0x000fe400078f28ff */
[----:B------:R-:W-:Y:S02]  /*2090*/  @P0 IADD3 R2, R2, 0x4f, RZ ;  /* 0x0000004f02020810 */ /* 0x000fe40007ffe0ff */
[----:B------:R-:W-:-:S02]  /*20a0*/  IADD3 R140, R82, 0x20, RZ ;  /* 0x00000020528c7810 */ /* 0x000fc40007ffe0ff */
[----:B------:R-:W-:Y:S01]  /*20b0*/  IADD3 R141, R82, 0x40, RZ ;  /* 0x00000040528d7810 */ /* 0x000fe20007ffe0ff */
[----:B------:R-:W-:Y:S01]  /*20c0*/  @P0 IMAD.HI R2, R2, 0x66666667, RZ ;  /* 0x6666666702020827 */ /* 0x000fe200078e02ff */
[----:B------:R-:W-:Y:S02]  /*20d0*/  SHF.R.S32.HI R139, RZ, 0x3, R6 ;  /* 0x00000003ff8b7819 */ /* 0x000fe40000011406 */
[----:B------:R-:W-:Y:S02]  /*20e0*/  LOP3.LUT R6, R6, 0xfffffff8, RZ, 0xc0, !PT ;  /* 0xfffffff806067812 */ /* 0x000fe400078ec0ff */
[----:B------:R-:W-:Y:S02]  /*20f0*/  @P0 SHF.R.U32.HI R3, RZ, 0x1f, R2 ;  /* 0x0000001fff030819 */ /* 0x000fe40000011602 */
[----:B------:R-:W-:Y:S01]  /*2100*/  SHF.R.S32.HI R8, RZ, 0x1f, R141 ;  /* 0x0000001fff087819 */ /* 0x000fe2000001148d */
[----:B------:R-:W-:Y:S01]  /*2110*/  IMAD.IADD R165, R10, 0x1, -R6 ;  /* 0x000000010aa57824 */ /* 0x000fe200078e0a06 */
[----:B------:R-:W-:Y:S01]  /*2120*/  @P0 LEA.HI.SX32 R4, R2, R3, 0x1b ;  /* 0x0000000302040211 */ /* 0x000fe200078fdaff */
[----:B------:R-:W-:Y:S01]  /*2130*/  IMAD.SHL.U32 R6, R140, 0x40, RZ ;  /* 0x000000408c067824 */ /* 0x000fe200078e00ff */
[----:B------:R-:W-:Y:S01]  /*2140*/  SHF.R.S32.HI R2, RZ, 0x1f, R5 ;  /* 0x0000001fff027819 */ /* 0x000fe20000011405 */
[----:B------:R-:W-:Y:S01]  /*2150*/  IMAD.SHL.U32 R134, R165, 0x8, RZ ;  /* 0x00000008a5867824 */ /* 0x000fe200078e00ff */
[----:B------:R-:W-:-:S02]  /*2160*/  LOP3.LUT R3, R5, 0xfffffffc, RZ, 0xc0, !PT ;  /* 0xfffffffc05037812 */ /* 0x000fc400078ec0ff */
[----:B------:R-:W-:Y:S02]  /*2170*/  LEA.HI R2, R2, R82, RZ, 0x3 ;  /* 0x0000005202027211 */ /* 0x000fe400078f18ff */
[----:B------:R-:W-:Y:S01]  /*2180*/  SHF.R.S32.HI R5, RZ, 0x5, R7 ;  /* 0x00000005ff057819 */ /* 0x000fe20000011407 */
[----:B------:R-:W-:Y:S01]  /*2190*/  IMAD.IADD R164, R10, 0x1, -R3 ;  /* 0x000000010aa47824 */ /* 0x000fe200078e0a03 */
[----:B------:R-:W-:Y:S02]  /*21a0*/  LOP3.LUT R2, R2, 0xfffffff8, RZ, 0xc0, !PT ;  /* 0xfffffff802027812 */ /* 0x000fe400078ec0ff */
[----:B------:R-:W-:Y:S01]  /*21b0*/  SHF.R.S32.HI R3, RZ, 0x1f, R140 ;  /* 0x0000001fff037819 */ /* 0x000fe2000001148c */
[----:B------:R-:W-:Y:S01]  /*21c0*/  IMAD.SHL.U32 R28, R164, 0x8, RZ ;  /* 0x00000008a41c7824 */ /* 0x000fe200078e00ff */
[----:B------:R-:W-:Y:S01]  /*21d0*/  ISETP.GT.AND P1, PT, R4, R129, PT ;  /* 0x000000810400720c */ /* 0x000fe20003f24270 */
[----:B------:R-:W-:Y:S01]  /*21e0*/  IMAD.IADD R2, R82, 0x1, -R2 ;  /* 0x0000000152027824 */ /* 0x000fe200078e0a02 */
[----:B------:R-:W-:Y:S01]  /*21f0*/  LEA.HI R7, R3, R140, RZ, 0x3 ;  /* 0x0000008c03077211 */ /* 0x000fe200078f18ff */
[----:B------:R-:W-:Y:S01]  /*2200*/  IMAD.SHL.U32 R158, R5, 0x200, RZ ;  /* 0x00000200059e7824 */ /* 0x000fe200078e00ff */
[----:B------:R-:W-:Y:S01]  /*2210*/  LEA.HI R3, R8, R141, RZ, 0x3 ;  /* 0x0000008d08037211 */ /* 0x000fe200078f18ff */
[----:B------:R-:W-:Y:S01]  /*2220*/  IMAD.SHL.U32 R5, R141, 0x40, RZ ;  /* 0x000000408d057824 */ /* 0x000fe200078e00ff */
[C---:B------:R-:W-:Y:S01]  /*2230*/  LOP3.LUT P0, RZ, R2.reuse, 0x4, RZ, 0xc0, !PT ;  /* 0x0000000402ff7812 */ /* 0x040fe2000780c0ff */
[----:B------:R-:W-:Y:S01]  /*2240*/  IMAD.SHL.U32 R2, R2, 0x40, RZ ;  /* 0x0000004002027824 */ /* 0x000fe200078e00ff */
[----:B------:R-:W-:Y:S01]  /*2250*/  LOP3.LUT R151, R6, 0x1c0, RZ, 0xc0, !PT ;  /* 0x000001c006977812 */ /* 0x000fe200078ec0ff */
[----:B------:R-:W-:Y:S01]  /*2260*/  IMAD.SHL.U32 R24, R164, 0x4, RZ ;  /* 0x00000004a4187824 */ /* 0x000fe200078e00ff */
[----:B------:R-:W-:Y:S01]  /*2270*/  LOP3.LUT R152, R5, 0x1c0, RZ, 0xc0, !PT ;  /* 0x000001c005987812 */ /* 0x000fe200078ec0ff */
[----:B------:R-:W-:Y:S01]  /*2280*/  IMAD.SHL.U32 R5, R3, 0x40, RZ ;  /* 0x0000004003057824 */ /* 0x000fe200078e00ff */
[----:B------:R-:W-:Y:S01]  /*2290*/  LOP3.LUT R150, R2, 0x1c0, RZ, 0xc0, !PT ;  /* 0x000001c002967812 */ /* 0x000fe200078ec0ff */
[----:B------:R-:W-:Y:S01]  /*22a0*/  IMAD.SHL.U32 R6, R7, 0x40, RZ ;  /* 0x0000004007067824 */ /* 0x000fe200078e00ff */
[----:B------:R-:W-:-:S02]  /*22b0*/  SEL R3, R9, 0xffffffc0, !P0 ;  /* 0xffffffc009037807 */ /* 0x000fc40004000000 */
[----:B------:R-:W-:Y:S02]  /*22c0*/  SHF.R.U32.HI R157, RZ, 0x3, R150 ;  /* 0x00000003ff9d7819 */ /* 0x000fe40000011696 */
[--C-:B------:R-:W-:Y:S02]  /*22d0*/  LOP3.LUT R2, R150, 0x18, R28.reuse, 0xf8, !PT ;  /* 0x0000001896027812 */ /* 0x100fe400078ef81c */
[----:B------:R-:W-:Y:S02]  /*22e0*/  SHF.R.S32.HI R188, RZ, 0x1f, R139 ;  /* 0x0000001fffbc7819 */ /* 0x000fe4000001148b */
[----:B------:R-:W-:Y:S02]  /*22f0*/  LOP3.LUT R2, R158, R2, R157, 0xf6, !PT ;  /* 0x000000029e027212 */ /* 0x000fe400078ef69d */
[----:B------:R-:W-:Y:S02]  /*2300*/  SHF.R.S32.HI R29, RZ, 0x1f, R28 ;  /* 0x0000001fff1d7819 */ /* 0x000fe4000001141c */
[----:B------:R-:W-:-:S02]  /*2310*/  LEA R80, R2, 0x100, 0x1 ;  /* 0x0000010002507811 */ /* 0x000fc400078e08ff */
[----:B------:R-:W-:Y:S02]  /*2320*/  SHF.R.S32.HI R25, RZ, 0x1f, R24 ;  /* 0x0000001fff197819 */ /* 0x000fe40000011418 */
[----:B------:R-:W-:Y:S01]  /*2330*/  IADD3 R26, R24, 0x10, RZ ;  /* 0x00000010181a7810 */ /* 0x000fe20007ffe0ff */
[----:B------:R-:W-:Y:S01]  /*2340*/  IMAD.IADD R81, R3, 0x1, R80 ;  /* 0x0000000103517824 */ /* 0x000fe200078e0250 */
[----:B------:R-:W-:Y:S02]  /*2350*/  SHF.R.S32.HI R135, RZ, 0x1f, R134 ;  /* 0x0000001fff877819 */ /* 0x000fe40000011486 */
[----:B------:R-:W-:Y:S02]  /*2360*/  SHF.R.U32.HI R189, RZ, 0x3, R151 ;  /* 0x00000003ffbd7819 */ /* 0x000fe40000011697 */
[----:B------:R-:W-:Y:S02]  /*2370*/  SHF.R.U32.HI R190, RZ, 0x3, R152 ;  /* 0x00000003ffbe7819 */ /* 0x000fe40000011698 */
[----:B------:R-:W-:-:S02]  /*2380*/  LOP3.LUT R162, R6, 0xfffffe00, RZ, 0xc0, !PT ;  /* 0xfffffe0006a27812 */ /* 0x000fc400078ec0ff */
        /* <DEDUP_REMOVED lines=18> */
[----:B------:R-:W-:-:S02]  /*24b0*/  ISETP.GE.AND P6, PT, R134, c[0x0][0x1d4], PT ;  /* 0x0000750086007a0c */ /* 0x000fc40003fc6270 */
[----:B------:R-:W-:Y:S01]  /*24c0*/  SHF.L.U64.HI R174, R35, R174, c[0x0][0x23c] ;  /* 0x00008f0023ae7619 */ /* 0x000fe200000102ae */
[----:B------:R-:W-:Y:S01]  /*24d0*/  IMAD R5, R123, c[0x0][0x23c], R5 ;  /* 0x00008f007b057a24 */ /* 0x000fe200078e0205 */
[----:B------:R-:W-:Y:S01]  /*24e0*/  SHF.R.S32.HI R34, RZ, 0x1f, R82 ;  /* 0x0000001fff227819 */ /* 0x000fe20000011452 */
[----:B------:R-:W-:Y:S01]  /*24f0*/  IMAD R8, R33, -0x50, R113 ;  /* 0xffffffb021087824 */ /* 0x000fe200078e0271 */
[----:B------:R-:W-:Y:S01]  /*2500*/  IADD3 R27, R12, R160, RZ ;  /* 0x000000a00c1b7210 */ /* 0x000fe20007ffe0ff */
[----:B------:R-:W-:Y:S01]  /*2510*/  IMAD R4, R30, c[0x0][0x24c], R4 ;  /* 0x000093001e047a24 */ /* 0x000fe200078e0204 */
[----:B------:R-:W-:Y:S01]  /*2520*/  ISETP.NE.AND P5, PT, R14, RZ, PT ;  /* 0x000000ff0e00720c */ /* 0x000fe20003fa5270 */
[----:B------:R-:W-:Y:S01]  /*2530*/  IMAD.IADD R173, R149, 0x1, R173 ;  /* 0x0000000195ad7824 */ /* 0x000fe200078e02ad */
[C---:B------:R-:W-:Y:S01]  /*2540*/  ISETP.GE.AND P0, PT, R8.reuse, 0x1, PT ;  /* 0x000000010800780c */ /* 0x040fe20003f06270 */
[----:B------:R-:W-:Y:S01]  /*2550*/  IMAD.SHL.U32 R179, R35, 0x10, RZ ;  /* 0x0000001023b37824 */ /* 0x000fe200078e00ff */
[----:B------:R-:W-:Y:S01]  /*2560*/  ISETP.GE.AND P3, PT, R8, 0x11, PT ;  /* 0x000000110800780c */ /* 0x000fe20003f66270 */
[----:B-1----:R-:W-:Y:S01]  /*2570*/  IMAD.WIDE.U32 R2, R123, c[0x0][0x238], R134 ;  /* 0x00008e007b027a25 */ /* 0x002fe200078e0086 */
[----:B------:R-:W-:-:S02]  /*2580*/  SHF.R.S32.HI R32, RZ, 0x1f, R27 ;  /* 0x0000001fff207819 */ /* 0x000fc4000001141b */
[----:B------:R-:W-:Y:S01]  /*2590*/  IADD3 R102, R28, 0x20, RZ ;  /* 0x000000201c667810 */ /* 0x000fe20007ffe0ff */
[----:B------:R-:W-:Y:S01]  /*25a0*/  IMAD.IADD R3, R3, 0x1, R5 ;  /* 0x0000000103037824 */ /* 0x000fe200078e0205 */
[----:B------:R-:W-:Y:S01]  /*25b0*/  MOV R191, c[0x0][0x27c] ;  /* 0x00009f0000bf7a02 */ /* 0x000fe20000000f00 */
[----:B------:R-:W-:Y:S01]  /*25c0*/  IMAD R13, R34, c[0x0][0x290], RZ ;  /* 0x0000a400220d7a24 */ /* 0x000fe200078e02ff */
[----:B------:R-:W-:Y:S01]  /*25d0*/  MOV R170, 0x5 ;  /* 0x0000000500aa7802 */ /* 0x000fe20000000f00 */
[----:B------:R-:W-:Y:S01]  /*25e0*/  IMAD.WIDE.U32 R2, R36, c[0x0][0x240], R2 ;  /* 0x0000900024027a25 */ /* 0x000fe200078e0002 */
[----:B------:R-:W-:-:S03]  /*25f0*/  P2R R133, PR, RZ, 0x40 ;  /* 0x00000040ff857803 */ /* 0x000fc60000000000 */
[----:B------:R-:W-:Y:S02]  /*2600*/  IMAD R3, R36, c[0x0][0x244], R3 ;  /* 0x0000910024037a24 */ /* 0x000fe400078e0203 */
[----:B------:R-:W-:Y:S02]  /*2610*/  IMAD R22, R82, c[0x0][0x294], R13 ;  /* 0x0000a50052167a24 */ /* 0x000fe400078e020d */
[----:B------:R-:W-:Y:S01]  /*2620*/  IMAD.WIDE.U32 R116, R30, c[0x0][0x248], R2 ;  /* 0x000092001e747a25 */ /* 0x000fe200078e0002 */
[----:B------:R-:W-:-:S03]  /*2630*/  SHF.R.S32.HI R3, RZ, 0x1f, R33 ;  /* 0x0000001fff037819 */ /* 0x000fc60000011421 */
[----:B------:R-:W-:Y:S01]  /*2640*/  IMAD R2, R173, R33, RZ ;  /* 0x00000021ad027224 */ /* 0x000fe200078e02ff */
[----:B------:R-:W-:Y:S01]  /*2650*/  IADD3 R115, R117, R4, RZ ;  /* 0x0000000475737210 */ /* 0x000fe20007ffe0ff */
[----:B------:R-:W-:Y:S01]  /*2660*/  IMAD.WIDE.U32 R10, R27, c[0x0][0x1e0], RZ ;  /* 0x000078001b0a7a25 */ /* 0x000fe200078e00ff */
[----:B------:R-:W-:-:S03]  /*2670*/  MOV R114, R116 ;  /* 0x0000007400727202 */ /* 0x000fc60000000f00 */
[-C--:B------:R-:W-:Y:S02]  /*2680*/  IMAD R4, R3, R148.reuse, R2 ;  /* 0x0000009403047224 */ /* 0x080fe400078e0202 */
[----:B------:R-:W-:-:S04]  /*2690*/  IMAD.WIDE.U32 R2, R33, R148, R114 ;  /* 0x0000009421027225 */ /* 0x000fc800078e0072 */
[----:B------:R-:W-:Y:S01]  /*26a0*/  IMAD.WIDE.U32 R184, R82, c[0x0][0x1e0], RZ ;  /* 0x0000780052b87a25 */ /* 0x000fe200078e00ff */
[----:B------:R-:W-:Y:S02]  /*26b0*/  IADD3 R3, R3, R4, RZ ;  /* 0x0000000403037210 */ /* 0x000fe40007ffe0ff */
[C---:B------:R-:W-:Y:S01]  /*26c0*/  @P0 LEA R6, P2, R2.reuse, c[0x0][0x220], 0x1 ;  /* 0x0000880002060a11 */ /* 0x040fe200078408ff */
[----:B------:R-:W-:Y:S01]  /*26d0*/  IMAD.MOV.U32 R153, RZ, RZ, c[0x0][0x280] ;  /* 0x0000a000ff997624 */ /* 0x000fe200078e00ff */
[----:B------:R-:W-:Y:S01]  /*26e0*/  @P3 IADD3 R5, P1, R179, R2, RZ ;  /* 0x00000002b3053210 */ /* 0x000fe20007f3e0ff */
[----:B------:R-:W-:Y:S01]  /*26f0*/  IMAD.MOV.U32 R154, RZ, RZ, c[0x0][0x290] ;  /* 0x0000a400ff9a7624 */ /* 0x000fe200078e00ff */
[----:B------:R-:W-:Y:S01]  /*2700*/  @P0 LEA.HI.X R7, R2, c[0x0][0x224], R3, 0x1, P2 ;  /* 0x0000890002070a11 */ /* 0x000fe200010f0c03 */
[----:B------:R-:W-:Y:S01]  /*2710*/  IMAD.SHL.U32 R177, R153, 0x20, RZ ;  /* 0x0000002099b17824 */ /* 0x000fe200078e00ff */
[C---:B------:R-:W-:Y:S01]  /*2720*/  ISETP.GE.AND P2, PT, R8.reuse, 0x21, PT ;  /* 0x000000210800780c */ /* 0x040fe20003f46270 */
[----:B------:R-:W-:Y:S01]  /*2730*/  @P3 IMAD.X R9, R3, 0x1, R174, P1 ;  /* 0x0000000103093824 */ /* 0x000fe200008e06ae */
[----:B------:R-:W-:Y:S01]  /*2740*/  @P3 LEA R4, P1, R5, c[0x0][0x220], 0x1 ;  /* 0x0000880005043a11 */ /* 0x000fe200078208ff */
[----:B------:R-:W-:Y:S01]  /*2750*/  @!PT LDS RZ, [RZ] ;  /* 0x00000000fffff984 */ /* 0x000fe20000000800 */
[----:B------:R-:W-:Y:S01]  /*2760*/  @!PT LDS RZ, [RZ] ;  /* 0x00000000fffff984 */ /* 0x000fe20000000800 */
[----:B------:R-:W-:Y:S01]  /*2770*/  @!PT LDS RZ, [RZ] ;  /* 0x00000000fffff984 */ /* 0x000fe20000000800 */
[----:B------:R1:W-:Y:S01]  /*2780*/  @P0 LDGSTS.E.BYPASS.LTC128B.128 [R218+0x2900], [R6.64], !P6 ;  /* 0x0290000006da0fae */ /* 0x0003e2000f101d48 */
[----:B------:R-:W-:-:S02]  /*2790*/  ISETP.GE.AND P0, PT, R8, 0x31, PT ;  /* 0x000000310800780c */ /* 0x000fc40003f06270 */
[----:B------:R-:W-:Y:S02]  /*27a0*/  @P3 LEA.HI.X R5, R5, c[0x0][0x224], R9, 0x1, P1 ;  /* 0x0000890005053a11 */ /* 0x000fe400008f0c09 */
[----:B------:R-:W-:Y:S01]  /*27b0*/  ISETP.GE.AND P1, PT, R8, 0x41, PT ;  /* 0x000000410800780c */ /* 0x000fe20003f26270 */
[----:B------:R-:W-:Y:S01]  /*27c0*/  IMAD.WIDE.U32 R8, R82, c[0x0][0x290], R24 ;  /* 0x0000a40052087a25 */ /* 0x000fe200078e0018 */
[-C--:B------:R-:W-:Y:S01]  /*27d0*/  SHF.L.U64.HI R155, R153, R170.reuse, c[0x0][0x284] ;  /* 0x0000a100999b7619 */ /* 0x080fe200000102aa */
[----:B------:R3:W-:Y:S01]  /*27e0*/  @P3 LDGSTS.E.BYPASS.LTC128B.128 [R218+0x3100], [R4.64], !P6 ;  /* 0x0310000004da3fae */ /* 0x0007e2000f101d48 */
[C---:B------:R-:W-:Y:S02]  /*27f0*/  SHF.L.U64.HI R156, R154.reuse, R170, c[0x0][0x294] ;  /* 0x0000a5009a9c7619 */ /* 0x040fe400000102aa */
[----:B------:R-:W-:Y:S02]  /*2800*/  @P2 LEA R12, P3, R35, R2, 0x5 ;  /* 0x00000002230c2211 */ /* 0x000fe400078628ff */
[----:B------:R-:W-:-:S02]  /*2810*/  SHF.L.U32 R178, R154, 0x5, RZ ;  /* 0x000000059ab27819 */ /* 0x000fc400000006ff */
[----:B------:R-:W-:-:S05]  /*2820*/  @P0 MOV R15, c[0x0][0x23c] ;  /* 0x00008f00000f0a02 */ /* 0x000fca0000000f00 */
[----:B------:R-:W-:Y:S01]  /*2830*/  @P0 IMAD R16, R15, 0x30, RZ ;  /* 0x000000300f100824 */ /* 0x000fe200078e02ff */
[----:B------:R-:W-:Y:S01]  /*2840*/  IADD3 R15, R9, R22, RZ ;  /* 0x00000016090f7210 */ /* 0x000fe20007ffe0ff */
[----:B-1----:R-:W-:-:S04]  /*2850*/  IMAD.WIDE.U32 R6, R82, c[0x0][0x280], R24 ;  /* 0x0000a00052067a25 */ /* 0x002fc800078e0018 */
[----:B---3--:R-:W-:Y:S02]  /*2860*/  IMAD R4, R34, c[0x0][0x280], RZ ;  /* 0x0000a00022047a24 */ /* 0x008fe400078e02ff */
[----:B------:R-:W-:Y:S02]  /*2870*/  @P2 IMAD.MOV.U32 R5, RZ, RZ, c[0x0][0x23c] ;  /* 0x00008f00ff052624 */ /* 0x000fe400078e00ff */
[----:B------:R-:W-:Y:S02]  /*2880*/  IMAD R21, R82, c[0x0][0x284], R4 ;  /* 0x0000a10052157a24 */ /* 0x000fe400078e0204 */
[----:B------:R-:W-:Y:S01]  /*2890*/  IMAD R4, R32, c[0x0][0x1e0], RZ ;  /* 0x0000780020047a24 */ /* 0x000fe200078e02ff */
[----:B------:R-:W-:Y:S02]  /*28a0*/  @P2 LEA.HI.X R13, R35, R3, R5, 0x5, P3 ;  /* 0x00000003230d2211 */ /* 0x000fe400018f2c05 */
[----:B------:R-:W-:Y:S01]  /*28b0*/  @P2 LEA R18, P3, R12, c[0x0][0x220], 0x1 ;  /* 0x000088000c122a11 */ /* 0x000fe200078608ff */
[----:B------:R-:W-:-:S02]  /*28c0*/  IMAD R14, R27, c[0x0][0x1e4], R4 ;  /* 0x000079001b0e7a24 */ /* 0x000fc400078e0204 */
[----:B------:R-:W-:Y:S01]  /*28d0*/  @P0 IMAD.WIDE.U32 R4, R35, 0x30, R2 ;  /* 0x0000003023040825 */ /* 0x000fe200078e0002 */
[----:B------:R-:W-:-:S03]  /*28e0*/  @P2 LEA.HI.X R19, R12, c[0x0][0x224], R13, 0x1, P3 ;  /* 0x000089000c132a11 */ /* 0x000fc600018f0c0d */
[----:B------:R-:W-:Y:S01]  /*28f0*/  IMAD.IADD R13, R7, 0x1, R21 ;  /* 0x00000001070d7824 */ /* 0x000fe200078e0215 */
[----:B------:R-:W-:Y:S01]  /*2900*/  @P0 IADD3 R5, R5, R16, RZ ;  /* 0x0000001005050210 */ /* 0x000fe20007ffe0ff */
[----:B------:R-:W-:Y:S01]  /*2910*/  IMAD.MOV.U32 R12, RZ, RZ, R6 ;  /* 0x000000ffff0c7224 */ /* 0x000fe200078e0006 */
[C---:B------:R-:W-:Y:S01]  /*2920*/  @P0 LEA R16, P3, R4.reuse, c[0x0][0x220], 0x1 ;  /* 0x0000880004100a11 */ /* 0x040fe200078608ff */
[----:B------:R1:W-:Y:S01]  /*2930*/  @P2 LDGSTS.E.BYPASS.LTC128B.128 [R218+0x3900], [R18.64], !P6 ;  /* 0x0390000012da2fae */ /* 0x0003e2000f101d48 */
[----:B------:R-:W-:Y:S01]  /*2940*/  IMAD.IADD R7, R11, 0x1, R14 ;  /* 0x000000010b077824 */ /* 0x000fe200078e020e */
[----:B------:R-:W-:Y:S01]  /*2950*/  MOV R14, R8 ;  /* 0x00000008000e7202 */ /* 0x000fe20000000f00 */
[----:B------:R-:W-:Y:S01]  /*2960*/  IMAD.MOV.U32 R6, RZ, RZ, R10 ;  /* 0x000000ffff067224 */ /* 0x000fe200078e000a */
[----:B------:R-:W-:Y:S01]  /*2970*/  @P0 LEA.HI.X R17, R4, c[0x0][0x224], R5, 0x1, P3 ;  /* 0x0000890004110a11 */ /* 0x000fe200018f0c05 */
[----:B------:R-:W-:Y:S01]  /*2980*/  IMAD.WIDE.U32 R4, R82, c[0x0][0x280], R28 ;  /* 0x0000a00052047a25 */ /* 0x000fe200078e001c */
[----:B------:R-:W-:-:S02]  /*2990*/  @P1 LEA R20, P3, R35, R2, 0x6 ;  /* 0x0000000223141211 */ /* 0x000fc400078630ff */
[----:B------:R-:W-:Y:S01]  /*29a0*/  @P1 MOV R2, c[0x0][0x23c] ;  /* 0x00008f0000021a02 */ /* 0x000fe20000000f00 */
[----:B------:R3:W-:Y:S01]  /*29b0*/  @P0 LDGSTS.E.BYPASS.LTC128B.128 [R218+0x4100], [R16.64], !P6 ;  /* 0x0410000010da0fae */ /* 0x0007e2000f101d48 */
[----:B------:R-:W-:Y:S01]  /*29c0*/  IMAD.WIDE.U32 R10, R82, c[0x0][0x290], R28 ;  /* 0x0000a400520a7a25 */ /* 0x000fe200078e001c */
[----:B------:R-:W-:Y:S02]  /*29d0*/  ISETP.GE.AND P0, PT, R102, c[0x0][0x1d4], PT ;  /* 0x0000750066007a0c */ /* 0x000fe40003f06270 */
[----:B------:R-:W-:Y:S01]  /*29e0*/  @P1 LEA.HI.X R3, R35, R3, R2, 0x6, P3 ;  /* 0x0000000323031211 */ /* 0x000fe200018f3402 */
[----:B------:R-:W-:Y:S01]  /*29f0*/  IMAD.WIDE.U32 R8, R36, c[0x0][0x1e8], R6 ;  /* 0x00007a0024087a25 */ /* 0x000fe200078e0006 */
[C---:B------:R-:W-:Y:S02]  /*2a00*/  @P1 LEA R2, P3, R20.reuse, c[0x0][0x220], 0x1 ;  /* 0x0000880014021a11 */ /* 0x040fe400078608ff */
[----:B------:R-:W-:Y:S01]  /*2a10*/  P2R R91, PR, RZ, 0x1 ;  /* 0x00000001ff5b7803 */ /* 0x000fe20000000000 */
[----:B------:R-:W-:Y:S01]  /*2a20*/  IMAD.IADD R7, R21, 0x1, R5 ;  /* 0x0000000115077824 */ /* 0x000fe200078e0205 */
[----:B------:R-:W-:Y:S01]  /*2a30*/  @P1 LEA.HI.X R3, R20, c[0x0][0x224], R3, 0x1, P3 ;  /* 0x0000890014031a11 */ /* 0x000fe200018f0c03 */
[----:B------:R-:W-:Y:S01]  /*2a40*/  IMAD R9, R36, c[0x0][0x1ec], R9 ;  /* 0x00007b0024097a24 */ /* 0x000fe200078e0209 */
[----:B------:R-:W-:Y:S01]  /*2a50*/  IADD3 R5, R22, R11, RZ ;  /* 0x0000000b16057210 */ /* 0x000fe20007ffe0ff */
[----:B------:R-:W-:Y:S01]  /*2a60*/  IMAD.MOV.U32 R6, RZ, RZ, R4 ;  /* 0x000000ffff067224 */ /* 0x000fe200078e0004 */
[----:B------:R-:W-:Y:S01]  /*2a70*/  MOV R4, R10 ;  /* 0x0000000a00047202 */ /* 0x000fe20000000f00 */
[----:B------:R4:W-:Y:S01]  /*2a80*/  @P1 LDGSTS.E.BYPASS.LTC128B.128 [R218+0x4900], [R2.64], !P6 ;  /* 0x0490000002da1fae */ /* 0x0009e2000f101d48 */
[----:B-----5:R-:W-:Y:S01]  /*2a90*/  IMAD.WIDE.U32 R98, R137, c[0x0][0x290], R14 ;  /* 0x0000a40089627a25 */ /* 0x020fe200078e000e */
[----:B------:R-:W-:-:S02]  /*2aa0*/  ISETP.GE.AND P6, PT, R28, c[0x0][0x1d4], PT ;  /* 0x000075001c007a0c */ /* 0x000fc40003fc6270 */
[----:B------:R-:W0:Y:S01]  /*2ab0*/  LDGDEPBAR ;  /* 0x00000000000079af */ /* 0x000e220000000000 */
[C---:B------:R-:W-:Y:S01]  /*2ac0*/  IMAD.WIDE.U32 R100, R137.reuse, c[0x0][0x280], R12 ;  /* 0x0000a00089647a25 */ /* 0x040fe200078e000c */
[----:B------:R-:W-:Y:S03]  /*2ad0*/  WARPSYNC 0xffffffff ;  /* 0xffffffff00007948 */ /* 0x000fe60003800000 */
[----:B------:R-:W-:-:S04]  /*2ae0*/  IMAD.WIDE.U32 R96, R137, c[0x0][0x280], R6 ;  /* 0x0000a00089607a25 */ /* 0x000fc800078e0006 */
[----:B------:R-:W-:-:S04]  /*2af0*/  IMAD.WIDE.U32 R94, R137, c[0x0][0x290], R4 ;  /* 0x0000a400895e7a25 */ /* 0x000fc800078e0004 */
[----:B------:R-:W-:Y:S01]  /*2b00*/  IMAD.SHL.U32 R10, R191, 0x2, RZ ;  /* 0x00000002bf0a7824 */ /* 0x000fe200078e00ff */
[----:B----4-:R-:W-:Y:S01]  /*2b10*/  SHF.R.S32.HI R2, RZ, 0x1f, R137 ;  /* 0x0000001fff027819 */ /* 0x010fe20000011489 */
[----:B------:R-:W-:-:S04]  /*2b20*/  IMAD R3, R34, c[0x0][0x1e0], RZ ;  /* 0x0000780022037a24 */ /* 0x000fc800078e02ff */
[C---:B------:R-:W-:Y:S02]  /*2b30*/  IMAD R11, R2.reuse, c[0x0][0x280], RZ ;  /* 0x0000a000020b7a24 */ /* 0x040fe400078e02ff */
[----:B-1----:R-:W-:Y:S02]  /*2b40*/  IMAD R18, R2, c[0x0][0x290], RZ ;  /* 0x0000a40002127a24 */ /* 0x002fe400078e02ff */
[----:B---3--:R-:W-:Y:S02]  /*2b50*/  IMAD R17, R82, c[0x0][0x1e4], R3 ;  /* 0x0000790052117a24 */ /* 0x008fe400078e0203 */
        /* <DEDUP_REMOVED lines=18> */
[----:B------:R-:W-:Y:S01]  /*2c80*/  ISETP.GE.AND P0, PT, R28, c[0x0][0x27c], PT ;  /* 0x00009f001c007a0c */ /* 0x000fe20003f06270 */
[C---:B------:R-:W-:Y:S01]  /*2c90*/  IMAD.WIDE.U32 R2, R36.reuse, c[0x0][0x260], R134 ;  /* 0x0000980024027a25 */ /* 0x040fe200078e0086 */
[----:B------:R-:W-:Y:S01]  /*2ca0*/  BAR.SYNC.DEFER_BLOCKING 0x0 ;  /* 0x0000000000007b1d */ /* 0x000fe20000010000 */
[----:B------:R-:W-:Y:S02]  /*2cb0*/  SHF.L.U32 R175, R153, 0x6, RZ ;  /* 0x0000000699af7819 */ /* 0x000fe400000006ff */
[----:B------:R-:W-:Y:S01]  /*2cc0*/  IMAD.WIDE.U32 R6, R36, c[0x0][0x210], R28 ;  /* 0x0000840024067a25 */ /* 0x000fe200078e001c */
[----:B------:R-:W-:Y:S02]  /*2cd0*/  IADD3 R131, P1, R82, R27, RZ ;  /* 0x0000001b52837210 */ /* 0x000fe40007f3e0ff */
[----:B------:R-:W-:Y:S01]  /*2ce0*/  ULDC.U8 UR4, c[0x0][0x298] ;  /* 0x0000a60000047ab9 */ /* 0x000fe20000000000 */
[----:B------:R-:W-:Y:S01]  /*2cf0*/  IMAD.MOV.U32 R4, RZ, RZ, R2 ;  /* 0x000000ffff047224 */ /* 0x000fe200078e0002 */
[----:B------:R-:W-:Y:S01]  /*2d00*/  ISETP.GE.AND P2, PT, R191, 0x1, PT ;  /* 0x00000001bf00780c */ /* 0x000fe20003f46270 */
        /* <DEDUP_REMOVED lines=10> */
[----:B------:R-:W-:Y:S01]  /*2db0*/  P2R R128, PR, RZ, 0x1 ;  /* 0x00000001ff807803 */ /* 0x000fe20000000000 */
        /* <DEDUP_REMOVED lines=11> */
[----:B------:R-:W-:-:S02]  /*2e70*/  IADD3 R90, R87, R9, RZ ;  /* 0x00000009575a7210 */ /* 0x000fc40007ffe0ff */
[----:B------:R-:W-:Y:S01]  /*2e80*/  SHF.R.S32.HI R106, RZ, 0x1f, R104 ;  /* 0x0000001fff6a7819 */ /* 0x000fe20000011468 */
[----:B------:R-:W-:Y:S02]  /*2e90*/  IMAD R3, R6, c[0x0][0x1e0], RZ ;  /* 0x0000780006037a24 */ /* 0x000fe400078e02ff */
        /* <DEDUP_REMOVED lines=36> */
[----:B------:R-:W-:Y:S01]  /*30e0*/  IMAD.WIDE.U32 R144, R144, c[0x0][0x280], RZ ;  /* 0x0000a00090907a25 */ /* 0x000fe200078e00ff */
[----:B------:R-:W-:-:S02]  /*30f0*/  LOP3.LUT R3, R2, R189, RZ, 0x3c, !PT ;  /* 0x000000bd02037212 */ /* 0x000fc400078e3cff */
[----:B------:R-:W-:Y:S01]  /*3100*/  LOP3.LUT R2, R4, R190, RZ, 0x3c, !PT ;  /* 0x000000be04027212 */ /* 0x000fe200078e3cff */
[----:B------:R-:W-:Y:S01]  /*3110*/  IMAD.IADD R4, R158, 0x1, R5 ;  /* 0x000000019e047824 */ /* 0x000fe200078e0205 */
[----:B------:R-:W-:Y:S01]  /*3120*/  IADD3 R3, R162, R3, RZ ;  /* 0x00000003a2037210 */ /* 0x000fe20007ffe0ff */
[----:B------:R-:W-:Y:S01]  /*3130*/  IMAD R8, R11, c[0x0][0x21c], R8 ;  /* 0x000087000b087a24 */ /* 0x000fe200078e0208 */
[----:B------:R-:W-:Y:S01]  /*3140*/  IADD3 R168, R145, R168, RZ ;  /* 0x000000a891a87210 */ /* 0x000fe20007ffe0ff */
[----:B------:R-:W-:Y:S01]  /*3150*/  IMAD.IADD R2, R163, 0x1, R2 ;  /* 0x00000001a3027824 */ /* 0x000fe200078e0202 */
[----:B------:R-:W-:Y:S01]  /*3160*/  IADD3 R166, R143, R166, RZ ;  /* 0x000000a68fa67210 */ /* 0x000fe20007ffe0ff */
[----:B------:R-:W-:Y:S01]  /*3170*/  IMAD.X R130, R32, 0x1, R34, P1 ;  /* 0x0000000120827824 */ /* 0x000fe200008e0622 */
        /* <DEDUP_REMOVED lines=8> */
.L_x_1413:
        /* <DEDUP_REMOVED lines=11> */
[CC--:B------:R-:W-:Y:S04]  /*32b0*/  IADD3 R2, P1, R111.reuse, R64.reuse, RZ ;  /* 0x000000406f027210 */ /* 0x0c0fe80007f3e0ff */
[----:B------:R-:W-:Y:S01]  /*32c0*/  LEA R54, P0, R2, c[0x0][0x1c8], 0x1 ;  /* 0x0000720002367a11 */ /* 0x000fe200078008ff */
[----:B------:R-:W-:Y:S05]  /*32d0*/  IMAD.X R4, R68, 0x1, R107, P1 ;  /* 0x0000000144047824 */ /* 0x000fea00008e066b */
[----:B------:R-:W-:Y:S02]  /*32e0*/  LEA.HI.X R55, R2, c[0x0][0x1cc], R4, 0x1, P0 ;  /* 0x0000730002377a11 */ /* 0x000fe400000f0c04 */
[----:B------:R-:W-:Y:S04]  /*32f0*/  IADD3 R2, P1, P0, R111, R64, R187 ;  /* 0x000000406f027210 */ /* 0x000fe8000783e0bb */
[----:B------:R-:W-:Y:S01]  /*3300*/  IADD3.X R4, R107, R68, R169, P1, P0 ;  /* 0x000000446b047210 */ /* 0x000fe20000fe04a9 */
[----:B------:R-:W-:Y:S01]  /*3310*/  BSSY B2, `(.L_x_1379) ;  /* 0x00003a3000027945 */ /* 0x000fe20003800000 */
        /* <DEDUP_REMOVED lines=45> */
.L_x_1383:
[----:B------:R-:W-:Y:S05]  /*35f0*/  BSYNC B0 ;  /* 0x0000000000007941 */ /* 0x000fea0003800000 */
.L_x_1382:
        /* <DEDUP_REMOVED lines=39> */
.L_x_1385:
[----:B------:R-:W-:Y:S05]  /*3870*/  BSYNC B0 ;  /* 0x0000000000007941 */ /* 0x000fea0003800000 */
.L_x_1384:
        /* <DEDUP_REMOVED lines=37> */
.L_x_1387:
[----:B------:R-:W-:Y:S05]  /*3ad0*/  BSYNC B0 ;  /* 0x0000000000007941 */ /* 0x000fea0003800000 */
.L_x_1386:
        /* <DEDUP_REMOVED lines=68> */
.L_x_1391:
[----:B------:R-:W-:Y:S05]  /*3f20*/  BSYNC B0 ;  /* 0x0000000000007941 */ /* 0x000fea0003800000 */
.L_x_1390:
        /* <DEDUP_REMOVED lines=55> */
.L_x_1389:
[----:B------:R-:W-:Y:S05]  /*42a0*/  BSYNC B1 ;  /* 0x0000000000017941 */ /* 0x000fea0003800000 */
.L_x_1388:
        /* <DEDUP_REMOVED lines=56> */
.L_x_1395:
[----:B------:R-:W-:Y:S05]  /*4630*/  BSYNC B0 ;  /* 0x0000000000007941 */ /* 0x000fea0003800000 */
.L_x_1394:
        /* <DEDUP_REMOVED lines=55> */
.L_x_1393:
[----:B------:R-:W-:Y:S05]  /*49b0*/  BSYNC B1 ;  /* 0x0000000000017941 */ /* 0x000fea0003800000 */
.L_x_1392:
        /* <DEDUP_REMOVED lines=55> */
.L_x_1398:
[----:B------:R-:W-:Y:S05]  /*4d30*/  BSYNC B0 ;  /* 0x0000000000007941 */ /* 0x000fea0003800000 */
.L_x_1397:
        /* <DEDUP_REMOVED lines=56> */
.L_x_1381:
        /* <DEDUP_REMOVED lines=195> */
.L_x_1400:
[----:B---3--:R-:W-:Y:S05]  /*5cf0*/  BSYNC B0 ;  /* 0x0000000000007941 */ /* 0x008fea0003800000 */
.L_x_1399:
        /* <DEDUP_REMOVED lines=115> */
.L_x_1402:
[----:B------:R-:W-:Y:S05]  /*6430*/  BSYNC B0 ;  /* 0x0000000000007941 */ /* 0x000fea0003800000 */
.L_x_1401:
[----:B------:R-:W-:Y:S05]  /*6440*/  IADD3 R61, P1, R180, R64, RZ ;  /* 0x00000040b43d7210 */ /* 0x000fea0007f3e0ff */
[----:B------:R-:W-:Y:S01]  /*6450*/  IMAD.X R60, R68, 0x1, R126, P1 ;  /* 0x00000001443c7824 */ /* 0x000fe200008e067e */
[----:B------:R-:W-:Y:S11]  /*6460*/  ISETP.GE.OR P1, PT, R141, R66, P6 ;  /* 0x000000428d00720c */ /* 0x000ff60003726670 */
[----:B------:R-:W-:Y:S02]  /*6470*/  @!UPT UIADD3 URZ, URZ, URZ, URZ ;  /* 0x0000003f3f3ff290 */ /* 0x000fe4000fffe03f */
        /* <DEDUP_REMOVED lines=112> */
.L_x_1380:
        /* <DEDUP_REMOVED lines=11> */
.L_x_1404:
[----:B------:R-:W-:Y:S05]  /*6c30*/  BSYNC B0 ;  /* 0x0000000000007941 */ /* 0x000fea0003800000 */
.L_x_1403:
        /* <DEDUP_REMOVED lines=8> */
.L_x_1406:
[----:B------:R-:W-:Y:S05]  /*6cc0*/  BSYNC B0 ;  /* 0x0000000000007941 */ /* 0x000fea0003800000 */
.L_x_1405:
[----:B------:R-:W-:Y:S11]  /*6cd0*/  ISETP.GE.AND P0, PT, R141, R2, PT ;  /* 0x000000028d00720c */ /* 0x000ff60003f06270 */
[----:B------:R-:W-:Y:S02]  /*6ce0*/  @!UPT UIADD3 URZ, URZ, URZ, URZ ;  /* 0x0000003f3f3ff290 */ /* 0x000fe4000fffe03f */
[----:B------:R-:W-:-:S05]  /*6cf0*/  @P0 BRA `(.L_x_1396) ;  /* 0x0000004000000947 */ /* 0x000fca0003800000 */
[----:B-1----:R-:W1:Y:S04]  /*6d00*/  @!P6 LDS.128 R8, [R80+0x4800] ;  /* 0x004800005008e984 */ /* 0x002e680000000c00 */
[----:B------:R-:W2:Y:S04]  /*6d10*/  @!P1 LDS.128 R4, [R81+0x4800] ;  /* 0x0048000051049984 */ /* 0x000ea80000000c00 */
[----:B-1----:R1:W-:Y:S04]  /*6d20*/  @!P6 STG.E.128 [R62.64], R8 ;  /* 0x000000083e00e986 */ /* 0x0023e8000c101d08 */
[----:B--2---:R1:W-:Y:S02]  /*6d30*/  @!P1 STG.E.128 [R62.64+0x40], R4 ;  /* 0x000040043e009986 */ /* 0x0043e4000c101d08 */
.L_x_1396:
[----:B------:R-:W-:Y:S05]  /*6d40*/  BSYNC B2 ;  /* 0x0000000000027941 */ /* 0x000fea0003800000 */
.L_x_1379:
[----:B-12---:R-:W-:Y:S01]  /*6d50*/  IMAD R15, R33, -0x50, RZ ;  /* 0xffffffb0210f7824 */ /* 0x006fe200078e02ff */
[----:B------:R-:W-:Y:S01]  /*6d60*/  BSSY B0, `(.L_x_1407) ;  /* 0x000005e000007945 */ /* 0x000fe20003800000 */
[----:B------:R-:W-:Y:S02]  /*6d70*/  IMAD R2, R89, 0x50, RZ ;  /* 0x0000005059027824 */ /* 0x000fe400078e02ff */
[----:B-----5:R-:W-:Y:S02]  /*6d80*/  IMAD.IADD R4, R113, 0x1, R15 ;  /* 0x0000000171047824 */ /* 0x020fe400078e020f */
[----:B------:R-:W-:Y:S03]  /*6d90*/  IMAD.WIDE.U32 R16, R33, 0x50, RZ ;  /* 0x0000005021107825 */ /* 0x000fe600078e00ff */
[C---:B------:R-:W-:Y:S01]  /*6da0*/  ISETP.GE.AND P4, PT, R4.reuse, 0x11, PT ;  /* 0x000000110400780c */ /* 0x040fe20003f86270 */
[----:B------:R-:W-:Y:S01]  /*6db0*/  IMAD.IADD R17, R17, 0x1, R2 ;  /* 0x0000000111117824 */ /* 0x000fe200078e0202 */
[C---:B------:R-:W-:Y:S02]  /*6dc0*/  ISETP.GE.AND P3, PT, R4.reuse, 0x1, PT ;  /* 0x000000010400780c */ /* 0x040fe40003f66270 */
        /* <DEDUP_REMOVED lines=54> */
[----:B------:R-:W-:Y:S11]  /*7130*/  ISETP.NE.AND P5, PT, R133, RZ, PT ;  /* 0x000000ff8500720c */ /* 0x000ff60003fa5270 */
[----:B------:R-:W-:Y:S02]  /*7140*/  @!UPT UIADD3 URZ, URZ, URZ, URZ ;  /* 0x0000003f3f3ff290 */ /* 0x000fe4000fffe03f */
        /* <DEDUP_REMOVED lines=26> */
[----:B------:R-:W-:Y:S11]  /*72f0*/  ISETP.GE.AND P0, PT, R102, c[0x0][0x1d4], PT ;  /* 0x0000750066007a0c */ /* 0x000ff60003f06270 */
[----:B------:R-:W-:Y:S02]  /*7300*/  @!UPT UIADD3 URZ, URZ, URZ, URZ ;  /* 0x0000003f3f3ff290 */ /* 0x000fe4000fffe03f */
[----:B------:R-:W2:Y:S04]  /*7310*/  @!P0 LDS.128 R12, [R81] ;  /* 0x00000000510c8984 */ /* 0x000ea80000000c00 */
[----:B-1----:R1:W-:Y:S04]  /*7320*/  @!P1 STG.E.128 [R2.64], R16 ;  /* 0x0000001002009986 */ /* 0x0023e8000c101d08 */
[----:B--2---:R1:W-:Y:S02]  /*7330*/  @!P0 STG.E.128 [R2.64+0x40], R12 ;  /* 0x0000400c02008986 */ /* 0x0043e4000c101d08 */
.L_x_1408:
[----:B-1----:R-:W-:Y:S05]  /*7340*/  BSYNC B0 ;  /* 0x0000000000007941 */ /* 0x002fea0003800000 */
.L_x_1407:
[----:B------:R-:W-:Y:S01]  /*7350*/  ISETP.GE.AND P0, PT, R140, R7, PT ;  /* 0x000000078c00720c */ /* 0x000fe20003f06270 */
[----:B------:R-:W-:Y:S01]  /*7360*/  @!UPT UIADD3 URZ, URZ, URZ, URZ ;  /* 0x0000003f3f3ff290 */ /* 0x000fe2000fffe03f */
[----:B------:R-:W-:Y:S11]  /*7370*/  BSSY B0, `(.L_x_1409) ;  /* 0x0000013000007945 */ /* 0x000ff60003800000 */
        /* <DEDUP_REMOVED lines=13> */
[----:B------:R-:W-:Y:S11]  /*7450*/  ISETP.GE.AND P0, PT, R102, c[0x0][0x1d4], PT ;  /* 0x0000750066007a0c */ /* 0x000ff60003f06270 */
[----:B------:R-:W-:Y:S02]  /*7460*/  @!UPT UIADD3 URZ, URZ, URZ, URZ ;  /* 0x0000003f3f3ff290 */ /* 0x000fe4000fffe03f */
[----:B------:R-:W2:Y:S04]  /*7470*/  @!P0 LDS.128 R12, [R81+0x1000] ;  /* 0x00100000510c8984 */ /* 0x000ea80000000c00 */
[----:B-1----:R1:W-:Y:S04]  /*7480*/  @!P1 STG.E.128 [R2.64], R16 ;  /* 0x0000001002009986 */ /* 0x0023e8000c101d08 */
[----:B--2---:R1:W-:Y:S02]  /*7490*/  @!P0 STG.E.128 [R2.64+0x40], R12 ;  /* 0x0000400c02008986 */ /* 0x0043e4000c101d08 */
.L_x_1410:
[----:B------:R-:W-:Y:S05]  /*74a0*/  BSYNC B0 ;  /* 0x0000000000007941 */ /* 0x000fea0003800000 */
.L_x_1409:
[----:B------:R-:W-:Y:S01]  /*74b0*/  ISETP.GE.AND P0, PT, R141, R7, PT ;  /* 0x000000078d00720c */ /* 0x000fe20003f06270 */
[----:B------:R-:W-:Y:S01]  /*74c0*/  @!UPT UIADD3 URZ, URZ, URZ, URZ ;  /* 0x0000003f3f3ff290 */ /* 0x000fe2000fffe03f */
[----:B------:R-:W-:Y:S11]  /*74d0*/  BSSY B0, `(.L_x_1411) ;  /* 0x0000013000007945 */ /* 0x000ff60003800000 */
        /* <DEDUP_REMOVED lines=18> */
.L_x_1412:
[----:B------:R-:W-:Y:S05]  /*7600*/  BSYNC B0 ;  /* 0x0000000000007941 */ /* 0x000fea0003800000 */
.L_x_1411:
        /* <DEDUP_REMOVED lines=33> */
.L_x_1378:
[----:B-1----:R-:W2:Y:S01]  /*7820*/  LDL.LU R2, [R1+0x24] ;  /* 0x0000240001027983 */ /* 0x002ea20000300800 */
[----:B------:R-:W-:-:S03]  /*7830*/  IMAD.MOV.U32 R0, RZ, RZ, c[0x0][0x2c4] ;  /* 0x0000b100ff007624 */ /* 0x000fc600078e00ff */
[----:B------:R-:W3:Y:S02]  /*7840*/  LDL R16, [R1+0x44] ;  /* 0x0000440001107983 */ /* 0x000ee40000100800 */
[----:B------:R-:W-:Y:S01]  /*7850*/  ISETP.NE.AND P3, PT, R0, 0x1, PT ;  /* 0x000000010000780c */ /* 0x000fe20003f65270 */
[----:B------:R-:W-:Y:S01]  /*7860*/  BSSY B0, `(.L_x_1414) ;  /* 0x000002c000007945 */ /* 0x000fe20003800000 */
[----:B------:R-:W-:Y:S01]  /*7870*/  IMAD.IADD R10, R160, 0x1, R161 ;  /* 0x00000001a00a7824 */ /* 0x000fe200078e02a1 */
[----:B--2---:R-:W-:-:S10]  /*7880*/  LOP3.LUT R2, R2, 0xfffffffd, RZ, 0xc0, !PT ;  /* 0xfffffffd02027812 */ /* 0x004fd400078ec0ff */
[----:B------:R-:W-:Y:S02]  /*7890*/  @P3 LOP3.LUT R2, R2, 0x2, RZ, 0xfc, !PT ;  /* 0x0000000202023812 */ /* 0x000fe400078efcff */
[----:B---3--:R-:W-:-:S03]  /*78a0*/  IADD3 R0, R16, 0x7f, RZ ;  /* 0x0000007f10007810 */ /* 0x008fc60007ffe0ff */
[----:B------:R1:W-:Y:S02]  /*78b0*/  STL [R1+0x24], R2 ;  /* 0x0000240201007387 */ /* 0x0003e40000100800 */
[----:B-1----:R-:W-:-:S05]  /*78c0*/  @P3 IMAD.HI.U32 R2, R0, c[0x0][0x2c8], RZ ;  /* 0x0000b20000023a27 */ /* 0x002fca00078e00ff */
[----:B------:R-:W-:-:S05]  /*78d0*/  @P3 SHF.R.U32.HI R0, RZ, c[0x0][0x2cc], R2 ;  /* 0x0000b300ff003a19 */ /* 0x000fca0000011602 */
[----:B------:R-:W-:-:S04]  /*78e0*/  IMAD.IADD R0, R172, 0x1, R0 ;  /* 0x00000001ac007824 */ /* 0x000fc800078e0200 */
[----:B------:R-:W-:-:S05]  /*78f0*/  IMAD.HI R0, R0, 0x66666667, RZ ;  /* 0x6666666700007827 */ /* 0x000fca00078e02ff */
[----:B------:R-:W-:-:S04]  /*7900*/  SHF.R.U32.HI R2, RZ, 0x1f, R0 ;  /* 0x0000001fff027819 */ /* 0x000fc80000011600 */
[----:B------:R-:W-:-:S04]  /*7910*/  LEA.HI.SX32 R0, R0, R2, 0x1b ;  /* 0x0000000200007211 */ /* 0x000fc800078fdaff */
[----:B------:R-:W-:-:S04]  /*7920*/  IMNMX R6, R171, R0, PT ;  /* 0x00000000ab067217 */ /* 0x000fc80003800200 */
[----:B------:R-:W-:Y:S01]  /*7930*/  ISETP.GE.AND P0, PT, R6, 0x1, PT ;  /* 0x000000010600780c */ /* 0x000fe20003f06270 */
[----:B------:R-:W-:-:S12]  /*7940*/  IMAD.MOV.U32 R0, RZ, RZ, RZ ;  /* 0x000000ffff007224 */ /* 0x000fd800078e00ff */
        /* <DEDUP_REMOVED lines=29> */
.L_x_1415:
[----:B------:R-:W-:Y:S05]  /*7b20*/  BSYNC B0 ;  /* 0x0000000000007941 */ /* 0x000fea0003800000 */
.L_x_1414:
        /* <DEDUP_REMOVED lines=48> */
[----:B------:R-:W-:-:S04]  /*7e30*/  LEA R0, R165, R139, 0x4 ;  /* 0x0000008ba5007211 */ /* 0x000fc800078e20ff */
[----:B------:R-:W-:-:S05]  /*7e40*/  IADD3 R12, R0, R16, RZ ;  /* 0x00000010000c7210 */ /* 0x000fca0007ffe0ff */
[----:B------:R-:W-:-:S04]  /*7e50*/  @P3 IMAD.HI.U32 R5, R12, c[0x0][0x2c8], RZ ;  /* 0x0000b2000c053a27 */ /* 0x000fc800078e00ff */
[----:B-12---:R-:W-:-:S05]  /*7e60*/  @P1 IMAD.WIDE R2, R17, R2, c[0x0][0x340] ;  /* 0x0000d00011021625 */ /* 0x006fca00078e0202 */
[----:B------:R1:W2:Y:S01]  /*7e70*/  @P1 LDG.E R13, [R2.64] ;  /* 0x00000008020d1981 */ /* 0x0002a2000c1e1900 */
[----:B------:R-:W-:Y:S01]  /*7e80*/  IMAD.MOV.U32 R0, RZ, RZ, R12 ;  /* 0x000000ffff007224 */ /* 0x000fe200078e000c */
[----:B------:R-:W-:Y:S02]  /*7e90*/  @P3 SHF.R.U32.HI R0, RZ, c[0x0][0x2cc], R5 ;  /* 0x0000b300ff003a19 */ /* 0x000fe40000011605 */
[----:B------:R-:W-:Y:S02]  /*7ea0*/  MOV R6, R134 ;  /* 0x0000008600067202 */ /* 0x000fe40000000f00 */
[----:B------:R-:W-:Y:S02]  /*7eb0*/  MOV R7, R135 ;  /* 0x0000008700077202 */ /* 0x000fe40000000f00 */
[----:B-1----:R-:W-:Y:S02]  /*7ec0*/  SHF.R.S32.HI R3, RZ, 0x1f, R159 ;  /* 0x0000001fff037819 */ /* 0x002fe4000001149f */
[----:B------:R-:W-:-:S03]  /*7ed0*/  IADD3 R2, P0, R139, R10, RZ ;  /* 0x0000000a8b027210 */ /* 0x000fc60007f1e0ff */
[----:B------:R-:W-:Y:S01]  /*7ee0*/  IMAD R4, R3, c[0x0][0x178], RZ ;  /* 0x00005e0003047a24 */ /* 0x000fe200078e02ff */
[----:B------:R-:W-:-:S03]  /*7ef0*/  LEA.HI.X.SX32 R3, R10, R188, 0x1, P0 ;  /* 0x000000bc0a037211 */ /* 0x000fc600000f0eff */
[C---:B------:R-:W-:Y:S02]  /*7f00*/  IMAD R8, R159.reuse, c[0x0][0x17c], R4 ;  /* 0x00005f009f087a24 */ /* 0x040fe400078e0204 */
[----:B------:R-:W-:Y:S01]  /*7f10*/  IMAD.WIDE.U32 R4, R159, c[0x0][0x178], RZ ;  /* 0x00005e009f047a25 */ /* 0x000fe200078e00ff */
[----:B------:R-:W-:-:S03]  /*7f20*/  ISETP.NE.U32.AND P0, PT, RZ, c[0x0][0x348], PT ;  /* 0x0000d200ff007a0c */ /* 0x000fc60003f05070 */
[C---:B------:R-:W-:Y:S02]  /*7f30*/  IMAD R15, R3.reuse, c[0x0][0x1e0], RZ ;  /* 0x00007800030f7a24 */ /* 0x040fe400078e02ff */
[----:B------:R-:W-:Y:S02]  /*7f40*/  IMAD R14, R3, c[0x0][0x208], RZ ;  /* 0x00008200030e7a24 */ /* 0x000fe400078e02ff */
[----:B------:R-:W-:Y:S01]  /*7f50*/  IMAD.IADD R3, R5, 0x1, R8 ;  /* 0x0000000105037824 */ /* 0x000fe200078e0208 */
[----:B------:R-:W-:Y:S01]  /*7f60*/  ISETP.NE.AND.EX P0, PT, RZ, c[0x0][0x34c], PT, P0 ;  /* 0x0000d300ff007a0c */ /* 0x000fe20003f05300 */
[----:B------:R-:W-:-:S04]  /*7f70*/  IMAD.WIDE.U32 R10, R2, c[0x0][0x1e0], R6 ;  /* 0x00007800020a7a25 */ /* 0x000fc800078e0006 */
[----:B------:R-:W-:-:S04]  /*7f80*/  IMAD.WIDE.U32 R8, R2, c[0x0][0x208], R6 ;  /* 0x0000820002087a25 */ /* 0x000fc800078e0006 */
[C---:B------:R-:W-:Y:S02]  /*7f90*/  IMAD R6, R2.reuse, c[0x0][0x1e4], R15 ;  /* 0x0000790002067a24 */ /* 0x040fe400078e020f */
[----:B------:R-:W-:Y:S01]  /*7fa0*/  IMAD R5, R2, c[0x0][0x20c], R14 ;  /* 0x0000830002057a24 */ /* 0x000fe200078e020e */
[----:B------:R-:W-:Y:S02]  /*7fb0*/  MOV R2, R4 ;  /* 0x0000000400027202 */ /* 0x000fe40000000f00 */
[----:B------:R-:W-:Y:S01]  /*7fc0*/  SEL R4, R138, RZ, !P0 ;  /* 0x000000ff8a047207 */ /* 0x000fe20004000000 */
[----:B------:R-:W-:Y:S02]  /*7fd0*/  IMAD.IADD R5, R9, 0x1, R5 ;  /* 0x0000000109057824 */ /* 0x000fe400078e0205 */
[----:B---3--:R-:W-:Y:S01]  /*7fe0*/  IMAD.WIDE.U32 R2, R18, c[0x0][0x1b8], R2 ;  /* 0x00006e0012027a25 */ /* 0x008fe200078e0002 */
[----:B------:R-:W-:Y:S02]  /*7ff0*/  IADD3 R7, R11, R6, RZ ;  /* 0x000000060b077210 */ /* 0x000fe40007ffe0ff */
[----:B------:R-:W-:Y:S01]  /*8000*/  SEL R9, R17, RZ, !P0 ;  /* 0x000000ff11097207 */ /* 0x000fe20004000000 */
[----:B------:R-:W-:Y:S01]  /*8010*/  IMAD R11, R4, c[0x0][0x1c0], RZ ;  /* 0x00007000040b7a24 */ /* 0x000fe200078e02ff */
[----:B------:R-:W-:Y:S01]  /*8020*/  MOV R6, R10 ;  /* 0x0000000a00067202 */ /* 0x000fe20000000f00 */
[----:B------:R-:W-:Y:S01]  /*8030*/  IMAD R3, R18, c[0x0][0x1bc], R3 ;  /* 0x00006f0012037a24 */ /* 0x000fe200078e0203 */
[----:B------:R-:W-:Y:S01]  /*8040*/  MOV R4, R8 ;  /* 0x0000000800047202 */ /* 0x000fe20000000f00 */
[----:B------:R-:W-:-:S02]  /*8050*/  IMAD R14, R9, c[0x0][0x1c4], R11 ;  /* 0x00007100090e7a24 */ /* 0x000fc400078e020b */
[----:B------:R-:W-:Y:S01]  /*8060*/  IMAD.WIDE.U32 R8, R9, c[0x0][0x1c0], R2 ;  /* 0x0000700009087a25 */ /* 0x000fe200078e0002 */
[----:B------:R-:W-:-:S03]  /*8070*/  SHF.R.S32.HI R11, RZ, 0x1f, R0 ;  /* 0x0000001fff0b7819 */ /* 0x000fc60000011400 */
[----:B------:R-:W-:-:S04]  /*8080*/  IMAD.WIDE.U32 R2, R18, c[0x0][0x1e8], R6 ;  /* 0x00007a0012027a25 */ /* 0x000fc800078e0006 */
[----:B------:R-:W-:Y:S02]  /*8090*/  IMAD.MOV R10, RZ, RZ, -R0 ;  /* 0x000000ffff0a7224 */ /* 0x000fe400078e0a00 */
[C---:B------:R-:W-:Y:S01]  /*80a0*/  IMAD.WIDE.U32 R6, R18.reuse, c[0x0][0x210], R4 ;  /* 0x0000840012067a25 */ /* 0x040fe200078e0004 */
[----:B------:R-:W-:Y:S02]  /*80b0*/  MOV R4, R2 ;  /* 0x0000000200047202 */ /* 0x000fe40000000f00 */
[----:B------:R-:W-:Y:S01]  /*80c0*/  MOV R2, R8 ;  /* 0x0000000800027202 */ /* 0x000fe20000000f00 */
[----:B------:R-:W-:Y:S01]  /*80d0*/  IMAD R5, R18, c[0x0][0x1ec], R3 ;  /* 0x00007b0012057a24 */ /* 0x000fe200078e0203 */
[----:B------:R-:W-:Y:S01]  /*80e0*/  IADD3 R3, R9, R14, RZ ;  /* 0x0000000e09037210 */ /* 0x000fe20007ffe0ff */
[----:B------:R-:W-:Y:S02]  /*80f0*/  IMAD R10, R10, c[0x0][0x2c4], R12 ;  /* 0x0000b1000a0a7a24 */ /* 0x000fe400078e020c */
[----:B------:R-:W-:Y:S01]  /*8100*/  IMAD R11, R11, c[0x0][0x1b0], RZ ;  /* 0x00006c000b0b7a24 */ /* 0x000fe200078e02ff */
[----:B------:R-:W-:Y:S01]  /*8110*/  ISETP.NE.U32.AND P0, PT, RZ, c[0x0][0x350], PT ;  /* 0x0000d400ff007a0c */ /* 0x000fe20003f05070 */
[----:B------:R-:W-:-:S02]  /*8120*/  IMAD R9, R18, c[0x0][0x214], R7 ;  /* 0x0000850012097a24 */ /* 0x000fc400078e0207 */
[C---:B------:R-:W-:Y:S02]  /*8130*/  IMAD R7, R0.reuse, c[0x0][0x1b4], R11 ;  /* 0x00006d0000077a24 */ /* 0x040fe400078e020b */
[----:B------:R-:W-:Y:S01]  /*8140*/  IMAD.WIDE.U32 R2, R0, c[0x0][0x1b0], R2 ;  /* 0x00006c0000027a25 */ /* 0x000fe200078e0002 */
[----:B------:R-:W-:-:S03]  /*8150*/  ISETP.NE.AND.EX P0, PT, RZ, c[0x0][0x354], PT, P0 ;  /* 0x0000d500ff007a0c */ /* 0x000fc60003f05300 */
[----:B------:R-:W-:Y:S01]  /*8160*/  IMAD.MOV.U32 R8, RZ, RZ, R6 ;  /* 0x000000ffff087224 */ /* 0x000fe200078e0006 */
[----:B------:R-:W-:Y:S02]  /*8170*/  SHF.R.S32.HI R6, RZ, 0x1f, R10 ;  /* 0x0000001fff067819 */ /* 0x000fe4000001140a */
[----:B------:R-:W-:-:S03]  /*8180*/  IADD3 R3, R3, R7, RZ ;  /* 0x0000000703037210 */ /* 0x000fc60007ffe0ff */
[----:B------:R-:W-:Y:S02]  /*8190*/  IMAD R7, R6, c[0x0][0x1a8], RZ ;  /* 0x00006a0006077a24 */ /* 0x000fe400078e02ff */
[----:B------:R-:W-:-:S04]  /*81a0*/  IMAD.WIDE.U32 R2, R10, c[0x0][0x1a8], R2 ;  /* 0x00006a000a027a25 */ /* 0x000fc800078e0002 */
[----:B------:R-:W-:-:S04]  /*81b0*/  IMAD R7, R10, c[0x0][0x1ac], R7 ;  /* 0x00006b000a077a24 */ /* 0x000fc800078e0207 */
[----:B------:R-:W-:Y:S01]  /*81c0*/  IMAD.IADD R3, R3, 0x1, R7 ;  /* 0x0000000103037824 */ /* 0x000fe200078e0207 */
[----:B------:R-:W-:Y:S02]  /*81d0*/  ISETP.GE.AND P2, PT, R134, c[0x0][0x198], PT ;  /* 0x0000660086007a0c */ /* 0x000fe40003f46270 */
[----:B------:R-:W-:Y:S02]  /*81e0*/  IADD3 R116, R246, -0x1, RZ ;  /* 0xfffffffff6747810 */ /* 0x000fe40007ffe0ff */
[----:B--2---:R-:W-:Y:S02]  /*81f0*/  @P1 SHF.R.S32.HI R0, RZ, 0x1f, R13 ;  /* 0x0000001fff001819 */ /* 0x004fe4000001140d */
[----:B------:R-:W-:Y:S02]  /*8200*/  @!P1 MOV R0, R138 ;  /* 0x0000008a00009202 */ /* 0x000fe40000000f00 */
[----:B------:R-:W-:Y:S02]  /*8210*/  @!P1 MOV R13, R17 ;  /* 0x00000011000d9202 */ /* 0x000fe40000000f00 */
[----:B------:R-:W-:-:S02]  /*8220*/  SEL R6, R0, RZ, !P0 ;  /* 0x000000ff00067207 */ /* 0x000fc40004000000 */
[----:B------:R-:W-:-:S03]  /*8230*/  SEL R0, R13, RZ, !P0 ;  /* 0x000000ff0d007207 */ /* 0x000fc60004000000 */
[C---:B------:R-:W-:Y:S02]  /*8240*/  IMAD R11, R6.reuse, c[0x0][0x1f0], RZ ;  /* 0x00007c00060b7a24 */ /* 0x040fe400078e02ff */
[----:B------:R-:W-:Y:S02]  /*8250*/  IMAD R10, R6, c[0x0][0x218], RZ ;  /* 0x00008600060a7a24 */ /* 0x000fe400078e02ff */
[----:B------:R-:W-:Y:S01]  /*8260*/  IMAD.WIDE.U32 R14, R0, c[0x0][0x1f0], R4 ;  /* 0x00007c00000e7a25 */ /* 0x000fe200078e0004 */
[----:B------:R-:W-:-:S03]  /*8270*/  LEA R6, P0, R2, c[0x0][0x160], 0x1 ;  /* 0x0000580002067a11 */ /* 0x000fc600078008ff */
        /* <DEDUP_REMOVED lines=13> */
.L_x_1561:
[----:B------:R-:W-:Y:S05]  /*8350*/  BRA.DIV ~URZ, `(.L_x_1418) ;  /* 0x000165027f007947 */ /* 0x000fea000b800000 */
[----:B-1----:R1:W4:Y:S02]  /*8360*/  SHFL.IDX PT, R2, R6, RZ, 0x181f ;  /* 0x00181fff06027589 */ /* 0x00232400000e0000 */
.L_x_1562:
        /* <DEDUP_REMOVED lines=11> */
.L_x_1420:
[----:B------:R-:W-:Y:S05]  /*8420*/  BSYNC B0 ;  /* 0x0000000000007941 */ /* 0x000fea0003800000 */
.L_x_1419:
[----:B------:R-:W-:Y:S05]  /*8430*/  BRA.DIV ~URZ, `(.L_x_1421) ;  /* 0x000164927f007947 */ /* 0x000fea000b800000 */
[----:B---3--:R3:W1:Y:S04]  /*8440*/  SHFL.IDX PT, R7, R5, 0x1, 0x181f ;  /* 0x00381f0005077f89 */ /* 0x00866800000e0000 */
[----:B--2-4-:R3:W2:Y:S02]  /*8450*/  SHFL.IDX PT, R2, R6, 0x1, 0x181f ;  /* 0x00381f0006027f89 */ /* 0x0146a400000e0000 */
.L_x_1563:
        /* <DEDUP_REMOVED lines=10> */
.L_x_1423:
[----:B------:R-:W-:Y:S05]  /*8500*/  BSYNC B0 ;  /* 0x0000000000007941 */ /* 0x000fea0003800000 */
.L_x_1422:
[----:B------:R-:W-:Y:S05]  /*8510*/  BRA.DIV ~URZ, `(.L_x_1424) ;  /* 0x000164827f007947 */ /* 0x000fea000b800000 */
[----:B-1----:R1:W4:Y:S02]  /*8520*/  SHFL.IDX PT, R7, R5, 0x2, 0x181f ;  /* 0x00581f0005077f89 */ /* 0x00232400000e0000 */
.L_x_1564:
[----:B------:R-:W-:Y:S05]  /*8530*/  BRA.DIV ~URZ, `(.L_x_1425) ;  /* 0x000164d27f007947 */ /* 0x000fea000b800000 */
[----:B--2---:R2:W1:Y:S02]  /*8540*/  SHFL.IDX PT, R2, R6, 0x2, 0x181f ;  /* 0x00581f0006027f89 */ /* 0x00446400000e0000 */
.L_x_1565:
        /* <DEDUP_REMOVED lines=10> */
.L_x_1427:
[----:B------:R-:W-:Y:S05]  /*85f0*/  BSYNC B0 ;  /* 0x0000000000007941 */ /* 0x000fea0003800000 */
.L_x_1426:
[----:B------:R-:W-:Y:S05]  /*8600*/  BRA.DIV ~URZ, `(.L_x_1428) ;  /* 0x000164727f007947 */ /* 0x000fea000b800000 */
[----:B----4-:R4:W2:Y:S04]  /*8610*/  SHFL.IDX PT, R7, R5, 0x3, 0x181f ;  /* 0x00781f0005077f89 */ /* 0x0108a800000e0000 */
[----:B-1----:R4:W1:Y:S02]  /*8620*/  SHFL.IDX PT, R2, R6, 0x3, 0x181f ;  /* 0x00781f0006027f89 */ /* 0x00286400000e0000 */
.L_x_1566:
        /* <DEDUP_REMOVED lines=10> */
.L_x_1430:
[----:B------:R-:W-:Y:S05]  /*86d0*/  BSYNC B0 ;  /* 0x0000000000007941 */ /* 0x000fea0003800000 */
.L_x_1429:
[----:B------:R-:W-:Y:S05]  /*86e0*/  BRA.DIV ~URZ, `(.L_x_1431) ;  /* 0x000164627f007947 */ /* 0x000fea000b800000 */
[----:B--2---:R2:W3:Y:S02]  /*86f0*/  SHFL.IDX PT, R7, R5, 0x4, 0x181f ;  /* 0x00981f0005077f89 */ /* 0x0044e400000e0000 */
.L_x_1567:
[----:B------:R-:W-:Y:S05]  /*8700*/  BRA.DIV ~URZ, `(.L_x_1432) ;  /* 0x000164b27f007947 */ /* 0x000fea000b800000 */
[----:B-1----:R1:W2:Y:S02]  /*8710*/  SHFL.IDX PT, R2, R6, 0x4, 0x181f ;  /* 0x00981f0006027f89 */ /* 0x0022a400000e0000 */
.L_x_1568:
        /* <DEDUP_REMOVED lines=10> */
.L_x_1434:
[----:B------:R-:W-:Y:S05]  /*87c0*/  BSYNC B0 ;  /* 0x0000000000007941 */ /* 0x000fea0003800000 */
.L_x_1433:
[----:B------:R-:W-:Y:S05]  /*87d0*/  BRA.DIV ~URZ, `(.L_x_1435) ;  /* 0x000164527f007947 */ /* 0x000fea000b800000 */
[----:B---3--:R3:W1:Y:S04]  /*87e0*/  SHFL.IDX PT, R7, R5, 0x5, 0x181f ;  /* 0x00b81f0005077f89 */ /* 0x00866800000e0000 */
[----:B--2---:R3:W2:Y:S02]  /*87f0*/  SHFL.IDX PT, R2, R6, 0x5, 0x181f ;  /* 0x00b81f0006027f89 */ /* 0x0046a400000e0000 */
.L_x_1569:
        /* <DEDUP_REMOVED lines=10> */
.L_x_1437:
[----:B------:R-:W-:Y:S05]  /*88a0*/  BSYNC B0 ;  /* 0x0000000000007941 */ /* 0x000fea0003800000 */
.L_x_1436:
[----:B------:R-:W-:Y:S05]  /*88b0*/  BRA.DIV ~URZ, `(.L_x_1438) ;  /* 0x000164427f007947 */ /* 0x000fea000b800000 */
[----:B-1----:R1:W3:Y:S02]  /*88c0*/  SHFL.IDX PT, R7, R5, 0x6, 0x181f ;  /* 0x00d81f0005077f89 */ /* 0x0022e400000e0000 */
.L_x_1570:
[----:B------:R-:W-:Y:S05]  /*88d0*/  BRA.DIV ~URZ, `(.L_x_1439) ;  /* 0x000164927f007947 */ /* 0x000fea000b800000 */
[----:B--2---:R2:W1:Y:S02]  /*88e0*/  SHFL.IDX PT, R2, R6, 0x6, 0x181f ;  /* 0x00d81f0006027f89 */ /* 0x00446400000e0000 */
.L_x_1571:
        /* <DEDUP_REMOVED lines=10> */
.L_x_1441:
[----:B------:R-:W-:Y:S05]  /*8990*/  BSYNC B0 ;  /* 0x0000000000007941 */ /* 0x000fea0003800000 */
.L_x_1440:
[----:B------:R-:W-:Y:S05]  /*89a0*/  BRA.DIV ~URZ, `(.L_x_1442) ;  /* 0x000164327f007947 */ /* 0x000fea000b800000 */
[----:B-1-34-:R-:W1:Y:S04]  /*89b0*/  SHFL.IDX PT, R5, R5, 0x7, 0x181f ;  /* 0x00f81f0005057f89 */ /* 0x01ae6800000e0000 */
[----:B------:R3:W4:Y:S02]  /*89c0*/  SHFL.IDX PT, R3, R6, 0x7, 0x181f ;  /* 0x00f81f0006037f89 */ /* 0x00072400000e0000 */
.L_x_1572:
[----:B--2---:R-:W2:Y:S01]  /*89d0*/  LDL.LU R148, [R1+0x24] ;  /* 0x0000240001947983 */ /* 0x004ea20000300800 */
[----:B------:R-:W-:Y:S02]  /*89e0*/  ISETP.GE.AND P5, PT, R134, c[0x0][0x1d4], PT ;  /* 0x0000750086007a0c */ /* 0x000fe40003fa6270 */
[----:B------:R-:W-:-:S04]  /*89f0*/  IADD3 R2, R4, 0x70, RZ ;  /* 0x0000007004027810 */ /* 0x000fc80007ffe0ff */
        /* <DEDUP_REMOVED lines=8> */
[----:B------:R-:W-:Y:S01]  /*8a80*/  WARPSYNC 0xffffffff ;  /* 0xffffffff00007948 */ /* 0x000fe20003800000 */
[----:B--2---:R-:W-:-:S04]  /*8a90*/  LOP3.LUT R148, R148, 0xfffffffe, RZ, 0xc0, !PT ;  /* 0xfffffffe94947812 */ /* 0x004fc800078ec0ff */
[----:B------:R-:W-:-:S05]  /*8aa0*/  @P5 LOP3.LUT R148, R148, 0x1, RZ, 0xfc, !PT ;  /* 0x0000000194945812 */ /* 0x000fca00078efcff */
[----:B------:R1:W-:Y:S02]  /*8ab0*/  STL [R1+0x24], R148 ;  /* 0x0000249401007387 */ /* 0x0003e40000100800 */
[----:B------:R-:W2:Y:S04]  /*8ac0*/  LDL R250, [R1+0xc] ;  /* 0x00000c0001fa7983 */ /* 0x000ea80000100800 */
[----:B------:R-:W4:Y:S04]  /*8ad0*/  LDL R8, [R1+0x3c] ;  /* 0x00003c0001087983 */ /* 0x000f280000100800 */
        /* <DEDUP_REMOVED lines=8> */
[----:B------:R-:W-:Y:S01]  /*8b60*/  IMAD.MOV.U32 R145, RZ, RZ, c[0x0][0x1e4] ;  /* 0x00007900ff917624 */ /* 0x000fe200078e00ff */
[----:B------:R-:W-:Y:S01]  /*8b70*/  BSSY B0, `(.L_x_1443) ;  /* 0x000002d000007945 */ /* 0x000fe20003800000 */
[----:B------:R-:W-:Y:S01]  /*8b80*/  BAR.SYNC.DEFER_BLOCKING 0x0 ;  /* 0x0000000000007b1d */ /* 0x000fe20000010000 */
[----:B--2---:R-:W-:-:S04]  /*8b90*/  IADD3 R61, R142, R250, -R139 ;  /* 0x000000fa8e3d7210 */ /* 0x004fc80007ffe88b */
[C---:B------:R-:W-:Y:S01]  /*8ba0*/  ISETP.GE.AND P3, PT, R61.reuse, 0x1, PT ;  /* 0x000000013d00780c */ /* 0x040fe20003f66270 */
[----:B----4-:R-:W-:Y:S01]  /*8bb0*/  IMAD.MOV.U32 R147, RZ, RZ, R8 ;  /* 0x000000ffff937224 */ /* 0x010fe200078e0008 */
[----:B------:R-:W-:Y:S01]  /*8bc0*/  ISETP.GE.AND P2, PT, R61, 0x11, PT ;  /* 0x000000113d00780c */ /* 0x000fe20003f46270 */
[----:B---3--:R-:W-:-:S04]  /*8bd0*/  IMAD.MOV.U32 R146, RZ, RZ, R6 ;  /* 0x000000ffff927224 */ /* 0x008fc800078e0006 */
[----:B------:R-:W-:-:S04]  /*8be0*/  IMAD.WIDE.U32 R4, R2, 0x50, R146 ;  /* 0x0000005002047825 */ /* 0x000fc800078e0092 */
[----:B------:R-:W-:Y:S02]  /*8bf0*/  IMAD R2, R3, 0x50, RZ ;  /* 0x0000005003027824 */ /* 0x000fe400078e02ff */
[----:B------:R-:W-:Y:S01]  /*8c00*/  IMAD.MOV.U32 R139, RZ, RZ, c[0x0][0x1e0] ;  /* 0x00007800ff8b7624 */ /* 0x000fe200078e00ff */
[----:B------:R-:W-:Y:S01]  /*8c10*/  ISETP.GE.AND P1, PT, R61, 0x21, PT ;  /* 0x000000213d00780c */ /* 0x000fe20003f26270 */
[----:B------:R-:W-:Y:S01]  /*8c20*/  IMAD.IADD R3, R5, 0x1, R2 ;  /* 0x0000000105037824 */ /* 0x000fe200078e0202 */
[C---:B------:R-:W-:Y:S02]  /*8c30*/  @P3 LEA R8, P0, R4.reuse, c[0x0][0x1c8], 0x1 ;  /* 0x0000720004083a11 */ /* 0x040fe400078008ff */
[----:B------:R-:W-:Y:S02]  /*8c40*/  @P2 LEA R2, P4, R139, R4, 0x4 ;  /* 0x000000048b022211 */ /* 0x000fe400078820ff */
[----:B------:R-:W-:Y:S02]  /*8c50*/  @P3 LEA.HI.X R9, R4, c[0x0][0x1cc], R3, 0x1, P0 ;  /* 0x0000730004093a11 */ /* 0x000fe400000f0c03 */
[----:B------:R-:W-:-:S02]  /*8c60*/  ISETP.GE.AND P0, PT, R61, 0x31, PT ;  /* 0x000000313d00780c */ /* 0x000fc40003f06270 */
[C---:B------:R-:W-:Y:S01]  /*8c70*/  @P2 LEA.HI.X R6, R139.reuse, R3, R145, 0x4, P4 ;  /* 0x000000038b062211 */ /* 0x040fe200020f2491 */
[----:B------:R-:W-:Y:S01]  /*8c80*/  IMAD.WIDE.U32 R14, R139, 0x20, RZ ;  /* 0x000000208b0e7825 */ /* 0x000fe200078e00ff */
[C---:B------:R-:W-:Y:S01]  /*8c90*/  @P2 LEA R12, P4, R2.reuse, c[0x0][0x1c8], 0x1 ;  /* 0x00007200020c2a11 */ /* 0x040fe200078808ff */
[----:B------:R-:W-:Y:S01]  /*8ca0*/  @!PT LDS RZ, [RZ] ;  /* 0x00000000fffff984 */ /* 0x000fe20000000800 */
[----:B------:R-:W-:Y:S01]  /*8cb0*/  @!PT LDS RZ, [RZ] ;  /* 0x00000000fffff984 */ /* 0x000fe20000000800 */
[----:B------:R-:W-:Y:S01]  /*8cc0*/  @!PT LDS RZ, [RZ] ;  /* 0x00000000fffff984 */ /* 0x000fe20000000800 */
[----:B------:R1:W-:Y:S03]  /*8cd0*/  @P3 LDGSTS.E.BYPASS.LTC128B.128 [R218+0x2900], [R8.64], !P5 ;  /* 0x0290000008da3fae */ /* 0x0003e6000e901d48 */
[----:B------:R-:W-:Y:S01]  /*8ce0*/  @P2 LEA.HI.X R13, R2, c[0x0][0x1cc], R6, 0x1, P4 ;  /* 0x00007300020d2a11 */ /* 0x000fe200020f0c06 */
[----:B------:R-:W-:Y:S01]  /*8cf0*/  IMAD.SHL.U32 R2, R145, 0x20, RZ ;  /* 0x0000002091027824 */ /* 0x000fe200078e00ff */
[----:B------:R-:W-:-:S03]  /*8d00*/  @P1 IADD3 R11, P4, R4, R14, RZ ;  /* 0x0000000e040b1210 */ /* 0x000fc60007f9e0ff */
[----:B------:R2:W-:Y:S01]  /*8d10*/  @P2 LDGSTS.E.BYPASS.LTC128B.128 [R218+0x3100], [R12.64], !P5 ;  /* 0x031000000cda2fae */ /* 0x0005e2000e901d48 */
[----:B------:R-:W-:Y:S01]  /*8d20*/  @P1 IADD3.X R14, R3, R15, R2, P4, !PT ;  /* 0x0000000f030e1210 */ /* 0x000fe200027fe402 */
[----:B------:R-:W-:Y:S02]  /*8d30*/  @P0 IMAD.MOV.U32 R2, RZ, RZ, R4 ;  /* 0x000000ffff020224 */ /* 0x000fe400078e0004 */
[----:B------:R-:W-:Y:S02]  /*8d40*/  @P0 IMAD R15, R145, 0x30, RZ ;  /* 0x00000030910f0824 */ /* 0x000fe400078e02ff */
[----:B------:R-:W-:Y:S01]  /*8d50*/  @P0 IMAD.WIDE.U32 R6, R139, 0x30, R2 ;  /* 0x000000308b060825 */ /* 0x000fe200078e0002 */
[----:B------:R-:W-:-:S03]  /*8d60*/  @P1 LEA R10, P4, R11, c[0x0][0x1c8], 0x1 ;  /* 0x000072000b0a1a11 */ /* 0x000fc600078808ff */
[----:B------:R-:W-:Y:S01]  /*8d70*/  @P0 IMAD.IADD R7, R7, 0x1, R15 ;  /* 0x0000000107070824 */ /* 0x000fe200078e020f */
[----:B------:R-:W-:-:S05]  /*8d80*/  @P1 LEA.HI.X R11, R11, c[0x0][0x1cc], R14, 0x1, P4 ;  /* 0x000073000b0b1a11 */ /* 0x000fca00020f0c0e */
[----:B------:R2:W-:Y:S01]  /*8d90*/  @P1 LDGSTS.E.BYPASS.LTC128B.128 [R218+0x3900], [R10.64], !P5 ;  /* 0x039000000ada1fae */ /* 0x0005e2000e901d48 */
[----:B-1----:R-:W-:-:S04]  /*8da0*/  @P0 LEA R8, P3, R6, c[0x0][0x1c8], 0x1 ;  /* 0x0000720006080a11 */ /* 0x002fc800078608ff */
        /* <DEDUP_REMOVED lines=9> */
.L_x_1444:
[----:B------:R-:W-:Y:S05]  /*8e40*/  BSYNC B0 ;  /* 0x0000000000007941 */ /* 0x000fea0003800000 */
.L_x_1443:
[----:B------:R3:W5:Y:S01]  /*8e50*/  LDL R248, [R1+0x44] ;  /* 0x0000440001f87983 */ /* 0x0007620000100800 */
[----:B------:R-:W-:Y:S01]  /*8e60*/  ISETP.LT.AND P0, PT, RZ, c[0x0][0x27c], PT ;  /* 0x00009f00ff007a0c */ /* 0x000fe20003f01270 */
[----:B------:R-:W-:Y:S02]  /*8e70*/  IMAD.MOV.U32 R252, RZ, RZ, c[0x0][0x2c4] ;  /* 0x0000b100fffc7624 */ /* 0x000fe400078e00ff */
[----:B------:R-:W0:Y:S03]  /*8e80*/  LDGDEPBAR ;  /* 0x00000000000079af */ /* 0x000e260000000000 */
[----:B------:R-:W-:-:S07]  /*8e90*/  ISETP.NE.AND P6, PT, R252, 0x1, PT ;  /* 0x00000001fc00780c */ /* 0x000fce0003fc5270 */
[----:B------:R-:W-:Y:S05]  /*8ea0*/  @P0 BRA `(.L_x_1445) ;  /* 0x0000002000000947 */ /* 0x000fea0003800000 */
[----:B------:R-:W-:-:S04]  /*8eb0*/  DEPBAR.LE SB0, 0x1 ;  /* 0x000080400000791a */ /* 0x000fc80000000000 */
[----:B------:R-:W-:Y:S05]  /*8ec0*/  BRA `(.L_x_1446) ;  /* 0x00004bd000007947 */ /* 0x000fea0003800000 */
.L_x_1445:
[----:B------:R-:W-:Y:S01]  /*8ed0*/  ULDC.U8 UR4, c[0x0][0x298] ;  /* 0x0000a60000047ab9 */ /* 0x000fe20000000000 */
[----:B-1---5:R-:W-:Y:S01]  /*8ee0*/  SHF.R.S32.HI R2, RZ, 0x1f, R137 ;  /* 0x0000001fff027819 */ /* 0x022fe20000011489 */
[C---:B------:R-:W-:Y:S01]  /*8ef0*/  IMAD.WIDE.U32 R6, R137.reuse, c[0x0][0x280], RZ ;  /* 0x0000a00089067a25 */ /* 0x040fe200078e00ff */
[----:B------:R-:W-:Y:S01]  /*8f00*/  ISETP.NE.AND P0, PT, RZ, UR4, PT ;  /* 0x00000004ff007c0c */ /* 0x000fe2000bf05270 */
[----:B------:R-:W-:Y:S01]  /*8f10*/  BSSY B2, `(.L_x_1446) ;  /* 0x00004b8000027945 */ /* 0x000fe20003800000 */
[----:B------:R-:W-:Y:S01]  /*8f20*/  IADD3 R20, R82, R248, RZ ;  /* 0x000000f852147210 */ /* 0x000fe20007ffe0ff */
[----:B------:R-:W-:Y:S01]  /*8f30*/  IMAD R3, R2, c[0x0][0x280], RZ ;  /* 0x0000a00002037a24 */ /* 0x000fe200078e02ff */
[----:B------:R-:W-:Y:S01]  /*8f40*/  IADD3 R66, R82, 0x60, RZ ;  /* 0x0000006052427810 */ /* 0x000fe20007ffe0ff */
[----:B------:R-:W-:Y:S02]  /*8f50*/  IMAD R2, R2, c[0x0][0x290], RZ ;  /* 0x0000a40002027a24 */ /* 0x000fe400078e02ff */
[----:B--2---:R-:W-:-:S02]  /*8f60*/  IMAD R8, R137, c[0x0][0x284], R3 ;  /* 0x0000a10089087a24 */ /* 0x004fc400078e0203 */
[C---:B------:R-:W-:Y:S01]  /*8f70*/  IMAD R3, R137.reuse, c[0x0][0x294], R2 ;  /* 0x0000a50089037a24 */ /* 0x040fe200078e0202 */
        /* <DEDUP_REMOVED lines=37> */
[----:B------:R-:W-:-:S11]  /*91d0*/  ISETP.GE.AND P0, PT, R26, c[0x0][0x27c], PT ;  /* 0x00009f001a007a0c */ /* 0x000fd60003f06270 */
[C---:B------:R-:W-:Y:S01]  /*91e0*/  @!P1 IMAD.SHL.U32 R2, R24.reuse, 0x2, RZ ;  /* 0x0000000218029824 */ /* 0x040fe200078e00ff */
[----:B------:R-:W-:Y:S01]  /*91f0*/  @!P1 SHF.L.U64.HI R6, R24, 0x1, R25 ;  /* 0x0000000118069819 */ /* 0x000fe20000010219 */
[C---:B------:R-:W-:Y:S01]  /*9200*/  @!P0 IMAD.SHL.U32 R3, R26.reuse, 0x2, RZ ;  /* 0x000000021a038824 */ /* 0x040fe200078e00ff */
[----:B------:R-:W-:Y:S02]  /*9210*/  @!P0 SHF.L.U64.HI R7, R26, 0x1, R28 ;  /* 0x000000011a078819 */ /* 0x000fe4000001021c */
[CC--:B------:R-:W-:Y:S02]  /*9220*/  @!P1 IADD3 R14, P2, R10.reuse, R2.reuse, RZ ;  /* 0x000000020a0e9210 */ /* 0x0c0fe40007f5e0ff */
[-C--:B------:R-:W-:Y:S02]  /*9230*/  @!P0 IADD3 R4, P3, R10, R3.reuse, RZ ;  /* 0x000000030a048210 */ /* 0x080fe40007f7e0ff */
[----:B----4-:R-:W-:Y:S01]  /*9240*/  @!P1 IADD3 R12, P4, R11, R2, RZ ;  /* 0x000000020b0c9210 */ /* 0x010fe20007f9e0ff */
[--C-:B---3--:R-:W-:Y:S01]  /*9250*/  @!P1 IMAD.X R15, R13, 0x1, R6.reuse, P2 ;  /* 0x000000010d0f9824 */ /* 0x108fe200010e0606 */
[----:B------:R-:W-:Y:S01]  /*9260*/  @!P0 IADD3 R10, P2, R11, R3, RZ ;  /* 0x000000030b0a8210 */ /* 0x000fe20007f5e0ff */
[----:B------:R-:W-:Y:S01]  /*9270*/  @!P0 IMAD.X R5, R13, 0x1, R7, P3 ;  /* 0x000000010d058824 */ /* 0x000fe200018e0607 */
[----:B------:R-:W-:Y:S01]  /*9280*/  CS2R R2, SRZ ;  /* 0x0000000000027805 */ /* 0x000fe2000001ff00 */
[----:B-1----:R-:W-:-:S02]  /*9290*/  @!P1 IMAD.X R13, R16, 0x1, R6, P4 ;  /* 0x00000001100d9824 */ /* 0x002fc400020e0606 */
[----:B------:R-:W-:Y:S01]  /*92a0*/  @!P0 IMAD.X R11, R16, 0x1, R7, P2 ;  /* 0x00000001100b8824 */ /* 0x000fe200010e0607 */
[----:B------:R1:W5:Y:S01]  /*92b0*/  @!P0 LD.E.64 R8, [R4.64] ;  /* 0x0000000804088980 */ /* 0x000362000c101b00 */
[----:B------:R-:W-:-:S03]  /*92c0*/  CS2R R6, SRZ ;  /* 0x0000000000067805 */ /* 0x000fc6000001ff00 */
[----:B------:R2:W5:Y:S04]  /*92d0*/  @!P1 LD.E.64 R2, [R12.64] ;  /* 0x000000080c029980 */ /* 0x000568000c101b00 */
[----:B------:R2:W5:Y:S01]  /*92e0*/  @!P1 LD.E.64 R6, [R14.64] ;  /* 0x000000080e069980 */ /* 0x000562000c101b00 */
[----:B-1----:R-:W-:-:S06]  /*92f0*/  CS2R R4, SRZ ;  /* 0x0000000000047805 */ /* 0x002fcc000001ff00 */
[----:B------:R2:W5:Y:S02]  /*9300*/  @!P0 LD.E.64 R4, [R10.64] ;  /* 0x000000080a048980 */ /* 0x000564000c101b00 */
.L_x_1449:
[----:B--2---:R-:W-:Y:S05]  /*9310*/  BSYNC B0 ;  /* 0x0000000000007941 */ /* 0x004fea0003800000 */
.L_x_1448:
[----:B------:R-:W-:Y:S01]  /*9320*/  IADD3 R10, R20, 0x20, RZ ;  /* 0x00000020140a7810 */ /* 0x000fe20007ffe0ff */
[----:B-----5:R-:W-:Y:S01]  /*9330*/  IMAD.MOV.U32 R14, RZ, RZ, R8 ;  /* 0x000000ffff0e7224 */ /* 0x020fe200078e0008 */
[----:B------:R2:W4:Y:S01]  /*9340*/  SHFL.IDX PT, R22, R27, 0x1, 0x1c1f ;  /* 0x003c1f001b167f89 */ /* 0x00052200000e0000 */
[----:B---3--:R-:W-:Y:S01]  /*9350*/  IMAD.MOV.U32 R13, RZ, RZ, R9 ;  /* 0x000000ffff0d7224 */ /* 0x008fe200078e0009 */
[----:B------:R-:W-:Y:S01]  /*9360*/  ISETP.GE.AND P0, PT, R10, R0, PT ;  /* 0x000000000a00720c */ /* 0x000fe20003f06270 */
[----:B------:R-:W-:Y:S01]  /*9370*/  IMAD.MOV.U32 R12, RZ, RZ, R6 ;  /* 0x000000ffff0c7224 */ /* 0x000fe200078e0006 */
[----:B------:R2:W3:Y:S01]  /*9380*/  SHFL.IDX PT, R10, R29, 0x1, 0x1c1f ;  /* 0x003c1f001d0a7f89 */ /* 0x0004e200000e0000 */
[----:B----4-:R-:W-:Y:S01]  /*9390*/  IMAD.MOV.U32 R11, RZ, RZ, R7 ;  /* 0x000000ffff0b7224 */ /* 0x010fe200078e0007 */
[----:B------:R-:W-:Y:S01]  /*93a0*/  PRMT R55, R13, 0x5410, R14 ;  /* 0x000054100d377816 */ /* 0x000fe2000000000e */
[----:B------:R-:W-:Y:S01]  /*93b0*/  IMAD.MOV.U32 R13, RZ, RZ, R5 ;  /* 0x000000ffff0d7224 */ /* 0x000fe200078e0005 */
[----:B------:R-:W-:Y:S01]  /*93c0*/  MOV R14, R4 ;  /* 0x00000004000e7202 */ /* 0x000fe20000000f00 */
[----:B------:R2:W4:Y:S01]  /*93d0*/  SHFL.IDX PT, R21, R23, 0x1, 0x1c1f ;  /* 0x003c1f0017157f89 */ /* 0x00052200000e0000 */
        /* <DEDUP_REMOVED lines=19> */
[C---:B-1-3--:R-:W-:Y:S02]  /*9510*/  @!P1 IADD3 R16, P2, R10.reuse, R11, RZ ;  /* 0x0000000b0a109210 */ /* 0x04afe40007f5e0ff */
[----:B------:R-:W-:Y:S02]  /*9520*/  @!P0 IADD3 R12, P3, R10, R13, RZ ;  /* 0x0000000d0a0c8210 */ /* 0x000fe40007f7e0ff */
[C---:B------:R-:W-:Y:S01]  /*9530*/  @!P1 IADD3 R14, P4, R15.reuse, R11, RZ ;  /* 0x0000000b0f0e9210 */ /* 0x040fe20007f9e0ff */
[C-C-:B------:R-:W-:Y:S01]  /*9540*/  @!P1 IMAD.X R17, R22.reuse, 0x1, R19.reuse, P2 ;  /* 0x0000000116119824 */ /* 0x140fe200010e0613 */
[----:B------:R-:W-:Y:S01]  /*9550*/  @!P0 IADD3 R10, P2, R15, R13, RZ ;  /* 0x0000000d0f0a8210 */ /* 0x000fe20007f5e0ff */
[----:B------:R-:W-:Y:S01]  /*9560*/  CS2R R34, SRZ ;  /* 0x0000000000227805 */ /* 0x000fe2000001ff00 */
[----:B------:R-:W-:Y:S01]  /*9570*/  CS2R R36, SRZ ;  /* 0x0000000000247805 */ /* 0x000fe2000001ff00 */
[----:B------:R-:W-:Y:S01]  /*9580*/  @!P0 IMAD.X R13, R22, 0x1, R18, P3 ;  /* 0x00000001160d8824 */ /* 0x000fe200018e0612 */
[----:B------:R1:W5:Y:S01]  /*9590*/  @!P1 LD.E.64 R32, [R16.64] ;  /* 0x0000000810209980 */ /* 0x000362000c101b00 */
[----:B----4-:R-:W-:-:S02]  /*95a0*/  @!P1 IMAD.X R15, R21, 0x1, R19, P4 ;  /* 0x00000001150f9824 */ /* 0x010fc400020e0613 */
[----:B------:R-:W-:Y:S01]  /*95b0*/  @!P0 IMAD.X R11, R21, 0x1, R18, P2 ;  /* 0x00000001150b8824 */ /* 0x000fe200010e0612 */
[----:B------:R1:W5:Y:S04]  /*95c0*/  @!P0 LD.E.64 R42, [R12.64] ;  /* 0x000000080c2a8980 */ /* 0x000368000c101b00 */
[----:B------:R1:W5:Y:S04]  /*95d0*/  @!P1 LD.E.64 R34, [R14.64] ;  /* 0x000000080e229980 */ /* 0x000368000c101b00 */
[----:B------:R1:W5:Y:S02]  /*95e0*/  @!P0 LD.E.64 R36, [R10.64] ;  /* 0x000000080a248980 */ /* 0x000364000c101b00 */
.L_x_1451:
[----:B------:R-:W-:Y:S05]  /*95f0*/  BSYNC B0 ;  /* 0x0000000000007941 */ /* 0x000fea0003800000 */
.L_x_1450:
[----:B-1-3--:R-:W-:Y:S01]  /*9600*/  IADD3 R10, R20, 0x40, RZ ;  /* 0x00000040140a7810 */ /* 0x00afe20007ffe0ff */
[----:B-----5:R-:W-:Y:S01]  /*9610*/  IMAD.MOV.U32 R14, RZ, RZ, R42 ;  /* 0x000000ffff0e7224 */ /* 0x020fe200078e002a */
[----:B------:R1:W3:Y:S01]  /*9620*/  SHFL.IDX PT, R22, R27, 0x2, 0x1c1f ;  /* 0x005c1f001b167f89 */ /* 0x0002e200000e0000 */
[----:B------:R-:W-:Y:S01]  /*9630*/  IMAD.MOV.U32 R13, RZ, RZ, R43 ;  /* 0x000000ffff0d7224 */ /* 0x000fe200078e002b */
[----:B------:R-:W-:Y:S01]  /*9640*/  ISETP.GE.AND P0, PT, R10, R0, PT ;  /* 0x000000000a00720c */ /* 0x000fe20003f06270 */
[----:B------:R-:W-:Y:S01]  /*9650*/  IMAD.MOV.U32 R12, RZ, RZ, R32 ;  /* 0x000000ffff0c7224 */ /* 0x000fe200078e0020 */
[----:B------:R1:W2:Y:S01]  /*9660*/  SHFL.IDX PT, R10, R29, 0x2, 0x1c1f ;  /* 0x005c1f001d0a7f89 */ /* 0x0002a200000e0000 */
[----:B------:R-:W-:Y:S01]  /*9670*/  IMAD.MOV.U32 R11, RZ, RZ, R33 ;  /* 0x000000ffff0b7224 */ /* 0x000fe200078e0021 */
[----:B------:R-:W-:Y:S01]  /*9680*/  PRMT R59, R13, 0x5410, R14 ;  /* 0x000054100d3b7816 */ /* 0x000fe2000000000e */
[----:B------:R-:W-:Y:S01]  /*9690*/  IMAD.MOV.U32 R13, RZ, RZ, R37 ;  /* 0x000000ffff0d7224 */ /* 0x000fe200078e0025 */
[----:B------:R-:W-:Y:S01]  /*96a0*/  MOV R14, R36 ;  /* 0x00000024000e7202 */ /* 0x000fe20000000f00 */
[----:B----4-:R1:W4:Y:S01]  /*96b0*/  SHFL.IDX PT, R21, R23, 0x2, 0x1c1f ;  /* 0x005c1f0017157f89 */ /* 0x01032200000e0000 */
        /* <DEDUP_REMOVED lines=21> */
[C---:B--2---:R-:W-:Y:S02]  /*9810*/  @!P1 IADD3 R16, P2, R10.reuse, R11, RZ ;  /* 0x0000000b0a109210 */ /* 0x044fe40007f5e0ff */
[----:B------:R-:W-:Y:S02]  /*9820*/  @!P0 IADD3 R12, P3, R10, R13, RZ ;  /* 0x0000000d0a0c8210 */ /* 0x000fe40007f7e0ff */
[C---:B-1----:R-:W-:Y:S01]  /*9830*/  @!P1 IADD3 R14, P4, R15.reuse, R11, RZ ;  /* 0x0000000b0f0e9210 */ /* 0x042fe20007f9e0ff */
[C-C-:B---3--:R-:W-:Y:S01]  /*9840*/  @!P1 IMAD.X R17, R22.reuse, 0x1, R19.reuse, P2 ;  /* 0x0000000116119824 */ /* 0x148fe200010e0613 */
        /* <DEDUP_REMOVED lines=10> */
.L_x_1453:
[----:B------:R-:W-:Y:S05]  /*98f0*/  BSYNC B0 ;  /* 0x0000000000007941 */ /* 0x000fea0003800000 */
.L_x_1452:
[----:B-1----:R-:W-:Y:S01]  /*9900*/  IADD3 R11, R20, 0x60, RZ ;  /* 0x00000060140b7810 */ /* 0x002fe20007ffe0ff */
[----:B-----5:R-:W-:Y:S01]  /*9910*/  IMAD.MOV.U32 R14, RZ, RZ, R46 ;  /* 0x000000ffff0e7224 */ /* 0x020fe200078e002e */
[----:B----4-:R-:W1:Y:S01]  /*9920*/  SHFL.IDX PT, R21, R27, 0x3, 0x1c1f ;  /* 0x007c1f001b157f89 */ /* 0x010e6200000e0000 */
[----:B------:R-:W-:Y:S01]  /*9930*/  IMAD.MOV.U32 R13, RZ, RZ, R47 ;  /* 0x000000ffff0d7224 */ /* 0x000fe200078e002f */
[----:B------:R-:W-:Y:S01]  /*9940*/  ISETP.GE.AND P0, PT, R11, R0, PT ;  /* 0x000000000b00720c */ /* 0x000fe20003f06270 */
[----:B------:R-:W-:Y:S01]  /*9950*/  IMAD.MOV.U32 R12, RZ, RZ, R38 ;  /* 0x000000ffff0c7224 */ /* 0x000fe200078e0026 */
[----:B--2---:R2:W4:Y:S01]  /*9960*/  SHFL.IDX PT, R10, R29, 0x3, 0x1c1f ;  /* 0x007c1f001d0a7f89 */ /* 0x00452200000e0000 */
        /* <DEDUP_REMOVED lines=12> */
[----:B--2---:R-:W-:Y:S01]  /*9a30*/  PRMT R29, R11, 0x5410, R12 ;  /* 0x000054100b1d7816 */ /* 0x004fe2000000000c */
[----:B---3--:R-:W-:Y:S01]  /*9a40*/  CS2R R22, SRZ ;  /* 0x0000000000167805 */ /* 0x008fe2000001ff00 */
        /* <DEDUP_REMOVED lines=10> */
[C---:B------:R-:W-:Y:S02]  /*9af0*/  @!P1 IADD3 R16, P2, R10.reuse, R11, RZ ;  /* 0x0000000b0a109210 */ /* 0x040fe40007f5e0ff */
[----:B------:R-:W-:Y:S02]  /*9b00*/  @!P0 IADD3 R12, P3, R10, R13, RZ ;  /* 0x0000000d0a0c8210 */ /* 0x000fe40007f7e0ff */
[----:B------:R-:W-:Y:S01]  /*9b10*/  @!P1 IADD3 R14, P4, R15, R11, RZ ;  /* 0x0000000b0f0e9210 */ /* 0x000fe20007f9e0ff */
[--C-:B------:R-:W-:Y:S01]  /*9b20*/  @!P1 IMAD.X R17, R21, 0x1, R19.reuse, P2 ;  /* 0x0000000115119824 */ /* 0x100fe200010e0613 */
        /* <DEDUP_REMOVED lines=10> */
.L_x_1455:
[----:B----4-:R-:W-:Y:S05]  /*9bd0*/  BSYNC B0 ;  /* 0x0000000000007941 */ /* 0x010fea0003800000 */
.L_x_1454:
        /* <DEDUP_REMOVED lines=69> */
.L_x_1459:
[----:B------:R-:W-:Y:S05]  /*a030*/  BSYNC B0 ;  /* 0x0000000000007941 */ /* 0x000fea0003800000 */
.L_x_1458:
        /* <DEDUP_REMOVED lines=48> */
.L_x_1457:
[----:B------:R-:W-:Y:S05]  /*a340*/  BSYNC B1 ;  /* 0x0000000000017941 */ /* 0x000fea0003800000 */
.L_x_1456:
        /* <DEDUP_REMOVED lines=52> */
.L_x_1463:
[----:B------:R-:W-:Y:S05]  /*a690*/  BSYNC B0 ;  /* 0x0000000000007941 */ /* 0x000fea0003800000 */
.L_x_1462:
        /* <DEDUP_REMOVED lines=48> */
.L_x_1461:
[----:B------:R-:W-:Y:S05]  /*a9a0*/  BSYNC B1 ;  /* 0x0000000000017941 */ /* 0x000fea0003800000 */
.L_x_1460:
        /* <DEDUP_REMOVED lines=52> */
.L_x_1467:
[----:B------:R-:W-:Y:S05]  /*acf0*/  BSYNC B0 ;  /* 0x0000000000007941 */ /* 0x000fea0003800000 */
.L_x_1466:
        /* <DEDUP_REMOVED lines=48> */
.L_x_1465:
[----:B------:R-:W-:Y:S05]  /*b000*/  BSYNC B1 ;  /* 0x0000000000017941 */ /* 0x000fea0003800000 */
.L_x_1464:
        /* <DEDUP_REMOVED lines=51> */
.L_x_1470:
[----:B------:R-:W-:Y:S05]  /*b340*/  BSYNC B0 ;  /* 0x0000000000007941 */ /* 0x000fea0003800000 */
.L_x_1469:
        /* <DEDUP_REMOVED lines=49> */
.L_x_1447:
        /* <DEDUP_REMOVED lines=73> */
.L_x_1472:
[----:B---3--:R-:W-:Y:S05]  /*baf0*/  BSYNC B0 ;  /* 0x0000000000007941 */ /* 0x008fea0003800000 */
.L_x_1471:
        /* <DEDUP_REMOVED lines=66> */
.L_x_1474:
[----:B------:R-:W-:Y:S05]  /*bf20*/  BSYNC B0 ;  /* 0x0000000000007941 */ /* 0x000fea0003800000 */
.L_x_1473:
        /* <DEDUP_REMOVED lines=120> */
.L_x_1476:
[----:B------:R-:W-:Y:S05]  /*c6b0*/  BSYNC B0 ;  /* 0x0000000000007941 */ /* 0x000fea0003800000 */
.L_x_1475:
        /* <DEDUP_REMOVED lines=103> */
.L_x_1478:
[----:B------:R-:W-:Y:S05]  /*cd30*/  BSYNC B0 ;  /* 0x0000000000007941 */ /* 0x000fea0003800000 */
.L_x_1477:
        /* <DEDUP_REMOVED lines=103> */
.L_x_1480:
[----:B------:R-:W-:Y:S05]  /*d3b0*/  BSYNC B0 ;  /* 0x0000000000007941 */ /* 0x000fea0003800000 */
.L_x_1479:
[----:B------:R-:W-:-:S13]  /*d3c0*/  ISETP.GE.OR P0, PT, R66, R60, P2 ;  /* 0x0000003c4200720c */ /* 0x000fda0001706670 */
[----:B------:R-:W-:Y:S05]  /*d3d0*/  @P0 BRA `(.L_x_1468) ;  /* 0x000006b000000947 */ /* 0x000fea0003800000 */
[----:B------:R-:W-:Y:S01]  /*d3e0*/  SHF.R.S32.HI R2, RZ, 0x1f, R66 ;  /* 0x0000001fff027819 */ /* 0x000fe20000011442 */
[----:B------:R-:W-:Y:S01]  /*d3f0*/  IMAD.SHL.U32 R0, R66, 0x40, RZ ;  /* 0x0000004042007824 */ /* 0x000fe200078e00ff */
[----:B-1----:R-:W-:Y:S02]  /*d400*/  IADD3 R5, R28, c[0x0][0x27c], RZ ;  /* 0x00009f001c057a10 */ /* 0x002fe40007ffe0ff */
[----:B------:R-:W-:Y:S02]  /*d410*/  LEA.HI R2, R2, R66, RZ, 0x3 ;  /* 0x0000004202027211 */ /* 0x000fe400078f18ff */
[----:B------:R-:W-:Y:S02]  /*d420*/  LOP3.LUT R0, R0, 0x1c0, RZ, 0xc0, !PT ;  /* 0x000001c000007812 */ /* 0x000fe400078ec0ff */
[----:B------:R-:W-:Y:S01]  /*d430*/  SHF.R.U32.HI R12, RZ, 0x10, R59 ;  /* 0x00000010ff0c7819 */ /* 0x000fe2000001163b */
        /* <DEDUP_REMOVED lines=14> */
[----:B------:R-:W-:Y:S02]  /*d520*/  SHF.R.U64 R0, R56, 0x10, R57 ;  /* 0x0000001038007819 */ /* 0x000fe40000001239 */
[----:B------:R-:W-:Y:S02]  /*d530*/  PRMT R12, R71, 0x5432, R14 ;  /* 0x00005432470c7816 */ /* 0x000fe4000000000e */
[----:B------:R-:W2:Y:S01]  /*d540*/  LDS.128 R4, [R29+0x5100] ;  /* 0x005100001d047984 */ /* 0x000ea20000000c00 */
[----:B------:R-:W-:-:S02]  /*d550*/  SHF.R.U32.HI R18, RZ, 0x10, R55 ;  /* 0x00000010ff127819 */ /* 0x000fc40000011637 */
[----:B------:R-:W-:Y:S02]  /*d560*/  PRMT R23, R73, 0x5432, R16 ;  /* 0x0000543249177816 */ /* 0x000fe40000000010 */
[----:B------:R-:W-:Y:S02]  /*d570*/  PRMT R13, R72, 0x5432, R0 ;  /* 0x00005432480d7816 */ /* 0x000fe40000000000 */
[----:B------:R-:W-:Y:S02]  /*d580*/  SHF.L.U32 R31, R12, 0x10, RZ ;  /* 0x000000100c1f7819 */ /* 0x000fe400000006ff */
[----:B------:R-:W-:Y:S02]  /*d590*/  SHF.R.U32.HI R2, RZ, 0x10, R57 ;  /* 0x00000010ff027819 */ /* 0x000fe40000011639 */
[----:B------:R-:W-:Y:S02]  /*d5a0*/  SHF.R.U64 R3, R58, 0x10, R59 ;  /* 0x000000103a037819 */ /* 0x000fe4000000123b */
[----:B------:R-:W-:-:S02]  /*d5b0*/  SHF.R.U32.HI R15, RZ, 0x10, R53 ;  /* 0x00000010ff0f7819 */ /* 0x000fc40000011635 */
[----:B------:R-:W-:Y:S02]  /*d5c0*/  PRMT R22, R73, 0x5410, R18 ;  /* 0x0000541049167816 */ /* 0x000fe40000000012 */
[----:B------:R-:W-:Y:S02]  /*d5d0*/  PRMT R21, R72, 0x5410, R2 ;  /* 0x0000541048157816 */ /* 0x000fe40000000002 */
[----:B------:R-:W-:Y:S02]  /*d5e0*/  PRMT R27, R74, 0x5432, R3 ;  /* 0x000054324a1b7816 */ /* 0x000fe40000000003 */
[----:B------:R-:W-:Y:S02]  /*d5f0*/  PRMT R17, R71, 0x5410, R15 ;  /* 0x0000541047117816 */ /* 0x000fe4000000000f */
[----:B------:R-:W-:-:S03]  /*d600*/  LOP3.LUT R28, R12, 0xffff0000, RZ, 0xc0, !PT ;  /* 0xffff00000c1c7812 */ /* 0x000fc600078ec0ff */
[----:B------:R-:W-:Y:S02]  /*d610*/  IMAD.U32 R12, R17, 0x10000, RZ ;  /* 0x00010000110c7824 */ /* 0x000fe400078e00ff */
[C---:B-1----:R-:W-:Y:S01]  /*d620*/  IMAD.U32 R14, R8.reuse, 0x10000, RZ ;  /* 0x00010000080e7824 */ /* 0x042fe200078e00ff */
[----:B------:R-:W-:Y:S01]  /*d630*/  LOP3.LUT R16, R8, 0xffff0000, RZ, 0xc0, !PT ;  /* 0xffff000008107812 */ /* 0x000fe200078ec0ff */
[C---:B------:R-:W-:Y:S01]  /*d640*/  IMAD.U32 R18, R11.reuse, 0x10000, RZ ;  /* 0x000100000b127824 */ /* 0x040fe200078e00ff */
[C---:B------:R-:W-:Y:S01]  /*d650*/  LOP3.LUT R26, R10.reuse, 0xffff0000, RZ, 0xc0, !PT ;  /* 0xffff00000a1a7812 */ /* 0x040fe200078ec0ff */
[----:B------:R-:W-:Y:S01]  /*d660*/  IMAD.U32 R20, R10, 0x10000, RZ ;  /* 0x000100000a147824 */ /* 0x000fe200078e00ff */
[----:B------:R-:W-:Y:S01]  /*d670*/  LOP3.LUT R25, R11, 0xffff0000, RZ, 0xc0, !PT ;  /* 0xffff00000b197812 */ /* 0x000fe200078ec0ff */
[----:B------:R-:W-:Y:S01]  /*d680*/  IMAD.U32 R11, R13, 0x10000, RZ ;  /* 0x000100000d0b7824 */ /* 0x000fe200078e00ff */
[----:B------:R-:W-:Y:S01]  /*d690*/  LOP3.LUT R19, R9, 0xffff0000, RZ, 0xc0, !PT ;  /* 0xffff000009137812 */ /* 0x000fe200078ec0ff */
[----:B--2---:R-:W-:Y:S01]  /*d6a0*/  IMAD.U32 R8, R4, 0x10000, RZ ;  /* 0x0001000004087824 */ /* 0x004fe200078e00ff */
[----:B------:R-:W-:Y:S01]  /*d6b0*/  LOP3.LUT R2, R5, 0xffff0000, RZ, 0xc0, !PT ;  /* 0xffff000005027812 */ /* 0x000fe200078ec0ff */
[----:B------:R-:W-:Y:S01]  /*d6c0*/  IMAD.U32 R15, R9, 0x10000, RZ ;  /* 0x00010000090f7824 */ /* 0x000fe200078e00ff */
[----:B------:R-:W-:Y:S01]  /*d6d0*/  LOP3.LUT R9, R6, 0xffff0000, RZ, 0xc0, !PT ;  /* 0xffff000006097812 */ /* 0x000fe200078ec0ff */
[----:B------:R-:W-:Y:S01]  /*d6e0*/  FMUL.FTZ R10, R8, R31 ;  /* 0x0000001f080a7220 */ /* 0x000fe20000410000 */
[----:B------:R-:W-:Y:S01]  /*d6f0*/  LOP3.LUT R4, R4, 0xffff0000, RZ, 0xc0, !PT ;  /* 0xffff000004047812 */ /* 0x000fe200078ec0ff */
[----:B------:R-:W-:-:S02]  /*d700*/  IMAD.U32 R3, R5, 0x10000, RZ ;  /* 0x0001000005037824 */ /* 0x000fc400078e00ff */
[----:B------:R-:W-:Y:S01]  /*d710*/  IMAD.U32 R5, R6, 0x10000, RZ ;  /* 0x0001000006057824 */ /* 0x000fe200078e00ff */
[C---:B------:R-:W-:Y:S01]  /*d720*/  LOP3.LUT R6, R7.reuse, 0xffff0000, RZ, 0xc0, !PT ;  /* 0xffff000007067812 */ /* 0x040fe200078ec0ff */
[----:B------:R-:W-:Y:S02]  /*d730*/  IMAD.U32 R0, R7, 0x10000, RZ ;  /* 0x0001000007007824 */ /* 0x000fe400078e00ff */
[-C--:B------:R-:W-:Y:S01]  /*d740*/  FFMA.FTZ R32, R14, R11.reuse, -R10 ;  /* 0x0000000b0e207223 */ /* 0x080fe2000001080a */
[----:B------:R-:W-:Y:S01]  /*d750*/  LOP3.LUT R10, R13, 0xffff0000, RZ, 0xc0, !PT ;  /* 0xffff00000d0a7812 */ /* 0x000fe200078ec0ff */
[----:B------:R-:W-:Y:S01]  /*d760*/  FMUL.FTZ R7, R8, R11 ;  /* 0x0000000b08077220 */ /* 0x000fe20000410000 */
[----:B------:R-:W-:Y:S01]  /*d770*/  SHF.L.U32 R13, R22, 0x10, RZ ;  /* 0x00000010160d7819 */ /* 0x000fe200000006ff */
[----:B------:R-:W-:Y:S02]  /*d780*/  IMAD.U32 R11, R21, 0x10000, RZ ;  /* 0x00010000150b7824 */ /* 0x000fe400078e00ff */
[----:B------:R-:W-:-:S02]  /*d790*/  FFMA.FTZ R31, R14, R31, R7 ;  /* 0x0000001f0e1f7223 */ /* 0x000fc40000010007 */
[C---:B------:R-:W-:Y:S02]  /*d7a0*/  FMUL.FTZ R8, R4.reuse, R28 ;  /* 0x0000001c04087220 */ /* 0x040fe40000410000 */
[----:B------:R-:W-:Y:S02]  /*d7b0*/  FMUL.FTZ R7, R4, R10 ;  /* 0x0000000a04077220 */ /* 0x000fe40000410000 */
[C---:B------:R-:W-:Y:S02]  /*d7c0*/  FMUL.FTZ R4, R3.reuse, R12 ;  /* 0x0000000c03047220 */ /* 0x040fe40000410000 */
[----:B------:R-:W-:Y:S02]  /*d7d0*/  FMUL.FTZ R3, R3, R11 ;  /* 0x0000000b03037220 */ /* 0x000fe40000410000 */
[C---:B------:R-:W-:Y:S01]  /*d7e0*/  FFMA.FTZ R8, R16.reuse, R10, -R8 ;  /* 0x0000000a10087223 */ /* 0x040fe20000010808 */
[----:B------:R-:W-:Y:S01]  /*d7f0*/  LOP3.LUT R10, R21, 0xffff0000, RZ, 0xc0, !PT ;  /* 0xffff0000150a7812 */ /* 0x000fe200078ec0ff */
[----:B------:R-:W-:-:S02]  /*d800*/  FFMA.FTZ R28, R16, R28, R7 ;  /* 0x0000001c101c7223 */ /* 0x000fc40000010007 */
[----:B------:R-:W-:Y:S01]  /*d810*/  FFMA.FTZ R16, R15, R11, -R4 ;  /* 0x0000000b0f107223 */ /* 0x000fe20000010804 */
[----:B------:R-:W-:Y:S01]  /*d820*/  LOP3.LUT R11, R17, 0xffff0000, RZ, 0xc0, !PT ;  /* 0xffff0000110b7812 */ /* 0x000fe200078ec0ff */
[----:B------:R-:W-:Y:S01]  /*d830*/  FFMA.FTZ R15, R15, R12, R3 ;  /* 0x0000000c0f0f7223 */ /* 0x000fe20000010003 */
[----:B------:R-:W-:Y:S01]  /*d840*/  LOP3.LUT R17, R27, 0xffff0000, RZ, 0xc0, !PT ;  /* 0xffff00001b117812 */ /* 0x000fe200078ec0ff */
[----:B------:R-:W-:Y:S01]  /*d850*/  IMAD.U32 R4, R24, 0x10000, RZ ;  /* 0x0001000018047824 */ /* 0x000fe200078e00ff */
[----:B------:R-:W-:Y:S01]  /*d860*/  F2FP.BF16.PACK_AB R8, R8, R32 ;  /* 0x000000200808723e */ /* 0x000fe200000010ff */
[C---:B------:R-:W-:Y:S02]  /*d870*/  FMUL.FTZ R3, R0.reuse, R13 ;  /* 0x0000000d00037220 */ /* 0x040fe40000410000 */
[-C--:B------:R-:W-:Y:S02]  /*d880*/  FMUL.FTZ R0, R0, R4.reuse ;  /* 0x0000000400007220 */ /* 0x080fe40000410000 */
[----:B------:R-:W-:-:S02]  /*d890*/  FFMA.FTZ R14, R18, R4, -R3 ;  /* 0x00000004120e7223 */ /* 0x000fc40000010803 */
[CC--:B------:R-:W-:Y:S02]  /*d8a0*/  FMUL.FTZ R4, R2.reuse, R11.reuse ;  /* 0x0000000b02047220 */ /* 0x0c0fe40000410000 */
[-C--:B------:R-:W-:Y:S02]  /*d8b0*/  FMUL.FTZ R3, R2, R10.reuse ;  /* 0x0000000a02037220 */ /* 0x080fe40000410000 */
[----:B------:R-:W-:Y:S02]  /*d8c0*/  IMAD.U32 R21, R23, 0x10000, RZ ;  /* 0x0001000017157824 */ /* 0x000fe400078e00ff */
[----:B------:R-:W-:Y:S02]  /*d8d0*/  IMAD.U32 R7, R27, 0x10000, RZ ;  /* 0x000100001b077824 */ /* 0x000fe400078e00ff */
[C---:B------:R-:W-:Y:S02]  /*d8e0*/  FFMA.FTZ R12, R19.reuse, R10, -R4 ;  /* 0x0000000a130c7223 */ /* 0x040fe40000010804 */
[----:B------:R-:W-:Y:S01]  /*d8f0*/  FFMA.FTZ R11, R19, R11, R3 ;  /* 0x0000000b130b7223 */ /* 0x000fe20000010003 */
[----:B------:R-:W-:Y:S01]  /*d900*/  LOP3.LUT R19, R23, 0xffff0000, RZ, 0xc0, !PT ;  /* 0xffff000017137812 */ /* 0x000fe200078ec0ff */
[----:B------:R-:W-:Y:S01]  /*d910*/  FFMA.FTZ R13, R18, R13, R0 ;  /* 0x0000000d120d7223 */ /* 0x000fe20000010000 */
[----:B------:R-:W-:Y:S01]  /*d920*/  LOP3.LUT R18, R22, 0xffff0000, RZ, 0xc0, !PT ;  /* 0xffff000016127812 */ /* 0x000fe200078ec0ff */
[----:B------:R-:W-:-:S02]  /*d930*/  FMUL.FTZ R2, R5, R21 ;  /* 0x0000001505027220 */ /* 0x000fc40000410000 */
[-C--:B------:R-:W-:Y:S01]  /*d940*/  FMUL.FTZ R0, R5, R7.reuse ;  /* 0x0000000705007220 */ /* 0x080fe20000410000 */
[----:B------:R-:W-:Y:S01]  /*d950*/  LOP3.LUT R5, R24, 0xffff0000, RZ, 0xc0, !PT ;  /* 0xffff000018057812 */ /* 0x000fe200078ec0ff */
[C---:B------:R-:W-:Y:S02]  /*d960*/  FFMA.FTZ R10, R20.reuse, R7, -R2 ;  /* 0x00000007140a7223 */ /* 0x040fe40000010802 */
[C---:B------:R-:W-:Y:S02]  /*d970*/  FMUL.FTZ R4, R9.reuse, R19 ;  /* 0x0000001309047220 */ /* 0x040fe40000410000 */
[----:B------:R-:W-:Y:S02]  /*d980*/  FFMA.FTZ R7, R20, R21, R0 ;  /* 0x0000001514077223 */ /* 0x000fe40000010000 */
[----:B------:R-:W-:Y:S01]  /*d990*/  FMUL.FTZ R3, R9, R17 ;  /* 0x0000001109037220 */ /* 0x000fe20000410000 */
[----:B------:R-:W-:Y:S01]  /*d9a0*/  F2FP.BF16.PACK_AB R9, R12, R16 ;  /* 0x000000100c09723e */ /* 0x000fe200000010ff */
[----:B------:R-:W-:-:S02]  /*d9b0*/  FMUL.FTZ R2, R6, R18 ;  /* 0x0000001206027220 */ /* 0x000fc40000410000 */
[----:B------:R-:W-:Y:S02]  /*d9c0*/  FMUL.FTZ R0, R6, R5 ;  /* 0x0000000506007220 */ /* 0x000fe40000410000 */
[----:B------:R-:W-:Y:S01]  /*d9d0*/  FFMA.FTZ R6, R26, R17, -R4 ;  /* 0x000000111a067223 */ /* 0x000fe20000010804 */
[----:B------:R-:W-:Y:S01]  /*d9e0*/  F2FP.BF16.PACK_AB R4, R28, R31 ;  /* 0x0000001f1c04723e */ /* 0x000fe200000010ff */
[----:B------:R-:W-:Y:S02]  /*d9f0*/  FFMA.FTZ R3, R26, R19, R3 ;  /* 0x000000131a037223 */ /* 0x000fe40000010003 */
[----:B------:R-:W-:Y:S01]  /*da00*/  FFMA.FTZ R2, R25, R5, -R2 ;  /* 0x0000000519027223 */ /* 0x000fe20000010802 */
[----:B------:R-:W-:Y:S01]  /*da10*/  F2FP.BF16.PACK_AB R5, R11, R15 ;  /* 0x0000000f0b05723e */ /* 0x000fe200000010ff */
[----:B------:R-:W-:Y:S01]  /*da20*/  FFMA.FTZ R0, R25, R18, R0 ;  /* 0x0000001219007223 */ /* 0x000fe20000010000 */
[----:B------:R-:W-:Y:S02]  /*da30*/  F2FP.BF16.PACK_AB R10, R6, R10 ;  /* 0x0000000a060a723e */ /* 0x000fe400000010ff */
[----:B------:R-:W-:-:S02]  /*da40*/  F2FP.BF16.PACK_AB R6, R3, R7 ;  /* 0x000000070306723e */ /* 0x000fc400000010ff */
[----:B------:R-:W-:Y:S02]  /*da50*/  F2FP.BF16.PACK_AB R11, R2, R14 ;  /* 0x0000000e020b723e */ /* 0x000fe400000010ff */
[----:B------:R-:W-:-:S03]  /*da60*/  F2FP.BF16.PACK_AB R7, R0, R13 ;  /* 0x0000000d0007723e */ /* 0x000fc600000010ff */
[----:B------:R1:W-:Y:S04]  /*da70*/  STS.128 [R30], R8 ;  /* 0x000000081e007388 */ /* 0x0003e80000000c00 */
[----:B------:R1:W-:Y:S02]  /*da80*/  STS.128 [R29+0x5100], R4 ;  /* 0x005100041d007388 */ /* 0x0003e40000000c00 */
.L_x_1468:
[----:B------:R-:W-:Y:S05]  /*da90*/  BSYNC B2 ;  /* 0x0000000000027941 */ /* 0x000fea0003800000 */
.L_x_1446:
[----:B-1----:R-:W4:Y:S01]  /*daa0*/  LDL R6, [R1+0x38] ;  /* 0x0000380001067983 */ /* 0x002f220000100800 */
[----:B------:R-:W-:-:S04]  /*dab0*/  DEPBAR.LE SB0, 0x0 ;  /* 0x000080000000791a */ /* 0x000fc80000000000 */
[----:B------:R-:W4:Y:S01]  /*dac0*/  LDL.64 R2, [R1+0x28] ;  /* 0x0000280001027983 */ /* 0x000f220000100a00 */
[----:B------:R-:W-:Y:S01]  /*dad0*/  IMAD R0, R75, c[0x0][0x208], RZ ;  /* 0x000082004b007a24 */ /* 0x000fe200078e02ff */
[----:B------:R-:W-:Y:S01]  /*dae0*/  ULDC.64 UR4, c[0x0][0x208] ;  /* 0x0000820000047ab9 */ /* 0x000fe20000000a00 */
[C---:B------:R-:W-:Y:S01]  /*daf0*/  IMAD.WIDE.U32 R4, R116.reuse, c[0x0][0x208], RZ ;  /* 0x0000820074047a25 */ /* 0x040fe200078e00ff */
[----:B------:R-:W-:Y:S03]  /*db00*/  BAR.SYNC.DEFER_BLOCKING 0x0 ;  /* 0x0000000000007b1d */ /* 0x000fe60000010000 */
[----:B------:R-:W-:-:S03]  /*db10*/  IMAD R0, R116, c[0x0][0x20c], R0 ;  /* 0x0000830074007a24 */ /* 0x000fc600078e0200 */
[----:B--2---:R-:W2:Y:S02]  /*db20*/  LDL R249, [R1+0x20] ;  /* 0x0000200001f97983 */ /* 0x004ea40000100800 */
[----:B------:R-:W-:Y:S01]  /*db30*/  IADD3 R0, R5, R0, RZ ;  /* 0x0000000005007210 */ /* 0x000fe20007ffe0ff */
[----:B------:R-:W-:-:S04]  /*db40*/  USHF.L.U32 UR7, UR4, 0x5, URZ ;  /* 0x0000000504077899 */ /* 0x000fc8000800063f */
[----:B------:R-:W-:Y:S01]  /*db50*/  IMAD R0, R0, 0x50, RZ ;  /* 0x0000005000007824 */ /* 0x000fe200078e02ff */
[----:B------:R-:W-:Y:S04]  /*db60*/  LDSM.16.M88.4 R32, [R207] ;  /* 0x00000000cf20783b */ /* 0x000fe80000000200 */
[----:B------:R-:W1:Y:S01]  /*db70*/  LDSM.16.M88.4 R44, [R200] ;  /* 0x00000000c82c783b */ /* 0x000e620000000200 */
[----:B------:R-:W-:Y:S02]  /*db80*/  UMOV UR6, 0x5 ;  /* 0x0000000500067882 */ /* 0x000fe40000000000 */
[----:B------:R-:W-:Y:S01]  /*db90*/  USHF.L.U64.HI UR5, UR4, UR6, UR5 ;  /* 0x0000000604057299 */ /* 0x000fe20008010205 */
[----:B------:R-:W3:Y:S04]  /*dba0*/  LDSM.16.M88.4 R28, [R207+0x2000] ;  /* 0x00200000cf1c783b */ /* 0x000ee80000000200 */
[----:B------:R-:W-:Y:S04]  /*dbb0*/  LDSM.16.M88.4 R24, [R210] ;  /* 0x00000000d218783b */ /* 0x000fe80000000200 */
[----:B------:R-:W3:Y:S04]  /*dbc0*/  LDSM.16.M88.4 R48, [R211] ;  /* 0x00000000d330783b */ /* 0x000ee80000000200 */
[----:B------:R-:W-:Y:S04]  /*dbd0*/  LDSM.16.M88.4 R68, [R200+0x800] ;  /* 0x00080000c844783b */ /* 0x000fe80000000200 */
[----:B------:R-:W-:Y:S04]  /*dbe0*/  LDSM.16.M88.4 R84, [R200+0x1000] ;  /* 0x00100000c854783b */ /* 0x000fe80000000200 */
[----:B------:R-:W-:Y:S04]  /*dbf0*/  LDSM.16.M88.4 R92, [R200+0x1800] ;  /* 0x00180000c85c783b */ /* 0x000fe80000000200 */
[----:B------:R-:W-:Y:S04]  /*dc00*/  LDSM.16.M88.4 R100, [R200+0x2000] ;  /* 0x00200000c864783b */ /* 0x000fe80000000200 */
[----:B------:R-:W3:Y:S04]  /*dc10*/  LDSM.16.M88.4 R20, [R210+0x2000] ;  /* 0x00200000d214783b */ /* 0x000ee80000000200 */
[----:B------:R-:W-:Y:S04]  /*dc20*/  LDSM.16.M88.4 R80, [R215] ;  /* 0x00000000d750783b */ /* 0x000fe80000000200 */
[----:B------:R-:W-:Y:S01]  /*dc30*/  LDSM.16.M88.4 R88, [R214] ;  /* 0x00000000d658783b */ /* 0x000fe20000000200 */
[-C--:B-1----:R-:W-:Y:S03]  /*dc40*/  HMMA.16816.F32.BF16 R12, R32, R44.reuse, RZ ;  /* 0x0000002c200c723c */ /* 0x082fe600000418ff */
[----:B------:R-:W-:Y:S04]  /*dc50*/  LDSM.16.M88.4 R96, [R213] ;  /* 0x00000000d560783b */ /* 0x000fe80000000200 */
[----:B------:R-:W-:Y:S01]  /*dc60*/  LDSM.16.M88.4 R104, [R212] ;  /* 0x00000000d468783b */ /* 0x000fe20000000200 */
[----:B---3--:R-:W-:Y:S11]  /*dc70*/  HMMA.16816.F32.BF16 R52, R28, R44, RZ ;  /* 0x0000002c1c34723c */ /* 0x008ff600000418ff */
[----:B------:R-:W-:Y:S05]  /*dc80*/  @!UPT UIADD3 URZ, URZ, URZ, URZ ;  /* 0x0000003f3f3ff290 */ /* 0x000fea000fffe03f */
[-C--:B------:R-:W-:Y:S08]  /*dc90*/  HMMA.16816.F32.BF16 R56, R24, R48.reuse, R12 ;  /* 0x000000301838723c */ /* 0x080ff0000004180c */
[----:B------:R-:W-:Y:S08]  /*dca0*/  HMMA.16816.F32.BF16 R52, R20, R48, R52 ;  /* 0x000000301434723c */ /* 0x000ff00000041834 */
[----:B------:R-:W-:Y:S01]  /*dcb0*/  HMMA.16816.F32.BF16 R64, R32, R46, RZ ;  /* 0x0000002e2040723c */ /* 0x000fe200000418ff */
[----:B----4-:R-:W-:-:S05]  /*dcc0*/  MOV R3, R6 ;  /* 0x0000000600037202 */ /* 0x010fca0000000f00 */
[----:B------:R-:W-:-:S05]  /*dcd0*/  IMAD.WIDE.U32 R2, R4, 0x50, R2 ;  /* 0x0000005004027825 */ /* 0x000fca00078e0002 */
[----:B------:R-:W-:Y:S02]  /*dce0*/  LEA R8, P1, R2, c[0x0][0x1f8], 0x1 ;  /* 0x00007e0002087a11 */ /* 0x000fe400078208ff */
[----:B------:R-:W-:Y:S02]  /*dcf0*/  IADD3 R0, R3, R0, RZ ;  /* 0x0000000003007210 */ /* 0x000fe40007ffe0ff */
[----:B------:R-:W-:Y:S02]  /*dd00*/  IADD3 R6, P0, R8, UR7, RZ ;  /* 0x0000000708067c10 */ /* 0x000fe4000ff1e0ff */
[----:B------:R-:W-:-:S04]  /*dd10*/  LEA.HI.X R9, R2, c[0x0][0x1fc], R0, 0x1, P1 ;  /* 0x00007f0002097a11 */ /* 0x000fc800008f0c00 */
[----:B------:R-:W-:Y:S02]  /*dd20*/  IADD3.X R7, R9, UR5, RZ, P0, !PT ;  /* 0x0000000509077c10 */ /* 0x000fe400087fe4ff */
[----:B------:R-:W-:Y:S02]  /*dd30*/  ISETP.GE.AND P0, PT, R134, c[0x0][0x1d4], PT ;  /* 0x0000750086007a0c */ /* 0x000fe40003f06270 */
[----:B------:R-:W-:Y:S02]  /*dd40*/  IADD3 R4, P2, R6, UR7, RZ ;  /* 0x0000000706047c10 */ /* 0x000fe4000ff5e0ff */
[----:B------:R-:W-:Y:S02]  /*dd50*/  ISETP.LT.OR P3, PT, R61, 0x1, P0 ;  /* 0x000000013d00780c */ /* 0x000fe40000761670 */
[----:B------:R-:W-:Y:S02]  /*dd60*/  IADD3 R2, P1, R4, UR7, RZ ;  /* 0x0000000704027c10 */ /* 0x000fe4000ff3e0ff */
[----:B------:R-:W-:-:S02]  /*dd70*/  IADD3.X R5, R7, UR5, RZ, P2, !PT ;  /* 0x0000000507057c10 */ /* 0x000fc400097fe4ff */
[C---:B------:R-:W-:Y:S02]  /*dd80*/  ISETP.LT.OR P5, PT, R61.reuse, 0x11, P0 ;  /* 0x000000113d00780c */ /* 0x040fe400007a1670 */
[----:B------:R-:W-:Y:S02]  /*dd90*/  ISETP.LT.OR P4, PT, R61, 0x21, P0 ;  /* 0x000000213d00780c */ /* 0x000fe40000781670 */
[----:B------:R-:W-:Y:S02]  /*dda0*/  IADD3.X R3, R5, UR5, RZ, P1, !PT ;  /* 0x0000000505037c10 */ /* 0x000fe40008ffe4ff */
[C---:B------:R-:W-:Y:S01]  /*ddb0*/  ISETP.LT.OR P2, PT, R61.reuse, 0x31, P0 ;  /* 0x000000313d00780c */ /* 0x040fe20000741670 */
[----:B------:R-:W-:Y:S01]  /*ddc0*/  @!PT LDS RZ, [RZ] ;  /* 0x00000000fffff984 */ /* 0x000fe20000000800 */
[----:B------:R-:W-:Y:S01]  /*ddd0*/  @!PT LDS RZ, [RZ] ;  /* 0x00000000fffff984 */ /* 0x000fe20000000800 */
[----:B------:R-:W-:Y:S01]  /*dde0*/  @!PT LDS RZ, [RZ] ;  /* 0x00000000fffff984 */ /* 0x000fe20000000800 */
[----:B------:R1:W-:Y:S01]  /*ddf0*/  LDGSTS.E.BYPASS.LTC128B.128 [R218+0x100], [R8.64], !P3 ;  /* 0x0010000008da7fae */ /* 0x0003e2000d901d48 */
[----:B------:R-:W-:-:S05]  /*de00*/  ISETP.LT.OR P1, PT, R61, 0x41, P0 ;  /* 0x000000413d00780c */ /* 0x000fca0000721670 */
[----:B------:R3:W-:Y:S04]  /*de10*/  LDGSTS.E.BYPASS.LTC128B.128 [R218+0x900], [R6.64], !P5 ;  /* 0x0090000006da7fae */ /* 0x0007e8000e901d48 */
[----:B------:R3:W-:Y:S04]  /*de20*/  LDGSTS.E.BYPASS.LTC128B.128 [R218+0x1100], [R4.64], !P4 ;  /* 0x0110000004da7fae */ /* 0x0007e8000e101d48 */
[----:B------:R4:W-:Y:S01]  /*de30*/  LDGSTS.E.BYPASS.LTC128B.128 [R218+0x1900], [R2.64], !P2 ;  /* 0x0190000002da7fae */ /* 0x0009e2000d101d48 */
[----:B-1----:R-:W-:-:S04]  /*de40*/  IADD3 R8, P0, R2, UR7, RZ ;  /* 0x0000000702087c10 */ /* 0x002fc8000ff1e0ff */
[----:B------:R-:W-:-:S05]  /*de50*/  IADD3.X R9, R3, UR5, RZ, P0, !PT ;  /* 0x0000000503097c10 */ /* 0x000fca00087fe4ff */
[----:B------:R1:W-:Y:S04]  /*de60*/  LDGSTS.E.BYPASS.LTC128B.128 [R218+0x2100], [R8.64], !P1 ;  /* 0x0210000008da7fae */ /* 0x0003e8000c901d48 */
[----:B------:R-:W-:Y:S04]  /*de70*/  LDSM.16.M88.4 R36, [R206] ;  /* 0x00000000ce24783b */ /* 0x000fe80000000200 */
[----:B------:R-:W2:Y:S04]  /*de80*/  LDSM.16.M88.4 R16, [R208] ;  /* 0x00000000d010783b */ /* 0x000ea80000000200 */
[----:B------:R-:W4:Y:S04]  /*de90*/  LDSM.16.M88.4 R12, [R208+0x2000] ;  /* 0x00200000d00c783b */ /* 0x000f280000000200 */
[----:B------:R-:W-:Y:S04]  /*dea0*/  LDSM.16.M88.4 R40, [R203] ;  /* 0x00000000cb28783b */ /* 0x000fe80000000200 */
[----:B---3--:R-:W-:Y:S04]  /*deb0*/  LDSM.16.M88.4 R4, [R209+0x2000] ;  /* 0x00200000d104783b */ /* 0x008fe80000000200 */
[----:B------:R-:W0:Y:S04]  /*dec0*/  LDGDEPBAR ;  /* 0x00000000000079af */ /* 0x000e280000000000 */
[----:B-1----:R-:W1:Y:S01]  /*ded0*/  LDSM.16.M88.4 R8, [R209] ;  /* 0x00000000d108783b */ /* 0x002e620000000200 */
[----:B--2---:R-:W-:Y:S08]  /*dee0*/  HMMA.16816.F32.BF16 R60, R16, R36, R56 ;  /* 0x00000024103c723c */ /* 0x004ff00000041838 */
        /* <DEDUP_REMOVED lines=143> */
[----:B-----5:R2:W1:Y:S01]  /*e7e0*/  MUFU.TANH R137, R0 ;  /* 0x0000000000897308 */ /* 0x0204620000002400 */
        /* <DEDUP_REMOVED lines=106> */
[----:B------:R-:W-:-:S02]  /*ee90*/  SHF.R.S32.HI R2, RZ, 0x1f, R0 ;  /* 0x0000001fff027819 */ /* 0x000fc40000011400 */
[----:B------:R-:W-:-:S03]  /*eea0*/  LOP3.LUT P3, RZ, R148, 0x1, RZ, 0xc0, !PT ;  /* 0x0000000194ff7812 */ /* 0x000fc6000786c0ff */
        /* <DEDUP_REMOVED lines=10> */
[-C--:B------:R-:W-:Y:S02]  /*ef50*/  IADD3 R4, P0, R6, R10.reuse, RZ ;  /* 0x0000000a06047210 */ /* 0x080fe40007f1e0ff */
[----:B------:R-:W-:Y:S01]  /*ef60*/  IADD3.X R7, R11, R9, RZ, P1, !PT ;  /* 0x000000090b077210 */ /* 0x000fe20000ffe4ff */
[----:B------:R-:W-:Y:S01]  /*ef70*/  @!PT LDS RZ, [RZ] ;  /* 0x00000000fffff984 */ /* 0x000fe20000000800 */
[----:B------:R-:W-:Y:S01]  /*ef80*/  @!PT LDS RZ, [RZ] ;  /* 0x00000000fffff984 */ /* 0x000fe20000000800 */
[----:B------:R-:W-:Y:S01]  /*ef90*/  @!PT LDS RZ, [RZ] ;  /* 0x00000000fffff984 */ /* 0x000fe20000000800 */
[----:B------:R1:W-:Y:S01]  /*efa0*/  LDGSTS.E.BYPASS.LTC128B.128 [R218+0x2900], [R8.64], !P3 ;  /* 0x0290000008da7fae */ /* 0x0003e2000d901d48 */
[----:B------:R-:W-:-:S03]  /*efb0*/  IADD3 R2, P1, R4, R10, RZ ;  /* 0x0000000a04027210 */ /* 0x000fc60007f3e0ff */
[--C-:B------:R-:W-:Y:S01]  /*efc0*/  IMAD.X R5, R7, 0x1, R11.reuse, P0 ;  /* 0x0000000107057824 */ /* 0x100fe200000e060b */
[----:B------:R-:W-:Y:S01]  /*efd0*/  IADD3 R10, P0, R2, R10, RZ ;  /* 0x0000000a020a7210 */ /* 0x000fe20007f1e0ff */
[----:B------:R1:W-:Y:S02]  /*efe0*/  LDGSTS.E.BYPASS.LTC128B.128 [R218+0x3100], [R6.64], !P3 ;  /* 0x0310000006da7fae */ /* 0x0003e4000d901d48 */
[----:B------:R-:W-:Y:S02]  /*eff0*/  IMAD.X R3, R5, 0x1, R11, P1 ;  /* 0x0000000105037824 */ /* 0x000fe400008e060b */
[----:B------:R1:W-:Y:S03]  /*f000*/  LDGSTS.E.BYPASS.LTC128B.128 [R218+0x3900], [R4.64], !P3 ;  /* 0x0390000004da7fae */ /* 0x0003e6000d901d48 */
[----:B------:R-:W-:Y:S01]  /*f010*/  IADD3.X R11, R3, R11, RZ, P0, !PT ;  /* 0x0000000b030b7210 */ /* 0x000fe200007fe4ff */
[----:B------:R1:W-:Y:S04]  /*f020*/  LDGSTS.E.BYPASS.LTC128B.128 [R218+0x4100], [R2.64], !P3 ;  /* 0x0410000002da7fae */ /* 0x0003e8000d901d48 */
[----:B------:R1:W-:Y:S02]  /*f030*/  LDGSTS.E.BYPASS.LTC128B.128 [R218+0x4900], [R10.64], !P3 ;  /* 0x049000000ada7fae */ /* 0x0003e4000d901d48 */
.L_x_1482:
[----:B--234-:R-:W-:Y:S05]  /*f040*/  BSYNC B0 ;  /* 0x0000000000007941 */ /* 0x01cfea0003800000 */
.L_x_1481:
        /* <DEDUP_REMOVED lines=27> */
[----:B------:R-:W-:Y:S02]  /*f200*/  FSEL R139, R82, -INF , P5 ;  /* 0xff800000528b7808 */ /* 0x000fe40002800000 */
[C---:B------:R-:W-:Y:S02]  /*f210*/  ISETP.GT.AND P2, PT, R4.reuse, 0x8, PT ;  /* 0x000000080400780c */ /* 0x040fe40003f44270 */
[----:B------:R-:W-:-:S02]  /*f220*/  ISETP.GT.AND P3, PT, R4, 0x20, PT ;  /* 0x000000200400780c */ /* 0x000fc40003f64270 */
[C---:B------:R-:W-:Y:S02]  /*f230*/  ISETP.GT.AND P0, PT, R4.reuse, 0x28, PT ;  /* 0x000000280400780c */ /* 0x040fe40003f04270 */
[----:B------:R-:W-:Y:S02]  /*f240*/  ISETP.GT.AND P5, PT, R4, 0x38, PT ;  /* 0x000000380400780c */ /* 0x000fe40003fa4270 */
[----:B------:R-:W-:Y:S02]  /*f250*/  FSEL R24, R130, -INF , P1 ;  /* 0xff80000082187808 */ /* 0x000fe40000800000 */
[----:B------:R-:W-:Y:S02]  /*f260*/  FSEL R96, R112, -INF , P4 ;  /* 0xff80000070607808 */ /* 0x000fe40002000000 */
[----:B------:R-:W-:Y:S02]  /*f270*/  ISETP.GT.AND P1, PT, R4, 0x18, PT ;  /* 0x000000180400780c */ /* 0x000fe40003f24270 */
[----:B------:R-:W-:-:S02]  /*f280*/  FSEL R25, R122, -INF , P2 ;  /* 0xff8000007a197808 */ /* 0x000fc40001000000 */
[----:B------:R-:W-:Y:S02]  /*f290*/  FSEL R130, R85, -INF , P3 ;  /* 0xff80000055827808 */ /* 0x000fe40001800000 */
[----:B------:R-:W-:Y:S02]  /*f2a0*/  ISETP.GT.AND P4, PT, R4, 0x31, PT ;  /* 0x000000310400780c */ /* 0x000fe40003f84270 */
[----:B------:R-:W-:Y:S02]  /*f2b0*/  FSEL R140, R79, -INF , P0 ;  /* 0xff8000004f8c7808 */ /* 0x000fe40000000000 */
[----:B------:R-:W-:Y:S01]  /*f2c0*/  FSEL R149, R57, -INF , P5 ;  /* 0xff80000039957808 */ /* 0x000fe20002800000 */
[----:B-----5:R-:W-:Y:S01]  /*f2d0*/  IMAD.IADD R6, R0, 0x1, R6 ;  /* 0x0000000100067824 */ /* 0x020fe200078e0206 */
[C---:B------:R-:W-:Y:S02]  /*f2e0*/  ISETP.GT.AND P2, PT, R4.reuse, 0x19, PT ;  /* 0x000000190400780c */ /* 0x040fe40003f44270 */
[----:B------:R-:W-:-:S02]  /*f2f0*/  ISETP.GT.AND P0, PT, R4, 0x39, PT ;  /* 0x000000390400780c */ /* 0x000fc40003f04270 */
[C---:B------:R-:W-:Y:S02]  /*f300*/  ISETP.GT.AND P3, PT, R4.reuse, 0x41, PT ;  /* 0x000000410400780c */ /* 0x040fe40003f64270 */
[----:B------:R-:W-:Y:S02]  /*f310*/  ISETP.GT.AND P5, PT, R4, 0x49, PT ;  /* 0x000000490400780c */ /* 0x000fe40003fa4270 */
[----:B------:R-:W-:Y:S02]  /*f320*/  IMNMX R3, R5, R3, PT ;  /* 0x0000000305037217 */ /* 0x000fe40003800200 */
[----:B------:R-:W-:Y:S02]  /*f330*/  FSEL R98, R88, -INF , P1 ;  /* 0xff80000058627808 */ /* 0x000fe40000800000 */
[----:B------:R-:W-:Y:S02]  /*f340*/  FSEL R148, R70, -INF , P4 ;  /* 0xff80000046947808 */ /* 0x000fe40002000000 */
[----:B------:R-:W-:-:S02]  /*f350*/  ISETP.GT.AND P1, PT, R4, 0x29, PT ;  /* 0x000000290400780c */ /* 0x000fc40003f24270 */
[----:B------:R-:W-:Y:S02]  /*f360*/  FSEL R100, R87, -INF , P2 ;  /* 0xff80000057647808 */ /* 0x000fe40001000000 */
[----:B------:R-:W-:Y:S02]  /*f370*/  ISETP.GT.AND P4, PT, R4, 0x48, PT ;  /* 0x000000480400780c */ /* 0x000fe40003f84270 */
[----:B------:R-:W-:Y:S02]  /*f380*/  FSEL R182, R56, -INF , P0 ;  /* 0xff80000038b67808 */ /* 0x000fe40000000000 */
[----:B------:R-:W-:Y:S02]  /*f390*/  FSEL R190, R26, -INF , P3 ;  /* 0xff8000001abe7808 */ /* 0x000fe40001800000 */
[----:B------:R-:W-:Y:S02]  /*f3a0*/  FSEL R227, R12, -INF , P5 ;  /* 0xff8000000ce37808 */ /* 0x000fe40002800000 */
[----:B------:R-:W-:-:S02]  /*f3b0*/  ISETP.GT.AND P2, PT, R4, 0x30, PT ;  /* 0x000000300400780c */ /* 0x000fc40003f44270 */
[C---:B------:R-:W-:Y:S02]  /*f3c0*/  ISETP.GT.AND P0, PT, R3.reuse, RZ, PT ;  /* 0x000000ff0300720c */ /* 0x040fe40003f04270 */
[C---:B------:R-:W-:Y:S02]  /*f3d0*/  ISETP.GT.AND P3, PT, R3.reuse, 0x8, PT ;  /* 0x000000080300780c */ /* 0x040fe40003f64270 */
[----:B------:R-:W-:Y:S02]  /*f3e0*/  ISETP.GT.AND P5, PT, R3, 0x10, PT ;  /* 0x000000100300780c */ /* 0x000fe40003fa4270 */
[----:B------:R-:W-:Y:S02]  /*f3f0*/  IMNMX R2, R5, R6, PT ;  /* 0x0000000605027217 */ /* 0x000fe40003800200 */
[----:B------:R-:W-:Y:S02]  /*f400*/  FSEL R141, R76, -INF , P1 ;  /* 0xff8000004c8d7808 */ /* 0x000fe40000800000 */
[----:B------:R-:W-:-:S02]  /*f410*/  FSEL R194, R13, -INF , P4 ;  /* 0xff8000000dc27808 */ /* 0x000fc40002000000 */
[----:B------:R-:W-:Y:S02]  /*f420*/  ISETP.GT.AND P1, PT, R4, 0x40, PT ;  /* 0x000000400400780c */ /* 0x000fe40003f24270 */
[----:B------:R-:W-:Y:S02]  /*f430*/  FSEL R142, R71, -INF , P2 ;  /* 0xff800000478e7808 */ /* 0x000fe40001000000 */
[----:B------:R-:W-:Y:S02]  /*f440*/  ISETP.GT.AND P4, PT, R3, 0x9, PT ;  /* 0x000000090300780c */ /* 0x000fe40003f84270 */
[----:B------:R-:W-:Y:S02]  /*f450*/  FSEL R26, R135, -INF , P0 ;  /* 0xff800000871a7808 */ /* 0x000fe40000000000 */
[----:B------:R-:W-:Y:S02]  /*f460*/  FSEL R33, R125, -INF , P3 ;  /* 0xff8000007d217808 */ /* 0x000fe40001800000 */
[----:B------:R-:W-:-:S02]  /*f470*/  FSEL R99, R115, -INF , P5 ;  /* 0xff80000073637808 */ /* 0x000fc40002800000 */
[----:B------:R-:W-:Y:S02]  /*f480*/  ISETP.GT.AND P2, PT, R3, 0x1, PT ;  /* 0x000000010300780c */ /* 0x000fe40003f44270 */
[C---:B------:R-:W-:Y:S02]  /*f490*/  ISETP.GT.AND P0, PT, R2.reuse, RZ, PT ;  /* 0x000000ff0200720c */ /* 0x040fe40003f04270 */
[C---:B------:R-:W-:Y:S02]  /*f4a0*/  ISETP.GT.AND P3, PT, R2.reuse, 0x1, PT ;  /* 0x000000010200780c */ /* 0x040fe40003f64270 */
[----:B------:R-:W-:Y:S01]  /*f4b0*/  ISETP.GT.AND P5, PT, R2, 0x9, PT ;  /* 0x000000090200780c */ /* 0x000fe20003fa4270 */
[----:B------:R-:W-:Y:S01]  /*f4c0*/  IMAD.IADD R0, R0, 0x1, R7 ;  /* 0x0000000100007824 */ /* 0x000fe200078e0207 */
[----:B------:R-:W-:Y:S02]  /*f4d0*/  FSEL R183, R27, -INF , P1 ;  /* 0xff8000001bb77808 */ /* 0x000fe40000800000 */
[----:B------:R-:W-:-:S02]  /*f4e0*/  FSEL R37, R124, -INF , P4 ;  /* 0xff8000007c257808 */ /* 0x000fc40002000000 */
[----:B------:R-:W-:Y:S02]  /*f4f0*/  FSEL R27, R134, -INF , P2 ;  /* 0xff800000861b7808 */ /* 0x000fe40001000000 */
[----:B------:R-:W-:Y:S02]  /*f500*/  ISETP.GT.AND P4, PT, R2, 0x8, PT ;  /* 0x000000080200780c */ /* 0x000fe40003f84270 */
[----:B------:R-:W-:Y:S02]  /*f510*/  FSEL R12, R133, -INF , P0 ;  /* 0xff800000850c7808 */ /* 0x000fe40000000000 */
[----:B------:R-:W-:Y:S02]  /*f520*/  FSEL R13, R129, -INF , P3 ;  /* 0xff800000810d7808 */ /* 0x000fe40001800000 */
[----:B------:R-:W-:Y:S02]  /*f530*/  FSEL R18, R119, -INF , P5 ;  /* 0xff80000077127808 */ /* 0x000fe40002800000 */
[----:B------:R-:W-:-:S02]  /*f540*/  FMNMX.FTZ R4, R14, R24, !PT ;  /* 0x000000180e047209 */ /* 0x000fc40007810000 */
[----:B------:R-:W-:Y:S02]  /*f550*/  ISETP.GT.AND P1, PT, R3, 0x11, PT ;  /* 0x000000110300780c */ /* 0x000fe40003f24270 */
[C---:B------:R-:W-:Y:S02]  /*f560*/  ISETP.GT.AND P2, PT, R2.reuse, 0x10, PT ;  /* 0x000000100200780c */ /* 0x040fe40003f44270 */
[C---:B------:R-:W-:Y:S02]  /*f570*/  ISETP.GT.AND P0, PT, R2.reuse, 0x18, PT ;  /* 0x000000180200780c */ /* 0x040fe40003f04270 */
[----:B------:R-:W-:Y:S02]  /*f580*/  ISETP.GT.AND P5, PT, R2, 0x20, PT ;  /* 0x000000200200780c */ /* 0x000fe40003fa4270 */
[----:B------:R-:W-:Y:S02]  /*f590*/  IMNMX R0, R5, R0, PT ;  /* 0x0000000005007217 */ /* 0x000fe40003800200 */
[----:B------:R-:W-:-:S02]  /*f5a0*/  FSEL R17, R123, -INF , P4 ;  /* 0xff8000007b117808 */ /* 0x000fc40002000000 */
[----:B------:R-:W-:Y:S02]  /*f5b0*/  FMNMX.FTZ R5, R12, R13, !PT ;  /* 0x0000000d0c057209 */ /* 0x000fe40007810000 */
[----:B------:R-:W-:Y:S02]  /*f5c0*/  FMNMX.FTZ R4, R25, R4, !PT ;  /* 0x0000000419047209 */ /* 0x000fe40007810000 */
        /* <DEDUP_REMOVED lines=8> */
[C---:B------:R-:W-:Y:S02]  /*f650*/  ISETP.GT.AND P0, PT, R2.reuse, 0x29, PT ;  /* 0x000000290200780c */ /* 0x040fe40003f04270 */
[----:B------:R-:W-:-:S02]  /*f660*/  ISETP.GT.AND P5, PT, R2, 0x38, PT ;  /* 0x000000380200780c */ /* 0x000fc40003fa4270 */
        /* <DEDUP_REMOVED lines=8> */
[C---:B------:R-:W-:Y:S02]  /*f6f0*/  ISETP.GT.AND P1, PT, R2.reuse, 0x30, PT ;  /* 0x000000300200780c */ /* 0x040fe40003f24270 */
        /* <DEDUP_REMOVED lines=22> */
[----:B------:R-:W-:Y:S02]  /*f860*/  FSEL R150, R69, -INF , P1 ;  /* 0xff80000045967808 */ /* 0x000fe40000800000 */
[----:B------:R-:W-:Y:S02]  /*f870*/  FMNMX.FTZ R2, R134, R2, !PT ;  /* 0x0000000286027209 */ /* 0x000fe40007810000 */
[----:B------:R-:W-:Y:S02]  /*f880*/  FMNMX.FTZ R4, R142, R4, !PT ;  /* 0x000000048e047209 */ /* 0x000fe40007810000 */
[----:B------:R-:W-:Y:S02]  /*f890*/  FSEL R219, R20, -INF , P0 ;  /* 0xff80000014db7808 */ /* 0x000fe40000000000 */
[----:B------:R-:W-:-:S02]  /*f8a0*/  FSEL R152, R68, -INF , P6 ;  /* 0xff80000044987808 */ /* 0x000fc40003000000 */
[C---:B------:R-:W-:Y:S02]  /*f8b0*/  ISETP.GT.AND P1, PT, R0.reuse, RZ, PT ;  /* 0x000000ff0000720c */ /* 0x040fe40003f24270 */
[----:B------:R-:W-:Y:S02]  /*f8c0*/  ISETP.GT.AND P0, PT, R0, 0x1, PT ;  /* 0x000000010000780c */ /* 0x000fe40003f04270 */
[----:B------:R-:W-:Y:S02]  /*f8d0*/  FMNMX.FTZ R2, R150, R2, !PT ;  /* 0x0000000296027209 */ /* 0x000fe40007810000 */
[----:B------:R-:W-:Y:S02]  /*f8e0*/  FMNMX.FTZ R4, R148, R4, !PT ;  /* 0x0000000494047209 */ /* 0x000fe40007810000 */
[----:B------:R-:W-:Y:S02]  /*f8f0*/  FSEL R226, R16, -INF , P3 ;  /* 0xff80000010e27808 */ /* 0x000fe40001800000 */
[----:B------:R-:W-:-:S02]  /*f900*/  ISETP.GT.AND P3, PT, R0, 0x8, PT ;  /* 0x000000080000780c */ /* 0x000fc40003f64270 */
[----:B------:R-:W-:Y:S02]  /*f910*/  FSEL R10, R143, -INF , P1 ;  /* 0xff8000008f0a7808 */ /* 0x000fe40000800000 */
[----:B------:R-:W-:Y:S02]  /*f920*/  FSEL R9, R144, -INF , P0 ;  /* 0xff80000090097808 */ /* 0x000fe40000000000 */
[----:B------:R-:W-:Y:S02]  /*f930*/  FMNMX.FTZ R2, R152, R2, !PT ;  /* 0x0000000298027209 */ /* 0x000fe40007810000 */
[----:B------:R-:W-:Y:S02]  /*f940*/  FMNMX.FTZ R4, R149, R4, !PT ;  /* 0x0000000495047209 */ /* 0x000fe40007810000 */
[----:B------:R-:W-:Y:S02]  /*f950*/  FSEL R154, R40, -INF , P4 ;  /* 0xff800000289a7808 */ /* 0x000fe40002000000 */
[----:B------:R-:W-:Y:S01]  /*f960*/  ISETP.GT.AND P4, PT, R0, 0x9, PT ;  /* 0x000000090000780c */ /* 0x000fe20003f84270 */
[----:B------:R-:W-:Y:S01]  /*f970*/  LDSM.16.MT88.4 R40, [R204] ;  /* 0x00000000cc28783b */ /* 0x000fe20000004200 */
[----:B------:R-:W-:-:S02]  /*f980*/  FSEL R11, R127, -INF , P3 ;  /* 0xff8000007f0b7808 */ /* 0x000fc40001800000 */
[----:B------:R-:W-:Y:S02]  /*f990*/  FMNMX.FTZ R5, R10, R9, !PT ;  /* 0x000000090a057209 */ /* 0x000fe40007810000 */
[----:B------:R-:W-:Y:S02]  /*f9a0*/  FMNMX.FTZ R2, R153, R2, !PT ;  /* 0x0000000299027209 */ /* 0x000fe40007810000 */
[----:B------:R-:W-:Y:S02]  /*f9b0*/  FMNMX.FTZ R4, R182, R4, !PT ;  /* 0x00000004b6047209 */ /* 0x000fe40007810000 */
[----:B------:R-:W-:Y:S02]  /*f9c0*/  FSEL R222, R19, -INF , P2 ;  /* 0xff80000013de7808 */ /* 0x000fe40001000000 */
[----:B------:R-:W-:Y:S02]  /*f9d0*/  FSEL R228, R15, -INF , P5 ;  /* 0xff8000000fe47808 */ /* 0x000fe40002800000 */
        /* <DEDUP_REMOVED lines=21> */
[----:B------:R-:W-:Y:S01]  /*fb30*/  FSEL R69, R91, -INF , P4 ;  /* 0xff8000005b457808 */ /* 0x000fe20002000000 */
[----:B------:R-:W1:Y:S01]  /*fb40*/  SHFL.BFLY PT, R7, R4, 0x2, 0x1f ;  /* 0x0c401f0004077f89 */ /* 0x000e6200000e0000 */
[----:B------:R-:W-:Y:S02]  /*fb50*/  FMNMX.FTZ R5, R35, R5, !PT ;  /* 0x0000000523057209 */ /* 0x000fe40007810000 */
[----:B------:R-:W-:Y:S02]  /*fb60*/  FMNMX.FTZ R2, R228, R2, !PT ;  /* 0x00000002e4027209 */ /* 0x000fe40007810000 */
[----:B------:R-:W-:-:S02]  /*fb70*/  ISETP.GT.AND P2, PT, R0, 0x21, PT ;  /* 0x000000210000780c */ /* 0x000fc40003f44270 */
[----:B------:R-:W-:Y:S01]  /*fb80*/  FSEL R109, R109, -INF , P3 ;  /* 0xff8000006d6d7808 */ /* 0x000fe20001800000 */
[----:B------:R-:W2:Y:S01]  /*fb90*/  SHFL.BFLY PT, R8, R2, 0x2, 0x1f ;  /* 0x0c401f0002087f89 */ /* 0x000ea200000e0000 */
        /* <DEDUP_REMOVED lines=14> */
[----:B------:R-:W-:Y:S02]  /*fc80*/  FMNMX.FTZ R6, R26, R27, !PT ;  /* 0x0000001b1a067209 */ /* 0x000fe40007810000 */
[----:B------:R-:W-:Y:S02]  /*fc90*/  FSEL R146, R72, -INF , P3 ;  /* 0xff80000048927808 */ /* 0x000fe40001800000 */
[----:B------:R-:W-:-:S02]  /*fca0*/  FMNMX.FTZ R5, R144, R5, !PT ;  /* 0x0000000590057209 */ /* 0x000fc40007810000 */
[----:B-1----:R-:W-:Y:S02]  /*fcb0*/  FMNMX.FTZ R7, R4, R7, !PT ;  /* 0x0000000704077209 */ /* 0x002fe40007810000 */
[----:B------:R-:W-:Y:S02]  /*fcc0*/  FSEL R145, R49, -INF , P2 ;  /* 0xff80000031917808 */ /* 0x000fe40001000000 */
[----:B------:R-:W-:Y:S02]  /*fcd0*/  FMNMX.FTZ R4, R33, R6, !PT ;  /* 0x0000000621047209 */ /* 0x000fe40007810000 */
[C---:B------:R-:W-:Y:S02]  /*fce0*/  ISETP.GT.AND P1, PT, R0.reuse, 0x39, PT ;  /* 0x000000390000780c */ /* 0x040fe40003f24270 */
[C---:B------:R-:W-:Y:S02]  /*fcf0*/  ISETP.GT.AND P0, PT, R0.reuse, 0x40, PT ;  /* 0x000000400000780c */ /* 0x040fe40003f04270 */
[----:B------:R-:W-:-:S02]  /*fd00*/  ISETP.GT.AND P4, PT, R0, 0x41, PT ;  /* 0x000000410000780c */ /* 0x000fc40003f84270 */
[C---:B------:R-:W-:Y:S02]  /*fd10*/  ISETP.GT.AND P3, PT, R0.reuse, 0x48, PT ;  /* 0x000000480000780c */ /* 0x040fe40003f64270 */
[----:B------:R-:W-:Y:S02]  /*fd20*/  ISETP.GT.AND P2, PT, R0, 0x49, PT ;  /* 0x000000490000780c */ /* 0x000fe40003f44270 */
[----:B------:R-:W-:Y:S02]  /*fd30*/  FMNMX.FTZ R0, R146, R5, !PT ;  /* 0x0000000592007209 */ /* 0x000fe40007810000 */
[----:B--2---:R-:W-:Y:S02]  /*fd40*/  FMNMX.FTZ R5, R2, R8, !PT ;  /* 0x0000000802057209 */ /* 0x004fe40007810000 */
[----:B------:R-:W-:Y:S02]  /*fd50*/  FMNMX.FTZ R2, R37, R4, !PT ;  /* 0x0000000425027209 */ /* 0x000fe40007810000 */
[----:B------:R-:W-:-:S02]  /*fd60*/  ISETP.GT.AND P6, PT, R3, 0x18, PT ;  /* 0x000000180300780c */ /* 0x000fc40003fc4270 */
[----:B------:R-:W-:Y:S02]  /*fd70*/  FMNMX.FTZ R2, R99, R2, !PT ;  /* 0x0000000263027209 */ /* 0x000fe40007810000 */
[----:B------:R-:W-:Y:S02]  /*fd80*/  FSEL R147, R48, -INF , P1 ;  /* 0xff80000030937808 */ /* 0x000fe40000800000 */
[----:B------:R-:W-:Y:S02]  /*fd90*/  FMNMX.FTZ R0, R145, R0, !PT ;  /* 0x0000000091007209 */ /* 0x000fe40007810000 */
[----:B------:R-:W-:Y:S02]  /*fda0*/  FSEL R74, R120, -INF , P6 ;  /* 0xff800000784a7808 */ /* 0x000fe40003000000 */
[----:B------:R-:W-:Y:S02]  /*fdb0*/  ISETP.GT.AND P1, PT, R3, 0x19, PT ;  /* 0x000000190300780c */ /* 0x000fe40003f24270 */
[----:B------:R-:W-:-:S02]  /*fdc0*/  FMNMX.FTZ R2, R110, R2, !PT ;  /* 0x000000026e027209 */ /* 0x000fc40007810000 */
[----:B------:R-:W-:Y:S02]  /*fdd0*/  FSEL R188, R28, -INF , P0 ;  /* 0xff8000001cbc7808 */ /* 0x000fe40000000000 */
[----:B------:R-:W-:Y:S02]  /*fde0*/  FMNMX.FTZ R0, R147, R0, !PT ;  /* 0x0000000093007209 */ /* 0x000fe40007810000 */
[----:B------:R-:W-:Y:S02]  /*fdf0*/  ISETP.GT.AND P0, PT, R3, 0x20, PT ;  /* 0x000000200300780c */ /* 0x000fe40003f04270 */
[----:B------:R-:W-:Y:S02]  /*fe00*/  FSEL R68, R126, -INF , P1 ;  /* 0xff8000007e447808 */ /* 0x000fe40000800000 */
[----:B------:R-:W-:Y:S02]  /*fe10*/  FMNMX.FTZ R2, R74, R2, !PT ;  /* 0x000000024a027209 */ /* 0x000fe40007810000 */
[----:B------:R-:W-:-:S02]  /*fe20*/  FSEL R189, R23, -INF , P4 ;  /* 0xff80000017bd7808 */ /* 0x000fc40002000000 */
[----:B------:R-:W-:Y:S02]  /*fe30*/  FMNMX.FTZ R0, R188, R0, !PT ;  /* 0x00000000bc007209 */ /* 0x000fe40007810000 */
[----:B------:R-:W-:Y:S02]  /*fe40*/  ISETP.GT.AND P1, PT, R3, 0x21, PT ;  /* 0x000000210300780c */ /* 0x000fe40003f24270 */
[----:B------:R-:W-:Y:S02]  /*fe50*/  FSEL R131, R131, -INF , P0 ;  /* 0xff80000083837808 */ /* 0x000fe40000000000 */
[----:B------:R-:W-:Y:S02]  /*fe60*/  FMNMX.FTZ R2, R68, R2, !PT ;  /* 0x0000000244027209 */ /* 0x000fe40007810000 */
[----:B------:R-:W-:Y:S02]  /*fe70*/  FSEL R192, R21, -INF , P3 ;  /* 0xff80000015c07808 */ /* 0x000fe40001800000 */
[----:B------:R-:W-:-:S02]  /*fe80*/  FMNMX.FTZ R0, R189, R0, !PT ;  /* 0x00000000bd007209 */ /* 0x000fc40007810000 */
[----:B------:R-:W-:Y:S02]  /*fe90*/  ISETP.GT.AND P0, PT, R3, 0x28, PT ;  /* 0x000000280300780c */ /* 0x000fe40003f04270 */
[----:B------:R-:W-:Y:S02]  /*fea0*/  FSEL R136, R136, -INF , P1 ;  /* 0xff80000088887808 */ /* 0x000fe40000800000 */
[----:B------:R-:W-:Y:S02]  /*feb0*/  FMNMX.FTZ R2, R131, R2, !PT ;  /* 0x0000000283027209 */ /* 0x000fe40007810000 */
[----:B------:R-:W-:Y:S02]  /*fec0*/  FSEL R195, R22, -INF , P2 ;  /* 0xff80000016c37808 */ /* 0x000fe40001000000 */
[----:B------:R-:W-:Y:S01]  /*fed0*/  FMNMX.FTZ R0, R192, R0, !PT ;  /* 0x00000000c0007209 */ /* 0x000fe20007810000 */
[----:B------:R-:W-:Y:S01]  /*fee0*/  SHFL.BFLY PT, R6, R7, 0x1, 0x1f ;  /* 0x0c201f0007067f89 */ /* 0x000fe200000e0000 */
[----:B------:R-:W-:-:S02]  /*fef0*/  ISETP.GT.AND P2, PT, R3, 0x29, PT ;  /* 0x000000290300780c */ /* 0x000fc40003f44270 */
[----:B------:R-:W-:Y:S01]  /*ff00*/  FSEL R137, R137, -INF , P0 ;  /* 0xff80000089897808 */ /* 0x000fe20000000000 */
[----:B------:R-:W-:Y:S01]  /*ff10*/  SHFL.BFLY PT, R8, R5, 0x1, 0x1f ;  /* 0x0c201f0005087f89 */ /* 0x000fe200000e0000 */
[----:B------:R-:W-:Y:S02]  /*ff20*/  FMNMX.FTZ R2, R136, R2, !PT ;  /* 0x0000000288027209 */ /* 0x000fe40007810000 */
[----:B------:R-:W-:Y:S01]  /*ff30*/  FMNMX.FTZ R0, R195, R0, !PT ;  /* 0x00000000c3007209 */ /* 0x000fe20007810000 */
[----:B------:R-:W-:Y:S01]  /*ff40*/  LDSM.16.MT88.4 R20, [R205] ;  /* 0x00000000cd14783b */ /* 0x000fe20000004200 */
        /* <DEDUP_REMOVED lines=229> */
[----:B------:R-:W-:Y:S01]  /*10da0*/  ISETP.NE.AND P5, PT, R252, 0x1, PT ;  /* 0x00000001fc00780c */ /* 0x000fe20003fa5270 */
[----:B------:R-:W-:Y:S06]  /*10db0*/  LDSM.16.MT88.4 R116, [R205+0x2000] ;  /* 0x00200000cd74783b */ /* 0x000fec0000004200 */
        /* <DEDUP_REMOVED lines=177> */
[----:B------:R1:W-:Y:S04]  /*118d0*/  STL [R1], R13 ;  /* 0x0000000d01007387 */ /* 0x0003e80000100800 */
        /* <DEDUP_REMOVED lines=35> */
[----:B------:R-:W-:Y:S01]  /*11b10*/  @P5 IMAD.HI.U32 R0, R0, c[0x0][0x2c8], RZ ;  /* 0x0000b20000005a27 */ /* 0x000fe200078e00ff */
[----:B------:R-:W-:-:S03]  /*11b20*/  MOV R216, R217 ;  /* 0x000000d900d87202 */ /* 0x000fc60000000f00 */
[----:B------:R-:W-:Y:S01]  /*11b30*/  IMAD.MOV.U32 R86, RZ, RZ, R70 ;  /* 0x000000ffff567224 */ /* 0x000fe200078e0046 */
[----:B------:R-:W-:-:S05]  /*11b40*/  @P5 SHF.R.U32.HI R0, RZ, c[0x0][0x2cc], R0 ;  /* 0x0000b300ff005a19 */ /* 0x000fca0000011600 */
[----:B------:R1:W-:Y:S02]  /*11b50*/  @P5 STL [R1+0x4], R0 ;  /* 0x0000040001005387 */ /* 0x0003e40000100800 */
.L_x_1484:
[----:B--2---:R-:W2:Y:S01]  /*11b60*/  LDL R217, [R1+0x20] ;  /* 0x0000200001d97983 */ /* 0x004ea20000100800 */
[----:B------:R-:W-:Y:S04]  /*11b70*/  DEPBAR.LE SB0, 0x0 ;  /* 0x000080000000791a */ /* 0x000fe80000000000 */
[----:B------:R-:W3:Y:S01]  /*11b80*/  LDL R2, [R1+0x38] ;  /* 0x0000380001027983 */ /* 0x000ee20000100800 */
[----:B------:R-:W-:Y:S01]  /*11b90*/  WARPSYNC 0xffffffff ;  /* 0xffffffff00007948 */ /* 0x000fe20003800000 */
[----:B------:R-:W-:Y:S02]  /*11ba0*/  MOV R226, c[0x0][0x2c4] ;  /* 0x0000b10000e27a02 */ /* 0x000fe40000000f00 */
[----:B------:R-:W3:Y:S06]  /*11bb0*/  LDL.64 R172, [R1+0x28] ;  /* 0x0000280001ac7983 */ /* 0x000eec0000100a00 */
[----:B------:R-:W3:Y:S04]  /*11bc0*/  LDL R220, [R1+0x24] ;  /* 0x0000240001dc7983 */ /* 0x000ee80000100800 */
        /* <DEDUP_REMOVED lines=12> */
[----:B------:R-:W4:Y:S04]  /*11c90*/  LDL R224, [R1+0x60] ;  /* 0x0000600001e07983 */ /* 0x000f280000100800 */
[----:B------:R-:W4:Y:S04]  /*11ca0*/  LDL R225, [R1+0x44] ;  /* 0x0000440001e17983 */ /* 0x000f280000100800 */
        /* <DEDUP_REMOVED lines=22> */
[-C--:B------:R-:W-:Y:S01]  /*11e10*/  HMMA.16816.F32.BF16 R76, R76, R154.reuse, RZ ;  /* 0x0000009a4c4c723c */ /* 0x080fe200000418ff */
[----:B--2---:R-:W-:Y:S07]  /*11e20*/  ISETP.GT.AND P0, PT, R217, R216, PT ;  /* 0x000000d8d900720c */ /* 0x004fee0003f04270 */
[----:B------:R-:W-:Y:S01]  /*11e30*/  HMMA.16816.F32.BF16 R80, R80, R154, RZ ;  /* 0x0000009a5050723c */ /* 0x000fe200000418ff */
[----:B------:R-:W1:Y:S07]  /*11e40*/  LDSM.16.M88.4 R152, [R214] ;  /* 0x00000000d698783b */ /* 0x000e6e0000000200 */
[-C--:B------:R-:W-:Y:S01]  /*11e50*/  HMMA.16816.F32.BF16 R4, R156, R160.reuse, R4 ;  /* 0x000000a09c04723c */ /* 0x080fe20000041804 */
[----:B------:R-:W-:Y:S04]  /*11e60*/  @!P0 MOV R174, c[0x0][0x208] ;  /* 0x0000820000ae8a02 */ /* 0x000fe80000000f00 */
[----:B------:R-:W-:Y:S01]  /*11e70*/  @!P0 SHF.R.S32.HI R0, RZ, 0x1f, R216 ;  /* 0x0000001fff008819 */ /* 0x000fe200000114d8 */
[----:B---3--:R-:W-:Y:S01]  /*11e80*/  @!P0 IMAD.MOV.U32 R173, RZ, RZ, R2 ;  /* 0x000000ffffad8224 */ /* 0x008fe200078e0002 */
[----:B------:R-:W-:Y:S01]  /*11e90*/  LOP3.LUT P3, RZ, R220, 0x1, RZ, 0xc0, !PT ;  /* 0x00000001dcff7812 */ /* 0x000fe2000786c0ff */
[C---:B------:R-:W-:Y:S04]  /*11ea0*/  HMMA.16816.F32.BF16 R8, R164.reuse, R160, R8 ;  /* 0x000000a0a408723c */ /* 0x040fe80000041808 */
[----:B------:R-:W-:Y:S02]  /*11eb0*/  @!P0 IMAD R0, R0, c[0x0][0x208], RZ ;  /* 0x0000820000008a24 */ /* 0x000fe400078e02ff */
[----:B------:R-:W-:Y:S02]  /*11ec0*/  @!P0 IMAD.SHL.U32 R2, R174, 0x20, RZ ;  /* 0x00000020ae028824 */ /* 0x000fe400078e00ff */
[-C--:B------:R-:W-:Y:S04]  /*11ed0*/  HMMA.16816.F32.BF16 R12, R164, R162.reuse, R12 ;  /* 0x000000a2a40c723c */ /* 0x080fe8000004180c */
[C---:B------:R-:W-:Y:S04]  /*11ee0*/  @!P0 IMAD.WIDE.U32 R160, R216.reuse, c[0x0][0x208], RZ ;  /* 0x00008200d8a08a25 */ /* 0x040fe800078e00ff */
[C---:B------:R-:W-:Y:S04]  /*11ef0*/  HMMA.16816.F32.BF16 R16, R156.reuse, R162, R16 ;  /* 0x000000a29c10723c */ /* 0x040fe80000041810 */
[----:B------:R-:W-:Y:S02]  /*11f00*/  @!P0 IMAD R0, R216, c[0x0][0x20c], R0 ;  /* 0x00008300d8008a24 */ /* 0x000fe400078e0200 */
[----:B------:R-:W-:Y:S02]  /*11f10*/  @!P0 IMAD.WIDE.U32 R172, R160, 0x50, R172 ;  /* 0x00000050a0ac8825 */ /* 0x000fe400078e00ac */
[-C--:B------:R-:W-:Y:S04]  /*11f20*/  HMMA.16816.F32.BF16 R20, R156, R168.reuse, R20 ;  /* 0x000000a89c14723c */ /* 0x080fe80000041814 */
[----:B------:R-:W-:Y:S02]  /*11f30*/  @!P0 IADD3 R0, R161, R0, RZ ;  /* 0x00000000a1008210 */ /* 0x000fe40007ffe0ff */
[----:B------:R-:W2:Y:S02]  /*11f40*/  LDSM.16.M88.4 R160, [R213] ;  /* 0x00000000d5a0783b */ /* 0x000ea40000000200 */
[C---:B------:R-:W-:Y:S04]  /*11f50*/  HMMA.16816.F32.BF16 R24, R164.reuse, R168, R24 ;  /* 0x000000a8a418723c */ /* 0x040fe80000041818 */
[----:B------:R-:W-:Y:S03]  /*11f60*/  @!P0 IMAD R0, R0, 0x50, RZ ;  /* 0x0000005000008824 */ /* 0x000fe600078e02ff */
[----:B------:R-:W-:Y:S01]  /*11f70*/  @!P0 LEA R168, P1, R172, c[0x0][0x1f8], 0x1 ;  /* 0x00007e00aca88a11 */ /* 0x000fe200078208ff */
[----:B------:R-:W-:Y:S01]  /*11f80*/  @!P0 IMAD.IADD R87, R173, 0x1, R0 ;  /* 0x00000001ad578824 */ /* 0x000fe200078e0200 */
[----:B------:R-:W-:Y:S01]  /*11f90*/  @!P0 MOV R169, 0x5 ;  /* 0x0000000500a98802 */ /* 0x000fe20000000f00 */
[-C--:B------:R-:W-:Y:S03]  /*11fa0*/  HMMA.16816.F32.BF16 R28, R164, R170.reuse, R28 ;  /* 0x000000aaa41c723c */ /* 0x080fe6000004181c */
[----:B------:R-:W-:Y:S02]  /*11fb0*/  @!P0 SHF.L.U64.HI R0, R174, R169, c[0x0][0x20c] ;  /* 0x00008300ae008619 */ /* 0x000fe400000102a9 */
[----:B------:R-:W-:Y:S02]  /*11fc0*/  @!P0 LEA.HI.X R169, R172, c[0x0][0x1fc], R87, 0x1, P1 ;  /* 0x00007f00aca98a11 */ /* 0x000fe400008f0c57 */
[----:B------:R-:W3:Y:S01]  /*11fd0*/  LDSM.16.M88.4 R172, [R212] ;  /* 0x00000000d4ac783b */ /* 0x000ee20000000200 */
[C---:B------:R-:W-:Y:S04]  /*11fe0*/  HMMA.16816.F32.BF16 R32, R156.reuse, R170, R32 ;  /* 0x000000aa9c20723c */ /* 0x040fe80000041820 */
[----:B------:R-:W-:Y:S03]  /*11ff0*/  @!P0 IADD3 R180, P2, R168, R2, RZ ;  /* 0x00000002a8b48210 */ /* 0x000fe60007f5e0ff */
[----:B------:R-:W-:Y:S01]  /*12000*/  @!PT LDS RZ, [RZ] ;  /* 0x00000000fffff984 */ /* 0x000fe20000000800 */
[----:B------:R-:W-:Y:S01]  /*12010*/  @!PT LDS RZ, [RZ] ;  /* 0x00000000fffff984 */ /* 0x000fe20000000800 */
[----:B------:R-:W-:Y:S01]  /*12020*/  @!PT LDS RZ, [RZ] ;  /* 0x00000000fffff984 */ /* 0x000fe20000000800 */
[----:B------:R5:W-:Y:S01]  /*12030*/  @!P0 LDGSTS.E.BYPASS.LTC128B.128 [R218+0x100], [R168.64], !P3 ;  /* 0x00100000a8da8fae */ /* 0x000be2000d901d48 */
[----:B------:R-:W-:Y:S01]  /*12040*/  @!P0 IADD3.X R181, R169, R0, RZ, P2, !PT ;  /* 0x00000000a9b58210 */ /* 0x000fe200017fe4ff */
[-C--:B-1----:R-:W-:Y:S03]  /*12050*/  HMMA.16816.F32.BF16 R36, R156, R152.reuse, R36 ;  /* 0x000000989c24723c */ /* 0x082fe60000041824 */
[-C--:B------:R-:W-:Y:S03]  /*12060*/  @!P0 IADD3 R178, P1, R180, R2.reuse, RZ ;  /* 0x00000002b4b28210 */ /* 0x080fe60007f3e0ff */
[----:B------:R1:W-:Y:S01]  /*12070*/  @!P0 LDGSTS.E.BYPASS.LTC128B.128 [R218+0x900], [R180.64], !P3 ;  /* 0x00900000b4da8fae */ /* 0x0003e2000d901d48 */
[----:B------:R-:W-:Y:S01]  /*12080*/  @!P0 IADD3 R176, P2, R178, R2, RZ ;  /* 0x00000002b2b08210 */ /* 0x000fe20007f5e0ff */
[--C-:B------:R-:W-:Y:S01]  /*12090*/  @!P0 IMAD.X R179, R181, 0x1, R0.reuse, P1 ;  /* 0x00000001b5b38824 */ /* 0x100fe200008e0600 */
[C---:B------:R-:W-:Y:S04]  /*120a0*/  HMMA.16816.F32.BF16 R40, R164.reuse, R152, R40 ;  /* 0x00000098a428723c */ /* 0x040fe80000041828 */
[----:B------:R-:W-:Y:S01]  /*120b0*/  @!P0 IADD3.X R177, R179, R0, RZ, P2, !PT ;  /* 0x00000000b3b18210 */ /* 0x000fe200017fe4ff */
[----:B------:R1:W-:Y:S03]  /*120c0*/  @!P0 LDGSTS.E.BYPASS.LTC128B.128 [R218+0x1100], [R178.64], !P3 ;  /* 0x01100000b2da8fae */ /* 0x0003e6000d901d48 */
[-C--:B------:R-:W-:Y:S05]  /*120d0*/  HMMA.16816.F32.BF16 R44, R164, R154.reuse, R44 ;  /* 0x0000009aa42c723c */ /* 0x080fea000004182c */
[----:B------:R3:W-:Y:S01]  /*120e0*/  @!P0 LDGSTS.E.BYPASS.LTC128B.128 [R218+0x1900], [R176.64], !P3 ;  /* 0x01900000b0da8fae */ /* 0x0007e2000d901d48 */
[----:B-----5:R-:W-:Y:S02]  /*120f0*/  @!P0 IADD3 R168, P1, R176, R2, RZ ;  /* 0x00000002b0a88210 */ /* 0x020fe40007f3e0ff */
[C---:B------:R-:W-:Y:S04]  /*12100*/  HMMA.16816.F32.BF16 R48, R156.reuse, R154, R48 ;  /* 0x0000009a9c30723c */ /* 0x040fe80000041830 */
[----:B------:R-:W-:Y:S01]  /*12110*/  @!P0 IMAD.X R169, R177, 0x1, R0, P1 ;  /* 0x00000001b1a98824 */ /* 0x000fe200008e0600 */
[----:B------:R-:W-:Y:S03]  /*12120*/  ISETP.NE.AND P1, PT, R226, 0x1, PT ;  /* 0x00000001e200780c */ /* 0x000fe60003f25270 */
[-C--:B--2---:R-:W-:Y:S01]  /*12130*/  HMMA.16816.F32.BF16 R52, R156, R160.reuse, R52 ;  /* 0x000000a09c34723c */ /* 0x084fe20000041834 */
[----:B------:R2:W-:Y:S07]  /*12140*/  @!P0 LDGSTS.E.BYPASS.LTC128B.128 [R218+0x2100], [R168.64], !P3 ;  /* 0x02100000a8da8fae */ /* 0x0005ee000d901d48 */
[C---:B------:R-:W-:Y:S01]  /*12150*/  HMMA.16816.F32.BF16 R56, R164.reuse, R160, R56 ;  /* 0x000000a0a438723c */ /* 0x040fe20000041838 */
[----:B-1----:R-:W-:Y:S07]  /*12160*/  LDSM.16.M88.4 R180, [R208+0x2000] ;  /* 0x00200000d0b4783b */ /* 0x002fee0000000200 */
[-C--:B------:R-:W-:Y:S01]  /*12170*/  HMMA.16816.F32.BF16 R60, R164, R162.reuse, R60 ;  /* 0x000000a2a43c723c */ /* 0x080fe2000004183c */
[----:B---3--:R-:W-:Y:S07]  /*12180*/  LDSM.16.M88.4 R176, [R206] ;  /* 0x00000000ceb0783b */ /* 0x008fee0000000200 */
[C---:B------:R-:W-:Y:S01]  /*12190*/  HMMA.16816.F32.BF16 R64, R156.reuse, R162, R64 ;  /* 0x000000a29c40723c */ /* 0x040fe20000041840 */
[----:B------:R-:W-:Y:S07]  /*121a0*/  LDSM.16.M88.4 R184, [R206+0x800] ;  /* 0x00080000ceb8783b */ /* 0x000fee0000000200 */
[-C--:B------:R-:W-:Y:S01]  /*121b0*/  HMMA.16816.F32.BF16 R68, R156, R172.reuse, R68 ;  /* 0x000000ac9c44723c */ /* 0x080fe20000041844 */
[----:B--2---:R-:W1:Y:S07]  /*121c0*/  LDSM.16.M88.4 R168, [R208] ;  /* 0x00000000d0a8783b */ /* 0x004e6e0000000200 */
[C---:B------:R-:W-:Y:S01]  /*121d0*/  HMMA.16816.F32.BF16 R72, R164.reuse, R172, R72 ;  /* 0x000000aca448723c */ /* 0x040fe20000041848 */
[----:B------:R-:W2:Y:S07]  /*121e0*/  LDSM.16.M88.4 R152, [R206+0x1000] ;  /* 0x00100000ce98783b */ /* 0x000eae0000000200 */
[-C--:B------:R-:W-:Y:S01]  /*121f0*/  HMMA.16816.F32.BF16 R76, R164, R174.reuse, R76 ;  /* 0x000000aea44c723c */ /* 0x080fe2000004184c */
[----:B------:R-:W3:Y:S07]  /*12200*/  LDSM.16.M88.4 R188, [R206+0x1800] ;  /* 0x00180000cebc783b */ /* 0x000eee0000000200 */
[----:B------:R-:W-:Y:S01]  /*12210*/  HMMA.16816.F32.BF16 R80, R156, R174, R80 ;  /* 0x000000ae9c50723c */ /* 0x000fe20000041850 */
        /* <DEDUP_REMOVED lines=49> */
[----:B------:R2:W-:Y:S07]  /*12530*/  MUFU.TANH R190, R0 ;  /* 0x0000000000be7308 */ /* 0x0005ee0000002400 */
[C---:B------:R-:W-:Y:S08]  /*12540*/  HMMA.16816.F32.BF16 R32, R160.reuse, R6, R32 ;  /* 0x00000006a020723c */ /* 0x040ff00000041820 */
[----:B------:R-:W-:Y:S04]  /*12550*/  FMUL.FTZ R2, R26, c[0x0][0x320] ;  /* 0x0000c8001a027a20 */ /* 0x000fe80000410000 */
[----:B------:R-:W-:Y:S01]  /*12560*/  FMUL.FTZ R4, R25, c[0x0][0x320] ;  /* 0x0000c80019047a20 */ /* 0x000fe20000410000 */
[----:B------:R-:W-:Y:S01]  /*12570*/  MUFU.TANH R173, R2 ;  /* 0x0000000200ad7308 */ /* 0x000fe20000002400 */
[----:B--2---:R-:W-:Y:S09]  /*12580*/  FMUL.FTZ R0, R12, c[0x0][0x320] ;  /* 0x0000c8000c007a20 */ /* 0x004ff20000410000 */
[----:B------:R2:W-:Y:S10]  /*12590*/  MUFU.TANH R187, R0 ;  /* 0x0000000000bb7308 */ /* 0x0005f40000002400 */
[----:B------:R5:W-:Y:S01]  /*125a0*/  MUFU.TANH R174, R4 ;  /* 0x0000000400ae7308 */ /* 0x000be20000002400 */
[-C--:B-1----:R-:W-:Y:S08]  /*125b0*/  HMMA.16816.F32.BF16 R36, R160, R8.reuse, R36 ;  /* 0x00000008a024723c */ /* 0x082ff00000041824 */
[C---:B------:R-:W-:Y:S04]  /*125c0*/  HMMA.16816.F32.BF16 R40, R156.reuse, R8, R40 ;  /* 0x000000089c28723c */ /* 0x040fe80000041828 */
[----:B--2---:R-:W-:Y:S04]  /*125d0*/  FMUL.FTZ R0, R13, c[0x0][0x320] ;  /* 0x0000c8000d007a20 */ /* 0x004fe80000410000 */
[-C--:B------:R-:W-:Y:S01]  /*125e0*/  HMMA.16816.F32.BF16 R44, R156, R10.reuse, R44 ;  /* 0x0000000a9c2c723c */ /* 0x080fe2000004182c */
[----:B------:R1:W-:Y:S01]  /*125f0*/  MUFU.TANH R185, R0 ;  /* 0x0000000000b97308 */ /* 0x0003e20000002400 */
[----:B-----5:R-:W2:Y:S06]  /*12600*/  LDSM.16.M88.4 R4, [R203+0x1800] ;  /* 0x00180000cb04783b */ /* 0x020eac0000000200 */
[C---:B------:R-:W-:Y:S02]  /*12610*/  HMMA.16816.F32.BF16 R48, R160.reuse, R10, R48 ;  /* 0x0000000aa030723c */ /* 0x040fe40000041830 */
[----:B------:R-:W5:Y:S06]  /*12620*/  LDSM.16.M88.4 R8, [R203+0x2000] ;  /* 0x00200000cb08783b */ /* 0x000f6c0000000200 */
[----:B------:R-:W-:Y:S01]  /*12630*/  FMUL.FTZ R12, R43, c[0x0][0x320] ;  /* 0x0000c8002b0c7a20 */ /* 0x000fe20000410000 */
[----:B------:R-:W-:Y:S04]  /*12640*/  DEPBAR.LE SB0, 0x0 ;  /* 0x000080000000791a */ /* 0x000fe80000000000 */
[----:B------:R3:W-:Y:S01]  /*12650*/  MUFU.TANH R182, R12 ;  /* 0x0000000c00b67308 */ /* 0x0007e20000002400 */
[----:B------:R-:W-:Y:S02]  /*12660*/  BAR.SYNC.DEFER_BLOCKING 0x0 ;  /* 0x0000000000007b1d */ /* 0x000fe40000010000 */
[----:B------:R-:W-:Y:S02]  /*12670*/  FMUL.FTZ R2, R44, c[0x0][0x320] ;  /* 0x0000c8002c027a20 */ /* 0x000fe40000410000 */
[----:B-1----:R-:W-:Y:S05]  /*12680*/  FMUL.FTZ R0, R14, c[0x0][0x320] ;  /* 0x0000c8000e007a20 */ /* 0x002fea0000410000 */
[----:B------:R1:W1:Y:S10]  /*12690*/  MUFU.TANH R186, R0 ;  /* 0x0000000000ba7308 */ /* 0x0002740000002400 */
[----:B------:R4:W-:Y:S01]  /*126a0*/  MUFU.TANH R184, R2 ;  /* 0x0000000200b87308 */ /* 0x0009e20000002400 */
[----:B---3--:R-:W-:Y:S01]  /*126b0*/  FMUL.FTZ R12, R48, c[0x0][0x320] ;  /* 0x0000c800300c7a20 */ /* 0x008fe20000410000 */
[-C--:B--2---:R-:W-:Y:S05]  /*126c0*/  HMMA.16816.F32.BF16 R52, R160, R4.reuse, R52 ;  /* 0x00000004a034723c */ /* 0x084fea0000041834 */
[----:B-1----:R-:W-:Y:S03]  /*126d0*/  FMUL.FTZ R0, R15, c[0x0][0x320] ;  /* 0x0000c8000f007a20 */ /* 0x002fe60000410000 */
[C---:B------:R-:W-:Y:S01]  /*126e0*/  HMMA.16816.F32.BF16 R56, R156.reuse, R4, R56 ;  /* 0x000000049c38723c */ /* 0x040fe20000041838 */
[----:B------:R1:W-:Y:S07]  /*126f0*/  MUFU.TANH R183, R0 ;  /* 0x0000000000b77308 */ /* 0x0003ee0000002400 */
[-C--:B------:R-:W-:Y:S04]  /*12700*/  HMMA.16816.F32.BF16 R60, R156, R6.reuse, R60 ;  /* 0x000000069c3c723c */ /* 0x080fe8000004183c */
[----:B----4-:R-:W-:Y:S04]  /*12710*/  FMUL.FTZ R2, R51, c[0x0][0x320] ;  /* 0x0000c80033027a20 */ /* 0x010fe80000410000 */
[----:B------:R-:W-:Y:S01]  /*12720*/  FMUL.FTZ R4, R53, c[0x0][0x320] ;  /* 0x0000c80035047a20 */ /* 0x000fe20000410000 */
[----:B------:R-:W-:Y:S01]  /*12730*/  MUFU.TANH R167, R2 ;  /* 0x0000000200a77308 */ /* 0x000fe20000002400 */
[C---:B------:R-:W-:Y:S08]  /*12740*/  HMMA.16816.F32.BF16 R64, R160.reuse, R6, R64 ;  /* 0x00000006a040723c */ /* 0x040ff00000041840 */
[-C--:B-----5:R-:W-:Y:S04]  /*12750*/  HMMA.16816.F32.BF16 R68, R160, R8.reuse, R68 ;  /* 0x00000008a044723c */ /* 0x0a0fe80000041844 */
        /* <DEDUP_REMOVED lines=9> */
[----:B------:R1:W-:Y:S01]  /*127f0*/  MUFU.TANH R13, R0 ;  /* 0x00000000000d7308 */ /* 0x0003e20000002400 */
[----:B--2---:R-:W-:Y:S11]  /*12800*/  FMUL.FTZ R8, R58, c[0x0][0x320] ;  /* 0x0000c8003a087a20 */ /* 0x004ff60000410000 */
[----:B------:R-:W-:Y:S04]  /*12810*/  @!UPT UIADD3 URZ, URZ, URZ, URZ ;  /* 0x0000003f3f3ff290 */ /* 0x000fe8000fffe03f */
        /* <DEDUP_REMOVED lines=12> */
[----:B------:R1:W3:Y:S02]  /*128e0*/  MUFU.TANH R176, R0 ;  /* 0x0000000000b07308 */ /* 0x0002e40000002400 */
[----:B-1----:R-:W-:Y:S08]  /*128f0*/  FMUL.FTZ R0, R24, c[0x0][0x320] ;  /* 0x0000c80018007a20 */ /* 0x002ff00000410000 */
[----:B------:R1:W-:Y:S02]  /*12900*/  MUFU.TANH R175, R0 ;  /* 0x0000000000af7308 */ /* 0x0003e40000002400 */
[----:B-1----:R-:W-:Y:S08]  /*12910*/  FMUL.FTZ R0, R27, c[0x0][0x320] ;  /* 0x0000c8001b007a20 */ /* 0x002ff00000410000 */
[----:B------:R1:W4:Y:S02]  /*12920*/  MUFU.TANH R172, R0 ;  /* 0x0000000000ac7308 */ /* 0x0003240000002400 */
[----:B-1----:R-:W-:Y:S08]  /*12930*/  FMUL.FTZ R0, R28, c[0x0][0x320] ;  /* 0x0000c8001c007a20 */ /* 0x002ff00000410000 */
[----:B------:R1:W-:Y:S02]  /*12940*/  MUFU.TANH R170, R0 ;  /* 0x0000000000aa7308 */ /* 0x0003e40000002400 */
[----:B-1----:R-:W-:Y:S08]  /*12950*/  FMUL.FTZ R0, R29, c[0x0][0x320] ;  /* 0x0000c8001d007a20 */ /* 0x002ff00000410000 */
[----:B------:R1:W5:Y:S02]  /*12960*/  MUFU.TANH R169, R0 ;  /* 0x0000000000a97308 */ /* 0x0003640000002400 */
[----:B-1----:R-:W-:Y:S08]  /*12970*/  FMUL.FTZ R0, R30, c[0x0][0x320] ;  /* 0x0000c8001e007a20 */ /* 0x002ff00000410000 */
[----:B------:R1:W-:Y:S02]  /*12980*/  MUFU.TANH R168, R0 ;  /* 0x0000000000a87308 */ /* 0x0003e40000002400 */
        /* <DEDUP_REMOVED lines=19> */
[----:B--2---:R-:W-:Y:S09]  /*12ac0*/  FMUL.FTZ R0, R39, c[0x0][0x320] ;  /* 0x0000c80027007a20 */ /* 0x004ff20000410000 */
        /* <DEDUP_REMOVED lines=12> */
[----:B------:R-:W-:Y:S10]  /*12b90*/  MUFU.TANH R47, R12 ;  /* 0x0000000c002f7308 */ /* 0x000ff40000002400 */
[----:B------:R1:W-:Y:S02]  /*12ba0*/  MUFU.TANH R196, R0 ;  /* 0x0000000000c47308 */ /* 0x0003e40000002400 */
[----:B-1----:R-:W-:Y:S08]  /*12bb0*/  FMUL.FTZ R0, R49, c[0x0][0x320] ;  /* 0x0000c80031007a20 */ /* 0x002ff00000410000 */
[----:B------:R1:W-:Y:S02]  /*12bc0*/  MUFU.TANH R45, R0 ;  /* 0x00000000002d7308 */ /* 0x0003e40000002400 */
[----:B-1----:R-:W-:Y:S08]  /*12bd0*/  FMUL.FTZ R0, R50, c[0x0][0x320] ;  /* 0x0000c80032007a20 */ /* 0x002ff00000410000 */
[----:B------:R1:W-:Y:S02]  /*12be0*/  MUFU.TANH R171, R0 ;  /* 0x0000000000ab7308 */ /* 0x0003e40000002400 */
[----:B-1----:R-:W-:Y:S01]  /*12bf0*/  IMAD.IADD R0, R224, 0x1, R225 ;  /* 0x00000001e0007824 */ /* 0x002fe200078e02e1 */
[----:B------:R-:W-:Y:S05]  /*12c00*/  @P1 MOV R0, R223 ;  /* 0x000000df00001202 */ /* 0x000fea0000000f00 */
[----:B------:R-:W-:Y:S08]  /*12c10*/  SHFL.IDX PT, R6, R0, 0x1, 0x1c1f ;  /* 0x003c1f0000067f89 */ /* 0x000ff000000e0000 */
[----:B------:R-:W1:Y:S08]  /*12c20*/  SHFL.IDX PT, R12, R0, 0x2, 0x1c1f ;  /* 0x005c1f00000c7f89 */ /* 0x000e7000000e0000 */
[----:B------:R-:W1:Y:S08]  /*12c30*/  SHFL.IDX PT, R2, R0, RZ, 0x1c1f ;  /* 0x001c1fff00027589 */ /* 0x000e7000000e0000 */
[----:B------:R1:W2:Y:S02]  /*12c40*/  SHFL.IDX PT, R7, R0, 0x3, 0x1c1f ;  /* 0x007c1f0000077f89 */ /* 0x0002a400000e0000 */
[----:B-1----:R-:W-:Y:S04]  /*12c50*/  FMUL.FTZ R0, R52, c[0x0][0x320] ;  /* 0x0000c80034007a20 */ /* 0x002fe80000410000 */
[----:B------:R1:W-:Y:S02]  /*12c60*/  MUFU.TANH R43, R0 ;  /* 0x00000000002b7308 */ /* 0x0003e40000002400 */
[----:B-1----:R-:W-:Y:S05]  /*12c70*/  IMAD R0, R216, -0x50, RZ ;  /* 0xffffffb0d8007824 */ /* 0x002fea00078e02ff */
[----:B------:R-:W-:Y:S04]  /*12c80*/  IADD3 R0, -R222, 0x1, R0 ;  /* 0x00000001de007810 */ /* 0x000fe80007ffe100 */
[----:B------:R-:W-:Y:S05]  /*12c90*/  IADD3 R5, -R219, R0, R221 ;  /* 0x00000000db057210 */ /* 0x000fea0007ffe1dd */
[C---:B------:R-:W-:Y:S02]  /*12ca0*/  IMAD.IADD R0, R5.reuse, 0x1, R12 ;  /* 0x0000000105007824 */ /* 0x040fe400078e020c */
[C---:B------:R-:W-:Y:S01]  /*12cb0*/  IMAD.IADD R4, R5.reuse, 0x1, R2 ;  /* 0x0000000105047824 */ /* 0x040fe200078e0202 */
[C---:B------:R-:W-:Y:S01]  /*12cc0*/  IADD3 R2, R5.reuse, R6, RZ ;  /* 0x0000000605027210 */ /* 0x040fe20007ffe0ff */
[----:B------:R-:W-:Y:S01]  /*12cd0*/  FMUL.FTZ R6, R56, c[0x0][0x320] ;  /* 0x0000c80038067a20 */ /* 0x000fe20000410000 */
[----:B------:R-:W-:Y:S02]  /*12ce0*/  ISETP.GT.AND P5, PT, R0, RZ, PT ;  /* 0x000000ff0000720c */ /* 0x000fe40003fa4270 */
[----:B--2---:R-:W-:Y:S01]  /*12cf0*/  IADD3 R5, R5, R7, RZ ;  /* 0x0000000705057210 */ /* 0x004fe20007ffe0ff */
[----:B------:R1:W-:Y:S01]  /*12d00*/  MUFU.TANH R55, R6 ;  /* 0x0000000600377308 */ /* 0x0003e20000002400 */
[----:B------:R-:W-:Y:S01]  /*12d10*/  FMUL.FTZ R7, R57, c[0x0][0x320] ;  /* 0x0000c80039077a20 */ /* 0x000fe20000410000 */
[----:B------:R-:W-:Y:S02]  /*12d20*/  FSEL R18, R152, -INF , P5 ;  /* 0xff80000098127808 */ /* 0x000fe40002800000 */
[----:B------:R-:W-:Y:S02]  /*12d30*/  ISETP.GT.AND P5, PT, R5, 0x8, PT ;  /* 0x000000080500780c */ /* 0x000fe40003fa4270 */
[----:B------:R-:W-:Y:S02]  /*12d40*/  ISETP.GT.AND P1, PT, R4, RZ, PT ;  /* 0x000000ff0400720c */ /* 0x000fe40003f24270 */
[----:B------:R-:W-:Y:S02]  /*12d50*/  FSEL R24, R186, -INF , P5 ;  /* 0xff800000ba187808 */ /* 0x000fe40002800000 */
[----:B------:R2:W-:Y:S01]  /*12d60*/  MUFU.TANH R152, R7 ;  /* 0x0000000700987308 */ /* 0x0005e20000002400 */
[----:B------:R-:W-:Y:S02]  /*12d70*/  ISETP.GT.AND P5, PT, R4, 0x11, PT ;  /* 0x000000110400780c */ /* 0x000fe40003fa4270 */
[----:B------:R-:W-:Y:S02]  /*12d80*/  ISETP.GT.AND P2, PT, R2, RZ, PT ;  /* 0x000000ff0200720c */ /* 0x000fe40003f44270 */
[----:B------:R-:W-:Y:S02]  /*12d90*/  FSEL R29, R87, -INF , P5 ;  /* 0xff800000571d7808 */ /* 0x000fe40002800000 */
[----:B------:R-:W-:Y:S02]  /*12da0*/  FSEL R10, R194, -INF , P1 ;  /* 0xff800000c20a7808 */ /* 0x000fe40000800000 */
[----:B------:R-:W-:Y:S02]  /*12db0*/  ISETP.GT.AND P1, PT, R5, RZ, PT ;  /* 0x000000ff0500720c */ /* 0x000fe40003f24270 */
        /* <DEDUP_REMOVED lines=8> */
[----:B------:R-:W-:Y:S01]  /*12e40*/  ISETP.GT.AND P4, PT, R5, 0x9, PT ;  /* 0x000000090500780c */ /* 0x000fe20003f84270 */
[----:B--2---:R-:W-:Y:S01]  /*12e50*/  FMUL.FTZ R7, R65, c[0x0][0x320] ;  /* 0x0000c80041077a20 */ /* 0x004fe20000410000 */
[----:B------:R-:W-:Y:S02]  /*12e60*/  FSEL R20, R187, -INF , P2 ;  /* 0xff800000bb147808 */ /* 0x000fe40001000000 */
[----:B------:R-:W-:Y:S01]  /*12e70*/  ISETP.GT.AND P5, PT, R5, 0x10, PT ;  /* 0x000000100500780c */ /* 0x000fe20003fa4270 */
[----:B------:R2:W2:Y:S01]  /*12e80*/  MUFU.TANH R41, R7 ;  /* 0x0000000700297308 */ /* 0x0004a20000002400 */
[----:B------:R-:W-:Y:S02]  /*12e90*/  ISETP.GT.AND P2, PT, R2, 0x9, PT ;  /* 0x000000090200780c */ /* 0x000fe40003f44270 */
[----:B------:R-:W-:Y:S02]  /*12ea0*/  FSEL R25, R183, -INF , P4 ;  /* 0xff800000b7197808 */ /* 0x000fe40002000000 */
[----:B------:R-:W-:Y:S02]  /*12eb0*/  ISETP.GT.AND P4, PT, R4, 0x10, PT ;  /* 0x000000100400780c */ /* 0x000fe40003f84270 */
[----:B------:R-:W-:Y:S02]  /*12ec0*/  FSEL R13, R13, -INF , P1 ;  /* 0xff8000000d0d7808 */ /* 0x000fe40000800000 */
[----:B------:R-:W-:Y:S02]  /*12ed0*/  ISETP.GT.AND P1, PT, R2, 0x11, PT ;  /* 0x000000110200780c */ /* 0x000fe40003f24270 */
[----:B------:R-:W-:Y:S02]  /*12ee0*/  FSEL R17, R17, -INF , P2 ;  /* 0xff80000011117808 */ /* 0x000fe40001000000 */
[----:B------:R-:W-:Y:S01]  /*12ef0*/  FSEL R30, R178, -INF , P4 ;  /* 0xff800000b21e7808 */ /* 0x000fe20002000000 */
[----:B-1----:R-:W-:Y:S01]  /*12f00*/  FMUL.FTZ R6, R61, c[0x0][0x320] ;  /* 0x0000c8003d067a20 */ /* 0x002fe20000410000 */
[----:B------:R-:W-:Y:S02]  /*12f10*/  FSEL R36, R173, -INF , P5 ;  /* 0xff800000ad247808 */ /* 0x000fe40002800000 */
[----:B---3--:R-:W-:Y:S01]  /*12f20*/  FSEL R33, R176, -INF , P1 ;  /* 0xff800000b0217808 */ /* 0x008fe20000800000 */
[----:B------:R1:W-:Y:S01]  /*12f30*/  MUFU.TANH R163, R6 ;  /* 0x0000000600a37308 */ /* 0x0003e20000002400 */
[C---:B------:R-:W-:Y:S02]  /*12f40*/  ISETP.GT.AND P2, PT, R0.reuse, 0x11, PT ;  /* 0x000000110000780c */ /* 0x040fe40003f44270 */
[C---:B------:R-:W-:Y:S02]  /*12f50*/  ISETP.GT.AND P4, PT, R5.reuse, 0x11, PT ;  /* 0x000000110500780c */ /* 0x040fe40003f84270 */
[----:B------:R-:W-:Y:S01]  /*12f60*/  ISETP.GT.AND P1, PT, R0, 0x19, PT ;  /* 0x000000190000780c */ /* 0x000fe20003f24270 */
[----:B--2---:R-:W-:Y:S01]  /*12f70*/  FMUL.FTZ R7, R66, c[0x0][0x320] ;  /* 0x0000c80042077a20 */ /* 0x004fe20000410000 */
[----:B------:R-:W-:Y:S02]  /*12f80*/  FSEL R35, R174, -INF , P2 ;  /* 0xff800000ae237808 */ /* 0x000fe40001000000 */
[----:B----4-:R-:W-:Y:S01]  /*12f90*/  FSEL R40, R172, -INF , P4 ;  /* 0xff800000ac287808 */ /* 0x010fe20002000000 */
[----:B------:R2:W-:Y:S01]  /*12fa0*/  MUFU.TANH R52, R7 ;  /* 0x0000000700347308 */ /* 0x0005e20000002400 */
[----:B------:R-:W-:Y:S02]  /*12fb0*/  ISETP.GT.AND P2, PT, R5, 0x19, PT ;  /* 0x000000190500780c */ /* 0x000fe40003f44270 */
[C---:B------:R-:W-:Y:S02]  /*12fc0*/  ISETP.GT.AND P5, PT, R4.reuse, 0x18, PT ;  /* 0x000000180400780c */ /* 0x040fe40003fa4270 */
[----:B------:R-:W-:Y:S02]  /*12fd0*/  ISETP.GT.AND P4, PT, R4, 0x19, PT ;  /* 0x000000190400780c */ /* 0x000fe40003f84270 */
[----:B-----5:R-:W-:Y:S02]  /*12fe0*/  FSEL R44, R169, -INF , P1 ;  /* 0xff800000a92c7808 */ /* 0x020fe40000800000 */
[----:B------:R-:W-:Y:S02]  /*12ff0*/  ISETP.GT.AND P1, PT, R2, 0x18, PT ;  /* 0x000000180200780c */ /* 0x000fe40003f24270 */
[----:B------:R-:W-:Y:S02]  /*13000*/  FSEL R50, R28, -INF , P2 ;  /* 0xff8000001c327808 */ /* 0x000fe40001000000 */
[----:B------:R-:W-:Y:S01]  /*13010*/  FSEL R28, R27, -INF , P5 ;  /* 0xff8000001b1c7808 */ /* 0x000fe20002800000 */
[----:B-1----:R-:W-:Y:S01]  /*13020*/  FMUL.FTZ R6, R64, c[0x0][0x320] ;  /* 0x0000c80040067a20 */ /* 0x002fe20000410000 */
[----:B------:R-:W-:Y:S01]  /*13030*/  ISETP.GT.AND P3, PT, R2, 0x1, PT ;  /* 0x000000010200780c */ /* 0x000fe20003f64270 */
[----:B------:R-:W3:Y:S01]  /*13040*/  LDL R64, [R1+0x3c] ;  /* 0x00003c0001407983 */ /* 0x000ee20000100800 */
[----:B------:R-:W-:Y:S02]  /*13050*/  FSEL R27, R31, -INF , P4 ;  /* 0xff8000001f1b7808 */ /* 0x000fe40002000000 */
[----:B------:R-:W-:Y:S02]  /*13060*/  FSEL R31, R26, -INF , P1 ;  /* 0xff8000001a1f7808 */ /* 0x000fe40000800000 */
[----:B------:R-:W-:Y:S02]  /*13070*/  ISETP.GT.AND P1, PT, R0, 0x20, PT ;  /* 0x000000200000780c */ /* 0x000fe40003f24270 */
[----:B------:R-:W-:Y:S01]  /*13080*/  FSEL R15, R191, -INF , P3 ;  /* 0xff800000bf0f7808 */ /* 0x000fe20001800000 */
[----:B--2---:R-:W-:Y:S01]  /*13090*/  FMUL.FTZ R7, R68, c[0x0][0x320] ;  /* 0x0000c80044077a20 */ /* 0x004fe20000410000 */
[----:B------:R-:W-:Y:S02]  /*130a0*/  ISETP.GT.AND P3, PT, R0, 0x9, PT ;  /* 0x000000090000780c */ /* 0x000fe40003f64270 */
[----:B------:R-:W-:Y:S01]  /*130b0*/  FSEL R160, R37, -INF , P1 ;  /* 0xff80000025a07808 */ /* 0x000fe20000800000 */
[----:B------:R1:W-:Y:S01]  /*130c0*/  MUFU.TANH R39, R7 ;  /* 0x0000000700277308 */ /* 0x0003e20000002400 */
[----:B------:R-:W-:Y:S02]  /*130d0*/  FSEL R21, R185, -INF , P3 ;  /* 0xff800000b9157808 */ /* 0x000fe40001800000 */
[C---:B------:R-:W-:Y:S02]  /*130e0*/  ISETP.GT.AND P0, PT, R4.reuse, 0x1, PT ;  /* 0x000000010400780c */ /* 0x040fe40003f04270 */
[----:B------:R-:W-:Y:S02]  /*130f0*/  ISETP.GT.AND P6, PT, R4, 0x8, PT ;  /* 0x000000080400780c */ /* 0x000fe40003fc4270 */
[----:B------:R-:W-:Y:S02]  /*13100*/  FSEL R11, R193, -INF , P0 ;  /* 0xff800000c10b7808 */ /* 0x000fe40000000000 */
[----:B------:R-:W-:Y:S01]  /*13110*/  ISETP.GT.AND P0, PT, R5, 0x1, PT ;  /* 0x000000010500780c */ /* 0x000fe20003f04270 */
[----:B------:R-:W-:Y:S01]  /*13120*/  MUFU.TANH R185, R8 ;  /* 0x0000000800b97308 */ /* 0x000fe20000002400 */
[----:B------:R-:W-:Y:S02]  /*13130*/  FSEL R12, R181, -INF , P6 ;  /* 0xff800000b50c7808 */ /* 0x000fe40003000000 */
[----:B------:R-:W-:Y:S02]  /*13140*/  FSEL R23, R188, -INF , P0 ;  /* 0xff800000bc177808 */ /* 0x000fe40000000000 */
[----:B------:R-:W-:Y:S02]  /*13150*/  ISETP.GT.AND P6, PT, R4, 0x39, PT ;  /* 0x000000390400780c */ /* 0x000fe40003fc4270 */
[----:B------:R-:W-:Y:S02]  /*13160*/  ISETP.GT.AND P0, PT, R2, 0x8, PT ;  /* 0x000000080200780c */ /* 0x000fe40003f04270 */
[----:B------:R-:W-:Y:S01]  /*13170*/  FSEL R187, R41, -INF , P6 ;  /* 0xff80000029bb7808 */ /* 0x000fe20003000000 */
[----:B------:R2:W4:Y:S01]  /*13180*/  MUFU.TANH R8, R6 ;  /* 0x0000000600087308 */ /* 0x0005220000002400 */
[----:B------:R-:W-:Y:S02]  /*13190*/  FSEL R16, R16, -INF , P0 ;  /* 0xff80000010107808 */ /* 0x000fe40000000000 */
[C---:B------:R-:W-:Y:S01]  /*131a0*/  ISETP.GT.AND P6, PT, R0.reuse, 0x41, PT ;  /* 0x000000410000780c */ /* 0x040fe20003fc4270 */
[----:B-1----:R-:W-:Y:S01]  /*131b0*/  FMUL.FTZ R7, R69, c[0x0][0x320] ;  /* 0x0000c80045077a20 */ /* 0x002fe20000410000 */
[----:B------:R-:W-:Y:S02]  /*131c0*/  ISETP.GT.AND P0, PT, R0, 0x10, PT ;  /* 0x000000100000780c */ /* 0x000fe40003f04270 */
[----:B------:R-:W-:Y:S02]  /*131d0*/  ISETP.GT.AND P3, PT, R2, 0x10, PT ;  /* 0x000000100200780c */ /* 0x000fe40003f64270 */
[----:B------:R-:W-:Y:S01]  /*131e0*/  FSEL R34, R175, -INF , P0 ;  /* 0xff800000af227808 */ /* 0x000fe20000000000 */
[----:B------:R1:W-:Y:S01]  /*131f0*/  MUFU.TANH R37, R7 ;  /* 0x0000000700257308 */ /* 0x0003e20000002400 */
[----:B------:R-:W-:Y:S02]  /*13200*/  FSEL R32, R177, -INF , P3 ;  /* 0xff800000b1207808 */ /* 0x000fe40001800000 */
[----:B------:R-:W-:Y:S02]  /*13210*/  ISETP.GT.AND P0, PT, R5, 0x18, PT ;  /* 0x000000180500780c */ /* 0x000fe40003f04270 */
[----:B------:R-:W-:Y:S02]  /*13220*/  ISETP.GT.AND P3, PT, R0, 0x18, PT ;  /* 0x000000180000780c */ /* 0x000fe40003f64270 */
[----:B------:R-:W-:Y:S02]  /*13230*/  FSEL R46, R168, -INF , P0 ;  /* 0xff800000a82e7808 */ /* 0x000fe40000000000 */
[----:B------:R-:W-:Y:S01]  /*13240*/  ISETP.GT.AND P0, PT, R2, 0x19, PT ;  /* 0x000000190200780c */ /* 0x000fe20003f04270 */
[----:B------:R-:W-:Y:S01]  /*13250*/  MUFU.TANH R181, R9 ;  /* 0x0000000900b57308 */ /* 0x000fe20000002400 */
[----:B------:R-:W-:Y:S02]  /*13260*/  FSEL R42, R170, -INF , P3 ;  /* 0xff800000aa2a7808 */ /* 0x000fe40001800000 */
[----:B------:R-:W-:Y:S02]  /*13270*/  FSEL R26, R166, -INF , P0 ;  /* 0xff800000a61a7808 */ /* 0x000fe40000000000 */
[----:B--2---:R-:W-:Y:S02]  /*13280*/  FMNMX.FTZ R6, R10, R3, !PT ;  /* 0x000000030a067209 */ /* 0x004fe40007810000 */
[----:B------:R-:W-:Y:S02]  /*13290*/  ISETP.GT.AND P0, PT, R0, 0x21, PT ;  /* 0x000000210000780c */ /* 0x000fe40003f04270 */
[----:B------:R-:W-:Y:S02]  /*132a0*/  FMNMX.FTZ R6, R11, R6, !PT ;  /* 0x000000060b067209 */ /* 0x000fe40007810000 */
[----:B------:R-:W-:Y:S02]  /*132b0*/  ISETP.GT.AND P3, PT, R4, 0x20, PT ;  /* 0x000000200400780c */ /* 0x000fe40003f64270 */
[----:B------:R-:W-:Y:S01]  /*132c0*/  FMNMX.FTZ R6, R12, R6, !PT ;  /* 0x000000060c067209 */ /* 0x000fe20007810000 */
[----:B-1----:R-:W-:Y:S01]  /*132d0*/  FMUL.FTZ R7, R80, c[0x0][0x320] ;  /* 0x0000c80050077a20 */ /* 0x002fe20000410000 */
[----:B------:R-:W-:Y:S02]  /*132e0*/  FSEL R49, R164, -INF , P3 ;  /* 0xff800000a4317808 */ /* 0x000fe40001800000 */
[----:B------:R-:W-:Y:S01]  /*132f0*/  FMNMX.FTZ R6, R13, R6, !PT ;  /* 0x000000060d067209 */ /* 0x000fe20007810000 */
[----:B------:R1:W-:Y:S01]  /*13300*/  MUFU.TANH R9, R7 ;  /* 0x0000000700097308 */ /* 0x0003e20000002400 */
[----:B------:R-:W-:Y:S02]  /*13310*/  FSEL R162, R153, -INF , P0 ;  /* 0xff80000099a27808 */ /* 0x000fe40000000000 */
[----:B------:R-:W-:Y:S02]  /*13320*/  FMNMX.FTZ R6, R30, R6, !PT ;  /* 0x000000061e067209 */ /* 0x000fe40007810000 */
[C---:B------:R-:W-:Y:S02]  /*13330*/  ISETP.GT.AND P0, PT, R4.reuse, 0x38, PT ;  /* 0x000000380400780c */ /* 0x040fe40003f04270 */
[----:B------:R-:W-:Y:S02]  /*13340*/  FMNMX.FTZ R6, R29, R6, !PT ;  /* 0x000000061d067209 */ /* 0x000fe40007810000 */
[----:B------:R-:W-:Y:S02]  /*13350*/  ISETP.GT.AND P3, PT, R4, 0x29, PT ;  /* 0x000000290400780c */ /* 0x000fe40003f64270 */
[----:B------:R-:W-:Y:S02]  /*13360*/  FMNMX.FTZ R6, R28, R6, !PT ;  /* 0x000000061c067209 */ /* 0x000fe40007810000 */
[----:B----4-:R-:W-:Y:S01]  /*13370*/  FSEL R174, R8, -INF , P0 ;  /* 0xff80000008ae7808 */ /* 0x010fe20000000000 */
[----:B------:R-:W-:Y:S01]  /*13380*/  FMUL.FTZ R8, R67, c[0x0][0x320] ;  /* 0x0000c80043087a20 */ /* 0x000fe20000410000 */
[----:B------:R-:W-:Y:S02]  /*13390*/  ISETP.GT.AND P5, PT, R4, 0x21, PT ;  /* 0x000000210400780c */ /* 0x000fe40003fa4270 */
[----:B------:R-:W-:Y:S02]  /*133a0*/  FMNMX.FTZ R6, R27, R6, !PT ;  /* 0x000000061b067209 */ /* 0x000fe40007810000 */
[----:B------:R-:W-:Y:S02]  /*133b0*/  FSEL R61, R45, -INF , P3 ;  /* 0xff8000002d3d7808 */ /* 0x000fe40001800000 */
[----:B------:R2:W4:Y:S01]  /*133c0*/  MUFU.TANH R45, R8 ;  /* 0x00000008002d7308 */ /* 0x0005220000002400 */
[----:B------:R-:W-:Y:S01]  /*133d0*/  FSEL R51, R154, -INF , P5 ;  /* 0xff8000009a337808 */ /* 0x000fe20002800000 */
[----:B-1----:R-:W-:Y:S01]  /*133e0*/  FMUL.FTZ R7, R81, c[0x0][0x320] ;  /* 0x0000c80051077a20 */ /* 0x002fe20000410000 */
[----:B------:R-:W-:Y:S02]  /*133f0*/  FMNMX.FTZ R6, R49, R6, !PT ;  /* 0x0000000631067209 */ /* 0x000fe40007810000 */
[----:B------:R-:W-:Y:S02]  /*13400*/  ISETP.GT.AND P5, PT, R4, 0x28, PT ;  /* 0x000000280400780c */ /* 0x000fe40003fa4270 */
[----:B------:R-:W-:Y:S03]  /*13410*/  FMNMX.FTZ R6, R51, R6, !PT ;  /* 0x0000000633067209 */ /* 0x000fe60007810000 */
[----:B------:R-:W1:Y:S01]  /*13420*/  MUFU.TANH R7, R7 ;  /* 0x0000000700077308 */ /* 0x000e620000002400 */
[----:B------:R-:W-:Y:S01]  /*13430*/  FSEL R59, R47, -INF , P5 ;  /* 0xff8000002f3b7808 */ /* 0x000fe20002800000 */
[----:B------:R-:W-:Y:S01]  /*13440*/  FMUL.FTZ R47, R82, c[0x0][0x320] ;  /* 0x0000c800522f7a20 */ /* 0x000fe20000410000 */
[C---:B------:R-:W-:Y:S02]  /*13450*/  ISETP.GT.AND P2, PT, R2.reuse, 0x21, PT ;  /* 0x000000210200780c */ /* 0x040fe40003f44270 */
[----:B------:R-:W-:Y:S02]  /*13460*/  FMNMX.FTZ R6, R59, R6, !PT ;  /* 0x000000063b067209 */ /* 0x000fe40007810000 */
[----:B------:R-:W-:Y:S02]  /*13470*/  FSEL R58, R165, -INF , P2 ;  /* 0xff800000a53a7808 */ /* 0x000fe40001000000 */
[----:B------:R-:W-:Y:S02]  /*13480*/  ISETP.GT.AND P4, PT, R2, 0x20, PT ;  /* 0x000000200200780c */ /* 0x000fe40003f84270 */
[C---:B------:R-:W-:Y:S02]  /*13490*/  ISETP.GT.AND P2, PT, R4.reuse, 0x30, PT ;  /* 0x000000300400780c */ /* 0x040fe40003f44270 */
[----:B------:R-:W-:Y:S01]  /*134a0*/  ISETP.GT.AND P5, PT, R4, 0x40, PT ;  /* 0x000000400400780c */ /* 0x000fe20003fa4270 */
[----:B--2---:R-:W-:Y:S01]  /*134b0*/  FMUL.FTZ R8, R62, c[0x0][0x320] ;  /* 0x0000c8003e087a20 */ /* 0x004fe20000410000 */
[----:B------:R-:W-:Y:S01]  /*134c0*/  FSEL R172, R43, -INF , P2 ;  /* 0xff8000002bac7808 */ /* 0x000fe20001000000 */
[----:B------:R-:W-:Y:S01]  /*134d0*/  FMUL.FTZ R43, R71, c[0x0][0x320] ;  /* 0x0000c800472b7a20 */ /* 0x000fe20000410000 */
[C---:B------:R-:W-:Y:S02]  /*134e0*/  ISETP.GT.AND P1, PT, R4.reuse, 0x31, PT ;  /* 0x000000310400780c */ /* 0x040fe40003f24270 */
[C---:B------:R-:W-:Y:S02]  /*134f0*/  ISETP.GT.AND P3, PT, R4.reuse, 0x48, PT ;  /* 0x000000480400780c */ /* 0x040fe40003f64270 */
[C---:B------:R-:W-:Y:S02]  /*13500*/  ISETP.GT.AND P2, PT, R4.reuse, 0x49, PT ;  /* 0x000000490400780c */ /* 0x040fe40003f44270 */
[----:B------:R-:W-:Y:S02]  /*13510*/  FSEL R57, R155, -INF , P4 ;  /* 0xff8000009b397808 */ /* 0x000fe40002000000 */
[----:B------:R-:W-:Y:S02]  /*13520*/  ISETP.GT.AND P4, PT, R4, 0x41, PT ;  /* 0x000000410400780c */ /* 0x000fe40003f84270 */
[----:B------:R-:W-:Y:S02]  /*13530*/  FMNMX.FTZ R4, R61, R6, !PT ;  /* 0x000000063d047209 */ /* 0x000fe40007810000 */
[----:B------:R-:W-:Y:S02]  /*13540*/  FSEL R226, R39, -INF , P5 ;  /* 0xff80000027e27808 */ /* 0x000fe40002800000 */
[----:B------:R2:W-:Y:S01]  /*13550*/  MUFU.TANH R39, R47 ;  /* 0x0000002f00277308 */ /* 0x0005e20000002400 */
[----:B------:R-:W-:Y:S02]  /*13560*/  ISETP.GT.AND P5, PT, R2, 0x28, PT ;  /* 0x000000280200780c */ /* 0x000fe40003fa4270 */
[----:B------:R-:W-:Y:S01]  /*13570*/  FSEL R173, R38, -INF , P1 ;  /* 0xff80000026ad7808 */ /* 0x000fe20000800000 */
[----:B------:R-:W-:Y:S01]  /*13580*/  FMUL.FTZ R38, R70, c[0x0][0x320] ;  /* 0x0000c80046267a20 */ /* 0x000fe20000410000 */
[----:B------:R-:W-:Y:S02]  /*13590*/  FMNMX.FTZ R4, R172, R4, !PT ;  /* 0x00000004ac047209 */ /* 0x000fe40007810000 */
[----:B------:R-:W-:Y:S02]  /*135a0*/  ISETP.GT.AND P1, PT, R5, 0x20, PT ;  /* 0x000000200500780c */ /* 0x000fe40003f24270 */
[----:B------:R-:W-:Y:S01]  /*135b0*/  FSEL R56, R171, -INF , P5 ;  /* 0xff800000ab387808 */ /* 0x000fe20002800000 */
[----:B------:R-:W-:Y:S01]  /*135c0*/  MUFU.TANH R41, R38 ;  /* 0x0000002600297308 */ /* 0x000fe20000002400 */
[----:B------:R-:W-:Y:S02]  /*135d0*/  ISETP.GT.AND P5, PT, R2, 0x39, PT ;  /* 0x000000390200780c */ /* 0x000fe40003fa4270 */
[----:B------:R-:W-:Y:S02]  /*135e0*/  FMNMX.FTZ R4, R173, R4, !PT ;  /* 0x00000004ad047209 */ /* 0x000fe40007810000 */
[----:B------:R-:W-:Y:S02]  /*135f0*/  FSEL R157, R180, -INF , P1 ;  /* 0xff800000b49d7808 */ /* 0x000fe40000800000 */
[----:B------:R-:W-:Y:S02]  /*13600*/  ISETP.GT.AND P1, PT, R2, 0x30, PT ;  /* 0x000000300200780c */ /* 0x000fe40003f24270 */
[----:B----4-:R-:W-:Y:S01]  /*13610*/  FSEL R170, R45, -INF , P5 ;  /* 0xff8000002daa7808 */ /* 0x010fe20002800000 */
[----:B------:R-:W-:Y:S01]  /*13620*/  MUFU.TANH R38, R48 ;  /* 0x0000003000267308 */ /* 0x000fe20000002400 */
[----:B------:R-:W-:Y:S02]  /*13630*/  ISETP.GT.AND P5, PT, R0, 0x30, PT ;  /* 0x000000300000780c */ /* 0x000fe40003fa4270 */
[----:B-1----:R-:W-:Y:S01]  /*13640*/  FSEL R251, R7, -INF , P2 ;  /* 0xff80000007fb7808 */ /* 0x002fe20001000000 */
[----:B--2---:R-:W-:Y:S01]  /*13650*/  FMUL.FTZ R47, R79, c[0x0][0x320] ;  /* 0x0000c8004f2f7a20 */ /* 0x004fe20000410000 */
[----:B------:R-:W-:Y:S02]  /*13660*/  ISETP.GT.AND P2, PT, R2, 0x29, PT ;  /* 0x000000290200780c */ /* 0x000fe40003f44270 */
[----:B------:R-:W-:Y:S02]  /*13670*/  FMNMX.FTZ R4, R174, R4, !PT ;  /* 0x00000004ae047209 */ /* 0x000fe40007810000 */
[----:B------:R-:W-:Y:S02]  /*13680*/  FSEL R165, R54, -INF , P1 ;  /* 0xff80000036a57808 */ /* 0x000fe40000800000 */
[----:B------:R-:W-:Y:S02]  /*13690*/  FSEL R60, R167, -INF , P2 ;  /* 0xff800000a73c7808 */ /* 0x000fe40001000000 */
[----:B------:R-:W-:Y:S02]  /*136a0*/  FSEL R167, R55, -INF , P5 ;  /* 0xff80000037a77808 */ /* 0x000fe40002800000 */
[----:B------:R-:W2:Y:S01]  /*136b0*/  LDL.64 R54, [R1+0x30] ;  /* 0x0000300001367983 */ /* 0x000ea20000100a00 */
[----:B------:R-:W-:Y:S02]  /*136c0*/  FMNMX.FTZ R4, R187, R4, !PT ;  /* 0x00000004bb047209 */ /* 0x000fe40007810000 */
[----:B------:R-:W-:Y:S02]  /*136d0*/  FSEL R229, R37, -INF , P4 ;  /* 0xff80000025e57808 */ /* 0x000fe40002000000 */
[----:B------:R-:W1:Y:S01]  /*136e0*/  MUFU.TANH R37, R43 ;  /* 0x0000002b00257308 */ /* 0x000e620000002400 */
[----:B------:R-:W-:Y:S02]  /*136f0*/  FMNMX.FTZ R4, R226, R4, !PT ;  /* 0x00000004e2047209 */ /* 0x000fe40007810000 */
[----:B------:R-:W-:Y:S01]  /*13700*/  FSEL R250, R9, -INF , P3 ;  /* 0xff80000009fa7808 */ /* 0x000fe20001800000 */
[----:B------:R-:W-:Y:S01]  /*13710*/  FMUL.FTZ R9, R63, c[0x0][0x320] ;  /* 0x0000c8003f097a20 */ /* 0x000fe20000410000 */
[----:B------:R-:W-:Y:S02]  /*13720*/  FMNMX.FTZ R4, R229, R4, !PT ;  /* 0x00000004e5047209 */ /* 0x000fe40007810000 */
[----:B------:R-:W-:Y:S02]  /*13730*/  FMNMX.FTZ R6, R14, R84, !PT ;  /* 0x000000540e067209 */ /* 0x000fe40007810000 */
[----:B------:R-:W-:Y:S02]  /*13740*/  FMNMX.FTZ R4, R250, R4, !PT ;  /* 0x00000004fa047209 */ /* 0x000fe40007810000 */
[----:B------:R-:W-:Y:S02]  /*13750*/  FMNMX.FTZ R6, R15, R6, !PT ;  /* 0x000000060f067209 */ /* 0x000fe40007810000 */
[----:B------:R-:W-:Y:S02]  /*13760*/  FMNMX.FTZ R4, R251, R4, !PT ;  /* 0x00000004fb047209 */ /* 0x000fe40007810000 */
[----:B------:R-:W-:Y:S02]  /*13770*/  FMNMX.FTZ R6, R16, R6, !PT ;  /* 0x0000000610067209 */ /* 0x000fe40007810000 */
[----:B------:R-:W-:Y:S01]  /*13780*/  ISETP.GT.AND P0, PT, R5, 0x21, PT ;  /* 0x000000210500780c */ /* 0x000fe20003f04270 */
[----:B------:R-:W4:Y:S01]  /*13790*/  SHFL.BFLY PT, R7, R4, 0x2, 0x1f ;  /* 0x0c401f0004077f89 */ /* 0x000f2200000e0000 */
[----:B------:R-:W-:Y:S02]  /*137a0*/  FMNMX.FTZ R6, R17, R6, !PT ;  /* 0x0000000611067209 */ /* 0x000fe40007810000 */
[----:B------:R-:W-:Y:S02]  /*137b0*/  ISETP.GT.AND P3, PT, R0, 0x29, PT ;  /* 0x000000290000780c */ /* 0x000fe40003f64270 */
[----:B------:R-:W-:Y:S02]  /*137c0*/  FMNMX.FTZ R6, R32, R6, !PT ;  /* 0x0000000620067209 */ /* 0x000fe40007810000 */
[----:B------:R-:W-:Y:S02]  /*137d0*/  FSEL R158, R182, -INF , P0 ;  /* 0xff800000b69e7808 */ /* 0x000fe40000000000 */
        /* <DEDUP_REMOVED lines=8> */
[----:B----4-:R-:W-:Y:S01]  /*13860*/  FMNMX.FTZ R4, R4, R7, !PT ;  /* 0x0000000704047209 */ /* 0x010fe20007810000 */
[----:B------:R-:W-:Y:S01]  /*13870*/  FMUL.FTZ R7, R72, c[0x0][0x320] ;  /* 0x0000c80048077a20 */ /* 0x000fe20000410000 */
[----:B------:R-:W-:Y:S02]  /*13880*/  FSEL R166, R53, -INF , P0 ;  /* 0xff80000035a67808 */ /* 0x000fe40000000000 */
[----:B------:R-:W-:Y:S01]  /*13890*/  MUFU.TANH R53, R8 ;  /* 0x0000000800357308 */ /* 0x000fe20000002400 */
[----:B------:R-:W-:Y:S02]  /*138a0*/  ISETP.GT.AND P5, PT, R0, 0x48, PT ;  /* 0x000000480000780c */ /* 0x000fe40003fa4270 */
[----:B------:R-:W-:Y:S02]  /*138b0*/  FSEL R171, R52, -INF , P3 ;  /* 0xff80000034ab7808 */ /* 0x000fe40001800000 */
[----:B------:R-:W-:Y:S02]  /*138c0*/  FMNMX.FTZ R6, R58, R6, !PT ;  /* 0x000000063a067209 */ /* 0x000fe40007810000 */
[----:B------:R-:W-:Y:S02]  /*138d0*/  FSEL R159, R184, -INF , P4 ;  /* 0xff800000b89f7808 */ /* 0x000fe40002000000 */
[----:B------:R-:W-:Y:S01]  /*138e0*/  FMNMX.FTZ R6, R56, R6, !PT ;  /* 0x0000000638067209 */ /* 0x000fe20007810000 */
[----:B------:R4:W5:Y:S01]  /*138f0*/  MUFU.TANH R48, R7 ;  /* 0x0000000700307308 */ /* 0x0009620000002400 */
[C---:B------:R-:W-:Y:S02]  /*13900*/  ISETP.GT.AND P4, PT, R2.reuse, 0x40, PT ;  /* 0x000000400200780c */ /* 0x040fe40003f84270 */
[C---:B------:R-:W-:Y:S02]  /*13910*/  ISETP.GT.AND P2, PT, R2.reuse, 0x41, PT ;  /* 0x000000410200780c */ /* 0x040fe40003f44270 */
[C---:B------:R-:W-:Y:S02]  /*13920*/  ISETP.GT.AND P1, PT, R2.reuse, 0x48, PT ;  /* 0x000000480200780c */ /* 0x040fe40003f24270 */
[----:B------:R-:W-:Y:S02]  /*13930*/  ISETP.GT.AND P0, PT, R2, 0x49, PT ;  /* 0x000000490200780c */ /* 0x000fe40003f04270 */
[----:B------:R-:W-:Y:S01]  /*13940*/  FMNMX.FTZ R2, R60, R6, !PT ;  /* 0x000000063c027209 */ /* 0x000fe20007810000 */
[----:B------:R5:W-:Y:S01]  /*13950*/  MUFU.TANH R52, R9 ;  /* 0x0000000900347308 */ /* 0x000be20000002400 */
[----:B------:R-:W-:Y:S02]  /*13960*/  FMNMX.FTZ R6, R18, R85, !PT ;  /* 0x0000005512067209 */ /* 0x000fe40007810000 */
[----:B------:R-:W-:Y:S02]  /*13970*/  FMNMX.FTZ R2, R165, R2, !PT ;  /* 0x00000002a5027209 */ /* 0x000fe40007810000 */
[----:B------:R-:W-:Y:S02]  /*13980*/  FMNMX.FTZ R6, R19, R6, !PT ;  /* 0x0000000613067209 */ /* 0x000fe40007810000 */
[----:B-1----:R-:W-:Y:S01]  /*13990*/  FSEL R222, R37, -INF , P2 ;  /* 0xff80000025de7808 */ /* 0x002fe20001000000 */
[----:B------:R-:W-:Y:S01]  /*139a0*/  FMUL.FTZ R37, R76, c[0x0][0x320] ;  /* 0x0000c8004c257a20 */ /* 0x000fe20000410000 */
[----:B------:R-:W-:Y:S02]  /*139b0*/  FMNMX.FTZ R6, R20, R6, !PT ;  /* 0x0000000614067209 */ /* 0x000fe40007810000 */
[----:B------:R-:W-:Y:S01]  /*139c0*/  FMNMX.FTZ R2, R166, R2, !PT ;  /* 0x00000002a6027209 */ /* 0x000fe20007810000 */
[----:B------:R1:W-:Y:S01]  /*139d0*/  MUFU.TANH R43, R37 ;  /* 0x00000025002b7308 */ /* 0x0003e20000002400 */
[----:B------:R-:W-:Y:S01]  /*139e0*/  FMNMX.FTZ R6, R21, R6, !PT ;  /* 0x0000000615067209 */ /* 0x000fe20007810000 */
[----:B----4-:R-:W-:Y:S01]  /*139f0*/  FMUL.FTZ R7, R73, c[0x0][0x320] ;  /* 0x0000c80049077a20 */ /* 0x010fe20000410000 */
[----:B------:R-:W-:Y:S02]  /*13a00*/  FSEL R225, R39, -INF , P1 ;  /* 0xff80000027e17808 */ /* 0x000fe40000800000 */
[----:B------:R-:W-:Y:S02]  /*13a10*/  FMNMX.FTZ R6, R34, R6, !PT ;  /* 0x0000000622067209 */ /* 0x000fe40007810000 */
[----:B------:R-:W-:Y:S02]  /*13a20*/  ISETP.GT.AND P2, PT, R0, 0x38, PT ;  /* 0x000000380000780c */ /* 0x000fe40003f44270 */
[----:B------:R-:W-:Y:S01]  /*13a30*/  FMNMX.FTZ R6, R35, R6, !PT ;  /* 0x0000000623067209 */ /* 0x000fe20007810000 */
[----:B------:R4:W3:Y:S01]  /*13a40*/  MUFU.TANH R45, R7 ;  /* 0x00000007002d7308 */ /* 0x0008e20000002400 */
[----:B------:R-:W-:Y:S01]  /*13a50*/  FMNMX.FTZ R2, R171, R2, !PT ;  /* 0x00000002ab027209 */ /* 0x000fe20007810000 */
[----:B-----5:R-:W5:Y:S01]  /*13a60*/  SHFL.BFLY PT, R9, R4, 0x1, 0x1f ;  /* 0x0c201f0004097f89 */ /* 0x020f6200000e0000 */
[----:B------:R-:W-:Y:S02]  /*13a70*/  FMNMX.FTZ R6, R42, R6, !PT ;  /* 0x000000062a067209 */ /* 0x000fe40007810000 */
[----:B------:R-:W-:Y:S02]  /*13a80*/  FSEL R221, R41, -INF , P4 ;  /* 0xff80000029dd7808 */ /* 0x000fe40002000000 */
[----:B------:R-:W-:Y:S02]  /*13a90*/  FMNMX.FTZ R2, R170, R2, !PT ;  /* 0x00000002aa027209 */ /* 0x000fe40007810000 */
[----:B------:R-:W-:Y:S02]  /*13aa0*/  FMNMX.FTZ R6, R44, R6, !PT ;  /* 0x000000062c067209 */ /* 0x000fe40007810000 */
[----:B------:R-:W-:Y:S02]  /*13ab0*/  FMNMX.FTZ R2, R221, R2, !PT ;  /* 0x00000002dd027209 */ /* 0x000fe40007810000 */
[----:B------:R-:W-:Y:S01]  /*13ac0*/  FMNMX.FTZ R6, R160, R6, !PT ;  /* 0x00000006a0067209 */ /* 0x000fe20007810000 */
[----:B-1----:R-:W-:Y:S01]  /*13ad0*/  FMUL.FTZ R37, R77, c[0x0][0x320] ;  /* 0x0000c8004d257a20 */ /* 0x002fe20000410000 */
[----:B------:R-:W-:Y:S02]  /*13ae0*/  FMNMX.FTZ R2, R222, R2, !PT ;  /* 0x00000002de027209 */ /* 0x000fe40007810000 */
[----:B------:R-:W-:Y:S01]  /*13af0*/  ISETP.GT.AND P4, PT, R0, 0x31, PT ;  /* 0x000000310000780c */ /* 0x000fe20003f84270 */
[----:B------:R1:W1:Y:S01]  /*13b00*/  MUFU.TANH R39, R37 ;  /* 0x0000002500277308 */ /* 0x0002620000002400 */
[----:B------:R-:W-:Y:S02]  /*13b10*/  FMNMX.FTZ R6, R162, R6, !PT ;  /* 0x00000006a2067209 */ /* 0x000fe40007810000 */
[----:B------:R-:W-:Y:S01]  /*13b20*/  FSEL R227, R38, -INF , P0 ;  /* 0xff80000026e37808 */ /* 0x000fe20000000000 */
[----:B------:R-:W-:Y:S01]  /*13b30*/  FMUL.FTZ R38, R75, c[0x0][0x320] ;  /* 0x0000c8004b267a20 */ /* 0x000fe20000410000 */
[----:B------:R-:W-:Y:S02]  /*13b40*/  FMNMX.FTZ R2, R225, R2, !PT ;  /* 0x00000002e1027209 */ /* 0x000fe40007810000 */
[----:B----4-:R-:W-:Y:S02]  /*13b50*/  FMNMX.FTZ R7, R22, R86, !PT ;  /* 0x0000005616077209 */ /* 0x010fe40007810000 */
[----:B------:R-:W-:Y:S01]  /*13b60*/  FSEL R169, R152, -INF , P4 ;  /* 0xff80000098a97808 */ /* 0x000fe20002000000 */
[----:B------:R-:W-:Y:S01]  /*13b70*/  MUFU.TANH R38, R38 ;  /* 0x0000002600267308 */ /* 0x000fe20000002400 */
[----:B------:R-:W-:Y:S02]  /*13b80*/  FMNMX.FTZ R7, R23, R7, !PT ;  /* 0x0000000717077209 */ /* 0x000fe40007810000 */
[C---:B------:R-:W-:Y:S02]  /*13b90*/  ISETP.GT.AND P4, PT, R0.reuse, 0x49, PT ;  /* 0x000000490000780c */ /* 0x040fe40003f84270 */
[C---:B------:R-:W-:Y:S02]  /*13ba0*/  ISETP.GT.AND P1, PT, R0.reuse, 0x39, PT ;  /* 0x000000390000780c */ /* 0x040fe40003f24270 */
[----:B------:R-:W-:Y:S02]  /*13bb0*/  ISETP.GT.AND P0, PT, R0, 0x40, PT ;  /* 0x000000400000780c */ /* 0x000fe40003f04270 */
[----:B------:R-:W-:Y:S01]  /*13bc0*/  FMNMX.FTZ R0, R24, R7, !PT ;  /* 0x0000000718007209 */ /* 0x000fe20007810000 */
[----:B------:R-:W-:Y:S01]  /*13bd0*/  FMUL.FTZ R7, R74, c[0x0][0x320] ;  /* 0x0000c8004a077a20 */ /* 0x000fe20000410000 */
[----:B------:R-:W-:Y:S02]  /*13be0*/  FMNMX.FTZ R6, R159, R6, !PT ;  /* 0x000000069f067209 */ /* 0x000fe40007810000 */
[----:B------:R-:W-:Y:S01]  /*13bf0*/  FMNMX.FTZ R2, R227, R2, !PT ;  /* 0x00000002e3027209 */ /* 0x000fe20007810000 */
[----:B------:R4:W3:Y:S01]  /*13c00*/  MUFU.TANH R41, R7 ;  /* 0x0000000700297308 */ /* 0x0008e20000002400 */
[----:B------:R-:W-:Y:S01]  /*13c10*/  FMNMX.FTZ R0, R25, R0, !PT ;  /* 0x0000000019007209 */ /* 0x000fe20007810000 */
[----:B-1----:R-:W-:Y:S01]  /*13c20*/  FMUL.FTZ R37, R78, c[0x0][0x320] ;  /* 0x0000c8004e257a20 */ /* 0x002fe20000410000 */
[----:B------:R-:W-:Y:S01]  /*13c30*/  FMNMX.FTZ R6, R161, R6, !PT ;  /* 0x00000006a1067209 */ /* 0x000fe20007810000 */
[----:B------:R-:W1:Y:S01]  /*13c40*/  SHFL.BFLY PT, R8, R2, 0x2, 0x1f ;  /* 0x0c401f0002087f89 */ /* 0x000e6200000e0000 */
[----:B------:R-:W-:Y:S02]  /*13c50*/  FMNMX.FTZ R0, R36, R0, !PT ;  /* 0x0000000024007209 */ /* 0x000fe40007810000 */
[----:B------:R-:W-:Y:S02]  /*13c60*/  FMNMX.FTZ R6, R167, R6, !PT ;  /* 0x00000006a7067209 */ /* 0x000fe40007810000 */
[----:B------:R-:W-:Y:S01]  /*13c70*/  FSEL R186, R87, -INF , P2 ;  /* 0xff80000057ba7808 */ /* 0x000fe20001000000 */
[----:B------:R-:W1:Y:S01]  /*13c80*/  MUFU.TANH R37, R37 ;  /* 0x0000002500257308 */ /* 0x000e620000002400 */
[----:B-----5:R-:W-:Y:S02]  /*13c90*/  FMNMX.FTZ R73, R4, R9, !PT ;  /* 0x0000000904497209 */ /* 0x020fe40007810000 */
[----:B------:R-:W-:Y:S02]  /*13ca0*/  FMNMX.FTZ R4, R40, R0, !PT ;  /* 0x0000000028047209 */ /* 0x000fe40007810000 */
[----:B------:R-:W-:Y:S02]  /*13cb0*/  FMNMX.FTZ R0, R169, R6, !PT ;  /* 0x00000006a9007209 */ /* 0x000fe40007810000 */
[----:B------:R-:W-:Y:S02]  /*13cc0*/  FSEL R184, R163, -INF , P1 ;  /* 0xff800000a3b87808 */ /* 0x000fe40000800000 */
[----:B------:R-:W-:Y:S01]  /*13cd0*/  FMNMX.FTZ R0, R186, R0, !PT ;  /* 0x00000000ba007209 */ /* 0x000fe20007810000 */
[----:B------:R-:W5:Y:S01]  /*13ce0*/  MUFU.TANH R9, R47 ;  /* 0x0000002f00097308 */ /* 0x000f620000002400 */
[----:B------:R-:W-:Y:S02]  /*13cf0*/  FMNMX.FTZ R4, R46, R4, !PT ;  /* 0x000000042e047209 */ /* 0x000fe40007810000 */
[----:B------:R-:W-:Y:S02]  /*13d00*/  FSEL R219, R48, -INF , P0 ;  /* 0xff80000030db7808 */ /* 0x000fe40000000000 */
[----:B------:R-:W-:Y:S02]  /*13d10*/  FMNMX.FTZ R0, R184, R0, !PT ;  /* 0x00000000b8007209 */ /* 0x000fe40007810000 */
[----:B------:R-:W-:Y:S02]  /*13d20*/  FMNMX.FTZ R4, R50, R4, !PT ;  /* 0x0000000432047209 */ /* 0x000fe40007810000 */
[----:B---3--:R-:W-:Y:S02]  /*13d30*/  FSEL R224, R45, -INF , P6 ;  /* 0xff8000002de07808 */ /* 0x008fe40003000000 */
[----:B------:R-:W-:Y:S02]  /*13d40*/  FMNMX.FTZ R0, R219, R0, !PT ;  /* 0x00000000db007209 */ /* 0x000fe40007810000 */
[----:B------:R-:W-:Y:S02]  /*13d50*/  ISETP.GT.AND P3, PT, R5, 0x28, PT ;  /* 0x000000280500780c */ /* 0x000fe40003f64270 */
[----:B------:R-:W-:Y:S02]  /*13d60*/  FMNMX.FTZ R4, R157, R4, !PT ;  /* 0x000000049d047209 */ /* 0x000fe40007810000 */
[----:B------:R-:W-:Y:S02]  /*13d70*/  FSEL R234, R43, -INF , P5 ;  /* 0xff8000002bea7808 */ /* 0x000fe40002800000 */
[----:B------:R-:W-:Y:S02]  /*13d80*/  FMNMX.FTZ R0, R224, R0, !PT ;  /* 0x00000000e0007209 */ /* 0x000fe40007810000 */
[----:B------:R-:W-:Y:S02]  /*13d90*/  FSEL R156, R195, -INF , P3 ;  /* 0xff800000c39c7808 */ /* 0x000fe40001800000 */
[----:B------:R-:W-:Y:S02]  /*13da0*/  ISETP.GT.AND P3, PT, R5, 0x29, PT ;  /* 0x000000290500780c */ /* 0x000fe40003f64270 */
[----:B------:R-:W-:Y:S02]  /*13db0*/  FMNMX.FTZ R4, R158, R4, !PT ;  /* 0x000000049e047209 */ /* 0x000fe40007810000 */
[----:B-1----:R-:W-:Y:S02]  /*13dc0*/  FMNMX.FTZ R2, R2, R8, !PT ;  /* 0x0000000802027209 */ /* 0x002fe40007810000 */
[----:B------:R-:W-:Y:S02]  /*13dd0*/  FSEL R236, R39, -INF , P4 ;  /* 0xff80000027ec7808 */ /* 0x000fe40002000000 */
[----:B------:R-:W-:Y:S01]  /*13de0*/  FMNMX.FTZ R0, R234, R0, !PT ;  /* 0x00000000ea007209 */ /* 0x000fe20007810000 */
[----:B------:R-:W1:Y:S01]  /*13df0*/  SHFL.BFLY PT, R8, R2, 0x1, 0x1f ;  /* 0x0c201f0002087f89 */ /* 0x000e6200000e0000 */
[----:B------:R-:W-:Y:S02]  /*13e00*/  FSEL R155, R196, -INF , P3 ;  /* 0xff800000c49b7808 */ /* 0x000fe40001800000 */
[----:B------:R-:W-:Y:S02]  /*13e10*/  ISETP.GT.AND P0, PT, R5, 0x30, PT ;  /* 0x000000300500780c */ /* 0x000fe40003f04270 */
[----:B------:R-:W-:Y:S01]  /*13e20*/  FMNMX.FTZ R6, R156, R4, !PT ;  /* 0x000000049c067209 */ /* 0x000fe20007810000 */
[C---:B------:R-:W-:Y:S01]  /*13e30*/  FMUL.FTZ R4, R73.reuse, c[0x0][0x2d0] ;  /* 0x0000b40049047a20 */ /* 0x040fe20000410000 */
[----:B------:R-:W-:Y:S02]  /*13e40*/  FMNMX.FTZ R0, R236, R0, !PT ;  /* 0x00000000ec007209 */ /* 0x000fe40007810000 */
[----:B------:R-:W-:Y:S02]  /*13e50*/  FSETP.NEU.FTZ.AND P3, PT, R73, -INF , PT ;  /* 0xff8000004900780b */ /* 0x000fe40003f7d000 */
[----:B------:R-:W-:Y:S01]  /*13e60*/  ISETP.GT.AND P2, PT, R5, 0x31, PT ;  /* 0x000000310500780c */ /* 0x000fe20003f44270 */
[----:B----4-:R-:W3:Y:S01]  /*13e70*/  SHFL.BFLY PT, R7, R0, 0x2, 0x1f ;  /* 0x0c401f0000077f89 */ /* 0x010ee200000e0000 */
[----:B------:R-:W-:Y:S02]  /*13e80*/  FSEL R163, R185, -INF , P0 ;  /* 0xff800000b9a37808 */ /* 0x000fe40000000000 */
[----:B------:R-:W-:Y:S02]  /*13e90*/  FMNMX.FTZ R6, R155, R6, !PT ;  /* 0x000000069b067209 */ /* 0x000fe40007810000 */
[----:B------:R-:W-:Y:S02]  /*13ea0*/  ISETP.GT.AND P1, PT, R5, 0x38, PT ;  /* 0x000000380500780c */ /* 0x000fe40003f24270 */
[----:B------:R-:W-:Y:S02]  /*13eb0*/  FSEL R75, R4, RZ, P3 ;  /* 0x000000ff044b7208 */ /* 0x000fe40001800000 */
[----:B------:R-:W-:Y:S02]  /*13ec0*/  FSEL R164, R181, -INF , P2 ;  /* 0xff800000b5a47808 */ /* 0x000fe40001000000 */
[----:B------:R-:W-:Y:S01]  /*13ed0*/  FMNMX.FTZ R4, R163, R6, !PT ;  /* 0x00000006a3047209 */ /* 0x000fe20007810000 */
[--C-:B------:R-:W-:Y:S01]  /*13ee0*/  FFMA.FTZ R6, R10, c[0x0][0x2d0], -R75.reuse ;  /* 0x0000b4000a067a23 */ /* 0x100fe2000001084b */
[----:B------:R-:W-:Y:S02]  /*13ef0*/  FSEL R168, R53, -INF , P1 ;  /* 0xff80000035a87808 */ /* 0x000fe40000800000 */
[C---:B------:R-:W-:Y:S01]  /*13f00*/  ISETP.GT.AND P4, PT, R5.reuse, 0x39, PT ;  /* 0x000000390500780c */ /* 0x040fe20003f84270 */
[----:B------:R4:W-:Y:S01]  /*13f10*/  MUFU.EX2 R45, R6 ;  /* 0x00000006002d7308 */ /* 0x0009e20000000800 */
[----:B------:R-:W-:Y:S02]  /*13f20*/  FMNMX.FTZ R4, R164, R4, !PT ;  /* 0x00000004a4047209 */ /* 0x000fe40007810000 */
[----:B------:R-:W-:Y:S02]  /*13f30*/  FSEL R182, R52, -INF , P4 ;  /* 0xff80000034b67808 */ /* 0x000fe40002000000 */
[C---:B------:R-:W-:Y:S02]  /*13f40*/  ISETP.GT.AND P0, PT, R5.reuse, 0x40, PT ;  /* 0x000000400500780c */ /* 0x040fe40003f04270 */
[----:B------:R-:W-:Y:S02]  /*13f50*/  FMNMX.FTZ R4, R168, R4, !PT ;  /* 0x00000004a8047209 */ /* 0x000fe40007810000 */
[----:B------:R-:W-:Y:S02]  /*13f60*/  LOP3.LUT P6, RZ, R220, 0x1, RZ, 0xc0, !PT ;  /* 0x00000001dcff7812 */ /* 0x000fe400078cc0ff */
[----:B------:R-:W-:Y:S02]  /*13f70*/  ISETP.GT.AND P2, PT, R5, 0x41, PT ;  /* 0x000000410500780c */ /* 0x000fe40003f44270 */
[----:B------:R-:W-:Y:S02]  /*13f80*/  FSEL R220, R41, -INF , P0 ;  /* 0xff80000029dc7808 */ /* 0x000fe40000000000 */
[----:B------:R-:W-:Y:S02]  /*13f90*/  FMNMX.FTZ R4, R182, R4, !PT ;  /* 0x00000004b6047209 */ /* 0x000fe40007810000 */
[----:B------:R-:W-:Y:S02]  /*13fa0*/  FSEL R223, R38, -INF , P2 ;  /* 0xff80000026df7808 */ /* 0x000fe40001000000 */
[----:B------:R-:W-:Y:S02]  /*13fb0*/  ISETP.GT.AND P1, PT, R5, 0x48, PT ;  /* 0x000000480500780c */ /* 0x000fe40003f24270 */
[----:B------:R-:W-:Y:S02]  /*13fc0*/  FMNMX.FTZ R4, R220, R4, !PT ;  /* 0x00000004dc047209 */ /* 0x000fe40007810000 */
[----:B-1----:R-:W-:Y:S01]  /*13fd0*/  FMNMX.FTZ R72, R2, R8, !PT ;  /* 0x0000000802487209 */ /* 0x002fe20007810000 */
[--C-:B----4-:R-:W-:Y:S01]  /*13fe0*/  FFMA.FTZ R6, R11, c[0x0][0x2d0], -R75.reuse ;  /* 0x0000b4000b067a23 */ /* 0x110fe2000001084b */
[----:B------:R-:W-:Y:S02]  /*13ff0*/  FSEL R231, R37, -INF , P1 ;  /* 0xff80000025e77808 */ /* 0x000fe40000800000 */
[----:B------:R-:W-:Y:S01]  /*14000*/  ISETP.GT.AND P0, PT, R5, 0x49, PT ;  /* 0x000000490500780c */ /* 0x000fe20003f04270 */
[----:B------:R1:W4:Y:S01]  /*14010*/  MUFU.EX2 R48, R6 ;  /* 0x0000000600307308 */ /* 0x0003220000000800 */
[----:B------:R-:W-:Y:S02]  /*14020*/  FMNMX.FTZ R5, R223, R4, !PT ;  /* 0x00000004df057209 */ /* 0x000fe40007810000 */
[----:B---3--:R-:W-:Y:S02]  /*14030*/  FMNMX.FTZ R4, R0, R7, !PT ;  /* 0x0000000700047209 */ /* 0x008fe40007810000 */
[----:B------:R-:W-:Y:S01]  /*14040*/  FMNMX.FTZ R0, R231, R5, !PT ;  /* 0x00000005e7007209 */ /* 0x000fe20007810000 */
[C---:B------:R-:W-:Y:S01]  /*14050*/  FMUL.FTZ R5, R72.reuse, c[0x0][0x2d0] ;  /* 0x0000b40048057a20 */ /* 0x040fe20000410000 */
[----:B------:R-:W-:Y:S01]  /*14060*/  FSETP.NEU.FTZ.AND P2, PT, R72, -INF , PT ;  /* 0xff8000004800780b */ /* 0x000fe20003f5d000 */
[----:B------:R-:W3:Y:S01]  /*14070*/  SHFL.BFLY PT, R7, R4, 0x1, 0x1f ;  /* 0x0c201f0004077f89 */ /* 0x000ee200000e0000 */
[----:B-----5:R-:W-:Y:S01]  /*14080*/  FSEL R74, R9, -INF , P0 ;  /* 0xff800000094a7808 */ /* 0x020fe20000000000 */
[--C-:B------:R-:W-:Y:S01]  /*14090*/  FFMA.FTZ R9, R29, c[0x0][0x2d0], -R75.reuse ;  /* 0x0000b4001d097a23 */ /* 0x100fe2000001084b */
[----:B------:R-:W-:Y:S02]  /*140a0*/  FSEL R152, R5, RZ, P2 ;  /* 0x000000ff05987208 */ /* 0x000fe40001000000 */
[----:B------:R-:W-:Y:S01]  /*140b0*/  FMNMX.FTZ R0, R74, R0, !PT ;  /* 0x000000004a007209 */ /* 0x000fe20007810000 */
[----:B------:R-:W-:Y:S01]  /*140c0*/  MUFU.EX2 R245, R9 ;  /* 0x0000000900f57308 */ /* 0x000fe20000000800 */
[----:B------:R-:W-:Y:S01]  /*140d0*/  ISETP.GT.AND P4, PT, R216, R217, PT ;  /* 0x000000d9d800720c */ /* 0x000fe20003f84270 */
[----:B------:R-:W-:Y:S01]  /*140e0*/  FFMA.FTZ R5, R14, c[0x0][0x2d0], -R152 ;  /* 0x0000b4000e057a23 */ /* 0x000fe20000010898 */
[----:B------:R-:W-:Y:S01]  /*140f0*/  IADD3 R217, R216, -0x1, RZ ;  /* 0xffffffffd8d97810 */ /* 0x000fe20007ffe0ff */
[----:B------:R-:W5:Y:S06]  /*14100*/  SHFL.BFLY PT, R2, R0, 0x2, 0x1f ;  /* 0x0c401f0000027f89 */ /* 0x000f6c00000e0000 */
[----:B------:R5:W-:Y:S01]  /*14110*/  MUFU.EX2 R252, R5 ;  /* 0x0000000500fc7308 */ /* 0x000be20000000800 */
[--C-:B-1----:R-:W-:Y:S01]  /*14120*/  FFMA.FTZ R6, R12, c[0x0][0x2d0], -R75.reuse ;  /* 0x0000b4000c067a23 */ /* 0x102fe2000001084b */
[----:B----4-:R-:W-:Y:S01]  /*14130*/  F2FP.BF16.PACK_AB R76, R48, R45 ;  /* 0x0000002d304c723e */ /* 0x010fe200000010ff */
[----:B------:R-:W-:Y:S01]  /*14140*/  FFMA.FTZ R12, R30, c[0x0][0x2d0], -R75 ;  /* 0x0000b4001e0c7a23 */ /* 0x000fe2000001084b */
[----:B------:R-:W-:Y:S01]  /*14150*/  @P4 MOV R11, c[0x0][0x1e0] ;  /* 0x00007800000b4a02 */ /* 0x000fe20000000f00 */
[----:B------:R-:W-:Y:S01]  /*14160*/  @P4 IMAD.MOV.U32 R10, RZ, RZ, c[0x0][0x1e4] ;  /* 0x00007900ff0a4624 */ /* 0x000fe200078e00ff */
[----:B---3--:R-:W-:Y:S04]  /*14170*/  FMNMX.FTZ R71, R4, R7, !PT ;  /* 0x0000000704477209 */ /* 0x008fe80007810000 */
[----:B------:R1:W-:Y:S01]  /*14180*/  MUFU.EX2 R62, R6 ;  /* 0x00000006003e7308 */ /* 0x0003e20000000800 */
[C---:B------:R-:W-:Y:S01]  /*14190*/  @P4 SHF.L.U64.HI R10, R11.reuse, 0x5, R10 ;  /* 0x000000050b0a4819 */ /* 0x040fe2000001020a */
[----:B------:R-:W-:Y:S01]  /*141a0*/  @P4 IMAD.SHL.U32 R11, R11, 0x20, RZ ;  /* 0x000000200b0b4824 */ /* 0x000fe200078e00ff */
[C---:B------:R-:W-:Y:S01]  /*141b0*/  FSETP.NEU.FTZ.AND P1, PT, R71.reuse, -INF , PT ;  /* 0xff8000004700780b */ /* 0x040fe20003f3d000 */
[----:B------:R-:W-:Y:S01]  /*141c0*/  FMUL.FTZ R4, R71, c[0x0][0x2d0] ;  /* 0x0000b40047047a20 */ /* 0x000fe20000410000 */
[----:B-----5:R-:W-:Y:S05]  /*141d0*/  FMNMX.FTZ R0, R0, R2, !PT ;  /* 0x0000000200007209 */ /* 0x020fea0007810000 */
[----:B------:R-:W-:Y:S01]  /*141e0*/  MUFU.EX2 R242, R12 ;  /* 0x0000000c00f27308 */ /* 0x000fe20000000800 */
[----:B------:R-:W-:Y:S01]  /*141f0*/  FSEL R153, R4, RZ, P1 ;  /* 0x000000ff04997208 */ /* 0x000fe20000800000 */
[----:B------:R-:W3:Y:S01]  /*14200*/  SHFL.BFLY PT, R2, R0, 0x1, 0x1f ;  /* 0x0c201f0000027f89 */ /* 0x000ee200000e0000 */
[--C-:B------:R-:W-:Y:S03]  /*14210*/  FFMA.FTZ R5, R15, c[0x0][0x2d0], -R152.reuse ;  /* 0x0000b4000f057a23 */ /* 0x100fe60000010898 */
[--C-:B------:R-:W-:Y:S02]  /*14220*/  FFMA.FTZ R7, R18, c[0x0][0x2d0], -R153.reuse ;  /* 0x0000b40012077a23 */ /* 0x100fe40000010899 */
[----:B------:R-:W-:Y:S02]  /*14230*/  FFMA.FTZ R8, R19, c[0x0][0x2d0], -R153 ;  /* 0x0000b40013087a23 */ /* 0x000fe40000010899 */
[----:B------:R4:W5:Y:S01]  /*14240*/  MUFU.EX2 R41, R5 ;  /* 0x0000000500297308 */ /* 0x0009620000000800 */
[----:B-1----:R-:W-:Y:S09]  /*14250*/  FFMA.FTZ R6, R13, c[0x0][0x2d0], -R75 ;  /* 0x0000b4000d067a23 */ /* 0x002ff2000001084b */
[----:B------:R1:W1:Y:S01]  /*14260*/  MUFU.EX2 R63, R6 ;  /* 0x00000006003f7308 */ /* 0x0002620000000800 */
[----:B---3--:R-:W-:Y:S01]  /*14270*/  FMNMX.FTZ R70, R0, R2, !PT ;  /* 0x0000000200467209 */ /* 0x008fe20007810000 */
[--C-:B------:R-:W-:Y:S08]  /*14280*/  FFMA.FTZ R0, R20, c[0x0][0x2d0], -R153.reuse ;  /* 0x0000b40014007a23 */ /* 0x100ff00000010899 */
[----:B------:R3:W-:Y:S01]  /*14290*/  MUFU.EX2 R249, R7 ;  /* 0x0000000700f97308 */ /* 0x0007e20000000800 */
[----:B------:R-:W-:Y:S02]  /*142a0*/  FFMA.FTZ R2, R21, c[0x0][0x2d0], -R153 ;  /* 0x0000b40015027a23 */ /* 0x000fe40000010899 */
[----:B----4-:R-:W-:Y:S01]  /*142b0*/  FFMA.FTZ R5, R16, c[0x0][0x2d0], -R152 ;  /* 0x0000b40010057a23 */ /* 0x010fe20000010898 */
[----:B-----5:R-:W-:Y:S06]  /*142c0*/  F2FP.BF16.PACK_AB R77, R41, R252 ;  /* 0x000000fc294d723e */ /* 0x020fec00000010ff */
[----:B------:R4:W-:Y:S01]  /*142d0*/  MUFU.EX2 R43, R5 ;  /* 0x00000005002b7308 */ /* 0x0009e20000000800 */
[----:B-1----:R-:W-:Y:S02]  /*142e0*/  @P4 SHF.R.S32.HI R6, RZ, 0x1f, R217 ;  /* 0x0000001fff064819 */ /* 0x002fe400000114d9 */
[----:B------:R-:W-:Y:S03]  /*142f0*/  F2FP.BF16.PACK_AB R78, R63, R62 ;  /* 0x0000003e3f4e723e */ /* 0x000fe600000010ff */
[----:B------:R-:W-:Y:S04]  /*14300*/  @P4 IMAD R6, R6, c[0x0][0x1e0], RZ ;  /* 0x0000780006064a24 */ /* 0x000fe800078e02ff */
[----:B------:R1:W-:Y:S01]  /*14310*/  MUFU.EX2 R246, R0 ;  /* 0x0000000000f67308 */ /* 0x0003e20000000800 */
[----:B------:R-:W-:Y:S02]  /*14320*/  @P4 IMAD R6, R217, c[0x0][0x1e4], R6 ;  /* 0x00007900d9064a24 */ /* 0x000fe400078e0206 */
[----:B---3--:R-:W-:Y:S07]  /*14330*/  @P4 IMAD.MOV.U32 R7, RZ, RZ, R64 ;  /* 0x000000ffff074224 */ /* 0x008fee00078e0040 */
[----:B------:R3:W5:Y:S01]  /*14340*/  MUFU.EX2 R248, R2 ;  /* 0x0000000200f87308 */ /* 0x0007620000000800 */
[--C-:B----4-:R-:W-:Y:S09]  /*14350*/  FFMA.FTZ R5, R17, c[0x0][0x2d0], -R152.reuse ;  /* 0x0000b40011057a23 */ /* 0x110ff20000010898 */
[----:B------:R4:W2:Y:S01]  /*14360*/  MUFU.EX2 R47, R5 ;  /* 0x00000005002f7308 */ /* 0x0008a20000000800 */
[----:B-1----:R-:W-:Y:S09]  /*14370*/  FMUL.FTZ R0, R70, c[0x0][0x2d0] ;  /* 0x0000b40046007a20 */ /* 0x002ff20000410000 */
[----:B------:R-:W1:Y:S01]  /*14380*/  MUFU.EX2 R247, R8 ;  /* 0x0000000800f77308 */ /* 0x000e620000000800 */
[----:B---3--:R-:W-:Y:S01]  /*14390*/  FFMA.FTZ R2, R32, c[0x0][0x2d0], -R152 ;  /* 0x0000b40020027a23 */ /* 0x008fe20000010898 */
[----:B-----5:R-:W-:Y:S08]  /*143a0*/  F2FP.BF16.PACK_AB R66, R248, R246 ;  /* 0x000000f6f842723e */ /* 0x020ff000000010ff */
[----:B------:R3:W-:Y:S01]  /*143b0*/  MUFU.EX2 R238, R2 ;  /* 0x0000000200ee7308 */ /* 0x0007e20000000800 */
[----:B----4-:R-:W-:Y:S01]  /*143c0*/  @P4 IMAD.WIDE.U32 R4, R217, c[0x0][0x1e0], RZ ;  /* 0x00007800d9044a25 */ /* 0x010fe200078e00ff */
[----:B--2---:R-:W-:Y:S03]  /*143d0*/  F2FP.BF16.PACK_AB R79, R47, R43 ;  /* 0x0000002b2f4f723e */ /* 0x004fe600000010ff */
[----:B------:R-:W-:Y:S01]  /*143e0*/  @P4 IMAD.IADD R5, R5, 0x1, R6 ;  /* 0x0000000105054824 */ /* 0x000fe200078e0206 */
[----:B------:R-:W-:Y:S03]  /*143f0*/  @P4 MOV R6, R54 ;  /* 0x0000003600064202 */ /* 0x000fe60000000f00 */
[----:B------:R-:W-:Y:S02]  /*14400*/  @P4 IMAD R5, R5, 0x50, RZ ;  /* 0x0000005005054824 */ /* 0x000fe400078e02ff */
[----:B------:R-:W-:Y:S01]  /*14410*/  @P4 IMAD.WIDE.U32 R6, R4, 0x50, R6 ;  /* 0x0000005004064825 */ /* 0x000fe200078e0006 */
[----:B-1----:R-:W-:Y:S03]  /*14420*/  F2FP.BF16.PACK_AB R64, R247, R249 ;  /* 0x000000f9f740723e */ /* 0x002fe600000010ff */
[----:B------:R-:W-:Y:S01]  /*14430*/  FFMA.FTZ R8, R28, c[0x0][0x2d0], -R75 ;  /* 0x0000b4001c087a23 */ /* 0x000fe2000001084b */
[C---:B------:R-:W-:Y:S02]  /*14440*/  @P4 LEA R4, P0, R6.reuse, c[0x0][0x1c8], 0x1 ;  /* 0x0000720006044a11 */ /* 0x040fe400078008ff */
[----:B------:R-:W-:Y:S01]  /*14450*/  @P4 IADD3 R5, R7, R5, RZ ;  /* 0x0000000507054210 */ /* 0x000fe20007ffe0ff */
[----:B------:R1:W-:Y:S01]  /*14460*/  MUFU.EX2 R241, R8 ;  /* 0x0000000800f17308 */ /* 0x0003e20000000800 */
[----:B---3--:R-:W-:Y:S02]  /*14470*/  FFMA.FTZ R2, R35, c[0x0][0x2d0], -R153 ;  /* 0x0000b40023027a23 */ /* 0x008fe40000010899 */
[----:B------:R-:W-:Y:S02]  /*14480*/  @P4 LEA.HI.X R5, R6, c[0x0][0x1cc], R5, 0x1, P0 ;  /* 0x0000730006054a11 */ /* 0x000fe400000f0c05 */
[-C--:B------:R-:W-:Y:S03]  /*14490*/  @P4 IADD3 R6, P0, R4, R11.reuse, RZ ;  /* 0x0000000b04064210 */ /* 0x080fe60007f1e0ff */
[----:B------:R2:W-:Y:S01]  /*144a0*/  @P4 LDGSTS.E.BYPASS.LTC128B.128 [R218+0x2900], [R4.64], !P6 ;  /* 0x0290000004da4fae */ /* 0x0005e2000f101d48 */
[----:B------:R-:W-:Y:S01]  /*144b0*/  @P4 IADD3.X R7, R5, R10, RZ, P0, !PT ;  /* 0x0000000a05074210 */ /* 0x000fe200007fe4ff */
[----:B------:R-:W-:Y:S01]  /*144c0*/  MUFU.EX2 R230, R2 ;  /* 0x0000000200e67308 */ /* 0x000fe20000000800 */
[----:B------:R-:W-:Y:S04]  /*144d0*/  FSETP.NEU.FTZ.AND P0, PT, R70, -INF , PT ;  /* 0xff8000004600780b */ /* 0x000fe80003f1d000 */
[----:B------:R-:W-:Y:S01]  /*144e0*/  FSEL R154, R0, RZ, P0 ;  /* 0x000000ff009a7208 */ /* 0x000fe20000000000 */
[----:B------:R3:W-:Y:S04]  /*144f0*/  @P4 LDGSTS.E.BYPASS.LTC128B.128 [R218+0x3100], [R6.64], !P6 ;  /* 0x0310000006da4fae */ /* 0x0007e8000f101d48 */
[----:B------:R-:W-:Y:S04]  /*14500*/  FFMA.FTZ R0, R22, c[0x0][0x2d0], -R154 ;  /* 0x0000b40016007a23 */ /* 0x000fe8000001089a */
[----:B------:R4:W-:Y:S01]  /*14510*/  MUFU.EX2 R232, R0 ;  /* 0x0000000000e87308 */ /* 0x0009e20000000800 */
[----:B-1----:R-:W-:Y:S05]  /*14520*/  @P4 IADD3 R8, P5, R6, R11, RZ ;  /* 0x0000000b06084210 */ /* 0x002fea0007fbe0ff */
[----:B------:R-:W-:Y:S05]  /*14530*/  @P4 IMAD.X R9, R7, 0x1, R10, P5 ;  /* 0x0000000107094824 */ /* 0x000fea00028e060a */
[----:B------:R1:W-:Y:S01]  /*14540*/  @P4 LDGSTS.E.BYPASS.LTC128B.128 [R218+0x3900], [R8.64], !P6 ;  /* 0x0390000008da4fae */ /* 0x0003e2000f101d48 */
[--C-:B----4-:R-:W-:Y:S04]  /*14550*/  FFMA.FTZ R0, R23, c[0x0][0x2d0], -R154.reuse ;  /* 0x0000b40017007a23 */ /* 0x110fe8000001089a */
[----:B------:R4:W5:Y:S02]  /*14560*/  MUFU.EX2 R233, R0 ;  /* 0x0000000000e97308 */ /* 0x0009640000000800 */
[--C-:B----4-:R-:W-:Y:S01]  /*14570*/  FFMA.FTZ R0, R24, c[0x0][0x2d0], -R154.reuse ;  /* 0x0000b40018007a23 */ /* 0x110fe2000001089a */
[----:B-----5:R-:W-:Y:S07]  /*14580*/  F2FP.BF16.PACK_AB R65, R233, R232 ;  /* 0x000000e8e941723e */ /* 0x020fee00000010ff */
[----:B------:R4:W-:Y:S02]  /*14590*/  MUFU.EX2 R235, R0 ;  /* 0x0000000000eb7308 */ /* 0x0009e40000000800 */
[----:B----4-:R-:W-:Y:S08]  /*145a0*/  FFMA.FTZ R0, R25, c[0x0][0x2d0], -R154 ;  /* 0x0000b40019007a23 */ /* 0x010ff0000001089a */
[----:B------:R4:W5:Y:S02]  /*145b0*/  MUFU.EX2 R243, R0 ;  /* 0x0000000000f37308 */ /* 0x0009640000000800 */
[--C-:B----4-:R-:W-:Y:S01]  /*145c0*/  FFMA.FTZ R0, R33, c[0x0][0x2d0], -R152.reuse ;  /* 0x0000b40021007a23 */ /* 0x110fe20000010898 */
[----:B-----5:R-:W-:Y:S07]  /*145d0*/  F2FP.BF16.PACK_AB R67, R243, R235 ;  /* 0x000000ebf343723e */ /* 0x020fee00000010ff */
[----:B------:R4:W-:Y:S02]  /*145e0*/  MUFU.EX2 R240, R0 ;  /* 0x0000000000f07308 */ /* 0x0009e40000000800 */
[----:B----4-:R-:W-:Y:S08]  /*145f0*/  FFMA.FTZ R0, R27, c[0x0][0x2d0], -R75 ;  /* 0x0000b4001b007a23 */ /* 0x010ff0000001084b */
[----:B------:R4:W-:Y:S02]  /*14600*/  MUFU.EX2 R244, R0 ;  /* 0x0000000000f47308 */ /* 0x0009e40000000800 */
[--C-:B----4-:R-:W-:Y:S08]  /*14610*/  FFMA.FTZ R0, R31, c[0x0][0x2d0], -R152.reuse ;  /* 0x0000b4001f007a23 */ /* 0x110ff00000010898 */
[----:B------:R4:W-:Y:S02]  /*14620*/  MUFU.EX2 R237, R0 ;  /* 0x0000000000ed7308 */ /* 0x0009e40000000800 */
[----:B----4-:R-:W-:Y:S08]  /*14630*/  FFMA.FTZ R0, R26, c[0x0][0x2d0], -R152 ;  /* 0x0000b4001a007a23 */ /* 0x010ff00000010898 */
[----:B------:R4:W-:Y:S02]  /*14640*/  MUFU.EX2 R239, R0 ;  /* 0x0000000000ef7308 */ /* 0x0009e40000000800 */
[----:B----4-:R-:W-:Y:S08]  /*14650*/  FFMA.FTZ R0, R34, c[0x0][0x2d0], -R153 ;  /* 0x0000b40022007a23 */ /* 0x010ff00000010899 */
[----:B------:R4:W-:Y:S02]  /*14660*/  MUFU.EX2 R228, R0 ;  /* 0x0000000000e47308 */ /* 0x0009e40000000800 */
[----:B----4-:R-:W-:Y:S02]  /*14670*/  FSEL R0, R73, RZ, P3 ;  /* 0x000000ff49007208 */ /* 0x010fe40001800000 */
[-C--:B--2---:R-:W-:Y:S03]  /*14680*/  @P4 IADD3 R4, P3, R8, R11.reuse, RZ ;  /* 0x0000000b08044210 */ /* 0x084fe60007f7e0ff */
[----:B------:R-:W-:Y:S01]  /*14690*/  FADD.FTZ R2, -R0, R3 ;  /* 0x0000000300027221 */ /* 0x000fe20000010100 */
[----:B------:R-:W-:Y:S02]  /*146a0*/  FSEL R0, R72, RZ, P2 ;  /* 0x000000ff48007208 */ /* 0x000fe40001000000 */
[----:B------:R-:W-:Y:S01]  /*146b0*/  @P4 IADD3.X R5, R9, R10, RZ, P3, !PT ;  /* 0x0000000a09054210 */ /* 0x000fe20001ffe4ff */
[----:B------:R-:W-:Y:S01]  /*146c0*/  FMUL.FTZ R2, R2, c[0x0][0x2d0] ;  /* 0x0000b40002027a20 */ /* 0x000fe20000410000 */
[----:B---3--:R-:W-:Y:S01]  /*146d0*/  @P4 IADD3 R6, P2, R4, R11, RZ ;  /* 0x0000000b04064210 */ /* 0x008fe20007f5e0ff */
[----:B------:R-:W-:Y:S02]  /*146e0*/  FADD.FTZ R0, -R0, R84 ;  /* 0x0000005400007221 */ /* 0x000fe40000010100 */
[----:B------:R2:W3:Y:S01]  /*146f0*/  MUFU.EX2 R69, R2 ;  /* 0x0000000200457308 */ /* 0x0004e20000000800 */
[----:B------:R4:W-:Y:S01]  /*14700*/  @P4 LDGSTS.E.BYPASS.LTC128B.128 [R218+0x4100], [R4.64], !P6 ;  /* 0x0410000004da4fae */ /* 0x0009e2000f101d48 */
[----:B------:R-:W-:Y:S02]  /*14710*/  FMUL.FTZ R0, R0, c[0x0][0x2d0] ;  /* 0x0000b40000007a20 */ /* 0x000fe40000410000 */
[----:B------:R-:W-:Y:S05]  /*14720*/  @P4 IMAD.X R7, R5, 0x1, R10, P2 ;  /* 0x0000000105074824 */ /* 0x000fea00010e060a */
[----:B------:R5:W-:Y:S01]  /*14730*/  @P4 LDGSTS.E.BYPASS.LTC128B.128 [R218+0x4900], [R6.64], !P6 ;  /* 0x0490000006da4fae */ /* 0x000be2000f101d48 */
[----:B------:R1:W5:Y:S07]  /*14740*/  MUFU.EX2 R68, R0 ;  /* 0x0000000000447308 */ /* 0x00036e0000000800 */
[----:B------:R-:W5:Y:S01]  /*14750*/  LDSM.16.MT88.4 R20, [R201] ;  /* 0x00000000c914783b */ /* 0x000f620000004200 */
[----:B--2---:R-:W-:Y:S01]  /*14760*/  FSEL R2, R71, RZ, P1 ;  /* 0x000000ff47027208 */ /* 0x004fe20000800000 */
[C---:B---3--:R-:W-:Y:S06]  /*14770*/  FMUL.FTZ R16, R69.reuse, R100 ;  /* 0x0000006445107220 */ /* 0x048fec0000410000 */
[----:B------:R-:W-:Y:S01]  /*14780*/  LDSM.16.MT88.4 R52, [R202] ;  /* 0x00000000ca34783b */ /* 0x000fe20000004200 */
[C---:B------:R-:W-:Y:S02]  /*14790*/  FMUL.FTZ R17, R69.reuse, R101 ;  /* 0x0000006545117220 */ /* 0x040fe40000410000 */
[C---:B----4-:R-:W-:Y:S02]  /*147a0*/  FMUL.FTZ R4, R69.reuse, R88 ;  /* 0x0000005845047220 */ /* 0x050fe40000410000 */
[C---:B------:R-:W-:Y:S02]  /*147b0*/  FMUL.FTZ R5, R69.reuse, R89 ;  /* 0x0000005945057220 */ /* 0x040fe40000410000 */
[C---:B------:R-:W-:Y:S01]  /*147c0*/  FMUL.FTZ R32, R69.reuse, R116 ;  /* 0x0000007445207220 */ /* 0x040fe20000410000 */
[----:B------:R-:W-:Y:S01]  /*147d0*/  LDSM.16.MT88.4 R80, [R204] ;  /* 0x00000000cc50783b */ /* 0x000fe20000004200 */
[----:B-1----:R-:W-:Y:S01]  /*147e0*/  FADD.FTZ R0, -R2, R85 ;  /* 0x0000005502007221 */ /* 0x002fe20000010100 */
[----:B------:R-:W-:Y:S01]  /*147f0*/  FSEL R2, R70, RZ, P0 ;  /* 0x000000ff46027208 */ /* 0x000fe20000000000 */
[----:B-----5:R-:W-:Y:S02]  /*14800*/  FMUL.FTZ R6, R68, R90 ;  /* 0x0000005a44067220 */ /* 0x020fe40000410000 */
[----:B------:R-:W-:Y:S02]  /*14810*/  FMUL.FTZ R0, R0, c[0x0][0x2d0] ;  /* 0x0000b40000007a20 */ /* 0x000fe40000410000 */
[C---:B------:R-:W-:Y:S01]  /*14820*/  FMUL.FTZ R7, R68.reuse, R91 ;  /* 0x0000005b44077220 */ /* 0x040fe20000410000 */
[----:B------:R-:W0:Y:S01]  /*14830*/  LDGDEPBAR ;  /* 0x00000000000079af */ /* 0x000e220000000000 */
[----:B------:R1:W2:Y:S01]  /*14840*/  MUFU.EX2 R3, R0 ;  /* 0x0000000000037308 */ /* 0x0002a20000000800 */
[C---:B------:R-:W-:Y:S02]  /*14850*/  FMUL.FTZ R18, R68.reuse, R102 ;  /* 0x0000006644127220 */ /* 0x040fe40000410000 */
[C---:B------:R-:W-:Y:S02]  /*14860*/  FMUL.FTZ R19, R68.reuse, R103 ;  /* 0x0000006744137220 */ /* 0x040fe40000410000 */
[----:B------:R-:W-:Y:S02]  /*14870*/  FMUL.FTZ R33, R69, R117 ;  /* 0x0000007545217220 */ /* 0x000fe40000410000 */
[----:B------:R-:W-:Y:S01]  /*14880*/  LDSM.16.MT88.4 R88, [R205+0x800] ;  /* 0x00080000cd58783b */ /* 0x000fe20000004200 */
[C---:B------:R-:W-:Y:S02]  /*14890*/  FMUL.FTZ R34, R68.reuse, R118 ;  /* 0x0000007644227220 */ /* 0x040fe40000410000 */
[----:B------:R-:W-:Y:S01]  /*148a0*/  FMUL.FTZ R35, R68, R119 ;  /* 0x0000007744237220 */ /* 0x000fe20000410000 */
[-C--:B------:R-:W-:Y:S04]  /*148b0*/  HMMA.16816.F32.BF16 R4, R76, R20.reuse, R4 ;  /* 0x000000144c04723c */ /* 0x080fe80000041804 */
[----:B------:R-:W-:Y:S08]  /*148c0*/  LDSM.16.MT88.4 R100, [R201+0x2000] ;  /* 0x00200000c964783b */ /* 0x000ff00000004200 */
[----:B------:R-:W-:Y:S01]  /*148d0*/  LDSM.16.MT88.4 R116, [R205+0x2000] ;  /* 0x00200000cd74783b */ /* 0x000fe20000004200 */
[----:B-1----:R-:W-:Y:S02]  /*148e0*/  FADD.FTZ R0, -R2, R86 ;  /* 0x0000005602007221 */ /* 0x002fe40000010100 */
[----:B------:R-:W-:Y:S02]  /*148f0*/  FFMA.FTZ R2, R36, c[0x0][0x2d0], -R154 ;  /* 0x0000b40024027a23 */ /* 0x000fe4000001089a */
[----:B------:R-:W-:Y:S03]  /*14900*/  FMUL.FTZ R0, R0, c[0x0][0x2d0] ;  /* 0x0000b40000007a20 */ /* 0x000fe60000410000 */
[----:B------:R-:W1:Y:S01]  /*14910*/  LDSM.16.MT88.4 R36, [R205] ;  /* 0x00000000cd24783b */ /* 0x000e620000004200 */
[----:B------:R3:W-:Y:S01]  /*14920*/  MUFU.EX2 R199, R2 ;  /* 0x0000000200c77308 */ /* 0x0007e20000000800 */
[C---:B--2---:R-:W-:Y:S02]  /*14930*/  FMUL.FTZ R8, R3.reuse, R92 ;  /* 0x0000005c03087220 */ /* 0x044fe40000410000 */
[C---:B------:R-:W-:Y:S02]  /*14940*/  FMUL.FTZ R9, R3.reuse, R93 ;  /* 0x0000005d03097220 */ /* 0x040fe40000410000 */
[C---:B------:R-:W-:Y:S02]  /*14950*/  FMUL.FTZ R12, R3.reuse, R96 ;  /* 0x00000060030c7220 */ /* 0x040fe40000410000 */
[C---:B------:R-:W-:Y:S01]  /*14960*/  FMUL.FTZ R13, R3.reuse, R97 ;  /* 0x00000061030d7220 */ /* 0x040fe20000410000 */
[----:B------:R-:W2:Y:S01]  /*14970*/  LDSM.16.MT88.4 R84, [R201+0x800] ;  /* 0x00080000c954783b */ /* 0x000ea20000004200 */
[C---:B------:R-:W-:Y:S01]  /*14980*/  FMUL.FTZ R24, R3.reuse, R108 ;  /* 0x0000006c03187220 */ /* 0x040fe20000410000 */
[----:B------:R-:W4:Y:S01]  /*14990*/  MUFU.EX2 R0, R0 ;  /* 0x0000000000007308 */ /* 0x000f220000000800 */
[C---:B------:R-:W-:Y:S02]  /*149a0*/  FMUL.FTZ R25, R3.reuse, R109 ;  /* 0x0000006d03197220 */ /* 0x040fe40000410000 */
[C---:B------:R-:W-:Y:S01]  /*149b0*/  FMUL.FTZ R28, R3.reuse, R112 ;  /* 0x00000070031c7220 */ /* 0x040fe20000410000 */
[----:B------:R-:W-:Y:S01]  /*149c0*/  MOV R112, R41 ;  /* 0x0000002900707202 */ /* 0x000fe20000000f00 */
[C---:B------:R-:W-:Y:S02]  /*149d0*/  FMUL.FTZ R29, R3.reuse, R113 ;  /* 0x00000071031d7220 */ /* 0x040fe40000410000 */
[----:B------:R-:W-:Y:S02]  /*149e0*/  FMUL.FTZ R41, R3, R125 ;  /* 0x0000007d03297220 */ /* 0x000fe40000410000 */
[----:B------:R-:W-:Y:S02]  /*149f0*/  IMAD.MOV.U32 R113, RZ, RZ, R48 ;  /* 0x000000ffff717224 */ /* 0x000fe400078e0030 */
[----:B------:R-:W-:Y:S02]  /*14a00*/  FMUL.FTZ R48, R69, R132 ;  /* 0x0000008445307220 */ /* 0x000fe40000410000 */
[--C-:B---3--:R-:W-:Y:S02]  /*14a10*/  FFMA.FTZ R2, R40, c[0x0][0x2d0], -R154.reuse ;  /* 0x0000b40028027a23 */ /* 0x108fe4000001089a */
[----:B------:R-:W-:Y:S02]  /*14a20*/  FMUL.FTZ R40, R3, R124 ;  /* 0x0000007c03287220 */ /* 0x000fe40000410000 */
[----:B------:R3:W5:Y:S01]  /*14a30*/  MUFU.EX2 R198, R2 ;  /* 0x0000000200c67308 */ /* 0x0007620000000800 */
[C---:B----4-:R-:W-:Y:S02]  /*14a40*/  FMUL.FTZ R10, R0.reuse, R94 ;  /* 0x0000005e000a7220 */ /* 0x050fe40000410000 */
[C---:B------:R-:W-:Y:S02]  /*14a50*/  FMUL.FTZ R11, R0.reuse, R95 ;  /* 0x0000005f000b7220 */ /* 0x040fe40000410000 */
[----:B------:R-:W4:Y:S01]  /*14a60*/  LDSM.16.MT88.4 R92, [R202+0x800] ;  /* 0x00080000ca5c783b */ /* 0x000f220000004200 */
[C---:B------:R-:W-:Y:S02]  /*14a70*/  FMUL.FTZ R30, R0.reuse, R114 ;  /* 0x00000072001e7220 */ /* 0x040fe40000410000 */
[C---:B------:R-:W-:Y:S02]  /*14a80*/  FMUL.FTZ R31, R0.reuse, R115 ;  /* 0x00000073001f7220 */ /* 0x040fe40000410000 */
[C---:B------:R-:W-:Y:S03]  /*14a90*/  HMMA.16816.F32.BF16 R8, R64.reuse, R20, R8 ;  /* 0x000000144008723c */ /* 0x040fe60000041808 */
[----:B------:R-:W2:Y:S01]  /*14aa0*/  LDL.LU R115, [R1+0x18] ;  /* 0x0000180001737983 */ /* 0x000ea20000300800 */
[C---:B------:R-:W-:Y:S02]  /*14ab0*/  FMUL.FTZ R14, R0.reuse, R98 ;  /* 0x00000062000e7220 */ /* 0x040fe40000410000 */
[----:B------:R-:W-:Y:S01]  /*14ac0*/  FMUL.FTZ R15, R0, R99 ;  /* 0x00000063000f7220 */ /* 0x000fe20000410000 */
[----:B------:R-:W2:Y:S01]  /*14ad0*/  LDL.LU R114, [R1+0x1c] ;  /* 0x00001c0001727983 */ /* 0x000ea20000300800 */
[C---:B------:R-:W-:Y:S03]  /*14ae0*/  FMUL.FTZ R20, R69.reuse, R104 ;  /* 0x0000006845147220 */ /* 0x040fe60000410000 */
[----:B------:R-:W2:Y:S01]  /*14af0*/  LDL.LU R124, [R1+0x14] ;  /* 0x00001400017c7983 */ /* 0x000ea20000300800 */
[--C-:B---3--:R-:W-:Y:S01]  /*14b00*/  FFMA.FTZ R2, R42, c[0x0][0x2d0], -R153.reuse ;  /* 0x0000b4002a027a23 */ /* 0x108fe20000010899 */
[-C--:B------:R-:W-:Y:S02]  /*14b10*/  HMMA.16816.F32.BF16 R12, R64, R22.reuse, R12 ;  /* 0x00000016400c723c */ /* 0x080fe4000004180c */
[----:B------:R-:W3:Y:S01]  /*14b20*/  LDL.LU R125, [R1+0x10] ;  /* 0x00001000017d7983 */ /* 0x000ee20000300800 */
[----:B------:R1:W-:Y:S01]  /*14b30*/  MUFU.EX2 R197, R2 ;  /* 0x0000000200c57308 */ /* 0x0003e20000000800 */
[----:B------:R-:W-:Y:S02]  /*14b40*/  FMUL.FTZ R21, R69, R105 ;  /* 0x0000006945157220 */ /* 0x000fe40000410000 */
[----:B------:R-:W2:Y:S01]  /*14b50*/  LDL R108, [R1] ;  /* 0x00000000016c7983 */ /* 0x000ea20000100800 */
[C---:B------:R-:W-:Y:S01]  /*14b60*/  FMUL.FTZ R26, R0.reuse, R110 ;  /* 0x0000006e001a7220 */ /* 0x040fe20000410000 */
[C---:B------:R-:W-:Y:S04]  /*14b70*/  HMMA.16816.F32.BF16 R16, R76.reuse, R22, R16 ;  /* 0x000000164c10723c */ /* 0x040fe80000041810 */
[C---:B------:R-:W-:Y:S02]  /*14b80*/  FMUL.FTZ R27, R0.reuse, R111 ;  /* 0x0000006f001b7220 */ /* 0x040fe40000410000 */
[----:B------:R-:W-:Y:S01]  /*14b90*/  FMUL.FTZ R42, R0, R126 ;  /* 0x0000007e002a7220 */ /* 0x000fe20000410000 */
[----:B------:R-:W-:Y:S01]  /*14ba0*/  MOV R126, R45 ;  /* 0x0000002d007e7202 */ /* 0x000fe20000000f00 */
[C---:B------:R-:W-:Y:S04]  /*14bb0*/  FMUL.FTZ R22, R68.reuse, R106 ;  /* 0x0000006a44167220 */ /* 0x040fe80000410000 */
[----:B------:R-:W-:Y:S02]  /*14bc0*/  FMUL.FTZ R23, R68, R107 ;  /* 0x0000006b44177220 */ /* 0x000fe40000410000 */
[C---:B------:R-:W-:Y:S05]  /*14bd0*/  FMUL.FTZ R45, R3.reuse, R129 ;  /* 0x00000081032d7220 */ /* 0x040fea0000410000 */
[-C--:B-1----:R-:W-:Y:S03]  /*14be0*/  HMMA.16816.F32.BF16 R20, R76, R36.reuse, R20 ;  /* 0x000000244c14723c */ /* 0x082fe60000041814 */
[----:B------:R-:W-:Y:S02]  /*14bf0*/  FFMA.FTZ R2, R44, c[0x0][0x2d0], -R153 ;  /* 0x0000b4002c027a23 */ /* 0x000fe40000010899 */
[----:B------:R-:W-:Y:S02]  /*14c00*/  FMUL.FTZ R44, R3, R128 ;  /* 0x00000080032c7220 */ /* 0x000fe40000410000 */
[----:B------:R1:W1:Y:S01]  /*14c10*/  MUFU.EX2 R196, R2 ;  /* 0x0000000200c47308 */ /* 0x0002620000000800 */
[C---:B------:R-:W-:Y:S07]  /*14c20*/  HMMA.16816.F32.BF16 R24, R64.reuse, R36, R24 ;  /* 0x000000244018723c */ /* 0x040fee0000041818 */
[C---:B------:R-:W-:Y:S01]  /*14c30*/  FMUL.FTZ R36, R69.reuse, R120 ;  /* 0x0000007845247220 */ /* 0x040fe20000410000 */
[-C--:B------:R-:W-:Y:S04]  /*14c40*/  HMMA.16816.F32.BF16 R28, R64, R38.reuse, R28 ;  /* 0x00000026401c723c */ /* 0x080fe8000004181c */
[C---:B------:R-:W-:Y:S01]  /*14c50*/  FMUL.FTZ R37, R69.reuse, R121 ;  /* 0x0000007945257220 */ /* 0x040fe20000410000 */
[----:B------:R-:W-:Y:S01]  /*14c60*/  MOV R120, R47 ;  /* 0x0000002f00787202 */ /* 0x000fe20000000f00 */
[C---:B------:R-:W-:Y:S02]  /*14c70*/  FMUL.FTZ R47, R0.reuse, R131 ;  /* 0x00000083002f7220 */ /* 0x040fe40000410000 */
[C---:B------:R-:W-:Y:S04]  /*14c80*/  HMMA.16816.F32.BF16 R32, R76.reuse, R38, R32 ;  /* 0x000000264c20723c */ /* 0x040fe80000041820 */
[----:B------:R-:W-:Y:S02]  /*14c90*/  IMAD.MOV.U32 R121, RZ, RZ, R63 ;  /* 0x000000ffff797224 */ /* 0x000fe400078e003f */
[----:B------:R-:W-:Y:S02]  /*14ca0*/  FMUL.FTZ R63, R0, R147 ;  /* 0x00000093003f7220 */ /* 0x000fe40000410000 */
[----:B-1----:R-:W-:Y:S04]  /*14cb0*/  FFMA.FTZ R2, R46, c[0x0][0x2d0], -R154 ;  /* 0x0000b4002e027a23 */ /* 0x002fe8000001089a */
[----:B------:R1:W-:Y:S01]  /*14cc0*/  MUFU.EX2 R195, R2 ;  /* 0x0000000200c37308 */ /* 0x0003e20000000800 */
[C---:B------:R-:W-:Y:S01]  /*14cd0*/  FMUL.FTZ R38, R68.reuse, R122 ;  /* 0x0000007a44267220 */ /* 0x040fe20000410000 */
[----:B------:R-:W-:Y:S01]  /*14ce0*/  MOV R122, R43 ;  /* 0x0000002b007a7202 */ /* 0x000fe20000000f00 */
[----:B------:R-:W-:Y:S02]  /*14cf0*/  FMUL.FTZ R39, R68, R123 ;  /* 0x0000007b44277220 */ /* 0x000fe40000410000 */
[----:B------:R-:W-:Y:S02]  /*14d00*/  IMAD.MOV.U32 R123, RZ, RZ, R62 ;  /* 0x000000ffff7b7224 */ /* 0x000fe400078e003e */
[C---:B------:R-:W-:Y:S02]  /*14d10*/  FMUL.FTZ R43, R0.reuse, R127 ;  /* 0x0000007f002b7220 */ /* 0x040fe40000410000 */
[C---:B------:R-:W-:Y:S01]  /*14d20*/  FMUL.FTZ R46, R0.reuse, R130 ;  /* 0x00000082002e7220 */ /* 0x040fe20000410000 */
[-C--:B------:R-:W-:Y:S03]  /*14d30*/  HMMA.16816.F32.BF16 R36, R76, R52.reuse, R36 ;  /* 0x000000344c24723c */ /* 0x080fe60000041824 */
[----:B------:R-:W-:Y:S05]  /*14d40*/  FMUL.FTZ R62, R0, R146 ;  /* 0x00000092003e7220 */ /* 0x000fea0000410000 */
[C---:B------:R-:W-:Y:S04]  /*14d50*/  HMMA.16816.F32.BF16 R40, R64.reuse, R52, R40 ;  /* 0x000000344028723c */ /* 0x040fe80000041828 */
[----:B-1----:R-:W-:Y:S04]  /*14d60*/  FFMA.FTZ R2, R50, c[0x0][0x2d0], -R154 ;  /* 0x0000b40032027a23 */ /* 0x002fe8000001089a */
[-C--:B------:R-:W-:Y:S01]  /*14d70*/  HMMA.16816.F32.BF16 R44, R64, R54.reuse, R44 ;  /* 0x00000036402c723c */ /* 0x080fe2000004182c */
[----:B------:R1:W1:Y:S03]  /*14d80*/  MUFU.EX2 R194, R2 ;  /* 0x0000000200c27308 */ /* 0x0002660000000800 */
[C---:B------:R-:W-:Y:S02]  /*14d90*/  FMUL.FTZ R50, R68.reuse, R134 ;  /* 0x0000008644327220 */ /* 0x040fe40000410000 */
[C---:B------:R-:W-:Y:S02]  /*14da0*/  FMUL.FTZ R53, R69.reuse, R137 ;  /* 0x0000008945357220 */ /* 0x040fe40000410000 */
[----:B------:R-:W-:Y:S04]  /*14db0*/  FMUL.FTZ R52, R69, R136 ;  /* 0x0000008845347220 */ /* 0x000fe80000410000 */
[--C-:B-1----:R-:W-:Y:S02]  /*14dc0*/  FFMA.FTZ R2, R49, c[0x0][0x2d0], -R75.reuse ;  /* 0x0000b40031027a23 */ /* 0x102fe4000001084b */
[----:B------:R-:W-:Y:S02]  /*14dd0*/  FMUL.FTZ R49, R69, R133 ;  /* 0x0000008545317220 */ /* 0x000fe40000410000 */
[----:B------:R1:W-:Y:S02]  /*14de0*/  MUFU.EX2 R193, R2 ;  /* 0x0000000200c17308 */ /* 0x0003e40000000800 */
[--C-:B-1----:R-:W-:Y:S02]  /*14df0*/  FFMA.FTZ R2, R51, c[0x0][0x2d0], -R75.reuse ;  /* 0x0000b40033027a23 */ /* 0x102fe4000001084b */
[C---:B------:R-:W-:Y:S06]  /*14e00*/  FMUL.FTZ R51, R68.reuse, R135 ;  /* 0x0000008744337220 */ /* 0x040fec0000410000 */
[----:B------:R1:W-:Y:S01]  /*14e10*/  MUFU.EX2 R192, R2 ;  /* 0x0000000200c07308 */ /* 0x0003e20000000800 */
[----:B------:R-:W-:Y:S01]  /*14e20*/  LDSM.16.MT88.4 R132, [R202+0x2000] ;  /* 0x00200000ca84783b */ /* 0x000fe20000004200 */
[C---:B------:R-:W-:Y:S07]  /*14e30*/  HMMA.16816.F32.BF16 R48, R76.reuse, R54, R48 ;  /* 0x000000364c30723c */ /* 0x040fee0000041830 */
[C---:B------:R-:W-:Y:S02]  /*14e40*/  FMUL.FTZ R55, R68.reuse, R139 ;  /* 0x0000008b44377220 */ /* 0x040fe40000410000 */
[----:B------:R-:W-:Y:S07]  /*14e50*/  FMUL.FTZ R54, R68, R138 ;  /* 0x0000008a44367220 */ /* 0x000fee0000410000 */
[-C--:B------:R-:W-:Y:S03]  /*14e60*/  HMMA.16816.F32.BF16 R52, R76, R80.reuse, R52 ;  /* 0x000000504c34723c */ /* 0x080fe60000041834 */
[--C-:B-1----:R-:W-:Y:S02]  /*14e70*/  FFMA.FTZ R2, R57, c[0x0][0x2d0], -R152.reuse ;  /* 0x0000b40039027a23 */ /* 0x102fe40000010898 */
[----:B------:R-:W-:Y:S02]  /*14e80*/  FMUL.FTZ R57, R3, R141 ;  /* 0x0000008d03397220 */ /* 0x000fe40000410000 */
[----:B------:R1:W-:Y:S02]  /*14e90*/  MUFU.EX2 R191, R2 ;  /* 0x0000000200bf7308 */ /* 0x0003e40000000800 */
[--C-:B-1----:R-:W-:Y:S03]  /*14ea0*/  FFMA.FTZ R2, R58, c[0x0][0x2d0], -R152.reuse ;  /* 0x0000b4003a027a23 */ /* 0x102fe60000010898 */
[C---:B------:R-:W-:Y:S05]  /*14eb0*/  FMUL.FTZ R58, R0.reuse, R142 ;  /* 0x0000008e003a7220 */ /* 0x040fea0000410000 */
[----:B------:R1:W-:Y:S02]  /*14ec0*/  MUFU.EX2 R190, R2 ;  /* 0x0000000200be7308 */ /* 0x0003e40000000800 */
[--C-:B-1----:R-:W-:Y:S02]  /*14ed0*/  FFMA.FTZ R2, R59, c[0x0][0x2d0], -R75.reuse ;  /* 0x0000b4003b027a23 */ /* 0x102fe4000001084b */
[----:B------:R-:W-:Y:S06]  /*14ee0*/  FMUL.FTZ R59, R0, R143 ;  /* 0x0000008f003b7220 */ /* 0x000fec0000410000 */
[----:B------:R1:W-:Y:S02]  /*14ef0*/  MUFU.EX2 R189, R2 ;  /* 0x0000000200bd7308 */ /* 0x0003e40000000800 */
[----:B-1----:R-:W-:Y:S02]  /*14f00*/  FFMA.FTZ R2, R61, c[0x0][0x2d0], -R75 ;  /* 0x0000b4003d027a23 */ /* 0x002fe4000001084b */
[C---:B------:R-:W-:Y:S06]  /*14f10*/  FMUL.FTZ R61, R3.reuse, R145 ;  /* 0x00000091033d7220 */ /* 0x040fec0000410000 */
[----:B------:R1:W-:Y:S02]  /*14f20*/  MUFU.EX2 R188, R2 ;  /* 0x0000000200bc7308 */ /* 0x0003e40000000800 */
[--C-:B-1----:R-:W-:Y:S02]  /*14f30*/  FFMA.FTZ R2, R56, c[0x0][0x2d0], -R152.reuse ;  /* 0x0000b40038027a23 */ /* 0x102fe40000010898 */
[C---:B------:R-:W-:Y:S06]  /*14f40*/  FMUL.FTZ R56, R3.reuse, R140 ;  /* 0x0000008c03387220 */ /* 0x040fec0000410000 */
[----:B------:R1:W-:Y:S01]  /*14f50*/  MUFU.EX2 R185, R2 ;  /* 0x0000000200b97308 */ /* 0x0003e20000000800 */
[C---:B------:R-:W-:Y:S07]  /*14f60*/  HMMA.16816.F32.BF16 R56, R64.reuse, R80, R56 ;  /* 0x000000504038723c */ /* 0x040fee0000041838 */
[----:B------:R-:W-:Y:S02]  /*14f70*/  F2FP.BF16.PACK_AB R80, R230, R228 ;  /* 0x000000e4e650723e */ /* 0x000fe400000010ff */
[----:B-----5:R-:W-:Y:S02]  /*14f80*/  F2FP.BF16.PACK_AB R81, R198, R199 ;  /* 0x000000c7c651723e */ /* 0x020fe400000010ff */
[----:B--2---:R-:W-:Y:S01]  /*14f90*/  ISETP.GT.AND P0, PT, R216, R108, PT ;  /* 0x0000006cd800720c */ /* 0x004fe20003f04270 */
[----:B------:R-:W-:Y:S02]  /*14fa0*/  IMAD.MOV.U32 R216, RZ, RZ, R217 ;  /* 0x000000ffffd87224 */ /* 0x000fe400078e00d9 */
[----:B-1----:R-:W-:Y:S02]  /*14fb0*/  FFMA.FTZ R2, R60, c[0x0][0x2d0], -R152 ;  /* 0x0000b4003c027a23 */ /* 0x002fe40000010898 */
[C---:B------:R-:W-:Y:S02]  /*14fc0*/  FMUL.FTZ R60, R3.reuse, R144 ;  /* 0x00000090033c7220 */ /* 0x040fe40000410000 */
[----:B------:R1:W-:Y:S01]  /*14fd0*/  MUFU.EX2 R183, R2 ;  /* 0x0000000200b77308 */ /* 0x0003e20000000800 */
[----:B------:R-:W-:Y:S04]  /*14fe0*/  FFMA.FTZ R3, R3, R115, R249 ;  /* 0x0000007303037223 */ /* 0x000fe800000100f9 */
[-C--:B------:R-:W-:Y:S07]  /*14ff0*/  HMMA.16816.F32.BF16 R60, R64, R82.reuse, R60 ;  /* 0x00000052403c723c */ /* 0x080fee000004183c */
[C---:B------:R-:W-:Y:S02]  /*15000*/  FMUL.FTZ R64, R69.reuse, R148 ;  /* 0x0000009445407220 */ /* 0x040fe40000410000 */
[----:B------:R-:W-:Y:S03]  /*15010*/  FMUL.FTZ R65, R69, R149 ;  /* 0x0000009545417220 */ /* 0x000fe60000410000 */
[C---:B------:R-:W-:Y:S02]  /*15020*/  FMUL.FTZ R66, R68.reuse, R150 ;  /* 0x0000009644427220 */ /* 0x040fe40000410000 */
[----:B------:R-:W-:Y:S02]  /*15030*/  FMUL.FTZ R67, R68, R151 ;  /* 0x0000009744437220 */ /* 0x000fe40000410000 */
[--C-:B-1----:R-:W-:Y:S05]  /*15040*/  FFMA.FTZ R2, R160, c[0x0][0x2d0], -R153.reuse ;  /* 0x0000b400a0027a23 */ /* 0x102fea0000010899 */
        /* <DEDUP_REMOVED lines=8> */
[-C--:B------:R-:W-:Y:S03]  /*150d0*/  HMMA.16816.F32.BF16 R4, R76, R84.reuse, R4 ;  /* 0x000000544c04723c */ /* 0x080fe60000041804 */
[----:B-1----:R-:W-:Y:S05]  /*150e0*/  FFMA.FTZ R2, R162, c[0x0][0x2d0], -R153 ;  /* 0x0000b400a2027a23 */ /* 0x002fea0000010899 */
[C---:B------:R-:W-:Y:S01]  /*150f0*/  HMMA.16816.F32.BF16 R8, R80.reuse, R84, R8 ;  /* 0x000000545008723c */ /* 0x040fe20000041808 */
[----:B------:R1:W2:Y:S07]  /*15100*/  MUFU.EX2 R181, R2 ;  /* 0x0000000200b57308 */ /* 0x0002ae0000000800 */
[-C--:B------:R-:W-:Y:S08]  /*15110*/  HMMA.16816.F32.BF16 R12, R80, R86.reuse, R12 ;  /* 0x00000056500c723c */ /* 0x080ff0000004180c */
[C---:B------:R-:W-:Y:S01]  /*15120*/  HMMA.16816.F32.BF16 R16, R76.reuse, R86, R16 ;  /* 0x000000564c10723c */ /* 0x040fe20000041810 */
[----:B------:R-:W5:Y:S07]  /*15130*/  LDSM.16.MT88.4 R84, [R204+0x800] ;  /* 0x00080000cc54783b */ /* 0x000f6e0000004200 */
[-C--:B------:R-:W-:Y:S04]  /*15140*/  HMMA.16816.F32.BF16 R20, R76, R88.reuse, R20 ;  /* 0x000000584c14723c */ /* 0x080fe80000041814 */
[--C-:B-1----:R-:W-:Y:S04]  /*15150*/  FFMA.FTZ R2, R157, c[0x0][0x2d0], -R154.reuse ;  /* 0x0000b4009d027a23 */ /* 0x102fe8000001089a */
[C---:B------:R-:W-:Y:S01]  /*15160*/  HMMA.16816.F32.BF16 R24, R80.reuse, R88, R24 ;  /* 0x000000585018723c */ /* 0x040fe20000041818 */
[----:B------:R1:W-:Y:S06]  /*15170*/  MUFU.EX2 R180, R2 ;  /* 0x0000000200b47308 */ /* 0x0003ec0000000800 */
[----:B------:R-:W-:Y:S01]  /*15180*/  FFMA.FTZ R88, R172, c[0x0][0x2d0], -R75 ;  /* 0x0000b400ac587a23 */ /* 0x000fe2000001084b */
[-C--:B------:R-:W-:Y:S03]  /*15190*/  HMMA.16816.F32.BF16 R28, R80, R90.reuse, R28 ;  /* 0x0000005a501c723c */ /* 0x080fe6000004181c */
[----:B------:R2:W-:Y:S05]  /*151a0*/  MUFU.EX2 R136, R88 ;  /* 0x0000005800887308 */ /* 0x0005ea0000000800 */
[C---:B------:R-:W-:Y:S08]  /*151b0*/  HMMA.16816.F32.BF16 R32, R76.reuse, R90, R32 ;  /* 0x0000005a4c20723c */ /* 0x040ff00000041820 */
[-C--:B----4-:R-:W-:Y:S04]  /*151c0*/  HMMA.16816.F32.BF16 R36, R76, R92.reuse, R36 ;  /* 0x0000005c4c24723c */ /* 0x090fe80000041824 */
[--C-:B-1----:R-:W-:Y:S04]  /*151d0*/  FFMA.FTZ R2, R158, c[0x0][0x2d0], -R154.reuse ;  /* 0x0000b4009e027a23 */ /* 0x102fe8000001089a */
[C---:B------:R-:W-:Y:S01]  /*151e0*/  HMMA.16816.F32.BF16 R40, R80.reuse, R92, R40 ;  /* 0x0000005c5028723c */ /* 0x040fe20000041828 */
[----:B------:R1:W4:Y:S01]  /*151f0*/  MUFU.EX2 R179, R2 ;  /* 0x0000000200b37308 */ /* 0x0003220000000800 */
[----:B--2---:R-:W2:Y:S06]  /*15200*/  LDSM.16.MT88.4 R88, [R201+0x1000] ;  /* 0x00100000c958783b */ /* 0x004eac0000004200 */
[-C--:B------:R-:W-:Y:S08]  /*15210*/  HMMA.16816.F32.BF16 R44, R80, R94.reuse, R44 ;  /* 0x0000005e502c723c */ /* 0x080ff0000004182c */
[C---:B------:R-:W-:Y:S01]  /*15220*/  HMMA.16816.F32.BF16 R48, R76.reuse, R94, R48 ;  /* 0x0000005e4c30723c */ /* 0x040fe20000041830 */
[----:B------:R-:W-:Y:S07]  /*15230*/  LDSM.16.MT88.4 R92, [R202+0x1000] ;  /* 0x00100000ca5c783b */ /* 0x000fee0000004200 */
[-C--:B-----5:R-:W-:Y:S04]  /*15240*/  HMMA.16816.F32.BF16 R52, R76, R84.reuse, R52 ;  /* 0x000000544c34723c */ /* 0x0a0fe80000041834 */
[--C-:B-1----:R-:W-:Y:S04]  /*15250*/  FFMA.FTZ R2, R159, c[0x0][0x2d0], -R153.reuse ;  /* 0x0000b4009f027a23 */ /* 0x102fe80000010899 */
[C---:B------:R-:W-:Y:S01]  /*15260*/  HMMA.16816.F32.BF16 R56, R80.reuse, R84, R56 ;  /* 0x000000545038723c */ /* 0x040fe20000041838 */
[----:B------:R1:W-:Y:S07]  /*15270*/  MUFU.EX2 R178, R2 ;  /* 0x0000000200b27308 */ /* 0x0003ee0000000800 */
[-C--:B------:R-:W-:Y:S07]  /*15280*/  HMMA.16816.F32.BF16 R60, R80, R86.reuse, R60 ;  /* 0x00000056503c723c */ /* 0x080fee000004183c */
[----:B------:R-:W-:Y:S01]  /*15290*/  F2FP.BF16.PACK_AB R80, R181, R128 ;  /* 0x00000080b550723e */ /* 0x000fe200000010ff */
[----:B------:R-:W-:Y:S01]  /*152a0*/  HMMA.16816.F32.BF16 R64, R76, R86, R64 ;  /* 0x000000564c40723c */ /* 0x000fe20000041840 */
[----:B------:R-:W5:Y:S03]  /*152b0*/  LDSM.16.MT88.4 R84, [R205+0x1000] ;  /* 0x00100000cd54783b */ /* 0x000f660000004200 */
[----:B----4-:R-:W-:Y:S03]  /*152c0*/  F2FP.BF16.PACK_AB R81, R179, R180 ;  /* 0x000000b4b351723e */ /* 0x010fe600000010ff */
[----:B------:R-:W-:Y:S01]  /*152d0*/  F2FP.BF16.PACK_AB R76, R192, R193 ;  /* 0x000000c1c04c723e */ /* 0x000fe200000010ff */
[----:B-1----:R-:W-:Y:S01]  /*152e0*/  FFMA.FTZ R2, R161, c[0x0][0x2d0], -R153 ;  /* 0x0000b400a1027a23 */ /* 0x002fe20000010899 */
[----:B------:R-:W-:Y:S03]  /*152f0*/  F2FP.BF16.PACK_AB R77, R190, R191 ;  /* 0x000000bfbe4d723e */ /* 0x000fe600000010ff */
[----:B------:R1:W4:Y:S01]  /*15300*/  MUFU.EX2 R139, R2 ;  /* 0x00000002008b7308 */ /* 0x0003220000000800 */
[----:B------:R-:W-:Y:S02]  /*15310*/  F2FP.BF16.PACK_AB R78, R188, R189 ;  /* 0x000000bdbc4e723e */ /* 0x000fe400000010ff */
[----:B------:R-:W-:Y:S07]  /*15320*/  F2FP.BF16.PACK_AB R79, R183, R185 ;  /* 0x000000b9b74f723e */ /* 0x000fee00000010ff */
[-C--:B--2---:R-:W-:Y:S03]  /*15330*/  HMMA.16816.F32.BF16 R4, R76, R88.reuse, R4 ;  /* 0x000000584c04723c */ /* 0x084fe60000041804 */
[--C-:B-1----:R-:W-:Y:S01]  /*15340*/  FFMA.FTZ R2, R156, c[0x0][0x2d0], -R154.reuse ;  /* 0x0000b4009c027a23 */ /* 0x102fe2000001089a */
[----:B----4-:R-:W-:Y:S03]  /*15350*/  F2FP.BF16.PACK_AB R82, R139, R178 ;  /* 0x000000b28b52723e */ /* 0x010fe600000010ff */
        /* <DEDUP_REMOVED lines=9> */
[----:B------:R-:W4:Y:S03]  /*153f0*/  LDSM.16.MT88.4 R88, [R204+0x1000] ;  /* 0x00100000cc58783b */ /* 0x000f260000004200 */
[--C-:B-1----:R-:W-:Y:S04]  /*15400*/  FFMA.FTZ R2, R165, c[0x0][0x2d0], -R152.reuse ;  /* 0x0000b400a5027a23 */ /* 0x102fe80000010898 */
[-C--:B-----5:R-:W-:Y:S01]  /*15410*/  HMMA.16816.F32.BF16 R20, R76, R84.reuse, R20 ;  /* 0x000000544c14723c */ /* 0x0a0fe20000041814 */
[----:B------:R1:W-:Y:S07]  /*15420*/  MUFU.EX2 R176, R2 ;  /* 0x0000000200b07308 */ /* 0x0003ee0000000800 */
[C---:B------:R-:W-:Y:S07]  /*15430*/  HMMA.16816.F32.BF16 R24, R80.reuse, R84, R24 ;  /* 0x000000545018723c */ /* 0x040fee0000041818 */
[--C-:B------:R-:W-:Y:S01]  /*15440*/  FFMA.FTZ R84, R226, c[0x0][0x2d0], -R75.reuse ;  /* 0x0000b400e2547a23 */ /* 0x100fe2000001084b */
[-C--:B------:R-:W-:Y:S08]  /*15450*/  HMMA.16816.F32.BF16 R28, R80, R86.reuse, R28 ;  /* 0x00000056501c723c */ /* 0x080ff0000004181c */
[C---:B------:R-:W-:Y:S04]  /*15460*/  HMMA.16816.F32.BF16 R32, R76.reuse, R86, R32 ;  /* 0x000000564c20723c */ /* 0x040fe80000041820 */
[--C-:B-1----:R-:W-:Y:S02]  /*15470*/  FFMA.FTZ R2, R166, c[0x0][0x2d0], -R152.reuse ;  /* 0x0000b400a6027a23 */ /* 0x102fe40000010898 */
[----:B------:R1:W-:Y:S02]  /*15480*/  MUFU.EX2 R166, R84 ;  /* 0x0000005400a67308 */ /* 0x0003e40000000800 */
[-C--:B------:R-:W-:Y:S08]  /*15490*/  HMMA.16816.F32.BF16 R36, R76, R92.reuse, R36 ;  /* 0x0000005c4c24723c */ /* 0x080ff00000041824 */
[C---:B------:R-:W-:Y:S01]  /*154a0*/  HMMA.16816.F32.BF16 R40, R80.reuse, R92, R40 ;  /* 0x0000005c5028723c */ /* 0x040fe20000041828 */
[----:B------:R5:W2:Y:S07]  /*154b0*/  MUFU.EX2 R175, R2 ;  /* 0x0000000200af7308 */ /* 0x000aae0000000800 */
[-C--:B------:R-:W-:Y:S01]  /*154c0*/  HMMA.16816.F32.BF16 R44, R80, R94.reuse, R44 ;  /* 0x0000005e502c723c */ /* 0x080fe2000004182c */
[----:B-1----:R-:W1:Y:S07]  /*154d0*/  LDSM.16.MT88.4 R84, [R201+0x1800] ;  /* 0x00180000c954783b */ /* 0x002e6e0000004200 */
[C---:B------:R-:W-:Y:S01]  /*154e0*/  HMMA.16816.F32.BF16 R48, R76.reuse, R94, R48 ;  /* 0x0000005e4c30723c */ /* 0x040fe20000041830 */
[----:B------:R-:W-:Y:S07]  /*154f0*/  LDSM.16.MT88.4 R92, [R202+0x1800] ;  /* 0x00180000ca5c783b */ /* 0x000fee0000004200 */
[-C--:B----4-:R-:W-:Y:S04]  /*15500*/  HMMA.16816.F32.BF16 R52, R76, R88.reuse, R52 ;  /* 0x000000584c34723c */ /* 0x090fe80000041834 */
[--C-:B-----5:R-:W-:Y:S04]  /*15510*/  FFMA.FTZ R2, R174, c[0x0][0x2d0], -R75.reuse ;  /* 0x0000b400ae027a23 */ /* 0x120fe8000001084b */
[C---:B------:R-:W-:Y:S01]  /*15520*/  HMMA.16816.F32.BF16 R56, R80.reuse, R88, R56 ;  /* 0x000000585038723c */ /* 0x040fe20000041838 */
[----:B------:R4:W-:Y:S07]  /*15530*/  MUFU.EX2 R174, R2 ;  /* 0x0000000200ae7308 */ /* 0x0009ee0000000800 */
[-C--:B------:R-:W-:Y:S08]  /*15540*/  HMMA.16816.F32.BF16 R60, R80, R90.reuse, R60 ;  /* 0x0000005a503c723c */ /* 0x080ff0000004183c */
[----:B------:R-:W-:Y:S01]  /*15550*/  HMMA.16816.F32.BF16 R64, R76, R90, R64 ;  /* 0x0000005a4c40723c */ /* 0x000fe20000041840 */
[----:B------:R-:W5:Y:S06]  /*15560*/  LDSM.16.MT88.4 R88, [R205+0x1800] ;  /* 0x00180000cd58783b */ /* 0x000f6c0000004200 */
[----:B--2---:R-:W-:Y:S01]  /*15570*/  F2FP.BF16.PACK_AB R76, R177, R136 ;  /* 0x00000088b14c723e */ /* 0x004fe200000010ff */
[----:B----4-:R-:W-:Y:S01]  /*15580*/  FFMA.FTZ R2, R187, c[0x0][0x2d0], -R75 ;  /* 0x0000b400bb027a23 */ /* 0x010fe2000001084b */
[----:B------:R-:W-:Y:S03]  /*15590*/  F2FP.BF16.PACK_AB R77, R175, R176 ;  /* 0x000000b0af4d723e */ /* 0x000fe600000010ff */
[----:B------:R2:W4:Y:S02]  /*155a0*/  MUFU.EX2 R173, R2 ;  /* 0x0000000200ad7308 */ /* 0x0005240000000800 */
[--C-:B--2---:R-:W-:Y:S01]  /*155b0*/  FFMA.FTZ R2, R171, c[0x0][0x2d0], -R152.reuse ;  /* 0x0000b400ab027a23 */ /* 0x104fe20000010898 */
[----:B----4-:R-:W-:Y:S07]  /*155c0*/  F2FP.BF16.PACK_AB R78, R173, R174 ;  /* 0x000000aead4e723e */ /* 0x010fee00000010ff */
[----:B------:R2:W-:Y:S02]  /*155d0*/  MUFU.EX2 R172, R2 ;  /* 0x0000000200ac7308 */ /* 0x0005e40000000800 */
[----:B--2---:R-:W-:Y:S08]  /*155e0*/  FFMA.FTZ R2, R170, c[0x0][0x2d0], -R152 ;  /* 0x0000b400aa027a23 */ /* 0x004ff00000010898 */
[----:B------:R2:W4:Y:S02]  /*155f0*/  MUFU.EX2 R171, R2 ;  /* 0x0000000200ab7308 */ /* 0x0005240000000800 */
[--C-:B--2---:R-:W-:Y:S01]  /*15600*/  FFMA.FTZ R2, R167, c[0x0][0x2d0], -R153.reuse ;  /* 0x0000b400a7027a23 */ /* 0x104fe20000010899 */
[----:B----4-:R-:W-:Y:S07]  /*15610*/  F2FP.BF16.PACK_AB R79, R171, R172 ;  /* 0x000000acab4f723e */ /* 0x010fee00000010ff */
[----:B------:R2:W-:Y:S01]  /*15620*/  MUFU.EX2 R143, R2 ;  /* 0x00000002008f7308 */ /* 0x0005e20000000800 */
[-C--:B-1----:R-:W-:Y:S03]  /*15630*/  HMMA.16816.F32.BF16 R4, R76, R84.reuse, R4 ;  /* 0x000000544c04723c */ /* 0x082fe60000041804 */
[--C-:B--2---:R-:W-:Y:S06]  /*15640*/  FFMA.FTZ R2, R169, c[0x0][0x2d0], -R153.reuse ;  /* 0x0000b400a9027a23 */ /* 0x104fec0000010899 */
[----:B------:R1:W2:Y:S03]  /*15650*/  MUFU.EX2 R142, R2 ;  /* 0x00000002008e7308 */ /* 0x0002a60000000800 */
[--C-:B-1----:R-:W-:Y:S01]  /*15660*/  FFMA.FTZ R2, R163, c[0x0][0x2d0], -R154.reuse ;  /* 0x0000b400a3027a23 */ /* 0x102fe2000001089a */
[----:B--2---:R-:W-:Y:S06]  /*15670*/  F2FP.BF16.PACK_AB R80, R142, R143 ;  /* 0x0000008f8e50723e */ /* 0x004fec00000010ff */
        /* <DEDUP_REMOVED lines=20> */
[--C-:B-1----:R-:W-:Y:S01]  /*157c0*/  FFMA.FTZ R2, R221, c[0x0][0x2d0], -R152.reuse ;  /* 0x0000b400dd027a23 */ /* 0x102fe20000010898 */
[----:B--2---:R-:W-:Y:S03]  /*157d0*/  F2FP.BF16.PACK_AB R148, R165, R166 ;  /* 0x000000a6a594723e */ /* 0x004fe600000010ff */
[-C--:B-----5:R-:W-:Y:S01]  /*157e0*/  HMMA.16816.F32.BF16 R20, R76, R88.reuse, R20 ;  /* 0x000000584c14723c */ /* 0x0a0fe20000041814 */
[----:B------:R1:W-:Y:S07]  /*157f0*/  MUFU.EX2 R164, R2 ;  /* 0x0000000200a47308 */ /* 0x0003ee0000000800 */
[C---:B------:R-:W-:Y:S08]  /*15800*/  HMMA.16816.F32.BF16 R24, R80.reuse, R88, R24 ;  /* 0x000000585018723c */ /* 0x040ff00000041818 */
[-C--:B------:R-:W-:Y:S08]  /*15810*/  HMMA.16816.F32.BF16 R28, R80, R90.reuse, R28 ;  /* 0x0000005a501c723c */ /* 0x080ff0000004181c */
[C---:B------:R-:W-:Y:S04]  /*15820*/  HMMA.16816.F32.BF16 R32, R76.reuse, R90, R32 ;  /* 0x0000005a4c20723c */ /* 0x040fe80000041820 */
[----:B-1----:R-:W-:Y:S04]  /*15830*/  FFMA.FTZ R2, R222, c[0x0][0x2d0], -R152 ;  /* 0x0000b400de027a23 */ /* 0x002fe80000010898 */
[-C--:B------:R-:W-:Y:S01]  /*15840*/  HMMA.16816.F32.BF16 R36, R76, R92.reuse, R36 ;  /* 0x0000005c4c24723c */ /* 0x080fe20000041824 */
[----:B------:R1:W2:Y:S07]  /*15850*/  MUFU.EX2 R162, R2 ;  /* 0x0000000200a27308 */ /* 0x0002ae0000000800 */
[C---:B------:R-:W-:Y:S08]  /*15860*/  HMMA.16816.F32.BF16 R40, R80.reuse, R92, R40 ;  /* 0x0000005c5028723c */ /* 0x040ff00000041828 */
[-C--:B------:R-:W-:Y:S08]  /*15870*/  HMMA.16816.F32.BF16 R44, R80, R94.reuse, R44 ;  /* 0x0000005e502c723c */ /* 0x080ff0000004182c */
[C---:B------:R-:W-:Y:S04]  /*15880*/  HMMA.16816.F32.BF16 R48, R76.reuse, R94, R48 ;  /* 0x0000005e4c30723c */ /* 0x040fe80000041830 */
[--C-:B-1----:R-:W-:Y:S01]  /*15890*/  FFMA.FTZ R2, R250, c[0x0][0x2d0], -R75.reuse ;  /* 0x0000b400fa027a23 */ /* 0x102fe2000001084b */
[----:B--2---:R-:W-:Y:S01]  /*158a0*/  F2FP.BF16.PACK_AB R149, R162, R164 ;  /* 0x000000a4a295723e */ /* 0x004fe200000010ff */
[----:B------:R-:W-:Y:S02]  /*158b0*/  FFMA.FTZ R75, R251, c[0x0][0x2d0], -R75 ;  /* 0x0000b400fb4b7a23 */ /* 0x000fe4000001084b */
[----:B------:R1:W-:Y:S01]  /*158c0*/  MUFU.EX2 R163, R2 ;  /* 0x0000000200a37308 */ /* 0x0003e20000000800 */
[-C--:B----4-:R-:W-:Y:S08]  /*158d0*/  HMMA.16816.F32.BF16 R52, R76, R84.reuse, R52 ;  /* 0x000000544c34723c */ /* 0x090ff00000041834 */
[C---:B------:R-:W-:Y:S01]  /*158e0*/  HMMA.16816.F32.BF16 R56, R80.reuse, R84, R56 ;  /* 0x000000545038723c */ /* 0x040fe20000041838 */
[----:B------:R-:W2:Y:S06]  /*158f0*/  MUFU.EX2 R161, R75 ;  /* 0x0000004b00a17308 */ /* 0x000eac0000000800 */
[----:B------:R-:W-:Y:S01]  /*15900*/  IMAD.MOV.U32 R84, RZ, RZ, R72 ;  /* 0x000000ffff547224 */ /* 0x000fe200078e0048 */
[-C--:B------:R-:W-:Y:S04]  /*15910*/  HMMA.16816.F32.BF16 R60, R80, R86.reuse, R60 ;  /* 0x00000056503c723c */ /* 0x080fe8000004183c */
[----:B------:R-:W-:Y:S01]  /*15920*/  MOV R85, R71 ;  /* 0x0000004700557202 */ /* 0x000fe20000000f00 */
[--C-:B-1----:R-:W-:Y:S03]  /*15930*/  FFMA.FTZ R2, R225, c[0x0][0x2d0], -R152.reuse ;  /* 0x0000b400e1027a23 */ /* 0x102fe60000010898 */
[----:B------:R-:W-:Y:S01]  /*15940*/  HMMA.16816.F32.BF16 R64, R76, R86, R64 ;  /* 0x000000564c40723c */ /* 0x000fe20000041840 */
[----:B------:R1:W-:Y:S03]  /*15950*/  MUFU.EX2 R160, R2 ;  /* 0x0000000200a07308 */ /* 0x0003e60000000800 */
[----:B------:R-:W-:Y:S03]  /*15960*/  FFMA.FTZ R152, R227, c[0x0][0x2d0], -R152 ;  /* 0x0000b400e3987a23 */ /* 0x000fe60000010898 */
[----:B------:R-:W-:Y:S02]  /*15970*/  MOV R86, R70 ;  /* 0x0000004600567202 */ /* 0x000fe40000000f00 */
[----:B--2---:R-:W-:Y:S02]  /*15980*/  F2FP.BF16.PACK_AB R150, R161, R163 ;  /* 0x000000a3a196723e */ /* 0x004fe400000010ff */
[----:B------:R-:W2:Y:S01]  /*15990*/  MUFU.EX2 R159, R152 ;  /* 0x00000098009f7308 */ /* 0x000ea20000000800 */
[--C-:B-1----:R-:W-:Y:S09]  /*159a0*/  FFMA.FTZ R2, R219, c[0x0][0x2d0], -R153.reuse ;  /* 0x0000b400db027a23 */ /* 0x102ff20000010899 */
[----:B------:R1:W-:Y:S01]  /*159b0*/  MUFU.EX2 R158, R2 ;  /* 0x00000002009e7308 */ /* 0x0003e20000000800 */
[----:B--2---:R-:W-:Y:S07]  /*159c0*/  F2FP.BF16.PACK_AB R151, R159, R160 ;  /* 0x000000a09f97723e */ /* 0x004fee00000010ff */
[-C--:B------:R-:W-:Y:S07]  /*159d0*/  HMMA.16816.F32.BF16 R88, R148, R100.reuse, R4 ;  /* 0x000000649458723c */ /* 0x080fee0000041804 */
[----:B---3--:R-:W-:Y:S02]  /*159e0*/  FFMA.FTZ R4, R69, R125, R126 ;  /* 0x0000007d45047223 */ /* 0x008fe4000001007e */
[----:B------:R-:W-:Y:S03]  /*159f0*/  FFMA.FTZ R6, R0, R114, R232 ;  /* 0x0000007200067223 */ /* 0x000fe600000100e8 */
[----:B-1----:R-:W-:Y:S02]  /*15a00*/  FFMA.FTZ R2, R224, c[0x0][0x2d0], -R153 ;  /* 0x0000b400e0027a23 */ /* 0x002fe40000010899 */
[----:B------:R-:W-:Y:S02]  /*15a10*/  FADD.FTZ R5, R113, R4 ;  /* 0x0000000471057221 */ /* 0x000fe40000010000 */
[----:B------:R-:W-:Y:S01]  /*15a20*/  FADD.FTZ R4, R247, R3 ;  /* 0x00000003f7047221 */ /* 0x000fe20000010000 */
[----:B------:R1:W2:Y:S01]  /*15a30*/  MUFU.EX2 R157, R2 ;  /* 0x00000002009d7308 */ /* 0x0002a20000000800 */
[----:B------:R-:W-:Y:S02]  /*15a40*/  FADD.FTZ R3, R233, R6 ;  /* 0x00000006e9037221 */ /* 0x000fe40000010000 */
[--C-:B-1----:R-:W-:Y:S01]  /*15a50*/  FFMA.FTZ R2, R220, c[0x0][0x2d0], -R154.reuse ;  /* 0x0000b400dc027a23 */ /* 0x102fe2000001089a */
[----:B--2---:R-:W-:Y:S06]  /*15a60*/  F2FP.BF16.PACK_AB R144, R157, R158 ;  /* 0x0000009e9d90723e */ /* 0x004fec00000010ff */
[----:B------:R1:W-:Y:S02]  /*15a70*/  MUFU.EX2 R155, R2 ;  /* 0x00000002009b7308 */ /* 0x0003e40000000800 */
[--C-:B-1----:R-:W-:Y:S08]  /*15a80*/  FFMA.FTZ R2, R223, c[0x0][0x2d0], -R154.reuse ;  /* 0x0000b400df027a23 */ /* 0x102ff0000001089a */
[----:B------:R1:W2:Y:S02]  /*15a90*/  MUFU.EX2 R156, R2 ;  /* 0x00000002009c7308 */ /* 0x0002a40000000800 */
[--C-:B-1----:R-:W-:Y:S01]  /*15aa0*/  FFMA.FTZ R2, R234, c[0x0][0x2d0], -R153.reuse ;  /* 0x0000b400ea027a23 */ /* 0x102fe20000010899 */
[----:B--2---:R-:W-:Y:S01]  /*15ab0*/  F2FP.BF16.PACK_AB R145, R156, R155 ;  /* 0x0000009b9c91723e */ /* 0x004fe200000010ff */
[----:B------:R-:W-:Y:S06]  /*15ac0*/  FFMA.FTZ R153, R236, c[0x0][0x2d0], -R153 ;  /* 0x0000b400ec997a23 */ /* 0x000fec0000010899 */
[----:B------:R1:W-:Y:S10]  /*15ad0*/  MUFU.EX2 R152, R2 ;  /* 0x0000000200987308 */ /* 0x0003f40000000800 */
[----:B------:R-:W2:Y:S01]  /*15ae0*/  MUFU.EX2 R153, R153 ;  /* 0x0000009900997308 */ /* 0x000ea20000000800 */
[--C-:B-1----:R-:W-:Y:S02]  /*15af0*/  FFMA.FTZ R2, R231, c[0x0][0x2d0], -R154.reuse ;  /* 0x0000b400e7027a23 */ /* 0x102fe4000001089a */
[----:B------:R-:W-:Y:S07]  /*15b00*/  FFMA.FTZ R154, R74, c[0x0][0x2d0], -R154 ;  /* 0x0000b4004a9a7a23 */ /* 0x000fee000001089a */
[----:B------:R1:W-:Y:S01]  /*15b10*/  MUFU.EX2 R75, R2 ;  /* 0x00000002004b7308 */ /* 0x0003e20000000800 */
[----:B--2---:R-:W-:Y:S09]  /*15b20*/  F2FP.BF16.PACK_AB R146, R153, R152 ;  /* 0x000000989992723e */ /* 0x004ff200000010ff */
[----:B------:R-:W2:Y:S01]  /*15b30*/  MUFU.EX2 R74, R154 ;  /* 0x0000009a004a7308 */ /* 0x000ea20000000800 */
[----:B-1----:R-:W-:Y:S04]  /*15b40*/  FFMA.FTZ R2, R68, R124, R252 ;  /* 0x0000007c44027223 */ /* 0x002fe800000100fc */
[----:B------:R-:W-:Y:S02]  /*15b50*/  FADD.FTZ R0, R112, R2 ;  /* 0x0000000270007221 */ /* 0x000fe40000010000 */
[----:B------:R-:W-:Y:S02]  /*15b60*/  FADD.FTZ R2, R123, R5 ;  /* 0x000000057b027221 */ /* 0x000fe40000010000 */
[----:B------:R-:W-:Y:S01]  /*15b70*/  FADD.FTZ R0, R122, R0 ;  /* 0x000000007a007221 */ /* 0x000fe20000010000 */
[----:B--2---:R-:W-:Y:S07]  /*15b80*/  F2FP.BF16.PACK_AB R147, R74, R75 ;  /* 0x0000004b4a93723e */ /* 0x004fee00000010ff */
        /* <DEDUP_REMOVED lines=92> */
.L_x_1483:
[----:B-12---:R-:W2:Y:S02]  /*16150*/  LDL R0, [R1+0x20] ;  /* 0x0000200001007983 */ /* 0x006ea40000100800 */
[----:B--2---:R-:W-:-:S13]  /*16160*/  ISETP.GE.AND P0, PT, R217, R0, PT ;  /* 0x00000000d900720c */ /* 0x004fda0003f06270 */
[----:B------:R-:W-:Y:S05]  /*16170*/  @!P0 BRA `(.L_x_1485) ;  /* 0x00003a9000008947 */ /* 0x000fea0003800000 */
[----:B------:R-:W-:Y:S01]  /*16180*/  IMAD.MOV.U32 R3, RZ, RZ, R72 ;  /* 0x000000ffff037224 */ /* 0x000fe200078e0048 */
[----:B------:R-:W-:Y:S01]  /*16190*/  MOV R85, R70 ;  /* 0x0000004600557202 */ /* 0x000fe20000000f00 */
[----:B------:R-:W-:Y:S01]  /*161a0*/  IMAD.MOV.U32 R2, RZ, RZ, R73 ;  /* 0x000000ffff027224 */ /* 0x000fe200078e0049 */
[----:B------:R-:W-:Y:S02]  /*161b0*/  MOV R84, R71 ;  /* 0x0000004700547202 */ /* 0x000fe40000000f00 */
.L_x_1486:
[----:B---3--:R-:W2:Y:S01]  /*161c0*/  LDL R0, [R1+0x24] ;  /* 0x0000240001007983 */ /* 0x008ea20000100800 */
[----:B------:R-:W-:Y:S04]  /*161d0*/  DEPBAR.LE SB0, 0x0 ;  /* 0x000080000000791a */ /* 0x000fe80000000000 */
[----:B------:R-:W2:Y:S01]  /*161e0*/  LDL R172, [R1+0x38] ;  /* 0x0000380001ac7983 */ /* 0x000ea20000100800 */
[----:B------:R-:W-:Y:S01]  /*161f0*/  WARPSYNC 0xffffffff ;  /* 0xffffffff00007948 */ /* 0x000fe20003800000 */
[----:B------:R-:W-:Y:S02]  /*16200*/  MOV R180, c[0x0][0x208] ;  /* 0x0000820000b47a02 */ /* 0x000fe40000000f00 */
[----:B------:R-:W2:Y:S02]  /*16210*/  LDL.64 R86, [R1+0x28] ;  /* 0x0000280001567983 */ /* 0x000ea40000100a00 */
[----:B------:R-:W-:Y:S04]  /*16220*/  SHF.L.U32 R181, R180, 0x5, RZ ;  /* 0x00000005b4b57819 */ /* 0x000fe800000006ff */
[----:B------:R-:W-:Y:S08]  /*16230*/  BAR.SYNC.DEFER_BLOCKING 0x0 ;  /* 0x0000000000007b1d */ /* 0x000ff00000010000 */
[----:B------:R-:W-:Y:S08]  /*16240*/  LDSM.16.M88.4 R80, [R207] ;  /* 0x00000000cf50783b */ /* 0x000ff00000000200 */
[----:B------:R-:W1:Y:S08]  /*16250*/  LDSM.16.M88.4 R16, [R200] ;  /* 0x00000000c810783b */ /* 0x000e700000000200 */
[----:B------:R-:W4:Y:S08]  /*16260*/  LDSM.16.M88.4 R76, [R207+0x2000] ;  /* 0x00200000cf4c783b */ /* 0x000f300000000200 */
[----:B------:R-:W5:Y:S08]  /*16270*/  LDSM.16.M88.4 R32, [R200+0x800] ;  /* 0x00080000c820783b */ /* 0x000f700000000200 */
[----:B------:R-:W1:Y:S08]  /*16280*/  LDSM.16.M88.4 R48, [R200+0x1000] ;  /* 0x00100000c830783b */ /* 0x000e700000000200 */
[----:B------:R-:W1:Y:S08]  /*16290*/  LDSM.16.M88.4 R64, [R200+0x1800] ;  /* 0x00180000c840783b */ /* 0x000e700000000200 */
[----:B------:R-:W1:Y:S08]  /*162a0*/  LDSM.16.M88.4 R152, [R200+0x2000] ;  /* 0x00200000c898783b */ /* 0x000e700000000200 */
[----:B------:R-:W-:Y:S08]  /*162b0*/  LDSM.16.M88.4 R156, [R210] ;  /* 0x00000000d29c783b */ /* 0x000ff00000000200 */
[----:B------:R-:W4:Y:S08]  /*162c0*/  LDSM.16.M88.4 R160, [R211] ;  /* 0x00000000d3a0783b */ /* 0x000f300000000200 */
[----:B------:R-:W2:Y:S08]  /*162d0*/  LDSM.16.M88.4 R164, [R210+0x2000] ;  /* 0x00200000d2a4783b */ /* 0x000eb00000000200 */
[----:B------:R-:W2:Y:S08]  /*162e0*/  LDSM.16.M88.4 R168, [R215] ;  /* 0x00000000d7a8783b */ /* 0x000eb00000000200 */
[----:B------:R-:W3:Y:S04]  /*162f0*/  LDL R222, [R1+0x20] ;  /* 0x0000200001de7983 */ /* 0x000ee80000100800 */
[----:B------:R-:W3:Y:S04]  /*16300*/  LDL R219, [R1+0x3c] ;  /* 0x00003c0001db7983 */ /* 0x000ee80000100800 */
[----:B------:R-:W3:Y:S01]  /*16310*/  LDL.64 R220, [R1+0x30] ;  /* 0x0000300001dc7983 */ /* 0x000ee20000100a00 */
[-C--:B-1----:R-:W-:Y:S08]  /*16320*/  HMMA.16816.F32.BF16 R4, R80, R16.reuse, RZ ;  /* 0x000000105004723c */ /* 0x082ff000000418ff */
        /* <DEDUP_REMOVED lines=21> */
[----:B--2---:R-:W-:Y:S02]  /*16480*/  LOP3.LUT P4, RZ, R0, 0x1, RZ, 0xc0, !PT ;  /* 0x0000000100ff7812 */ /* 0x004fe4000788c0ff */
[----:B------:R-:W-:Y:S01]  /*16490*/  SHF.R.S32.HI R0, RZ, 0x1f, R217 ;  /* 0x0000001fff007819 */ /* 0x000fe200000114d9 */
[C---:B------:R-:W-:Y:S04]  /*164a0*/  HMMA.16816.F32.BF16 R8, R164.reuse, R160, R8 ;  /* 0x000000a0a408723c */ /* 0x040fe80000041808 */
[----:B------:R-:W-:Y:S01]  /*164b0*/  IMAD R0, R0, c[0x0][0x208], RZ ;  /* 0x0000820000007a24 */ /* 0x000fe200078e02ff */
[----:B------:R-:W-:Y:S02]  /*164c0*/  MOV R87, R172 ;  /* 0x000000ac00577202 */ /* 0x000fe40000000f00 */
[C---:B------:R-:W-:Y:S01]  /*164d0*/  IMAD.WIDE.U32 R160, R217.reuse, c[0x0][0x208], RZ ;  /* 0x00008200d9a07a25 */ /* 0x040fe200078e00ff */
[-C--:B------:R-:W-:Y:S01]  /*164e0*/  HMMA.16816.F32.BF16 R12, R164, R162.reuse, R12 ;  /* 0x000000a2a40c723c */ /* 0x080fe2000004180c */
[----:B------:R-:W-:Y:S03]  /*164f0*/  LDSM.16.M88.4 R172, [R212] ;  /* 0x00000000d4ac783b */ /* 0x000fe60000000200 */
[----:B------:R-:W-:Y:S02]  /*16500*/  IMAD R0, R217, c[0x0][0x20c], R0 ;  /* 0x00008300d9007a24 */ /* 0x000fe400078e0200 */
[----:B------:R-:W-:Y:S02]  /*16510*/  IMAD.WIDE.U32 R86, R160, 0x50, R86 ;  /* 0x00000050a0567825 */ /* 0x000fe400078e0056 */
[C---:B------:R-:W-:Y:S04]  /*16520*/  HMMA.16816.F32.BF16 R16, R156.reuse, R162, R16 ;  /* 0x000000a29c10723c */ /* 0x040fe80000041810 */
[----:B------:R-:W-:Y:S02]  /*16530*/  IADD3 R0, R161, R0, RZ ;  /* 0x00000000a1007210 */ /* 0x000fe40007ffe0ff */
[----:B------:R-:W-:Y:S01]  /*16540*/  LEA R178, P0, R86, c[0x0][0x1f8], 0x1 ;  /* 0x00007e0056b27a11 */ /* 0x000fe200078008ff */
[----:B------:R-:W2:Y:S01]  /*16550*/  LDSM.16.M88.4 R160, [R213] ;  /* 0x00000000d5a0783b */ /* 0x000ea20000000200 */
[-C--:B------:R-:W-:Y:S04]  /*16560*/  HMMA.16816.F32.BF16 R20, R156, R168.reuse, R20 ;  /* 0x000000a89c14723c */ /* 0x080fe80000041814 */
[----:B------:R-:W-:Y:S01]  /*16570*/  IMAD R0, R0, 0x50, RZ ;  /* 0x0000005000007824 */ /* 0x000fe200078e02ff */
[-C--:B------:R-:W-:Y:S03]  /*16580*/  IADD3 R176, P1, R178, R181.reuse, RZ ;  /* 0x000000b5b2b07210 */ /* 0x080fe60007f3e0ff */
[C---:B------:R-:W-:Y:S04]  /*16590*/  HMMA.16816.F32.BF16 R24, R164.reuse, R168, R24 ;  /* 0x000000a8a418723c */ /* 0x040fe80000041818 */
[----:B------:R-:W-:Y:S03]  /*165a0*/  IADD3 R0, R87, R0, RZ ;  /* 0x0000000057007210 */ /* 0x000fe60007ffe0ff */
[----:B------:R-:W-:Y:S01]  /*165b0*/  MOV R168, 0x5 ;  /* 0x0000000500a87802 */ /* 0x000fe20000000f00 */
[-C--:B------:R-:W-:Y:S04]  /*165c0*/  HMMA.16816.F32.BF16 R28, R164, R170.reuse, R28 ;  /* 0x000000aaa41c723c */ /* 0x080fe8000004181c */
[----:B------:R-:W-:Y:S02]  /*165d0*/  LEA.HI.X R179, R86, c[0x0][0x1fc], R0, 0x1, P0 ;  /* 0x00007f0056b37a11 */ /* 0x000fe400000f0c00 */
[----:B------:R-:W-:Y:S02]  /*165e0*/  SHF.L.U64.HI R180, R180, R168, c[0x0][0x20c] ;  /* 0x00008300b4b47619 */ /* 0x000fe400000102a8 */
[C---:B------:R-:W-:Y:S01]  /*165f0*/  HMMA.16816.F32.BF16 R32, R156.reuse, R170, R32 ;  /* 0x000000aa9c20723c */ /* 0x040fe20000041820 */
[----:B------:R-:W-:Y:S01]  /*16600*/  @!PT LDS RZ, [RZ] ;  /* 0x00000000fffff984 */ /* 0x000fe20000000800 */
[----:B------:R-:W-:Y:S01]  /*16610*/  @!PT LDS RZ, [RZ] ;  /* 0x00000000fffff984 */ /* 0x000fe20000000800 */
[----:B------:R-:W-:Y:S01]  /*16620*/  @!PT LDS RZ, [RZ] ;  /* 0x00000000fffff984 */ /* 0x000fe20000000800 */
[----:B------:R4:W-:Y:S03]  /*16630*/  LDGSTS.E.BYPASS.LTC128B.128 [R218+0x100], [R178.64], !P4 ;  /* 0x00100000b2da7fae */ /* 0x0009e6000e101d48 */
[-C--:B------:R-:W-:Y:S02]  /*16640*/  IADD3.X R177, R179, R180.reuse, RZ, P1, !PT ;  /* 0x000000b4b3b17210 */ /* 0x080fe40000ffe4ff */
[-C--:B------:R-:W-:Y:S02]  /*16650*/  IADD3 R168, P0, R176, R181.reuse, RZ ;  /* 0x000000b5b0a87210 */ /* 0x080fe40007f1e0ff */
[-C--:B-1----:R-:W-:Y:S01]  /*16660*/  HMMA.16816.F32.BF16 R36, R156, R152.reuse, R36 ;  /* 0x000000989c24723c */ /* 0x082fe20000041824 */
[----:B------:R4:W-:Y:S03]  /*16670*/  LDGSTS.E.BYPASS.LTC128B.128 [R218+0x900], [R176.64], !P4 ;  /* 0x00900000b0da7fae */ /* 0x0009e6000e101d48 */
[-C--:B------:R-:W-:Y:S02]  /*16680*/  IADD3.X R169, R177, R180.reuse, RZ, P0, !PT ;  /* 0x000000b4b1a97210 */ /* 0x080fe400007fe4ff */
[-C--:B------:R-:W-:Y:S02]  /*16690*/  IADD3 R86, P1, R168, R181.reuse, RZ ;  /* 0x000000b5a8567210 */ /* 0x080fe40007f3e0ff */
[C---:B------:R-:W-:Y:S01]  /*166a0*/  HMMA.16816.F32.BF16 R40, R164.reuse, R152, R40 ;  /* 0x00000098a428723c */ /* 0x040fe20000041828 */
[----:B------:R1:W-:Y:S03]  /*166b0*/  LDGSTS.E.BYPASS.LTC128B.128 [R218+0x1100], [R168.64], !P4 ;  /* 0x01100000a8da7fae */ /* 0x0003e6000e101d48 */
[-C--:B------:R-:W-:Y:S02]  /*166c0*/  IADD3.X R87, R169, R180.reuse, RZ, P1, !PT ;  /* 0x000000b4a9577210 */ /* 0x080fe40000ffe4ff */
[----:B------:R-:W-:Y:S02]  /*166d0*/  IADD3 R170, P0, R86, R181, RZ ;  /* 0x000000b556aa7210 */ /* 0x000fe40007f1e0ff */
[-C--:B------:R-:W-:Y:S01]  /*166e0*/  HMMA.16816.F32.BF16 R44, R164, R154.reuse, R44 ;  /* 0x0000009aa42c723c */ /* 0x080fe2000004182c */
[----:B------:R5:W-:Y:S03]  /*166f0*/  LDGSTS.E.BYPASS.LTC128B.128 [R218+0x1900], [R86.64], !P4 ;  /* 0x0190000056da7fae */ /* 0x000be6000e101d48 */
[----:B------:R-:W-:Y:S04]  /*16700*/  IADD3.X R171, R87, R180, RZ, P0, !PT ;  /* 0x000000b457ab7210 */ /* 0x000fe800007fe4ff */
        /* <DEDUP_REMOVED lines=9> */
[----:B-1----:R-:W1:Y:S07]  /*167a0*/  LDSM.16.M88.4 R168, [R208] ;  /* 0x00000000d0a8783b */ /* 0x002e6e0000000200 */
[-C--:B------:R-:W-:Y:S01]  /*167b0*/  HMMA.16816.F32.BF16 R68, R156, R172.reuse, R68 ;  /* 0x000000ac9c44723c */ /* 0x080fe20000041844 */
[----:B------:R-:W2:Y:S02]  /*167c0*/  LDSM.16.M88.4 R152, [R206+0x1000] ;  /* 0x00100000ce98783b */ /* 0x000ea40000000200 */
[C---:B---3--:R-:W-:Y:S02]  /*167d0*/  ISETP.GT.AND P0, PT, R217.reuse, R222, PT ;  /* 0x000000ded900720c */ /* 0x048fe40003f04270 */
[----:B------:R-:W-:Y:S03]  /*167e0*/  IADD3 R217, R217, -0x1, RZ ;  /* 0xffffffffd9d97810 */ /* 0x000fe60007ffe0ff */
        /* <DEDUP_REMOVED lines=65> */
[----:B-----5:R1:W-:Y:S01]  /*16c00*/  MUFU.TANH R87, R0 ;  /* 0x0000000000577308 */ /* 0x0203e20000002400 */
[----:B--2---:R-:W2:Y:S06]  /*16c10*/  LDSM.16.M88.4 R4, [R203+0x1800] ;  /* 0x00180000cb04783b */ /* 0x004eac0000000200 */
[C---:B------:R-:W-:Y:S08]  /*16c20*/  HMMA.16816.F32.BF16 R48, R160.reuse, R10, R48 ;  /* 0x0000000aa030723c */ /* 0x040ff00000041830 */
[----:B------:R-:W-:Y:S04]  /*16c30*/  FMUL.FTZ R9, R41, c[0x0][0x320] ;  /* 0x0000c80029097a20 */ /* 0x000fe80000410000 */
[----:B------:R-:W-:Y:S01]  /*16c40*/  MUFU.TANH R183, R9 ;  /* 0x0000000900b77308 */ /* 0x000fe20000002400 */
[----:B------:R-:W-:Y:S02]  /*16c50*/  FMUL.FTZ R8, R42, c[0x0][0x320] ;  /* 0x0000c8002a087a20 */ /* 0x000fe40000410000 */
[----:B-1----:R-:W-:Y:S07]  /*16c60*/  FMUL.FTZ R0, R14, c[0x0][0x320] ;  /* 0x0000c8000e007a20 */ /* 0x002fee0000410000 */
[----:B------:R1:W-:Y:S10]  /*16c70*/  MUFU.TANH R154, R0 ;  /* 0x00000000009a7308 */ /* 0x0003f40000002400 */
[----:B------:R3:W-:Y:S01]  /*16c80*/  MUFU.TANH R184, R8 ;  /* 0x0000000800b87308 */ /* 0x0007e20000002400 */
[-C--:B--2---:R-:W-:Y:S03]  /*16c90*/  HMMA.16816.F32.BF16 R52, R160, R4.reuse, R52 ;  /* 0x00000004a034723c */ /* 0x084fe60000041834 */
[----:B-1----:R-:W-:Y:S05]  /*16ca0*/  FMUL.FTZ R0, R15, c[0x0][0x320] ;  /* 0x0000c8000f007a20 */ /* 0x002fea0000410000 */
[C---:B------:R-:W-:Y:S01]  /*16cb0*/  HMMA.16816.F32.BF16 R56, R156.reuse, R4, R56 ;  /* 0x000000049c38723c */ /* 0x040fe20000041838 */
[----:B------:R1:W-:Y:S07]  /*16cc0*/  MUFU.TANH R153, R0 ;  /* 0x0000000000997308 */ /* 0x0003ee0000002400 */
[-C--:B------:R-:W-:Y:S01]  /*16cd0*/  HMMA.16816.F32.BF16 R60, R156, R6.reuse, R60 ;  /* 0x000000069c3c723c */ /* 0x080fe2000004183c */
[----:B---3--:R-:W2:Y:S01]  /*16ce0*/  LDSM.16.M88.4 R8, [R203+0x2000] ;  /* 0x00200000cb08783b */ /* 0x008ea20000000200 */
        /* <DEDUP_REMOVED lines=9> */
[-C--:B--2---:R-:W-:Y:S08]  /*16d80*/  HMMA.16816.F32.BF16 R68, R160, R8.reuse, R68 ;  /* 0x00000008a044723c */ /* 0x084ff00000041844 */
[C---:B------:R-:W-:Y:S04]  /*16d90*/  HMMA.16816.F32.BF16 R72, R156.reuse, R8, R72 ;  /* 0x000000089c48723c */ /* 0x040fe80000041848 */
[----:B-1----:R-:W-:Y:S03]  /*16da0*/  FMUL.FTZ R0, R17, c[0x0][0x320] ;  /* 0x0000c80011007a20 */ /* 0x002fe60000410000 */
[----:B------:R-:W-:Y:S01]  /*16db0*/  FMUL.FTZ R8, R62, c[0x0][0x320] ;  /* 0x0000c8003e087a20 */ /* 0x000fe20000410000 */
[-C--:B------:R-:W-:Y:S01]  /*16dc0*/  HMMA.16816.F32.BF16 R76, R156, R10.reuse, R76 ;  /* 0x0000000a9c4c723c */ /* 0x080fe2000004184c */
[----:B------:R1:W-:Y:S03]  /*16dd0*/  MUFU.TANH R14, R0 ;  /* 0x00000000000e7308 */ /* 0x0003e60000002400 */
[----:B------:R-:W-:Y:S01]  /*16de0*/  FMUL.FTZ R9, R63, c[0x0][0x320] ;  /* 0x0000c8003f097a20 */ /* 0x000fe20000410000 */
[----:B---3--:R-:W-:Y:S03]  /*16df0*/  FMNMX.FTZ R5, R167, R3, !PT ;  /* 0x00000003a7057209 */ /* 0x008fe60007810000 */
[----:B------:R-:W-:Y:S03]  /*16e00*/  HMMA.16816.F32.BF16 R80, R160, R10, R80 ;  /* 0x0000000aa050723c */ /* 0x000fe60000041850 */
[----:B------:R-:W-:Y:S01]  /*16e10*/  MUFU.TANH R158, R9 ;  /* 0x00000009009e7308 */ /* 0x000fe20000002400 */
[----:B----4-:R-:W-:Y:S04]  /*16e20*/  FMNMX.FTZ R5, R165, R5, !PT ;  /* 0x00000005a5057209 */ /* 0x010fe80007810000 */
[----:B------:R-:W-:Y:S04]  /*16e30*/  FMUL.FTZ R6, R73, c[0x0][0x320] ;  /* 0x0000c80049067a20 */ /* 0x000fe80000410000 */
[----:B------:R-:W-:Y:S01]  /*16e40*/  FMUL.FTZ R4, R72, c[0x0][0x320] ;  /* 0x0000c80048047a20 */ /* 0x000fe20000410000 */
[----:B------:R2:W-:Y:S01]  /*16e50*/  MUFU.TANH R190, R6 ;  /* 0x0000000600be7308 */ /* 0x0005e20000002400 */
[----:B------:R-:W-:Y:S02]  /*16e60*/  FMUL.FTZ R11, R75, c[0x0][0x320] ;  /* 0x0000c8004b0b7a20 */ /* 0x000fe40000410000 */
[----:B------:R-:W-:Y:S02]  /*16e70*/  FMUL.FTZ R7, R76, c[0x0][0x320] ;  /* 0x0000c8004c077a20 */ /* 0x000fe40000410000 */
[----:B-1----:R-:W-:Y:S05]  /*16e80*/  FMUL.FTZ R0, R18, c[0x0][0x320] ;  /* 0x0000c80012007a20 */ /* 0x002fea0000410000 */
[----:B------:R1:W3:Y:S10]  /*16e90*/  MUFU.TANH R17, R0 ;  /* 0x0000000000117308 */ /* 0x0002f40000002400 */
[----:B------:R4:W-:Y:S01]  /*16ea0*/  MUFU.TANH R216, R4 ;  /* 0x0000000400d87308 */ /* 0x0009e20000002400 */
[----:B--2---:R-:W-:Y:S09]  /*16eb0*/  FMUL.FTZ R6, R80, c[0x0][0x320] ;  /* 0x0000c80050067a20 */ /* 0x004ff20000410000 */
[----:B------:R2:W-:Y:S01]  /*16ec0*/  MUFU.TANH R194, R6 ;  /* 0x0000000600c27308 */ /* 0x0005e20000002400 */
[----:B-1----:R-:W-:Y:S01]  /*16ed0*/  FMUL.FTZ R0, R19, c[0x0][0x320] ;  /* 0x0000c80013007a20 */ /* 0x002fe20000410000 */
[----:B---3--:R-:W-:Y:S08]  /*16ee0*/  FMNMX.FTZ R5, R17, R5, !PT ;  /* 0x0000000511057209 */ /* 0x008ff00007810000 */
[----:B------:R1:W3:Y:S01]  /*16ef0*/  MUFU.TANH R16, R0 ;  /* 0x0000000000107308 */ /* 0x0002e20000002400 */
[----:B----4-:R-:W-:Y:S04]  /*16f00*/  FMNMX.FTZ R4, R170, R84, !PT ;  /* 0x00000054aa047209 */ /* 0x010fe80007810000 */
[----:B------:R-:W-:Y:S05]  /*16f10*/  FMNMX.FTZ R4, R166, R4, !PT ;  /* 0x00000004a6047209 */ /* 0x000fea0007810000 */
[----:B------:R4:W-:Y:S01]  /*16f20*/  MUFU.TANH R195, R7 ;  /* 0x0000000700c37308 */ /* 0x0009e20000002400 */
[----:B------:R-:W-:Y:S01]  /*16f30*/  FMNMX.FTZ R4, R152, R4, !PT ;  /* 0x0000000498047209 */ /* 0x000fe20007810000 */
[----:B--2---:R-:W-:Y:S03]  /*16f40*/  FMUL.FTZ R6, R81, c[0x0][0x320] ;  /* 0x0000c80051067a20 */ /* 0x004fe60000410000 */
[----:B------:R-:W-:Y:S05]  /*16f50*/  FMNMX.FTZ R4, R87, R4, !PT ;  /* 0x0000000457047209 */ /* 0x000fea0007810000 */
[----:B------:R2:W-:Y:S01]  /*16f60*/  MUFU.TANH R161, R6 ;  /* 0x0000000600a17308 */ /* 0x0005e20000002400 */
[----:B-1----:R-:W-:Y:S01]  /*16f70*/  FMUL.FTZ R0, R20, c[0x0][0x320] ;  /* 0x0000c80014007a20 */ /* 0x002fe20000410000 */
[----:B---3--:R-:W-:Y:S08]  /*16f80*/  FMNMX.FTZ R5, R16, R5, !PT ;  /* 0x0000000510057209 */ /* 0x008ff00007810000 */
[----:B------:R1:W-:Y:S01]  /*16f90*/  MUFU.TANH R19, R0 ;  /* 0x0000000000137308 */ /* 0x0003e20000002400 */
[----:B----4-:R-:W-:Y:S09]  /*16fa0*/  FMUL.FTZ R7, R77, c[0x0][0x320] ;  /* 0x0000c8004d077a20 */ /* 0x010ff20000410000 */
[----:B------:R-:W-:Y:S01]  /*16fb0*/  MUFU.TANH R157, R8 ;  /* 0x00000008009d7308 */ /* 0x000fe20000002400 */
[----:B--2---:R-:W-:Y:S09]  /*16fc0*/  FMUL.FTZ R6, R82, c[0x0][0x320] ;  /* 0x0000c80052067a20 */ /* 0x004ff20000410000 */
[----:B------:R2:W-:Y:S01]  /*16fd0*/  MUFU.TANH R160, R6 ;  /* 0x0000000600a07308 */ /* 0x0005e20000002400 */
[----:B-1----:R-:W-:Y:S09]  /*16fe0*/  FMUL.FTZ R0, R21, c[0x0][0x320] ;  /* 0x0000c80015007a20 */ /* 0x002ff20000410000 */
[----:B------:R1:W-:Y:S10]  /*16ff0*/  MUFU.TANH R20, R0 ;  /* 0x0000000000147308 */ /* 0x0003f40000002400 */
[----:B------:R-:W-:Y:S01]  /*17000*/  MUFU.TANH R252, R11 ;  /* 0x0000000b00fc7308 */ /* 0x000fe20000002400 */
[----:B--2---:R-:W-:Y:S09]  /*17010*/  FMUL.FTZ R6, R83, c[0x0][0x320] ;  /* 0x0000c80053067a20 */ /* 0x004ff20000410000 */
[----:B------:R2:W-:Y:S01]  /*17020*/  MUFU.TANH R159, R6 ;  /* 0x00000006009f7308 */ /* 0x0005e20000002400 */
[----:B-1----:R-:W-:Y:S09]  /*17030*/  FMUL.FTZ R0, R22, c[0x0][0x320] ;  /* 0x0000c80016007a20 */ /* 0x002ff20000410000 */
[----:B------:R1:W3:Y:S01]  /*17040*/  MUFU.TANH R21, R0 ;  /* 0x0000000000157308 */ /* 0x0002e20000002400 */
[----:B--2---:R-:W-:Y:S04]  /*17050*/  FMNMX.FTZ R6, R169, R85, !PT ;  /* 0x00000055a9067209 */ /* 0x004fe80007810000 */
[----:B------:R-:W-:Y:S01]  /*17060*/  FMNMX.FTZ R6, R168, R6, !PT ;  /* 0x00000006a8067209 */ /* 0x000fe20007810000 */
[----:B-1----:R-:W-:Y:S01]  /*17070*/  FMUL.FTZ R0, R23, c[0x0][0x320] ;  /* 0x0000c80017007a20 */ /* 0x002fe20000410000 */
[----:B---3--:R-:W-:Y:S03]  /*17080*/  FMNMX.FTZ R5, R21, R5, !PT ;  /* 0x0000000515057209 */ /* 0x008fe60007810000 */
        /* <DEDUP_REMOVED lines=15> */
[----:B------:R1:W-:Y:S10]  /*17180*/  MUFU.TANH R30, R7 ;  /* 0x00000007001e7308 */ /* 0x0003f40000002400 */
[----:B------:R2:W-:Y:S01]  /*17190*/  MUFU.TANH R27, R0 ;  /* 0x00000000001b7308 */ /* 0x0005e20000002400 */
[----:B-1----:R-:W-:Y:S01]  /*171a0*/  FMNMX.FTZ R7, R154, R6, !PT ;  /* 0x000000069a077209 */ /* 0x002fe20007810000 */
[----:B--2---:R-:W-:Y:S08]  /*171b0*/  FMUL.FTZ R0, R31, c[0x0][0x320] ;  /* 0x0000c8001f007a20 */ /* 0x004ff00000410000 */
        /* <DEDUP_REMOVED lines=97> */
[----:B-1----:R-:W-:Y:S08]  /*177d0*/  FMUL.FTZ R0, R70, c[0x0][0x320] ;  /* 0x0000c80046007a20 */ /* 0x002ff00000410000 */
[----:B------:R1:W3:Y:S02]  /*177e0*/  MUFU.TANH R188, R0 ;  /* 0x0000000000bc7308 */ /* 0x0002e40000002400 */
[----:B-1----:R-:W-:Y:S01]  /*177f0*/  FMUL.FTZ R0, R71, c[0x0][0x320] ;  /* 0x0000c80047007a20 */ /* 0x002fe20000410000 */
[----:B--2---:R-:W-:Y:S02]  /*17800*/  FMNMX.FTZ R71, R6, R9, !PT ;  /* 0x0000000906477209 */ /* 0x004fe40007810000 */
[----:B---3--:R-:W-:Y:S05]  /*17810*/  FMNMX.FTZ R5, R188, R5, !PT ;  /* 0x00000005bc057209 */ /* 0x008fea0007810000 */
[----:B------:R1:W2:Y:S01]  /*17820*/  MUFU.TANH R193, R0 ;  /* 0x0000000000c17308 */ /* 0x0002a20000002400 */
[----:B------:R-:W-:Y:S01]  /*17830*/  FMUL.FTZ R156, R71, c[0x0][0x2d0] ;  /* 0x0000b400479c7a20 */ /* 0x000fe20000410000 */
        /* <DEDUP_REMOVED lines=43> */
[--C-:B------:R-:W-:Y:S07]  /*17af0*/  FFMA.FTZ R5, R20, c[0x0][0x2d0], -R78.reuse ;  /* 0x0000b40014057a23 */ /* 0x100fee000001084e */
[----:B------:R4:W-:Y:S01]  /*17b00*/  MUFU.EX2 R227, R5 ;  /* 0x0000000500e37308 */ /* 0x0009e20000000800 */
[----:B-1----:R-:W-:Y:S01]  /*17b10*/  FMNMX.FTZ R0, R157, R7, !PT ;  /* 0x000000079d007209 */ /* 0x002fe20007810000 */
[----:B------:R-:W-:Y:S03]  /*17b20*/  FFMA.FTZ R7, R12, c[0x0][0x2d0], -R78 ;  /* 0x0000b4000c077a23 */ /* 0x000fe6000001084e */
[----:B------:R-:W-:Y:S05]  /*17b30*/  FMNMX.FTZ R4, R158, R0, !PT ;  /* 0x000000009e047209 */ /* 0x000fea0007810000 */
[----:B------:R1:W-:Y:S01]  /*17b40*/  MUFU.EX2 R223, R7 ;  /* 0x0000000700df7308 */ /* 0x0003e20000000800 */
[----:B------:R-:W-:Y:S01]  /*17b50*/  FADD.FTZ R0, -R73, R2 ;  /* 0x0000000249007221 */ /* 0x000fe20000010100 */
[----:B------:R-:W-:Y:S03]  /*17b60*/  FMNMX.FTZ R4, R196, R4, !PT ;  /* 0x00000004c4047209 */ /* 0x000fe60007810000 */
[----:B------:R-:W-:Y:S01]  /*17b70*/  FMUL.FTZ R2, R0, c[0x0][0x2d0] ;  /* 0x0000b40000027a20 */ /* 0x000fe20000410000 */
[----:B----4-:R-:W-:Y:S02]  /*17b80*/  @P0 MOV R5, R219 ;  /* 0x000000db00050202 */ /* 0x010fe40000000f00 */
[----:B------:R-:W-:Y:S01]  /*17b90*/  FMNMX.FTZ R0, R252, R4, !PT ;  /* 0x00000004fc007209 */ /* 0x000fe20007810000 */
[--C-:B------:R-:W-:Y:S01]  /*17ba0*/  FFMA.FTZ R4, R164, c[0x0][0x2d0], -R78.reuse ;  /* 0x0000b400a4047a23 */ /* 0x100fe2000001084e */
[----:B------:R4:W5:Y:S02]  /*17bb0*/  MUFU.EX2 R74, R2 ;  /* 0x00000002004a7308 */ /* 0x0009640000000800 */
[----:B---3--:R-:W-:Y:S04]  /*17bc0*/  FMNMX.FTZ R0, R75, R0, !PT ;  /* 0x000000004b007209 */ /* 0x008fe80007810000 */
[----:B--2---:R-:W-:Y:S04]  /*17bd0*/  FMNMX.FTZ R0, R76, R0, !PT ;  /* 0x000000004c007209 */ /* 0x004fe80007810000 */
[----:B------:R-:W-:Y:S01]  /*17be0*/  MUFU.EX2 R235, R4 ;  /* 0x0000000400eb7308 */ /* 0x000fe20000000800 */
[----:B-1----:R-:W-:Y:S01]  /*17bf0*/  @P0 MOV R7, c[0x0][0x1e4] ;  /* 0x0000790000070a02 */ /* 0x002fe20000000f00 */
[----:B----4-:R-:W-:Y:S02]  /*17c00*/  FADD.FTZ R2, -R72, R3 ;  /* 0x0000000348027221 */ /* 0x010fe40000010100 */
[----:B------:R-:W1:Y:S01]  /*17c10*/  SHFL.BFLY PT, R3, R0, 0x2, 0x1f ;  /* 0x0c401f0000037f89 */ /* 0x000e6200000e0000 */
[----:B-----5:R-:W-:Y:S02]  /*17c20*/  FMUL.FTZ R33, R74, R117 ;  /* 0x000000754a217220 */ /* 0x020fe40000410000 */
[----:B------:R-:W-:Y:S02]  /*17c30*/  FMUL.FTZ R2, R2, c[0x0][0x2d0] ;  /* 0x0000b40002027a20 */ /* 0x000fe40000410000 */
[C---:B------:R-:W-:Y:S02]  /*17c40*/  FMUL.FTZ R48, R74.reuse, R132 ;  /* 0x000000844a307220 */ /* 0x040fe40000410000 */
[----:B------:R2:W3:Y:S01]  /*17c50*/  MUFU.EX2 R69, R2 ;  /* 0x0000000200457308 */ /* 0x0004e20000000800 */
[----:B------:R-:W-:Y:S01]  /*17c60*/  FMUL.FTZ R49, R74, R133 ;  /* 0x000000854a317220 */ /* 0x000fe20000410000 */
[----:B-1----:R-:W-:Y:S01]  /*17c70*/  FMNMX.FTZ R0, R0, R3, !PT ;  /* 0x0000000300007209 */ /* 0x002fe20007810000 */
[----:B------:R-:W-:Y:S07]  /*17c80*/  FFMA.FTZ R3, R14, c[0x0][0x2d0], -R78 ;  /* 0x0000b4000e037a23 */ /* 0x000fee000001084e */
[----:B------:R1:W-:Y:S01]  /*17c90*/  MUFU.EX2 R238, R3 ;  /* 0x0000000300ee7308 */ /* 0x0003e20000000800 */
[----:B--2---:R-:W-:Y:S02]  /*17ca0*/  FADD.FTZ R2, -R71, R84 ;  /* 0x0000005447027221 */ /* 0x004fe40000010100 */
[C---:B---3--:R-:W-:Y:S02]  /*17cb0*/  FMUL.FTZ R34, R69.reuse, R118 ;  /* 0x0000007645227220 */ /* 0x048fe40000410000 */
[----:B------:R-:W-:Y:S02]  /*17cc0*/  FMUL.FTZ R2, R2, c[0x0][0x2d0] ;  /* 0x0000b40002027a20 */ /* 0x000fe40000410000 */
[C---:B------:R-:W-:Y:S03]  /*17cd0*/  FMUL.FTZ R35, R69.reuse, R119 ;  /* 0x0000007745237220 */ /* 0x040fe60000410000 */
[----:B------:R2:W3:Y:S01]  /*17ce0*/  MUFU.EX2 R68, R2 ;  /* 0x0000000200447308 */ /* 0x0004e20000000800 */
[C---:B------:R-:W-:Y:S02]  /*17cf0*/  FMUL.FTZ R50, R69.reuse, R134 ;  /* 0x0000008645327220 */ /* 0x040fe40000410000 */
[----:B------:R-:W-:Y:S02]  /*17d00*/  FMUL.FTZ R51, R69, R135 ;  /* 0x0000008745337220 */ /* 0x000fe40000410000 */
[--C-:B-1----:R-:W-:Y:S01]  /*17d10*/  FFMA.FTZ R3, R167, c[0x0][0x2d0], -R79.reuse ;  /* 0x0000b400a7037a23 */ /* 0x102fe2000001084f */
[----:B------:R-:W-:Y:S04]  /*17d20*/  MOV R167, R195 ;  /* 0x000000c300a77202 */ /* 0x000fe80000000f00 */
[----:B------:R1:W-:Y:S01]  /*17d30*/  MUFU.EX2 R231, R3 ;  /* 0x0000000300e77308 */ /* 0x0003e20000000800 */
[--C-:B--2---:R-:W-:Y:S01]  /*17d40*/  FFMA.FTZ R2, R155, c[0x0][0x2d0], -R78.reuse ;  /* 0x0000b4009b027a23 */ /* 0x104fe2000001084e */
[----:B------:R-:W-:Y:S01]  /*17d50*/  MOV R155, R193 ;  /* 0x000000c1009b7202 */ /* 0x000fe20000000f00 */
        /* <DEDUP_REMOVED lines=8> */
[--C-:B-1----:R-:W-:Y:S04]  /*17de0*/  FFMA.FTZ R3, R165, c[0x0][0x2d0], -R79.reuse ;  /* 0x0000b400a5037a23 */ /* 0x102fe8000001084f */
[----:B------:R1:W4:Y:S01]  /*17df0*/  MUFU.EX2 R232, R3 ;  /* 0x0000000300e87308 */ /* 0x0003220000000800 */
[--C-:B--2---:R-:W-:Y:S01]  /*17e00*/  FFMA.FTZ R2, R86, c[0x0][0x2d0], -R78.reuse ;  /* 0x0000b40056027a23 */ /* 0x104fe2000001084e */
[----:B---3--:R-:W-:Y:S08]  /*17e10*/  F2FP.BF16.PACK_AB R80, R237, R235 ;  /* 0x000000ebed50723e */ /* 0x008ff000000010ff */
[----:B------:R2:W3:Y:S01]  /*17e20*/  MUFU.EX2 R236, R2 ;  /* 0x0000000200ec7308 */ /* 0x0004e20000000800 */
[--C-:B-1----:R-:W-:Y:S01]  /*17e30*/  FFMA.FTZ R3, R17, c[0x0][0x2d0], -R79.reuse ;  /* 0x0000b40011037a23 */ /* 0x102fe2000001084f */
[----:B----4-:R-:W-:Y:S01]  /*17e40*/  F2FP.BF16.PACK_AB R81, R232, R231 ;  /* 0x000000e7e851723e */ /* 0x010fe200000010ff */
[----:B------:R-:W-:Y:S01]  /*17e50*/  FMUL.FTZ R17, R74, R101 ;  /* 0x000000654a117220 */ /* 0x000fe20000410000 */
[----:B------:R-:W-:Y:S06]  /*17e60*/  MOV R101, R191 ;  /* 0x000000bf00657202 */ /* 0x000fec0000000f00 */
[----:B------:R1:W-:Y:S01]  /*17e70*/  MUFU.EX2 R233, R3 ;  /* 0x0000000300e97308 */ /* 0x0003e20000000800 */
[----:B--2---:R-:W2:Y:S01]  /*17e80*/  SHFL.BFLY PT, R2, R0, 0x1, 0x1f ;  /* 0x0c201f0000027f89 */ /* 0x004ea200000e0000 */
[----:B---3--:R-:W-:Y:S01]  /*17e90*/  F2FP.BF16.PACK_AB R82, R238, R236 ;  /* 0x000000ecee52723e */ /* 0x008fe200000010ff */
[----:B-1----:R-:W-:Y:S02]  /*17ea0*/  FFMA.FTZ R3, R19, c[0x0][0x2d0], -R78 ;  /* 0x0000b40013037a23 */ /* 0x002fe4000001084e */
[----:B------:R-:W-:Y:S01]  /*17eb0*/  FMUL.FTZ R19, R69, R103 ;  /* 0x0000006745137220 */ /* 0x000fe20000410000 */
[----:B------:R-:W-:Y:S04]  /*17ec0*/  MOV R103, R187 ;  /* 0x000000bb00677202 */ /* 0x000fe80000000f00 */
[----:B------:R-:W-:Y:S01]  /*17ed0*/  MUFU.EX2 R228, R3 ;  /* 0x0000000300e47308 */ /* 0x000fe20000000800 */
[----:B--2---:R-:W-:Y:S01]  /*17ee0*/  FMNMX.FTZ R70, R0, R2, !PT ;  /* 0x0000000200467209 */ /* 0x004fe20007810000 */
[--C-:B------:R-:W-:Y:S02]  /*17ef0*/  FFMA.FTZ R2, R170, c[0x0][0x2d0], -R156.reuse ;  /* 0x0000b400aa027a23 */ /* 0x100fe4000001089c */
[----:B------:R-:W-:Y:S02]  /*17f00*/  FFMA.FTZ R0, R16, c[0x0][0x2d0], -R79 ;  /* 0x0000b40010007a23 */ /* 0x000fe4000001084f */
[----:B------:R-:W-:Y:S02]  /*17f10*/  FMUL.FTZ R77, R70, c[0x0][0x2d0] ;  /* 0x0000b400464d7a20 */ /* 0x000fe40000410000 */
[----:B------:R-:W-:Y:S02]  /*17f20*/  FMUL.FTZ R16, R74, R100 ;  /* 0x000000644a107220 */ /* 0x000fe40000410000 */
[----:B------:R1:W-:Y:S01]  /*17f30*/  MUFU.EX2 R225, R2 ;  /* 0x0000000200e17308 */ /* 0x0003e20000000800 */
[----:B------:R-:W-:Y:S09]  /*17f40*/  MOV R100, R192 ;  /* 0x000000c000647202 */ /* 0x000ff20000000f00 */
[----:B------:R2:W3:Y:S01]  /*17f50*/  MUFU.EX2 R234, R0 ;  /* 0x0000000000ea7308 */ /* 0x0004e20000000800 */
[--C-:B-1----:R-:W-:Y:S01]  /*17f60*/  FFMA.FTZ R2, R166, c[0x0][0x2d0], -R156.reuse ;  /* 0x0000b400a6027a23 */ /* 0x102fe2000001089c */
[----:B------:R-:W-:Y:S08]  /*17f70*/  MOV R166, R30 ;  /* 0x0000001e00a67202 */ /* 0x000ff00000000f00 */
[----:B------:R1:W4:Y:S01]  /*17f80*/  MUFU.EX2 R226, R2 ;  /* 0x0000000200e27308 */ /* 0x0003220000000800 */
[----:B--2---:R-:W-:Y:S01]  /*17f90*/  FADD.FTZ R0, -R70, R85 ;  /* 0x0000005546007221 */ /* 0x004fe20000010100 */
[----:B---3--:R-:W-:Y:S03]  /*17fa0*/  F2FP.BF16.PACK_AB R83, R234, R233 ;  /* 0x000000e9ea53723e */ /* 0x008fe600000010ff */
[----:B------:R-:W-:Y:S06]  /*17fb0*/  FMUL.FTZ R0, R0, c[0x0][0x2d0] ;  /* 0x0000b40000007a20 */ /* 0x000fec0000410000 */
[----:B------:R-:W2:Y:S01]  /*17fc0*/  MUFU.EX2 R0, R0 ;  /* 0x0000000000007308 */ /* 0x000ea20000000800 */
[--C-:B-1----:R-:W-:Y:S01]  /*17fd0*/  FFMA.FTZ R2, R152, c[0x0][0x2d0], -R156.reuse ;  /* 0x0000b40098027a23 */ /* 0x102fe2000001089c */
[----:B------:R-:W-:Y:S02]  /*17fe0*/  MOV R152, R196 ;  /* 0x000000c400987202 */ /* 0x000fe40000000f00 */
[----:B----4-:R-:W-:Y:S06]  /*17ff0*/  F2FP.BF16.PACK_AB R64, R226, R225 ;  /* 0x000000e1e240723e */ /* 0x010fec00000010ff */
[----:B------:R1:W-:Y:S01]  /*18000*/  MUFU.EX2 R229, R2 ;  /* 0x0000000200e57308 */ /* 0x0003e20000000800 */
[C---:B--2---:R-:W-:Y:S02]  /*18010*/  FMUL.FTZ R11, R0.reuse, R95 ;  /* 0x0000005f000b7220 */ /* 0x044fe40000410000 */
[C---:B------:R-:W-:Y:S02]  /*18020*/  FMUL.FTZ R14, R0.reuse, R98 ;  /* 0x00000062000e7220 */ /* 0x040fe40000410000 */
[C---:B------:R-:W-:Y:S02]  /*18030*/  FMUL.FTZ R30, R0.reuse, R114 ;  /* 0x00000072001e7220 */ /* 0x040fe40000410000 */
[C---:B------:R-:W-:Y:S01]  /*18040*/  FMUL.FTZ R42, R0.reuse, R126 ;  /* 0x0000007e002a7220 */ /* 0x040fe20000410000 */
[----:B------:R-:W2:Y:S01]  /*18050*/  LDL.LU R114, [R1+0x10] ;  /* 0x0000100001727983 */ /* 0x000ea20000300800 */
[C---:B------:R-:W-:Y:S02]  /*18060*/  FMUL.FTZ R43, R0.reuse, R127 ;  /* 0x0000007f002b7220 */ /* 0x040fe40000410000 */
[C---:B------:R-:W-:Y:S02]  /*18070*/  FMUL.FTZ R46, R0.reuse, R130 ;  /* 0x00000082002e7220 */ /* 0x040fe40000410000 */
[----:B-1----:R-:W-:Y:S02]  /*18080*/  FFMA.FTZ R2, R87, c[0x0][0x2d0], -R156 ;  /* 0x0000b40057027a23 */ /* 0x002fe4000001089c */
[C---:B------:R-:W-:Y:S02]  /*18090*/  FMUL.FTZ R47, R0.reuse, R131 ;  /* 0x00000083002f7220 */ /* 0x040fe40000410000 */
[----:B------:R1:W3:Y:S01]  /*180a0*/  MUFU.EX2 R230, R2 ;  /* 0x0000000200e67308 */ /* 0x0002e20000000800 */
[C---:B------:R-:W-:Y:S02]  /*180b0*/  FMUL.FTZ R59, R0.reuse, R143 ;  /* 0x0000008f003b7220 */ /* 0x040fe40000410000 */
[C---:B------:R-:W-:Y:S02]  /*180c0*/  FMUL.FTZ R58, R0.reuse, R142 ;  /* 0x0000008e003a7220 */ /* 0x040fe40000410000 */
[C---:B------:R-:W-:Y:S02]  /*180d0*/  FMUL.FTZ R62, R0.reuse, R146 ;  /* 0x00000092003e7220 */ /* 0x040fe40000410000 */
[----:B------:R-:W-:Y:S02]  /*180e0*/  FMUL.FTZ R63, R0, R147 ;  /* 0x00000093003f7220 */ /* 0x000fe40000410000 */
[--C-:B-1----:R-:W-:Y:S01]  /*180f0*/  FFMA.FTZ R2, R169, c[0x0][0x2d0], -R77.reuse ;  /* 0x0000b400a9027a23 */ /* 0x102fe2000001084d */
[----:B---3--:R-:W-:Y:S02]  /*18100*/  F2FP.BF16.PACK_AB R66, R230, R229 ;  /* 0x000000e5e642723e */ /* 0x008fe400000010ff */
[----:B------:R-:W-:Y:S01]  /*18110*/  MOV R169, R188 ;  /* 0x000000bc00a97202 */ /* 0x000fe20000000f00 */
[----:B------:R1:W-:Y:S02]  /*18120*/  MUFU.EX2 R170, R2 ;  /* 0x0000000200aa7308 */ /* 0x0003e40000000800 */
[--C-:B-1----:R-:W-:Y:S01]  /*18130*/  FFMA.FTZ R2, R168, c[0x0][0x2d0], -R77.reuse ;  /* 0x0000b400a8027a23 */ /* 0x102fe2000001084d */
[----:B------:R-:W-:Y:S07]  /*18140*/  MOV R168, R190 ;  /* 0x000000be00a87202 */ /* 0x000fee0000000f00 */
[----:B------:R1:W3:Y:S02]  /*18150*/  MUFU.EX2 R171, R2 ;  /* 0x0000000200ab7308 */ /* 0x0002e40000000800 */
[--C-:B-1----:R-:W-:Y:S01]  /*18160*/  FFMA.FTZ R2, R154, c[0x0][0x2d0], -R77.reuse ;  /* 0x0000b4009a027a23 */ /* 0x102fe2000001084d */
[----:B---3--:R-:W-:Y:S02]  /*18170*/  F2FP.BF16.PACK_AB R65, R171, R170 ;  /* 0x000000aaab41723e */ /* 0x008fe400000010ff */
[----:B------:R-:W-:Y:S05]  /*18180*/  MOV R154, R31 ;  /* 0x0000001f009a7202 */ /* 0x000fea0000000f00 */
[----:B------:R1:W-:Y:S01]  /*18190*/  MUFU.EX2 R172, R2 ;  /* 0x0000000200ac7308 */ /* 0x0003e20000000800 */
[----:B------:R-:W-:Y:S02]  /*181a0*/  FMUL.FTZ R31, R0, R115 ;  /* 0x00000073001f7220 */ /* 0x000fe40000410000 */
[----:B-1----:R-:W-:Y:S01]  /*181b0*/  FFMA.FTZ R2, R153, c[0x0][0x2d0], -R77 ;  /* 0x0000b40099027a23 */ /* 0x002fe2000001084d */
[----:B------:R-:W-:Y:S06]  /*181c0*/  MOV R153, R194 ;  /* 0x000000c200997202 */ /* 0x000fec0000000f00 */
[----:B------:R1:W3:Y:S02]  /*181d0*/  MUFU.EX2 R174, R2 ;  /* 0x0000000200ae7308 */ /* 0x0002e40000000800 */
[----:B-1----:R-:W-:Y:S02]  /*181e0*/  @P0 SHF.R.S32.HI R2, RZ, 0x1f, R217 ;  /* 0x0000001fff020819 */ /* 0x002fe400000114d9 */
[----:B---3--:R-:W-:Y:S03]  /*181f0*/  F2FP.BF16.PACK_AB R67, R174, R172 ;  /* 0x000000acae43723e */ /* 0x008fe600000010ff */
        /* <DEDUP_REMOVED lines=11> */
[C---:B------:R-:W-:Y:S01]  /*182b0*/  @P0 SHF.L.U64.HI R10, R2.reuse, 0x5, R7 ;  /* 0x00000005020a0819 */ /* 0x040fe20000010207 */
[----:B-1----:R-:W-:Y:S01]  /*182c0*/  @P0 IMAD R6, R3, 0x50, RZ ;  /* 0x0000005003060824 */ /* 0x002fe200078e02ff */
[----:B------:R-:W-:Y:S04]  /*182d0*/  @P0 SHF.L.U32 R3, R2, 0x5, RZ ;  /* 0x0000000502030819 */ /* 0x000fe800000006ff */
[----:B------:R-:W-:Y:S02]  /*182e0*/  @P0 IADD3 R5, R5, R6, RZ ;  /* 0x0000000605050210 */ /* 0x000fe40007ffe0ff */
[-C--:B------:R-:W-:Y:S02]  /*182f0*/  @P0 IADD3 R6, P3, R8, R3.reuse, RZ ;  /* 0x0000000308060210 */ /* 0x080fe40007f7e0ff */
[----:B------:R-:W-:Y:S01]  /*18300*/  @P0 LEA.HI.X R9, R4, c[0x0][0x1cc], R5, 0x1, P1 ;  /* 0x0000730004090a11 */ /* 0x000fe200008f0c05 */
[--C-:B------:R-:W-:Y:S01]  /*18310*/  FFMA.FTZ R5, R21, c[0x0][0x2d0], -R79.reuse ;  /* 0x0000b40015057a23 */ /* 0x100fe2000001084f */
[-C--:B------:R-:W-:Y:S02]  /*18320*/  @P0 IADD3 R4, P1, R6, R3.reuse, RZ ;  /* 0x0000000306040210 */ /* 0x080fe40007f3e0ff */
[-C--:B------:R-:W-:Y:S01]  /*18330*/  @P0 IADD3.X R7, R9, R10.reuse, RZ, P3, !PT ;  /* 0x0000000a09070210 */ /* 0x080fe20001ffe4ff */
[----:B------:R1:W-:Y:S01]  /*18340*/  MUFU.EX2 R222, R5 ;  /* 0x0000000500de7308 */ /* 0x0003e20000000800 */
[----:B------:R3:W-:Y:S01]  /*18350*/  @P0 LDGSTS.E.BYPASS.LTC128B.128 [R218+0x2900], [R8.64], !P4 ;  /* 0x0290000008da0fae */ /* 0x0007e2000e101d48 */
[-C--:B------:R-:W-:Y:S07]  /*18360*/  @P0 IADD3 R2, P2, R4, R3.reuse, RZ ;  /* 0x0000000304020210 */ /* 0x080fee0007f5e0ff */
[----:B------:R4:W-:Y:S01]  /*18370*/  @P0 LDGSTS.E.BYPASS.LTC128B.128 [R218+0x3100], [R6.64], !P4 ;  /* 0x0310000006da0fae */ /* 0x0009e2000e101d48 */
[-C--:B-1----:R-:W-:Y:S02]  /*18380*/  @P0 IADD3.X R5, R7, R10.reuse, RZ, P1, !PT ;  /* 0x0000000a07050210 */ /* 0x082fe40000ffe4ff */
[----:B---3--:R-:W-:Y:S05]  /*18390*/  @P0 IADD3 R8, P1, R2, R3, RZ ;  /* 0x0000000302080210 */ /* 0x008fea0007f3e0ff */
[----:B------:R1:W-:Y:S01]  /*183a0*/  @P0 LDGSTS.E.BYPASS.LTC128B.128 [R218+0x3900], [R4.64], !P4 ;  /* 0x0390000004da0fae */ /* 0x0003e2000e101d48 */
[----:B------:R-:W-:Y:S01]  /*183b0*/  @P0 IADD3.X R3, R5, R10, RZ, P2, !PT ;  /* 0x0000000a05030210 */ /* 0x000fe200017fe4ff */
[--C-:B------:R-:W-:Y:S04]  /*183c0*/  FFMA.FTZ R9, R22, c[0x0][0x2d0], -R79.reuse ;  /* 0x0000b40016097a23 */ /* 0x100fe8000001084f */
[----:B------:R3:W-:Y:S01]  /*183d0*/  MUFU.EX2 R221, R9 ;  /* 0x0000000900dd7308 */ /* 0x0007e20000000800 */
[C---:B----4-:R-:W-:Y:S01]  /*183e0*/  FMUL.FTZ R6, R69.reuse, R90 ;  /* 0x0000005a45067220 */ /* 0x050fe20000410000 */
[----:B------:R4:W-:Y:S01]  /*183f0*/  @P0 LDGSTS.E.BYPASS.LTC128B.128 [R218+0x4100], [R2.64], !P4 ;  /* 0x0410000002da0fae */ /* 0x0009e2000e101d48 */
[----:B------:R-:W-:Y:S02]  /*18400*/  FMUL.FTZ R7, R69, R91 ;  /* 0x0000005b45077220 */ /* 0x000fe40000410000 */
[--C-:B-1----:R-:W-:Y:S02]  /*18410*/  FFMA.FTZ R4, R15, c[0x0][0x2d0], -R79.reuse ;  /* 0x0000b4000f047a23 */ /* 0x102fe4000001084f */
[----:B------:R-:W-:Y:S01]  /*18420*/  FMUL.FTZ R5, R74, R89 ;  /* 0x000000594a057220 */ /* 0x000fe20000410000 */
[----:B---3--:R-:W-:Y:S02]  /*18430*/  @P0 IADD3.X R9, R3, R10, RZ, P1, !PT ;  /* 0x0000000a03090210 */ /* 0x008fe40000ffe4ff */
[----:B------:R1:W-:Y:S01]  /*18440*/  MUFU.EX2 R219, R4 ;  /* 0x0000000400db7308 */ /* 0x0003e20000000800 */
[C---:B------:R-:W-:Y:S02]  /*18450*/  FMUL.FTZ R10, R0.reuse, R94 ;  /* 0x0000005e000a7220 */ /* 0x040fe40000410000 */
[----:B------:R-:W-:Y:S01]  /*18460*/  FMUL.FTZ R15, R0, R99 ;  /* 0x00000063000f7220 */ /* 0x000fe20000410000 */
[----:B------:R3:W-:Y:S01]  /*18470*/  @P0 LDGSTS.E.BYPASS.LTC128B.128 [R218+0x4900], [R8.64], !P4 ;  /* 0x0490000008da0fae */ /* 0x0007e2000e101d48 */
[----:B----4-:R-:W-:Y:S02]  /*18480*/  FFMA.FTZ R2, R18, c[0x0][0x2d0], -R79 ;  /* 0x0000b40012027a23 */ /* 0x010fe4000001084f */
[----:B------:R-:W-:Y:S01]  /*18490*/  FMUL.FTZ R18, R69, R102 ;  /* 0x0000006645127220 */ /* 0x000fe20000410000 */
[----:B------:R-:W-:Y:S01]  /*184a0*/  MOV R102, R32 ;  /* 0x0000002000667202 */ /* 0x000fe20000000f00 */
[----:B------:R-:W-:Y:S01]  /*184b0*/  FMUL.FTZ R32, R74, R116 ;  /* 0x000000744a207220 */ /* 0x000fe20000410000 */
[----:B------:R4:W-:Y:S01]  /*184c0*/  MUFU.EX2 R220, R2 ;  /* 0x0000000200dc7308 */ /* 0x0009e20000000800 */
[----:B------:R-:W-:Y:S01]  /*184d0*/  FFMA.FTZ R3, R240, c[0x0][0x2d0], -R78 ;  /* 0x0000b400f0037a23 */ /* 0x000fe2000001084e */
[----:B------:R-:W5:Y:S08]  /*184e0*/  LDSM.16.MT88.4 R20, [R201] ;  /* 0x00000000c914783b */ /* 0x000f700000004200 */
[----:B------:R-:W2:Y:S01]  /*184f0*/  LDSM.16.MT88.4 R36, [R205] ;  /* 0x00000000cd24783b */ /* 0x000ea20000004200 */
[----:B-1----:R-:W-:Y:S07]  /*18500*/  FMUL.FTZ R4, R74, R88 ;  /* 0x000000584a047220 */ /* 0x002fee0000410000 */
[----:B------:R-:W1:Y:S01]  /*18510*/  LDSM.16.MT88.4 R52, [R202] ;  /* 0x00000000ca34783b */ /* 0x000e620000004200 */
[C---:B---3--:R-:W-:Y:S02]  /*18520*/  FMUL.FTZ R8, R68.reuse, R92 ;  /* 0x0000005c44087220 */ /* 0x048fe40000410000 */
[C---:B------:R-:W-:Y:S02]  /*18530*/  FMUL.FTZ R9, R68.reuse, R93 ;  /* 0x0000005d44097220 */ /* 0x040fe40000410000 */
[--C-:B----4-:R-:W-:Y:S01]  /*18540*/  FFMA.FTZ R2, R173, c[0x0][0x2d0], -R156.reuse ;  /* 0x0000b400ad027a23 */ /* 0x110fe2000001089c */
[----:B------:R-:W-:Y:S02]  /*18550*/  MOV R173, R216 ;  /* 0x000000d800ad7202 */ /* 0x000fe40000000f00 */
[----:B------:R-:W3:Y:S01]  /*18560*/  LDSM.16.MT88.4 R84, [R204] ;  /* 0x00000000cc54783b */ /* 0x000ee20000004200 */
[----:B------:R4:W-:Y:S07]  /*18570*/  MUFU.EX2 R197, R2 ;  /* 0x0000000200c57308 */ /* 0x0009ee0000000800 */
[----:B------:R-:W1:Y:S01]  /*18580*/  LDSM.16.MT88.4 R88, [R201+0x800] ;  /* 0x00080000c958783b */ /* 0x000e620000004200 */
[-C--:B-----5:R-:W-:Y:S07]  /*18590*/  HMMA.16816.F32.BF16 R4, R80, R20.reuse, R4 ;  /* 0x000000145004723c */ /* 0x0a0fee0000041804 */
[----:B------:R-:W5:Y:S01]  /*185a0*/  LDSM.16.MT88.4 R92, [R205+0x800] ;  /* 0x00080000cd5c783b */ /* 0x000f620000004200 */
[C---:B------:R-:W-:Y:S07]  /*185b0*/  HMMA.16816.F32.BF16 R8, R64.reuse, R20, R8 ;  /* 0x000000144008723c */ /* 0x040fee0000041808 */
[----:B------:R-:W1:Y:S01]  /*185c0*/  LDSM.16.MT88.4 R96, [R202+0x800] ;  /* 0x00080000ca60783b */ /* 0x000e620000004200 */
[--C-:B----4-:R-:W-:Y:S04]  /*185d0*/  FFMA.FTZ R2, R25, c[0x0][0x2d0], -R156.reuse ;  /* 0x0000b40019027a23 */ /* 0x110fe8000001089c */
[----:B------:R-:W-:Y:S01]  /*185e0*/  FMUL.FTZ R25, R68, R109 ;  /* 0x0000006d44197220 */ /* 0x000fe20000410000 */
[-C--:B------:R-:W-:Y:S01]  /*185f0*/  HMMA.16816.F32.BF16 R12, R64, R22.reuse, R12 ;  /* 0x00000016400c723c */ /* 0x080fe2000004180c */
[----:B------:R4:W1:Y:S01]  /*18600*/  MUFU.EX2 R198, R2 ;  /* 0x0000000200c67308 */ /* 0x0008620000000800 */
[----:B------:R-:W-:Y:S01]  /*18610*/  LDSM.16.MT88.4 R116, [R205+0x2000] ;  /* 0x00200000cd74783b */ /* 0x000fe20000004200 */
[C---:B------:R-:W-:Y:S02]  /*18620*/  FMUL.FTZ R20, R74.reuse, R104 ;  /* 0x000000684a147220 */ /* 0x040fe40000410000 */
[----:B------:R-:W-:Y:S03]  /*18630*/  FMUL.FTZ R21, R74, R105 ;  /* 0x000000694a157220 */ /* 0x000fe60000410000 */
[C---:B------:R-:W-:Y:S02]  /*18640*/  HMMA.16816.F32.BF16 R16, R80.reuse, R22, R16 ;  /* 0x000000165010723c */ /* 0x040fe40000041810 */
[----:B------:R-:W-:Y:S05]  /*18650*/  LDSM.16.MT88.4 R132, [R202+0x2000] ;  /* 0x00200000ca84783b */ /* 0x000fea0000004200 */
[C---:B------:R-:W-:Y:S02]  /*18660*/  FMUL.FTZ R22, R69.reuse, R106 ;  /* 0x0000006a45167220 */ /* 0x040fe40000410000 */
[----:B------:R-:W-:Y:S01]  /*18670*/  FMUL.FTZ R23, R69, R107 ;  /* 0x0000006b45177220 */ /* 0x000fe20000410000 */
[----:B------:R-:W0:Y:S06]  /*18680*/  LDGDEPBAR ;  /* 0x00000000000079af */ /* 0x000e2c0000000000 */
[-C--:B--2---:R-:W-:Y:S03]  /*18690*/  HMMA.16816.F32.BF16 R20, R80, R36.reuse, R20 ;  /* 0x000000245014723c */ /* 0x084fe60000041814 */
[--C-:B----4-:R-:W-:Y:S02]  /*186a0*/  FFMA.FTZ R2, R24, c[0x0][0x2d0], -R156.reuse ;  /* 0x0000b40018027a23 */ /* 0x110fe4000001089c */
[----:B------:R-:W-:Y:S02]  /*186b0*/  FMUL.FTZ R24, R68, R108 ;  /* 0x0000006c44187220 */ /* 0x000fe40000410000 */
[----:B------:R2:W-:Y:S02]  /*186c0*/  MUFU.EX2 R216, R2 ;  /* 0x0000000200d87308 */ /* 0x0005e40000000800 */
[----:B--2---:R-:W-:Y:S03]  /*186d0*/  FFMA.FTZ R2, R26, c[0x0][0x2d0], -R156 ;  /* 0x0000b4001a027a23 */ /* 0x004fe6000001089c */
[----:B------:R-:W-:Y:S05]  /*186e0*/  FMUL.FTZ R26, R0, R110 ;  /* 0x0000006e001a7220 */ /* 0x000fea0000410000 */
[----:B------:R2:W-:Y:S02]  /*186f0*/  MUFU.EX2 R199, R2 ;  /* 0x0000000200c77308 */ /* 0x0005e40000000800 */
[--C-:B--2---:R-:W-:Y:S01]  /*18700*/  FFMA.FTZ R2, R175, c[0x0][0x2d0], -R77.reuse ;  /* 0x0000b400af027a23 */ /* 0x104fe2000001084d */
[----:B------:R-:W-:Y:S07]  /*18710*/  MOV R175, R189 ;  /* 0x000000bd00af7202 */ /* 0x000fee0000000f00 */
[----:B------:R2:W-:Y:S02]  /*18720*/  MUFU.EX2 R165, R2 ;  /* 0x0000000200a57308 */ /* 0x0005e40000000800 */
[--C-:B--2---:R-:W-:Y:S08]  /*18730*/  FFMA.FTZ R2, R176, c[0x0][0x2d0], -R77.reuse ;  /* 0x0000b400b0027a23 */ /* 0x104ff0000001084d */
[----:B------:R2:W4:Y:S02]  /*18740*/  MUFU.EX2 R164, R2 ;  /* 0x0000000200a47308 */ /* 0x0005240000000800 */
[--C-:B--2---:R-:W-:Y:S02]  /*18750*/  FFMA.FTZ R2, R27, c[0x0][0x2d0], -R77.reuse ;  /* 0x0000b4001b027a23 */ /* 0x104fe4000001084d */
[----:B------:R-:W-:Y:S06]  /*18760*/  FMUL.FTZ R27, R0, R111 ;  /* 0x0000006f001b7220 */ /* 0x000fec0000410000 */
[----:B------:R2:W-:Y:S01]  /*18770*/  MUFU.EX2 R163, R2 ;  /* 0x0000000200a37308 */ /* 0x0005e20000000800 */
[C---:B------:R-:W-:Y:S07]  /*18780*/  HMMA.16816.F32.BF16 R24, R64.reuse, R36, R24 ;  /* 0x000000244018723c */ /* 0x040fee0000041818 */
[C---:B------:R-:W-:Y:S02]  /*18790*/  FMUL.FTZ R36, R74.reuse, R120 ;  /* 0x000000784a247220 */ /* 0x040fe40000410000 */
[----:B------:R-:W-:Y:S03]  /*187a0*/  FMUL.FTZ R37, R74, R121 ;  /* 0x000000794a257220 */ /* 0x000fe60000410000 */
[----:B--2---:R-:W-:Y:S02]  /*187b0*/  FFMA.FTZ R2, R29, c[0x0][0x2d0], -R77 ;  /* 0x0000b4001d027a23 */ /* 0x004fe4000001084d */
[----:B------:R-:W-:Y:S02]  /*187c0*/  FMUL.FTZ R29, R68, R113 ;  /* 0x00000071441d7220 */ /* 0x000fe40000410000 */
[----:B------:R2:W1:Y:S01]  /*187d0*/  MUFU.EX2 R162, R2 ;  /* 0x0000000200a27308 */ /* 0x0004620000000800 */
[----:B------:R-:W5:Y:S01]  /*187e0*/  LDL.LU R113, [R1+0x14] ;  /* 0x0000140001717983 */ /* 0x000f620000300800 */
[--C-:B--2---:R-:W-:Y:S02]  /*187f0*/  FFMA.FTZ R2, R28, c[0x0][0x2d0], -R78.reuse ;  /* 0x0000b4001c027a23 */ /* 0x104fe4000001084e */
[----:B------:R-:W-:Y:S06]  /*18800*/  FMUL.FTZ R28, R68, R112 ;  /* 0x00000070441c7220 */ /* 0x000fec0000410000 */
[----:B------:R2:W-:Y:S01]  /*18810*/  MUFU.EX2 R196, R2 ;  /* 0x0000000200c47308 */ /* 0x0005e20000000800 */
[-C--:B------:R-:W-:Y:S08]  /*18820*/  HMMA.16816.F32.BF16 R28, R64, R38.reuse, R28 ;  /* 0x00000026401c723c */ /* 0x080ff0000004181c */
[C---:B------:R-:W-:Y:S07]  /*18830*/  HMMA.16816.F32.BF16 R32, R80.reuse, R38, R32 ;  /* 0x000000265020723c */ /* 0x040fee0000041820 */
[C---:B------:R-:W-:Y:S02]  /*18840*/  FMUL.FTZ R38, R69.reuse, R122 ;  /* 0x0000007a45267220 */ /* 0x040fe40000410000 */
[----:B------:R-:W-:Y:S03]  /*18850*/  FMUL.FTZ R39, R69, R123 ;  /* 0x0000007b45277220 */ /* 0x000fe60000410000 */
[--C-:B--2---:R-:W-:Y:S04]  /*18860*/  FFMA.FTZ R2, R177, c[0x0][0x2d0], -R78.reuse ;  /* 0x0000b400b1027a23 */ /* 0x104fe8000001084e */
[-C--:B-1----:R-:W-:Y:S01]  /*18870*/  HMMA.16816.F32.BF16 R36, R80, R52.reuse, R36 ;  /* 0x000000345024723c */ /* 0x082fe20000041824 */
[----:B------:R1:W-:Y:S02]  /*18880*/  MUFU.EX2 R195, R2 ;  /* 0x0000000200c37308 */ /* 0x0003e40000000800 */
[--C-:B-1----:R-:W-:Y:S02]  /*18890*/  FFMA.FTZ R2, R40, c[0x0][0x2d0], -R78.reuse ;  /* 0x0000b40028027a23 */ /* 0x102fe4000001084e */
[----:B------:R-:W-:Y:S06]  /*188a0*/  FMUL.FTZ R40, R68, R124 ;  /* 0x0000007c44287220 */ /* 0x000fec0000410000 */
[----:B------:R1:W-:Y:S01]  /*188b0*/  MUFU.EX2 R194, R2 ;  /* 0x0000000200c27308 */ /* 0x0003e20000000800 */
[C---:B------:R-:W-:Y:S07]  /*188c0*/  HMMA.16816.F32.BF16 R40, R64.reuse, R52, R40 ;  /* 0x000000344028723c */ /* 0x040fee0000041828 */
[C---:B------:R-:W-:Y:S02]  /*188d0*/  FMUL.FTZ R53, R74.reuse, R137 ;  /* 0x000000894a357220 */ /* 0x040fe40000410000 */
[----:B------:R-:W-:Y:S03]  /*188e0*/  FMUL.FTZ R52, R74, R136 ;  /* 0x000000884a347220 */ /* 0x000fe60000410000 */
[----:B-1----:R-:W-:Y:S02]  /*188f0*/  FFMA.FTZ R2, R44, c[0x0][0x2d0], -R78 ;  /* 0x0000b4002c027a23 */ /* 0x002fe4000001084e */
[----:B------:R-:W-:Y:S02]  /*18900*/  FMUL.FTZ R44, R68, R128 ;  /* 0x00000080442c7220 */ /* 0x000fe40000410000 */
[----:B------:R1:W-:Y:S05]  /*18910*/  MUFU.EX2 R193, R2 ;  /* 0x0000000200c17308 */ /* 0x0003ea0000000800 */
[-C--:B------:R-:W-:Y:S08]  /*18920*/  HMMA.16816.F32.BF16 R44, R64, R54.reuse, R44 ;  /* 0x00000036402c723c */ /* 0x080ff0000004182c */
[C---:B------:R-:W-:Y:S07]  /*18930*/  HMMA.16816.F32.BF16 R48, R80.reuse, R54, R48 ;  /* 0x000000365030723c */ /* 0x040fee0000041830 */
[C---:B------:R-:W-:Y:S02]  /*18940*/  FMUL.FTZ R54, R69.reuse, R138 ;  /* 0x0000008a45367220 */ /* 0x040fe40000410000 */
[----:B------:R-:W-:Y:S03]  /*18950*/  FMUL.FTZ R55, R69, R139 ;  /* 0x0000008b45377220 */ /* 0x000fe60000410000 */
[--C-:B-1----:R-:W-:Y:S04]  /*18960*/  FFMA.FTZ R2, R180, c[0x0][0x2d0], -R79.reuse ;  /* 0x0000b400b4027a23 */ /* 0x102fe8000001084f */
[-C--:B---3--:R-:W-:Y:S01]  /*18970*/  HMMA.16816.F32.BF16 R52, R80, R84.reuse, R52 ;  /* 0x000000545034723c */ /* 0x088fe20000041834 */
[----:B------:R1:W-:Y:S07]  /*18980*/  MUFU.EX2 R192, R2 ;  /* 0x0000000200c07308 */ /* 0x0003ee0000000800 */
[C---:B------:R-:W-:Y:S07]  /*18990*/  HMMA.16816.F32.BF16 R56, R64.reuse, R84, R56 ;  /* 0x000000544038723c */ /* 0x040fee0000041838 */
[----:B------:R-:W-:Y:S01]  /*189a0*/  F2FP.BF16.PACK_AB R84, R198, R197 ;  /* 0x000000c5c654723e */ /* 0x000fe200000010ff */
[-C--:B------:R-:W-:Y:S04]  /*189b0*/  HMMA.16816.F32.BF16 R60, R64, R86.reuse, R60 ;  /* 0x00000056403c723c */ /* 0x080fe8000004183c */
[----:B----4-:R-:W-:Y:S03]  /*189c0*/  F2FP.BF16.PACK_AB R85, R164, R165 ;  /* 0x000000a5a455723e */ /* 0x010fe600000010ff */
        /* <DEDUP_REMOVED lines=22> */
[-C--:B-----5:R-:W-:Y:S08]  /*18b30*/  HMMA.16816.F32.BF16 R20, R80, R92.reuse, R20 ;  /* 0x0000005c5014723c */ /* 0x0a0ff00000041814 */
[C---:B------:R-:W-:Y:S08]  /*18b40*/  HMMA.16816.F32.BF16 R24, R84.reuse, R92, R24 ;  /* 0x0000005c5418723c */ /* 0x040ff00000041818 */
[-C--:B------:R-:W-:Y:S04]  /*18b50*/  HMMA.16816.F32.BF16 R28, R84, R94.reuse, R28 ;  /* 0x0000005e541c723c */ /* 0x080fe8000004181c */
[--C-:B-1----:R-:W-:Y:S04]  /*18b60*/  FFMA.FTZ R2, R182, c[0x0][0x2d0], -R156.reuse ;  /* 0x0000b400b6027a23 */ /* 0x102fe8000001089c */
[C---:B------:R-:W-:Y:S01]  /*18b70*/  HMMA.16816.F32.BF16 R32, R80.reuse, R94, R32 ;  /* 0x0000005e5020723c */ /* 0x040fe20000041820 */
[----:B------:R1:W-:Y:S01]  /*18b80*/  MUFU.EX2 R188, R2 ;  /* 0x0000000200bc7308 */ /* 0x0003e20000000800 */
[----:B------:R-:W3:Y:S06]  /*18b90*/  LDSM.16.MT88.4 R92, [R201+0x1000] ;  /* 0x00100000c95c783b */ /* 0x000eec0000004200 */
[-C--:B------:R-:W-:Y:S08]  /*18ba0*/  HMMA.16816.F32.BF16 R36, R80, R96.reuse, R36 ;  /* 0x000000605024723c */ /* 0x080ff00000041824 */
[C---:B------:R-:W-:Y:S08]  /*18bb0*/  HMMA.16816.F32.BF16 R40, R84.reuse, R96, R40 ;  /* 0x000000605428723c */ /* 0x040ff00000041828 */
[-C--:B------:R-:W-:Y:S04]  /*18bc0*/  HMMA.16816.F32.BF16 R44, R84, R98.reuse, R44 ;  /* 0x00000062542c723c */ /* 0x080fe8000004182c */
[--C-:B-1----:R-:W-:Y:S04]  /*18bd0*/  FFMA.FTZ R2, R183, c[0x0][0x2d0], -R156.reuse ;  /* 0x0000b400b7027a23 */ /* 0x102fe8000001089c */
[C---:B------:R-:W-:Y:S01]  /*18be0*/  HMMA.16816.F32.BF16 R48, R80.reuse, R98, R48 ;  /* 0x000000625030723c */ /* 0x040fe20000041830 */
[----:B------:R1:W4:Y:S01]  /*18bf0*/  MUFU.EX2 R187, R2 ;  /* 0x0000000200bb7308 */ /* 0x0003220000000800 */
[----:B------:R-:W-:Y:S06]  /*18c00*/  LDSM.16.MT88.4 R96, [R202+0x1000] ;  /* 0x00100000ca60783b */ /* 0x000fec0000004200 */
[-C--:B--2---:R-:W-:Y:S08]  /*18c10*/  HMMA.16816.F32.BF16 R52, R80, R88.reuse, R52 ;  /* 0x000000585034723c */ /* 0x084ff00000041834 */
[C---:B------:R-:W-:Y:S08]  /*18c20*/  HMMA.16816.F32.BF16 R56, R84.reuse, R88, R56 ;  /* 0x000000585438723c */ /* 0x040ff00000041838 */
[-C--:B------:R-:W-:Y:S04]  /*18c30*/  HMMA.16816.F32.BF16 R60, R84, R90.reuse, R60 ;  /* 0x0000005a543c723c */ /* 0x080fe8000004183c */
[--C-:B-1----:R-:W-:Y:S03]  /*18c40*/  FFMA.FTZ R2, R184, c[0x0][0x2d0], -R77.reuse ;  /* 0x0000b400b8027a23 */ /* 0x102fe6000001084d */
[----:B----4-:R-:W-:Y:S01]  /*18c50*/  F2FP.BF16.PACK_AB R84, R187, R188 ;  /* 0x000000bcbb54723e */ /* 0x010fe200000010ff */
[----:B------:R-:W-:Y:S01]  /*18c60*/  HMMA.16816.F32.BF16 R64, R80, R90, R64 ;  /* 0x0000005a5040723c */ /* 0x000fe20000041840 */
[----:B------:R1:W-:Y:S01]  /*18c70*/  MUFU.EX2 R138, R2 ;  /* 0x00000002008a7308 */ /* 0x0003e20000000800 */
[----:B------:R-:W2:Y:S05]  /*18c80*/  LDSM.16.MT88.4 R88, [R205+0x1000] ;  /* 0x00100000cd58783b */ /* 0x000eaa0000004200 */
[----:B------:R-:W-:Y:S02]  /*18c90*/  F2FP.BF16.PACK_AB R80, R195, R196 ;  /* 0x000000c4c350723e */ /* 0x000fe400000010ff */
[----:B------:R-:W-:Y:S03]  /*18ca0*/  F2FP.BF16.PACK_AB R82, R193, R194 ;  /* 0x000000c2c152723e */ /* 0x000fe600000010ff */
[----:B------:R-:W-:Y:S02]  /*18cb0*/  F2FP.BF16.PACK_AB R81, R191, R192 ;  /* 0x000000c0bf51723e */ /* 0x000fe400000010ff */
[----:B------:R-:W-:Y:S07]  /*18cc0*/  F2FP.BF16.PACK_AB R83, R189, R190 ;  /* 0x000000bebd53723e */ /* 0x000fee00000010ff */
[-C--:B---3--:R-:W-:Y:S03]  /*18cd0*/  HMMA.16816.F32.BF16 R4, R80, R92.reuse, R4 ;  /* 0x0000005c5004723c */ /* 0x088fe60000041804 */
[--C-:B-1----:R-:W-:Y:S04]  /*18ce0*/  FFMA.FTZ R2, R186, c[0x0][0x2d0], -R77.reuse ;  /* 0x0000b400ba027a23 */ /* 0x102fe8000001084d */
[----:B------:R1:W3:Y:S02]  /*18cf0*/  MUFU.EX2 R137, R2 ;  /* 0x0000000200897308 */ /* 0x0002e40000000800 */
[----:B-1----:R-:W-:Y:S03]  /*18d00*/  FFMA.FTZ R2, R185, c[0x0][0x2d0], -R156 ;  /* 0x0000b400b9027a23 */ /* 0x002fe6000001089c */
[----:B---3--:R-:W-:Y:S05]  /*18d10*/  F2FP.BF16.PACK_AB R85, R137, R138 ;  /* 0x0000008a8955723e */ /* 0x008fea00000010ff */
[----:B------:R1:W-:Y:S10]  /*18d20*/  MUFU.EX2 R185, R3 ;  /* 0x0000000300b97308 */ /* 0x0003f40000000800 */
[----:B------:R3:W-:Y:S01]  /*18d30*/  MUFU.EX2 R186, R2 ;  /* 0x0000000200ba7308 */ /* 0x0007e20000000800 */
[----:B-1----:R-:W-:Y:S01]  /*18d40*/  FFMA.FTZ R3, R102, c[0x0][0x2d0], -R78 ;  /* 0x0000b40066037a23 */ /* 0x002fe2000001084e */
[----:B------:R-:W-:Y:S01]  /*18d50*/  MOV R102, R168 ;  /* 0x000000a800667202 */ /* 0x000fe20000000f00 */
[----:B---3--:R-:W-:Y:S07]  /*18d60*/  FFMA.FTZ R2, R242, c[0x0][0x2d0], -R156 ;  /* 0x0000b400f2027a23 */ /* 0x008fee000001089c */
[----:B------:R1:W3:Y:S02]  /*18d70*/  MUFU.EX2 R139, R2 ;  /* 0x00000002008b7308 */ /* 0x0002e40000000800 */
[--C-:B-1----:R-:W-:Y:S01]  /*18d80*/  FFMA.FTZ R2, R245, c[0x0][0x2d0], -R77.reuse ;  /* 0x0000b400f5027a23 */ /* 0x102fe2000001084d */
[----:B---3--:R-:W-:Y:S07]  /*18d90*/  F2FP.BF16.PACK_AB R86, R139, R186 ;  /* 0x000000ba8b56723e */ /* 0x008fee00000010ff */
[----:B------:R1:W-:Y:S02]  /*18da0*/  MUFU.EX2 R136, R2 ;  /* 0x0000000200887308 */ /* 0x0003e40000000800 */
[----:B-1----:R-:W-:Y:S08]  /*18db0*/  FFMA.FTZ R2, R248, c[0x0][0x2d0], -R77 ;  /* 0x0000b400f8027a23 */ /* 0x002ff0000001084d */
[----:B------:R1:W3:Y:S02]  /*18dc0*/  MUFU.EX2 R141, R2 ;  /* 0x00000002008d7308 */ /* 0x0002e40000000800 */
[--C-:B-1----:R-:W-:Y:S01]  /*18dd0*/  FFMA.FTZ R2, R243, c[0x0][0x2d0], -R78.reuse ;  /* 0x0000b400f3027a23 */ /* 0x102fe2000001084e */
[----:B---3--:R-:W-:Y:S07]  /*18de0*/  F2FP.BF16.PACK_AB R87, R141, R136 ;  /* 0x000000888d57723e */ /* 0x008fee00000010ff */
[----:B------:R1:W3:Y:S01]  /*18df0*/  MUFU.EX2 R184, R2 ;  /* 0x0000000200b87308 */ /* 0x0002e20000000800 */
[C---:B------:R-:W-:Y:S08]  /*18e00*/  HMMA.16816.F32.BF16 R8, R84.reuse, R92, R8 ;  /* 0x0000005c5408723c */ /* 0x040ff00000041808 */
[-C--:B------:R-:W-:Y:S08]  /*18e10*/  HMMA.16816.F32.BF16 R12, R84, R94.reuse, R12 ;  /* 0x0000005e540c723c */ /* 0x080ff0000004180c */
[C---:B------:R-:W-:Y:S01]  /*18e20*/  HMMA.16816.F32.BF16 R16, R80.reuse, R94, R16 ;  /* 0x0000005e5010723c */ /* 0x040fe20000041810 */
[----:B------:R-:W4:Y:S03]  /*18e30*/  LDSM.16.MT88.4 R92, [R204+0x1000] ;  /* 0x00100000cc5c783b */ /* 0x000f260000004200 */
[--C-:B-1----:R-:W-:Y:S04]  /*18e40*/  FFMA.FTZ R2, R246, c[0x0][0x2d0], -R79.reuse ;  /* 0x0000b400f6027a23 */ /* 0x102fe8000001084f */
[-C--:B--2---:R-:W-:Y:S01]  /*18e50*/  HMMA.16816.F32.BF16 R20, R80, R88.reuse, R20 ;  /* 0x000000585014723c */ /* 0x084fe20000041814 */
[----:B------:R1:W-:Y:S07]  /*18e60*/  MUFU.EX2 R183, R2 ;  /* 0x0000000200b77308 */ /* 0x0003ee0000000800 */
[C---:B------:R-:W-:Y:S08]  /*18e70*/  HMMA.16816.F32.BF16 R24, R84.reuse, R88, R24 ;  /* 0x000000585418723c */ /* 0x040ff00000041818 */
[-C--:B------:R-:W-:Y:S08]  /*18e80*/  HMMA.16816.F32.BF16 R28, R84, R90.reuse, R28 ;  /* 0x0000005a541c723c */ /* 0x080ff0000004181c */
[C---:B------:R-:W-:Y:S01]  /*18e90*/  HMMA.16816.F32.BF16 R32, R80.reuse, R90, R32 ;  /* 0x0000005a5020723c */ /* 0x040fe20000041820 */
[----:B------:R-:W2:Y:S03]  /*18ea0*/  LDSM.16.MT88.4 R88, [R201+0x1800] ;  /* 0x00180000c958783b */ /* 0x000ea60000004200 */
        /* <DEDUP_REMOVED lines=8> */
[-C--:B----4-:R-:W-:Y:S01]  /*18f30*/  HMMA.16816.F32.BF16 R52, R80, R92.reuse, R52 ;  /* 0x0000005c5034723c */ /* 0x090fe20000041834 */
[----:B------:R1:W-:Y:S07]  /*18f40*/  MUFU.EX2 R182, R2 ;  /* 0x0000000200b67308 */ /* 0x0003ee0000000800 */
[C---:B------:R-:W-:Y:S08]  /*18f50*/  HMMA.16816.F32.BF16 R56, R84.reuse, R92, R56 ;  /* 0x0000005c5438723c */ /* 0x040ff00000041838 */
[-C--:B------:R-:W-:Y:S08]  /*18f60*/  HMMA.16816.F32.BF16 R60, R84, R94.reuse, R60 ;  /* 0x0000005e543c723c */ /* 0x080ff0000004183c */
[----:B------:R-:W-:Y:S01]  /*18f70*/  HMMA.16816.F32.BF16 R64, R80, R94, R64 ;  /* 0x0000005e5040723c */ /* 0x000fe20000041840 */
[----:B------:R-:W4:Y:S03]  /*18f80*/  LDSM.16.MT88.4 R92, [R205+0x1800] ;  /* 0x00180000cd5c783b */ /* 0x000f260000004200 */
        /* <DEDUP_REMOVED lines=12> */
[-C--:B--2---:R-:W-:Y:S03]  /*19050*/  HMMA.16816.F32.BF16 R4, R80, R88.reuse, R4 ;  /* 0x000000585004723c */ /* 0x084fe60000041804 */
[--C-:B-1----:R-:W-:Y:S06]  /*19060*/  FFMA.FTZ R2, R251, c[0x0][0x2d0], -R156.reuse ;  /* 0x0000b400fb027a23 */ /* 0x102fec000001089c */
[----:B------:R1:W2:Y:S03]  /*19070*/  MUFU.EX2 R178, R2 ;  /* 0x0000000200b27308 */ /* 0x0002a60000000800 */
[--C-:B-1----:R-:W-:Y:S01]  /*19080*/  FFMA.FTZ R2, R103, c[0x0][0x2d0], -R77.reuse ;  /* 0x0000b40067027a23 */ /* 0x102fe2000001084d */
[----:B------:R-:W-:Y:S06]  /*19090*/  MOV R103, R173 ;  /* 0x000000ad00677202 */ /* 0x000fec0000000f00 */
[----:B------:R1:W-:Y:S01]  /*190a0*/  MUFU.EX2 R173, R3 ;  /* 0x0000000300ad7308 */ /* 0x0003e20000000800 */
[----:B--2---:R-:W-:Y:S09]  /*190b0*/  F2FP.BF16.PACK_AB R84, R178, R142 ;  /* 0x0000008eb254723e */ /* 0x004ff200000010ff */
[----:B------:R2:W-:Y:S01]  /*190c0*/  MUFU.EX2 R140, R2 ;  /* 0x00000002008c7308 */ /* 0x0005e20000000800 */
[----:B-1----:R-:W3:Y:S04]  /*190d0*/  LDL.LU R3, [R1+0x18] ;  /* 0x0000180001037983 */ /* 0x002ee80000300800 */
[----:B------:R-:W5:Y:S01]  /*190e0*/  LDL.LU R112, [R1+0x1c] ;  /* 0x00001c0001707983 */ /* 0x000f620000300800 */
[--C-:B--2---:R-:W-:Y:S01]  /*190f0*/  FFMA.FTZ R2, R101, c[0x0][0x2d0], -R77.reuse ;  /* 0x0000b40065027a23 */ /* 0x104fe2000001084d */
[----:B------:R-:W-:Y:S03]  /*19100*/  MOV R101, R155 ;  /* 0x0000009b00657202 */ /* 0x000fe60000000f00 */
[----:B------:R1:W2:Y:S02]  /*19110*/  MUFU.EX2 R155, R2 ;  /* 0x00000002009b7308 */ /* 0x0002a40000000800 */
[--C-:B-1----:R-:W-:Y:S01]  /*19120*/  FFMA.FTZ R2, R100, c[0x0][0x2d0], -R156.reuse ;  /* 0x0000b40064027a23 */ /* 0x102fe2000001089c */
[----:B------:R-:W-:Y:S02]  /*19130*/  MOV R100, R153 ;  /* 0x0000009900647202 */ /* 0x000fe40000000f00 */
[----:B--2---:R-:W-:Y:S05]  /*19140*/  F2FP.BF16.PACK_AB R85, R155, R140 ;  /* 0x0000008c9b55723e */ /* 0x004fea00000010ff */
        /* <DEDUP_REMOVED lines=17> */
[-C--:B----4-:R-:W-:Y:S01]  /*19260*/  HMMA.16816.F32.BF16 R20, R80, R92.reuse, R20 ;  /* 0x0000005c5014723c */ /* 0x090fe20000041814 */
        /* <DEDUP_REMOVED lines=15> */
[-C--:B------:R-:W-:Y:S08]  /*19360*/  HMMA.16816.F32.BF16 R52, R80, R88.reuse, R52 ;  /* 0x000000585034723c */ /* 0x080ff00000041834 */
[C---:B------:R-:W-:Y:S08]  /*19370*/  HMMA.16816.F32.BF16 R56, R84.reuse, R88, R56 ;  /* 0x000000585438723c */ /* 0x040ff00000041838 */
[-C--:B------:R-:W-:Y:S04]  /*19380*/  HMMA.16816.F32.BF16 R60, R84, R90.reuse, R60 ;  /* 0x0000005a543c723c */ /* 0x080fe8000004183c */
[----:B-1----:R-:W-:Y:S04]  /*19390*/  FFMA.FTZ R2, R161, c[0x0][0x2d0], -R78 ;  /* 0x0000b400a1027a23 */ /* 0x002fe8000001084e */
[----:B------:R-:W-:Y:S01]  /*193a0*/  HMMA.16816.F32.BF16 R64, R80, R90, R64 ;  /* 0x0000005a5040723c */ /* 0x000fe20000041840 */
[----:B------:R1:W2:Y:S03]  /*193b0*/  MUFU.EX2 R166, R2 ;  /* 0x0000000200a67308 */ /* 0x0002a60000000800 */
[----:B------:R-:W-:Y:S02]  /*193c0*/  MOV R85, R70 ;  /* 0x0000004600557202 */ /* 0x000fe40000000f00 */
[----:B------:R-:W-:Y:S01]  /*193d0*/  MOV R84, R71 ;  /* 0x0000004700547202 */ /* 0x000fe20000000f00 */
[----:B-1----:R-:W-:Y:S01]  /*193e0*/  FFMA.FTZ R2, R160, c[0x0][0x2d0], -R79 ;  /* 0x0000b400a0027a23 */ /* 0x002fe2000001084f */
[----:B--2---:R-:W-:Y:S01]  /*193f0*/  F2FP.BF16.PACK_AB R150, R166, R167 ;  /* 0x000000a7a696723e */ /* 0x004fe200000010ff */
[----:B---3--:R-:W-:Y:S02]  /*19400*/  FFMA.FTZ R3, R68, R3, R225 ;  /* 0x0000000344037223 */ /* 0x008fe400000100e1 */
[----:B------:R1:W-:Y:S01]  /*19410*/  MUFU.EX2 R161, R2 ;  /* 0x0000000200a17308 */ /* 0x0003e20000000800 */
[----:B-----5:R-:W-:Y:S04]  /*19420*/  FFMA.FTZ R0, R0, R112, R170 ;  /* 0x0000007000007223 */ /* 0x020fe800000100aa */
[----:B------:R-:W-:Y:S02]  /*19430*/  FADD.FTZ R0, R171, R0 ;  /* 0x00000000ab007221 */ /* 0x000fe40000010000 */
[----:B-1----:R-:W-:Y:S04]  /*19440*/  FFMA.FTZ R2, R159, c[0x0][0x2d0], -R79 ;  /* 0x0000b4009f027a23 */ /* 0x002fe8000001084f */
        /* <DEDUP_REMOVED lines=23> */
[----:B------:R-:W-:Y:S02]  /*195c0*/  FFMA.FTZ R4, R69, R113, R231 ;  /* 0x0000007145047223 */ /* 0x000fe400000100e7 */
[----:B--2---:R-:W-:Y:S04]  /*195d0*/  FFMA.FTZ R2, R74, R114, R235 ;  /* 0x000000724a027223 */ /* 0x004fe800000100eb */
[----:B------:R-:W-:Y:S02]  /*195e0*/  FADD.FTZ R5, R237, R2 ;  /* 0x00000002ed057221 */ /* 0x000fe40000010000 */
[----:B------:R-:W-:Y:S02]  /*195f0*/  FADD.FTZ R2, R232, R4 ;  /* 0x00000004e8027221 */ /* 0x000fe40000010000 */
[----:B------:R-:W-:Y:S02]  /*19600*/  FADD.FTZ R4, R226, R3 ;  /* 0x00000003e2047221 */ /* 0x000fe40000010000 */
[----:B------:R-:W-:Y:S01]  /*19610*/  FADD.FTZ R3, R236, R5 ;  /* 0x00000005ec037221 */ /* 0x000fe20000010000 */
[----:B---3--:R-:W-:Y:S01]  /*19620*/  F2FP.BF16.PACK_AB R147, R75, R78 ;  /* 0x0000004e4b93723e */ /* 0x008fe200000010ff */
[----:B------:R-:W-:Y:S02]  /*19630*/  FADD.FTZ R2, R233, R2 ;  /* 0x00000002e9027221 */ /* 0x000fe40000010000 */
[----:B------:R-:W-:Y:S02]  /*19640*/  FADD.FTZ R3, R238, R3 ;  /* 0x00000003ee037221 */ /* 0x000fe40000010000 */
[----:B------:R-:W-:Y:S02]  /*19650*/  FADD.FTZ R2, R234, R2 ;  /* 0x00000002ea027221 */ /* 0x000fe40000010000 */
        /* <DEDUP_REMOVED lines=91> */
.L_x_1485:
[----:B------:R-:W-:Y:S02]  /*19c10*/  MOV R11, 0x1f ;  /* 0x0000001f000b7802 */ /* 0x000fe40000000f00 */
[----:B------:R-:W-:Y:S01]  /*19c20*/  MOV R10, 0xffffffff ;  /* 0xffffffff000a7802 */ /* 0x000fe20000000f00 */
[----:B------:R-:W-:Y:S05]  /*19c30*/  BRA.DIV ~URZ, `(.L_x_1487) ;  /* 0x000052727f007947 */ /* 0x000fea000b800000 */
[----:B---3--:R-:W2:Y:S04]  /*19c40*/  LDL R0, [R1+0x10] ;  /* 0x0000100001007983 */ /* 0x008ea80000100800 */
[----:B--2---:R1:W2:Y:S02]  /*19c50*/  SHFL.BFLY PT, R2, R0, 0x2, 0x1f ;  /* 0x0c401f0000027f89 */ /* 0x0042a400000e0000 */
.L_x_1573:
[----:B-1----:R-:W3:Y:S02]  /*19c60*/  LDL.LU R0, [R1+0x10] ;  /* 0x0000100001007983 */ /* 0x002ee40000300800 */
[----:B--23--:R-:W-:Y:S01]  /*19c70*/  FADD.FTZ R2, R2, R0 ;  /* 0x0000000002027221 */ /* 0x00cfe20000010000 */
        /* <DEDUP_REMOVED lines=16> */
[----:B--2---:R-:W-:Y:S02]  /*19d80*/  FADD.FTZ R5, R3, R7 ;  /* 0x0000000703057221 */ /* 0x004fe40000010000 */
.L_x_1574:
[----:B------:R-:W-:Y:S01]  /*19d90*/  FSETP.NE.FTZ.AND P3, PT, R2, RZ, PT ;  /* 0x000000ff0200720b */ /* 0x000fe20003f75000 */
[----:B---34-:R-:W-:Y:S01]  /*19da0*/  FADD.FTZ R6, R8, R6 ;  /* 0x0000000608067221 */ /* 0x018fe20000010000 */
[----:B------:R-:W-:Y:S02]  /*19db0*/  MOV R0, RZ ;  /* 0x000000ff00007202 */ /* 0x000fe40000000f00 */
[----:B------:R-:W-:-:S02]  /*19dc0*/  FSETP.NE.FTZ.AND P2, PT, R4, RZ, PT ;  /* 0x000000ff0400720b */ /* 0x000fc40003f55000 */
[----:B------:R-:W-:Y:S02]  /*19dd0*/  FSETP.NE.FTZ.AND P1, PT, R5, RZ, PT ;  /* 0x000000ff0500720b */ /* 0x000fe40003f35000 */
[----:B------:R-:W-:Y:S02]  /*19de0*/  FSETP.NE.FTZ.AND P0, PT, R6, RZ, PT ;  /* 0x000000ff0600720b */ /* 0x000fe40003f15000 */
[----:B------:R-:W-:Y:S02]  /*19df0*/  MOV R27, 0xff800000 ;  /* 0xff800000001b7802 */ /* 0x000fe40000000f00 */
[----:B------:R-:W-:Y:S01]  /*19e00*/  MOV R23, 0xff800000 ;  /* 0xff80000000177802 */ /* 0x000fe20000000f00 */
[----:B------:R-:W1:Y:S01]  /*19e10*/  @P3 MUFU.RCP R0, R2 ;  /* 0x0000000200003308 */ /* 0x000e620000001000 */
[----:B------:R-:W-:Y:S02]  /*19e20*/  MOV R19, 0xff800000 ;  /* 0xff80000000137802 */ /* 0x000fe40000000f00 */
[----:B------:R-:W-:-:S03]  /*19e30*/  MOV R22, 0xff800000 ;  /* 0xff80000000167802 */ /* 0x000fc60000000f00 */
[----:B------:R-:W-:Y:S02]  /*19e40*/  @P1 MOV R10, 0x3f317218 ;  /* 0x3f317218000a1802 */ /* 0x000fe40000000f00 */
[----:B------:R2:W-:Y:S01]  /*19e50*/  @P3 MUFU.LG2 R9, R2 ;  /* 0x0000000200093308 */ /* 0x0005e20000000c00 */
[----:B-1----:R-:W-:-:S07]  /*19e60*/  FMUL.FTZ R84, R0, R116 ;  /* 0x0000007400547220 */ /* 0x002fce0000410000 */
[----:B------:R-:W1:Y:S01]  /*19e70*/  @P2 MUFU.LG2 R7, R4 ;  /* 0x0000000400072308 */ /* 0x000e620000000c00 */
[C---:B------:R-:W-:Y:S02]  /*19e80*/  FMUL.FTZ R85, R0.reuse, R117 ;  /* 0x0000007500557220 */ /* 0x040fe40000410000 */
[C---:B------:R-:W-:Y:S02]  /*19e90*/  FMUL.FTZ R74, R0.reuse, R88 ;  /* 0x00000058004a7220 */ /* 0x040fe40000410000 */
[C---:B------:R-:W-:Y:S01]  /*19ea0*/  FMUL.FTZ R75, R0.reuse, R89 ;  /* 0x00000059004b7220 */ /* 0x040fe20000410000 */
[----:B--2---:R-:W-:Y:S01]  /*19eb0*/  CS2R R2, SRZ ;  /* 0x0000000000027805 */ /* 0x004fe2000001ff00 */
[C---:B------:R-:W-:Y:S02]  /*19ec0*/  FMUL.FTZ R76, R0.reuse, R100 ;  /* 0x00000064004c7220 */ /* 0x040fe40000410000 */
[C---:B------:R-:W-:Y:S02]  /*19ed0*/  FMUL.FTZ R77, R0.reuse, R101 ;  /* 0x00000065004d7220 */ /* 0x040fe40000410000 */
[C---:B------:R-:W-:Y:S01]  /*19ee0*/  FMUL.FTZ R78, R0.reuse, R104 ;  /* 0x00000068004e7220 */ /* 0x040fe20000410000 */
[----:B------:R2:W3:Y:S01]  /*19ef0*/  @P2 MUFU.RCP R3, R4 ;  /* 0x0000000400032308 */ /* 0x0004e20000001000 */
[----:B------:R-:W-:-:S02]  /*19f00*/  FMUL.FTZ R79, R0, R105 ;  /* 0x00000069004f7220 */ /* 0x000fc40000410000 */
[C---:B------:R-:W-:Y:S02]  /*19f10*/  FMUL.FTZ R68, R0.reuse, R120 ;  /* 0x0000007800447220 */ /* 0x040fe40000410000 */
[C---:B------:R-:W-:Y:S02]  /*19f20*/  FMUL.FTZ R69, R0.reuse, R121 ;  /* 0x0000007900457220 */ /* 0x040fe40000410000 */
[C---:B------:R-:W-:Y:S01]  /*19f30*/  FMUL.FTZ R116, R0.reuse, R132 ;  /* 0x0000008400747220 */ /* 0x040fe20000410000 */
[----:B------:R-:W-:Y:S01]  /*19f40*/  @P1 MUFU.RCP R2, R5 ;  /* 0x0000000500021308 */ /* 0x000fe20000001000 */
[C---:B------:R-:W-:Y:S02]  /*19f50*/  FMUL.FTZ R117, R0.reuse, R133 ;  /* 0x0000008500757220 */ /* 0x040fe40000410000 */
[C---:B------:R-:W-:Y:S02]  /*19f60*/  FMUL.FTZ R86, R0.reuse, R136 ;  /* 0x0000008800567220 */ /* 0x040fe40000410000 */
[----:B------:R-:W-:-:S02]  /*19f70*/  FMUL.FTZ R87, R0, R137 ;  /* 0x0000008900577220 */ /* 0x000fc40000410000 */
[C---:B------:R-:W-:Y:S01]  /*19f80*/  FMUL.FTZ R64, R0.reuse, R148 ;  /* 0x0000009400407220 */ /* 0x040fe20000410000 */
[----:B--2---:R-:W-:Y:S01]  /*19f90*/  @P2 MOV R4, 0x3f317218 ;  /* 0x3f31721800042802 */ /* 0x004fe20000000f00 */
[----:B------:R-:W-:Y:S02]  /*19fa0*/  FMUL.FTZ R65, R0, R149 ;  /* 0x0000009500417220 */ /* 0x000fe40000410000 */
[----:B------:R-:W2:Y:S01]  /*19fb0*/  @P1 MUFU.LG2 R0, R5 ;  /* 0x0000000500001308 */ /* 0x000ea20000000c00 */
[----:B-1----:R-:W-:Y:S02]  /*19fc0*/  @P2 FMUL.FTZ R8, R7, 0.69314718246459960938 ;  /* 0x3f31721807082820 */ /* 0x002fe40000410000 */
[C---:B---3--:R-:W-:Y:S02]  /*19fd0*/  FMUL.FTZ R100, R3.reuse, R106 ;  /* 0x0000006a03647220 */ /* 0x048fe40000410000 */
[C---:B------:R-:W-:Y:S02]  /*19fe0*/  FMUL.FTZ R101, R3.reuse, R107 ;  /* 0x0000006b03657220 */ /* 0x040fe40000410000 */
[----:B------:R-:W-:-:S02]  /*19ff0*/  FMUL.FTZ R104, R3, R118 ;  /* 0x0000007603687220 */ /* 0x000fc40000410000 */
[C---:B------:R-:W-:Y:S02]  /*1a000*/  FMUL.FTZ R105, R3.reuse, R119 ;  /* 0x0000007703697220 */ /* 0x040fe40000410000 */
[C---:B------:R-:W-:Y:S02]  /*1a010*/  FMUL.FTZ R90, R3.reuse, R90 ;  /* 0x0000005a035a7220 */ /* 0x040fe40000410000 */
[C---:B------:R-:W-:Y:S02]  /*1a020*/  FMUL.FTZ R91, R3.reuse, R91 ;  /* 0x0000005b035b7220 */ /* 0x040fe40000410000 */
[C---:B------:R-:W-:Y:S02]  /*1a030*/  FMUL.FTZ R102, R3.reuse, R102 ;  /* 0x0000006603667220 */ /* 0x040fe40000410000 */
[----:B--2---:R-:W-:Y:S01]  /*1a040*/  @P1 FMUL.FTZ R7, R0, 0.69314718246459960938 ;  /* 0x3f31721800071820 */ /* 0x004fe20000410000 */
        /* <DEDUP_REMOVED lines=28> */
[----:B------:R-:W1:Y:S01]  /*1a210*/  @P0 MUFU.LG2 R2, R6 ;  /* 0x0000000600020308 */ /* 0x000e620000000c00 */
[----:B------:R-:W-:Y:S02]  /*1a220*/  @P3 FMUL.FTZ R5, R3, c[0x0][0x2d0] ;  /* 0x0000b40003053a20 */ /* 0x000fe40000410000 */
[----:B------:R-:W-:Y:S02]  /*1a230*/  @P1 FMUL.FTZ R3, R10, c[0x0][0x2d0] ;  /* 0x0000b4000a031a20 */ /* 0x000fe40000410000 */
[----:B------:R-:W-:Y:S02]  /*1a240*/  @P2 FMUL.FTZ R4, R4, c[0x0][0x2d0] ;  /* 0x0000b40004042a20 */ /* 0x000fe40000410000 */
[----:B------:R-:W-:Y:S01]  /*1a250*/  @P1 FFMA.FTZ R27, R3, R71, R7 ;  /* 0x00000047031b1223 */ /* 0x000fe20000010007 */
[----:B------:R-:W-:Y:S01]  /*1a260*/  @P0 MOV R3, 0x3f317218 ;  /* 0x3f31721800030802 */ /* 0x000fe20000000f00 */
[----:B------:R-:W-:Y:S01]  /*1a270*/  @P2 FFMA.FTZ R23, R4, R72, R8 ;  /* 0x0000004804172223 */ /* 0x000fe20000010008 */
[----:B------:R-:W-:Y:S01]  /*1a280*/  MOV R4, 0x1 ;  /* 0x0000000100047802 */ /* 0x000fe20000000f00 */
[----:B------:R-:W-:-:S02]  /*1a290*/  @P3 FMUL.FTZ R9, R9, 0.69314718246459960938 ;  /* 0x3f31721809093820 */ /* 0x000fc40000410000 */
[----:B------:R-:W-:Y:S02]  /*1a2a0*/  @P0 FMUL.FTZ R3, R3, c[0x0][0x2d0] ;  /* 0x0000b40003030a20 */ /* 0x000fe40000410000 */
[----:B------:R-:W-:Y:S02]  /*1a2b0*/  @P3 FFMA.FTZ R22, R5, R73, R9 ;  /* 0x0000004905163223 */ /* 0x000fe40000010009 */
[----:B-1----:R-:W-:Y:S02]  /*1a2c0*/  @P0 FMUL.FTZ R2, R2, 0.69314718246459960938 ;  /* 0x3f31721802020820 */ /* 0x002fe40000410000 */
[----:B------:R-:W-:Y:S02]  /*1a2d0*/  FMUL.FTZ R34, R0, R94 ;  /* 0x0000005e00227220 */ /* 0x000fe40000410000 */
[--C-:B------:R-:W-:Y:S01]  /*1a2e0*/  @P0 FFMA.FTZ R19, R3, R70, R2.reuse ;  /* 0x0000004603130223 */ /* 0x100fe20000010002 */
[----:B------:R-:W-:Y:S01]  /*1a2f0*/  PRMT R2, R4, 0x7610, R2 ;  /* 0x0000761004027816 */ /* 0x000fe20000000002 */
        /* <DEDUP_REMOVED lines=14> */
[----:B------:R-:W-:Y:S02]  /*1a3e0*/  FMUL.FTZ R31, R0, R147 ;  /* 0x00000093001f7220 */ /* 0x000fe40000410000 */
.L_x_1416:
        /* <DEDUP_REMOVED lines=19> */
.L_x_1490:
[----:B--2---:R-:W-:Y:S05]  /*1a520*/  BSYNC B0 ;  /* 0x0000000000007941 */ /* 0x004fea0003800000 */
.L_x_1489:
        /* <DEDUP_REMOVED lines=15> */
[CC--:B------:R-:W-:Y:S01]  /*1a620*/  LEA.HI R5, R4.reuse, R29.reuse, RZ, 0x2 ;  /* 0x0000001d04057211 */ /* 0x0c0fe200078f10ff */
[----:B------:R-:W2:Y:S01]  /*1a630*/  LDL.LU R14, [R1+0x4c] ;  /* 0x00004c00010e7983 */ /* 0x000ea20000300800 */
[----:B------:R-:W-:Y:S01]  /*1a640*/  LEA.HI R26, R4, R29, RZ, 0x5 ;  /* 0x0000001d041a7211 */ /* 0x000fe200078f28ff */
[----:B------:R-:W-:Y:S01]  /*1a650*/  WARPSYNC 0xffffffff ;  /* 0xffffffff00007948 */ /* 0x000fe20003800000 */
[--C-:B------:R-:W-:Y:S01]  /*1a660*/  SHF.R.S32.HI R3, RZ, 0x2, R5.reuse ;  /* 0x00000002ff037819 */ /* 0x100fe20000011405 */
[----:B------:R-:W-:Y:S01]  /*1a670*/  IMAD.MOV.U32 R11, RZ, RZ, -0x10 ;  /* 0xfffffff0ff0b7424 */ /* 0x000fe200078e00ff */
[----:B------:R-:W-:Y:S01]  /*1a680*/  SHF.R.S32.HI R2, RZ, 0x1f, R5 ;  /* 0x0000001fff027819 */ /* 0x000fe20000011405 */
[----:B------:R-:W-:Y:S01]  /*1a690*/  IMAD.MOV.U32 R8, RZ, RZ, 0x20 ;  /* 0x00000020ff087424 */ /* 0x000fe200078e00ff */
[----:B------:R-:W-:Y:S01]  /*1a6a0*/  LOP3.LUT R5, R5, 0xfffffffc, RZ, 0xc0, !PT ;  /* 0xfffffffc05057812 */ /* 0x000fe200078ec0ff */
[----:B------:R-:W-:Y:S01]  /*1a6b0*/  IMAD.MOV.U32 R13, RZ, RZ, c[0x0][0x388] ;  /* 0x0000e200ff0d7624 */ /* 0x000fe200078e00ff */
[----:B------:R-:W-:-:S02]  /*1a6c0*/  LEA.HI R2, R2, R3, RZ, 0x3 ;  /* 0x0000000302027211 */ /* 0x000fc400078f18ff */
        /* <DEDUP_REMOVED lines=30> */
[----:B---3--:R-:W-:Y:S01]  /*1a8b0*/  IMAD.MOV.U32 R6, RZ, RZ, 0x40 ;  /* 0x00000040ff067424 */ /* 0x008fe200078e00ff */
[----:B----4-:R-:W-:-:S02]  /*1a8c0*/  F2FP.BF16.PACK_AB R3, R35, R34 ;  /* 0x000000222303723e */ /* 0x010fc400000010ff */
[----:B------:R-:W-:-:S03]  /*1a8d0*/  F2FP.BF16.PACK_AB R5, R51, R50 ;  /* 0x000000323305723e */ /* 0x000fc600000010ff */
[----:B------:R1:W-:Y:S04]  /*1a8e0*/  STS [R2+0x2400], R3 ;  /* 0x0024000302007388 */ /* 0x0003e80000000800 */
[----:B------:R3:W-:Y:S04]  /*1a8f0*/  STS [R2+0x2000], R5 ;  /* 0x0020000502007388 */ /* 0x0007e80000000800 */
[----:B------:R4:W-:Y:S04]  /*1a900*/  STS [R4+0x2000], R7 ;  /* 0x0020000704007388 */ /* 0x0009e80000000800 */
[----:B------:R4:W-:Y:S01]  /*1a910*/  STS [R4+0x2400], R10 ;  /* 0x0024000a04007388 */ /* 0x0009e20000000800 */
[----:B-1----:R-:W-:-:S02]  /*1a920*/  SEL R3, R6, 0xffffffc0, !P2 ;  /* 0xffffffc006037807 */ /* 0x002fc40005000000 */
[----:B------:R-:W-:Y:S02]  /*1a930*/  SEL R6, R8, 0xffffffe0, !P0 ;  /* 0xffffffe008067807 */ /* 0x000fe40004000000 */
[----:B------:R-:W-:Y:S01]  /*1a940*/  F2FP.BF16.PACK_AB R8, R101, R100 ;  /* 0x000000646508723e */ /* 0x000fe200000010ff */
[C---:B------:R-:W-:Y:S01]  /*1a950*/  IMAD.IADD R3, R2.reuse, 0x1, R3 ;  /* 0x0000000102037824 */ /* 0x040fe200078e0203 */
[----:B------:R-:W-:Y:S01]  /*1a960*/  ISETP.NE.U32.AND P2, PT, RZ, c[0x0][0x500], PT ;  /* 0x00014000ff007a0c */ /* 0x000fe20003f45070 */
[--C-:B---3--:R-:W-:Y:S01]  /*1a970*/  IMAD.IADD R5, R2, 0x1, R6.reuse ;  /* 0x0000000102057824 */ /* 0x108fe200078e0206 */
[----:B----4-:R-:W-:Y:S01]  /*1a980*/  F2FP.BF16.PACK_AB R7, R85, R84 ;  /* 0x000000545507723e */ /* 0x010fe200000010ff */
[----:B------:R-:W-:Y:S01]  /*1a990*/  IMAD.IADD R2, R4, 0x1, R6 ;  /* 0x0000000104027824 */ /* 0x000fe200078e0206 */
[----:B------:R-:W-:Y:S02]  /*1a9a0*/  ISETP.NE.AND.EX P2, PT, RZ, c[0x0][0x504], PT, P2 ;  /* 0x00014100ff007a0c */ /* 0x000fe40003f45320 */
[----:B------:R-:W-:Y:S01]  /*1a9b0*/  F2FP.BF16.PACK_AB R4, R105, R104 ;  /* 0x000000686904723e */ /* 0x000fe200000010ff */
[----:B------:R1:W-:Y:S01]  /*1a9c0*/  STS [R5], R9 ;  /* 0x0000000905007388 */ /* 0x0003e20000000800 */
[----:B------:R-:W-:-:S03]  /*1a9d0*/  ISETP.NE.U32.AND P0, PT, RZ, c[0x0][0x508], PT ;  /* 0x00014200ff007a0c */ /* 0x000fc60003f05070 */
[----:B------:R3:W-:Y:S01]  /*1a9e0*/  STS [R5+0x400], R8 ;  /* 0x0004000805007388 */ /* 0x0007e20000000800 */
[----:B------:R-:W-:-:S03]  /*1a9f0*/  ISETP.NE.AND.EX P1, PT, RZ, c[0x0][0x50c], PT, P0 ;  /* 0x00014300ff007a0c */ /* 0x000fc60003f25300 */
[----:B------:R4:W-:Y:S04]  /*1aa00*/  STS [R2+0x400], R4 ;  /* 0x0004000402007388 */ /* 0x0009e80000000800 */
[----:B------:R4:W-:Y:S01]  /*1aa10*/  STS [R2], R7 ;  /* 0x0000000702007388 */ /* 0x0009e20000000800 */
[----:B-1----:R-:W-:Y:S02]  /*1aa20*/  F2FP.BF16.PACK_AB R9, R41, R40 ;  /* 0x000000282909723e */ /* 0x002fe400000010ff */
[----:B---3--:R-:W-:-:S03]  /*1aa30*/  F2FP.BF16.PACK_AB R8, R61, R60 ;  /* 0x0000003c3d08723e */ /* 0x008fc600000010ff */
[----:B------:R-:W-:Y:S01]  /*1aa40*/  STS [R5+0x2000], R9 ;  /* 0x0020000905007388 */ /* 0x000fe20000000800 */
[----:B----4-:R-:W-:-:S03]  /*1aa50*/  F2FP.BF16.PACK_AB R4, R59, R58 ;  /* 0x0000003a3b04723e */ /* 0x010fc600000010ff */
[----:B------:R1:W-:Y:S01]  /*1aa60*/  STS [R5+0x2400], R8 ;  /* 0x0024000805007388 */ /* 0x0003e20000000800 */
[----:B------:R-:W-:-:S03]  /*1aa70*/  F2FP.BF16.PACK_AB R7, R43, R42 ;  /* 0x0000002a2b07723e */ /* 0x000fc600000010ff */
[----:B------:R3:W-:Y:S04]  /*1aa80*/  STS [R2+0x2400], R4 ;  /* 0x0024000402007388 */ /* 0x0007e80000000800 */
[----:B------:R4:W-:Y:S01]  /*1aa90*/  STS [R2+0x2000], R7 ;  /* 0x0020000702007388 */ /* 0x0009e20000000800 */
[----:B-1----:R-:W-:Y:S02]  /*1aaa0*/  F2FP.BF16.PACK_AB R5, R69, R68 ;  /* 0x000000444505723e */ /* 0x002fe400000010ff */
[----:B------:R-:W-:Y:S02]  /*1aab0*/  F2FP.BF16.PACK_AB R8, R117, R116 ;  /* 0x000000747508723e */ /* 0x000fe400000010ff */
[----:B---3--:R-:W-:Y:S01]  /*1aac0*/  F2FP.BF16.PACK_AB R4, R119, R118 ;  /* 0x000000767704723e */ /* 0x008fe200000010ff */
[----:B------:R1:W-:Y:S01]  /*1aad0*/  STS [R3], R5 ;  /* 0x0000000503007388 */ /* 0x0003e20000000800 */
[----:B----4-:R-:W-:Y:S01]  /*1aae0*/  IMAD.IADD R2, R11, 0x1, R3 ;  /* 0x000000010b027824 */ /* 0x010fe200078e0203 */
[----:B------:R-:W-:-:S02]  /*1aaf0*/  F2FP.BF16.PACK_AB R7, R107, R106 ;  /* 0x0000006a6b07723e */ /* 0x000fc400000010ff */
[----:B------:R3:W-:Y:S04]  /*1ab00*/  STS [R3+0x400], R4 ;  /* 0x0004000403007388 */ /* 0x0007e80000000800 */
[----:B------:R-:W-:Y:S04]  /*1ab10*/  STS [R2], R8 ;  /* 0x0000000802007388 */ /* 0x000fe80000000800 */
[----:B------:R4:W-:Y:S01]  /*1ab20*/  STS [R2+0x400], R7 ;  /* 0x0004000702007388 */ /* 0x0009e20000000800 */
[----:B-1----:R-:W-:Y:S02]  /*1ab30*/  F2FP.BF16.PACK_AB R5, R57, R56 ;  /* 0x000000383905723e */ /* 0x002fe400000010ff */
[----:B---3--:R-:W-:-:S03]  /*1ab40*/  F2FP.BF16.PACK_AB R4, R55, R54 ;  /* 0x000000363704723e */ /* 0x008fc600000010ff */
[----:B------:R1:W-:Y:S04]  /*1ab50*/  STS [R3+0x2000], R5 ;  /* 0x0020000503007388 */ /* 0x0003e80000000800 */
[----:B------:R3:W-:Y:S01]  /*1ab60*/  STS [R3+0x2400], R4 ;  /* 0x0024000403007388 */ /* 0x0007e20000000800 */
[----:B----4-:R-:W-:-:S05]  /*1ab70*/  F2FP.BF16.PACK_AB R7, R53, R52 ;  /* 0x000000343507723e */ /* 0x010fca00000010ff */
[----:B------:R-:W-:Y:S01]  /*1ab80*/  STS [R2+0x2000], R7 ;  /* 0x0020000702007388 */ /* 0x000fe20000000800 */
[----:B-1----:R-:W-:Y:S02]  /*1ab90*/  F2FP.BF16.PACK_AB R5, R49, R48 ;  /* 0x000000303105723e */ /* 0x002fe400000010ff */
[----:B---3--:R-:W-:Y:S01]  /*1aba0*/  F2FP.BF16.PACK_AB R4, R87, R86 ;  /* 0x000000565704723e */ /* 0x008fe200000010ff */
[C---:B------:R-:W-:Y:S02]  /*1abb0*/  IMAD.IADD R3, R6.reuse, 0x1, R3 ;  /* 0x0000000106037824 */ /* 0x040fe400078e0203 */
[----:B------:R1:W-:Y:S01]  /*1abc0*/  STS [R2+0x2400], R5 ;  /* 0x0024000502007388 */ /* 0x0003e20000000800 */
[----:B------:R-:W-:Y:S02]  /*1abd0*/  IMAD.IADD R6, R6, 0x1, R2 ;  /* 0x0000000106067824 */ /* 0x000fe400078e0202 */
[----:B------:R-:W-:Y:S01]  /*1abe0*/  IMAD.IADD R8, R11, 0x1, R3 ;  /* 0x000000010b087824 */ /* 0x000fe200078e0203 */
[----:B------:R3:W-:Y:S01]  /*1abf0*/  STS [R3], R4 ;  /* 0x0000000403007388 */ /* 0x0007e20000000800 */
[----:B-1----:R-:W-:-:S02]  /*1ac00*/  F2FP.BF16.PACK_AB R2, R65, R64 ;  /* 0x000000404102723e */ /* 0x002fc400000010ff */
[----:B------:R-:W-:Y:S02]  /*1ac10*/  F2FP.BF16.PACK_AB R5, R67, R66 ;  /* 0x000000424305723e */ /* 0x000fe400000010ff */
[----:B---3--:R-:W-:-:S05]  /*1ac20*/  F2FP.BF16.PACK_AB R4, R89, R88 ;  /* 0x000000585904723e */ /* 0x008fca00000010ff */
[----:B------:R1:W-:Y:S04]  /*1ac30*/  STS [R3+0x400], R4 ;  /* 0x0004000403007388 */ /* 0x0003e80000000800 */
[----:B------:R3:W-:Y:S04]  /*1ac40*/  STS [R6], R2 ;  /* 0x0000000206007388 */ /* 0x0007e80000000800 */
[----:B------:R4:W-:Y:S01]  /*1ac50*/  STS [R8+0x400], R5 ;  /* 0x0004000508007388 */ /* 0x0009e20000000800 */
[----:B-1----:R-:W-:Y:S02]  /*1ac60*/  F2FP.BF16.PACK_AB R4, R47, R46 ;  /* 0x0000002e2f04723e */ /* 0x002fe400000010ff */
[----:B---3--:R-:W-:-:S03]  /*1ac70*/  F2FP.BF16.PACK_AB R2, R37, R36 ;  /* 0x000000242502723e */ /* 0x008fc600000010ff */
[----:B------:R1:W-:Y:S01]  /*1ac80*/  STS [R3+0x2000], R4 ;  /* 0x0020000403007388 */ /* 0x0003e20000000800 */
[----:B----4-:R-:W-:-:S03]  /*1ac90*/  F2FP.BF16.PACK_AB R5, R33, R32 ;  /* 0x000000202105723e */ /* 0x010fc600000010ff */
[----:B------:R3:W-:Y:S04]  /*1aca0*/  STS [R3+0x2400], R2 ;  /* 0x0024000203007388 */ /* 0x0007e80000000800 */
[----:B------:R4:W-:Y:S01]  /*1acb0*/  STS [R6+0x2000], R5 ;  /* 0x0020000506007388 */ /* 0x0009e20000000800 */
[----:B-1----:R-:W-:Y:S02]  /*1acc0*/  @P1 LEA R4, P0, R72, c[0x0][0x508], 0x2 ;  /* 0x0001420048041a11 */ /* 0x002fe400078010ff */
[----:B---3--:R-:W-:Y:S01]  /*1acd0*/  F2FP.BF16.PACK_AB R2, R31, R30 ;  /* 0x0000001e1f02723e */ /* 0x008fe200000010ff */
[----:B------:R-:W-:Y:S02]  /*1ace0*/  IMAD.MOV.U32 R3, RZ, RZ, RZ ;  /* 0x000000ffff037224 */ /* 0x000fe400078e00ff */
[----:B----4-:R-:W-:-:S02]  /*1acf0*/  IMAD.MOV.U32 R6, RZ, RZ, 0x4 ;  /* 0x00000004ff067424 */ /* 0x010fc400078e00ff */
[----:B------:R1:W-:Y:S01]  /*1ad00*/  STS [R8+0x2400], R2 ;  /* 0x0024000208007388 */ /* 0x0003e20000000800 */
[C---:B------:R-:W-:Y:S01]  /*1ad10*/  @P1 LEA.HI.X R5, R72.reuse, c[0x0][0x50c], R12, 0x2, P0 ;  /* 0x0001430048051a11 */ /* 0x040fe200000f140c */
[----:B------:R-:W-:Y:S02]  /*1ad20*/  IMAD.WIDE R6, R72, R6, c[0x0][0x500] ;  /* 0x0001400048067625 */ /* 0x000fe400078e0206 */
[----:B------:R-:W-:Y:S06]  /*1ad30*/  BAR.SYNC.DEFER_BLOCKING 0x1, 0x80 ;  /* 0x0042000000007b1d */ /* 0x000fec0000010000 */
[----:B------:R1:W5:Y:S01]  /*1ad40*/  @P2 LDG.E R3, [R6.64] ;  /* 0x0000000806032981 */ /* 0x000362000c1e1900 */
[----:B--2---:R-:W-:-:S03]  /*1ad50*/  ISETP.NE.AND P0, PT, R14, RZ, PT ;  /* 0x000000ff0e00720c */ /* 0x004fc60003f05270 */
[----:B------:R2:W5:Y:S02]  /*1ad60*/  @P1 LDG.E R13, [R4.64] ;  /* 0x00000008040d1981 */ /* 0x000564000c1e1900 */
[----:B--2---:R-:W-:Y:S01]  /*1ad70*/  SEL R4, R14, c[0x0][0x3d4], P0 ;  /* 0x0000f5000e047a07 */ /* 0x004fe20000000000 */
[----:B------:R-:W-:Y:S05]  /*1ad80*/  @P1 BRA `(.L_x_1493) ;  /* 0x0000004000001947 */ /* 0x000fea0003800000 */
[----:B-1----:R-:W-:Y:S05]  /*1ad90*/  @!P2 BRA `(.L_x_1493) ;  /* 0x000000300000a947 */ /* 0x002fea0003800000 */
[----:B------:R1:W2:Y:S04]  /*1ada0*/  LDG.E R2, [R6.64] ;  /* 0x0000000806027981 */ /* 0x0002a8000c1e1900 */
[----:B-1----:R-:W2:Y:S02]  /*1adb0*/  LDG.E R6, [R6.64+0x4] ;  /* 0x0000040806067981 */ /* 0x002ea4000c1e1900 */
[----:B--2--5:R-:W-:Y:S02]  /*1adc0*/  IADD3 R13, -R2, R6, RZ ;  /* 0x00000006020d7210 */ /* 0x024fe40007ffe1ff */
.L_x_1493:
[----:B-1----:R-:W2:Y:S04]  /*1add0*/  LDL R5, [R1+0x60] ;  /* 0x0000600001057983 */ /* 0x002ea80000100800 */
[----:B------:R-:W2:Y:S04]  /*1ade0*/  LDL R71, [R1+0x44] ;  /* 0x0000440001477983 */ /* 0x000ea80000100800 */
[----:B------:R-:W3:Y:S04]  /*1adf0*/  LDL R28, [R1+0x5c] ;  /* 0x00005c00011c7983 */ /* 0x000ee80000100800 */
[----:B------:R-:W4:Y:S01]  /*1ae00*/  LDL R18, [R1+0x50] ;  /* 0x0000500001127983 */ /* 0x000f220000100800 */
[----:B------:R-:W-:Y:S01]  /*1ae10*/  IMAD.MOV.U32 R6, RZ, RZ, 0x368 ;  /* 0x00000368ff067424 */ /* 0x000fe200078e00ff */
[----:B------:R-:W-:-:S04]  /*1ae20*/  ISETP.GT.AND P2, PT, R4, 0x1, PT ;  /* 0x000000010400780c */ /* 0x000fc80003f44270 */
[----:B------:R-:W-:-:S04]  /*1ae30*/  SEL R6, R6, 0x328, P2 ;  /* 0x0000032806067807 */ /* 0x000fc80001000000 */
[----:B------:R-:W1:Y:S08]  /*1ae40*/  LDC.64 R8, c[0x0][R6+0x170] ;  /* 0x00005c0006087b82 */ /* 0x000e700000000a00 */
[----:B------:R-:W3:Y:S08]  /*1ae50*/  LDC.64 R14, c[0x0][R6+0x168] ;  /* 0x00005a00060e7b82 */ /* 0x000ef00000000a00 */
[----:B------:R1:W2:Y:S08]  /*1ae60*/  LDC.64 R16, c[0x0][R6+0x178] ;  /* 0x00005e0006107b82 */ /* 0x0002b00000000a00 */
[----:B------:R1:W2:Y:S01]  /*1ae70*/  LDC.64 R20, c[0x0][R6+0x160] ;  /* 0x0000580006147b82 */ /* 0x0002a20000000a00 */
[----:B------:R-:W-:Y:S01]  /*1ae80*/  ISETP.NE.U32.AND P0, PT, RZ, c[0x0][0x500], PT ;  /* 0x00014000ff007a0c */ /* 0x000fe20003f05070 */
[----:B------:R-:W-:-:S03]  /*1ae90*/  IMAD.MOV.U32 R2, RZ, RZ, c[0x0][0x4e8] ;  /* 0x00013a00ff027624 */ /* 0x000fc600078e00ff */
[----:B------:R-:W-:Y:S02]  /*1aea0*/  ISETP.NE.AND.EX P0, PT, RZ, c[0x0][0x504], PT, P0 ;  /* 0x00014100ff007a0c */ /* 0x000fe40003f05300 */
[----:B------:R-:W-:Y:S02]  /*1aeb0*/  ISETP.NE.AND P5, PT, R2, 0x1, PT ;  /* 0x000000010200780c */ /* 0x000fe40003fa5270 */
[----:B------:R-:W-:-:S05]  /*1aec0*/  SEL R2, R72, RZ, !P0 ;  /* 0x000000ff48027207 */ /* 0x000fca0004000000 */
[----:B-1----:R-:W-:Y:S02]  /*1aed0*/  IMAD R4, R9, R2, RZ ;  /* 0x0000000209047224 */ /* 0x002fe400078e02ff */
[----:B--2---:R-:W-:Y:S01]  /*1aee0*/  IMAD.IADD R7, R5, 0x1, R71 ;  /* 0x0000000105077824 */ /* 0x004fe200078e0247 */
[----:B------:R-:W-:-:S05]  /*1aef0*/  SEL R5, R12, RZ, !P0 ;  /* 0x000000ff0c057207 */ /* 0x000fca0004000000 */
[----:B------:R-:W-:Y:S02]  /*1af00*/  IMAD R12, R8, R5, R4 ;  /* 0x00000005080c7224 */ /* 0x000fe400078e0204 */
[----:B------:R-:W-:-:S04]  /*1af10*/  @P5 IMAD.HI.U32 R5, R7, c[0x0][0x4ec], RZ ;  /* 0x00013b0007055a27 */ /* 0x000fc800078e00ff */
[----:B------:R-:W-:-:S04]  /*1af20*/  IMAD.WIDE.U32 R8, R8, R2, RZ ;  /* 0x0000000208087225 */ /* 0x000fc800078e00ff */
[----:B---3--:R-:W-:-:S04]  /*1af30*/  IMAD.WIDE.U32 R10, R14, R28, RZ ;  /* 0x0000001c0e0a7225 */ /* 0x008fc800078e00ff */
[----:B------:R-:W-:Y:S01]  /*1af40*/  IMAD.MOV.U32 R4, RZ, RZ, R7 ;  /* 0x000000ffff047224 */ /* 0x000fe200078e0007 */
[----:B------:R-:W-:Y:S01]  /*1af50*/  @P5 SHF.R.U32.HI R4, RZ, c[0x0][0x4f0], R5 ;  /* 0x00013c00ff045a19 */ /* 0x000fe20000011605 */
[----:B------:R-:W-:Y:S01]  /*1af60*/  IMAD R6, R15, R28, RZ ;  /* 0x0000001c0f067224 */ /* 0x000fe200078e02ff */
[----:B----4-:R-:W-:Y:S02]  /*1af70*/  SEL R5, R18, RZ, P2 ;  /* 0x000000ff12057207 */ /* 0x010fe40001000000 */
[--C-:B-----5:R-:W-:Y:S01]  /*1af80*/  IADD3 R14, P1, P0, R8, R10, R3.reuse ;  /* 0x0000000a080e7210 */ /* 0x120fe2000783e003 */
[----:B------:R-:W-:Y:S01]  /*1af90*/  IMAD.IADD R10, R11, 0x1, R6 ;  /* 0x000000010b0a7824 */ /* 0x000fe200078e0206 */
[----:B------:R-:W-:Y:S01]  /*1afa0*/  SHF.R.S32.HI R18, RZ, 0x1f, R3 ;  /* 0x0000001fff127819 */ /* 0x000fe20000011403 */
[----:B------:R-:W-:Y:S02]  /*1afb0*/  IMAD.IADD R12, R9, 0x1, R12 ;  /* 0x00000001090c7824 */ /* 0x000fe400078e020c */
[----:B------:R-:W-:-:S02]  /*1afc0*/  IMAD.MOV R6, RZ, RZ, -R4 ;  /* 0x000000ffff067224 */ /* 0x000fc400078e0a04 */
        /* <DEDUP_REMOVED lines=9> */
[----:B------:R-:W-:-:S03]  /*1b060*/  IADD3.X R9, R6, R12, R11, P1, P0 ;  /* 0x0000000c06097210 */ /* 0x000fc60000fe040b */
[C---:B------:R-:W-:Y:S02]  /*1b070*/  IMAD R11, R20.reuse, R10, R4 ;  /* 0x0000000a140b7224 */ /* 0x040fe400078e0204 */
[----:B------:R-:W-:Y:S02]  /*1b080*/  IMAD.WIDE.U32 R4, R20, R5, R8 ;  /* 0x0000000514047225 */ /* 0x000fe400078e0008 */
[----:B------:R-:W2:Y:S01]  /*1b090*/  LDL.LU R20, [R1+0x24] ;  /* 0x0000240001147983 */ /* 0x000ea20000300800 */
[----:B------:R-:W-:Y:S02]  /*1b0a0*/  LOP3.LUT R12, R26, 0xffffffe0, RZ, 0xc0, !PT ;  /* 0xffffffe01a0c7812 */ /* 0x000fe400078ec0ff */
        /* <DEDUP_REMOVED lines=15> */
[----:B------:R-:W-:Y:S02]  /*1b1a0*/  SHFL.IDX PT, R16, R6, RZ, 0x1c1f ;  /* 0x001c1fff06107589 */ /* 0x000fe400000e0000 */
[----:B------:R-:W-:Y:S02]  /*1b1b0*/  IMAD R9, R10, 0x10, R9 ;  /* 0x000000100a097824 */ /* 0x000fe400078e0209 */
[----:B------:R-:W1:Y:S01]  /*1b1c0*/  SHFL.IDX PT, R17, R5, RZ, 0x1c1f ;  /* 0x001c1fff05117589 */ /* 0x000e6200000e0000 */
[----:B------:R-:W-:-:S03]  /*1b1d0*/  IMAD R4, R13, c[0x0][0x4e8], RZ ;  /* 0x00013a000d047a24 */ /* 0x000fc600078e02ff */
[----:B------:R-:W-:Y:S04]  /*1b1e0*/  SHFL.IDX PT, R14, R6, 0x1, 0x1c1f ;  /* 0x003c1f00060e7f89 */ /* 0x000fe800000e0000 */
[----:B------:R-:W3:Y:S04]  /*1b1f0*/  SHFL.IDX PT, R15, R5, 0x1, 0x1c1f ;  /* 0x003c1f00050f7f89 */ /* 0x000ee800000e0000 */
[----:B------:R-:W-:Y:S04]  /*1b200*/  SHFL.IDX PT, R13, R5, 0x2, 0x1c1f ;  /* 0x005c1f00050d7f89 */ /* 0x000fe800000e0000 */
[----:B------:R4:W-:Y:S01]  /*1b210*/  SHFL.IDX PT, R11, R5, 0x3, 0x1c1f ;  /* 0x007c1f00050b7f89 */ /* 0x0009e200000e0000 */
[----:B------:R-:W-:-:S03]  /*1b220*/  LOP3.LUT P0, RZ, R8, 0x3, RZ, 0xc0, !PT ;  /* 0x0000000308ff7812 */ /* 0x000fc6000780c0ff */
[----:B------:R-:W1:Y:S01]  /*1b230*/  SHFL.IDX PT, R12, R6, 0x2, 0x1c1f ;  /* 0x005c1f00060c7f89 */ /* 0x000e6200000e0000 */
[----:B----4-:R-:W-:-:S05]  /*1b240*/  IMAD.IADD R5, R9, 0x1, R71 ;  /* 0x0000000109057824 */ /* 0x010fca00078e0247 */
        /* <DEDUP_REMOVED lines=62> */
.L_x_1575:
[----:B------:R-:W-:Y:S05]  /*1b630*/  BRA.DIV ~URZ, `(.L_x_1496) ;  /* 0x00003bb27f007947 */ /* 0x000fea000b800000 */
[----:B------:R4:W2:Y:S02]  /*1b640*/  SHFL.IDX PT, R2, R7, RZ, 0x181f ;  /* 0x00181fff07027589 */ /* 0x0008a400000e0000 */
.L_x_1576:
        /* <DEDUP_REMOVED lines=8> */
.L_x_1577:
[----:B------:R-:W-:-:S04]  /*1b6d0*/  IADD3 R3, R5, 0x10, RZ ;  /* 0x0000001005037810 */ /* 0x000fc80007ffe0ff */
[----:B------:R-:W-:-:S13]  /*1b6e0*/  ISETP.GE.OR P0, PT, R3, R4, P2 ;  /* 0x000000040300720c */ /* 0x000fda0001706670 */
[----:B--2---:R-:W-:-:S04]  /*1b6f0*/  @!P0 LEA R2, P1, R0, R2, 0x1 ;  /* 0x0000000200028211 */ /* 0x004fc800078208ff */
[----:B------:R-:W-:-:S05]  /*1b700*/  @!P0 LEA.HI.X R3, R0, R8, R70, 0x1, P1 ;  /* 0x0000000800038211 */ /* 0x000fca00008f0c46 */
[----:B------:R2:W-:Y:S01]  /*1b710*/  @!P0 ST.E.128 [R2.64], R16 ;  /* 0x0000001002008985 */ /* 0x0005e2000c101d08 */
[----:B------:R-:W-:Y:S05]  /*1b720*/  BRA.DIV ~URZ, `(.L_x_1498) ;  /* 0x00003c027f007947 */ /* 0x000fea000b800000 */
[----:B------:R2:W3:Y:S02]  /*1b730*/  SHFL.IDX PT, R8, R6, 0x2, 0x181f ;  /* 0x00581f0006087f89 */ /* 0x0004e400000e0000 */
.L_x_1578:
[----:B------:R-:W-:Y:S05]  /*1b740*/  BRA.DIV ~URZ, `(.L_x_1499) ;  /* 0x00003c527f007947 */ /* 0x000fea000b800000 */
[----:B--2---:R2:W4:Y:S02]  /*1b750*/  SHFL.IDX PT, R2, R7, 0x2, 0x181f ;  /* 0x00581f0007027f89 */ /* 0x00452400000e0000 */
.L_x_1579:
        /* <DEDUP_REMOVED lines=8> */
.L_x_1580:
[----:B------:R-:W-:-:S04]  /*1b7e0*/  IADD3 R3, R5, 0x30, RZ ;  /* 0x0000003005037810 */ /* 0x000fc80007ffe0ff */
[----:B------:R-:W-:-:S13]  /*1b7f0*/  ISETP.GE.OR P0, PT, R3, R4, P2 ;  /* 0x000000040300720c */ /* 0x000fda0001706670 */
[----:B---3--:R-:W-:-:S04]  /*1b800*/  @!P0 LEA R2, P1, R0, R2, 0x1 ;  /* 0x0000000200028211 */ /* 0x008fc800078208ff */
[----:B--2---:R-:W-:-:S05]  /*1b810*/  @!P0 LEA.HI.X R3, R0, R8, R70, 0x1, P1 ;  /* 0x0000000800038211 */ /* 0x004fca00008f0c46 */
[----:B-1----:R1:W-:Y:S01]  /*1b820*/  @!P0 ST.E.128 [R2.64], R24 ;  /* 0x0000001802008985 */ /* 0x0023e2000c101d08 */
[----:B------:R-:W-:Y:S05]  /*1b830*/  BRA.DIV ~URZ, `(.L_x_1501) ;  /* 0x00003ca27f007947 */ /* 0x000fea000b800000 */
[----:B------:R2:W3:Y:S02]  /*1b840*/  SHFL.IDX PT, R8, R6, 0x4, 0x181f ;  /* 0x00981f0006087f89 */ /* 0x0004e400000e0000 */
.L_x_1581:
[----:B------:R-:W-:Y:S05]  /*1b850*/  BRA.DIV ~URZ, `(.L_x_1502) ;  /* 0x00003cf27f007947 */ /* 0x000fea000b800000 */
[----:B-1----:R1:W2:Y:S02]  /*1b860*/  SHFL.IDX PT, R2, R7, 0x4, 0x181f ;  /* 0x00981f0007027f89 */ /* 0x0022a400000e0000 */
.L_x_1582:
        /* <DEDUP_REMOVED lines=8> */
.L_x_1583:
[----:B------:R-:W-:-:S04]  /*1b8f0*/  IADD3 R3, R5, 0x50, RZ ;  /* 0x0000005005037810 */ /* 0x000fc80007ffe0ff */
[----:B------:R-:W-:-:S13]  /*1b900*/  ISETP.GE.OR P0, PT, R3, R4, P2 ;  /* 0x000000040300720c */ /* 0x000fda0001706670 */
[----:B--2---:R-:W-:-:S04]  /*1b910*/  @!P0 LEA R2, P1, R0, R2, 0x1 ;  /* 0x0000000200028211 */ /* 0x004fc800078208ff */
[----:B-1----:R-:W-:-:S05]  /*1b920*/  @!P0 LEA.HI.X R3, R0, R8, R70, 0x1, P1 ;  /* 0x0000000800038211 */ /* 0x002fca00008f0c46 */
[----:B------:R1:W-:Y:S01]  /*1b930*/  @!P0 ST.E.128 [R2.64], R32 ;  /* 0x0000002002008985 */ /* 0x0003e2000c101d08 */
[----:B------:R-:W-:Y:S05]  /*1b940*/  BRA.DIV ~URZ, `(.L_x_1504) ;  /* 0x00003d427f007947 */ /* 0x000fea000b800000 */
[----:B------:R2:W1:Y:S02]  /*1b950*/  SHFL.IDX PT, R8, R6, 0x6, 0x181f ;  /* 0x00d81f0006087f89 */ /* 0x00046400000e0000 */
.L_x_1584:
[----:B------:R-:W-:Y:S05]  /*1b960*/  BRA.DIV ~URZ, `(.L_x_1505) ;  /* 0x00003d927f007947 */ /* 0x000fea000b800000 */
[----:B-1----:R1:W2:Y:S02]  /*1b970*/  SHFL.IDX PT, R2, R7, 0x6, 0x181f ;  /* 0x00d81f0007027f89 */ /* 0x0022a400000e0000 */
.L_x_1585:
        /* <DEDUP_REMOVED lines=8> */
.L_x_1586:
[----:B------:R-:W-:-:S04]  /*1ba00*/  IADD3 R2, R5, 0x70, RZ ;  /* 0x0000007005027810 */ /* 0x000fc80007ffe0ff */
[----:B------:R-:W-:-:S13]  /*1ba10*/  ISETP.GE.OR P0, PT, R2, R4, P2 ;  /* 0x000000040200720c */ /* 0x000fda0001706670 */
[----:B------:R-:W-:Y:S05]  /*1ba20*/  @P0 BRA `(.L_x_1507) ;  /* 0x000018e000000947 */ /* 0x000fea0003800000 */
[----:B----4-:R-:W-:-:S04]  /*1ba30*/  LEA R2, P0, R0, R3, 0x1 ;  /* 0x0000000300027211 */ /* 0x010fc800078008ff */
[----:B---3--:R-:W-:-:S05]  /*1ba40*/  LEA.HI.X R3, R0, R6, R70, 0x1, P0 ;  /* 0x0000000600037211 */ /* 0x008fca00000f0c46 */
[----:B------:R3:W-:Y:S01]  /*1ba50*/  ST.E.128 [R2.64], R40 ;  /* 0x0000002802007985 */ /* 0x0007e2000c101d08 */
[----:B------:R-:W-:Y:S05]  /*1ba60*/  BRA `(.L_x_1507) ;  /* 0x000018a000007947 */ /* 0x000fea0003800000 */
.L_x_1494:
        /* <DEDUP_REMOVED lines=34> */
.L_x_1587:
[----:B------:R-:W-:Y:S05]  /*1bc90*/  BRA.DIV ~URZ, `(.L_x_1509) ;  /* 0x00003c127f007947 */ /* 0x000fea000b800000 */
[----:B------:R3:W4:Y:S02]  /*1bca0*/  SHFL.IDX PT, R2, R19, RZ, 0x1c1f ;  /* 0x001c1fff13027589 */ /* 0x00072400000e0000 */
.L_x_1588:
        /* <DEDUP_REMOVED lines=50> */
.L_x_1511:
[----:B------:R-:W-:Y:S05]  /*1bfd0*/  BSYNC B0 ;  /* 0x0000000000007941 */ /* 0x000fea0003800000 */
.L_x_1510:
[----:B------:R-:W-:Y:S05]  /*1bfe0*/  BRA.DIV ~URZ, `(.L_x_1512) ;  /* 0x000039327f007947 */ /* 0x000fea000b800000 */
[----:B--2---:R2:W1:Y:S04]  /*1bff0*/  SHFL.IDX PT, R12, R13, 0x1, 0x1c1f ;  /* 0x003c1f000d0c7f89 */ /* 0x00446800000e0000 */
[----:B----4-:R2:W4:Y:S02]  /*1c000*/  SHFL.IDX PT, R2, R19, 0x1, 0x1c1f ;  /* 0x003c1f0013027f89 */ /* 0x01052400000e0000 */
.L_x_1589:
        /* <DEDUP_REMOVED lines=35> */
.L_x_1514:
[----:B------:R-:W-:Y:S05]  /*1c240*/  BSYNC B0 ;  /* 0x0000000000007941 */ /* 0x000fea0003800000 */
.L_x_1513:
[----:B------:R-:W-:Y:S05]  /*1c250*/  BRA.DIV ~URZ, `(.L_x_1515) ;  /* 0x000037927f007947 */ /* 0x000fea000b800000 */
[----:B-1----:R1:W2:Y:S02]  /*1c260*/  SHFL.IDX PT, R12, R13, 0x2, 0x1c1f ;  /* 0x005c1f000d0c7f89 */ /* 0x0022a400000e0000 */
.L_x_1590:
[----:B------:R-:W-:Y:S05]  /*1c270*/  BRA.DIV ~URZ, `(.L_x_1516) ;  /* 0x000037e27f007947 */ /* 0x000fea000b800000 */
[----:B----4-:R4:W1:Y:S02]  /*1c280*/  SHFL.IDX PT, R2, R19, 0x2, 0x1c1f ;  /* 0x005c1f0013027f89 */ /* 0x01086400000e0000 */
.L_x_1591:
        /* <DEDUP_REMOVED lines=23> */
[C---:B--2---:R-:W-:Y:S02]  /*1c400*/  @!P5 LEA R10, P6, R7.reuse, R2, 0x2 ;  /* 0x00000002070ad211 */ /* 0x044fe400078c10ff */
        /* <DEDUP_REMOVED lines=13> */
.L_x_1518:
[----:B------:R-:W-:Y:S05]  /*1c4e0*/  BSYNC B0 ;  /* 0x0000000000007941 */ /* 0x000fea0003800000 */
.L_x_1517:
[----:B------:R-:W-:Y:S05]  /*1c4f0*/  BRA.DIV ~URZ, `(.L_x_1519) ;  /* 0x000035d27f007947 */ /* 0x000fea000b800000 */
[----:B--2---:R2:W3:Y:S04]  /*1c500*/  SHFL.IDX PT, R12, R13, 0x3, 0x1c1f ;  /* 0x007c1f000d0c7f89 */ /* 0x0044e800000e0000 */
[----:B-1----:R2:W1:Y:S02]  /*1c510*/  SHFL.IDX PT, R2, R19, 0x3, 0x1c1f ;  /* 0x007c1f0013027f89 */ /* 0x00246400000e0000 */
.L_x_1592:
[----:B------:R-:W5:Y:S02]  /*1c520*/  LDL R3, [R1+0x24] ;  /* 0x0000240001037983 */ /* 0x000f640000100800 */
[----:B-----5:R-:W-:-:S13]  /*1c530*/  LOP3.LUT P0, RZ, R3, 0x2, RZ, 0xc0, !PT ;  /* 0x0000000203ff7812 */ /* 0x020fda000780c0ff */
[----:B------:R-:W-:Y:S05]  /*1c540*/  @P0 BRA `(.L_x_1507) ;  /* 0x00000dc000000947 */ /* 0x000fea0003800000 */
[----:B------:R-:W5:Y:S01]  /*1c550*/  LDL R3, [R1+0x40] ;  /* 0x0000400001037983 */ /* 0x000f620000100800 */
        /* <DEDUP_REMOVED lines=11> */
[-C--:B------:R-:W-:Y:S02]  /*1c610*/  @!P5 LEA R18, P0, R5, R2.reuse, 0x2 ;  /* 0x000000020512d211 */ /* 0x080fe400078010ff */
[----:B------:R-:W-:Y:S02]  /*1c620*/  @!P3 LEA R14, P6, R7, R2, 0x2 ;  /* 0x00000002070eb211 */ /* 0x000fe400078c10ff */
[----:B--2-4-:R-:W-:-:S02]  /*1c630*/  @!P5 LEA.HI.X R19, R5, R12, R20, 0x2, P0 ;  /* 0x0000000c0513d211 */ /* 0x014fc400000f1414 */
[----:B------:R-:W-:Y:S02]  /*1c640*/  ISETP.NE.AND P0, PT, R3, RZ, PT ;  /* 0x000000ff0300720c */ /* 0x000fe40003f05270 */
[-C--:B------:R-:W-:Y:S01]  /*1c650*/  @!P3 LEA.HI.X R15, R7, R12.reuse, R22, 0x2, P6 ;  /* 0x0000000c070fb211 */ /* 0x080fe200030f1416 */
        /* <DEDUP_REMOVED lines=20> */
.L_x_1492:
        /* <DEDUP_REMOVED lines=21> */
.L_x_1520:
        /* <DEDUP_REMOVED lines=57> */
.L_x_1522:
[----:B------:R-:W-:Y:S05]  /*1cc80*/  BSYNC B0 ;  /* 0x0000000000007941 */ /* 0x000fea0003800000 */
.L_x_1521:
        /* <DEDUP_REMOVED lines=38> */
.L_x_1593:
[----:B------:R-:W-:Y:S05]  /*1cef0*/  BRA.DIV ~URZ, `(.L_x_1524) ;  /* 0x00002d127f007947 */ /* 0x000fea000b800000 */
[----:B------:R3:W4:Y:S02]  /*1cf00*/  SHFL.IDX PT, R2, R7, RZ, 0x181f ;  /* 0x00181fff07027589 */ /* 0x00072400000e0000 */
.L_x_1594:
        /* <DEDUP_REMOVED lines=8> */
.L_x_1595:
[----:B------:R-:W-:-:S04]  /*1cf90*/  IADD3 R3, R4, 0x10, RZ ;  /* 0x0000001004037810 */ /* 0x000fc80007ffe0ff */
[----:B------:R-:W-:-:S13]  /*1cfa0*/  ISETP.GE.OR P0, PT, R3, R5, P2 ;  /* 0x000000050300720c */ /* 0x000fda0001706670 */
[----:B--2---:R-:W-:-:S04]  /*1cfb0*/  @!P0 LEA R2, P1, R0, R2, 0x1 ;  /* 0x0000000200028211 */ /* 0x004fc800078208ff */
[----:B-1----:R-:W-:-:S05]  /*1cfc0*/  @!P0 LEA.HI.X R3, R0, R8, R70, 0x1, P1 ;  /* 0x0000000800038211 */ /* 0x002fca00008f0c46 */
[----:B------:R1:W-:Y:S01]  /*1cfd0*/  @!P0 ST.E.128 [R2.64], RZ ;  /* 0x000000ff02008985 */ /* 0x0003e2000c101d08 */
[----:B------:R-:W-:Y:S05]  /*1cfe0*/  BRA.DIV ~URZ, `(.L_x_1526) ;  /* 0x00002d627f007947 */ /* 0x000fea000b800000 */
[----:B------:R2:W1:Y:S02]  /*1cff0*/  SHFL.IDX PT, R8, R6, 0x2, 0x181f ;  /* 0x00581f0006087f89 */ /* 0x00046400000e0000 */
.L_x_1596:
[----:B------:R-:W-:Y:S05]  /*1d000*/  BRA.DIV ~URZ, `(.L_x_1527) ;  /* 0x00002db27f007947 */ /* 0x000fea000b800000 */
[----:B-1----:R1:W2:Y:S02]  /*1d010*/  SHFL.IDX PT, R2, R7, 0x2, 0x181f ;  /* 0x00581f0007027f89 */ /* 0x0022a400000e0000 */
.L_x_1597:
        /* <DEDUP_REMOVED lines=8> */
.L_x_1598:
[----:B------:R-:W-:-:S04]  /*1d0a0*/  IADD3 R3, R4, 0x30, RZ ;  /* 0x0000003004037810 */ /* 0x000fc80007ffe0ff */
[----:B------:R-:W-:-:S13]  /*1d0b0*/  ISETP.GE.OR P0, PT, R3, R5, P2 ;  /* 0x000000050300720c */ /* 0x000fda0001706670 */
[----:B--2---:R-:W-:-:S04]  /*1d0c0*/  @!P0 LEA R2, P1, R0, R2, 0x1 ;  /* 0x0000000200028211 */ /* 0x004fc800078208ff */
[----:B------:R-:W-:-:S05]  /*1d0d0*/  @!P0 LEA.HI.X R3, R0, R8, R70, 0x1, P1 ;  /* 0x0000000800038211 */ /* 0x000fca00008f0c46 */
[----:B------:R2:W-:Y:S01]  /*1d0e0*/  @!P0 ST.E.128 [R2.64], RZ ;  /* 0x000000ff02008985 */ /* 0x0005e2000c101d08 */
[----:B------:R-:W-:Y:S05]  /*1d0f0*/  BRA.DIV ~URZ, `(.L_x_1529) ;  /* 0x00002e027f007947 */ /* 0x000fea000b800000 */
[----:B------:R1:W2:Y:S02]  /*1d100*/  SHFL.IDX PT, R8, R6, 0x4, 0x181f ;  /* 0x00981f0006087f89 */ /* 0x0002a400000e0000 */
.L_x_1599:
[----:B------:R-:W-:Y:S05]  /*1d110*/  BRA.DIV ~URZ, `(.L_x_1530) ;  /* 0x00002e527f007947 */ /* 0x000fea000b800000 */
[----:B--2---:R2:W1:Y:S02]  /*1d120*/  SHFL.IDX PT, R2, R7, 0x4, 0x181f ;  /* 0x00981f0007027f89 */ /* 0x00446400000e0000 */
.L_x_1600:
        /* <DEDUP_REMOVED lines=8> */
.L_x_1601:
[----:B------:R-:W-:-:S04]  /*1d1b0*/  IADD3 R3, R4, 0x50, RZ ;  /* 0x0000005004037810 */ /* 0x000fc80007ffe0ff */
[----:B------:R-:W-:-:S13]  /*1d1c0*/  ISETP.GE.OR P0, PT, R3, R5, P2 ;  /* 0x000000050300720c */ /* 0x000fda0001706670 */
[----:B---3--:R-:W-:-:S04]  /*1d1d0*/  @!P0 LEA R2, P1, R0, R2, 0x1 ;  /* 0x0000000200028211 */ /* 0x008fc800078208ff */
[----:B--2---:R-:W-:-:S05]  /*1d1e0*/  @!P0 LEA.HI.X R3, R0, R8, R70, 0x1, P1 ;  /* 0x0000000800038211 */ /* 0x004fca00008f0c46 */
[----:B------:R2:W-:Y:S01]  /*1d1f0*/  @!P0 ST.E.128 [R2.64], RZ ;  /* 0x000000ff02008985 */ /* 0x0005e2000c101d08 */
[----:B------:R-:W-:Y:S05]  /*1d200*/  BRA.DIV ~URZ, `(.L_x_1532) ;  /* 0x00002ea27f007947 */ /* 0x000fea000b800000 */
[----:B------:R3:W1:Y:S02]  /*1d210*/  SHFL.IDX PT, R8, R6, 0x6, 0x181f ;  /* 0x00d81f0006087f89 */ /* 0x00066400000e0000 */
.L_x_1602:
[----:B------:R-:W-:Y:S05]  /*1d220*/  BRA.DIV ~URZ, `(.L_x_1533) ;  /* 0x00002ef27f007947 */ /* 0x000fea000b800000 */
[----:B--2---:R2:W3:Y:S02]  /*1d230*/  SHFL.IDX PT, R2, R7, 0x6, 0x181f ;  /* 0x00d81f0007027f89 */ /* 0x0044e400000e0000 */
.L_x_1603:
        /* <DEDUP_REMOVED lines=8> */
.L_x_1604:
[----:B------:R-:W-:-:S04]  /*1d2c0*/  IADD3 R4, R4, 0x70, RZ ;  /* 0x0000007004047810 */ /* 0x000fc80007ffe0ff */
[----:B------:R-:W-:-:S13]  /*1d2d0*/  ISETP.GE.OR P0, PT, R4, R5, P2 ;  /* 0x000000050400720c */ /* 0x000fda0001706670 */
[----:B----4-:R-:W-:-:S04]  /*1d2e0*/  @!P0 LEA R2, P1, R0, R2, 0x1 ;  /* 0x0000000200028211 */ /* 0x010fc800078208ff */
[----:B---3--:R-:W-:-:S05]  /*1d2f0*/  @!P0 LEA.HI.X R3, R0, R6, R70, 0x1, P1 ;  /* 0x0000000600038211 */ /* 0x008fca00008f0c46 */
[----:B------:R3:W-:Y:S04]  /*1d300*/  @!P0 ST.E.128 [R2.64], RZ ;  /* 0x000000ff02008985 */ /* 0x0007e8000c101d08 */
.L_x_1507:
[----:B------:R-:W-:Y:S05]  /*1d310*/  BSYNC B1 ;  /* 0x0000000000017941 */ /* 0x000fea0003800000 */
.L_x_1491:
        /* <DEDUP_REMOVED lines=15> */
.L_x_1605:
[----:B------:R-:W-:Y:S05]  /*1d410*/  BRA.DIV ~URZ, `(.L_x_1537) ;  /* 0x00002eb27f007947 */ /* 0x000fea000b800000 */
[----:B------:R3:W1:Y:S02]  /*1d420*/  SHFL.IDX PT, R8, R45, 0x1, 0x1f ;  /* 0x00201f002d087f89 */ /* 0x00066400000e0000 */
.L_x_1606:
        /* <DEDUP_REMOVED lines=19> */
.L_x_1607:
        /* <DEDUP_REMOVED lines=16> */
.L_x_1608:
[----:B----4-:R-:W-:Y:S01]  /*1d660*/  IMAD R0, R0, c[0x0][0x538], RZ ;  /* 0x00014e0000007a24 */ /* 0x010fe200078e02ff */
[----:B------:R-:W-:Y:S04]  /*1d670*/  BSSY B1, `(.L_x_1540) ;  /* 0x00000ce000017945 */ /* 0x000fe80003800000 */
[----:B-1----:R-:W-:-:S04]  /*1d680*/  IADD3 R8, R0, R8, RZ ;  /* 0x0000000800087210 */ /* 0x002fc80007ffe0ff */
[----:B--2---:R-:W-:-:S13]  /*1d690*/  ISETP.GT.AND P0, PT, R8, R9, PT ;  /* 0x000000090800720c */ /* 0x004fda0003f04270 */
[----:B------:R-:W-:Y:S05]  /*1d6a0*/  @P0 BRA `(.L_x_1541) ;  /* 0x0000025000000947 */ /* 0x000fea0003800000 */
.L_x_1545:
        /* <DEDUP_REMOVED lines=17> */
.L_x_1609:
        /* <DEDUP_REMOVED lines=16> */
.L_x_1610:
[----:B--2---:R-:W-:-:S05]  /*1d8c0*/  IMAD R0, R0, c[0x0][0x538], RZ ;  /* 0x00014e0000007a24 */ /* 0x004fca00078e02ff */
[----:B------:R-:W-:-:S04]  /*1d8d0*/  IADD3 R8, R0, R8, RZ ;  /* 0x0000000800087210 */ /* 0x000fc80007ffe0ff */
[----:B------:R-:W-:-:S13]  /*1d8e0*/  ISETP.GT.AND P0, PT, R8, R9, PT ;  /* 0x000000090800720c */ /* 0x000fda0003f04270 */
[----:B-1----:R-:W-:Y:S05]  /*1d8f0*/  @!P0 BRA `(.L_x_1545) ;  /* 0xfffffdb000008947 */ /* 0x002fea000383ffff */
.L_x_1541:
[----:B------:R-:W-:-:S05]  /*1d900*/  IADD3 R8, -R0, R8, RZ ;  /* 0x0000000800087210 */ /* 0x000fca0007ffe1ff */
[----:B------:R-:W-:-:S05]  /*1d910*/  IMAD R0, R4, c[0x0][0x538], R8 ;  /* 0x00014e0004007a24 */ /* 0x000fca00078e0208 */
[----:B------:R-:W-:Y:S01]  /*1d920*/  ISETP.GT.AND P0, PT, R0, R9, PT ;  /* 0x000000090000720c */ /* 0x000fe20003f04270 */
[----:B------:R-:W-:-:S12]  /*1d930*/  BRA.DIV ~URZ, `(.L_x_1546) ;  /* 0x00002df27f007947 */ /* 0x000fd8000b800000 */
[----:B------:R-:W-:-:S03]  /*1d940*/  VOTE.ANY R5, PT, !P0 ;  /* 0x0000000000057806 */ /* 0x000fc600040e0100 */
.L_x_1611:
[----:B------:R-:W2:Y:S01]  /*1d950*/  LDL.LU R2, [R1+0x54] ;  /* 0x0000540001027983 */ /* 0x000ea20000300800 */
[----:B------:R-:W2:Y:S02]  /*1d960*/  POPC R0, R5 ;  /* 0x0000000500007309 */ /* 0x000ea40000000000 */
[----:B--2---:R-:W-:-:S05]  /*1d970*/  IADD3 R2, R0, R2, RZ ;  /* 0x0000000200027210 */ /* 0x004fca0007ffe0ff */
[----:B------:R1:W-:Y:S01]  /*1d980*/  STL [R1+0x54], R2 ;  /* 0x0000540201007387 */ /* 0x0003e20000100800 */
[----:B------:R-:W-:Y:S05]  /*1d990*/  BRA.DIV ~URZ, `(.L_x_1547) ;  /* 0x00002de27f007947 */ /* 0x000fea000b800000 */
[----:B------:R2:W4:Y:S04]  /*1d9a0*/  SHFL.IDX PT, R12, R6, R0, 0x1f ;  /* 0x00001f00060c7589 */ /* 0x00052800000e0000 */
[----:B------:R2:W1:Y:S02]  /*1d9b0*/  SHFL.IDX PT, R7, R7, R0, 0x1f ;  /* 0x00001f0007077589 */ /* 0x00046400000e0000 */
.L_x_1612:
[----:B------:R-:W-:Y:S01]  /*1d9c0*/  ISETP.NE.AND P0, PT, R5, RZ, PT ;  /* 0x000000ff0500720c */ /* 0x000fe20003f05270 */
[----:B------:R-:W-:-:S12]  /*1d9d0*/  BSSY B0, `(.L_x_1548) ;  /* 0x0000005000007945 */ /* 0x000fd80003800000 */
[----:B------:R-:W-:Y:S05]  /*1d9e0*/  @!P0 BRA `(.L_x_1549) ;  /* 0x0000003000008947 */ /* 0x000fea0003800000 */
[----:B--2---:R-:W-:Y:S01]  /*1d9f0*/  IADD3 R0, R0, -0x1, RZ ;  /* 0xffffffff00007810 */ /* 0x004fe20007ffe0ff */
[----:B------:R-:W-:Y:S05]  /*1da00*/  BRA.DIV ~URZ, `(.L_x_1550) ;  /* 0x00002e427f007947 */ /* 0x000fea000b800000 */
[----:B------:R2:W3:Y:S02]  /*1da10*/  SHFL.IDX PT, R13, R4, R0, 0x1f ;  /* 0x00001f00040d7589 */ /* 0x0004e400000e0000 */
.L_x_1549:
[----:B------:R-:W-:Y:S05]  /*1da20*/  BSYNC B0 ;  /* 0x0000000000007941 */ /* 0x000fea0003800000 */
.L_x_1548:
        /* <DEDUP_REMOVED lines=68> */
.L_x_1552:
        /* <DEDUP_REMOVED lines=68> */
.L_x_1553:
[----:B------:R-:W-:Y:S05]  /*1e2b0*/  BSYNC B0 ;  /* 0x0000000000007941 */ /* 0x000fea0003800000 */
.L_x_1551:
[----:B------:R-:W-:-:S04]  /*1e2c0*/  LOP3.LUT R2, RZ, R2, RZ, 0x33, !PT ;  /* 0x00000002ff027212 */ /* 0x000fc800078e33ff */
[----:B-1----:R-:W-:-:S05]  /*1e2d0*/  IADD3 R0, R2, R12, RZ ;  /* 0x0000000c02007210 */ /* 0x002fca0007ffe0ff */
[----:B------:R1:W-:Y:S01]  /*1e2e0*/  STL [R1+0x4c], R0 ;  /* 0x00004c0001007387 */ /* 0x0003e20000100800 */
[----:B------:R-:W-:Y:S05]  /*1e2f0*/  BRA `(.L_x_1554) ;  /* 0x0000005000007947 */ /* 0x000fea0003800000 */
.L_x_1542:
[----:B------:R-:W-:Y:S01]  /*1e300*/  MOV R0, c[0x0][0x53c] ;  /* 0x00014f0000007a02 */ /* 0x000fe20000000f00 */
[----:B------:R1:W-:Y:S04]  /*1e310*/  STL [R1+0x48], R9 ;  /* 0x0000480901007387 */ /* 0x0003e80000100800 */
[----:B------:R1:W-:Y:S04]  /*1e320*/  STL [R1+0x4c], RZ ;  /* 0x00004cff01007387 */ /* 0x0003e80000100800 */
[----:B------:R1:W-:Y:S04]  /*1e330*/  STL [R1+0x50], RZ ;  /* 0x000050ff01007387 */ /* 0x0003e80000100800 */
[----:B------:R1:W-:Y:S02]  /*1e340*/  STL [R1+0x54], R0 ;  /* 0x0000540001007387 */ /* 0x0003e40000100800 */
.L_x_1554:
[----:B------:R-:W-:Y:S05]  /*1e350*/  BSYNC B1 ;  /* 0x0000000000017941 */ /* 0x000fea0003800000 */
.L_x_1540:
        /* <DEDUP_REMOVED lines=9> */
.L_x_1535:
[----:B-1----:R-:W3:Y:S02]  /*1e3f0*/  LDL R0, [R1+0x54] ;  /* 0x0000540001007983 */ /* 0x002ee40000100800 */
[----:B---3--:R-:W-:-:S13]  /*1e400*/  ISETP.GE.AND P0, PT, R0, c[0x0][0x53c], PT ;  /* 0x00014f0000007a0c */ /* 0x008fda0003f06270 */
[----:B--2-4-:R-:W-:Y:S01]  /*1e410*/  @P0 CALL.REL.NOINC `(.L_x_1555) ;  /* 0x0000001000000944 */ /* 0x014fe20003c00000 */
[----:B------:R-:W-:Y:S05]  /*1e420*/  BRA `(.L_x_1556) ;  /* 0xfffe32c000007947 */ /* 0x000fea000383ffff */
.L_x_1555:
[----:B------:R-:W-:Y:S05]  /*1e430*/  EXIT ;  /* 0x000000000000794d */ /* 0x000fea0003800000 */
.L_x_1361:
[----:B------:R-:W-:Y:S01]  /*1e440*/  IMAD.MOV.U32 R0, RZ, RZ, R5 ;  /* 0x000000ffff007224 */ /* 0x000fe200078e0005 */
[----:B------:R-:W-:Y:S02]  /*1e450*/  MOV R2, 0x1 ;  /* 0x0000000100027802 */ /* 0x000fe40000000f00 */
[----:B------:R-:W-:Y:S02]  /*1e460*/  MOV R3, 0x1e480 ;  /* 0x0001e48000037802 */ /* 0x000fe40000000f00 */
[----:B------:R-:W-:Y:S05]  /*1e470*/  CALL.REL.NOINC `($__internal_24_$__cuda_sm70_shflsync_up_p) ;  /* 0x000024e000007944 */ /* 0x000fea0003c00000 */
[----:B------:R-:W-:Y:S01]  /*1e480*/  MOV R0, R4 ;  /* 0x0000000400007202 */ /* 0x000fe20000000f00 */
[----:B------:R-:W-:Y:S05]  /*1e490*/  BRA `(.L_x_1557) ;  /* 0xfffe1fc000007947 */ /* 0x000fea000383ffff */
.L_x_1362:
[----:B------:R-:W-:Y:S01]  /*1e4a0*/  IMAD.MOV.U32 R0, RZ, RZ, R5 ;  /* 0x000000ffff007224 */ /* 0x000fe200078e0005 */
[----:B------:R-:W-:Y:S02]  /*1e4b0*/  MOV R2, 0x2 ;  /* 0x0000000200027802 */ /* 0x000fe40000000f00 */
[----:B------:R-:W-:Y:S02]  /*1e4c0*/  MOV R3, 0x1e4e0 ;  /* 0x0001e4e000037802 */ /* 0x000fe40000000f00 */
[----:B------:R-:W-:Y:S05]  /*1e4d0*/  CALL.REL.NOINC `($__internal_24_$__cuda_sm70_shflsync_up_p) ;  /* 0x0000248000007944 */ /* 0x000fea0003c00000 */
[----:B------:R-:W-:Y:S01]  /*1e4e0*/  SEL R0, R4, RZ, P4 ;  /* 0x000000ff04007207 */ /* 0x000fe20002000000 */
[----:B------:R-:W-:Y:S01]  /*1e4f0*/  IMAD.MOV.U32 R2, RZ, RZ, 0x4 ;  /* 0x00000004ff027424 */ /* 0x000fe200078e00ff */
[----:B------:R-:W-:-:S03]  /*1e500*/  MOV R3, 0x1e530 ;  /* 0x0001e53000037802 */ /* 0x000fc60000000f00 */
[----:B------:R-:W-:Y:S02]  /*1e510*/  IMAD.IADD R0, R5, 0x1, R0 ;  /* 0x0000000105007824 */ /* 0x000fe400078e0200 */
        /* <DEDUP_REMOVED lines=13> */
[----:B------:R-:W-:Y:S02]  /*1e5f0*/  MOV R3, 0x1f ;  /* 0x0000001f00037802 */ /* 0x000fe40000000f00 */
[----:B------:R-:W-:Y:S01]  /*1e600*/  MOV R2, 0x1e640 ;  /* 0x0001e64000027802 */ /* 0x000fe20000000f00 */
[----:B------:R-:W-:-:S04]  /*1e610*/  IMAD.IADD R4, R0, 0x1, R4 ;  /* 0x0000000100047824 */ /* 0x000fc800078e0204 */
[----:B------:R-:W-:Y:S02]  /*1e620*/  IMAD.MOV.U32 R11, RZ, RZ, R4 ;  /* 0x000000ffff0b7224 */ /* 0x000fe400078e0004 */
[----:B------:R-:W-:Y:S05]  /*1e630*/  CALL.REL.NOINC `($__internal_23_$__cuda_sm70_shflsync_idx_p) ;  /* 0x000022d000007944 */ /* 0x000fea0003c00000 */
[----:B------:R-:W-:Y:S01]  /*1e640*/  MOV R0, R10 ;  /* 0x0000000a00007202 */ /* 0x000fe20000000f00 */
[----:B------:R-:W-:Y:S05]  /*1e650*/  BRA `(.L_x_1558) ;  /* 0xfffe1f0000007947 */ /* 0x000fea000383ffff */
.L_x_1364:
[----:B------:R-:W-:Y:S02]  /*1e660*/  SEL R0, RZ, 0x1, P0 ;  /* 0x00000001ff007807 */ /* 0x000fe40000000000 */
[----:B------:R-:W-:Y:S02]  /*1e670*/  MOV R2, 0x1e690 ;  /* 0x0001e69000027802 */ /* 0x000fe40000000f00 */
[----:B------:R-:W-:Y:S05]  /*1e680*/  CALL.REL.NOINC `($__internal_25_$__cuda_sm70_votesync_ballot) ;  /* 0x0000234000007944 */ /* 0x000fea0003c00000 */
[----:B------:R-:W-:Y:S01]  /*1e690*/  MOV R6, R0 ;  /* 0x0000000000067202 */ /* 0x000fe20000000f00 */
[----:B------:R-:W-:Y:S05]  /*1e6a0*/  BRA `(.L_x_1559) ;  /* 0xfffe1f4000007947 */ /* 0x000fea000383ffff */
.L_x_1365:
[----:B------:R-:W-:Y:S01]  /*1e6b0*/  IMAD.MOV.U32 R11, RZ, RZ, R9 ;  /* 0x000000ffff0b7224 */ /* 0x000fe200078e0009 */
[----:B------:R-:W-:Y:S01]  /*1e6c0*/  MOV R10, R0 ;  /* 0x00000000000a7202 */ /* 0x000fe20000000f00 */
[----:B------:R-:W-:Y:S01]  /*1e6d0*/  IMAD.MOV.U32 R3, RZ, RZ, 0x1f ;  /* 0x0000001fff037424 */ /* 0x000fe200078e00ff */
[----:B-1----:R-:W-:Y:S02]  /*1e6e0*/  MOV R2, 0x1e700 ;  /* 0x0001e70000027802 */ /* 0x002fe40000000f00 */
[----:B------:R-:W-:Y:S05]  /*1e6f0*/  CALL.REL.NOINC `($__internal_23_$__cuda_sm70_shflsync_idx_p) ;  /* 0x0000221000007944 */ /* 0x000fea0003c00000 */
[----:B------:R-:W-:Y:S01]  /*1e700*/  IMAD.MOV.U32 R13, RZ, RZ, R10 ;  /* 0x000000ffff0d7224 */ /* 0x000fe200078e000a */
[----:B------:R-:W-:Y:S01]  /*1e710*/  MOV R11, R8 ;  /* 0x00000008000b7202 */ /* 0x000fe20000000f00 */
[----:B------:R-:W-:Y:S01]  /*1e720*/  IMAD.MOV.U32 R5, RZ, RZ, RZ ;  /* 0x000000ffff057224 */ /* 0x000fe200078e00ff */
[----:B------:R-:W-:Y:S01]  /*1e730*/  MOV R10, R0 ;  /* 0x00000000000a7202 */ /* 0x000fe20000000f00 */
[----:B------:R-:W-:Y:S01]  /*1e740*/  IMAD.MOV.U32 R3, RZ, RZ, 0x1f ;  /* 0x0000001fff037424 */ /* 0x000fe200078e00ff */
[----:B------:R-:W-:-:S02]  /*1e750*/  MOV R2, 0x1e770 ;  /* 0x0001e77000027802 */ /* 0x000fc40000000f00 */
[----:B------:R-:W-:Y:S05]  /*1e760*/  CALL.REL.NOINC `($__internal_23_$__cuda_sm70_shflsync_idx_p) ;  /* 0x000021a000007944 */ /* 0x000fea0003c00000 */
[----:B------:R-:W-:Y:S01]  /*1e770*/  MOV R9, R10 ;  /* 0x0000000a00097202 */ /* 0x000fe20000000f00 */
[----:B------:R-:W-:Y:S05]  /*1e780*/  BRA `(.L_x_1560) ;  /* 0xfffe1ed000007947 */ /* 0x000fea000383ffff */
.L_x_1368:
[----:B------:R-:W-:Y:S01]  /*1e790*/  IMAD.MOV.U32 R11, RZ, RZ, R4 ;  /* 0x000000ffff0b7224 */ /* 0x000fe200078e0004 */
[----:B------:R-:W-:-:S02]  /*1e7a0*/  MOV R3, 0x1f ;  /* 0x0000001f00037802 */ /* 0x000fc40000000f00 */
[----:B-1----:R-:W-:Y:S02]  /*1e7b0*/  MOV R2, 0x1e7d0 ;  /* 0x0001e7d000027802 */ /* 0x002fe40000000f00 */
[----:B--234-:R-:W-:Y:S05]  /*1e7c0*/  CALL.REL.NOINC `($__internal_23_$__cuda_sm70_shflsync_idx_p) ;  /* 0x0000214000007944 */ /* 0x01cfea0003c00000 */
[----:B------:R-:W-:Y:S01]  /*1e7d0*/  MOV R5, R10 ;  /* 0x0000000a00057202 */ /* 0x000fe20000000f00 */
[----:B------:R-:W-:Y:S05]  /*1e7e0*/  BRA `(.L_x_1367) ;  /* 0xfffe1ed000007947 */ /* 0x000fea000383ffff */
.L_x_1417:
[----:B------:R-:W-:Y:S01]  /*1e7f0*/  IMAD.MOV.U32 R11, RZ, RZ, R5 ;  /* 0x000000ffff0b7224 */ /* 0x000fe200078e0005 */
[----:B------:R-:W-:Y:S01]  /*1e800*/  MOV R10, RZ ;  /* 0x000000ff000a7202 */ /* 0x000fe20000000f00 */
[----:B------:R-:W-:Y:S01]  /*1e810*/  IMAD.MOV.U32 R3, RZ, RZ, 0x181f ;  /* 0x0000181fff037424 */ /* 0x000fe200078e00ff */
[----:B-1----:R-:W-:Y:S02]  /*1e820*/  MOV R2, 0x1e840 ;  /* 0x0001e84000027802 */ /* 0x002fe40000000f00 */
[----:B-----5:R-:W-:Y:S05]  /*1e830*/  CALL.REL.NOINC `($__internal_23_$__cuda_sm70_shflsync_idx_p) ;  /* 0x000020d000007944 */ /* 0x020fea0003c00000 */
[----:B------:R-:W-:Y:S01]  /*1e840*/  MOV R7, R10 ;  /* 0x0000000a00077202 */ /* 0x000fe20000000f00 */
[----:B------:R-:W-:Y:S05]  /*1e850*/  BRA `(.L_x_1561) ;  /* 0xfffe9af000007947 */ /* 0x000fea000383ffff */
.L_x_1418:
[----:B------:R-:W-:Y:S01]  /*1e860*/  IMAD.MOV.U32 R11, RZ, RZ, R6 ;  /* 0x000000ffff0b7224 */ /* 0x000fe200078e0006 */
[----:B------:R-:W-:Y:S01]  /*1e870*/  MOV R10, RZ ;  /* 0x000000ff000a7202 */ /* 0x000fe20000000f00 */
[----:B------:R-:W-:Y:S01]  /*1e880*/  IMAD.MOV.U32 R3, RZ, RZ, 0x181f ;  /* 0x0000181fff037424 */ /* 0x000fe200078e00ff */
[----:B-1----:R-:W-:Y:S02]  /*1e890*/  MOV R2, 0x1e8b0 ;  /* 0x0001e8b000027802 */ /* 0x002fe40000000f00 */
[----:B--23-5:R-:W-:Y:S05]  /*1e8a0*/  CALL.REL.NOINC `($__internal_23_$__cuda_sm70_shflsync_idx_p) ;  /* 0x0000206000007944 */ /* 0x02cfea0003c00000 */
[----:B------:R-:W-:Y:S01]  /*1e8b0*/  MOV R2, R10 ;  /* 0x0000000a00027202 */ /* 0x000fe20000000f00 */
[----:B------:R-:W-:Y:S05]  /*1e8c0*/  BRA `(.L_x_1562) ;  /* 0xfffe9aa000007947 */ /* 0x000fea000383ffff */
.L_x_1421:
[----:B------:R-:W-:Y:S01]  /*1e8d0*/  IMAD.MOV.U32 R11, RZ, RZ, R5 ;  /* 0x000000ffff0b7224 */ /* 0x000fe200078e0005 */
[----:B------:R-:W-:Y:S01]  /*1e8e0*/  MOV R10, 0x1 ;  /* 0x00000001000a7802 */ /* 0x000fe20000000f00 */
[----:B--2---:R-:W-:Y:S01]  /*1e8f0*/  IMAD.MOV.U32 R3, RZ, RZ, 0x181f ;  /* 0x0000181fff037424 */ /* 0x004fe200078e00ff */
[----:B----4-:R-:W-:-:S02]  /*1e900*/  MOV R2, 0x1e920 ;  /* 0x0001e92000027802 */ /* 0x010fc40000000f00 */
[----:B-1-3-5:R-:W-:Y:S05]  /*1e910*/  CALL.REL.NOINC `($__internal_23_$__cuda_sm70_shflsync_idx_p) ;  /* 0x00001ff000007944 */ /* 0x02afea0003c00000 */
[----:B------:R-:W-:Y:S01]  /*1e920*/  IMAD.MOV.U32 R7, RZ, RZ, R10 ;  /* 0x000000ffff077224 */ /* 0x000fe200078e000a */
[----:B------:R-:W-:Y:S01]  /*1e930*/  MOV R10, 0x1 ;  /* 0x00000001000a7802 */ /* 0x000fe20000000f00 */
[----:B------:R-:W-:Y:S01]  /*1e940*/  IMAD.MOV.U32 R11, RZ, RZ, R6 ;  /* 0x000000ffff0b7224 */ /* 0x000fe200078e0006 */
[----:B------:R-:W-:-:S02]  /*1e950*/  MOV R3, 0x181f ;  /* 0x0000181f00037802 */ /* 0x000fc40000000f00 */
[----:B------:R-:W-:Y:S02]  /*1e960*/  MOV R2, 0x1e980 ;  /* 0x0001e98000027802 */ /* 0x000fe40000000f00 */
[----:B------:R-:W-:Y:S05]  /*1e970*/  CALL.REL.NOINC `($__internal_23_$__cuda_sm70_shflsync_idx_p) ;  /* 0x00001f9000007944 */ /* 0x000fea0003c00000 */
[----:B------:R-:W-:Y:S01]  /*1e980*/  MOV R2, R10 ;  /* 0x0000000a00027202 */ /* 0x000fe20000000f00 */
[----:B------:R-:W-:Y:S05]  /*1e990*/  BRA `(.L_x_1563) ;  /* 0xfffe9ac000007947 */ /* 0x000fea000383ffff */
.L_x_1424:
[----:B------:R-:W-:Y:S01]  /*1e9a0*/  IMAD.MOV.U32 R11, RZ, RZ, R5 ;  /* 0x000000ffff0b7224 */ /* 0x000fe200078e0005 */
[----:B------:R-:W-:Y:S01]  /*1e9b0*/  MOV R10, 0x2 ;  /* 0x00000002000a7802 */ /* 0x000fe20000000f00 */
[----:B-1----:R-:W-:Y:S01]  /*1e9c0*/  IMAD.MOV.U32 R3, RZ, RZ, 0x181f ;  /* 0x0000181fff037424 */ /* 0x002fe200078e00ff */
[----:B--2---:R-:W-:Y:S02]  /*1e9d0*/  MOV R2, 0x1e9f0 ;  /* 0x0001e9f000027802 */ /* 0x004fe40000000f00 */
[----:B---3-5:R-:W-:Y:S05]  /*1e9e0*/  CALL.REL.NOINC `($__internal_23_$__cuda_sm70_shflsync_idx_p) ;  /* 0x00001f2000007944 */ /* 0x028fea0003c00000 */
[----:B------:R-:W-:Y:S01]  /*1e9f0*/  MOV R7, R10 ;  /* 0x0000000a00077202 */ /* 0x000fe20000000f00 */
[----:B------:R-:W-:Y:S05]  /*1ea00*/  BRA `(.L_x_1564) ;  /* 0xfffe9b2000007947 */ /* 0x000fea000383ffff */
.L_x_1425:
[----:B------:R-:W-:Y:S01]  /*1ea10*/  IMAD.MOV.U32 R11, RZ, RZ, R6 ;  /* 0x000000ffff0b7224 */ /* 0x000fe200078e0006 */
[----:B------:R-:W-:Y:S01]  /*1ea20*/  MOV R10, 0x2 ;  /* 0x00000002000a7802 */ /* 0x000fe20000000f00 */
[----:B------:R-:W-:Y:S01]  /*1ea30*/  IMAD.MOV.U32 R3, RZ, RZ, 0x181f ;  /* 0x0000181fff037424 */ /* 0x000fe200078e00ff */
[----:B--2---:R-:W-:Y:S02]  /*1ea40*/  MOV R2, 0x1ea60 ;  /* 0x0001ea6000027802 */ /* 0x004fe40000000f00 */
[----:B-1-345:R-:W-:Y:S05]  /*1ea50*/  CALL.REL.NOINC `($__internal_23_$__cuda_sm70_shflsync_idx_p) ;  /* 0x00001eb000007944 */ /* 0x03afea0003c00000 */
[----:B------:R-:W-:Y:S01]  /*1ea60*/  MOV R2, R10 ;  /* 0x0000000a00027202 */ /* 0x000fe20000000f00 */
[----:B------:R-:W-:Y:S05]  /*1ea70*/  BRA `(.L_x_1565) ;  /* 0xfffe9ad000007947 */ /* 0x000fea000383ffff */
.L_x_1428:
[----:B------:R-:W-:Y:S01]  /*1ea80*/  IMAD.MOV.U32 R11, RZ, RZ, R5 ;  /* 0x000000ffff0b7224 */ /* 0x000fe200078e0005 */
[----:B------:R-:W-:Y:S01]  /*1ea90*/  MOV R10, 0x3 ;  /* 0x00000003000a7802 */ /* 0x000fe20000000f00 */
[----:B-1----:R-:W-:Y:S01]  /*1eaa0*/  IMAD.MOV.U32 R3, RZ, RZ, 0x181f ;  /* 0x0000181fff037424 */ /* 0x002fe200078e00ff */
[----:B------:R-:W-:-:S02]  /*1eab0*/  MOV R2, 0x1ead0 ;  /* 0x0001ead000027802 */ /* 0x000fc40000000f00 */
[----:B--2345:R-:W-:Y:S05]  /*1eac0*/  CALL.REL.NOINC `($__internal_23_$__cuda_sm70_shflsync_idx_p) ;  /* 0x00001e4000007944 */ /* 0x03cfea0003c00000 */
        /* <DEDUP_REMOVED lines=8> */
.L_x_1431:
[----:B------:R-:W-:Y:S01]  /*1eb50*/  IMAD.MOV.U32 R11, RZ, RZ, R5 ;  /* 0x000000ffff0b7224 */ /* 0x000fe200078e0005 */
[----:B------:R-:W-:Y:S01]  /*1eb60*/  MOV R10, 0x4 ;  /* 0x00000004000a7802 */ /* 0x000fe20000000f00 */
[----:B-1----:R-:W-:Y:S01]  /*1eb70*/  IMAD.MOV.U32 R3, RZ, RZ, 0x181f ;  /* 0x0000181fff037424 */ /* 0x002fe200078e00ff */
[----:B------:R-:W-:Y:S02]  /*1eb80*/  MOV R2, 0x1eba0 ;  /* 0x0001eba000027802 */ /* 0x000fe40000000f00 */
[----:B--2345:R-:W-:Y:S05]  /*1eb90*/  CALL.REL.NOINC `($__internal_23_$__cuda_sm70_shflsync_idx_p) ;  /* 0x00001d7000007944 */ /* 0x03cfea0003c00000 */
[----:B------:R-:W-:Y:S01]  /*1eba0*/  MOV R7, R10 ;  /* 0x0000000a00077202 */ /* 0x000fe20000000f00 */
[----:B------:R-:W-:Y:S05]  /*1ebb0*/  BRA `(.L_x_1567) ;  /* 0xfffe9b4000007947 */ /* 0x000fea000383ffff */
.L_x_1432:
[----:B------:R-:W-:Y:S01]  /*1ebc0*/  IMAD.MOV.U32 R11, RZ, RZ, R6 ;  /* 0x000000ffff0b7224 */ /* 0x000fe200078e0006 */
[----:B------:R-:W-:Y:S01]  /*1ebd0*/  MOV R10, 0x4 ;  /* 0x00000004000a7802 */ /* 0x000fe20000000f00 */
[----:B-1----:R-:W-:Y:S01]  /*1ebe0*/  IMAD.MOV.U32 R3, RZ, RZ, 0x181f ;  /* 0x0000181fff037424 */ /* 0x002fe200078e00ff */
[----:B------:R-:W-:Y:S02]  /*1ebf0*/  MOV R2, 0x1ec10 ;  /* 0x0001ec1000027802 */ /* 0x000fe40000000f00 */
[----:B--2345:R-:W-:Y:S05]  /*1ec00*/  CALL.REL.NOINC `($__internal_23_$__cuda_sm70_shflsync_idx_p) ;  /* 0x00001d0000007944 */ /* 0x03cfea0003c00000 */
[----:B------:R-:W-:Y:S01]  /*1ec10*/  MOV R2, R10 ;  /* 0x0000000a00027202 */ /* 0x000fe20000000f00 */
[----:B------:R-:W-:Y:S05]  /*1ec20*/  BRA `(.L_x_1568) ;  /* 0xfffe9af000007947 */ /* 0x000fea000383ffff */
.L_x_1435:
[----:B------:R-:W-:Y:S01]  /*1ec30*/  IMAD.MOV.U32 R11, RZ, RZ, R5 ;  /* 0x000000ffff0b7224 */ /* 0x000fe200078e0005 */
[----:B------:R-:W-:Y:S01]  /*1ec40*/  MOV R10, 0x5 ;  /* 0x00000005000a7802 */ /* 0x000fe20000000f00 */
[----:B--2---:R-:W-:Y:S01]  /*1ec50*/  IMAD.MOV.U32 R3, RZ, RZ, 0x181f ;  /* 0x0000181fff037424 */ /* 0x004fe200078e00ff */
[----:B------:R-:W-:-:S02]  /*1ec60*/  MOV R2, 0x1ec80 ;  /* 0x0001ec8000027802 */ /* 0x000fc40000000f00 */
[----:B-1-345:R-:W-:Y:S05]  /*1ec70*/  CALL.REL.NOINC `($__internal_23_$__cuda_sm70_shflsync_idx_p) ;  /* 0x00001c9000007944 */ /* 0x03afea0003c00000 */
        /* <DEDUP_REMOVED lines=8> */
.L_x_1438:
[----:B------:R-:W-:Y:S01]  /*1ed00*/  IMAD.MOV.U32 R11, RZ, RZ, R5 ;  /* 0x000000ffff0b7224 */ /* 0x000fe200078e0005 */
[----:B------:R-:W-:Y:S01]  /*1ed10*/  MOV R10, 0x6 ;  /* 0x00000006000a7802 */ /* 0x000fe20000000f00 */
[----:B-1----:R-:W-:Y:S01]  /*1ed20*/  IMAD.MOV.U32 R3, RZ, RZ, 0x181f ;  /* 0x0000181fff037424 */ /* 0x002fe200078e00ff */
[----:B--2---:R-:W-:Y:S02]  /*1ed30*/  MOV R2, 0x1ed50 ;  /* 0x0001ed5000027802 */ /* 0x004fe40000000f00 */
[----:B---345:R-:W-:Y:S05]  /*1ed40*/  CALL.REL.NOINC `($__internal_23_$__cuda_sm70_shflsync_idx_p) ;  /* 0x00001bc000007944 */ /* 0x038fea0003c00000 */
[----:B------:R-:W-:Y:S01]  /*1ed50*/  MOV R7, R10 ;  /* 0x0000000a00077202 */ /* 0x000fe20000000f00 */
[----:B------:R-:W-:Y:S05]  /*1ed60*/  BRA `(.L_x_1570) ;  /* 0xfffe9b6000007947 */ /* 0x000fea000383ffff */
.L_x_1439:
[----:B------:R-:W-:Y:S01]  /*1ed70*/  IMAD.MOV.U32 R11, RZ, RZ, R6 ;  /* 0x000000ffff0b7224 */ /* 0x000fe200078e0006 */
[----:B------:R-:W-:Y:S01]  /*1ed80*/  MOV R10, 0x6 ;  /* 0x00000006000a7802 */ /* 0x000fe20000000f00 */
[----:B------:R-:W-:Y:S01]  /*1ed90*/  IMAD.MOV.U32 R3, RZ, RZ, 0x181f ;  /* 0x0000181fff037424 */ /* 0x000fe200078e00ff */
[----:B--2---:R-:W-:Y:S02]  /*1eda0*/  MOV R2, 0x1edc0 ;  /* 0x0001edc000027802 */ /* 0x004fe40000000f00 */
[----:B-1-345:R-:W-:Y:S05]  /*1edb0*/  CALL.REL.NOINC `($__internal_23_$__cuda_sm70_shflsync_idx_p) ;  /* 0x00001b5000007944 */ /* 0x03afea0003c00000 */
[----:B------:R-:W-:Y:S01]  /*1edc0*/  MOV R2, R10 ;  /* 0x0000000a00027202 */ /* 0x000fe20000000f00 */
[----:B------:R-:W-:Y:S05]  /*1edd0*/  BRA `(.L_x_1571) ;  /* 0xfffe9b1000007947 */ /* 0x000fea000383ffff */
.L_x_1442:
        /* <DEDUP_REMOVED lines=13> */
.L_x_1487:
[----:B---3--:R1:W5:Y:S01]  /*1eeb0*/  LDL R0, [R1+0x10] ;  /* 0x0000100001007983 */ /* 0x0083620000100800 */
[----:B------:R-:W-:Y:S02]  /*1eec0*/  MOV R7, 0x2 ;  /* 0x0000000200077802 */ /* 0x000fe40000000f00 */
[----:B------:R-:W-:Y:S02]  /*1eed0*/  MOV R3, 0x1eef0 ;  /* 0x0001eef000037802 */ /* 0x000fe40000000f00 */
[----:B-1---5:R-:W-:Y:S05]  /*1eee0*/  CALL.REL.NOINC `($__internal_22_$__cuda_sm70_shflsync_bfly_p) ;  /* 0x000019d000007944 */ /* 0x022fea0003c00000 */
[----:B--2---:R-:W-:Y:S01]  /*1eef0*/  MOV R2, R0 ;  /* 0x0000000000027202 */ /* 0x004fe20000000f00 */
[----:B-1----:R-:W-:Y:S05]  /*1ef00*/  BRA `(.L_x_1573) ;  /* 0xffffad5000007947 */ /* 0x002fea000383ffff */
.L_x_1488:
[----:B------:R-:W-:Y:S01]  /*1ef10*/  IMAD.MOV.U32 R0, RZ, RZ, R2 ;  /* 0x000000ffff007224 */ /* 0x000fe200078e0002 */
[----:B------:R-:W-:Y:S02]  /*1ef20*/  MOV R7, 0x1 ;  /* 0x0000000100077802 */ /* 0x000fe40000000f00 */
[----:B------:R-:W-:Y:S02]  /*1ef30*/  MOV R3, 0x1ef50 ;  /* 0x0001ef5000037802 */ /* 0x000fe40000000f00 */
[----:B------:R-:W-:Y:S05]  /*1ef40*/  CALL.REL.NOINC `($__internal_22_$__cuda_sm70_shflsync_bfly_p) ;  /* 0x0000197000007944 */ /* 0x000fea0003c00000 */
[----:B--2---:R-:W-:Y:S02]  /*1ef50*/  FADD.FTZ R2, R2, R0 ;  /* 0x0000000002027221 */ /* 0x004fe40000010000 */
[----:B------:R2:W5:Y:S01]  /*1ef60*/  LDL R0, [R1+0x14] ;  /* 0x0000140001007983 */ /* 0x0005620000100800 */
[----:B-1----:R-:W-:-:S02]  /*1ef70*/  MOV R7, 0x2 ;  /* 0x0000000200077802 */ /* 0x002fc40000000f00 */
[----:B------:R-:W-:Y:S02]  /*1ef80*/  MOV R3, 0x1efa0 ;  /* 0x0001efa000037802 */ /* 0x000fe40000000f00 */
[----:B--2--5:R-:W-:Y:S05]  /*1ef90*/  CALL.REL.NOINC `($__internal_22_$__cuda_sm70_shflsync_bfly_p) ;  /* 0x0000192000007944 */ /* 0x024fea0003c00000 */
[----:B------:R-:W3:Y:S01]  /*1efa0*/  LDL.LU R3, [R1+0x14] ;  /* 0x0000140001037983 */ /* 0x000ee20000300800 */
[----:B-1----:R-:W-:Y:S01]  /*1efb0*/  MOV R7, 0x1 ;  /* 0x0000000100077802 */ /* 0x002fe20000000f00 */
[----:B--23--:R-:W-:Y:S01]  /*1efc0*/  FADD.FTZ R5, R3, R0 ;  /* 0x0000000003057221 */ /* 0x00cfe20000010000 */
[----:B------:R-:W-:-:S04]  /*1efd0*/  MOV R3, 0x1f000 ;  /* 0x0001f00000037802 */ /* 0x000fc80000000f00 */
[----:B------:R-:W-:Y:S02]  /*1efe0*/  MOV R0, R5 ;  /* 0x0000000500007202 */ /* 0x000fe40000000f00 */
[----:B------:R-:W-:Y:S05]  /*1eff0*/  CALL.REL.NOINC `($__internal_22_$__cuda_sm70_shflsync_bfly_p) ;  /* 0x000018c000007944 */ /* 0x000fea0003c00000 */
[----:B--2---:R-:W-:Y:S02]  /*1f000*/  FADD.FTZ R4, R5, R0 ;  /* 0x0000000005047221 */ /* 0x004fe40000010000 */
[----:B------:R2:W5:Y:S01]  /*1f010*/  LDL R0, [R1+0x18] ;  /* 0x0000180001007983 */ /* 0x0005620000100800 */
[----:B-1----:R-:W-:Y:S02]  /*1f020*/  MOV R7, 0x2 ;  /* 0x0000000200077802 */ /* 0x002fe40000000f00 */
        /* <DEDUP_REMOVED lines=19> */
[----:B--2---:R-:W-:Y:S01]  /*1f160*/  MOV R8, R0 ;  /* 0x0000000000087202 */ /* 0x004fe20000000f00 */
[----:B-1----:R-:W-:Y:S05]  /*1f170*/  BRA `(.L_x_1574) ;  /* 0xffffac1000007947 */ /* 0x002fea000383ffff */
.L_x_1495:
[----:B--234-:R-:W-:Y:S01]  /*1f180*/  IMAD.MOV.U32 R11, RZ, RZ, R6 ;  /* 0x000000ffff0b7224 */ /* 0x01cfe200078e0006 */
[----:B------:R-:W-:Y:S01]  /*1f190*/  MOV R10, RZ ;  /* 0x000000ff000a7202 */ /* 0x000fe20000000f00 */
[----:B------:R-:W-:Y:S01]  /*1f1a0*/  IMAD.MOV.U32 R3, RZ, RZ, 0x181f ;  /* 0x0000181fff037424 */ /* 0x000fe200078e00ff */
[----:B------:R-:W-:Y:S02]  /*1f1b0*/  MOV R2, 0x1f1d0 ;  /* 0x0001f1d000027802 */ /* 0x000fe40000000f00 */
[----:B-1----:R-:W-:Y:S05]  /*1f1c0*/  CALL.REL.NOINC `($__internal_23_$__cuda_sm70_shflsync_idx_p) ;  /* 0x0000174000007944 */ /* 0x002fea0003c00000 */
[----:B------:R-:W-:Y:S01]  /*1f1d0*/  MOV R8, R10 ;  /* 0x0000000a00087202 */ /* 0x000fe20000000f00 */
[----:B------:R-:W-:Y:S05]  /*1f1e0*/  BRA `(.L_x_1575) ;  /* 0xffffc44000007947 */ /* 0x000fea000383ffff */
.L_x_1496:
[----:B------:R-:W-:Y:S01]  /*1f1f0*/  IMAD.MOV.U32 R11, RZ, RZ, R7 ;  /* 0x000000ffff0b7224 */ /* 0x000fe200078e0007 */
[----:B------:R-:W-:Y:S01]  /*1f200*/  MOV R10, RZ ;  /* 0x000000ff000a7202 */ /* 0x000fe20000000f00 */
[----:B------:R-:W-:Y:S01]  /*1f210*/  IMAD.MOV.U32 R3, RZ, RZ, 0x181f ;  /* 0x0000181fff037424 */ /* 0x000fe200078e00ff */
[----:B------:R-:W-:Y:S02]  /*1f220*/  MOV R2, 0x1f240 ;  /* 0x0001f24000027802 */ /* 0x000fe40000000f00 */
[----:B-123--:R-:W-:Y:S05]  /*1f230*/  CALL.REL.NOINC `($__internal_23_$__cuda_sm70_shflsync_idx_p) ;  /* 0x000016d000007944 */ /* 0x00efea0003c00000 */
[----:B------:R-:W-:Y:S01]  /*1f240*/  MOV R2, R10 ;  /* 0x0000000a00027202 */ /* 0x000fe20000000f00 */
[----:B------:R-:W-:Y:S05]  /*1f250*/  BRA `(.L_x_1576) ;  /* 0xffffc3f000007947 */ /* 0x000fea000383ffff */
.L_x_1497:
[----:B------:R-:W-:Y:S01]  /*1f260*/  IMAD.MOV.U32 R11, RZ, RZ, R6 ;  /* 0x000000ffff0b7224 */ /* 0x000fe200078e0006 */
[----:B------:R-:W-:Y:S01]  /*1f270*/  MOV R10, 0x1 ;  /* 0x00000001000a7802 */ /* 0x000fe20000000f00 */
[----:B--2---:R-:W-:Y:S01]  /*1f280*/  IMAD.MOV.U32 R3, RZ, RZ, 0x181f ;  /* 0x0000181fff037424 */ /* 0x004fe200078e00ff */
[----:B------:R-:W-:-:S02]  /*1f290*/  MOV R2, 0x1f2b0 ;  /* 0x0001f2b000027802 */ /* 0x000fc40000000f00 */
[----:B-1--4-:R-:W-:Y:S05]  /*1f2a0*/  CALL.REL.NOINC `($__internal_23_$__cuda_sm70_shflsync_idx_p) ;  /* 0x0000166000007944 */ /* 0x012fea0003c00000 */
        /* <DEDUP_REMOVED lines=8> */
.L_x_1498:
[----:B------:R-:W-:Y:S01]  /*1f330*/  IMAD.MOV.U32 R11, RZ, RZ, R6 ;  /* 0x000000ffff0b7224 */ /* 0x000fe200078e0006 */
[----:B------:R-:W-:Y:S01]  /*1f340*/  MOV R10, 0x2 ;  /* 0x00000002000a7802 */ /* 0x000fe20000000f00 */
[----:B--2---:R-:W-:Y:S01]  /*1f350*/  IMAD.MOV.U32 R3, RZ, RZ, 0x181f ;  /* 0x0000181fff037424 */ /* 0x004fe200078e00ff */
[----:B------:R-:W-:Y:S02]  /*1f360*/  MOV R2, 0x1f380 ;  /* 0x0001f38000027802 */ /* 0x000fe40000000f00 */
[----:B-1-34-:R-:W-:Y:S05]  /*1f370*/  CALL.REL.NOINC `($__internal_23_$__cuda_sm70_shflsync_idx_p) ;  /* 0x0000159000007944 */ /* 0x01afea0003c00000 */
[----:B------:R-:W-:Y:S01]  /*1f380*/  MOV R8, R10 ;  /* 0x0000000a00087202 */ /* 0x000fe20000000f00 */
[----:B------:R-:W-:Y:S05]  /*1f390*/  BRA `(.L_x_1578) ;  /* 0xffffc3a000007947 */ /* 0x000fea000383ffff */
.L_x_1499:
[----:B------:R-:W-:Y:S01]  /*1f3a0*/  IMAD.MOV.U32 R11, RZ, RZ, R7 ;  /* 0x000000ffff0b7224 */ /* 0x000fe200078e0007 */
[----:B------:R-:W-:Y:S01]  /*1f3b0*/  MOV R10, 0x2 ;  /* 0x00000002000a7802 */ /* 0x000fe20000000f00 */
[----:B--2---:R-:W-:Y:S01]  /*1f3c0*/  IMAD.MOV.U32 R3, RZ, RZ, 0x181f ;  /* 0x0000181fff037424 */ /* 0x004fe200078e00ff */
[----:B------:R-:W-:Y:S02]  /*1f3d0*/  MOV R2, 0x1f3f0 ;  /* 0x0001f3f000027802 */ /* 0x000fe40000000f00 */
[----:B-1-34-:R-:W-:Y:S05]  /*1f3e0*/  CALL.REL.NOINC `($__internal_23_$__cuda_sm70_shflsync_idx_p) ;  /* 0x0000152000007944 */ /* 0x01afea0003c00000 */
[----:B------:R-:W-:Y:S01]  /*1f3f0*/  MOV R2, R10 ;  /* 0x0000000a00027202 */ /* 0x000fe20000000f00 */
[----:B------:R-:W-:Y:S05]  /*1f400*/  BRA `(.L_x_1579) ;  /* 0xffffc35000007947 */ /* 0x000fea000383ffff */
.L_x_1500:
[----:B------:R-:W-:Y:S01]  /*1f410*/  IMAD.MOV.U32 R11, RZ, RZ, R6 ;  /* 0x000000ffff0b7224 */ /* 0x000fe200078e0006 */
[----:B------:R-:W-:Y:S01]  /*1f420*/  MOV R10, 0x3 ;  /* 0x00000003000a7802 */ /* 0x000fe20000000f00 */
[----:B---3--:R-:W-:Y:S01]  /*1f430*/  IMAD.MOV.U32 R3, RZ, RZ, 0x181f ;  /* 0x0000181fff037424 */ /* 0x008fe200078e00ff */
[----:B------:R-:W-:-:S02]  /*1f440*/  MOV R2, 0x1f460 ;  /* 0x0001f46000027802 */ /* 0x000fc40000000f00 */
[----:B-12---:R-:W-:Y:S05]  /*1f450*/  CALL.REL.NOINC `($__internal_23_$__cuda_sm70_shflsync_idx_p) ;  /* 0x000014b000007944 */ /* 0x006fea0003c00000 */
        /* <DEDUP_REMOVED lines=8> */
.L_x_1501:
[----:B------:R-:W-:Y:S01]  /*1f4e0*/  IMAD.MOV.U32 R11, RZ, RZ, R6 ;  /* 0x000000ffff0b7224 */ /* 0x000fe200078e0006 */
[----:B------:R-:W-:Y:S01]  /*1f4f0*/  MOV R10, 0x4 ;  /* 0x00000004000a7802 */ /* 0x000fe20000000f00 */
[----:B-1----:R-:W-:Y:S01]  /*1f500*/  IMAD.MOV.U32 R3, RZ, RZ, 0x181f ;  /* 0x0000181fff037424 */ /* 0x002fe200078e00ff */
[----:B------:R-:W-:Y:S02]  /*1f510*/  MOV R2, 0x1f530 ;  /* 0x0001f53000027802 */ /* 0x000fe40000000f00 */
[----:B----4-:R-:W-:Y:S05]  /*1f520*/  CALL.REL.NOINC `($__internal_23_$__cuda_sm70_shflsync_idx_p) ;  /* 0x000013e000007944 */ /* 0x010fea0003c00000 */
[----:B------:R-:W-:Y:S01]  /*1f530*/  MOV R8, R10 ;  /* 0x0000000a00087202 */ /* 0x000fe20000000f00 */
[----:B------:R-:W-:Y:S05]  /*1f540*/  BRA `(.L_x_1581) ;  /* 0xffffc30000007947 */ /* 0x000fea000383ffff */
.L_x_1502:
[----:B------:R-:W-:Y:S01]  /*1f550*/  IMAD.MOV.U32 R11, RZ, RZ, R7 ;  /* 0x000000ffff0b7224 */ /* 0x000fe200078e0007 */
[----:B------:R-:W-:Y:S01]  /*1f560*/  MOV R10, 0x4 ;  /* 0x00000004000a7802 */ /* 0x000fe20000000f00 */
[----:B-1----:R-:W-:Y:S01]  /*1f570*/  IMAD.MOV.U32 R3, RZ, RZ, 0x181f ;  /* 0x0000181fff037424 */ /* 0x002fe200078e00ff */
[----:B------:R-:W-:Y:S02]  /*1f580*/  MOV R2, 0x1f5a0 ;  /* 0x0001f5a000027802 */ /* 0x000fe40000000f00 */
[----:B--234-:R-:W-:Y:S05]  /*1f590*/  CALL.REL.NOINC `($__internal_23_$__cuda_sm70_shflsync_idx_p) ;  /* 0x0000137000007944 */ /* 0x01cfea0003c00000 */
[----:B------:R-:W-:Y:S01]  /*1f5a0*/  MOV R2, R10 ;  /* 0x0000000a00027202 */ /* 0x000fe20000000f00 */
[----:B------:R-:W-:Y:S05]  /*1f5b0*/  BRA `(.L_x_1582) ;  /* 0xffffc2b000007947 */ /* 0x000fea000383ffff */
.L_x_1503:
        /* <DEDUP_REMOVED lines=13> */
.L_x_1504:
[----:B------:R-:W-:Y:S01]  /*1f690*/  IMAD.MOV.U32 R11, RZ, RZ, R6 ;  /* 0x000000ffff0b7224 */ /* 0x000fe200078e0006 */
[----:B------:R-:W-:Y:S01]  /*1f6a0*/  MOV R10, 0x6 ;  /* 0x00000006000a7802 */ /* 0x000fe20000000f00 */
[----:B-1----:R-:W-:Y:S01]  /*1f6b0*/  IMAD.MOV.U32 R3, RZ, RZ, 0x181f ;  /* 0x0000181fff037424 */ /* 0x002fe200078e00ff */
[----:B------:R-:W-:Y:S02]  /*1f6c0*/  MOV R2, 0x1f6e0 ;  /* 0x0001f6e000027802 */ /* 0x000fe40000000f00 */
[----:B---34-:R-:W-:Y:S05]  /*1f6d0*/  CALL.REL.NOINC `($__internal_23_$__cuda_sm70_shflsync_idx_p) ;  /* 0x0000123000007944 */ /* 0x018fea0003c00000 */
[----:B------:R-:W-:Y:S01]  /*1f6e0*/  MOV R8, R10 ;  /* 0x0000000a00087202 */ /* 0x000fe20000000f00 */
[----:B------:R-:W-:Y:S05]  /*1f6f0*/  BRA `(.L_x_1584) ;  /* 0xffffc26000007947 */ /* 0x000fea000383ffff */
.L_x_1505:
[----:B------:R-:W-:Y:S01]  /*1f700*/  IMAD.MOV.U32 R11, RZ, RZ, R7 ;  /* 0x000000ffff0b7224 */ /* 0x000fe200078e0007 */
[----:B------:R-:W-:Y:S01]  /*1f710*/  MOV R10, 0x6 ;  /* 0x00000006000a7802 */ /* 0x000fe20000000f00 */
[----:B-1----:R-:W-:Y:S01]  /*1f720*/  IMAD.MOV.U32 R3, RZ, RZ, 0x181f ;  /* 0x0000181fff037424 */ /* 0x002fe200078e00ff */
[----:B------:R-:W-:Y:S02]  /*1f730*/  MOV R2, 0x1f750 ;  /* 0x0001f75000027802 */ /* 0x000fe40000000f00 */
[----:B--234-:R-:W-:Y:S05]  /*1f740*/  CALL.REL.NOINC `($__internal_23_$__cuda_sm70_shflsync_idx_p) ;  /* 0x000011c000007944 */ /* 0x01cfea0003c00000 */
[----:B------:R-:W-:Y:S01]  /*1f750*/  MOV R2, R10 ;  /* 0x0000000a00027202 */ /* 0x000fe20000000f00 */
[----:B------:R-:W-:Y:S05]  /*1f760*/  BRA `(.L_x_1585) ;  /* 0xffffc21000007947 */ /* 0x000fea000383ffff */
.L_x_1506:
[----:B------:R-:W-:Y:S01]  /*1f770*/  IMAD.MOV.U32 R11, RZ, RZ, R6 ;  /* 0x000000ffff0b7224 */ /* 0x000fe200078e0006 */
[----:B------:R-:W-:Y:S01]  /*1f780*/  MOV R10, 0x7 ;  /* 0x00000007000a7802 */ /* 0x000fe20000000f00 */
[----:B--2---:R-:W-:Y:S01]  /*1f790*/  IMAD.MOV.U32 R3, RZ, RZ, 0x181f ;  /* 0x0000181fff037424 */ /* 0x004fe200078e00ff */
[----:B------:R-:W-:-:S02]  /*1f7a0*/  MOV R2, 0x1f7c0 ;  /* 0x0001f7c000027802 */ /* 0x000fc40000000f00 */
[----:B-1-34-:R-:W-:Y:S05]  /*1f7b0*/  CALL.REL.NOINC `($__internal_23_$__cuda_sm70_shflsync_idx_p) ;  /* 0x0000115000007944 */ /* 0x01afea0003c00000 */
        /* <DEDUP_REMOVED lines=8> */
.L_x_1508:
[----:B------:R-:W-:Y:S01]  /*1f840*/  IMAD.MOV.U32 R11, RZ, RZ, R13 ;  /* 0x000000ffff0b7224 */ /* 0x000fe200078e000d */
[----:B------:R-:W-:Y:S01]  /*1f850*/  MOV R10, RZ ;  /* 0x000000ff000a7202 */ /* 0x000fe20000000f00 */
[----:B------:R-:W-:Y:S01]  /*1f860*/  IMAD.MOV.U32 R3, RZ, RZ, 0x1c1f ;  /* 0x00001c1fff037424 */ /* 0x000fe200078e00ff */
[----:B------:R-:W-:Y:S02]  /*1f870*/  MOV R2, 0x1f890 ;  /* 0x0001f89000027802 */ /* 0x000fe40000000f00 */
[----:B------:R-:W-:Y:S05]  /*1f880*/  CALL.REL.NOINC `($__internal_23_$__cuda_sm70_shflsync_idx_p) ;  /* 0x0000108000007944 */ /* 0x000fea0003c00000 */
[----:B------:R-:W-:Y:S01]  /*1f890*/  MOV R12, R10 ;  /* 0x0000000a000c7202 */ /* 0x000fe20000000f00 */
[----:B------:R-:W-:Y:S05]  /*1f8a0*/  BRA `(.L_x_1587) ;  /* 0xffffc3e000007947 */ /* 0x000fea000383ffff */
.L_x_1509:
[----:B------:R-:W-:Y:S01]  /*1f8b0*/  IMAD.MOV.U32 R11, RZ, RZ, R19 ;  /* 0x000000ffff0b7224 */ /* 0x000fe200078e0013 */
[----:B------:R-:W-:Y:S01]  /*1f8c0*/  MOV R10, RZ ;  /* 0x000000ff000a7202 */ /* 0x000fe20000000f00 */
[----:B------:R-:W-:Y:S01]  /*1f8d0*/  IMAD.MOV.U32 R3, RZ, RZ, 0x1c1f ;  /* 0x00001c1fff037424 */ /* 0x000fe200078e00ff */
[----:B------:R-:W-:Y:S02]  /*1f8e0*/  MOV R2, 0x1f900 ;  /* 0x0001f90000027802 */ /* 0x000fe40000000f00 */
[----:B-12---:R-:W-:Y:S05]  /*1f8f0*/  CALL.REL.NOINC `($__internal_23_$__cuda_sm70_shflsync_idx_p) ;  /* 0x0000101000007944 */ /* 0x006fea0003c00000 */
[----:B------:R-:W-:Y:S01]  /*1f900*/  MOV R2, R10 ;  /* 0x0000000a00027202 */ /* 0x000fe20000000f00 */
[----:B------:R-:W-:Y:S05]  /*1f910*/  BRA `(.L_x_1588) ;  /* 0xffffc39000007947 */ /* 0x000fea000383ffff */
.L_x_1512:
[----:B----4-:R-:W-:Y:S01]  /*1f920*/  IMAD.MOV.U32 R11, RZ, RZ, R13 ;  /* 0x000000ffff0b7224 */ /* 0x010fe200078e000d */
[----:B------:R-:W-:Y:S01]  /*1f930*/  MOV R10, 0x1 ;  /* 0x00000001000a7802 */ /* 0x000fe20000000f00 */
[----:B------:R-:W-:Y:S01]  /*1f940*/  IMAD.MOV.U32 R3, RZ, RZ, 0x1c1f ;  /* 0x00001c1fff037424 */ /* 0x000fe200078e00ff */
[----:B------:R-:W-:-:S02]  /*1f950*/  MOV R2, 0x1f970 ;  /* 0x0001f97000027802 */ /* 0x000fc40000000f00 */
[----:B-123--:R-:W-:Y:S05]  /*1f960*/  CALL.REL.NOINC `($__internal_23_$__cuda_sm70_shflsync_idx_p) ;  /* 0x00000fa000007944 */ /* 0x00efea0003c00000 */
        /* <DEDUP_REMOVED lines=8> */
.L_x_1515:
[----:B----4-:R-:W-:Y:S01]  /*1f9f0*/  IMAD.MOV.U32 R11, RZ, RZ, R13 ;  /* 0x000000ffff0b7224 */ /* 0x010fe200078e000d */
[----:B------:R-:W-:Y:S01]  /*1fa00*/  MOV R10, 0x2 ;  /* 0x00000002000a7802 */ /* 0x000fe20000000f00 */
[----:B------:R-:W-:Y:S01]  /*1fa10*/  IMAD.MOV.U32 R3, RZ, RZ, 0x1c1f ;  /* 0x00001c1fff037424 */ /* 0x000fe200078e00ff */
[----:B------:R-:W-:Y:S02]  /*1fa20*/  MOV R2, 0x1fa40 ;  /* 0x0001fa4000027802 */ /* 0x000fe40000000f00 */
[----:B-123--:R-:W-:Y:S05]  /*1fa30*/  CALL.REL.NOINC `($__internal_23_$__cuda_sm70_shflsync_idx_p) ;  /* 0x00000ed000007944 */ /* 0x00efea0003c00000 */
[----:B------:R-:W-:Y:S01]  /*1fa40*/  MOV R12, R10 ;  /* 0x0000000a000c7202 */ /* 0x000fe20000000f00 */
[----:B------:R-:W-:Y:S05]  /*1fa50*/  BRA `(.L_x_1590) ;  /* 0xffffc81000007947 */ /* 0x000fea000383ffff */
.L_x_1516:
[----:B----4-:R-:W-:Y:S01]  /*1fa60*/  IMAD.MOV.U32 R11, RZ, RZ, R19 ;  /* 0x000000ffff0b7224 */ /* 0x010fe200078e0013 */
[----:B------:R-:W-:Y:S01]  /*1fa70*/  MOV R10, 0x2 ;  /* 0x00000002000a7802 */ /* 0x000fe20000000f00 */
[----:B------:R-:W-:Y:S01]  /*1fa80*/  IMAD.MOV.U32 R3, RZ, RZ, 0x1c1f ;  /* 0x00001c1fff037424 */ /* 0x000fe200078e00ff */
[----:B------:R-:W-:Y:S02]  /*1fa90*/  MOV R2, 0x1fab0 ;  /* 0x0001fab000027802 */ /* 0x000fe40000000f00 */
[----:B-123--:R-:W-:Y:S05]  /*1faa0*/  CALL.REL.NOINC `($__internal_23_$__cuda_sm70_shflsync_idx_p) ;  /* 0x00000e6000007944 */ /* 0x00efea0003c00000 */
[----:B------:R-:W-:Y:S01]  /*1fab0*/  MOV R2, R10 ;  /* 0x0000000a00027202 */ /* 0x000fe20000000f00 */
[----:B------:R-:W-:Y:S05]  /*1fac0*/  BRA `(.L_x_1591) ;  /* 0xffffc7c000007947 */ /* 0x000fea000383ffff */
.L_x_1519:
[----:B--2---:R-:W-:Y:S01]  /*1fad0*/  IMAD.MOV.U32 R11, RZ, RZ, R13 ;  /* 0x000000ffff0b7224 */ /* 0x004fe200078e000d */
[----:B------:R-:W-:Y:S01]  /*1fae0*/  MOV R10, 0x3 ;  /* 0x00000003000a7802 */ /* 0x000fe20000000f00 */
[----:B------:R-:W-:Y:S01]  /*1faf0*/  IMAD.MOV.U32 R3, RZ, RZ, 0x1c1f ;  /* 0x00001c1fff037424 */ /* 0x000fe200078e00ff */
[----:B-1----:R-:W-:-:S02]  /*1fb00*/  MOV R2, 0x1fb20 ;  /* 0x0001fb2000027802 */ /* 0x002fc40000000f00 */
[----:B---34-:R-:W-:Y:S05]  /*1fb10*/  CALL.REL.NOINC `($__internal_23_$__cuda_sm70_shflsync_idx_p) ;  /* 0x00000df000007944 */ /* 0x018fea0003c00000 */
        /* <DEDUP_REMOVED lines=8> */
.L_x_1523:
[----:B------:R-:W-:Y:S01]  /*1fba0*/  IMAD.MOV.U32 R11, RZ, RZ, R6 ;  /* 0x000000ffff0b7224 */ /* 0x000fe200078e0006 */
[----:B------:R-:W-:Y:S01]  /*1fbb0*/  MOV R10, RZ ;  /* 0x000000ff000a7202 */ /* 0x000fe20000000f00 */
[----:B------:R-:W-:Y:S01]  /*1fbc0*/  IMAD.MOV.U32 R3, RZ, RZ, 0x181f ;  /* 0x0000181fff037424 */ /* 0x000fe200078e00ff */
[----:B------:R-:W-:Y:S02]  /*1fbd0*/  MOV R2, 0x1fbf0 ;  /* 0x0001fbf000027802 */ /* 0x000fe40000000f00 */
[----:B------:R-:W-:Y:S05]  /*1fbe0*/  CALL.REL.NOINC `($__internal_23_$__cuda_sm70_shflsync_idx_p) ;  /* 0x00000d2000007944 */ /* 0x000fea0003c00000 */
[----:B------:R-:W-:Y:S01]  /*1fbf0*/  MOV R8, R10 ;  /* 0x0000000a00087202 */ /* 0x000fe20000000f00 */
[----:B------:R-:W-:Y:S05]  /*1fc00*/  BRA `(.L_x_1593) ;  /* 0xffffd2e000007947 */ /* 0x000fea000383ffff */
.L_x_1524:
[----:B------:R-:W-:Y:S01]  /*1fc10*/  IMAD.MOV.U32 R11, RZ, RZ, R7 ;  /* 0x000000ffff0b7224 */ /* 0x000fe200078e0007 */
[----:B------:R-:W-:Y:S01]  /*1fc20*/  MOV R10, RZ ;  /* 0x000000ff000a7202 */ /* 0x000fe20000000f00 */
[----:B------:R-:W-:Y:S01]  /*1fc30*/  IMAD.MOV.U32 R3, RZ, RZ, 0x181f ;  /* 0x0000181fff037424 */ /* 0x000fe200078e00ff */
[----:B------:R-:W-:Y:S02]  /*1fc40*/  MOV R2, 0x1fc60 ;  /* 0x0001fc6000027802 */ /* 0x000fe40000000f00 */
[----:B-12---:R-:W-:Y:S05]  /*1fc50*/  CALL.REL.NOINC `($__internal_23_$__cuda_sm70_shflsync_idx_p) ;  /* 0x00000cb000007944 */ /* 0x006fea0003c00000 */
[----:B------:R-:W-:Y:S01]  /*1fc60*/  MOV R2, R10 ;  /* 0x0000000a00027202 */ /* 0x000fe20000000f00 */
[----:B------:R-:W-:Y:S05]  /*1fc70*/  BRA `(.L_x_1594) ;  /* 0xffffd29000007947 */ /* 0x000fea000383ffff */
.L_x_1525:
[----:B------:R-:W-:Y:S01]  /*1fc80*/  IMAD.MOV.U32 R11, RZ, RZ, R6 ;  /* 0x000000ffff0b7224 */ /* 0x000fe200078e0006 */
[----:B------:R-:W-:Y:S01]  /*1fc90*/  MOV R10, 0x1 ;  /* 0x00000001000a7802 */ /* 0x000fe20000000f00 */
[----:B--2---:R-:W-:Y:S01]  /*1fca0*/  IMAD.MOV.U32 R3, RZ, RZ, 0x181f ;  /* 0x0000181fff037424 */ /* 0x004fe200078e00ff */
[----:B------:R-:W-:-:S02]  /*1fcb0*/  MOV R2, 0x1fcd0 ;  /* 0x0001fcd000027802 */ /* 0x000fc40000000f00 */
[----:B-1-3--:R-:W-:Y:S05]  /*1fcc0*/  CALL.REL.NOINC `($__internal_23_$__cuda_sm70_shflsync_idx_p) ;  /* 0x00000c4000007944 */ /* 0x00afea0003c00000 */
        /* <DEDUP_REMOVED lines=8> */
.L_x_1526:
[----:B------:R-:W-:Y:S01]  /*1fd50*/  IMAD.MOV.U32 R11, RZ, RZ, R6 ;  /* 0x000000ffff0b7224 */ /* 0x000fe200078e0006 */
[----:B------:R-:W-:Y:S01]  /*1fd60*/  MOV R10, 0x2 ;  /* 0x00000002000a7802 */ /* 0x000fe20000000f00 */
[----:B-1----:R-:W-:Y:S01]  /*1fd70*/  IMAD.MOV.U32 R3, RZ, RZ, 0x181f ;  /* 0x0000181fff037424 */ /* 0x002fe200078e00ff */
[----:B------:R-:W-:Y:S02]  /*1fd80*/  MOV R2, 0x1fda0 ;  /* 0x0001fda000027802 */ /* 0x000fe40000000f00 */
[----:B---34-:R-:W-:Y:S05]  /*1fd90*/  CALL.REL.NOINC `($__internal_23_$__cuda_sm70_shflsync_idx_p) ;  /* 0x00000b7000007944 */ /* 0x018fea0003c00000 */
[----:B------:R-:W-:Y:S01]  /*1fda0*/  MOV R8, R10 ;  /* 0x0000000a00087202 */ /* 0x000fe20000000f00 */
[----:B------:R-:W-:Y:S05]  /*1fdb0*/  BRA `(.L_x_1596) ;  /* 0xffffd24000007947 */ /* 0x000fea000383ffff */
.L_x_1527:
[----:B------:R-:W-:Y:S01]  /*1fdc0*/  IMAD.MOV.U32 R11, RZ, RZ, R7 ;  /* 0x000000ffff0b7224 */ /* 0x000fe200078e0007 */
[----:B------:R-:W-:Y:S01]  /*1fdd0*/  MOV R10, 0x2 ;  /* 0x00000002000a7802 */ /* 0x000fe20000000f00 */
[----:B-1----:R-:W-:Y:S01]  /*1fde0*/  IMAD.MOV.U32 R3, RZ, RZ, 0x181f ;  /* 0x0000181fff037424 */ /* 0x002fe200078e00ff */
[----:B------:R-:W-:Y:S02]  /*1fdf0*/  MOV R2, 0x1fe10 ;  /* 0x0001fe1000027802 */ /* 0x000fe40000000f00 */
[----:B--234-:R-:W-:Y:S05]  /*1fe00*/  CALL.REL.NOINC `($__internal_23_$__cuda_sm70_shflsync_idx_p) ;  /* 0x00000b0000007944 */ /* 0x01cfea0003c00000 */
[----:B------:R-:W-:Y:S01]  /*1fe10*/  MOV R2, R10 ;  /* 0x0000000a00027202 */ /* 0x000fe20000000f00 */
[----:B------:R-:W-:Y:S05]  /*1fe20*/  BRA `(.L_x_1597) ;  /* 0xffffd1f000007947 */ /* 0x000fea000383ffff */
.L_x_1528:
        /* <DEDUP_REMOVED lines=13> */
.L_x_1529:
[----:B------:R-:W-:Y:S01]  /*1ff00*/  IMAD.MOV.U32 R11, RZ, RZ, R6 ;  /* 0x000000ffff0b7224 */ /* 0x000fe200078e0006 */
[----:B------:R-:W-:Y:S01]  /*1ff10*/  MOV R10, 0x4 ;  /* 0x00000004000a7802 */ /* 0x000fe20000000f00 */
[----:B--2---:R-:W-:Y:S01]  /*1ff20*/  IMAD.MOV.U32 R3, RZ, RZ, 0x181f ;  /* 0x0000181fff037424 */ /* 0x004fe200078e00ff */
[----:B------:R-:W-:Y:S02]  /*1ff30*/  MOV R2, 0x1ff50 ;  /* 0x0001ff5000027802 */ /* 0x000fe40000000f00 */
[----:B-1-34-:R-:W-:Y:S05]  /*1ff40*/  CALL.REL.NOINC `($__internal_23_$__cuda_sm70_shflsync_idx_p) ;  /* 0x000009c000007944 */ /* 0x01afea0003c00000 */
[----:B------:R-:W-:Y:S01]  /*1ff50*/  MOV R8, R10 ;  /* 0x0000000a00087202 */ /* 0x000fe20000000f00 */
[----:B------:R-:W-:Y:S05]  /*1ff60*/  BRA `(.L_x_1599) ;  /* 0xffffd1a000007947 */ /* 0x000fea000383ffff */
.L_x_1530:
[----:B------:R-:W-:Y:S01]  /*1ff70*/  IMAD.MOV.U32 R11, RZ, RZ, R7 ;  /* 0x000000ffff0b7224 */ /* 0x000fe200078e0007 */
[----:B------:R-:W-:Y:S01]  /*1ff80*/  MOV R10, 0x4 ;  /* 0x00000004000a7802 */ /* 0x000fe20000000f00 */
[----:B--2---:R-:W-:Y:S01]  /*1ff90*/  IMAD.MOV.U32 R3, RZ, RZ, 0x181f ;  /* 0x0000181fff037424 */ /* 0x004fe200078e00ff */
[----:B------:R-:W-:Y:S02]  /*1ffa0*/  MOV R2, 0x1ffc0 ;  /* 0x0001ffc000027802 */ /* 0x000fe40000000f00 */
[----:B-1-34-:R-:W-:Y:S05]  /*1ffb0*/  CALL.REL.NOINC `($__internal_23_$__cuda_sm70_shflsync_idx_p) ;  /* 0x0000095000007944 */ /* 0x01afea0003c00000 */
[----:B------:R-:W-:Y:S01]  /*1ffc0*/  MOV R2, R10 ;  /* 0x0000000a00027202 */ /* 0x000fe20000000f00 */
[----:B------:R-:W-:Y:S05]  /*1ffd0*/  BRA `(.L_x_1600) ;  /* 0xffffd15000007947 */ /* 0x000fea000383ffff */
.L_x_1531:
[----:B------:R-:W-:Y:S01]  /*1ffe0*/  IMAD.MOV.U32 R11, RZ, RZ, R6 ;  /* 0x000000ffff0b7224 */ /* 0x000fe200078e0006 */
[----:B------:R-:W-:Y:S01]  /*1fff0*/  MOV R10, 0x5 ;  /* 0x00000005000a7802 */ /* 0x000fe20000000f00 */
[----:B-1----:R-:W-:Y:S01]  /*20000*/  IMAD.MOV.U32 R3, RZ, RZ, 0x181f ;  /* 0x0000181fff037424 */ /* 0x002fe200078e00ff */
[----:B------:R-:W-:-:S02]  /*20010*/  MOV R2, 0x20030 ;  /* 0x0002003000027802 */ /* 0x000fc40000000f00 */
[----:B--234-:R-:W-:Y:S05]  /*20020*/  CALL.REL.NOINC `($__internal_23_$__cuda_sm70_shflsync_idx_p) ;  /* 0x000008e000007944 */ /* 0x01cfea0003c00000 */
        /* <DEDUP_REMOVED lines=8> */
.L_x_1532:
[----:B------:R-:W-:Y:S01]  /*200b0*/  IMAD.MOV.U32 R11, RZ, RZ, R6 ;  /* 0x000000ffff0b7224 */ /* 0x000fe200078e0006 */
[----:B------:R-:W-:Y:S01]  /*200c0*/  MOV R10, 0x6 ;  /* 0x00000006000a7802 */ /* 0x000fe20000000f00 */
[----:B--2---:R-:W-:Y:S01]  /*200d0*/  IMAD.MOV.U32 R3, RZ, RZ, 0x181f ;  /* 0x0000181fff037424 */ /* 0x004fe200078e00ff */
[----:B------:R-:W-:Y:S02]  /*200e0*/  MOV R2, 0x20100 ;  /* 0x0002010000027802 */ /* 0x000fe40000000f00 */
[----:B-1--4-:R-:W-:Y:S05]  /*200f0*/  CALL.REL.NOINC `($__internal_23_$__cuda_sm70_shflsync_idx_p) ;  /* 0x0000081000007944 */ /* 0x012fea0003c00000 */
[----:B------:R-:W-:Y:S01]  /*20100*/  MOV R8, R10 ;  /* 0x0000000a00087202 */ /* 0x000fe20000000f00 */
[----:B------:R-:W-:Y:S05]  /*20110*/  BRA `(.L_x_1602) ;  /* 0xffffd10000007947 */ /* 0x000fea000383ffff */
.L_x_1533:
[----:B------:R-:W-:Y:S01]  /*20120*/  IMAD.MOV.U32 R11, RZ, RZ, R7 ;  /* 0x000000ffff0b7224 */ /* 0x000fe200078e0007 */
[----:B------:R-:W-:Y:S01]  /*20130*/  MOV R10, 0x6 ;  /* 0x00000006000a7802 */ /* 0x000fe20000000f00 */
[----:B--2---:R-:W-:Y:S01]  /*20140*/  IMAD.MOV.U32 R3, RZ, RZ, 0x181f ;  /* 0x0000181fff037424 */ /* 0x004fe200078e00ff */
[----:B------:R-:W-:Y:S02]  /*20150*/  MOV R2, 0x20170 ;  /* 0x0002017000027802 */ /* 0x000fe40000000f00 */
[----:B-1-34-:R-:W-:Y:S05]  /*20160*/  CALL.REL.NOINC `($__internal_23_$__cuda_sm70_shflsync_idx_p) ;  /* 0x000007a000007944 */ /* 0x01afea0003c00000 */
[----:B------:R-:W-:Y:S01]  /*20170*/  MOV R2, R10 ;  /* 0x0000000a00027202 */ /* 0x000fe20000000f00 */
[----:B------:R-:W-:Y:S05]  /*20180*/  BRA `(.L_x_1603) ;  /* 0xffffd0b000007947 */ /* 0x000fea000383ffff */
.L_x_1534:
[----:B------:R-:W-:Y:S01]  /*20190*/  IMAD.MOV.U32 R11, RZ, RZ, R6 ;  /* 0x000000ffff0b7224 */ /* 0x000fe200078e0006 */
[----:B------:R-:W-:Y:S01]  /*201a0*/  MOV R10, 0x7 ;  /* 0x00000007000a7802 */ /* 0x000fe20000000f00 */
[----:B-1----:R-:W-:Y:S01]  /*201b0*/  IMAD.MOV.U32 R3, RZ, RZ, 0x181f ;  /* 0x0000181fff037424 */ /* 0x002fe200078e00ff */
[----:B------:R-:W-:-:S02]  /*201c0*/  MOV R2, 0x201e0 ;  /* 0x000201e000027802 */ /* 0x000fc40000000f00 */
[----:B--2-4-:R-:W-:Y:S05]  /*201d0*/  CALL.REL.NOINC `($__internal_23_$__cuda_sm70_shflsync_idx_p) ;  /* 0x0000073000007944 */ /* 0x014fea0003c00000 */
        /* <DEDUP_REMOVED lines=8> */
.L_x_1536:
[----:B------:R-:W-:Y:S01]  /*20260*/  IMAD.MOV.U32 R11, RZ, RZ, R45 ;  /* 0x000000ffff0b7224 */ /* 0x000fe200078e002d */
[----:B------:R-:W-:Y:S01]  /*20270*/  MOV R10, RZ ;  /* 0x000000ff000a7202 */ /* 0x000fe20000000f00 */
[----:B----4-:R-:W-:Y:S01]  /*20280*/  IMAD.MOV.U32 R3, RZ, RZ, 0x1f ;  /* 0x0000001fff037424 */ /* 0x010fe200078e00ff */
[----:B------:R-:W-:Y:S02]  /*20290*/  MOV R2, 0x202b0 ;  /* 0x000202b000027802 */ /* 0x000fe40000000f00 */
[----:B------:R-:W-:Y:S05]  /*202a0*/  CALL.REL.NOINC `($__internal_23_$__cuda_sm70_shflsync_idx_p) ;  /* 0x0000066000007944 */ /* 0x000fea0003c00000 */
[----:B------:R-:W-:Y:S01]  /*202b0*/  MOV R9, R10 ;  /* 0x0000000a00097202 */ /* 0x000fe20000000f00 */
[----:B------:R-:W-:Y:S05]  /*202c0*/  BRA `(.L_x_1605) ;  /* 0xffffd14000007947 */ /* 0x000fea000383ffff */
.L_x_1537:
[----:B------:R-:W-:Y:S01]  /*202d0*/  IMAD.MOV.U32 R11, RZ, RZ, R45 ;  /* 0x000000ffff0b7224 */ /* 0x000fe200078e002d */
[----:B------:R-:W-:Y:S01]  /*202e0*/  MOV R10, 0x1 ;  /* 0x00000001000a7802 */ /* 0x000fe20000000f00 */
[----:B----4-:R-:W-:Y:S01]  /*202f0*/  IMAD.MOV.U32 R3, RZ, RZ, 0x1f ;  /* 0x0000001fff037424 */ /* 0x010fe200078e00ff */
[----:B------:R-:W-:Y:S02]  /*20300*/  MOV R2, 0x20320 ;  /* 0x0002032000027802 */ /* 0x000fe40000000f00 */
[----:B-12---:R-:W-:Y:S05]  /*20310*/  CALL.REL.NOINC `($__internal_23_$__cuda_sm70_shflsync_idx_p) ;  /* 0x000005f000007944 */ /* 0x006fea0003c00000 */
[----:B------:R-:W-:Y:S01]  /*20320*/  MOV R8, R10 ;  /* 0x0000000a00087202 */ /* 0x000fe20000000f00 */
[----:B------:R-:W-:Y:S05]  /*20330*/  BRA `(.L_x_1606) ;  /* 0xffffd0f000007947 */ /* 0x000fea000383ffff */
.L_x_1538:
[----:B------:R-:W-:Y:S02]  /*20340*/  MOV R2, 0x1 ;  /* 0x0000000100027802 */ /* 0x000fe40000000f00 */
[----:B------:R-:W-:-:S02]  /*20350*/  MOV R3, 0x20370 ;  /* 0x0002037000037802 */ /* 0x000fc40000000f00 */
[----:B-123--:R-:W-:Y:S05]  /*20360*/  CALL.REL.NOINC `($__internal_24_$__cuda_sm70_shflsync_up_p) ;  /* 0x000005f000007944 */ /* 0x00efea0003c00000 */
[----:B------:R-:W-:Y:S05]  /*20370*/  BRA `(.L_x_1607) ;  /* 0xffffd1e000007947 */ /* 0x000fea000383ffff */
.L_x_1539:
[----:B------:R-:W-:Y:S02]  /*20380*/  MOV R2, 0x2 ;  /* 0x0000000200027802 */ /* 0x000fe40000000f00 */
[----:B------:R-:W-:-:S02]  /*20390*/  MOV R3, 0x203b0 ;  /* 0x000203b000037802 */ /* 0x000fc40000000f00 */
[----:B-12---:R-:W-:Y:S05]  /*203a0*/  CALL.REL.NOINC `($__internal_24_$__cuda_sm70_shflsync_up_p) ;  /* 0x000005b000007944 */ /* 0x006fea0003c00000 */
        /* <DEDUP_REMOVED lines=24> */
.L_x_1543:
[----:B------:R-:W-:Y:S02]  /*20530*/  MOV R2, 0x1 ;  /* 0x0000000100027802 */ /* 0x000fe40000000f00 */
[----:B------:R-:W-:Y:S02]  /*20540*/  MOV R3, 0x20560 ;  /* 0x0002056000037802 */ /* 0x000fe40000000f00 */
[----:B------:R-:W-:Y:S05]  /*20550*/  CALL.REL.NOINC `($__internal_24_$__cuda_sm70_shflsync_up_p) ;  /* 0x0000040000007944 */ /* 0x000fea0003c00000 */
[----:B------:R-:W-:Y:S01]  /*20560*/  MOV R2, R4 ;  /* 0x0000000400027202 */ /* 0x000fe20000000f00 */
[----:B------:R-:W-:Y:S05]  /*20570*/  BRA `(.L_x_1609) ;  /* 0xffffd24000007947 */ /* 0x000fea000383ffff */
.L_x_1544:
        /* <DEDUP_REMOVED lines=27> */
.L_x_1546:
[----:B------:R-:W-:Y:S02]  /*20730*/  SEL R0, RZ, 0x1, P0 ;  /* 0x00000001ff007807 */ /* 0x000fe40000000000 */
[----:B------:R-:W-:Y:S02]  /*20740*/  MOV R2, 0x20760 ;  /* 0x0002076000027802 */ /* 0x000fe40000000f00 */
[----:B---3--:R-:W-:Y:S05]  /*20750*/  CALL.REL.NOINC `($__internal_25_$__cuda_sm70_votesync_ballot) ;  /* 0x0000027000007944 */ /* 0x008fea0003c00000 */
[----:B------:R-:W-:Y:S01]  /*20760*/  MOV R5, R0 ;  /* 0x0000000000057202 */ /* 0x000fe20000000f00 */
[----:B------:R-:W-:Y:S05]  /*20770*/  BRA `(.L_x_1611) ;  /* 0xffffd1d000007947 */ /* 0x000fea000383ffff */
.L_x_1547:
[----:B------:R-:W-:Y:S01]  /*20780*/  IMAD.MOV.U32 R11, RZ, RZ, R6 ;  /* 0x000000ffff0b7224 */ /* 0x000fe200078e0006 */
[----:B------:R-:W-:Y:S01]  /*20790*/  MOV R10, R0 ;  /* 0x00000000000a7202 */ /* 0x000fe20000000f00 */
[----:B------:R-:W-:Y:S01]  /*207a0*/  IMAD.MOV.U32 R3, RZ, RZ, 0x1f ;  /* 0x0000001fff037424 */ /* 0x000fe200078e00ff */
[----:B-1----:R-:W-:Y:S02]  /*207b0*/  MOV R2, 0x207d0 ;  /* 0x000207d000027802 */ /* 0x002fe40000000f00 */
[----:B---3--:R-:W-:Y:S05]  /*207c0*/  CALL.REL.NOINC `($__internal_23_$__cuda_sm70_shflsync_idx_p) ;  /* 0x0000014000007944 */ /* 0x008fea0003c00000 */
[----:B------:R-:W-:Y:S01]  /*207d0*/  IMAD.MOV.U32 R12, RZ, RZ, R10 ;  /* 0x000000ffff0c7224 */ /* 0x000fe200078e000a */
[----:B------:R-:W-:Y:S01]  /*207e0*/  MOV R10, R0 ;  /* 0x00000000000a7202 */ /* 0x000fe20000000f00 */
[----:B------:R-:W-:Y:S01]  /*207f0*/  IMAD.MOV.U32 R11, RZ, RZ, R7 ;  /* 0x000000ffff0b7224 */ /* 0x000fe200078e0007 */
[----:B------:R-:W-:-:S02]  /*20800*/  MOV R3, 0x1f ;  /* 0x0000001f00037802 */ /* 0x000fc40000000f00 */
[----:B------:R-:W-:Y:S02]  /*20810*/  MOV R2, 0x20830 ;  /* 0x0002083000027802 */ /* 0x000fe40000000f00 */
[----:B------:R-:W-:Y:S05]  /*20820*/  CALL.REL.NOINC `($__internal_23_$__cuda_sm70_shflsync_idx_p) ;  /* 0x000000e000007944 */ /* 0x000fea0003c00000 */
[----:B------:R-:W-:Y:S01]  /*20830*/  MOV R7, R10 ;  /* 0x0000000a00077202 */ /* 0x000fe20000000f00 */
[----:B------:R-:W-:Y:S05]  /*20840*/  BRA `(.L_x_1612) ;  /* 0xffffd17000007947 */ /* 0x000fea000383ffff */
.L_x_1550:
[----:B------:R-:W-:Y:S01]  /*20850*/  IMAD.MOV.U32 R11, RZ, RZ, R4 ;  /* 0x000000ffff0b7224 */ /* 0x000fe200078e0004 */
[----:B------:R-:W-:Y:S01]  /*20860*/  MOV R10, R0 ;  /* 0x00000000000a7202 */ /* 0x000fe20000000f00 */
[----:B------:R-:W-:Y:S01]  /*20870*/  IMAD.MOV.U32 R3, RZ, RZ, 0x1f ;  /* 0x0000001fff037424 */ /* 0x000fe200078e00ff */
[----:B-1----:R-:W-:Y:S02]  /*20880*/  MOV R2, 0x208a0 ;  /* 0x000208a000027802 */ /* 0x002fe40000000f00 */
[----:B---34-:R-:W-:Y:S05]  /*20890*/  CALL.REL.NOINC `($__internal_23_$__cuda_sm70_shflsync_idx_p) ;  /* 0x0000007000007944 */ /* 0x018fea0003c00000 */
[----:B------:R-:W-:Y:S01]  /*208a0*/  MOV R13, R10 ;  /* 0x0000000a000d7202 */ /* 0x000fe20000000f00 */
[----:B------:R-:W-:Y:S05]  /*208b0*/  BRA `(.L_x_1549) ;  /* 0xffffd16000007947 */ /* 0x000fea000383ffff */
        .weak           $__internal_22_$__cuda_sm70_shflsync_bfly_p
        .type           $__internal_22_$__cuda_sm70_shflsync_bfly_p,@function
        .size           $__internal_22_$__cuda_sm70_shflsync_bfly_p,($__internal_23_$__cuda_sm70_shflsync_idx_p - $__internal_22_$__cuda_sm70_shflsync_bfly_p)
$__internal_22_$__cuda_sm70_shflsync_bfly_p:
[----:B------:R-:W-:Y:S01]  /*208c0*/  MOV R8, R3 ;  /* 0x0000000300087202 */ /* 0x000fe20000000f00 */
[----:B------:R-:W-:Y:S04]  /*208d0*/  WARPSYNC R10 ;  /* 0x0000000a00007348 */ /* 0x000fe80003800000 */
[----:B------:R-:W-:Y:S01]  /*208e0*/  MOV R9, 0x0 ;  /* 0x0000000000097802 */ /* 0x000fe20000000f00 */
[----:B------:R1:W2:Y:S03]  /*208f0*/  SHFL.BFLY PT, R0, R0, R7, R11 ;  /* 0x0c00000700007389 */ /* 0x0002a600000e000b */
[----:B------:R-:W-:Y:S05]  /*20900*/  RET.REL.NODEC R8 `(_ZN7cutlass13device_kernelIN5flash19enable_sm80_to_sm89INS1_16FlashAttnFwdSm80INS1_25CollectiveMainloopFwdSm80ILi4ELi1ELb0EN4cute5tupleIJNS5_1CILi128EEENS7_ILi80EEENS7_ILi64EEEEEELi64ENS_10bfloat16_tEfNS_4arch4Sm80ELb1ELb0ELb1ELb1ELb0ELb1ELb1ELb1EEENS1_21CollectiveEpilogueFwdINS6_IJS8_SA_S9_EEENS6_IJNS7_ILi1EEESI_SI_EEESC_SE_Li128ELb1ELb1ELb1ELb0EEENS1_36VarlenDynamicPersistentTileSchedulerILi128ELi80ELi128ELi128ELb1ELb1ELb0ELb1ELb1ELb1EEEEEEEEEvNT_6ParamsE) ;  /* 0xfffdf6f008007950 */ /* 0x000fea0003c3ffff */
        .weak           $__internal_23_$__cuda_sm70_shflsync_idx_p
        .type           $__internal_23_$__cuda_sm70_shflsync_idx_p,@function
        .size           $__internal_23_$__cuda_sm70_shflsync_idx_p,($__internal_24_$__cuda_sm70_shflsync_up_p - $__internal_23_$__cuda_sm70_shflsync_idx_p)
$__internal_23_$__cuda_sm70_shflsync_idx_p:
[----:B------:R-:W-:-:S04]  /*20910*/  MOV R44, 0xffffffff ;  /* 0xffffffff002c7802 */ /* 0x000fc80000000f00 */
[----:B------:R-:W-:Y:S04]  /*20920*/  WARPSYNC R44 ;  /* 0x0000002c00007348 */ /* 0x000fe80003800000 */
[----:B------:R1:W2:Y:S02]  /*20930*/  SHFL.IDX PT, R10, R11, R10, R3 ;  /* 0x0000000a0b0a7389 */ /* 0x0002a400000e0003 */
[----:B-1----:R-:W-:-:S04]  /*20940*/  MOV R3, 0x0 ;  /* 0x0000000000037802 */ /* 0x002fc80000000f00 */
[----:B--2---:R-:W-:Y:S05]  /*20950*/  RET.REL.NODEC R2 `(_ZN7cutlass13device_kernelIN5flash19enable_sm80_to_sm89INS1_16FlashAttnFwdSm80INS1_25CollectiveMainloopFwdSm80ILi4ELi1ELb0EN4cute5tupleIJNS5_1CILi128EEENS7_ILi80EEENS7_ILi64EEEEEELi64ENS_10bfloat16_tEfNS_4arch4Sm80ELb1ELb0ELb1ELb1ELb0ELb1ELb1ELb1EEENS1_21CollectiveEpilogueFwdINS6_IJS8_SA_S9_EEENS6_IJNS7_ILi1EEESI_SI_EEESC_SE_Li128ELb1ELb1ELb1ELb0EEENS1_36VarlenDynamicPersistentTileSchedulerILi128ELi80ELi128ELi128ELb1ELb1ELb0ELb1ELb1ELb1EEEEEEEEEvNT_6ParamsE) ;  /* 0xfffdf6a002007950 */ /* 0x004fea0003c3ffff */
        .weak           $__internal_24_$__cuda_sm70_shflsync_up_p
        .type           $__internal_24_$__cuda_sm70_shflsync_up_p,@function
        .size           $__internal_24_$__cuda_sm70_shflsync_up_p,($__internal_25_$__cuda_sm70_votesync_ballot - $__internal_24_$__cuda_sm70_shflsync_up_p)
$__internal_24_$__cuda_sm70_shflsync_up_p:
[----:B------:R-:W-:Y:S02]  /*20960*/  IMAD.MOV.U32 R4, RZ, RZ, RZ ;  /* 0x000000ffff047224 */ /* 0x000fe400078e00ff */
[----:B------:R-:W-:-:S04]  /*20970*/  IMAD.MOV.U32 R10, RZ, RZ, -0x1 ;  /* 0xffffffffff0a7424 */ /* 0x000fc800078e00ff */
[----:B------:R-:W-:Y:S04]  /*20980*/  WARPSYNC R10 ;  /* 0x0000000a00007348 */ /* 0x000fe80003800000 */
[----:B------:R1:W2:Y:S02]  /*20990*/  SHFL.UP PT, R4, R0, R2, R4 ;  /* 0x0400000200047389 */ /* 0x0002a400000e0004 */
[----:B-1----:R-:W-:Y:S02]  /*209a0*/  MOV R2, R3 ;  /* 0x0000000300027202 */ /* 0x002fe40000000f00 */
[----:B------:R-:W-:-:S04]  /*209b0*/  MOV R3, 0x0 ;  /* 0x0000000000037802 */ /* 0x000fc80000000f00 */
[----:B--2---:R-:W-:Y:S05]  /*209c0*/  RET.REL.NODEC R2 `(_ZN7cutlass13device_kernelIN5flash19enable_sm80_to_sm89INS1_16FlashAttnFwdSm80INS1_25CollectiveMainloopFwdSm80ILi4ELi1ELb0EN4cute5tupleIJNS5_1CILi128EEENS7_ILi80EEENS7_ILi64EEEEEELi64ENS_10bfloat16_tEfNS_4arch4Sm80ELb1ELb0ELb1ELb1ELb0ELb1ELb1ELb1EEENS1_21CollectiveEpilogueFwdINS6_IJS8_SA_S9_EEENS6_IJNS7_ILi1EEESI_SI_EEESC_SE_Li128ELb1ELb1ELb1ELb0EEENS1_36VarlenDynamicPersistentTileSchedulerILi128ELi80ELi128ELi128ELb1ELb1ELb0ELb1ELb1ELb1EEEEEEEEEvNT_6ParamsE) ;  /* 0xfffdf63002007950 */ /* 0x004fea0003c3ffff */
        .weak           $__internal_25_$__cuda_sm70_votesync_ballot
        .type           $__internal_25_$__cuda_sm70_votesync_ballot,@function
        .size           $__internal_25_$__cuda_sm70_votesync_ballot,(.L_x_3258 - $__internal_25_$__cuda_sm70_votesync_ballot)
$__internal_25_$__cuda_sm70_votesync_ballot:
[----:B------:R-:W-:Y:S01]  /*209d0*/  ISETP.NE.U32.AND P0, PT, R0, 0x1, PT ;  /* 0x000000010000780c */ /* 0x000fe20003f05070 */
[----:B------:R-:W-:-:S04]  /*209e0*/  IMAD.MOV.U32 R3, RZ, RZ, -0x1 ;  /* 0xffffffffff037424 */ /* 0x000fc800078e00ff */
[----:B------:R-:W-:Y:S08]  /*209f0*/  WARPSYNC R3 ;  /* 0x0000000300007348 */ /* 0x000ff00003800000 */
[----:B------:R-:W-:-:S04]  /*20a00*/  VOTE.ANY R0, PT, !P0 ;  /* 0x0000000000007806 */ /* 0x000fc800040e0100 */
[----:B------:R-:W-:Y:S01]  /*20a10*/  LOP3.LUT R0, R0, R3, RZ, 0xc0, !PT ;  /* 0x0000000300007212 */ /* 0x000fe200078ec0ff */
[----:B------:R-:W-:-:S04]  /*20a20*/  IMAD.MOV.U32 R3, RZ, RZ, 0x0 ;  /* 0x00000000ff037424 */ /* 0x000fc800078e00ff */
[----:B------:R-:W-:Y:S05]  /*20a30*/  RET.REL.NODEC R2 `(_ZN7cutlass13device_kernelIN5flash19enable_sm80_to_sm89INS1_16FlashAttnFwdSm80INS1_25CollectiveMainloopFwdSm80ILi4ELi1ELb0EN4cute5tupleIJNS5_1CILi128EEENS7_ILi80EEENS7_ILi64EEEEEELi64ENS_10bfloat16_tEfNS_4arch4Sm80ELb1ELb0ELb1ELb1ELb0ELb1ELb1ELb1EEENS1_21CollectiveEpilogueFwdINS6_IJS8_SA_S9_EEENS6_IJNS7_ILi1EEESI_SI_EEESC_SE_Li128ELb1ELb1ELb1ELb0EEENS1_36VarlenDynamicPersistentTileSchedulerILi128ELi80ELi128ELi128ELb1ELb1ELb0ELb1ELb1ELb1EEEEEEEEEvNT_6ParamsE) ;  /* 0xfffdf5c002007950 */ /* 0x000fea0003c3ffff */
.L_x_1613:
        /* <DEDUP_REMOVED lines=12> */
.L_x_3258:


//--------------------- .text._ZN7cutlass13device_kernelIN5flash19enable_sm80_to_sm89INS1_16FlashAttnFwdSm80INS1_25CollectiveMainloopFwdSm80ILi4ELi1ELb0EN4cute5tupleIJNS5_1CILi128EEENS7_ILi112EEENS7_ILi64EEEEEELi64ENS_10bfloat16_tEfNS_4arch4Sm80ELb0ELb0ELb0ELb0ELb0ELb0ELb1ELb1EEENS1_21CollectiveEpilogueFwdINS6_IJS8_SA_S9_EEENS6_IJNS7_ILi1EEESI_SI_EEESC_SE_Li128ELb0ELb1ELb1ELb0EEENS1_19SingleTileSchedulerILb0ELb1ELb1ELi128EEEEEEEEEvNT_6ParamsE --------------------------
	.section	.text._ZN7cutlass13device_kernelIN5flash19enable_sm80_to_sm89INS1_16FlashAttnFwdSm80INS1_25CollectiveMainloopFwdSm80ILi4ELi1ELb0EN4cute5tupleIJNS5_1CILi128EEENS7_ILi112EEENS7_ILi64EEEEEELi64ENS_10bfloat16_tEfNS_4arch4Sm80ELb0ELb0ELb0ELb0ELb0ELb0ELb1ELb1EEENS1_21CollectiveEpilogueFwdINS6_IJS8_SA_S9_EEENS6_IJNS7_ILi1EEESI_SI_EEESC_SE_Li128ELb0ELb1ELb1ELb0EEENS1_19SingleTileSchedulerILb0ELb1ELb1ELi128EEEEEEEEEvNT_6ParamsE,"ax",@progbits
	.sectioninfo	@"SHI_REGISTERS=255"
	.align	128
.text._ZN7cutlass13device_kernelIN5flash19enable_sm80_to_sm89INS1_16FlashAttnFwdSm80INS1_25CollectiveMainloopFwdSm80ILi4ELi1ELb0EN4cute5tupleIJNS5_1CILi128EEENS7_ILi112EEENS7_ILi64EEEEEELi64ENS_10bfloat16_tEfNS_4arch4Sm80ELb0ELb0ELb0ELb0ELb0ELb0ELb1ELb1EEENS1_21CollectiveEpilogueFwdINS6_IJS8_SA_S9_EEENS6_IJNS7_ILi1EEESI_SI_EEESC_SE_Li128ELb0ELb1ELb1ELb0EEENS1_19SingleTileSchedulerILb0ELb1ELb1ELi128EEEEEEEEEvNT_6ParamsE:
        .type           _ZN7cutlass13device_kernelIN5flash19enable_sm80_to_sm89INS1_16FlashAttnFwdSm80INS1_25CollectiveMainloopFwdSm80ILi4ELi1ELb0EN4cute5tupleIJNS5_1CILi128EEENS7_ILi112EEENS7_ILi64EEEEEELi64ENS_10bfloat16_tEfNS_4arch4Sm80ELb0ELb0ELb0ELb0ELb0ELb0ELb1ELb1EEENS1_21CollectiveEpilogueFwdINS6_IJS8_SA_S9_EEENS6_IJNS7_ILi1EEESI_SI_EEESC_SE_Li128ELb0ELb1ELb1ELb0EEENS1_19SingleTileSchedulerILb0ELb1ELb1ELi128EEEEEEEEEvNT_6ParamsE,@function
        .size           _ZN7cutlass13device_kernelIN5flash19enable_sm80_to_sm89INS1_16FlashAttnFwdSm80INS1_25CollectiveMainloopFwdSm80ILi4ELi1ELb0EN4cute5tupleIJNS5_1CILi128EEENS7_ILi112EEENS7_ILi64EEEEEELi64ENS_10bfloat16_tEfNS_4arch4Sm80ELb0ELb0ELb0ELb0ELb0ELb0ELb1ELb1EEENS1_21CollectiveEpilogueFwdINS6_IJS8_SA_S9_EEENS6_IJNS7_ILi1EEESI_SI_EEESC_SE_Li128ELb0ELb1ELb1ELb0EEENS1_19SingleTileSchedulerILb0ELb1ELb1ELi128EEEEEEEEEvNT_6ParamsE,(.L_x_3263 - _ZN7cutlass13device_kernelIN5flash19enable_sm80_to_sm89INS1_16FlashAttnFwdSm80INS1_25CollectiveMainloopFwdSm80ILi4ELi1ELb0EN4cute5tupleIJNS5_1CILi128EEENS7_ILi112EEENS7_ILi64EEEEEELi64ENS_10bfloat16_tEfNS_4arch4Sm80ELb0ELb0ELb0ELb0ELb0ELb0ELb1ELb1EEENS1_21CollectiveEpilogueFwdINS6_IJS8_SA_S9_EEENS6_IJNS7_ILi1EEESI_SI_EEESC_SE_Li128ELb0ELb1ELb1ELb0EEENS1_19SingleTileSchedulerILb0ELb1ELb1ELi128EEEEEEEEEvNT_6ParamsE)
        .other          _ZN7cutlass13device_kernelIN5flash19enable_sm80_to_sm89INS1_16FlashAttnFwdSm80INS1_25CollectiveMainloopFwdSm80ILi4ELi1ELb0EN4cute5tupleIJNS5_1CILi128EEENS7_ILi112EEENS7_ILi64EEEEEELi64ENS_10bfloat16_tEfNS_4arch4Sm80ELb0ELb0ELb0ELb0ELb0ELb0ELb1ELb1EEENS1_21CollectiveEpilogueFwdINS6_IJS8_SA_S9_EEENS6_IJNS7_ILi1EEESI_SI_EEESC_SE_Li128ELb0ELb1ELb1ELb0EEENS1_19SingleTileSchedulerILb0ELb1ELb1ELi128EEEEEEEEEvNT_6ParamsE,@"STO_CUDA_ENTRY STV_DEFAULT"
_ZN7cutlass13device_kernelIN5flash19enable_sm80_to_sm89INS1_16FlashAttnFwdSm80INS1_25CollectiveMainloopFwdSm80ILi4ELi1ELb0EN4cute5tupleIJNS5_1CILi128EEENS7_ILi112EEENS7_ILi64EEEEEELi64ENS_10bfloat16_tEfNS_4arch4Sm80ELb0ELb0ELb0ELb0ELb0ELb0ELb1ELb1EEENS1_21CollectiveEpilogueFwdINS6_IJS8_SA_S9_EEENS6_IJNS7_ILi1EEESI_SI_EEESC_SE_Li128ELb0ELb1ELb1ELb0EEENS1_19SingleTileSchedulerILb0ELb1ELb1ELi128EEEEEEEEEvNT_6ParamsE:
        /* <DEDUP_REMOVED lines=17> */
.L_x_1614:
[----:B--23--:R-:W-:Y:S01]  /*0110*/  IMAD.MOV.U32 R0, RZ, RZ, c[0x0][0x550] ;  /* 0x00015400ff007624 */ /* 0x00cfe200078e00ff */
[----:B------:R-:W-:-:S04]  /*0120*/  MOV R3, R2 ;  /* 0x0000000200037202 */ /* 0x000fc80000000f00 */
[----:B------:R-:W-:-:S13]  /*0130*/  ISETP.NE.AND P0, PT, R0, 0x1, PT ;  /* 0x000000010000780c */ /* 0x000fda0003f05270 */
[----:B------:R-:W-:-:S05]  /*0140*/  @P0 IMAD.HI.U32 R0, R2, c[0x0][0x554], RZ ;  /* 0x0001550002000a27 */ /* 0x000fca00078e00ff */
[----:B------:R-:W-:-:S05]  /*0150*/  @P0 SHF.R.U32.HI R3, RZ, c[0x0][0x558], R0 ;  /* 0x00015600ff030a19 */ /* 0x000fca0000011600 */
[----:B------:R1:W-:Y:S02]  /*0160*/  STL [R1+0x20], R3 ;  /* 0x0000200301007387 */ /* 0x0003e40000100800 */
.L_x_1615:
        /* <DEDUP_REMOVED lines=46> */
.L_x_1616:
        /* <DEDUP_REMOVED lines=67> */
[----:B------:R-:W-:-:S02]  /*0880*/  IMAD R5, R17, c[0x0][0x1c0], RZ ;  /* 0x0000700011057a24 */ /* 0x000fc400078e02ff */
[----:B------:R-:W-:Y:S02]  /*0890*/  IMAD.SHL.U32 R20, R23, 0x8, RZ ;  /* 0x0000000817147824 */ /* 0x000fe400078e00ff */
[----:B------:R-:W-:Y:S02]  /*08a0*/  IMAD R5, R18, c[0x0][0x1c4], R5 ;  /* 0x0000710012057a24 */ /* 0x000fe400078e0205 */
[----:B-1----:R-:W-:Y:S01]  /*08b0*/  IMAD.WIDE.U32 R2, R16, c[0x0][0x1b8], RZ ;  /* 0x00006e0010027a25 */ /* 0x002fe200078e00ff */
[----:B------:R-:W-:Y:S02]  /*08c0*/  SHF.R.S32.HI R21, RZ, 0x1f, R20 ;  /* 0x0000001fff157819 */ /* 0x000fe40000011414 */
[----:B------:R-:W-:Y:S01]  /*08d0*/  ISETP.GE.AND P3, PT, R20, c[0x0][0x198], PT ;  /* 0x0000660014007a0c */ /* 0x000fe20003f66270 */
[----:B---3--:R-:W-:Y:S01]  /*08e0*/  IMAD R10, R22, 0x80, R4 ;  /* 0x00000080160a7824 */ /* 0x008fe200078e0204 */
[----:B------:R-:W-:Y:S01]  /*08f0*/  IADD3 R3, R3, R0, RZ ;  /* 0x0000000003037210 */ /* 0x000fe20007ffe0ff */
[----:B------:R-:W-:-:S03]  /*0900*/  IMAD.WIDE.U32 R8, R19, c[0x0][0x208], R20 ;  /* 0x0000820013087a25 */ /* 0x000fc600078e0014 */
[----:B------:R-:W-:Y:S01]  /*0910*/  MOV R0, R10 ;  /* 0x0000000a00007202 */ /* 0x000fe20000000f00 */
[----:B------:R-:W-:-:S04]  /*0920*/  @P0 IMAD.HI.U32 R4, R10, c[0x0][0x2c8], RZ ;  /* 0x0000b2000a040a27 */ /* 0x000fc800078e00ff */
[----:B------:R-:W-:Y:S01]  /*0930*/  IMAD.WIDE.U32 R2, R18, c[0x0][0x1c0], R2 ;  /* 0x0000700012027a25 */ /* 0x000fe200078e0002 */
[----:B------:R-:W-:-:S03]  /*0940*/  @P0 SHF.R.U32.HI R0, RZ, c[0x0][0x2cc], R4 ;  /* 0x0000b300ff000a19 */ /* 0x000fc60000011604 */
[C---:B------:R-:W-:Y:S01]  /*0950*/  IMAD R4, R6.reuse, c[0x0][0x208], RZ ;  /* 0x0000820006047a24 */ /* 0x040fe200078e02ff */
[----:B------:R-:W-:Y:S01]  /*0960*/  IADD3 R3, R3, R5, RZ ;  /* 0x0000000503037210 */ /* 0x000fe20007ffe0ff */
[----:B------:R-:W-:Y:S01]  /*0970*/  IMAD R5, R6, c[0x0][0x1e0], RZ ;  /* 0x0000780006057a24 */ /* 0x000fe200078e02ff */
[----:B------:R-:W-:Y:S01]  /*0980*/  SHF.R.S32.HI R6, RZ, 0x1f, R0 ;  /* 0x0000001fff067819 */ /* 0x000fe20000011400 */
[C---:B------:R-:W-:Y:S02]  /*0990*/  IMAD R11, R19.reuse, c[0x0][0x20c], R4 ;  /* 0x00008300130b7a24 */ /* 0x040fe400078e0204 */
[C---:B------:R-:W-:Y:S02]  /*09a0*/  IMAD R7, R19.reuse, c[0x0][0x1e4], R5 ;  /* 0x0000790013077a24 */ /* 0x040fe400078e0205 */
[----:B------:R-:W-:Y:S02]  /*09b0*/  IMAD R6, R6, c[0x0][0x1b0], RZ ;  /* 0x00006c0006067a24 */ /* 0x000fe400078e02ff */
[----:B------:R-:W-:-:S04]  /*09c0*/  IMAD.WIDE.U32 R4, R19, c[0x0][0x1e0], R20 ;  /* 0x0000780013047a25 */ /* 0x000fc800078e0014 */
[----:B------:R-:W-:Y:S01]  /*09d0*/  IMAD.WIDE.U32 R2, R0, c[0x0][0x1b0], R2 ;  /* 0x00006c0000027a25 */ /* 0x000fe200078e0002 */
[----:B------:R-:W-:-:S03]  /*09e0*/  IADD3 R7, R5, R7, RZ ;  /* 0x0000000705077210 */ /* 0x000fc60007ffe0ff */
[----:B------:R-:W-:Y:S02]  /*09f0*/  IMAD R6, R0, c[0x0][0x1b4], R6 ;  /* 0x00006d0000067a24 */ /* 0x000fe400078e0206 */
[----:B------:R-:W-:Y:S02]  /*0a00*/  IMAD.MOV R0, RZ, RZ, -R0 ;  /* 0x000000ffff007224 */ /* 0x000fe400078e0a00 */
[----:B------:R-:W-:Y:S01]  /*0a10*/  IMAD.IADD R5, R9, 0x1, R11 ;  /* 0x0000000109057824 */ /* 0x000fe200078e020b */
[----:B------:R-:W-:Y:S01]  /*0a20*/  IADD3 R3, R3, R6, RZ ;  /* 0x0000000603037210 */ /* 0x000fe20007ffe0ff */
[----:B------:R-:W-:Y:S01]  /*0a30*/  IMAD R9, R0, c[0x0][0x2c4], R10 ;  /* 0x0000b10000097a24 */ /* 0x000fe200078e020a */
[----:B------:R-:W-:Y:S01]  /*0a40*/  LOP3.LUT R0, R26, 0xfffffff0, RZ, 0xc0, !PT ;  /* 0xfffffff01a007812 */ /* 0x000fe200078ec0ff */
[----:B------:R-:W-:Y:S01]  /*0a50*/  IMAD.MOV.U32 R6, RZ, RZ, R4 ;  /* 0x000000ffff067224 */ /* 0x000fe200078e0004 */
[----:B------:R-:W-:Y:S01]  /*0a60*/  MOV R4, R8 ;  /* 0x0000000800047202 */ /* 0x000fe20000000f00 */
[----:B------:R-:W-:-:S02]  /*0a70*/  IMAD R10, R12, c[0x0][0x210], RZ ;  /* 0x000084000c0a7a24 */ /* 0x000fc400078e02ff */
[----:B------:R-:W-:Y:S01]  /*0a80*/  IMAD.IADD R8, R244, 0x1, -R0 ;  /* 0x00000001f4087824 */ /* 0x000fe200078e0a00 */
[----:B------:R-:W-:Y:S01]  /*0a90*/  SHF.L.U32 R0, R19, 0x6, RZ ;  /* 0x0000000613007819 */ /* 0x000fe200000006ff */
[----:B------:R-:W-:Y:S01]  /*0aa0*/  IMAD R13, R16, c[0x0][0x214], R10 ;  /* 0x00008500100d7a24 */ /* 0x000fe200078e020a */
[----:B------:R-:W-:Y:S01]  /*0ab0*/  SHF.R.S32.HI R10, RZ, 0x1f, R9 ;  /* 0x0000001fff0a7819 */ /* 0x000fe20000011409 */
[----:B------:R-:W-:Y:S01]  /*0ac0*/  IMAD R11, R12, c[0x0][0x1e8], RZ ;  /* 0x00007a000c0b7a24 */ /* 0x000fe200078e02ff */
[----:B------:R-:W-:Y:S01]  /*0ad0*/  SHF.R.S32.HI R12, RZ, 0x1f, R8 ;  /* 0x0000001fff0c7819 */ /* 0x000fe20000011408 */
[----:B------:R-:W-:Y:S01]  /*0ae0*/  IMAD.WIDE.U32 R2, R9, c[0x0][0x1a8], R2 ;  /* 0x00006a0009027a25 */ /* 0x000fe200078e0002 */
[----:B------:R-:W-:Y:S02]  /*0af0*/  LOP3.LUT R0, R0, 0x1c0, RZ, 0xc0, !PT ;  /* 0x000001c000007812 */ /* 0x000fe400078ec0ff */
[----:B------:R-:W-:Y:S01]  /*0b00*/  LEA.HI R25, R12, R8, RZ, 0x3 ;  /* 0x000000080c197211 */ /* 0x000fe200078f18ff */
[----:B------:R-:W-:Y:S01]  /*0b10*/  IMAD R10, R10, c[0x0][0x1a8], RZ ;  /* 0x00006a000a0a7a24 */ /* 0x000fe200078e02ff */
[----:B------:R-:W-:Y:S01]  /*0b20*/  LOP3.LUT R14, R0, 0x38, R20, 0xf8, !PT ;  /* 0x00000038000e7812 */ /* 0x000fe200078ef814 */
[----:B------:R-:W-:Y:S01]  /*0b30*/  IMAD.WIDE.U32 R4, R16, c[0x0][0x210], R4 ;  /* 0x0000840010047a25 */ /* 0x000fe200078e0004 */
[----:B------:R-:W-:-:S02]  /*0b40*/  SHF.R.U32.HI R12, RZ, 0x3, R0 ;  /* 0x00000003ff0c7819 */ /* 0x000fc40000011600 */
[----:B------:R-:W-:Y:S01]  /*0b50*/  LOP3.LUT R0, R25, 0xfffffff8, RZ, 0xc0, !PT ;  /* 0xfffffff819007812 */ /* 0x000fe200078ec0ff */
[----:B------:R-:W-:Y:S02]  /*0b60*/  IMAD R10, R9, c[0x0][0x1ac], R10 ;  /* 0x00006b00090a7a24 */ /* 0x000fe400078e020a */
[----:B------:R-:W-:Y:S01]  /*0b70*/  IMAD R11, R16, c[0x0][0x1ec], R11 ;  /* 0x00007b00100b7a24 */ /* 0x000fe200078e020b */
[----:B------:R-:W-:Y:S01]  /*0b80*/  IADD3 R24, R8, -R0, RZ ;  /* 0x8000000008187210 */ /* 0x000fe20007ffe0ff */
[----:B------:R-:W-:Y:S01]  /*0b90*/  IMAD.WIDE.U32 R6, R16, c[0x0][0x1e8], R6 ;  /* 0x00007a0010067a25 */ /* 0x000fe200078e0006 */
[----:B------:R-:W-:Y:S02]  /*0ba0*/  IADD3 R9, R3, R10, RZ ;  /* 0x0000000a03097210 */ /* 0x000fe40007ffe0ff */
[----:B------:R-:W-:Y:S01]  /*0bb0*/  LEA R8, P0, R2, c[0x0][0x160], 0x1 ;  /* 0x0000580002087a11 */ /* 0x000fe200078008ff */
[----:B------:R-:W-:Y:S01]  /*0bc0*/  IMAD.IADD R5, R5, 0x1, R13 ;  /* 0x0000000105057824 */ /* 0x000fe200078e020d */
[----:B------:R-:W-:Y:S01]  /*0bd0*/  LOP3.LUT R16, R14, R12, RZ, 0x3c, !PT ;  /* 0x0000000c0e107212 */ /* 0x000fe200078e3cff */
[----:B------:R-:W-:Y:S01]  /*0be0*/  IMAD.IADD R7, R7, 0x1, R11 ;  /* 0x0000000107077824 */ /* 0x000fe200078e020b */
[----:B------:R-:W-:Y:S01]  /*0bf0*/  LEA.HI.X R9, R2, c[0x0][0x164], R9, 0x1, P0 ;  /* 0x0000590002097a11 */ /* 0x000fe200000f0c09 */
[----:B------:R1:W3:Y:S01]  /*0c00*/  SHFL.IDX PT, R13, R8, RZ, 0x181f ;  /* 0x00181fff080d7589 */ /* 0x0002e200000e0000 */
[----:B------:R-:W-:-:S03]  /*0c10*/  LEA.HI R11, R27, R244, RZ, 0x6 ;  /* 0x000000f41b0b7211 */ /* 0x000fc600078f30ff */
[----:B------:R1:W4:Y:S02]  /*0c20*/  SHFL.IDX PT, R14, R9, RZ, 0x181f ;  /* 0x00181fff090e7589 */ /* 0x00032400000e0000 */
[----:B------:R-:W-:Y:S01]  /*0c30*/  IMAD.SHL.U32 R11, R11, 0x8, RZ ;  /* 0x000000080b0b7824 */ /* 0x000fe200078e00ff */
        /* <DEDUP_REMOVED lines=8> */
[C---:B------:R-:W-:Y:S01]  /*0cc0*/  IMAD R12, R2.reuse, c[0x0][0x1f4], R10 ;  /* 0x00007d00020c7a24 */ /* 0x040fe200078e020a */
[----:B------:R-:W-:Y:S01]  /*0cd0*/  ISETP.GE.AND P0, PT, R15, UR4, PT ;  /* 0x000000040f007c0c */ /* 0x000fe2000bf06270 */
[----:B------:R-:W-:Y:S01]  /*0ce0*/  IMAD R10, R2, c[0x0][0x21c], R0 ;  /* 0x00008700020a7a24 */ /* 0x000fe200078e0200 */
        /* <DEDUP_REMOVED lines=19> */
.L_x_1619:
[----:B---34-:R-:W-:Y:S05]  /*0e20*/  BSYNC B0 ;  /* 0x0000000000007941 */ /* 0x018fea0003800000 */
.L_x_1618:
        /* <DEDUP_REMOVED lines=11> */
.L_x_1621:
[----:B------:R-:W-:Y:S05]  /*0ee0*/  BSYNC B0 ;  /* 0x0000000000007941 */ /* 0x000fea0003800000 */
.L_x_1620:
        /* <DEDUP_REMOVED lines=11> */
.L_x_1623:
[----:B------:R-:W-:Y:S05]  /*0fa0*/  BSYNC B0 ;  /* 0x0000000000007941 */ /* 0x000fea0003800000 */
.L_x_1622:
        /* <DEDUP_REMOVED lines=11> */
.L_x_1625:
[----:B------:R-:W-:Y:S05]  /*1060*/  BSYNC B0 ;  /* 0x0000000000007941 */ /* 0x000fea0003800000 */
.L_x_1624:
        /* <DEDUP_REMOVED lines=11> */
.L_x_1627:
[----:B------:R-:W-:Y:S05]  /*1120*/  BSYNC B0 ;  /* 0x0000000000007941 */ /* 0x000fea0003800000 */
.L_x_1626:
        /* <DEDUP_REMOVED lines=11> */
.L_x_1629:
[----:B------:R-:W-:Y:S05]  /*11e0*/  BSYNC B0 ;  /* 0x0000000000007941 */ /* 0x000fea0003800000 */
.L_x_1628:
        /* <DEDUP_REMOVED lines=11> */
.L_x_1631:
[----:B------:R-:W-:Y:S05]  /*12a0*/  BSYNC B0 ;  /* 0x0000000000007941 */ /* 0x000fea0003800000 */
.L_x_1630:
[----:B-123--:R-:W1:Y:S01]  /*12b0*/  SHFL.IDX PT, R8, R8, 0x7, 0x181f ;  /* 0x00f81f0008087f89 */ /* 0x00ee6200000e0000 */
[----:B------:R-:W-:Y:S01]  /*12c0*/  IADD3 R5, R15, 0x70, RZ ;  /* 0x000000700f057810 */ /* 0x000fe20007ffe0ff */
[----:B------:R-:W-:Y:S01]  /*12d0*/  IMAD.SHL.U32 R241, R0, 0x2, RZ ;  /* 0x0000000200f17824 */ /* 0x000fe200078e00ff */
[C---:B------:R-:W-:Y:S01]  /*12e0*/  IADD3 R142, R236.reuse, -0x1, RZ ;  /* 0xffffffffec8e7810 */ /* 0x040fe20007ffe0ff */
[----:B------:R-:W2:Y:S01]  /*12f0*/  SHFL.IDX PT, R2, R9, 0x7, 0x181f ;  /* 0x00f81f0009027f89 */ /* 0x000ea200000e0000 */
[----:B------:R-:W-:Y:S01]  /*1300*/  ISETP.GE.AND P1, PT, R5, UR4, PT ;  /* 0x0000000405007c0c */ /* 0x000fe2000bf26270 */
[----:B------:R-:W-:Y:S01]  /*1310*/  IMAD.MOV.U32 R5, RZ, RZ, 0x70 ;  /* 0x00000070ff057424 */ /* 0x000fe200078e00ff */
[----:B------:R-:W-:Y:S01]  /*1320*/  SHF.R.S32.HI R18, RZ, 0x4, R26 ;  /* 0x00000004ff127819 */ /* 0x000fe2000001141a */
[----:B------:R-:W-:Y:S01]  /*1330*/  IMAD.MOV.U32 R250, RZ, RZ, R32 ;  /* 0x000000fffffa7224 */ /* 0x000fe200078e0020 */
[----:B------:R-:W-:Y:S01]  /*1340*/  LEA.HI R242, R27, R244, RZ, 0x5 ;  /* 0x000000f41bf27211 */ /* 0x000fe200078f28ff */
[----:B------:R-:W-:Y:S01]  /*1350*/  IMAD R141, R236, -0x70, R5 ;  /* 0xffffff90ec8d7824 */ /* 0x000fe200078e0205 */
[----:B------:R-:W-:Y:S01]  /*1360*/  ULDC.64 UR4, c[0x0][0x208] ;  /* 0x0000820000047ab9 */ /* 0x000fe20000000a00 */
[C---:B----4-:R-:W-:Y:S01]  /*1370*/  IMAD R6, R5.reuse, c[0x0][0x1e4], RZ ;  /* 0x0000790005067a24 */ /* 0x050fe200078e02ff */
[----:B------:R-:W-:Y:S01]  /*1380*/  USHF.L.U32 UR7, UR4, 0x5, URZ ;  /* 0x0000000504077899 */ /* 0x000fe2000800063f */
[----:B------:R-:W-:Y:S01]  /*1390*/  IMAD.WIDE.U32 R248, R5, c[0x0][0x1e0], RZ ;  /* 0x0000780005f87a25 */ /* 0x000fe200078e00ff */
[----:B------:R-:W-:Y:S01]  /*13a0*/  IADD3 R22, R141, c[0x0][0x1d0], -R19 ;  /* 0x000074008d167a10 */ /* 0x000fe20007ffe813 */
[----:B------:R-:W-:-:S02]  /*13b0*/  UMOV UR6, 0x5 ;  /* 0x0000000500067882 */ /* 0x000fc40000000000 */
[----:B------:R-:W-:Y:S01]  /*13c0*/  IMAD.IADD R243, R249, 0x1, R6 ;  /* 0x00000001f9f37824 */ /* 0x000fe200078e0206 */
[C---:B------:R-:W-:Y:S01]  /*13d0*/  ISETP.GE.AND P6, PT, R22.reuse, 0x21, PT ;  /* 0x000000211600780c */ /* 0x040fe20003fc6270 */
[----:B------:R-:W-:Y:S01]  /*13e0*/  IMAD.MOV.U32 R251, RZ, RZ, R33 ;  /* 0x000000fffffb7224 */ /* 0x000fe200078e0021 */
[----:B------:R-:W-:Y:S01]  /*13f0*/  ISETP.GE.AND P4, PT, R22, 0x1, PT ;  /* 0x000000011600780c */ /* 0x000fe20003f86270 */
[----:B------:R-:W-:Y:S01]  /*1400*/  IMAD.MOV.U32 R250, RZ, RZ, R30 ;  /* 0x000000fffffa7224 */ /* 0x000fe200078e001e */
[----:B------:R-:W-:Y:S01]  /*1410*/  USHF.L.U64.HI UR5, UR4, UR6, UR5 ;  /* 0x0000000604057299 */ /* 0x000fe20008010205 */
[C---:B-1----:R-:W-:Y:S01]  /*1420*/  @!P1 LEA R8, P0, R20.reuse, R8, 0x1 ;  /* 0x0000000814089211 */ /* 0x042fe200078008ff */
[----:B------:R-:W-:Y:S02]  /*1430*/  IMAD R0, R243, R142, RZ ;  /* 0x0000008ef3007224 */ /* 0x000fe400078e02ff */
[----:B------:R-:W-:Y:S01]  /*1440*/  IMAD.MOV.U32 R245, RZ, RZ, c[0x0][0x1e0] ;  /* 0x00007800fff57624 */ /* 0x000fe200078e00ff */
[----:B--2---:R-:W-:Y:S01]  /*1450*/  @!P1 LEA.HI.X R9, R20, R2, R21, 0x1, P0 ;  /* 0x0000000214099211 */ /* 0x004fe200000f0c15 */
[----:B------:R-:W-:Y:S01]  /*1460*/  IMAD.WIDE.U32 R6, R142, R248, R250 ;  /* 0x000000f88e067225 */ /* 0x000fe200078e00fa */
[----:B------:R-:W-:Y:S01]  /*1470*/  ISETP.GE.AND P0, PT, R22, 0x11, PT ;  /* 0x000000111600780c */ /* 0x000fe20003f06270 */
[----:B------:R-:W-:Y:S01]  /*1480*/  STL.64 [R1+0x18], R250 ;  /* 0x000018fa01007387 */ /* 0x000fe20000100a00 */
[----:B------:R-:W-:Y:S01]  /*1490*/  SHF.R.S32.HI R21, RZ, 0x1f, R142 ;  /* 0x0000001fff157819 */ /* 0x000fe2000001148e */
[----:B------:R-:W-:-:S02]  /*14a0*/  IMAD.MOV.U32 R246, RZ, RZ, c[0x0][0x1e4] ;  /* 0x00007900fff67624 */ /* 0x000fc400078e00ff */
[----:B------:R-:W-:Y:S01]  /*14b0*/  @!PT LDS RZ, [RZ] ;  /* 0x00000000fffff984 */ /* 0x000fe20000000800 */
[----:B------:R1:W-:Y:S01]  /*14c0*/  @!P1 LDGSTS.E.BYPASS.LTC128B.128 [R241+0xa900], [R8.64], !P3 ;  /* 0x0a90000008f19fae */ /* 0x0003e2000d901d48 */
[----:B------:R-:W-:Y:S01]  /*14d0*/  ISETP.GE.AND P1, PT, R20, c[0x0][0x1d4], PT ;  /* 0x0000750014007a0c */ /* 0x000fe20003f26270 */
[----:B------:R-:W-:Y:S02]  /*14e0*/  IMAD R0, R21, R248, R0 ;  /* 0x000000f815007224 */ /* 0x000fe400078e0200 */
[----:B------:R-:W0:Y:S01]  /*14f0*/  LDGDEPBAR ;  /* 0x00000000000079af */ /* 0x000e220000000000 */
[----:B------:R-:W-:Y:S02]  /*1500*/  IMAD.SHL.U32 R12, R246, 0x20, RZ ;  /* 0x00000020f60c7824 */ /* 0x000fe400078e00ff */
[----:B------:R-:W-:Y:S01]  /*1510*/  IMAD.IADD R7, R7, 0x1, R0 ;  /* 0x0000000107077824 */ /* 0x000fe200078e0200 */
[----:B------:R-:W-:Y:S01]  /*1520*/  BAR.SYNC.DEFER_BLOCKING 0x0 ;  /* 0x0000000000007b1d */ /* 0x000fe20000010000 */
[----:B------:R-:W-:Y:S01]  /*1530*/  @P0 LEA R2, P2, R245, R6, 0x4 ;  /* 0x00000006f5020211 */ /* 0x000fe200078420ff */
[----:B------:R-:W-:-:S02]  /*1540*/  IMAD.MOV.U32 R92, RZ, RZ, R28 ;  /* 0x000000ffff5c7224 */ /* 0x000fc400078e001c */
[----:B------:R-:W-:Y:S01]  /*1550*/  IMAD.MOV.U32 R93, RZ, RZ, R29 ;  /* 0x000000ffff5d7224 */ /* 0x000fe200078e001d */
[----:B------:R-:W-:Y:S01]  /*1560*/  @P0 LEA R10, P5, R2, c[0x0][0x1c8], 0x1 ;  /* 0x00007200020a0a11 */ /* 0x000fe200078a08ff */
[----:B------:R-:W-:Y:S01]  /*1570*/  IMAD.MOV.U32 R92, RZ, RZ, R94 ;  /* 0x000000ffff5c7224 */ /* 0x000fe200078e005e */
[----:B------:R-:W-:-:S04]  /*1580*/  @P0 LEA.HI.X R5, R245, R7, R246, 0x4, P2 ;  /* 0x00000007f5050211 */ /* 0x000fc800010f24f6 */
[----:B------:R-:W-:Y:S01]  /*1590*/  @P0 LEA.HI.X R11, R2, c[0x0][0x1cc], R5, 0x1, P5 ;  /* 0x00007300020b0a11 */ /* 0x000fe200028f0c05 */
[----:B------:R-:W-:Y:S01]  /*15a0*/  STL.64 [R1+0x30], R92 ;  /* 0x0000305c01007387 */ /* 0x000fe20000100a00 */
[----:B------:R-:W-:Y:S01]  /*15b0*/  ISETP.GE.AND P5, PT, R22, 0x31, PT ;  /* 0x000000311600780c */ /* 0x000fe20003fa6270 */
[----:B-1----:R-:W-:-:S05]  /*15c0*/  IMAD.WIDE.U32 R8, R245, 0x20, RZ ;  /* 0x00000020f5087825 */ /* 0x002fca00078e00ff */
[C---:B------:R-:W-:Y:S02]  /*15d0*/  @P6 IADD3 R0, P2, R6.reuse, R8, RZ ;  /* 0x0000000806006210 */ /* 0x040fe40007f5e0ff */
[C---:B------:R-:W-:Y:S02]  /*15e0*/  @P4 LEA R8, P3, R6.reuse, c[0x0][0x1c8], 0x1 ;  /* 0x0000720006084a11 */ /* 0x040fe400078608ff */
[----:B------:R-:W-:Y:S02]  /*15f0*/  @P6 IADD3.X R2, R7, R9, R12, P2, !PT ;  /* 0x0000000907026210 */ /* 0x000fe400017fe40c */
[----:B------:R-:W-:Y:S02]  /*1600*/  @P4 LEA.HI.X R9, R6, c[0x0][0x1cc], R7, 0x1, P3 ;  /* 0x0000730006094a11 */ /* 0x000fe400018f0c07 */
[----:B------:R-:W-:Y:S02]  /*1610*/  @P6 LEA R16, P2, R0, c[0x0][0x1c8], 0x1 ;  /* 0x0000720000106a11 */ /* 0x000fe400078408ff */
[C---:B------:R-:W-:Y:S01]  /*1620*/  ISETP.GE.AND P3, PT, R22.reuse, 0x51, PT ;  /* 0x000000511600780c */ /* 0x040fe20003f66270 */
[----:B------:R-:W-:Y:S01]  /*1630*/  @!PT LDS RZ, [RZ] ;  /* 0x00000000fffff984 */ /* 0x000fe20000000800 */
[----:B------:R-:W-:Y:S01]  /*1640*/  @!PT LDS RZ, [RZ] ;  /* 0x00000000fffff984 */ /* 0x000fe20000000800 */
[----:B------:R-:W-:Y:S01]  /*1650*/  @!PT LDS RZ, [RZ] ;  /* 0x00000000fffff984 */ /* 0x000fe20000000800 */
[----:B------:R1:W-:Y:S01]  /*1660*/  @P4 LDGSTS.E.BYPASS.LTC128B.128 [R241+0x3900], [R8.64], !P1 ;  /* 0x0390000008f14fae */ /* 0x0003e2000c901d48 */
[----:B------:R-:W-:-:S02]  /*1670*/  ISETP.GE.AND P4, PT, R22, 0x41, PT ;  /* 0x000000411600780c */ /* 0x000fc40003f86270 */
[----:B------:R-:W-:Y:S01]  /*1680*/  @P6 LEA.HI.X R17, R0, c[0x0][0x1cc], R2, 0x1, P2 ;  /* 0x0000730000116a11 */ /* 0x000fe200010f0c02 */
[----:B------:R-:W-:Y:S01]  /*1690*/  @P5 IMAD R0, R246, 0x30, RZ ;  /* 0x00000030f6005824 */ /* 0x000fe200078e02ff */
[----:B------:R2:W-:Y:S01]  /*16a0*/  @P0 LDGSTS.E.BYPASS.LTC128B.128 [R241+0x4100], [R10.64], !P1 ;  /* 0x041000000af10fae */ /* 0x0005e2000c901d48 */
[----:B------:R-:W-:-:S03]  /*16b0*/  ISETP.GE.AND P2, PT, R22, 0x61, PT ;  /* 0x000000611600780c */ /* 0x000fc60003f46270 */
[----:B------:R3:W-:Y:S10]  /*16c0*/  @P6 LDGSTS.E.BYPASS.LTC128B.128 [R241+0x4900], [R16.64], !P1 ;  /* 0x0490000010f16fae */ /* 0x0007f4000c901d48 */
[----:B------:R-:W-:-:S02]  /*16d0*/  @P2 IMAD R5, R246, 0x60, RZ ;  /* 0x00000060f6052824 */ /* 0x000fc400078e02ff */
[----:B-1----:R-:W-:-:S04]  /*16e0*/  @P5 IMAD.WIDE.U32 R8, R245, 0x30, R6 ;  /* 0x00000030f5085825 */ /* 0x002fc800078e0006 */
[----:B------:R-:W-:Y:S01]  /*16f0*/  @P5 IMAD.IADD R0, R9, 0x1, R0 ;  /* 0x0000000109005824 */ /* 0x000fe200078e0200 */
[----:B------:R-:W-:Y:S01]  /*1700*/  @P5 LEA R14, P0, R8, c[0x0][0x1c8], 0x1 ;  /* 0x00007200080e5a11 */ /* 0x000fe200078008ff */
[----:B--2---:R-:W-:-:S03]  /*1710*/  @P3 IMAD R10, R246, 0x50, RZ ;  /* 0x00000050f60a3824 */ /* 0x004fc600078e02ff */
[----:B------:R-:W-:Y:S01]  /*1720*/  @P5 LEA.HI.X R15, R8, c[0x0][0x1cc], R0, 0x1, P0 ;  /* 0x00007300080f5a11 */ /* 0x000fe200000f0c00 */
[C---:B------:R-:W-:Y:S01]  /*1730*/  @P3 IMAD.WIDE.U32 R8, R245.reuse, 0x50, R6 ;  /* 0x00000050f5083825 */ /* 0x040fe200078e0006 */
[----:B------:R-:W-:-:S03]  /*1740*/  @P4 LEA R0, P0, R245, R6, 0x6 ;  /* 0x00000006f5004211 */ /* 0x000fc600078030ff */
[----:B------:R1:W-:Y:S01]  /*1750*/  @P5 LDGSTS.E.BYPASS.LTC128B.128 [R241+0x5100], [R14.64], !P1 ;  /* 0x051000000ef15fae */ /* 0x0003e2000c901d48 */
[C---:B------:R-:W-:Y:S01]  /*1760*/  @P4 LEA.HI.X R2, R245.reuse, R7, R246, 0x6, P0 ;  /* 0x00000007f5024211 */ /* 0x040fe200000f34f6 */
[----:B------:R-:W-:Y:S01]  /*1770*/  @P2 IMAD.WIDE.U32 R6, R245, 0x60, R6 ;  /* 0x00000060f5062825 */ /* 0x000fe200078e0006 */
[----:B------:R-:W-:-:S04]  /*1780*/  @P4 LEA R12, P0, R0, c[0x0][0x1c8], 0x1 ;  /* 0x00007200000c4a11 */ /* 0x000fc800078008ff */
[----:B------:R-:W-:Y:S01]  /*1790*/  @P4 LEA.HI.X R13, R0, c[0x0][0x1cc], R2, 0x1, P0 ;  /* 0x00007300000d4a11 */ /* 0x000fe200000f0c02 */
[----:B------:R-:W-:Y:S01]  /*17a0*/  @P3 IMAD.IADD R0, R9, 0x1, R10 ;  /* 0x0000000109003824 */ /* 0x000fe200078e020a */
[----:B------:R-:W-:Y:S02]  /*17b0*/  @P3 LEA R10, P0, R8, c[0x0][0x1c8], 0x1 ;  /* 0x00007200080a3a11 */ /* 0x000fe400078008ff */
[----:B------:R-:W-:Y:S01]  /*17c0*/  LEA.HI R2, R26, R18, RZ, 0x1 ;  /* 0x000000121a027211 */ /* 0x000fe200078f08ff */
[----:B------:R1:W-:Y:S01]  /*17d0*/  @P4 LDGSTS.E.BYPASS.LTC128B.128 [R241+0x5900], [R12.64], !P1 ;  /* 0x059000000cf14fae */ /* 0x0003e2000c901d48 */
[----:B------:R-:W-:Y:S01]  /*17e0*/  @P3 LEA.HI.X R11, R8, c[0x0][0x1cc], R0, 0x1, P0 ;  /* 0x00007300080b3a11 */ /* 0x000fe200000f0c00 */
[----:B------:R-:W-:Y:S01]  /*17f0*/  @P2 IMAD.IADD R0, R7, 0x1, R5 ;  /* 0x0000000107002824 */ /* 0x000fe200078e0205 */
[----:B------:R-:W-:Y:S02]  /*1800*/  @P2 LEA R8, P0, R6, c[0x0][0x1c8], 0x1 ;  /* 0x0000720006082a11 */ /* 0x000fe400078008ff */
[----:B------:R-:W-:Y:S01]  /*1810*/  LOP3.LUT R2, R2, 0xfffffffe, RZ, 0xc0, !PT ;  /* 0xfffffffe02027812 */ /* 0x000fe200078ec0ff */
[----:B------:R2:W-:Y:S01]  /*1820*/  @P3 LDGSTS.E.BYPASS.LTC128B.128 [R241+0x6100], [R10.64], !P1 ;  /* 0x061000000af13fae */ /* 0x0005e2000c901d48 */
[----:B------:R-:W-:Y:S01]  /*1830*/  @P2 LEA.HI.X R9, R6, c[0x0][0x1cc], R0, 0x1, P0 ;  /* 0x0000730006092a11 */ /* 0x000fe200000f0c00 */
[C---:B------:R-:W-:Y:S01]  /*1840*/  IMAD.SHL.U32 R0, R23.reuse, 0x40, RZ ;  /* 0x0000004017007824 */ /* 0x040fe200078e00ff */
[----:B------:R-:W-:Y:S01]  /*1850*/  LOP3.LUT P0, RZ, R23, 0x2, RZ, 0xc0, !PT ;  /* 0x0000000217ff7812 */ /* 0x000fe2000780c0ff */
[----:B------:R-:W-:Y:S01]  /*1860*/  IMAD.IADD R18, R18, 0x1, -R2 ;  /* 0x0000000112127824 */ /* 0x000fe200078e0a02 */
[----:B------:R-:W-:Y:S01]  /*1870*/  ISETP.GE.AND P3, PT, R20, c[0x0][0x1d4], PT ;  /* 0x0000750014007a0c */ /* 0x000fe20003f66270 */
[----:B------:R4:W-:Y:S01]  /*1880*/  @P2 LDGSTS.E.BYPASS.LTC128B.128 [R241+0x6900], [R8.64], !P1 ;  /* 0x0690000008f12fae */ /* 0x0009e2000c901d48 */
[----:B------:R-:W-:Y:S01]  /*1890*/  IMAD.SHL.U32 R2, R24, 0x40, RZ ;  /* 0x0000004018027824 */ /* 0x000fe200078e00ff */
[----:B------:R-:W-:Y:S01]  /*18a0*/  LOP3.LUT R0, R0, 0x1c0, RZ, 0xc0, !PT ;  /* 0x000001c000007812 */ /* 0x000fe200078ec0ff */
[----:B------:R-:W-:Y:S01]  /*18b0*/  IMAD.SHL.U32 R5, R18, 0x8, RZ ;  /* 0x0000000812057824 */ /* 0x000fe200078e00ff */
[----:B------:R-:W0:Y:S01]  /*18c0*/  LDGDEPBAR ;  /* 0x00000000000079af */ /* 0x000e220000000000 */
[----:B------:R-:W-:-:S02]  /*18d0*/  ISETP.LT.OR P6, PT, R22, 0x1, P3 ;  /* 0x000000011600780c */ /* 0x000fc40001fc1670 */
[----:B------:R-:W-:Y:S02]  /*18e0*/  LOP3.LUT R2, R2, 0x1c0, RZ, 0xc0, !PT ;  /* 0x000001c002027812 */ /* 0x000fe400078ec0ff */
[----:B------:R-:W-:Y:S02]  /*18f0*/  SHF.R.U32.HI R6, RZ, 0x3, R0 ;  /* 0x00000003ff067819 */ /* 0x000fe40000011600 */
[----:B------:R-:W-:Y:S01]  /*1900*/  LOP3.LUT R7, R2, 0x8, R5, 0xf8, !PT ;  /* 0x0000000802077812 */ /* 0x000fe200078ef805 */
[----:B------:R-:W-:Y:S01]  /*1910*/  IMAD.SHL.U32 R5, R25, 0x40, RZ ;  /* 0x0000004019057824 */ /* 0x000fe200078e00ff */
[----:B------:R-:W-:Y:S02]  /*1920*/  SHF.R.U32.HI R2, RZ, 0x3, R2 ;  /* 0x00000003ff027819 */ /* 0x000fe40000011602 */
[----:B------:R-:W-:Y:S02]  /*1930*/  ISETP.LT.OR P5, PT, R22, 0x11, P3 ;  /* 0x000000111600780c */ /* 0x000fe40001fa1670 */
[----:B------:R-:W-:-:S02]  /*1940*/  LOP3.LUT R140, R7, R2, RZ, 0x3c, !PT ;  /* 0x00000002078c7212 */ /* 0x000fc400078e3cff */
[----:B------:R-:W-:Y:S01]  /*1950*/  LOP3.LUT R5, R5, 0xfffffe00, RZ, 0xc0, !PT ;  /* 0xfffffe0005057812 */ /* 0x000fe200078ec0ff */
[----:B----4-:R-:W-:Y:S01]  /*1960*/  IMAD.SHL.U32 R8, R19, 0x8, RZ ;  /* 0x0000000813087824 */ /* 0x010fe200078e00ff */
[----:B------:R-:W-:-:S04]  /*1970*/  DEPBAR.LE SB0, 0x1 ;  /* 0x000080400000791a */ /* 0x000fc80000000000 */
[----:B------:R-:W-:-:S04]  /*1980*/  DEPBAR.LE SB0, 0x0 ;  /* 0x000080000000791a */ /* 0x000fc80000000000 */
[----:B------:R-:W-:Y:S01]  /*1990*/  LOP3.LUT R8, R0, 0x8, R8, 0xf8, !PT ;  /* 0x0000000800087812 */ /* 0x000fe200078ef808 */
[----:B------:R-:W-:-:S03]  /*19a0*/  IMAD.SHL.U32 R0, R242, 0x20, RZ ;  /* 0x00000020f2007824 */ /* 0x000fc600078e00ff */
[----:B------:R-:W-:Y:S02]  /*19b0*/  LOP3.LUT R6, R8, R6, RZ, 0x3c, !PT ;  /* 0x0000000608067212 */ /* 0x000fe400078e3cff */
[----:B------:R-:W-:-:S03]  /*19c0*/  LOP3.LUT R2, R0, 0x7ffffc00, RZ, 0xc0, !PT ;  /* 0x7ffffc0000027812 */ /* 0x000fc600078ec0ff */
[----:B------:R-:W-:Y:S01]  /*19d0*/  IMAD R0, R18, 0x200, R6 ;  /* 0x0000020012007824 */ /* 0x000fe200078e0206 */
[----:B------:R-:W-:Y:S01]  /*19e0*/  IADD3 R2, R140, R5, R2 ;  /* 0x000000058c027210 */ /* 0x000fe20007ffe002 */
[----:B------:R-:W-:-:S04]  /*19f0*/  IMAD.WIDE.U32 R6, R142, c[0x0][0x208], RZ ;  /* 0x000082008e067a25 */ /* 0x000fc800078e00ff */
        /* <DEDUP_REMOVED lines=10> */
[----:B------:R-:W-:Y:S01]  /*1aa0*/  IADD3 R240, R234, 0x800, RZ ;  /* 0x00000800eaf07810 */ /* 0x000fe20007ffe0ff */
[----:B------:R-:W-:Y:S01]  /*1ab0*/  IMAD R0, R142, c[0x0][0x20c], R0 ;  /* 0x000083008e007a24 */ /* 0x000fe200078e0200 */
[----:B------:R-:W-:-:S02]  /*1ac0*/  IADD3 R239, R234, 0x1000, RZ ;  /* 0x00001000eaef7810 */ /* 0x000fc40007ffe0ff */
[C---:B------:R-:W-:Y:S01]  /*1ad0*/  IADD3 R238, R234.reuse, 0x1800, RZ ;  /* 0x00001800eaee7810 */ /* 0x040fe20007ffe0ff */
[----:B------:R-:W-:Y:S01]  /*1ae0*/  IMAD.IADD R0, R7, 0x1, R0 ;  /* 0x0000000107007824 */ /* 0x000fe200078e0200 */
[----:B------:R-:W-:-:S03]  /*1af0*/  IADD3 R237, R234, 0x2000, RZ ;  /* 0x00002000eaed7810 */ /* 0x000fc60007ffe0ff */
[----:B------:R-:W-:Y:S01]  /*1b00*/  IMAD R0, R0, 0x70, RZ ;  /* 0x0000007000007824 */ /* 0x000fe200078e02ff */
[----:B--2---:R-:W-:Y:S04]  /*1b10*/  LDSM.16.M88.4 R8, [R230+0x9100] ;  /* 0x00910000e608783b */ /* 0x004fe80000000200 */
[----:B------:R-:W2:Y:S04]  /*1b20*/  LDSM.16.M88.4 R28, [R143+0x3900] ;  /* 0x003900008f1c783b */ /* 0x000ea80000000200 */
[----:B------:R-:W4:Y:S04]  /*1b30*/  LDSM.16.M88.4 R24, [R143+0x4100] ;  /* 0x004100008f18783b */ /* 0x000f280000000200 */
[----:B---3--:R-:W3:Y:S04]  /*1b40*/  LDSM.16.M88.4 R16, [R143+0x4900] ;  /* 0x004900008f10783b */ /* 0x008ee80000000200 */
[----:B------:R-:W5:Y:S04]  /*1b50*/  LDSM.16.M88.4 R32, [R143+0x5100] ;  /* 0x005100008f20783b */ /* 0x000f680000000200 */
[----:B------:R-:W3:Y:S04]  /*1b60*/  LDSM.16.M88.4 R36, [R143+0x5900] ;  /* 0x005900008f24783b */ /* 0x000ee80000000200 */
[----:B------:R-:W5:Y:S04]  /*1b70*/  LDSM.16.M88.4 R44, [R143+0x6100] ;  /* 0x006100008f2c783b */ /* 0x000f680000000200 */
[----:B------:R-:W5:Y:S04]  /*1b80*/  LDSM.16.M88.4 R40, [R143+0x6900] ;  /* 0x006900008f28783b */ /* 0x000f680000000200 */
[----:B-1----:R-:W1:Y:S04]  /*1b90*/  LDSM.16.M88.4 R12, [R230+0x7100] ;  /* 0x00710000e60c783b */ /* 0x002e680000000200 */
[----:B------:R-:W-:Y:S04]  /*1ba0*/  LDSM.16.M88.4 R56, [R234] ;  /* 0x00000000ea38783b */ /* 0x000fe80000000200 */
[----:B------:R-:W-:Y:S01]  /*1bb0*/  LDSM.16.M88.4 R52, [R234+0x800] ;  /* 0x00080000ea34783b */ /* 0x000fe20000000200 */
[C---:B--2---:R-:W-:Y:S03]  /*1bc0*/  HMMA.16816.F32.BF16 R60, R8.reuse, R28, RZ ;  /* 0x0000001c083c723c */ /* 0x044fe600000418ff */
[----:B------:R-:W-:Y:S05]  /*1bd0*/  LDSM.16.M88.4 R48, [R234+0x1000] ;  /* 0x00100000ea30783b */ /* 0x000fea0000000200 */
[C---:B----4-:R-:W-:Y:S08]  /*1be0*/  HMMA.16816.F32.BF16 R64, R8.reuse, R24, RZ ;  /* 0x000000180840723c */ /* 0x050ff000000418ff */
[C---:B---3--:R-:W-:Y:S08]  /*1bf0*/  HMMA.16816.F32.BF16 R68, R8.reuse, R16, RZ ;  /* 0x000000100844723c */ /* 0x048ff000000418ff */
[C---:B-----5:R-:W-:Y:S08]  /*1c00*/  HMMA.16816.F32.BF16 R72, R8.reuse, R32, RZ ;  /* 0x000000200848723c */ /* 0x060ff000000418ff */
[C---:B------:R-:W-:Y:S08]  /*1c10*/  HMMA.16816.F32.BF16 R76, R8.reuse, R36, RZ ;  /* 0x00000024084c723c */ /* 0x040ff000000418ff */
        /* <DEDUP_REMOVED lines=8> */
[----:B------:R-:W-:Y:S07]  /*1ca0*/  HMMA.16816.F32.BF16 R188, R8, R42, RZ ;  /* 0x0000002a08bc723c */ /* 0x000fee00000418ff */
[----:B------:R-:W-:Y:S01]  /*1cb0*/  IMAD.WIDE.U32 R8, R6, 0x70, R92 ;  /* 0x0000007006087825 */ /* 0x000fe200078e005c */
[----:B-1----:R-:W-:Y:S03]  /*1cc0*/  HMMA.16816.F32.BF16 R184, R12, R28, RZ ;  /* 0x0000001c0cb8723c */ /* 0x002fe600000418ff */
[----:B------:R-:W-:Y:S01]  /*1cd0*/  IMAD.IADD R0, R9, 0x1, R0 ;  /* 0x0000000109007824 */ /* 0x000fe200078e0200 */
[----:B------:R-:W-:-:S04]  /*1ce0*/  LEA R6, P2, R8, c[0x0][0x1f8], 0x1 ;  /* 0x00007e0008067a11 */ /* 0x000fc800078408ff */
[C---:B------:R-:W-:Y:S01]  /*1cf0*/  HMMA.16816.F32.BF16 R176, R12.reuse, R30, RZ ;  /* 0x0000001e0cb0723c */ /* 0x040fe200000418ff */
[----:B------:R-:W-:Y:S01]  /*1d00*/  LDSM.16.M88.4 R28, [R234+0x2800] ;  /* 0x00280000ea1c783b */ /* 0x000fe20000000200 */
[----:B------:R-:W-:Y:S02]  /*1d10*/  IADD3 R20, P0, R6, UR7, RZ ;  /* 0x0000000706147c10 */ /* 0x000fe4000ff1e0ff */
[----:B------:R-:W-:Y:S01]  /*1d20*/  LEA.HI.X R7, R8, c[0x0][0x1fc], R0, 0x1, P2 ;  /* 0x00007f0008077a11 */ /* 0x000fe200010f0c00 */
[----:B------:R-:W-:Y:S01]  /*1d30*/  IMAD.MOV.U32 R0, RZ, RZ, 0x40 ;  /* 0x00000040ff007424 */ /* 0x000fe200078e00ff */
[----:B------:R-:W-:Y:S01]  /*1d40*/  LDSM.16.M88.4 R8, [R233+0x7100] ;  /* 0x00710000e908783b */ /* 0x000fe20000000200 */
[----:B------:R-:W-:Y:S01]  /*1d50*/  LOP3.LUT P2, RZ, R23, 0x4, RZ, 0xc0, !PT ;  /* 0x0000000417ff7812 */ /* 0x000fe2000784c0ff */
[----:B------:R-:W-:Y:S01]  /*1d60*/  HMMA.16816.F32.BF16 R144, R12, R16, RZ ;  /* 0x000000100c90723c */ /* 0x000fe200000418ff */
[----:B------:R-:W-:Y:S02]  /*1d70*/  IADD3.X R21, R7, UR5, RZ, P0, !PT ;  /* 0x0000000507157c10 */ /* 0x000fe400087fe4ff */
[----:B------:R-:W-:-:S02]  /*1d80*/  ISETP.LT.OR P0, PT, R22, 0x21, P3 ;  /* 0x000000211600780c */ /* 0x000fc40001f01670 */
[----:B------:R-:W-:-:S03]  /*1d90*/  SEL R0, R0, 0xffffffc0, !P2 ;  /* 0xffffffc000007807 */ /* 0x000fc60005000000 */
[----:B------:R-:W-:Y:S01]  /*1da0*/  HMMA.16816.F32.BF16 R168, R12, R18, RZ ;  /* 0x000000120ca8723c */ /* 0x000fe200000418ff */
[----:B------:R-:W1:Y:S01]  /*1db0*/  LDSM.16.M88.4 R16, [R233+0x9100] ;  /* 0x00910000e910783b */ /* 0x000e620000000200 */
[----:B------:R-:W-:Y:S02]  /*1dc0*/  IMAD.IADD R229, R143, 0x1, R0 ;  /* 0x000000018fe57824 */ /* 0x000fe400078e0200 */
[----:B------:R-:W-:Y:S01]  /*1dd0*/  IMAD.IADD R228, R0, 0x1, R234 ;  /* 0x0000000100e47824 */ /* 0x000fe200078e02ea */
[----:B------:R-:W-:-:S03]  /*1de0*/  LOP3.LUT R0, R140, R5, RZ, 0xfc, !PT ;  /* 0x000000058c007212 */ /* 0x000fc600078efcff */
[C---:B------:R-:W-:Y:S08]  /*1df0*/  HMMA.16816.F32.BF16 R136, R12.reuse, R32, RZ ;  /* 0x000000200c88723c */ /* 0x040ff000000418ff */
[C---:B------:R-:W-:Y:S01]  /*1e00*/  HMMA.16816.F32.BF16 R164, R12.reuse, R34, RZ ;  /* 0x000000220ca4723c */ /* 0x040fe200000418ff */
[----:B------:R-:W2:Y:S07]  /*1e10*/  LDSM.16.M88.4 R32, [R234+0x2000] ;  /* 0x00200000ea20783b */ /* 0x000eae0000000200 */
[C---:B------:R-:W-:Y:S08]  /*1e20*/  HMMA.16816.F32.BF16 R152, R12.reuse, R24, RZ ;  /* 0x000000180c98723c */ /* 0x040ff000000418ff */
[C---:B------:R-:W-:Y:S01]  /*1e30*/  HMMA.16816.F32.BF16 R172, R12.reuse, R26, RZ ;  /* 0x0000001a0cac723c */ /* 0x040fe200000418ff */
[----:B------:R-:W-:Y:S07]  /*1e40*/  LDSM.16.M88.4 R24, [R234+0x3000] ;  /* 0x00300000ea18783b */ /* 0x000fee0000000200 */
[C---:B------:R-:W-:Y:S08]  /*1e50*/  HMMA.16816.F32.BF16 R132, R12.reuse, R36, RZ ;  /* 0x000000240c84723c */ /* 0x040ff000000418ff */
[----:B------:R-:W-:Y:S01]  /*1e60*/  HMMA.16816.F32.BF16 R156, R12, R38, RZ ;  /* 0x000000260c9c723c */ /* 0x000fe200000418ff */
[----:B------:R-:W3:Y:S04]  /*1e70*/  LDSM.16.M88.4 R36, [R234+0x1800] ;  /* 0x00180000ea24783b */ /* 0x000ee80000000200 */
[----:B------:R-:W-:Y:S01]  /*1e80*/  @!PT LDS RZ, [RZ] ;  /* 0x00000000fffff984 */ /* 0x000fe20000000800 */
[----:B------:R-:W-:Y:S01]  /*1e90*/  @!PT LDS RZ, [RZ] ;  /* 0x00000000fffff984 */ /* 0x000fe20000000800 */
[----:B------:R-:W-:Y:S01]  /*1ea0*/  @!PT LDS RZ, [RZ] ;  /* 0x00000000fffff984 */ /* 0x000fe20000000800 */
[----:B------:R4:W-:Y:S01]  /*1eb0*/  LDGSTS.E.BYPASS.LTC128B.128 [R241+0x100], [R6.64], !P6 ;  /* 0x0010000006f17fae */ /* 0x0009e2000f101d48 */
[----:B------:R-:W-:-:S02]  /*1ec0*/  ISETP.LT.OR P6, PT, R22, 0x31, P3 ;  /* 0x000000311600780c */ /* 0x000fc40001fc1670 */
[----:B------:R-:W-:Y:S01]  /*1ed0*/  HMMA.16816.F32.BF16 R124, R12, R44, RZ ;  /* 0x0000002c0c7c723c */ /* 0x000fe200000418ff */
[----:B------:R5:W-:Y:S01]  /*1ee0*/  LDGSTS.E.BYPASS.LTC128B.128 [R241+0x900], [R20.64], !P5 ;  /* 0x0090000014f17fae */ /* 0x000be2000e901d48 */
[----:B------:R-:W-:-:S06]  /*1ef0*/  ISETP.LT.OR P5, PT, R22, 0x41, P3 ;  /* 0x000000411600780c */ /* 0x000fcc0001fa1670 */
[C---:B------:R-:W-:Y:S08]  /*1f00*/  HMMA.16816.F32.BF16 R148, R12.reuse, R46, RZ ;  /* 0x0000002e0c94723c */ /* 0x040ff000000418ff */
[C---:B------:R-:W-:Y:S08]  /*1f10*/  HMMA.16816.F32.BF16 R120, R12.reuse, R40, RZ ;  /* 0x000000280c78723c */ /* 0x040ff000000418ff */
[----:B------:R-:W-:Y:S07]  /*1f20*/  HMMA.16816.F32.BF16 R128, R12, R42, RZ ;  /* 0x0000002a0c80723c */ /* 0x000fee00000418ff */
[----:B------:R-:W-:Y:S01]  /*1f30*/  IADD3 R12, P4, R20, UR7, RZ ;  /* 0x00000007140c7c10 */ /* 0x000fe2000ff9e0ff */
[----:B-1----:R-:W-:Y:S03]  /*1f40*/  HMMA.16816.F32.BF16 R44, R16, R28, R80 ;  /* 0x0000001c102c723c */ /* 0x002fe60000041850 */
[----:B------:R-:W-:-:S02]  /*1f50*/  IADD3.X R13, R21, UR5, RZ, P4, !PT ;  /* 0x00000005150d7c10 */ /* 0x000fc4000a7fe4ff */
[----:B------:R-:W-:-:S03]  /*1f60*/  IADD3 R14, P4, R12, UR7, RZ ;  /* 0x000000070c0e7c10 */ /* 0x000fc6000ff9e0ff */
[----:B------:R1:W-:Y:S01]  /*1f70*/  LDGSTS.E.BYPASS.LTC128B.128 [R241+0x1100], [R12.64], !P0 ;  /* 0x011000000cf17fae */ /* 0x0003e2000c101d48 */
[----:B------:R-:W-:Y:S01]  /*1f80*/  IADD3.X R15, R13, UR5, RZ, P4, !PT ;  /* 0x000000050d0f7c10 */ /* 0x000fe2000a7fe4ff */
[----:B--2---:R-:W-:Y:S01]  /*1f90*/  HMMA.16816.F32.BF16 R40, R16, R32, R76 ;  /* 0x000000201028723c */ /* 0x004fe2000004184c */
[----:B----4-:R-:W-:-:S03]  /*1fa0*/  IADD3 R6, P4, R14, UR7, RZ ;  /* 0x000000070e067c10 */ /* 0x010fc6000ff9e0ff */
[----:B------:R2:W-:Y:S01]  /*1fb0*/  LDGSTS.E.BYPASS.LTC128B.128 [R241+0x1900], [R14.64], !P6 ;  /* 0x019000000ef17fae */ /* 0x0005e2000f101d48 */
[----:B------:R-:W-:Y:S02]  /*1fc0*/  IADD3.X R7, R15, UR5, RZ, P4, !PT ;  /* 0x000000050f077c10 */ /* 0x000fe4000a7fe4ff */
[C---:B------:R-:W-:Y:S01]  /*1fd0*/  ISETP.LT.OR P4, PT, R22.reuse, 0x51, P3 ;  /* 0x000000511600780c */ /* 0x040fe20001f81670 */
[C---:B------:R-:W-:Y:S01]  /*1fe0*/  HMMA.16816.F32.BF16 R104, R16.reuse, R56, R60 ;  /* 0x000000381068723c */ /* 0x040fe2000004183c */
[----:B------:R-:W-:Y:S01]  /*1ff0*/  ISETP.LT.OR P3, PT, R22, 0x61, P3 ;  /* 0x000000611600780c */ /* 0x000fe20001f61670 */
[----:B------:R4:W-:Y:S06]  /*2000*/  LDGSTS.E.BYPASS.LTC128B.128 [R241+0x2100], [R6.64], !P5 ;  /* 0x0210000006f17fae */ /* 0x0009ec000e901d48 */
[C---:B---3--:R-:W-:Y:S08]  /*2010*/  HMMA.16816.F32.BF16 R92, R16.reuse, R36, R72 ;  /* 0x00000024105c723c */ /* 0x048ff00000041848 */
[----:B------:R-:W-:Y:S01]  /*2020*/  HMMA.16816.F32.BF16 R180, R16, R58, R84 ;  /* 0x0000003a10b4723c */ /* 0x000fe20000041854 */
[----:B-1----:R-:W-:-:S04]  /*2030*/  IADD3 R12, P0, R6, UR7, RZ ;  /* 0x00000007060c7c10 */ /* 0x002fc8000ff1e0ff */
[----:B------:R-:W-:Y:S02]  /*2040*/  IADD3.X R13, R7, UR5, RZ, P0, !PT ;  /* 0x00000005070d7c10 */ /* 0x000fe400087fe4ff */
[----:B--2---:R-:W-:Y:S01]  /*2050*/  IADD3 R14, P0, R12, UR7, RZ ;  /* 0x000000070c0e7c10 */ /* 0x004fe2000ff1e0ff */
[----:B------:R-:W-:Y:S02]  /*2060*/  HMMA.16816.F32.BF16 R220, R16, R54, R108 ;  /* 0x0000003610dc723c */ /* 0x000fe4000004186c */
[----:B------:R1:W-:Y:S01]  /*2070*/  LDGSTS.E.BYPASS.LTC128B.128 [R241+0x2900], [R12.64], !P4 ;  /* 0x029000000cf17fae */ /* 0x0003e2000e101d48 */
[----:B------:R-:W-:-:S05]  /*2080*/  IADD3.X R15, R13, UR5, RZ, P0, !PT ;  /* 0x000000050d0f7c10 */ /* 0x000fca00087fe4ff */
[----:B------:R1:W-:Y:S01]  /*2090*/  LDGSTS.E.BYPASS.LTC128B.128 [R241+0x3100], [R14.64], !P3 ;  /* 0x031000000ef17fae */ /* 0x0003e2000d901d48 */
[C---:B------:R-:W-:Y:S03]  /*20a0*/  HMMA.16816.F32.BF16 R216, R16.reuse, R50, R112 ;  /* 0x0000003210d8723c */ /* 0x040fe60000041870 */
[----:B-----5:R-:W-:Y:S04]  /*20b0*/  LDSM.16.M88.4 R20, [R231+0x9100] ;  /* 0x00910000e714783b */ /* 0x020fe80000000200 */
[----:B------:R-:W2:Y:S01]  /*20c0*/  LDSM.16.M88.4 R80, [R229+0x5900] ;  /* 0x00590000e550783b */ /* 0x000ea20000000200 */
[C---:B------:R-:W-:Y:S03]  /*20d0*/  HMMA.16816.F32.BF16 R100, R16.reuse, R52, R64 ;  /* 0x000000341064723c */ /* 0x040fe60000041840 */
[----:B------:R-:W3:Y:S04]  /*20e0*/  LDSM.16.M88.4 R76, [R229+0x6100] ;  /* 0x00610000e54c783b */ /* 0x000ee80000000200 */
[----:B------:R-:W5:Y:S01]  /*20f0*/  LDSM.16.M88.4 R60, [R229+0x4100] ;  /* 0x00410000e53c783b */ /* 0x000f620000000200 */
[C---:B------:R-:W-:Y:S03]  /*2100*/  HMMA.16816.F32.BF16 R96, R16.reuse, R48, R68 ;  /* 0x000000301060723c */ /* 0x040fe60000041844 */
[----:B------:R-:W2:Y:S04]  /*2110*/  LDSM.16.M88.4 R84, [R229+0x5100] ;  /* 0x00510000e554783b */ /* 0x000ea80000000200 */
[----:B------:R-:W2:Y:S01]  /*2120*/  LDSM.16.M88.4 R72, [R229+0x6900] ;  /* 0x00690000e548783b */ /* 0x000ea20000000200 */
[C---:B------:R-:W-:Y:S03]  /*2130*/  HMMA.16816.F32.BF16 R88, R16.reuse, R24, R88 ;  /* 0x000000181058723c */ /* 0x040fe60000041858 */
[----:B------:R-:W2:Y:S04]  /*2140*/  LDSM.16.M88.4 R64, [R229+0x3900] ;  /* 0x00390000e540783b */ /* 0x000ea80000000200 */
[----:B------:R-:W-:Y:S01]  /*2150*/  LDSM.16.M88.4 R68, [R229+0x4900] ;  /* 0x00490000e544783b */ /* 0x000fe20000000200 */
[C---:B------:R-:W-:Y:S03]  /*2160*/  HMMA.16816.F32.BF16 R112, R16.reuse, R38, R116 ;  /* 0x000000261070723c */ /* 0x040fe60000041874 */
[----:B-1----:R-:W-:Y:S04]  /*2170*/  LDSM.16.M88.4 R12, [R232+0x7100] ;  /* 0x00710000e80c783b */ /* 0x002fe80000000200 */
[----:B------:R-:W0:Y:S01]  /*2180*/  LDGDEPBAR ;  /* 0x00000000000079af */ /* 0x000e220000000000 */
[C---:B------:R-:W-:Y:S08]  /*2190*/  HMMA.16816.F32.BF16 R108, R16.reuse, R34, R160 ;  /* 0x00000022106c723c */ /* 0x040ff000000418a0 */
[C---:B------:R-:W-:Y:S08]  /*21a0*/  HMMA.16816.F32.BF16 R200, R16.reuse, R30, R192 ;  /* 0x0000001e10c8723c */ /* 0x040ff000000418c0 */
[----:B------:R-:W-:Y:S01]  /*21b0*/  HMMA.16816.F32.BF16 R188, R16, R26, R188 ;  /* 0x0000001a10bc723c */ /* 0x000fe200000418bc */
[----:B------:R-:W1:Y:S07]  /*21c0*/  LDSM.16.M88.4 R16, [R231+0x7100] ;  /* 0x00710000e710783b */ /* 0x000e6e0000000200 */
[C---:B------:R-:W-:Y:S08]  /*21d0*/  HMMA.16816.F32.BF16 R184, R8.reuse, R56, R184 ;  /* 0x0000003808b8723c */ /* 0x040ff000000418b8 */
[C---:B------:R-:W-:Y:S08]  /*21e0*/  HMMA.16816.F32.BF16 R192, R8.reuse, R52, R152 ;  /* 0x0000003408c0723c */ /* 0x040ff00000041898 */
[C---:B------:R-:W-:Y:S08]  /*21f0*/  HMMA.16816.F32.BF16 R56, R8.reuse, R58, R176 ;  /* 0x0000003a0838723c */ /* 0x040ff000000418b0 */
[C---:B------:R-:W-:Y:S08]  /*2200*/  HMMA.16816.F32.BF16 R52, R8.reuse, R54, R172 ;  /* 0x000000360834723c */ /* 0x040ff000000418ac */
[C---:B------:R-:W-:Y:S08]  /*2210*/  HMMA.16816.F32.BF16 R204, R8.reuse, R36, R136 ;  /* 0x0000002408cc723c */ /* 0x040ff00000041888 */
[C---:B------:R-:W-:Y:S08]  /*2220*/  HMMA.16816.F32.BF16 R208, R8.reuse, R32, R132 ;  /* 0x0000002008d0723c */ /* 0x040ff00000041884 */
[C---:B------:R-:W-:Y:S08]  /*2230*/  HMMA.16816.F32.BF16 R132, R8.reuse, R50, R168 ;  /* 0x000000320884723c */ /* 0x040ff000000418a8 */
[C---:B------:R-:W-:Y:S01]  /*2240*/  HMMA.16816.F32.BF16 R136, R8.reuse, R38, R164 ;  /* 0x000000260888723c */ /* 0x040fe200000418a4 */
[----:B------:R-:W-:Y:S07]  /*2250*/  LDSM.16.M88.4 R36, [R228+0x1800] ;  /* 0x00180000e424783b */ /* 0x000fee0000000200 */
[C---:B------:R-:W-:Y:S01]  /*2260*/  HMMA.16816.F32.BF16 R196, R8.reuse, R48, R144 ;  /* 0x0000003008c4723c */ /* 0x040fe20000041890 */
[----:B------:R-:W-:Y:S07]  /*2270*/  LDSM.16.M88.4 R48, [R228] ;  /* 0x00000000e430783b */ /* 0x000fee0000000200 */
[C---:B------:R-:W-:Y:S08]  /*2280*/  HMMA.16816.F32.BF16 R212, R8.reuse, R28, R124 ;  /* 0x0000001c08d4723c */ /* 0x040ff0000004187c */
[C---:B------:R-:W-:Y:S01]  /*2290*/  HMMA.16816.F32.BF16 R172, R8.reuse, R30, R148 ;  /* 0x0000001e08ac723c */ /* 0x040fe20000041894 */
[----:B------:R-:W-:Y:S07]  /*22a0*/  LDSM.16.M88.4 R28, [R228+0x2800] ;  /* 0x00280000e41c783b */ /* 0x000fee0000000200 */
[C---:B------:R-:W-:Y:S08]  /*22b0*/  HMMA.16816.F32.BF16 R224, R8.reuse, R24, R120 ;  /* 0x0000001808e0723c */ /* 0x040ff00000041878 */
[C---:B------:R-:W-:Y:S01]  /*22c0*/  HMMA.16816.F32.BF16 R168, R8.reuse, R34, R156 ;  /* 0x0000002208a8723c */ /* 0x040fe2000004189c */
[----:B------:R-:W-:Y:S07]  /*22d0*/  LDSM.16.M88.4 R32, [R228+0x2000] ;  /* 0x00200000e420783b */ /* 0x000fee0000000200 */
[----:B------:R-:W-:Y:S01]  /*22e0*/  HMMA.16816.F32.BF16 R164, R8, R26, R128 ;  /* 0x0000001a08a4723c */ /* 0x000fe20000041880 */
[----:B------:R-:W-:Y:S04]  /*22f0*/  LDSM.16.M88.4 R8, [R232+0x9100] ;  /* 0x00910000e808783b */ /* 0x000fe80000000200 */
[----:B------:R-:W-:Y:S03]  /*2300*/  LDSM.16.M88.4 R24, [R228+0x3000] ;  /* 0x00300000e418783b */ /* 0x000fe60000000200 */
[C---:B--2---:R-:W-:Y:S01]  /*2310*/  HMMA.16816.F32.BF16 R144, R20.reuse, R80, R40 ;  /* 0x000000501490723c */ /* 0x044fe20000041828 */
[----:B------:R-:W2:Y:S07]  /*2320*/  LDSM.16.M88.4 R40, [R228+0x1000] ;  /* 0x00100000e428783b */ /* 0x000eae0000000200 */
[----:B---3--:R-:W-:Y:S01]  /*2330*/  HMMA.16816.F32.BF16 R128, R20, R76, R44 ;  /* 0x0000004c1480723c */ /* 0x008fe2000004182c */
[----:B------:R-:W3:Y:S01]  /*2340*/  LDSM.16.M88.4 R44, [R228+0x800] ;  /* 0x00080000e42c783b */ /* 0x000ee20000000200 */
[----:B------:R-:W-:-:S06]  /*2350*/  DEPBAR.LE SB0, 0x0 ;  /* 0x000080000000791a */ /* 0x000fcc0000000000 */
[C---:B-----5:R-:W-:Y:S08]  /*2360*/  HMMA.16816.F32.BF16 R156, R20.reuse, R60, R100 ;  /* 0x0000003c149c723c */ /* 0x060ff00000041864 */
[C---:B------:R-:W-:Y:S08]  /*2370*/  HMMA.16816.F32.BF16 R148, R20.reuse, R84, R92 ;  /* 0x000000541494723c */ /* 0x040ff0000004185c */
[C---:B------:R-:W-:Y:S08]  /*2380*/  HMMA.16816.F32.BF16 R100, R20.reuse, R72, R88 ;  /* 0x000000481464723c */ /* 0x040ff00000041858 */
[C---:B------:R-:W-:Y:S08]  /*2390*/  HMMA.16816.F32.BF16 R160, R20.reuse, R64, R104 ;  /* 0x0000004014a0723c */ /* 0x040ff00000041868 */
[----:B------:R-:W-:Y:S08]  /*23a0*/  HMMA.16816.F32.BF16 R124, R20, R66, R180 ;  /* 0x00000042147c723c */ /* 0x000ff000000418b4 */
[C---:B-1----:R-:W-:Y:S08]  /*23b0*/  HMMA.16816.F32.BF16 R92, R16.reuse, R64, R184 ;  /* 0x00000040105c723c */ /* 0x042ff000000418b8 */
[----:B------:R-:W-:Y:S08]  /*23c0*/  HMMA.16816.F32.BF16 R88, R16, R66, R56 ;  /* 0x000000421058723c */ /* 0x000ff00000041838 */
[C---:B------:R-:W-:Y:S08]  /*23d0*/  HMMA.16816.F32.BF16 R152, R20.reuse, R68, R96 ;  /* 0x000000441498723c */ /* 0x040ff00000041860 */
[----:B------:R-:W-:Y:S08]  /*23e0*/  HMMA.16816.F32.BF16 R120, R20, R62, R220 ;  /* 0x0000003e1478723c */ /* 0x000ff000000418dc */
[C---:B------:R-:W-:Y:S08]  /*23f0*/  HMMA.16816.F32.BF16 R64, R16.reuse, R60, R192 ;  /* 0x0000003c1040723c */ /* 0x040ff000000418c0 */
[----:B------:R-:W-:Y:S08]  /*2400*/  HMMA.16816.F32.BF16 R56, R16, R62, R52 ;  /* 0x0000003e1038723c */ /* 0x000ff00000041834 */
[C---:B------:R-:W-:Y:S08]  /*2410*/  HMMA.16816.F32.BF16 R116, R20.reuse, R70, R216 ;  /* 0x000000461474723c */ /* 0x040ff000000418d8 */
[C---:B------:R-:W-:Y:S08]  /*2420*/  HMMA.16816.F32.BF16 R112, R20.reuse, R86, R112 ;  /* 0x000000561470723c */ /* 0x040ff00000041870 */
[C---:B------:R-:W-:Y:S08]  /*2430*/  HMMA.16816.F32.BF16 R108, R20.reuse, R82, R108 ;  /* 0x00000052146c723c */ /* 0x040ff0000004186c */
[C---:B------:R-:W-:Y:S07]  /*2440*/  HMMA.16816.F32.BF16 R104, R20.reuse, R78, R200 ;  /* 0x0000004e1468723c */ /* 0x040fee00000418c8 */
[----:B------:R-:W-:Y:S01]  /*2450*/  IMAD.MOV.U32 R202, RZ, RZ, R235 ;  /* 0x000000ffffca7224 */ /* 0x000fe200078e00eb */
[----:B------:R-:W-:Y:S01]  /*2460*/  HMMA.16816.F32.BF16 R96, R20, R74, R188 ;  /* 0x0000004a1460723c */ /* 0x000fe200000418bc */
[----:B------:R-:W-:Y:S01]  /*2470*/  IMAD.MOV.U32 R203, RZ, RZ, R236 ;  /* 0x000000ffffcb7224 */ /* 0x000fe200078e00ec */
[----:B------:R-:W-:-:S02]  /*2480*/  IADD3 R236, R234, 0x2800, RZ ;  /* 0x00002800eaec7810 */ /* 0x000fc40007ffe0ff */
[----:B------:R-:W-:Y:S02]  /*2490*/  ISETP.GT.AND P0, PT, R142, R202, PT ;  /* 0x000000ca8e00720c */ /* 0x000fe40003f04270 */
[----:B------:R-:W-:Y:S02]  /*24a0*/  IADD3 R235, R234, 0x3000, RZ ;  /* 0x00003000eaeb7810 */ /* 0x000fe40007ffe0ff */
[C---:B------:R-:W-:Y:S08]  /*24b0*/  HMMA.16816.F32.BF16 R60, R16.reuse, R84, R204 ;  /* 0x00000054103c723c */ /* 0x040ff000000418cc */
        /* <DEDUP_REMOVED lines=9> */
[C---:B--2---:R-:W-:Y:S08]  /*2550*/  HMMA.16816.F32.BF16 R152, R8.reuse, R40, R152 ;  /* 0x000000280898723c */ /* 0x044ff00000041898 */
[C---:B------:R-:W-:Y:S08]  /*2560*/  HMMA.16816.F32.BF16 R116, R8.reuse, R42, R116 ;  /* 0x0000002a0874723c */ /* 0x040ff00000041874 */
[----:B------:R-:W-:Y:S08]  /*2570*/  HMMA.16816.F32.BF16 R164, R8, R36, R148 ;  /* 0x0000002408a4723c */ /* 0x000ff00000041894 */
[C---:B------:R-:W-:Y:S08]  /*2580*/  HMMA.16816.F32.BF16 R52, R12.reuse, R40, R52 ;  /* 0x000000280c34723c */ /* 0x040ff00000041834 */
[----:B------:R-:W-:Y:S08]  /*2590*/  HMMA.16816.F32.BF16 R20, R12, R42, R20 ;  /* 0x0000002a0c14723c */ /* 0x000ff00000041814 */
[C---:B---3--:R-:W-:Y:S08]  /*25a0*/  HMMA.16816.F32.BF16 R156, R8.reuse, R44, R156 ;  /* 0x0000002c089c723c */ /* 0x048ff0000004189c */
[C---:B------:R-:W-:Y:S08]  /*25b0*/  HMMA.16816.F32.BF16 R120, R8.reuse, R46, R120 ;  /* 0x0000002e0878723c */ /* 0x040ff00000041878 */
[C---:B------:R-:W-:Y:S08]  /*25c0*/  HMMA.16816.F32.BF16 R148, R8.reuse, R38, R112 ;  /* 0x000000260894723c */ /* 0x040ff00000041870 */
        /* <DEDUP_REMOVED lines=22> */
[----:B----4-:R-:W-:Y:S01]  /*2730*/  IADD3 R2, R203, -0x2, RZ ;  /* 0xfffffffecb027810 */ /* 0x010fe20007ffe0ff */
        /* <DEDUP_REMOVED lines=31> */
.L_x_1632:
[----:B----4-:R-:W-:Y:S01]  /*2930*/  LOP3.LUT R2, R242, 0xffffffe0, RZ, 0xc0, !PT ;  /* 0xffffffe0f2027812 */ /* 0x010fe200078ec0ff */
[----:B------:R-:W-:Y:S01]  /*2940*/  STL [R1+0x44], R228 ;  /* 0x000044e401007387 */ /* 0x000fe20000100800 */
[----:B---3--:R-:W-:Y:S01]  /*2950*/  IADD3 R6, R141, c[0x0][0x1d0], RZ ;  /* 0x000074008d067a10 */ /* 0x008fe20007ffe0ff */
[----:B------:R-:W-:Y:S02]  /*2960*/  IMAD.SHL.U32 R224, R0, 0x2, RZ ;  /* 0x0000000200e07824 */ /* 0x000fe400078e00ff */
[----:B------:R-:W-:Y:S01]  /*2970*/  IMAD.IADD R2, R244, 0x1, -R2 ;  /* 0x00000001f4027824 */ /* 0x000fe200078e0a02 */
[----:B------:R-:W-:Y:S01]  /*2980*/  STL [R1+0x40], R143 ;  /* 0x0000408f01007387 */ /* 0x000fe20000100800 */
[----:B------:R-:W-:-:S02]  /*2990*/  IMAD R225, R4, 0x2, R224 ;  /* 0x0000000204e17824 */ /* 0x000fc400078e02e0 */
[C---:B------:R-:W-:Y:S01]  /*29a0*/  IMAD R227, R3.reuse, 0x2, R224 ;  /* 0x0000000203e37824 */ /* 0x040fe200078e02e0 */
[----:B------:R-:W-:Y:S01]  /*29b0*/  SHF.R.S32.HI R5, RZ, 0x1f, R2 ;  /* 0x0000001fff057819 */ /* 0x000fe20000011402 */
[----:B------:R-:W0:Y:S01]  /*29c0*/  LDGDEPBAR ;  /* 0x00000000000079af */ /* 0x000e220000000000 */
[----:B------:R-:W-:Y:S02]  /*29d0*/  LEA R226, R3, R225, 0x1 ;  /* 0x000000e103e27211 */ /* 0x000fe400078e08ff */
        /* <DEDUP_REMOVED lines=77> */
[----:B------:R-:W-:Y:S01]  /*2eb0*/  ISETP.GT.AND P3, PT, R2, 0x38, PT ;  /* 0x000000380200780c */ /* 0x000fe20003f64270 */
[----:B------:R-:W-:Y:S01]  /*2ec0*/  LDSM.16.MT88.4 R20, [R224+0x900] ;  /* 0x00090000e014783b */ /* 0x000fe20000004200 */
[----:B------:R-:W-:Y:S02]  /*2ed0*/  FSEL R119, R17, -INF , P2 ;  /* 0xff80000011777808 */ /* 0x000fe40001000000 */
[----:B------:R-:W-:Y:S02]  /*2ee0*/  FMNMX.FTZ R5, R118, R5, !PT ;  /* 0x0000000576057209 */ /* 0x000fe40007810000 */
[----:B------:R-:W-:Y:S02]  /*2ef0*/  FSEL R135, R166, -INF , P0 ;  /* 0xff800000a6877808 */ /* 0x000fe40000000000 */
[----:B------:R-:W-:Y:S01]  /*2f00*/  FSEL R127, R164, -INF , P0 ;  /* 0xff800000a47f7808 */ /* 0x000fe20000000000 */
[----:B------:R-:W-:Y:S01]  /*2f10*/  IMAD.MOV.U32 R164, RZ, RZ, R202 ;  /* 0x000000ffffa47224 */ /* 0x000fe200078e00ca */
[----:B------:R-:W-:-:S02]  /*2f20*/  FSEL R156, R18, -INF , P0 ;  /* 0xff800000129c7808 */ /* 0x000fc40000000000 */
[----:B------:R-:W-:Y:S02]  /*2f30*/  ISETP.GT.AND P0, PT, R2, 0x39, PT ;  /* 0x000000390200780c */ /* 0x000fe40003f04270 */
[----:B------:R-:W-:Y:S02]  /*2f40*/  FSEL R142, R36, -INF , P3 ;  /* 0xff800000248e7808 */ /* 0x000fe40001800000 */
[----:B------:R-:W-:Y:S02]  /*2f50*/  FMNMX.FTZ R5, R119, R5, !PT ;  /* 0x0000000577057209 */ /* 0x000fe40007810000 */
[----:B------:R-:W-:Y:S02]  /*2f60*/  FSEL R140, R167, -INF , P2 ;  /* 0xff800000a78c7808 */ /* 0x000fe40001000000 */
[----:B------:R-:W-:Y:S02]  /*2f70*/  FSEL R133, R165, -INF , P2 ;  /* 0xff800000a5857808 */ /* 0x000fe40001000000 */
[----:B------:R-:W-:-:S02]  /*2f80*/  FSEL R158, R19, -INF , P2 ;  /* 0xff800000139e7808 */ /* 0x000fc40001000000 */
[----:B------:R-:W-:Y:S01]  /*2f90*/  ISETP.GT.AND P2, PT, R2, 0x40, PT ;  /* 0x000000400200780c */ /* 0x000fe20003f44270 */
[----:B------:R-:W-:Y:S01]  /*2fa0*/  LDSM.16.MT88.4 R16, [R224+0x100] ;  /* 0x00010000e010783b */ /* 0x000fe20000004200 */
        /* <DEDUP_REMOVED lines=13> */
[----:B------:R-:W-:Y:S02]  /*3080*/  FSEL R134, R150, -INF , P3 ;  /* 0xff80000096867808 */ /* 0x000fe40001800000 */
[----:B------:R-:W-:Y:S02]  /*3090*/  FSEL R151, R38, -INF , P3 ;  /* 0xff80000026977808 */ /* 0x000fe40001800000 */
[C---:B------:R-:W-:Y:S01]  /*30a0*/  ISETP.GT.AND P0, PT, R2.reuse, 0x49, PT ;  /* 0x000000490200780c */ /* 0x040fe20003f04270 */
[----:B------:R-:W-:Y:S01]  /*30b0*/  LDSM.16.MT88.4 R36, [R226+0x100] ;  /* 0x00010000e224783b */ /* 0x000fe20000004200 */
[----:B------:R-:W-:-:S02]  /*30c0*/  ISETP.GT.AND P3, PT, R2, 0x48, PT ;  /* 0x000000480200780c */ /* 0x000fc40003f64270 */
[----:B------:R-:W-:Y:S02]  /*30d0*/  FMNMX.FTZ R5, R148, R5, !PT ;  /* 0x0000000594057209 */ /* 0x000fe40007810000 */
[----:B------:R-:W-:Y:S02]  /*30e0*/  FSEL R162, R109, -INF , P0 ;  /* 0xff8000006da27808 */ /* 0x000fe40000000000 */
[----:B------:R-:W-:Y:S02]  /*30f0*/  FSEL R109, R32, -INF , P3 ;  /* 0xff800000206d7808 */ /* 0x000fe40001800000 */
[----:B------:R-:W-:Y:S02]  /*3100*/  FMNMX.FTZ R5, R149, R5, !PT ;  /* 0x0000000595057209 */ /* 0x000fe40007810000 */
        /* <DEDUP_REMOVED lines=8> */
[----:B------:R-:W-:Y:S02]  /*3190*/  ISETP.GT.AND P0, PT, R2, 0x51, PT ;  /* 0x000000510200780c */ /* 0x000fe40003f04270 */
[----:B------:R-:W-:Y:S02]  /*31a0*/  FSEL R246, R44, -INF , P2 ;  /* 0xff8000002cf67808 */ /* 0x000fe40001000000 */
[----:B------:R-:W-:Y:S02]  /*31b0*/  FMNMX.FTZ R5, R150, R5, !PT ;  /* 0x0000000596057209 */ /* 0x000fe40007810000 */
[----:B------:R-:W-:Y:S02]  /*31c0*/  FSEL R100, R58, -INF , P4 ;  /* 0xff8000003a647808 */ /* 0x000fe40002000000 */
[----:B------:R-:W-:Y:S02]  /*31d0*/  ISETP.GT.AND P4, PT, R2, 0x58, PT ;  /* 0x000000580200780c */ /* 0x000fe40003f84270 */
[----:B------:R-:W-:-:S02]  /*31e0*/  FSEL R245, R45, -INF , P0 ;  /* 0xff8000002df57808 */ /* 0x000fc40000000000 */
[----:B------:R-:W-:Y:S02]  /*31f0*/  FMNMX.FTZ R5, R246, R5, !PT ;  /* 0x00000005f6057209 */ /* 0x000fe40007810000 */
[----:B------:R-:W-:Y:S02]  /*3200*/  ISETP.GT.AND P6, PT, R2, 0x59, PT ;  /* 0x000000590200780c */ /* 0x000fe40003fc4270 */
[----:B------:R-:W-:Y:S02]  /*3210*/  FSEL R152, R68, -INF , P4 ;  /* 0xff80000044987808 */ /* 0x000fe40002000000 */
[----:B------:R-:W-:Y:S02]  /*3220*/  FMNMX.FTZ R5, R245, R5, !PT ;  /* 0x00000005f5057209 */ /* 0x000fe40007810000 */
[----:B------:R-:W-:Y:S02]  /*3230*/  ISETP.GT.AND P5, PT, R2, 0x60, PT ;  /* 0x000000600200780c */ /* 0x000fe40003fa4270 */
[----:B------:R-:W-:-:S02]  /*3240*/  FSEL R153, R69, -INF , P6 ;  /* 0xff80000045997808 */ /* 0x000fc40003000000 */
[----:B------:R-:W-:Y:S02]  /*3250*/  FMNMX.FTZ R5, R152, R5, !PT ;  /* 0x0000000598057209 */ /* 0x000fe40007810000 */
[----:B------:R-:W-:Y:S02]  /*3260*/  ISETP.GT.AND P4, PT, R2, 0x61, PT ;  /* 0x000000610200780c */ /* 0x000fe40003f84270 */
[----:B------:R-:W-:Y:S02]  /*3270*/  FSEL R181, R76, -INF , P5 ;  /* 0xff8000004cb57808 */ /* 0x000fe40002800000 */
[----:B------:R-:W-:Y:S02]  /*3280*/  FMNMX.FTZ R5, R153, R5, !PT ;  /* 0x0000000599057209 */ /* 0x000fe40007810000 */
[----:B------:R-:W-:Y:S02]  /*3290*/  FSEL R177, R110, -INF , P3 ;  /* 0xff8000006eb17808 */ /* 0x000fe40001800000 */
[----:B------:R-:W-:-:S02]  /*32a0*/  FSEL R160, R108, -INF , P3 ;  /* 0xff8000006ca07808 */ /* 0x000fc40001800000 */
[----:B------:R-:W-:Y:S02]  /*32b0*/  FSEL R179, R34, -INF , P3 ;  /* 0xff80000022b37808 */ /* 0x000fe40001800000 */
[----:B------:R-:W-:Y:S01]  /*32c0*/  ISETP.GT.AND P3, PT, R2, 0x68, PT ;  /* 0x000000680200780c */ /* 0x000fe20003f64270 */
[----:B------:R-:W-:Y:S01]  /*32d0*/  LDSM.16.MT88.4 R32, [R225+0x100] ;  /* 0x00010000e120783b */ /* 0x000fe20000004200 */
        /* <DEDUP_REMOVED lines=9> */
[----:B------:R-:W-:-:S02]  /*3370*/  FMNMX.FTZ R5, R154, R5, !PT ;  /* 0x000000059a057209 */ /* 0x000fc40007810000 */
[----:B------:R-:W-:Y:S02]  /*3380*/  FSEL R213, R131, -INF , P0 ;  /* 0xff80000083d57808 */ /* 0x000fe40000000000 */
[----:B------:R-:W-:Y:S02]  /*3390*/  FMNMX.FTZ R5, R111, R5, !PT ;  /* 0x000000056f057209 */ /* 0x000fe40007810000 */
[----:B------:R-:W-:Y:S02]  /*33a0*/  FSEL R205, R129, -INF , P0 ;  /* 0xff80000081cd7808 */ /* 0x000fe40000000000 */
[----:B------:R-:W-:Y:S01]  /*33b0*/  FSEL R197, R47, -INF , P0 ;  /* 0xff8000002fc57808 */ /* 0x000fe20000000000 */
[----:B------:R-:W1:Y:S01]  /*33c0*/  SHFL.BFLY PT, R6, R5, 0x2, 0x1f ;  /* 0x0c401f0005067f89 */ /* 0x000e6200000e0000 */
[----:B------:R-:W-:Y:S02]  /*33d0*/  FMNMX.FTZ R8, R50, R51, !PT ;  /* 0x0000003332087209 */ /* 0x000fe40007810000 */
[----:B------:R-:W-:-:S02]  /*33e0*/  FSEL R129, R169, -INF , P6 ;  /* 0xff800000a9817808 */ /* 0x000fc40003000000 */
[----:B------:R-:W-:Y:S02]  /*33f0*/  FMNMX.FTZ R8, R60, R8, !PT ;  /* 0x000000083c087209 */ /* 0x000fe40007810000 */
        /* <DEDUP_REMOVED lines=9> */
[----:B-1----:R-:W-:Y:S02]  /*3490*/  FMNMX.FTZ R5, R5, R6, !PT ;  /* 0x0000000605057209 */ /* 0x002fe40007810000 */
[----:B------:R-:W-:-:S02]  /*34a0*/  FSEL R173, R71, -INF , P6 ;  /* 0xff80000047ad7808 */ /* 0x000fc40003000000 */
[----:B------:R-:W-:Y:S01]  /*34b0*/  FSEL R252, R78, -INF , P5 ;  /* 0xff8000004efc7808 */ /* 0x000fe20002800000 */
[----:B------:R-:W1:Y:S01]  /*34c0*/  SHFL.BFLY PT, R6, R5, 0x1, 0x1f ;  /* 0x0c201f0005067f89 */ /* 0x000e6200000e0000 */
[----:B------:R-:W-:Y:S02]  /*34d0*/  FSEL R251, R79, -INF , P4 ;  /* 0xff8000004ffb7808 */ /* 0x000fe40002000000 */
[----:B------:R-:W-:Y:S02]  /*34e0*/  FSEL R223, R74, -INF , P3 ;  /* 0xff8000004adf7808 */ /* 0x000fe40001800000 */
[----:B------:R-:W-:Y:S02]  /*34f0*/  FSEL R222, R75, -INF , P2 ;  /* 0xff8000004bde7808 */ /* 0x000fe40001000000 */
[----:B------:R-:W-:Y:S02]  /*3500*/  MOV R167, R203 ;  /* 0x000000cb00a77202 */ /* 0x000fe40000000f00 */
[----:B-1----:R-:W-:-:S02]  /*3510*/  FMNMX.FTZ R138, R5, R6, !PT ;  /* 0x00000006058a7209 */ /* 0x002fc40007810000 */
[----:B------:R-:W-:Y:S02]  /*3520*/  FMNMX.FTZ R5, R15, R24, !PT ;  /* 0x000000180f057209 */ /* 0x000fe40007810000 */
[----:B------:R-:W-:Y:S01]  /*3530*/  FMNMX.FTZ R6, R27, R28, !PT ;  /* 0x0000001c1b067209 */ /* 0x000fe20007810000 */
[----:B------:R-:W-:Y:S01]  /*3540*/  FMUL.FTZ R7, R138, c[0x0][0x2d0] ;  /* 0x0000b4008a077a20 */ /* 0x000fe20000410000 */
        /* <DEDUP_REMOVED lines=25> */
[----:B------:R-:W-:Y:S02]  /*36e0*/  FSETP.NEU.FTZ.AND P0, PT, R138, -INF , PT ;  /* 0xff8000008a00780b */ /* 0x000fe40003f1d000 */
[----:B------:R-:W-:Y:S02]  /*36f0*/  FMNMX.FTZ R5, R132, R5, !PT ;  /* 0x0000000584057209 */ /* 0x000fe40007810000 */
[----:B------:R-:W-:-:S02]  /*3700*/  FMNMX.FTZ R6, R134, R6, !PT ;  /* 0x0000000686067209 */ /* 0x000fc40007810000 */
[----:B------:R-:W-:Y:S02]  /*3710*/  FMNMX.FTZ R5, R159, R5, !PT ;  /* 0x000000059f057209 */ /* 0x000fe40007810000 */
[----:B------:R-:W-:Y:S02]  /*3720*/  FSEL R7, R7, RZ, P0 ;  /* 0x000000ff07077208 */ /* 0x000fe40000000000 */
[----:B------:R-:W-:Y:S02]  /*3730*/  FMNMX.FTZ R5, R161, R5, !PT ;  /* 0x00000005a1057209 */ /* 0x000fe40007810000 */
[----:B------:R-:W-:Y:S02]  /*3740*/  ISETP.GT.AND P0, PT, R2, 0x58, PT ;  /* 0x000000580200780c */ /* 0x000fe40003f04270 */
[----:B------:R-:W-:Y:S02]  /*3750*/  FMNMX.FTZ R5, R160, R5, !PT ;  /* 0x00000005a0057209 */ /* 0x000fe40007810000 */
[----:B------:R-:W-:-:S02]  /*3760*/  FSEL R128, R168, -INF , P0 ;  /* 0xff800000a8807808 */ /* 0x000fc40000000000 */
        /* <DEDUP_REMOVED lines=22> */
[----:B------:R-:W-:Y:S01]  /*38d0*/  IMAD.MOV.U32 R170, RZ, RZ, R181 ;  /* 0x000000ffffaa7224 */ /* 0x000fe200078e00b5 */
[----:B------:R-:W-:Y:S02]  /*38e0*/  FMNMX.FTZ R136, R220, R136, !PT ;  /* 0x00000088dc887209 */ /* 0x000fe40007810000 */
[----:B------:R-:W-:-:S02]  /*38f0*/  FMNMX.FTZ R5, R122, R5, !PT ;  /* 0x000000057a057209 */ /* 0x000fc40007810000 */
[----:B------:R-:W-:Y:S02]  /*3900*/  FMNMX.FTZ R2, R131, R2, !PT ;  /* 0x0000000283027209 */ /* 0x000fe40007810000 */
[----:B------:R-:W-:Y:S02]  /*3910*/  FMNMX.FTZ R136, R221, R136, !PT ;  /* 0x00000088dd887209 */ /* 0x000fe40007810000 */
[----:B------:R-:W-:Y:S02]  /*3920*/  FMNMX.FTZ R5, R124, R5, !PT ;  /* 0x000000057c057209 */ /* 0x000fe40007810000 */
[----:B------:R-:W-:Y:S01]  /*3930*/  FMNMX.FTZ R2, R130, R2, !PT ;  /* 0x0000000282027209 */ /* 0x000fe20007810000 */
[----:B------:R-:W1:Y:S01]  /*3940*/  SHFL.BFLY PT, R6, R136, 0x2, 0x1f ;  /* 0x0c401f0088067f89 */ /* 0x000e6200000e0000 */
        /* <DEDUP_REMOVED lines=9> */
[----:B------:R-:W-:Y:S01]  /*39e0*/  FSEL R172, R70, -INF , P0 ;  /* 0xff80000046ac7808 */ /* 0x000fe20000000000 */
[----:B------:R-:W2:Y:S01]  /*39f0*/  SHFL.BFLY PT, R8, R2, 0x2, 0x1f ;  /* 0x0c401f0002087f89 */ /* 0x000ea200000e0000 */
[----:B------:R-:W-:Y:S02]  /*3a00*/  FMNMX.FTZ R5, R184, R5, !PT ;  /* 0x00000005b8057209 */ /* 0x000fe40007810000 */
[----:B-1----:R-:W-:Y:S01]  /*3a10*/  FMNMX.FTZ R136, R136, R6, !PT ;  /* 0x0000000688887209 */ /* 0x002fe20007810000 */
[----:B------:R-:W-:Y:S01]  /*3a20*/  FFMA.FTZ R6, R10, c[0x0][0x2d0], -R7 ;  /* 0x0000b4000a067a23 */ /* 0x000fe20000010807 */
[----:B------:R-:W-:-:S03]  /*3a30*/  FMNMX.FTZ R5, R179, R5, !PT ;  /* 0x00000005b3057209 */ /* 0x000fc60007810000 */
[----:B------:R-:W1:Y:S01]  /*3a40*/  SHFL.BFLY PT, R9, R136, 0x1, 0x1f ;  /* 0x0c201f0088097f89 */ /* 0x000e6200000e0000 */
[----:B------:R-:W-:Y:S01]  /*3a50*/  FMNMX.FTZ R5, R186, R5, !PT ;  /* 0x00000005ba057209 */ /* 0x000fe20007810000 */
[----:B------:R3:W-:Y:S01]  /*3a60*/  MUFU.EX2 R110, R6 ;  /* 0x00000006006e7308 */ /* 0x0007e20000000800 */
[----:B--2---:R-:W-:Y:S02]  /*3a70*/  FMNMX.FTZ R2, R2, R8, !PT ;  /* 0x0000000802027209 */ /* 0x004fe40007810000 */
[----:B---3--:R-:W-:Y:S01]  /*3a80*/  FMNMX.FTZ R6, R108, R5, !PT ;  /* 0x000000056c067209 */ /* 0x008fe20007810000 */
[----:B------:R-:W-:Y:S02]  /*3a90*/  FFMA.FTZ R5, R11, c[0x0][0x2d0], -R7 ;  /* 0x0000b4000b057a23 */ /* 0x000fe40000010807 */
[----:B------:R-:W2:Y:S01]  /*3aa0*/  SHFL.BFLY PT, R11, R2, 0x1, 0x1f ;  /* 0x0c201f00020b7f89 */ /* 0x000ea200000e0000 */
[----:B------:R-:W-:Y:S01]  /*3ab0*/  FMNMX.FTZ R6, R197, R6, !PT ;  /* 0x00000006c5067209 */ /* 0x000fe20007810000 */
[----:B------:R3:W4:Y:S01]  /*3ac0*/  MUFU.EX2 R143, R5 ;  /* 0x00000005008f7308 */ /* 0x0007220000000800 */
[----:B-1----:R-:W-:-:S02]  /*3ad0*/  FMNMX.FTZ R136, R136, R9, !PT ;  /* 0x0000000988887209 */ /* 0x002fc40007810000 */
[----:B------:R-:W-:Y:S02]  /*3ae0*/  FMNMX.FTZ R6, R172, R6, !PT ;  /* 0x00000006ac067209 */ /* 0x000fe40007810000 */
[C---:B------:R-:W-:Y:S01]  /*3af0*/  FSETP.NEU.FTZ.AND P0, PT, R136.reuse, -INF , PT ;  /* 0xff8000008800780b */ /* 0x040fe20003f1d000 */
[----:B------:R-:W-:Y:S01]  /*3b00*/  FMUL.FTZ R9, R136, c[0x0][0x2d0] ;  /* 0x0000b40088097a20 */ /* 0x000fe20000410000 */
[----:B------:R-:W-:Y:S01]  /*3b10*/  FMNMX.FTZ R6, R173, R6, !PT ;  /* 0x00000006ad067209 */ /* 0x000fe20007810000 */
[----:B---3--:R-:W-:Y:S01]  /*3b20*/  FFMA.FTZ R5, R12, c[0x0][0x2d0], -R7 ;  /* 0x0000b4000c057a23 */ /* 0x008fe20000010807 */
[----:B----4-:R-:W-:-:S03]  /*3b30*/  F2FP.BF16.PACK_AB R12, R143, R110 ;  /* 0x0000006e8f0c723e */ /* 0x010fc600000010ff */
        /* <DEDUP_REMOVED lines=21> */
[----:B--2---:R-:W-:-:S07]  /*3c90*/  FFMA.FTZ R5, R24, c[0x0][0x2d0], -R6 ;  /* 0x0000b40018057a23 */ /* 0x004fce0000010806 */
[----:B------:R2:W3:Y:S01]  /*3ca0*/  MUFU.EX2 R217, R5 ;  /* 0x0000000500d97308 */ /* 0x0004e20000000800 */
[----:B-1----:R-:W-:Y:S01]  /*3cb0*/  F2FP.BF16.PACK_AB R10, R194, R199 ;  /* 0x000000c7c20a723e */ /* 0x002fe200000010ff */
[----:B--2---:R-:W-:-:S05]  /*3cc0*/  FMUL.FTZ R5, R2, c[0x0][0x2d0] ;  /* 0x0000b40002057a20 */ /* 0x004fca0000410000 */
[----:B------:R-:W-:-:S05]  /*3cd0*/  FSEL R5, R5, RZ, P0 ;  /* 0x000000ff05057208 */ /* 0x000fca0000000000 */
[--C-:B------:R-:W-:Y:S02]  /*3ce0*/  FFMA.FTZ R9, R27, c[0x0][0x2d0], -R5.reuse ;  /* 0x0000b4001b097a23 */ /* 0x100fe40000010805 */
[--C-:B------:R-:W-:Y:S01]  /*3cf0*/  FFMA.FTZ R0, R28, c[0x0][0x2d0], -R5.reuse ;  /* 0x0000b4001c007a23 */ /* 0x100fe20000010805 */
[----:B------:R-:W-:Y:S01]  /*3d00*/  LDSM.16.MT88.4 R24, [R227+0x100] ;  /* 0x00010000e318783b */ /* 0x000fe20000004200 */
[----:B------:R1:W-:Y:S08]  /*3d10*/  MUFU.EX2 R168, R9 ;  /* 0x0000000900a87308 */ /* 0x0003f00000000800 */
[----:B------:R2:W4:Y:S01]  /*3d20*/  MUFU.EX2 R191, R0 ;  /* 0x0000000000bf7308 */ /* 0x0005220000000800 */
[----:B-1----:R-:W1:Y:S01]  /*3d30*/  SHFL.BFLY PT, R9, R8, 0x1, 0x1f ;  /* 0x0c201f0008097f89 */ /* 0x002e6200000e0000 */
[----:B--2---:R-:W-:-:S06]  /*3d40*/  FFMA.FTZ R0, R29, c[0x0][0x2d0], -R5 ;  /* 0x0000b4001d007a23 */ /* 0x004fcc0000010805 */
[----:B------:R2:W-:Y:S01]  /*3d50*/  MUFU.EX2 R171, R0 ;  /* 0x0000000000ab7308 */ /* 0x0005e20000000800 */
[----:B-1----:R-:W-:Y:S02]  /*3d60*/  FMNMX.FTZ R137, R8, R9, !PT ;  /* 0x0000000908897209 */ /* 0x002fe40007810000 */
[----:B---3--:R-:W-:Y:S01]  /*3d70*/  F2FP.BF16.PACK_AB R8, R217, R219 ;  /* 0x000000dbd908723e */ /* 0x008fe200000010ff */
[----:B--2---:R-:W-:Y:S01]  /*3d80*/  FFMA.FTZ R0, R48, c[0x0][0x2d0], -R5 ;  /* 0x0000b40030007a23 */ /* 0x004fe20000010805 */
[C---:B------:R-:W-:Y:S01]  /*3d90*/  FSETP.NEU.FTZ.AND P0, PT, R137.reuse, -INF , PT ;  /* 0xff8000008900780b */ /* 0x040fe20003f1d000 */
[----:B------:R-:W-:Y:S01]  /*3da0*/  FMUL.FTZ R3, R137, c[0x0][0x2d0] ;  /* 0x0000b40089037a20 */ /* 0x000fe20000410000 */
[----:B----4-:R-:W-:Y:S01]  /*3db0*/  F2FP.BF16.PACK_AB R9, R191, R168 ;  /* 0x000000a8bf09723e */ /* 0x010fe200000010ff */
[----:B------:R1:W2:Y:S02]  /*3dc0*/  MUFU.EX2 R169, R0 ;  /* 0x0000000000a97308 */ /* 0x0002a40000000800 */
[----:B-1----:R-:W-:Y:S01]  /*3dd0*/  FFMA.FTZ R0, R31, c[0x0][0x2d0], -R7 ;  /* 0x0000b4001f007a23 */ /* 0x002fe20000010807 */
[----:B--2---:R-:W-:-:S05]  /*3de0*/  F2FP.BF16.PACK_AB R11, R169, R171 ;  /* 0x000000aba90b723e */ /* 0x004fca00000010ff */
[----:B------:R1:W-:Y:S02]  /*3df0*/  MUFU.EX2 R4, R0 ;  /* 0x0000000000047308 */ /* 0x0003e40000000800 */
[C---:B------:R-:W-:Y:S08]  /*3e00*/  HMMA.16816.F32.BF16 R76, R8.reuse, R16, RZ ;  /* 0x00000010084c723c */ /* 0x040ff000000418ff */
[----:B------:R-:W-:Y:S01]  /*3e10*/  HMMA.16816.F32.BF16 R72, R8, R24, RZ ;  /* 0x000000180848723c */ /* 0x000fe200000418ff */
[----:B-1----:R-:W-:-:S02]  /*3e20*/  FFMA.FTZ R0, R30, c[0x0][0x2d0], -R7 ;  /* 0x0000b4001e007a23 */ /* 0x002fc40000010807 */
[----:B------:R-:W1:Y:S02]  /*3e30*/  LDSM.16.MT88.4 R28, [R226+0x900] ;  /* 0x00090000e21c783b */ /* 0x000e640000004200 */
[----:B------:R2:W-:Y:S03]  /*3e40*/  MUFU.EX2 R182, R0 ;  /* 0x0000000000b67308 */ /* 0x0005e60000000800 */
[C---:B------:R-:W-:Y:S08]  /*3e50*/  HMMA.16816.F32.BF16 R56, R8.reuse, R26, RZ ;  /* 0x0000001a0838723c */ /* 0x040ff000000418ff */
[----:B------:R-:W-:Y:S01]  /*3e60*/  HMMA.16816.F32.BF16 R68, R8, R32, RZ ;  /* 0x000000200844723c */ /* 0x000fe200000418ff */
[----:B--2---:R-:W-:Y:S01]  /*3e70*/  FSEL R0, R3, RZ, P0 ;  /* 0x000000ff03007208 */ /* 0x004fe20000000000 */
[----:B------:R-:W-:-:S06]  /*3e80*/  FFMA.FTZ R3, R49, c[0x0][0x2d0], -R7 ;  /* 0x0000b40031037a23 */ /* 0x000fcc0000010807 */
[C---:B------:R-:W-:Y:S01]  /*3e90*/  HMMA.16816.F32.BF16 R64, R8.reuse, R36, RZ ;  /* 0x000000240840723c */ /* 0x040fe200000418ff */
[----:B------:R2:W-:Y:S07]  /*3ea0*/  MUFU.EX2 R196, R3 ;  /* 0x0000000300c47308 */ /* 0x0005ee0000000800 */
[----:B------:R-:W-:Y:S01]  /*3eb0*/  HMMA.16816.F32.BF16 R52, R8, R34, RZ ;  /* 0x000000220834723c */ /* 0x000fe200000418ff */
[----:B--2---:R-:W-:-:S04]  /*3ec0*/  FFMA.FTZ R3, R50, c[0x0][0x2d0], -R0 ;  /* 0x0000b40032037a23 */ /* 0x004fc80000010800 */
[----:B------:R2:W-:Y:S02]  /*3ed0*/  MUFU.EX2 R209, R3 ;  /* 0x0000000300d17308 */ /* 0x0005e40000000800 */
[--C-:B--2---:R-:W-:Y:S02]  /*3ee0*/  FFMA.FTZ R3, R51, c[0x0][0x2d0], -R0.reuse ;  /* 0x0000b40033037a23 */ /* 0x104fe40000010800 */
[----:B------:R-:W-:Y:S04]  /*3ef0*/  HMMA.16816.F32.BF16 R48, R8, R38, RZ ;  /* 0x000000260830723c */ /* 0x000fe800000418ff */
[----:B------:R2:W3:Y:S02]  /*3f00*/  MUFU.EX2 R208, R3 ;  /* 0x0000000300d07308 */ /* 0x0004e40000000800 */
[----:B--2---:R-:W-:Y:S01]  /*3f10*/  FFMA.FTZ R3, R60, c[0x0][0x2d0], -R0 ;  /* 0x0000b4003c037a23 */ /* 0x004fe20000010800 */
[----:B---3--:R-:W-:-:S05]  /*3f20*/  F2FP.BF16.PACK_AB R13, R208, R209 ;  /* 0x000000d1d00d723e */ /* 0x008fca00000010ff */
[----:B------:R2:W-:Y:S02]  /*3f30*/  MUFU.EX2 R248, R3 ;  /* 0x0000000300f87308 */ /* 0x0005e40000000800 */
[----:B--2---:R-:W-:Y:S02]  /*3f40*/  FFMA.FTZ R3, R61, c[0x0][0x2d0], -R0 ;  /* 0x0000b4003d037a23 */ /* 0x004fe40000010800 */
[----:B------:R-:W-:Y:S04]  /*3f50*/  HMMA.16816.F32.BF16 R60, R8, R18, RZ ;  /* 0x00000012083c723c */ /* 0x000fe800000418ff */
[----:B------:R2:W3:Y:S02]  /*3f60*/  MUFU.EX2 R250, R3 ;  /* 0x0000000300fa7308 */ /* 0x0004e40000000800 */
[----:B--2---:R-:W-:Y:S01]  /*3f70*/  FFMA.FTZ R3, R80, c[0x0][0x2d0], -R6 ;  /* 0x0000b40050037a23 */ /* 0x004fe20000010806 */
[----:B---3--:R-:W-:-:S05]  /*3f80*/  F2FP.BF16.PACK_AB R15, R250, R248 ;  /* 0x000000f8fa0f723e */ /* 0x008fca00000010ff */
[----:B------:R2:W-:Y:S02]  /*3f90*/  MUFU.EX2 R198, R3 ;  /* 0x0000000300c67308 */ /* 0x0005e40000000800 */
[C---:B------:R-:W-:Y:S08]  /*3fa0*/  HMMA.16816.F32.BF16 R44, R12.reuse, R24, RZ ;  /* 0x000000180c2c723c */ /* 0x040ff000000418ff */
[----:B------:R-:W-:Y:S01]  /*3fb0*/  HMMA.16816.F32.BF16 R40, R12, R32, RZ ;  /* 0x000000200c28723c */ /* 0x000fe200000418ff */
[----:B--2---:R-:W-:-:S04]  /*3fc0*/  FFMA.FTZ R3, R81, c[0x0][0x2d0], -R6 ;  /* 0x0000b40051037a23 */ /* 0x004fc80000010806 */
[----:B------:R2:W3:Y:S03]  /*3fd0*/  MUFU.EX2 R193, R3 ;  /* 0x0000000300c17308 */ /* 0x0004e60000000800 */
[C---:B------:R-:W-:Y:S08]  /*3fe0*/  HMMA.16816.F32.BF16 R96, R12.reuse, R34, RZ ;  /* 0x000000220c60723c */ /* 0x040ff000000418ff */
[----:B------:R-:W-:Y:S01]  /*3ff0*/  HMMA.16816.F32.BF16 R32, R12, R36, RZ ;  /* 0x000000240c20723c */ /* 0x000fe200000418ff */
[----:B--2---:R-:W-:Y:S01]  /*4000*/  FFMA.FTZ R3, R82, c[0x0][0x2d0], -R6 ;  /* 0x0000b40052037a23 */ /* 0x004fe20000010806 */
[----:B---3--:R-:W-:-:S06]  /*4010*/  F2FP.BF16.PACK_AB R8, R193, R198 ;  /* 0x000000c6c108723e */ /* 0x008fcc00000010ff */
[----:B------:R-:W-:Y:S01]  /*4020*/  HMMA.16816.F32.BF16 R80, R12, R16, RZ ;  /* 0x000000100c50723c */ /* 0x000fe200000418ff */
[----:B------:R2:W-:Y:S02]  /*4030*/  MUFU.EX2 R189, R3 ;  /* 0x0000000300bd7308 */ /* 0x0005e40000000800 */
[----:B--2---:R-:W-:-:S05]  /*4040*/  FFMA.FTZ R3, R84, c[0x0][0x2d0], -R6 ;  /* 0x0000b40054037a23 */ /* 0x004fca0000010806 */
[----:B------:R-:W-:Y:S01]  /*4050*/  HMMA.16816.F32.BF16 R84, R12, R18, RZ ;  /* 0x000000120c54723c */ /* 0x000fe200000418ff */
[----:B------:R-:W2:Y:S01]  /*4060*/  LDSM.16.MT88.4 R16, [R227+0x900] ;  /* 0x00090000e310783b */ /* 0x000ea20000004200 */
[----:B------:R3:W4:Y:S02]  /*4070*/  MUFU.EX2 R195, R3 ;  /* 0x0000000300c37308 */ /* 0x0007240000000800 */
[----:B---3--:R-:W-:Y:S01]  /*4080*/  FFMA.FTZ R3, R88, c[0x0][0x2d0], -R5 ;  /* 0x0000b40058037a23 */ /* 0x008fe20000010805 */
[----:B----4-:R-:W-:-:S05]  /*4090*/  F2FP.BF16.PACK_AB R10, R195, R189 ;  /* 0x000000bdc30a723e */ /* 0x010fca00000010ff */
[----:B------:R3:W-:Y:S02]  /*40a0*/  MUFU.EX2 R188, R3 ;  /* 0x0000000300bc7308 */ /* 0x0007e40000000800 */
[--C-:B---3--:R-:W-:Y:S02]  /*40b0*/  FFMA.FTZ R3, R89, c[0x0][0x2d0], -R5.reuse ;  /* 0x0000b40059037a23 */ /* 0x108fe40000010805 */
[----:B------:R-:W-:Y:S01]  /*40c0*/  HMMA.16816.F32.BF16 R88, R12, R26, RZ ;  /* 0x0000001a0c58723c */ /* 0x000fe200000418ff */
[----:B------:R-:W3:Y:S03]  /*40d0*/  LDSM.16.MT88.4 R24, [R225+0x900] ;  /* 0x00090000e118783b */ /* 0x000ee60000004200 */
[----:B------:R4:W1:Y:S02]  /*40e0*/  MUFU.EX2 R155, R3 ;  /* 0x00000003009b7308 */ /* 0x0008640000000800 */
[----:B----4-:R-:W-:Y:S01]  /*40f0*/  FFMA.FTZ R3, R92, c[0x0][0x2d0], -R5 ;  /* 0x0000b4005c037a23 */ /* 0x010fe20000010805 */
[----:B-1----:R-:W-:-:S05]  /*4100*/  F2FP.BF16.PACK_AB R9, R155, R188 ;  /* 0x000000bc9b09723e */ /* 0x002fca00000010ff */
[----:B------:R1:W-:Y:S02]  /*4110*/  MUFU.EX2 R180, R3 ;  /* 0x0000000300b47308 */ /* 0x0003e40000000800 */
[----:B-1----:R-:W-:-:S06]  /*4120*/  FFMA.FTZ R3, R93, c[0x0][0x2d0], -R5 ;  /* 0x0000b4005d037a23 */ /* 0x002fcc0000010805 */
[----:B------:R1:W4:Y:S02]  /*4130*/  MUFU.EX2 R228, R3 ;  /* 0x0000000300e47308 */ /* 0x0003240000000800 */
[----:B-1----:R-:W-:Y:S01]  /*4140*/  FFMA.FTZ R3, R94, c[0x0][0x2d0], -R0 ;  /* 0x0000b4005e037a23 */ /* 0x002fe20000010800 */
[----:B----4-:R-:W-:-:S05]  /*4150*/  F2FP.BF16.PACK_AB R11, R228, R180 ;  /* 0x000000b4e40b723e */ /* 0x010fca00000010ff */
[----:B------:R1:W-:Y:S02]  /*4160*/  MUFU.EX2 R244, R3 ;  /* 0x0000000300f47308 */ /* 0x0003e40000000800 */
[C---:B------:R-:W-:Y:S08]  /*4170*/  HMMA.16816.F32.BF16 R144, R8.reuse, R20, R76 ;  /* 0x000000140890723c */ /* 0x040ff0000004184c */
[----:B------:R-:W-:Y:S01]  /*4180*/  HMMA.16816.F32.BF16 R48, R8, R30, R48 ;  /* 0x0000001e0830723c */ /* 0x000fe20000041830 */
[----:B-1----:R-:W-:-:S04]  /*4190*/  FFMA.FTZ R3, R95, c[0x0][0x2d0], -R0 ;  /* 0x0000b4005f037a23 */ /* 0x002fc80000010800 */
[----:B------:R1:W4:Y:S03]  /*41a0*/  MUFU.EX2 R243, R3 ;  /* 0x0000000300f37308 */ /* 0x0003260000000800 */
[----:B------:R-:W-:Y:S01]  /*41b0*/  HMMA.16816.F32.BF16 R92, R12, R38, RZ ;  /* 0x000000260c5c723c */ /* 0x000fe200000418ff */
[----:B------:R-:W-:Y:S01]  /*41c0*/  LDSM.16.MT88.4 R12, [R224+0x1100] ;  /* 0x00110000e00c783b */ /* 0x000fe20000004200 */
[----:B-1----:R-:W-:-:S04]  /*41d0*/  FFMA.FTZ R3, R100, c[0x0][0x2d0], -R0 ;  /* 0x0000b40064037a23 */ /* 0x002fc80000010800 */
[----:B------:R1:W-:Y:S02]  /*41e0*/  MUFU.EX2 R247, R3 ;  /* 0x0000000300f77308 */ /* 0x0003e40000000800 */
[----:B-1----:R-:W-:Y:S02]  /*41f0*/  FFMA.FTZ R3, R101, c[0x0][0x2d0], -R0 ;  /* 0x0000b40065037a23 */ /* 0x002fe40000010800 */
[C---:B--2---:R-:W-:Y:S04]  /*4200*/  HMMA.16816.F32.BF16 R100, R8.reuse, R16, R72 ;  /* 0x000000100864723c */ /* 0x044fe80000041848 */
[----:B------:R1:W2:Y:S04]  /*4210*/  MUFU.EX2 R242, R3 ;  /* 0x0000000300f27308 */ /* 0x0002a80000000800 */
        /* <DEDUP_REMOVED lines=10> */
[----:B----4-:R-:W-:Y:S02]  /*42c0*/  F2FP.BF16.PACK_AB R9, R243, R244 ;  /* 0x000000f4f309723e */ /* 0x010fe400000010ff */
[----:B------:R-:W-:-:S02]  /*42d0*/  F2FP.BF16.PACK_AB R10, R196, R182 ;  /* 0x000000b6c40a723e */ /* 0x000fc400000010ff */
[----:B--2---:R-:W-:Y:S01]  /*42e0*/  F2FP.BF16.PACK_AB R11, R242, R247 ;  /* 0x000000f7f20b723e */ /* 0x004fe200000010ff */
[----:B-1----:R-:W-:-:S06]  /*42f0*/  FFMA.FTZ R3, R105, c[0x0][0x2d0], -R6 ;  /* 0x0000b40069037a23 */ /* 0x002fcc0000010806 */
[C---:B------:R-:W-:Y:S01]  /*4300*/  HMMA.16816.F32.BF16 R76, R8.reuse, R24, R40 ;  /* 0x00000018084c723c */ /* 0x040fe20000041828 */
[----:B------:R1:W-:Y:S07]  /*4310*/  MUFU.EX2 R212, R3 ;  /* 0x0000000300d47308 */ /* 0x0003ee0000000800 */
[C---:B------:R-:W-:Y:S01]  /*4320*/  HMMA.16816.F32.BF16 R40, R8.reuse, R26, R96 ;  /* 0x0000001a0828723c */ /* 0x040fe20000041860 */
[----:B------:R-:W-:Y:S06]  /*4330*/  LDSM.16.MT88.4 R24, [R226+0x1100] ;  /* 0x00110000e218783b */ /* 0x000fec0000004200 */
[----:B------:R-:W-:Y:S01]  /*4340*/  MOV R99, R193 ;  /* 0x000000c100637202 */ /* 0x000fe20000000f00 */
[----:B------:R-:W-:Y:S01]  /*4350*/  IMAD.MOV.U32 R98, RZ, RZ, R192 ;  /* 0x000000ffff627224 */ /* 0x000fe200078e00c0 */
[----:B------:R-:W-:Y:S01]  /*4360*/  HMMA.16816.F32.BF16 R52, R8, R20, R80 ;  /* 0x000000140834723c */ /* 0x000fe20000041850 */
[----:B-1----:R-:W-:-:S02]  /*4370*/  FFMA.FTZ R3, R107, c[0x0][0x2d0], -R6 ;  /* 0x0000b4006b037a23 */ /* 0x002fc40000010806 */
[----:B------:R-:W-:Y:S02]  /*4380*/  IMAD.MOV.U32 R97, RZ, RZ, R191 ;  /* 0x000000ffff617224 */ /* 0x000fe400078e00bf */
[----:B------:R1:W2:Y:S01]  /*4390*/  MUFU.EX2 R211, R3 ;  /* 0x0000000300d37308 */ /* 0x0002a20000000800 */
[----:B------:R-:W-:Y:S02]  /*43a0*/  IMAD.MOV.U32 R96, RZ, RZ, R189 ;  /* 0x000000ffff607224 */ /* 0x000fe400078e00bd */
[C---:B------:R-:W-:Y:S01]  /*43b0*/  HMMA.16816.F32.BF16 R104, R8.reuse, R28, R32 ;  /* 0x0000001c0868723c */ /* 0x040fe20000041820 */
[----:B------:R-:W4:Y:S06]  /*43c0*/  LDSM.16.MT88.4 R32, [R225+0x1100] ;  /* 0x00110000e120783b */ /* 0x000f2c0000004200 */
[----:B------:R-:W-:Y:S01]  /*43d0*/  IMAD.MOV.U32 R29, RZ, RZ, R199 ;  /* 0x000000ffff1d7224 */ /* 0x000fe200078e00c7 */
[----:B------:R-:W-:Y:S01]  /*43e0*/  HMMA.16816.F32.BF16 R36, R8, R22, R84 ;  /* 0x000000160824723c */ /* 0x000fe20000041854 */
[----:B------:R-:W-:Y:S01]  /*43f0*/  IMAD.MOV.U32 R28, RZ, RZ, R198 ;  /* 0x000000ffff1c7224 */ /* 0x000fe200078e00c6 */
[----:B------:R-:W4:Y:S01]  /*4400*/  LDSM.16.MT88.4 R20, [R227+0x1100] ;  /* 0x00110000e314783b */ /* 0x000f220000004200 */
[----:B-1----:R-:W-:-:S02]  /*4410*/  FFMA.FTZ R3, R112, c[0x0][0x2d0], -R5 ;  /* 0x0000b40070037a23 */ /* 0x002fc40000010805 */
[----:B------:R-:W-:-:S03]  /*4420*/  IMAD.MOV.U32 R112, RZ, RZ, R182 ;  /* 0x000000ffff707224 */ /* 0x000fc600078e00b6 */
[C---:B------:R-:W-:Y:S01]  /*4430*/  HMMA.16816.F32.BF16 R44, R8.reuse, R16, R44 ;  /* 0x00000010082c723c */ /* 0x040fe2000004182c */
[----:B------:R1:W-:Y:S07]  /*4440*/  MUFU.EX2 R207, R3 ;  /* 0x0000000300cf7308 */ /* 0x0003ee0000000800 */
[C---:B------:R-:W-:Y:S07]  /*4450*/  HMMA.16816.F32.BF16 R16, R8.reuse, R18, R88 ;  /* 0x000000120810723c */ /* 0x040fee0000041858 */
[----:B------:R-:W-:Y:S01]  /*4460*/  IMAD.MOV.U32 R90, RZ, RZ, R180 ;  /* 0x000000ffff5a7224 */ /* 0x000fe200078e00b4 */
[----:B------:R-:W-:Y:S01]  /*4470*/  HMMA.16816.F32.BF16 R80, R8, R30, R92 ;  /* 0x0000001e0850723c */ /* 0x000fe2000004185c */
[----:B-1----:R-:W-:-:S02]  /*4480*/  FFMA.FTZ R3, R113, c[0x0][0x2d0], -R5 ;  /* 0x0000b40071037a23 */ /* 0x002fc40000010805 */
[----:B------:R-:W-:Y:S02]  /*4490*/  IMAD.MOV.U32 R113, RZ, RZ, R196 ;  /* 0x000000ffff717224 */ /* 0x000fe400078e00c4 */
[----:B------:R1:W1:Y:S01]  /*44a0*/  MUFU.EX2 R206, R3 ;  /* 0x0000000300ce7308 */ /* 0x0002620000000800 */
[----:B------:R-:W-:Y:S01]  /*44b0*/  IMAD.MOV.U32 R91, RZ, RZ, R183 ;  /* 0x000000ffff5b7224 */ /* 0x000fe200078e00b7 */
[----:B---3--:R-:W-:Y:S01]  /*44c0*/  F2FP.BF16.PACK_AB R8, R214, R215 ;  /* 0x000000d7d608723e */ /* 0x008fe200000010ff */
[----:B------:R-:W-:Y:S01]  /*44d0*/  IMAD.MOV.U32 R88, RZ, RZ, R28 ;  /* 0x000000ffff587224 */ /* 0x000fe200078e001c */
[----:B--2---:R-:W-:Y:S01]  /*44e0*/  F2FP.BF16.PACK_AB R10, R211, R212 ;  /* 0x000000d4d30a723e */ /* 0x004fe200000010ff */
[----:B------:R-:W-:Y:S01]  /*44f0*/  IMAD.MOV.U32 R95, RZ, RZ, R154 ;  /* 0x000000ffff5f7224 */ /* 0x000fe200078e009a */
[----:B------:R-:W-:Y:S01]  /*4500*/  MOV R93, R4 ;  /* 0x00000004005d7202 */ /* 0x000fe20000000f00 */
[----:B------:R-:W-:Y:S02]  /*4510*/  IMAD.MOV.U32 R94, RZ, RZ, R171 ;  /* 0x000000ffff5e7224 */ /* 0x000fe400078e00ab */
[----:B------:R-:W-:-:S02]  /*4520*/  IMAD.MOV.U32 R4, RZ, RZ, R170 ;  /* 0x000000ffff047224 */ /* 0x000fc400078e00aa */
[----:B-1----:R-:W-:Y:S01]  /*4530*/  FFMA.FTZ R3, R114, c[0x0][0x2d0], -R5 ;  /* 0x0000b40072037a23 */ /* 0x002fe20000010805 */
[----:B------:R-:W-:Y:S01]  /*4540*/  F2FP.BF16.PACK_AB R9, R206, R207 ;  /* 0x000000cfce09723e */ /* 0x000fe200000010ff */
[----:B------:R-:W-:Y:S02]  /*4550*/  IMAD.MOV.U32 R114, RZ, RZ, R197 ;  /* 0x000000ffff727224 */ /* 0x000fe400078e00c5 */
[----:B------:R1:W-:Y:S02]  /*4560*/  MUFU.EX2 R204, R3 ;  /* 0x0000000300cc7308 */ /* 0x0003e40000000800 */
[----:B------:R-:W-:Y:S02]  /*4570*/  IMAD.MOV.U32 R89, RZ, RZ, R114 ;  /* 0x000000ffff597224 */ /* 0x000fe400078e0072 */
[----:B-1----:R-:W-:Y:S02]  /*4580*/  FFMA.FTZ R3, R115, c[0x0][0x2d0], -R5 ;  /* 0x0000b40073037a23 */ /* 0x002fe40000010805 */
[----:B------:R-:W-:-:S02]  /*4590*/  IMAD.MOV.U32 R115, RZ, RZ, R29 ;  /* 0x000000ffff737224 */ /* 0x000fc400078e001d */
[----:B------:R1:W2:Y:S02]  /*45a0*/  MUFU.EX2 R203, R3 ;  /* 0x0000000300cb7308 */ /* 0x0002a40000000800 */
[----:B-1----:R-:W-:Y:S01]  /*45b0*/  FFMA.FTZ R3, R121, c[0x0][0x2d0], -R7 ;  /* 0x0000b40079037a23 */ /* 0x002fe20000010807 */
[----:B--2---:R-:W-:Y:S01]  /*45c0*/  F2FP.BF16.PACK_AB R11, R203, R204 ;  /* 0x000000cccb0b723e */ /* 0x004fe200000010ff */
[----:B------:R-:W-:-:S04]  /*45d0*/  IMAD.MOV.U32 R121, RZ, RZ, R91 ;  /* 0x000000ffff797224 */ /* 0x000fc800078e005b */
[----:B------:R1:W-:Y:S01]  /*45e0*/  MUFU.EX2 R202, R3 ;  /* 0x0000000300ca7308 */ /* 0x0003e20000000800 */
[----:B------:R-:W-:Y:S01]  /*45f0*/  IMAD.MOV.U32 R91, RZ, RZ, R188 ;  /* 0x000000ffff5b7224 */ /* 0x000fe200078e00bc */
[----:B----4-:R-:W-:Y:S03]  /*4600*/  HMMA.16816.F32.BF16 R180, R8, R32, R72 ;  /* 0x0000002008b4723c */ /* 0x010fe60000041848 */
[----:B------:R-:W-:Y:S02]  /*4610*/  IMAD.MOV.U32 R92, RZ, RZ, R91 ;  /* 0x000000ffff5c7224 */ /* 0x000fe400078e005b */
[----:B------:R-:W-:-:S03]  /*4620*/  IMAD.MOV.U32 R91, RZ, RZ, R152 ;  /* 0x000000ffff5b7224 */ /* 0x000fc600078e0098 */
[----:B------:R-:W-:Y:S01]  /*4630*/  HMMA.16816.F32.BF16 R72, R8, R14, R64 ;  /* 0x0000000e0848723c */ /* 0x000fe20000041840 */
[----:B-1----:R-:W-:-:S04]  /*4640*/  FFMA.FTZ R3, R120, c[0x0][0x2d0], -R7 ;  /* 0x0000b40078037a23 */ /* 0x002fc80000010807 */
[----:B------:R1:W2:Y:S03]  /*4650*/  MUFU.EX2 R201, R3 ;  /* 0x0000000300c97308 */ /* 0x0002a60000000800 */
[C---:B------:R-:W-:Y:S08]  /*4660*/  HMMA.16816.F32.BF16 R84, R8.reuse, R24, R68 ;  /* 0x000000180854723c */ /* 0x040ff00000041844 */
[----:B------:R-:W-:Y:S01]  /*4670*/  HMMA.16816.F32.BF16 R64, R8, R34, R56 ;  /* 0x000000220840723c */ /* 0x000fe20000041838 */
[----:B-1----:R-:W-:-:S07]  /*4680*/  FFMA.FTZ R3, R116, c[0x0][0x2d0], -R7 ;  /* 0x0000b40074037a23 */ /* 0x002fce0000010807 */
[----:B------:R-:W-:Y:S01]  /*4690*/  HMMA.16816.F32.BF16 R144, R8, R12, R144 ;  /* 0x0000000c0890723c */ /* 0x000fe20000041890 */
[----:B------:R-:W-:Y:S01]  /*46a0*/  IMAD.MOV.U32 R116, RZ, RZ, R88 ;  /* 0x000000ffff747224 */ /* 0x000fe200078e0058 */
[----:B------:R1:W-:Y:S01]  /*46b0*/  MUFU.EX2 R200, R3 ;  /* 0x0000000300c87308 */ /* 0x0003e20000000800 */
[----:B------:R-:W-:-:S05]  /*46c0*/  IMAD.MOV.U32 R88, RZ, RZ, R153 ;  /* 0x000000ffff587224 */ /* 0x000fca00078e0099 */
        /* <DEDUP_REMOVED lines=20> */
[----:B------:R-:W-:Y:S02]  /*4810*/  MOV R118, R194 ;  /* 0x000000c200767202 */ /* 0x000fe40000000f00 */
[----:B--2---:R-:W-:-:S03]  /*4820*/  F2FP.BF16.PACK_AB R11, R195, R196 ;  /* 0x000000c4c30b723e */ /* 0x004fc600000010ff */
[----:B------:R1:W-:Y:S04]  /*4830*/  MUFU.EX2 R194, R3 ;  /* 0x0000000300c27308 */ /* 0x0003e80000000800 */
[C---:B------:R-:W-:Y:S08]  /*4840*/  HMMA.16816.F32.BF16 R52, R8.reuse, R12, R52 ;  /* 0x0000000c0834723c */ /* 0x040ff00000041834 */
[----:B------:R-:W-:Y:S01]  /*4850*/  HMMA.16816.F32.BF16 R48, R8, R14, R36 ;  /* 0x0000000e0830723c */ /* 0x000fe20000041824 */
[----:B------:R-:W-:Y:S01]  /*4860*/  LDSM.16.MT88.4 R12, [R227+0x1900] ;  /* 0x00190000e30c783b */ /* 0x000fe20000004200 */
[----:B-1----:R-:W-:-:S02]  /*4870*/  FFMA.FTZ R3, R119, c[0x0][0x2d0], -R7 ;  /* 0x0000b40077037a23 */ /* 0x002fc40000010807 */
[----:B------:R-:W-:Y:S02]  /*4880*/  IMAD.MOV.U32 R119, RZ, RZ, R90 ;  /* 0x000000ffff777224 */ /* 0x000fe400078e005a */
[----:B------:R1:W-:Y:S01]  /*4890*/  MUFU.EX2 R193, R3 ;  /* 0x0000000300c17308 */ /* 0x0003e20000000800 */
[----:B------:R-:W-:Y:S01]  /*48a0*/  IMAD.MOV.U32 R90, RZ, RZ, R190 ;  /* 0x000000ffff5a7224 */ /* 0x000fe200078e00be */
[C---:B------:R-:W-:Y:S08]  /*48b0*/  HMMA.16816.F32.BF16 R60, R8.reuse, R24, R104 ;  /* 0x00000018083c723c */ /* 0x040ff00000041868 */
[----:B------:R-:W-:Y:S01]  /*48c0*/  HMMA.16816.F32.BF16 R44, R8, R20, R44 ;  /* 0x00000014082c723c */ /* 0x000fe2000004182c */
[----:B-1----:R-:W-:-:S07]  /*48d0*/  FFMA.FTZ R3, R127, c[0x0][0x2d0], -R6 ;  /* 0x0000b4007f037a23 */ /* 0x002fce0000010806 */
[C---:B------:R-:W-:Y:S01]  /*48e0*/  HMMA.16816.F32.BF16 R36, R8.reuse, R22, R16 ;  /* 0x000000160824723c */ /* 0x040fe20000041810 */
[----:B------:R-:W1:Y:S01]  /*48f0*/  LDSM.16.MT88.4 R16, [R224+0x1900] ;  /* 0x00190000e010783b */ /* 0x000e620000004200 */
[----:B------:R2:W-:Y:S03]  /*4900*/  MUFU.EX2 R192, R3 ;  /* 0x0000000300c07308 */ /* 0x0005e60000000800 */
[----:B------:R-:W3:Y:S03]  /*4910*/  LDSM.16.MT88.4 R20, [R225+0x1900] ;  /* 0x00190000e114783b */ /* 0x000ee60000004200 */
[C---:B------:R-:W-:Y:S08]  /*4920*/  HMMA.16816.F32.BF16 R28, R8.reuse, R32, R76 ;  /* 0x00000020081c723c */ /* 0x040ff0000004184c */
[----:B------:R-:W-:Y:S01]  /*4930*/  HMMA.16816.F32.BF16 R40, R8, R34, R40 ;  /* 0x000000220828723c */ /* 0x000fe20000041828 */
[----:B--2---:R-:W-:-:S02]  /*4940*/  FFMA.FTZ R3, R133, c[0x0][0x2d0], -R6 ;  /* 0x0000b40085037a23 */ /* 0x004fc40000010806 */
[----:B------:R-:W-:Y:S02]  /*4950*/  IMAD.MOV.U32 R133, RZ, RZ, R94 ;  /* 0x000000ffff857224 */ /* 0x000fe400078e005e */
[----:B------:R2:W4:Y:S03]  /*4960*/  MUFU.EX2 R191, R3 ;  /* 0x0000000300bf7308 */ /* 0x0005260000000800 */
[----:B------:R-:W-:Y:S01]  /*4970*/  HMMA.16816.F32.BF16 R80, R8, R26, R80 ;  /* 0x0000001a0850723c */ /* 0x000fe20000041850 */
[----:B------:R-:W1:Y:S01]  /*4980*/  LDSM.16.MT88.4 R24, [R226+0x1900] ;  /* 0x00190000e218783b */ /* 0x000e620000004200 */
[----:B--2---:R-:W-:-:S05]  /*4990*/  FFMA.FTZ R3, R126, c[0x0][0x2d0], -R6 ;  /* 0x0000b4007e037a23 */ /* 0x004fca0000010806 */
[----:B----4-:R-:W-:Y:S01]  /*49a0*/  F2FP.BF16.PACK_AB R8, R191, R192 ;  /* 0x000000c0bf08723e */ /* 0x010fe200000010ff */
[----:B------:R-:W-:Y:S01]  /*49b0*/  IMAD.MOV.U32 R126, RZ, RZ, R93 ;  /* 0x000000ffff7e7224 */ /* 0x000fe200078e005d */
[----:B------:R2:W-:Y:S02]  /*49c0*/  MUFU.EX2 R190, R3 ;  /* 0x0000000300be7308 */ /* 0x0005e40000000800 */
[----:B--2---:R-:W-:Y:S02]  /*49d0*/  FFMA.FTZ R3, R132, c[0x0][0x2d0], -R6 ;  /* 0x0000b40084037a23 */ /* 0x004fe40000010806 */
[----:B------:R-:W-:-:S04]  /*49e0*/  IMAD.MOV.U32 R132, RZ, RZ, R92 ;  /* 0x000000ffff847224 */ /* 0x000fc800078e005c */
[----:B------:R2:W4:Y:S02]  /*49f0*/  MUFU.EX2 R189, R3 ;  /* 0x0000000300bd7308 */ /* 0x0005240000000800 */
[----:B--2---:R-:W-:Y:S01]  /*4a00*/  FFMA.FTZ R3, R135, c[0x0][0x2d0], -R5 ;  /* 0x0000b40087037a23 */ /* 0x004fe20000010805 */
[----:B----4-:R-:W-:Y:S02]  /*4a10*/  F2FP.BF16.PACK_AB R10, R189, R190 ;  /* 0x000000bebd0a723e */ /* 0x010fe400000010ff */
[----:B------:R-:W-:-:S03]  /*4a20*/  MOV R135, R116 ;  /* 0x0000007400877202 */ /* 0x000fc60000000f00 */
[----:B------:R2:W-:Y:S02]  /*4a30*/  MUFU.EX2 R188, R3 ;  /* 0x0000000300bc7308 */ /* 0x0005e40000000800 */
[----:B--2---:R-:W-:-:S06]  /*4a40*/  FFMA.FTZ R3, R140, c[0x0][0x2d0], -R5 ;  /* 0x0000b4008c037a23 */ /* 0x004fcc0000010805 */
[----:B------:R2:W4:Y:S02]  /*4a50*/  MUFU.EX2 R140, R3 ;  /* 0x00000003008c7308 */ /* 0x0005240000000800 */
[----:B--2---:R-:W-:Y:S01]  /*4a60*/  FFMA.FTZ R3, R134, c[0x0][0x2d0], -R5 ;  /* 0x0000b40086037a23 */ /* 0x004fe20000010805 */
[----:B----4-:R-:W-:-:S05]  /*4a70*/  F2FP.BF16.PACK_AB R9, R140, R188 ;  /* 0x000000bc8c09723e */ /* 0x010fca00000010ff */
[----:B------:R2:W-:Y:S02]  /*4a80*/  MUFU.EX2 R114, R3 ;  /* 0x0000000300727308 */ /* 0x0005e40000000800 */
[----:B--2---:R-:W-:Y:S01]  /*4a90*/  FFMA.FTZ R3, R139, c[0x0][0x2d0], -R5 ;  /* 0x0000b4008b037a23 */ /* 0x004fe20000010805 */
[----:B------:R-:W-:Y:S01]  /*4aa0*/  MOV R139, R96 ;  /* 0x00000060008b7202 */ /* 0x000fe20000000f00 */
[----:B------:R-:W-:Y:S02]  /*4ab0*/  IMAD.MOV.U32 R96, RZ, RZ, R97 ;  /* 0x000000ffff607224 */ /* 0x000fe400078e0061 */
[----:B------:R-:W-:Y:S02]  /*4ac0*/  IMAD.MOV.U32 R97, RZ, RZ, R98 ;  /* 0x000000ffff617224 */ /* 0x000fe400078e0062 */
[----:B------:R-:W-:Y:S02]  /*4ad0*/  IMAD.MOV.U32 R98, RZ, RZ, R99 ;  /* 0x000000ffff627224 */ /* 0x000fe400078e0063 */
[----:B------:R-:W-:-:S02]  /*4ae0*/  IMAD.MOV.U32 R99, RZ, RZ, R115 ;  /* 0x000000ffff637224 */ /* 0x000fc400078e0073 */
[----:B------:R2:W4:Y:S01]  /*4af0*/  MUFU.EX2 R115, R3 ;  /* 0x0000000300737308 */ /* 0x0005220000000800 */
[----:B------:R-:W-:Y:S01]  /*4b00*/  MOV R123, R98 ;  /* 0x00000062007b7202 */ /* 0x000fe20000000f00 */
[----:B------:R-:W-:Y:S02]  /*4b10*/  IMAD.MOV.U32 R98, RZ, RZ, R110 ;  /* 0x000000ffff627224 */ /* 0x000fe400078e006e */
[----:B------:R-:W-:Y:S02]  /*4b20*/  IMAD.MOV.U32 R127, RZ, RZ, R97 ;  /* 0x000000ffff7f7224 */ /* 0x000fe400078e0061 */
[----:B------:R-:W-:Y:S02]  /*4b30*/  IMAD.MOV.U32 R97, RZ, RZ, R108 ;  /* 0x000000ffff617224 */ /* 0x000fe400078e006c */
[----:B------:R-:W-:Y:S02]  /*4b40*/  IMAD.MOV.U32 R117, RZ, RZ, R99 ;  /* 0x000000ffff757224 */ /* 0x000fe400078e0063 */
[----:B------:R-:W-:-:S02]  /*4b50*/  IMAD.MOV.U32 R99, RZ, RZ, R165 ;  /* 0x000000ffff637224 */ /* 0x000fc400078e00a5 */
[----:B------:R-:W-:Y:S02]  /*4b60*/  IMAD.MOV.U32 R116, RZ, RZ, R98 ;  /* 0x000000ffff747224 */ /* 0x000fe400078e0062 */
[----:B------:R-:W-:Y:S02]  /*4b70*/  IMAD.MOV.U32 R134, RZ, RZ, R117 ;  /* 0x000000ffff867224 */ /* 0x000fe400078e0075 */
[----:B--2---:R-:W-:Y:S01]  /*4b80*/  FFMA.FTZ R3, R142, c[0x0][0x2d0], -R7 ;  /* 0x0000b4008e037a23 */ /* 0x004fe20000010807 */
[----:B----4-:R-:W-:Y:S01]  /*4b90*/  F2FP.BF16.PACK_AB R11, R115, R114 ;  /* 0x00000072730b723e */ /* 0x010fe200000010ff */
[----:B------:R-:W-:Y:S02]  /*4ba0*/  IMAD.MOV.U32 R142, RZ, RZ, R113 ;  /* 0x000000ffff8e7224 */ /* 0x000fe400078e0071 */
[----:B------:R2:W-:Y:S04]  /*4bb0*/  MUFU.EX2 R113, R3 ;  /* 0x0000000300717308 */ /* 0x0005e80000000800 */
[C---:B-1----:R-:W-:Y:S08]  /*4bc0*/  HMMA.16816.F32.BF16 R152, R8.reuse, R18, R72 ;  /* 0x000000120898723c */ /* 0x042ff00000041848 */
[C---:B------:R-:W-:Y:S01]  /*4bd0*/  HMMA.16816.F32.BF16 R144, R8.reuse, R16, R144 ;  /* 0x000000100890723c */ /* 0x040fe20000041890 */
[----:B--2---:R-:W-:Y:S01]  /*4be0*/  FFMA.FTZ R3, R141, c[0x0][0x2d0], -R7 ;  /* 0x0000b4008d037a23 */ /* 0x004fe20000010807 */
[----:B------:R-:W-:Y:S01]  /*4bf0*/  MOV R141, R121 ;  /* 0x00000079008d7202 */ /* 0x000fe20000000f00 */
[----:B------:R-:W-:Y:S01]  /*4c00*/  IMAD.MOV.U32 R121, RZ, RZ, R89 ;  /* 0x000000ffff797224 */ /* 0x000fe200078e0059 */
[----:B------:R-:W-:Y:S01]  /*4c10*/  MOV R89, R164 ;  /* 0x000000a400597202 */ /* 0x000fe20000000f00 */
[----:B------:R1:W-:Y:S03]  /*4c20*/  MUFU.EX2 R112, R3 ;  /* 0x0000000300707308 */ /* 0x0003e60000000800 */
[C---:B---3--:R-:W-:Y:S08]  /*4c30*/  HMMA.16816.F32.BF16 R180, R8.reuse, R20, R180 ;  /* 0x0000001408b4723c */ /* 0x048ff000000418b4 */
[----:B------:R-:W-:Y:S01]  /*4c40*/  HMMA.16816.F32.BF16 R76, R8, R22, R64 ;  /* 0x00000016084c723c */ /* 0x000fe20000041840 */
[----:B-1----:R-:W-:-:S07]  /*4c50*/  FFMA.FTZ R3, R148, c[0x0][0x2d0], -R7 ;  /* 0x0000b40094037a23 */ /* 0x002fce0000010807 */
[----:B------:R-:W-:Y:S01]  /*4c60*/  HMMA.16816.F32.BF16 R72, R8, R24, R84 ;  /* 0x000000180848723c */ /* 0x000fe20000041854 */
[----:B------:R-:W-:Y:S02]  /*4c70*/  IMAD.MOV.U32 R148, RZ, RZ, R168 ;  /* 0x000000ffff947224 */ /* 0x000fe400078e00a8 */
[----:B------:R-:W-:Y:S02]  /*4c80*/  IMAD.MOV.U32 R168, RZ, RZ, R111 ;  /* 0x000000ffffa87224 */ /* 0x000fe400078e006f */
[----:B------:R1:W-:Y:S02]  /*4c90*/  MUFU.EX2 R111, R3 ;  /* 0x00000003006f7308 */ /* 0x0003e40000000800 */
[----:B------:R-:W-:Y:S02]  /*4ca0*/  IMAD.MOV.U32 R120, RZ, RZ, R168 ;  /* 0x000000ffff787224 */ /* 0x000fe400078e00a8 */
[----:B-1----:R-:W-:Y:S02]  /*4cb0*/  FFMA.FTZ R3, R149, c[0x0][0x2d0], -R7 ;  /* 0x0000b40095037a23 */ /* 0x002fe40000010807 */
[----:B------:R-:W-:-:S02]  /*4cc0*/  IMAD.MOV.U32 R149, RZ, RZ, R96 ;  /* 0x000000ffff957224 */ /* 0x000fc400078e0060 */
[----:B------:R1:W-:Y:S01]  /*4cd0*/  MUFU.EX2 R110, R3 ;  /* 0x00000003006e7308 */ /* 0x0003e20000000800 */
[----:B------:R-:W-:Y:S02]  /*4ce0*/  IMAD.MOV.U32 R96, RZ, RZ, R90 ;  /* 0x000000ffff607224 */ /* 0x000fe400078e005a */
[----:B------:R-:W-:-:S04]  /*4cf0*/  IMAD.MOV.U32 R90, RZ, RZ, R167 ;  /* 0x000000ffff5a7224 */ /* 0x000fc800078e00a7 */
[----:B------:R-:W-:Y:S02]  /*4d00*/  IMAD.MOV.U32 R117, RZ, RZ, R90 ;  /* 0x000000ffff757224 */ /* 0x000fe400078e005a */
[----:B-1----:R-:W-:Y:S02]  /*4d10*/  FFMA.FTZ R3, R156, c[0x0][0x2d0], -R0 ;  /* 0x0000b4009c037a23 */ /* 0x002fe40000010800 */
[----:B------:R-:W-:Y:S02]  /*4d20*/  IMAD.MOV.U32 R156, RZ, RZ, R166 ;  /* 0x000000ffff9c7224 */ /* 0x000fe400078e00a6 */
[----:B------:R1:W-:Y:S01]  /*4d30*/  MUFU.EX2 R108, R3 ;  /* 0x00000003006c7308 */ /* 0x0003e20000000800 */
[----:B------:R-:W-:Y:S01]  /*4d40*/  HMMA.16816.F32.BF16 R164, R8, R12, R100 ;  /* 0x0000000c08a4723c */ /* 0x000fe20000041864 */
[----:B-1----:R-:W-:Y:S01]  /*4d50*/  FFMA.FTZ R3, R158, c[0x0][0x2d0], -R0 ;  /* 0x0000b4009e037a23 */ /* 0x002fe20000010800 */
[----:B------:R-:W-:-:S06]  /*4d60*/  MOV R158, R169 ;  /* 0x000000a9009e7202 */ /* 0x000fcc0000000f00 */
[C---:B------:R-:W-:Y:S01]  /*4d70*/  HMMA.16816.F32.BF16 R168, R8.reuse, R14, R68 ;  /* 0x0000000e08a8723c */ /* 0x040fe20000041844 */
[----:B------:R1:W2:Y:S07]  /*4d80*/  MUFU.EX2 R107, R3 ;  /* 0x00000003006b7308 */ /* 0x0002ae0000000800 */
[----:B------:R-:W-:Y:S07]  /*4d90*/  HMMA.16816.F32.BF16 R68, R8, R26, R56 ;  /* 0x0000001a0844723c */ /* 0x000fee0000041838 */
[----:B------:R-:W-:Y:S01]  /*4da0*/  F2FP.BF16.PACK_AB R8, R193, R194 ;  /* 0x000000c2c108723e */ /* 0x000fe200000010ff */
[--C-:B-1----:R-:W-:Y:S01]  /*4db0*/  FFMA.FTZ R3, R151, c[0x0][0x2d0], -R0.reuse ;  /* 0x0000b40097037a23 */ /* 0x102fe20000010800 */
[----:B--2---:R-:W-:Y:S01]  /*4dc0*/  F2FP.BF16.PACK_AB R9, R107, R108 ;  /* 0x0000006c6b09723e */ /* 0x004fe200000010ff */
[----:B------:R-:W-:Y:S01]  /*4dd0*/  IMAD.MOV.U32 R151, RZ, RZ, R127 ;  /* 0x000000ffff977224 */ /* 0x000fe200078e007f */
[----:B------:R-:W-:Y:S01]  /*4de0*/  F2FP.BF16.PACK_AB R10, R112, R113 ;  /* 0x00000071700a723e */ /* 0x000fe200000010ff */
[----:B------:R1:W-:Y:S01]  /*4df0*/  MUFU.EX2 R105, R3 ;  /* 0x0000000300697308 */ /* 0x0003e20000000800 */
[----:B------:R-:W-:Y:S01]  /*4e00*/  IMAD.MOV.U32 R127, RZ, RZ, R123 ;  /* 0x000000ffff7f7224 */ /* 0x000fe200078e007b */
[----:B------:R-:W-:Y:S01]  /*4e10*/  MOV R123, R89 ;  /* 0x00000059007b7202 */ /* 0x000fe20000000f00 */
[----:B-1----:R-:W-:-:S02]  /*4e20*/  FFMA.FTZ R3, R157, c[0x0][0x2d0], -R0 ;  /* 0x0000b4009d037a23 */ /* 0x002fc40000010800 */
[----:B------:R-:W-:-:S03]  /*4e30*/  IMAD.MOV.U32 R157, RZ, RZ, R95 ;  /* 0x000000ffff9d7224 */ /* 0x000fc600078e005f */
[----:B------:R1:W2:Y:S02]  /*4e40*/  MUFU.EX2 R104, R3 ;  /* 0x0000000300687308 */ /* 0x0002a40000000800 */
[----:B-1----:R-:W-:Y:S01]  /*4e50*/  FFMA.FTZ R3, R109, c[0x0][0x2d0], -R7 ;  /* 0x0000b4006d037a23 */ /* 0x002fe20000010807 */
[----:B--2---:R-:W-:-:S05]  /*4e60*/  F2FP.BF16.PACK_AB R11, R104, R105 ;  /* 0x00000069680b723e */ /* 0x004fca00000010ff */
[----:B------:R1:W-:Y:S02]  /*4e70*/  MUFU.EX2 R109, R3 ;  /* 0x00000003006d7308 */ /* 0x0003e40000000800 */
[C---:B------:R-:W-:Y:S08]  /*4e80*/  HMMA.16816.F32.BF16 R64, R8.reuse, R16, R52 ;  /* 0x000000100840723c */ /* 0x040ff00000041834 */
[----:B------:R-:W-:Y:S01]  /*4e90*/  HMMA.16816.F32.BF16 R56, R8, R18, R48 ;  /* 0x000000120838723c */ /* 0x000fe20000041830 */
[----:B------:R-:W2:Y:S01]  /*4ea0*/  LDSM.16.MT88.4 R16, [R224+0x2100] ;  /* 0x00210000e010783b */ /* 0x000ea20000004200 */
[----:B-1----:R-:W-:-:S02]  /*4eb0*/  FFMA.FTZ R3, R150, c[0x0][0x2d0], -R7 ;  /* 0x0000b40096037a23 */ /* 0x002fc40000010807 */
[----:B------:R-:W-:Y:S02]  /*4ec0*/  IMAD.MOV.U32 R150, RZ, RZ, R120 ;  /* 0x000000ffff967224 */ /* 0x000fe400078e0078 */
[----:B------:R1:W-:Y:S01]  /*4ed0*/  MUFU.EX2 R106, R3 ;  /* 0x00000003006a7308 */ /* 0x0003e20000000800 */
[----:B------:R-:W-:Y:S01]  /*4ee0*/  IMAD.MOV.U32 R120, RZ, RZ, R99 ;  /* 0x000000ffff787224 */ /* 0x000fe200078e0063 */
[C---:B------:R-:W-:Y:S08]  /*4ef0*/  HMMA.16816.F32.BF16 R52, R8.reuse, R12, R44 ;  /* 0x0000000c0834723c */ /* 0x040ff0000004182c */
[----:B------:R-:W-:Y:S01]  /*4f00*/  HMMA.16816.F32.BF16 R48, R8, R14, R36 ;  /* 0x0000000e0830723c */ /* 0x000fe20000041824 */
[----:B------:R-:W3:Y:S01]  /*4f10*/  LDSM.16.MT88.4 R12, [R227+0x2100] ;  /* 0x00210000e30c783b */ /* 0x000ee20000004200 */
[----:B-1----:R-:W-:Y:S01]  /*4f20*/  FFMA.FTZ R3, R159, c[0x0][0x2d0], -R6 ;  /* 0x0000b4009f037a23 */ /* 0x002fe20000010806 */
[----:B------:R-:W-:Y:S01]  /*4f30*/  MOV R159, R121 ;  /* 0x00000079009f7202 */ /* 0x000fe20000000f00 */
[----:B------:R-:W-:-:S04]  /*4f40*/  IMAD.MOV.U32 R121, RZ, RZ, R96 ;  /* 0x000000ffff797224 */ /* 0x000fc800078e0060 */
[C---:B------:R-:W-:Y:S01]  /*4f50*/  HMMA.16816.F32.BF16 R32, R8.reuse, R20, R28 ;  /* 0x000000140820723c */ /* 0x040fe2000004181c */
[----:B------:R1:W-:Y:S01]  /*4f60*/  MUFU.EX2 R103, R3 ;  /* 0x0000000300677308 */ /* 0x0003e20000000800 */
[----:B------:R-:W-:Y:S06]  /*4f70*/  LDSM.16.MT88.4 R28, [R226+0x2100] ;  /* 0x00210000e21c783b */ /* 0x000fec0000004200 */
[C---:B------:R-:W-:Y:S01]  /*4f80*/  HMMA.16816.F32.BF16 R40, R8.reuse, R22, R40 ;  /* 0x000000160828723c */ /* 0x040fe20000041828 */
[----:B------:R-:W4:Y:S07]  /*4f90*/  LDSM.16.MT88.4 R20, [R225+0x2100] ;  /* 0x00210000e114783b */ /* 0x000f2e0000004200 */
[----:B------:R-:W-:Y:S01]  /*4fa0*/  HMMA.16816.F32.BF16 R44, R8, R24, R60 ;  /* 0x00000018082c723c */ /* 0x000fe2000004183c */
[----:B-1----:R-:W-:-:S02]  /*4fb0*/  FFMA.FTZ R3, R161, c[0x0][0x2d0], -R6 ;  /* 0x0000b400a1037a23 */ /* 0x002fc40000010806 */
[----:B------:R-:W-:Y:S02]  /*4fc0*/  IMAD.MOV.U32 R161, RZ, RZ, R97 ;  /* 0x000000ffffa17224 */ /* 0x000fe400078e0061 */
[----:B------:R1:W1:Y:S03]  /*4fd0*/  MUFU.EX2 R102, R3 ;  /* 0x0000000300667308 */ /* 0x0002660000000800 */
[----:B------:R-:W-:Y:S01]  /*4fe0*/  HMMA.16816.F32.BF16 R36, R8, R26, R80 ;  /* 0x0000001a0824723c */ /* 0x000fe20000041850 */
[----:B------:R-:W2:Y:S01]  /*4ff0*/  LDSM.16.MT88.4 R24, [R224+0x2900] ;  /* 0x00290000e018783b */ /* 0x000ea20000004200 */
[----:B-1----:R-:W-:-:S05]  /*5000*/  FFMA.FTZ R3, R160, c[0x0][0x2d0], -R6 ;  /* 0x0000b400a0037a23 */ /* 0x002fca0000010806 */
[----:B------:R-:W-:Y:S01]  /*5010*/  F2FP.BF16.PACK_AB R8, R102, R103 ;  /* 0x000000676608723e */ /* 0x000fe200000010ff */
[----:B------:R-:W-:Y:S01]  /*5020*/  IMAD.MOV.U32 R160, RZ, RZ, R88 ;  /* 0x000000ffffa07224 */ /* 0x000fe200078e0058 */
[----:B------:R1:W-:Y:S02]  /*5030*/  MUFU.EX2 R101, R3 ;  /* 0x0000000300657308 */ /* 0x0003e40000000800 */
[----:B-1----:R-:W-:Y:S02]  /*5040*/  FFMA.FTZ R3, R162, c[0x0][0x2d0], -R6 ;  /* 0x0000b400a2037a23 */ /* 0x002fe40000010806 */
[----:B------:R-:W-:-:S04]  /*5050*/  IMAD.MOV.U32 R162, RZ, RZ, R91 ;  /* 0x000000ffffa27224 */ /* 0x000fc800078e005b */
        /* <DEDUP_REMOVED lines=25> */
[----:B-1----:R-:W-:-:S04]  /*51f0*/  FFMA.FTZ R3, R186, c[0x0][0x2d0], -R0 ;  /* 0x0000b400ba037a23 */ /* 0x002fc80000010800 */
[----:B------:R1:W3:Y:S03]  /*5200*/  MUFU.EX2 R92, R3 ;  /* 0x00000003005c7308 */ /* 0x0002e60000000800 */
[----:B------:R-:W-:Y:S07]  /*5210*/  HMMA.16816.F32.BF16 R68, R8, R30, R68 ;  /* 0x0000001e0844723c */ /* 0x000fee0000041844 */
[----:B------:R-:W-:-:S02]  /*5220*/  F2FP.BF16.PACK_AB R8, R110, R111 ;  /* 0x0000006f6e08723e */ /* 0x000fc400000010ff */
[----:B--2---:R-:W-:Y:S02]  /*5230*/  F2FP.BF16.PACK_AB R9, R94, R95 ;  /* 0x0000005f5e09723e */ /* 0x004fe400000010ff */
[----:B------:R-:W-:Y:S01]  /*5240*/  F2FP.BF16.PACK_AB R10, R106, R109 ;  /* 0x0000006d6a0a723e */ /* 0x000fe200000010ff */
[----:B-1----:R-:W-:Y:S01]  /*5250*/  FFMA.FTZ R3, R187, c[0x0][0x2d0], -R6 ;  /* 0x0000b400bb037a23 */ /* 0x002fe20000010806 */
[----:B---3--:R-:W-:-:S03]  /*5260*/  F2FP.BF16.PACK_AB R11, R92, R93 ;  /* 0x0000005d5c0b723e */ /* 0x008fc600000010ff */
[----:B------:R1:W-:Y:S04]  /*5270*/  MUFU.EX2 R91, R3 ;  /* 0x00000003005b7308 */ /* 0x0003e80000000800 */
[C---:B------:R-:W-:Y:S08]  /*5280*/  HMMA.16816.F32.BF16 R64, R8.reuse, R16, R64 ;  /* 0x000000100840723c */ /* 0x040ff00000041840 */
[----:B------:R-:W-:Y:S01]  /*5290*/  HMMA.16816.F32.BF16 R56, R8, R18, R56 ;  /* 0x000000120838723c */ /* 0x000fe20000041838 */
[----:B------:R-:W-:Y:S01]  /*52a0*/  LDSM.16.MT88.4 R16, [R225+0x2900] ;  /* 0x00290000e110783b */ /* 0x000fe20000004200 */
[----:B-1----:R-:W-:-:S04]  /*52b0*/  FFMA.FTZ R3, R205, c[0x0][0x2d0], -R6 ;  /* 0x0000b400cd037a23 */ /* 0x002fc80000010806 */
[----:B------:R1:W2:Y:S02]  /*52c0*/  MUFU.EX2 R90, R3 ;  /* 0x00000003005a7308 */ /* 0x0002a40000000800 */
[C---:B------:R-:W-:Y:S08]  /*52d0*/  HMMA.16816.F32.BF16 R52, R8.reuse, R12, R52 ;  /* 0x0000000c0834723c */ /* 0x040ff00000041834 */
[----:B------:R-:W-:Y:S01]  /*52e0*/  HMMA.16816.F32.BF16 R48, R8, R14, R48 ;  /* 0x0000000e0830723c */ /* 0x000fe20000041830 */
[----:B------:R-:W-:Y:S01]  /*52f0*/  LDSM.16.MT88.4 R12, [R226+0x2900] ;  /* 0x00290000e20c783b */ /* 0x000fe20000004200 */
[----:B-1----:R-:W-:-:S06]  /*5300*/  FFMA.FTZ R3, R128, c[0x0][0x2d0], -R6 ;  /* 0x0000b40080037a23 */ /* 0x002fcc0000010806 */
[C---:B------:R-:W-:Y:S01]  /*5310*/  HMMA.16816.F32.BF16 R32, R8.reuse, R20, R32 ;  /* 0x000000140820723c */ /* 0x040fe20000041820 */
[----:B------:R1:W-:Y:S07]  /*5320*/  MUFU.EX2 R89, R3 ;  /* 0x0000000300597308 */ /* 0x0003ee0000000800 */
[C---:B------:R-:W-:Y:S01]  /*5330*/  HMMA.16816.F32.BF16 R40, R8.reuse, R22, R40 ;  /* 0x000000160828723c */ /* 0x040fe20000041828 */
[----:B------:R-:W3:Y:S07]  /*5340*/  LDSM.16.MT88.4 R20, [R227+0x2900] ;  /* 0x00290000e314783b */ /* 0x000eee0000004200 */
[----:B------:R-:W-:Y:S01]  /*5350*/  HMMA.16816.F32.BF16 R44, R8, R28, R44 ;  /* 0x0000001c082c723c */ /* 0x000fe2000004182c */
[----:B-1----:R-:W-:-:S04]  /*5360*/  FFMA.FTZ R3, R129, c[0x0][0x2d0], -R6 ;  /* 0x0000b40081037a23 */ /* 0x002fc80000010806 */
[----:B------:R1:W4:Y:S03]  /*5370*/  MUFU.EX2 R88, R3 ;  /* 0x0000000300587308 */ /* 0x0003260000000800 */
[----:B------:R-:W-:Y:S01]  /*5380*/  HMMA.16816.F32.BF16 R36, R8, R30, R36 ;  /* 0x0000001e0824723c */ /* 0x000fe20000041824 */
[----:B------:R-:W-:-:S06]  /*5390*/  IMAD.MOV.U32 R185, RZ, RZ, R116 ;  /* 0x000000ffffb97224 */ /* 0x000fcc00078e0074 */
[----:B--2---:R-:W-:Y:S01]  /*53a0*/  F2FP.BF16.PACK_AB R8, R90, R91 ;  /* 0x0000005b5a08723e */ /* 0x004fe200000010ff */
[----:B-1----:R-:W-:Y:S01]  /*53b0*/  FFMA.FTZ R3, R210, c[0x0][0x2d0], -R5 ;  /* 0x0000b400d2037a23 */ /* 0x002fe20000010805 */
[----:B----4-:R-:W-:-:S03]  /*53c0*/  F2FP.BF16.PACK_AB R10, R88, R89 ;  /* 0x00000059580a723e */ /* 0x010fc600000010ff */
        /* <DEDUP_REMOVED lines=13> */
[----:B-1----:R-:W-:Y:S02]  /*54a0*/  FFMA.FTZ R3, R162, c[0x0][0x2d0], -R7 ;  /* 0x0000b400a2037a23 */ /* 0x002fe40000010807 */
[----:B------:R-:W-:Y:S02]  /*54b0*/  IMAD.MOV.U32 R162, RZ, RZ, R160 ;  /* 0x000000ffffa27224 */ /* 0x000fe400078e00a0 */
[----:B------:R-:W-:Y:S02]  /*54c0*/  IMAD.MOV.U32 R160, RZ, RZ, R161 ;  /* 0x000000ffffa07224 */ /* 0x000fe400078e00a1 */
[----:B------:R1:W-:Y:S01]  /*54d0*/  MUFU.EX2 R81, R3 ;  /* 0x0000000300517308 */ /* 0x0003e20000000800 */
[----:B------:R-:W-:Y:S01]  /*54e0*/  IMAD.MOV.U32 R161, RZ, RZ, R159 ;  /* 0x000000ffffa17224 */ /* 0x000fe200078e009f */
[----:B------:R-:W-:Y:S01]  /*54f0*/  MOV R159, R150 ;  /* 0x00000096009f7202 */ /* 0x000fe20000000f00 */
[----:B------:R-:W-:-:S02]  /*5500*/  IMAD.MOV.U32 R150, RZ, RZ, R157 ;  /* 0x000000ffff967224 */ /* 0x000fc400078e009d */
[----:B------:R-:W-:Y:S02]  /*5510*/  IMAD.MOV.U32 R157, RZ, RZ, R151 ;  /* 0x000000ffff9d7224 */ /* 0x000fe400078e0097 */
[----:B------:R-:W-:Y:S02]  /*5520*/  IMAD.MOV.U32 R151, RZ, RZ, R158 ;  /* 0x000000ffff977224 */ /* 0x000fe400078e009e */
[----:B------:R-:W-:Y:S02]  /*5530*/  IMAD.MOV.U32 R158, RZ, RZ, R156 ;  /* 0x000000ffff9e7224 */ /* 0x000fe400078e009c */
[----:B------:R-:W-:Y:S01]  /*5540*/  IMAD.MOV.U32 R156, RZ, RZ, R149 ;  /* 0x000000ffff9c7224 */ /* 0x000fe200078e0095 */
[----:B------:R-:W-:Y:S01]  /*5550*/  MOV R149, R148 ;  /* 0x0000009400957202 */ /* 0x000fe20000000f00 */
[----:B------:R-:W-:Y:S02]  /*5560*/  IMAD.MOV.U32 R148, RZ, RZ, R141 ;  /* 0x000000ffff947224 */ /* 0x000fe400078e008d */
[----:B------:R-:W-:-:S02]  /*5570*/  IMAD.MOV.U32 R141, RZ, RZ, R142 ;  /* 0x000000ffff8d7224 */ /* 0x000fc400078e008e */
[----:B-1----:R-:W-:Y:S02]  /*5580*/  FFMA.FTZ R3, R162, c[0x0][0x2d0], -R7 ;  /* 0x0000b400a2037a23 */ /* 0x002fe40000010807 */
[----:B------:R-:W-:Y:S02]  /*5590*/  IMAD.MOV.U32 R162, RZ, RZ, R160 ;  /* 0x000000ffffa27224 */ /* 0x000fe400078e00a0 */
[----:B------:R1:W-:Y:S01]  /*55a0*/  MUFU.EX2 R80, R3 ;  /* 0x0000000300507308 */ /* 0x0003e20000000800 */
[----:B------:R-:W-:Y:S02]  /*55b0*/  IMAD.MOV.U32 R160, RZ, RZ, R161 ;  /* 0x000000ffffa07224 */ /* 0x000fe400078e00a1 */
[----:B------:R-:W-:Y:S02]  /*55c0*/  IMAD.MOV.U32 R142, RZ, RZ, R139 ;  /* 0x000000ffff8e7224 */ /* 0x000fe400078e008b */
[----:B-1----:R-:W-:Y:S02]  /*55d0*/  FFMA.FTZ R3, R162, c[0x0][0x2d0], -R0 ;  /* 0x0000b400a2037a23 */ /* 0x002fe40000010800 */
[----:B------:R-:W-:-:S02]  /*55e0*/  IMAD.MOV.U32 R161, RZ, RZ, R159 ;  /* 0x000000ffffa17224 */ /* 0x000fc400078e009f */
[----:B------:R1:W-:Y:S01]  /*55f0*/  MUFU.EX2 R63, R3 ;  /* 0x00000003003f7308 */ /* 0x0003e20000000800 */
[----:B------:R-:W-:Y:S01]  /*5600*/  IMAD.MOV.U32 R159, RZ, RZ, R150 ;  /* 0x000000ffff9f7224 */ /* 0x000fe200078e0096 */
[----:B------:R-:W-:Y:S01]  /*5610*/  MOV R150, R157 ;  /* 0x0000009d00967202 */ /* 0x000fe20000000f00 */
[----:B------:R-:W-:Y:S02]  /*5620*/  IMAD.MOV.U32 R157, RZ, RZ, R151 ;  /* 0x000000ffff9d7224 */ /* 0x000fe400078e0097 */
[----:B------:R-:W-:Y:S02]  /*5630*/  IMAD.MOV.U32 R139, RZ, RZ, R119 ;  /* 0x000000ffff8b7224 */ /* 0x000fe400078e0077 */
[----:B-1----:R-:W-:Y:S02]  /*5640*/  FFMA.FTZ R3, R160, c[0x0][0x2d0], -R0 ;  /* 0x0000b400a0037a23 */ /* 0x002fe40000010800 */
[----:B------:R-:W-:Y:S02]  /*5650*/  IMAD.MOV.U32 R151, RZ, RZ, R158 ;  /* 0x000000ffff977224 */ /* 0x000fe400078e009e */
[----:B------:R1:W4:Y:S01]  /*5660*/  MUFU.EX2 R62, R3 ;  /* 0x00000003003e7308 */ /* 0x0003220000000800 */
[----:B------:R-:W-:-:S02]  /*5670*/  IMAD.MOV.U32 R158, RZ, RZ, R156 ;  /* 0x000000ffff9e7224 */ /* 0x000fc400078e009c */
[----:B------:R-:W-:Y:S01]  /*5680*/  IMAD.MOV.U32 R119, RZ, RZ, R118 ;  /* 0x000000ffff777224 */ /* 0x000fe200078e0076 */
[----:B------:R-:W-:Y:S01]  /*5690*/  MOV R118, R122 ;  /* 0x0000007a00767202 */ /* 0x000fe20000000f00 */
[----:B------:R-:W-:Y:S02]  /*56a0*/  IMAD.MOV.U32 R156, RZ, RZ, R149 ;  /* 0x000000ffff9c7224 */ /* 0x000fe400078e0095 */
[----:B-1----:R-:W-:Y:S02]  /*56b0*/  FFMA.FTZ R3, R172, c[0x0][0x2d0], -R0 ;  /* 0x0000b400ac037a23 */ /* 0x002fe40000010800 */
[----:B------:R-:W-:Y:S02]  /*56c0*/  IMAD.MOV.U32 R122, RZ, RZ, R228 ;  /* 0x000000ffff7a7224 */ /* 0x000fe400078e00e4 */
[----:B------:R1:W-:Y:S01]  /*56d0*/  MUFU.EX2 R61, R3 ;  /* 0x00000003003d7308 */ /* 0x0003e20000000800 */
[----:B------:R-:W-:Y:S01]  /*56e0*/  IMAD.MOV.U32 R149, RZ, RZ, R148 ;  /* 0x000000ffff957224 */ /* 0x000fe200078e0094 */
[----:B------:R-:W-:Y:S01]  /*56f0*/  MOV R148, R141 ;  /* 0x0000008d00947202 */ /* 0x000fe20000000f00 */
[----:B------:R-:W-:-:S02]  /*5700*/  IMAD.MOV.U32 R141, RZ, RZ, R142 ;  /* 0x000000ffff8d7224 */ /* 0x000fc400078e008e */
[----:B------:R-:W-:Y:S02]  /*5710*/  IMAD.MOV.U32 R179, RZ, RZ, R161 ;  /* 0x000000ffffb37224 */ /* 0x000fe400078e00a1 */
[----:B------:R-:W-:Y:S01]  /*5720*/  IMAD.MOV.U32 R162, RZ, RZ, R150 ;  /* 0x000000ffffa27224 */ /* 0x000fe200078e0096 */
[C---:B------:R-:W-:Y:S08]  /*5730*/  HMMA.16816.F32.BF16 R144, R8.reuse, R24, R144 ;  /* 0x000000180890723c */ /* 0x040ff00000041890 */
[----:B------:R-:W-:Y:S01]  /*5740*/  HMMA.16816.F32.BF16 R152, R8, R26, R152 ;  /* 0x0000001a0898723c */ /* 0x000fe20000041898 */
[----:B-1----:R-:W-:-:S07]  /*5750*/  FFMA.FTZ R3, R173, c[0x0][0x2d0], -R0 ;  /* 0x0000b400ad037a23 */ /* 0x002fce0000010800 */
[----:B---3--:R-:W-:Y:S01]  /*5760*/  HMMA.16816.F32.BF16 R164, R8, R20, R164 ;  /* 0x0000001408a4723c */ /* 0x008fe200000418a4 */
[----:B------:R1:W3:Y:S01]  /*5770*/  MUFU.EX2 R60, R3 ;  /* 0x00000003003c7308 */ /* 0x0002e20000000800 */
[----:B------:R-:W-:-:S06]  /*5780*/  IMAD.MOV.U32 R142, RZ, RZ, R139 ;  /* 0x000000ffff8e7224 */ /* 0x000fcc00078e008b */
[----:B------:R-:W-:Y:S01]  /*5790*/  HMMA.16816.F32.BF16 R168, R8, R22, R168 ;  /* 0x0000001608a8723c */ /* 0x000fe200000418a8 */
[----:B------:R-:W-:-:S07]  /*57a0*/  IMAD.MOV.U32 R139, RZ, RZ, R119 ;  /* 0x000000ffff8b7224 */ /* 0x000fce00078e0077 */
[----:B------:R-:W-:Y:S01]  /*57b0*/  HMMA.16816.F32.BF16 R180, R8, R16, R180 ;  /* 0x0000001008b4723c */ /* 0x000fe200000418b4 */
[----:B-1----:R-:W-:-:S07]  /*57c0*/  FFMA.FTZ R3, R216, c[0x0][0x2d0], -R6 ;  /* 0x0000b400d8037a23 */ /* 0x002fce0000010806 */
[----:B------:R-:W-:Y:S01]  /*57d0*/  HMMA.16816.F32.BF16 R72, R8, R12, R72 ;  /* 0x0000000c0848723c */ /* 0x000fe20000041848 */
[----:B------:R1:W-:Y:S01]  /*57e0*/  MUFU.EX2 R29, R3 ;  /* 0x00000003001d7308 */ /* 0x0003e20000000800 */
[----:B------:R-:W-:-:S06]  /*57f0*/  IMAD.MOV.U32 R119, RZ, RZ, R118 ;  /* 0x000000ffff777224 */ /* 0x000fcc00078e0076 */
[----:B------:R-:W-:Y:S01]  /*5800*/  HMMA.16816.F32.BF16 R68, R8, R14, R68 ;  /* 0x0000000e0844723c */ /* 0x000fe20000041844 */
[----:B------:R-:W-:Y:S01]  /*5810*/  IMAD.MOV.U32 R118, RZ, RZ, R122 ;  /* 0x000000ffff767224 */ /* 0x000fe200078e007a */
[----:B------:R-:W-:Y:S01]  /*5820*/  MOV R122, R123 ;  /* 0x0000007b007a7202 */ /* 0x000fe20000000f00 */
[----:B------:R-:W-:Y:S02]  /*5830*/  IMAD.MOV.U32 R123, RZ, RZ, R117 ;  /* 0x000000ffff7b7224 */ /* 0x000fe400078e0075 */
[----:B------:R-:W-:Y:S01]  /*5840*/  IMAD.MOV.U32 R205, RZ, RZ, R121 ;  /* 0x000000ffffcd7224 */ /* 0x000fe200078e0079 */
[----:B------:R-:W-:Y:S01]  /*5850*/  MOV R187, R120 ;  /* 0x0000007800bb7202 */ /* 0x000fe20000000f00 */
[----:B------:R-:W-:Y:S02]  /*5860*/  IMAD.MOV.U32 R186, RZ, RZ, R159 ;  /* 0x000000ffffba7224 */ /* 0x000fe400078e009f */
[----:B------:R-:W-:Y:S01]  /*5870*/  FFMA.FTZ R4, R4, c[0x0][0x2d0], -R7 ;  /* 0x0000b40004047a23 */ /* 0x000fe20000010807 */
[----:B------:R-:W-:Y:S01]  /*5880*/  MOV R163, R157 ;  /* 0x0000009d00a37202 */ /* 0x000fe20000000f00 */
[----:B-1----:R-:W-:Y:S01]  /*5890*/  FFMA.FTZ R3, R218, c[0x0][0x2d0], -R6 ;  /* 0x0000b400da037a23 */ /* 0x002fe20000010806 */
[----:B------:R1:W5:Y:S01]  /*58a0*/  LDL.LU R228, [R1+0x44] ;  /* 0x0000440001e47983 */ /* 0x0003620000300800 */
[----:B------:R-:W-:-:S02]  /*58b0*/  IMAD.MOV.U32 R117, RZ, RZ, R143 ;  /* 0x000000ffff757224 */ /* 0x000fc400078e008f */
[----:B------:R3:W1:Y:S01]  /*58c0*/  MUFU.EX2 R31, R3 ;  /* 0x00000003001f7308 */ /* 0x0006620000000800 */
[----:B------:R-:W-:Y:S01]  /*58d0*/  MOV R161, R148 ;  /* 0x0000009400a17202 */ /* 0x000fe20000000f00 */
[----:B------:R-:W-:Y:S01]  /*58e0*/  IMAD.MOV.U32 R150, RZ, RZ, R141 ;  /* 0x000000ffff967224 */ /* 0x000fe200078e008d */
[----:B------:R-:W-:Y:S01]  /*58f0*/  MOV R141, R118 ;  /* 0x00000076008d7202 */ /* 0x000fe20000000f00 */
[----:B------:R-:W-:Y:S01]  /*5900*/  IMAD.MOV.U32 R148, RZ, RZ, R119 ;  /* 0x000000ffff947224 */ /* 0x000fe200078e0077 */
[----:B------:R1:W5:Y:S01]  /*5910*/  LDL.LU R143, [R1+0x40] ;  /* 0x00004000018f7983 */ /* 0x0003620000300800 */
[----:B------:R-:W-:Y:S01]  /*5920*/  IMAD.MOV.U32 R184, RZ, RZ, R117 ;  /* 0x000000ffffb87224 */ /* 0x000fe200078e0075 */
[----:B------:R-:W-:Y:S01]  /*5930*/  MOV R210, R161 ;  /* 0x000000a100d27202 */ /* 0x000fe20000000f00 */
[----:B------:R-:W-:Y:S01]  /*5940*/  HMMA.16816.F32.BF16 R116, R8, R18, R76 ;  /* 0x000000120874723c */ /* 0x000fe2000004184c */
[----:B------:R-:W-:Y:S02]  /*5950*/  IMAD.MOV.U32 R177, RZ, RZ, R158 ;  /* 0x000000ffffb17224 */ /* 0x000fe400078e009e */
[----:B------:R-:W-:-:S02]  /*5960*/  IMAD.MOV.U32 R176, RZ, RZ, R156 ;  /* 0x000000ffffb07224 */ /* 0x000fc400078e009c */
[----:B------:R-:W-:Y:S01]  /*5970*/  IMAD.MOV.U32 R178, RZ, RZ, R151 ;  /* 0x000000ffffb27224 */ /* 0x000fe200078e0097 */
[----:B------:R-:W1:Y:S01]  /*5980*/  LDSM.16.MT88.4 R156, [R224+0x3100] ;  /* 0x00310000e09c783b */ /* 0x000e620000004200 */
[----:B--2---:R-:W-:Y:S01]  /*5990*/  F2FP.BF16.PACK_AB R8, R82, R83 ;  /* 0x000000535208723e */ /* 0x004fe200000010ff */
[----:B---3--:R-:W-:Y:S01]  /*59a0*/  FFMA.FTZ R3, R220, c[0x0][0x2d0], -R6 ;  /* 0x0000b400dc037a23 */ /* 0x008fe20000010806 */
[----:B----4-:R-:W-:Y:S01]  /*59b0*/  F2FP.BF16.PACK_AB R9, R62, R63 ;  /* 0x0000003f3e09723e */ /* 0x010fe200000010ff */
[----:B------:R-:W-:Y:S01]  /*59c0*/  IMAD.MOV.U32 R160, RZ, RZ, R149 ;  /* 0x000000ffffa07224 */ /* 0x000fe200078e0095 */
[----:B------:R-:W-:Y:S01]  /*59d0*/  F2FP.BF16.PACK_AB R10, R80, R81 ;  /* 0x00000051500a723e */ /* 0x000fe200000010ff */
[----:B------:R2:W-:Y:S01]  /*59e0*/  MUFU.EX2 R30, R3 ;  /* 0x00000003001e7308 */ /* 0x0005e20000000800 */
[----:B------:R-:W-:Y:S01]  /*59f0*/  F2FP.BF16.PACK_AB R11, R60, R61 ;  /* 0x0000003d3c0b723e */ /* 0x000fe200000010ff */
[----:B------:R-:W-:Y:S02]  /*5a00*/  IMAD.MOV.U32 R149, RZ, RZ, R139 ;  /* 0x000000ffff957224 */ /* 0x000fe400078e008b */
[----:B------:R-:W-:-:S02]  /*5a10*/  IMAD.MOV.U32 R151, RZ, RZ, R142 ;  /* 0x000000ffff977224 */ /* 0x000fc400078e008e */
[----:B------:R-:W-:Y:S02]  /*5a20*/  IMAD.MOV.U32 R246, RZ, RZ, R150 ;  /* 0x000000fffff67224 */ /* 0x000fe400078e0096 */
[C---:B------:R-:W-:Y:S01]  /*5a30*/  HMMA.16816.F32.BF16 R56, R8.reuse, R26, R56 ;  /* 0x0000001a0838723c */ /* 0x040fe20000041838 */
[----:B------:R-:W-:Y:S02]  /*5a40*/  IMAD.MOV.U32 R213, RZ, RZ, R151 ;  /* 0x000000ffffd57224 */ /* 0x000fe400078e0097 */
[----:B------:R-:W-:Y:S02]  /*5a50*/  IMAD.MOV.U32 R139, RZ, RZ, R122 ;  /* 0x000000ffff8b7224 */ /* 0x000fe400078e007a */
[----:B------:R-:W-:Y:S02]  /*5a60*/  IMAD.MOV.U32 R142, RZ, RZ, R123 ;  /* 0x000000ffff8e7224 */ /* 0x000fe400078e007b */
[----:B------:R-:W-:Y:S01]  /*5a70*/  LDSM.16.MT88.4 R120, [R225+0x3100] ;  /* 0x00310000e178783b */ /* 0x000fe20000004200 */
[----:B--2---:R-:W-:Y:S01]  /*5a80*/  FFMA.FTZ R3, R221, c[0x0][0x2d0], -R6 ;  /* 0x0000b400dd037a23 */ /* 0x004fe20000010806 */
[----:B------:R-:W-:Y:S01]  /*5a90*/  HMMA.16816.F32.BF16 R64, R8, R24, R64 ;  /* 0x000000180840723c */ /* 0x000fe20000041840 */
[----:B------:R-:W-:-:S02]  /*5aa0*/  FFMA.FTZ R6, R252, c[0x0][0x2d0], -R0 ;  /* 0x0000b400fc067a23 */ /* 0x000fc40000010800 */
[----:B------:R2:W3:Y:S05]  /*5ab0*/  MUFU.EX2 R28, R3 ;  /* 0x00000003001c7308 */ /* 0x0004ea0000000800 */
[C---:B------:R-:W-:Y:S03]  /*5ac0*/  HMMA.16816.F32.BF16 R48, R8.reuse, R22, R48 ;  /* 0x000000160830723c */ /* 0x040fe60000041830 */
[----:B------:R4:W-:Y:S05]  /*5ad0*/  MUFU.EX2 R23, R4 ;  /* 0x0000000400177308 */ /* 0x0009ea0000000800 */
[----:B------:R-:W-:Y:S01]  /*5ae0*/  HMMA.16816.F32.BF16 R44, R8, R12, R44 ;  /* 0x0000000c082c723c */ /* 0x000fe2000004182c */
[----:B--2---:R-:W-:-:S04]  /*5af0*/  FFMA.FTZ R3, R174, c[0x0][0x2d0], -R5 ;  /* 0x0000b400ae037a23 */ /* 0x004fc80000010805 */
[----:B------:R2:W-:Y:S02]  /*5b00*/  MUFU.EX2 R27, R3 ;  /* 0x00000003001b7308 */ /* 0x0005e40000000800 */
[----:B------:R-:W-:Y:S01]  /*5b10*/  FFMA.FTZ R12, R223, c[0x0][0x2d0], -R0 ;  /* 0x0000b400df0c7a23 */ /* 0x000fe20000010800 */
[C---:B------:R-:W-:Y:S01]  /*5b20*/  HMMA.16816.F32.BF16 R52, R8.reuse, R20, R52 ;  /* 0x000000140834723c */ /* 0x040fe20000041834 */
[----:B------:R-:W-:Y:S01]  /*5b30*/  FADD.FTZ R13, R185, R184 ;  /* 0x000000b8b90d7221 */ /* 0x000fe20000010000 */
[----:B------:R-:W-:Y:S01]  /*5b40*/  MOV R185, R163 ;  /* 0x000000a300b97202 */ /* 0x000fe20000000f00 */
[----:B----4-:R-:W-:Y:S02]  /*5b50*/  FFMA.FTZ R4, R251, c[0x0][0x2d0], -R0 ;  /* 0x0000b400fb047a23 */ /* 0x010fe40000010800 */
[----:B------:R-:W-:Y:S02]  /*5b60*/  IMAD.MOV.U32 R184, RZ, RZ, R178 ;  /* 0x000000ffffb87224 */ /* 0x000fe400078e00b2 */
[----:B------:R-:W-:Y:S01]  /*5b70*/  FFMA.FTZ R0, R222, c[0x0][0x2d0], -R0 ;  /* 0x0000b400de007a23 */ /* 0x000fe20000010800 */
[----:B------:R-:W-:Y:S01]  /*5b80*/  HMMA.16816.F32.BF16 R36, R8, R14, R36 ;  /* 0x0000000e0824723c */ /* 0x000fe20000041824 */
[----:B------:R-:W-:-:S02]  /*5b90*/  FADD.FTZ R20, R209, R208 ;  /* 0x000000d0d1147221 */ /* 0x000fc40000010000 */
[----:B------:R-:W-:Y:S02]  /*5ba0*/  FADD.FTZ R21, R219, R217 ;  /* 0x000000d9db157221 */ /* 0x000fe40000010000 */
[----:B------:R-:W-:Y:S02]  /*5bb0*/  IMAD.MOV.U32 R178, RZ, RZ, R135 ;  /* 0x000000ffffb27224 */ /* 0x000fe400078e0087 */
[----:B--2---:R-:W-:Y:S01]  /*5bc0*/  FFMA.FTZ R3, R175, c[0x0][0x2d0], -R5 ;  /* 0x0000b400af037a23 */ /* 0x004fe20000010805 */
[----:B------:R-:W-:Y:S01]  /*5bd0*/  HMMA.16816.F32.BF16 R32, R8, R16, R32 ;  /* 0x000000100820723c */ /* 0x000fe20000041820 */
[----:B------:R-:W-:Y:S01]  /*5be0*/  IMAD.MOV.U32 R163, RZ, RZ, R132 ;  /* 0x000000ffffa37224 */ /* 0x000fe200078e0084 */
[----:B------:R-:W2:Y:S01]  /*5bf0*/  LDSM.16.MT88.4 R172, [R227+0x3100] ;  /* 0x00310000e3ac783b */ /* 0x000ea20000004200 */
[----:B------:R4:W-:Y:S01]  /*5c00*/  MUFU.EX2 R26, R3 ;  /* 0x00000003001a7308 */ /* 0x0009e20000000800 */
[----:B------:R-:W-:Y:S01]  /*5c10*/  IMAD.MOV.U32 R77, RZ, RZ, R185 ;  /* 0x000000ffff4d7224 */ /* 0x000fe200078e00b9 */
[----:B-1----:R-:W-:Y:S01]  /*5c20*/  F2FP.BF16.PACK_AB R132, R31, R29 ;  /* 0x0000001d1f84723e */ /* 0x002fe200000010ff */
[----:B------:R-:W-:-:S02]  /*5c30*/  IMAD.MOV.U32 R79, RZ, RZ, R178 ;  /* 0x000000ffff4f7224 */ /* 0x000fc400078e00b2 */
[----:B------:R-:W-:Y:S01]  /*5c40*/  HMMA.16816.F32.BF16 R40, R8, R18, R40 ;  /* 0x000000120828723c */ /* 0x000fe20000041828 */
[----:B------:R-:W-:Y:S01]  /*5c50*/  IMAD.MOV.U32 R245, RZ, RZ, R163 ;  /* 0x000000fffff57224 */ /* 0x000fe200078e00a3 */
[----:B------:R-:W1:Y:S01]  /*5c60*/  LDSM.16.MT88.4 R16, [R226+0x3100] ;  /* 0x00310000e210783b */ /* 0x000e620000004200 */
[----:B------:R3:W-:Y:S01]  /*5c70*/  MUFU.EX2 R9, R4 ;  /* 0x0000000400097308 */ /* 0x0007e20000000800 */
[----:B----4-:R-:W-:-:S07]  /*5c80*/  FFMA.FTZ R3, R249, c[0x0][0x2d0], -R5 ;  /* 0x0000b400f9037a23 */ /* 0x010fce0000010805 */
[----:B------:R-:W-:Y:S01]  /*5c90*/  MUFU.EX2 R11, R12 ;  /* 0x0000000c000b7308 */ /* 0x000fe20000000800 */
[----:B---3--:R-:W-:-:S07]  /*5ca0*/  FADD.FTZ R4, R184, R13 ;  /* 0x0000000db8047221 */ /* 0x008fce0000010000 */
[----:B------:R3:W-:Y:S01]  /*5cb0*/  MUFU.EX2 R25, R3 ;  /* 0x0000000300197308 */ /* 0x0007e20000000800 */
[----:B------:R-:W-:-:S07]  /*5cc0*/  FADD.FTZ R4, R160, R4 ;  /* 0x00000004a0047221 */ /* 0x000fce0000010000 */
[----:B------:R4:W-:Y:S01]  /*5cd0*/  MUFU.EX2 R12, R0 ;  /* 0x00000000000c7308 */ /* 0x0009e20000000800 */
[----:B---3--:R-:W-:-:S07]  /*5ce0*/  FFMA.FTZ R3, R205, c[0x0][0x2d0], -R5 ;  /* 0x0000b400cd037a23 */ /* 0x008fce0000010805 */
[----:B------:R-:W3:Y:S01]  /*5cf0*/  MUFU.EX2 R10, R6 ;  /* 0x00000006000a7308 */ /* 0x000ee20000000800 */
[----:B------:R-:W-:Y:S02]  /*5d00*/  FFMA.FTZ R5, R186, c[0x0][0x2d0], -R7 ;  /* 0x0000b400ba057a23 */ /* 0x000fe40000010807 */
[----:B------:R-:W-:Y:S02]  /*5d10*/  IMAD.MOV.U32 R186, RZ, RZ, R177 ;  /* 0x000000ffffba7224 */ /* 0x000fe400078e00b1 */
[----:B------:R-:W-:Y:S01]  /*5d20*/  IMAD.MOV.U32 R177, RZ, RZ, R134 ;  /* 0x000000ffffb17224 */ /* 0x000fe200078e0086 */
[----:B------:R-:W-:Y:S01]  /*5d30*/  F2FP.BF16.PACK_AB R134, R28, R30 ;  /* 0x0000001e1c86723e */ /* 0x000fe200000010ff */
[----:B------:R-:W-:Y:S01]  /*5d40*/  IMAD.MOV.U32 R205, RZ, RZ, R148 ;  /* 0x000000ffffcd7224 */ /* 0x000fe200078e0094 */
[----:B------:R1:W1:Y:S01]  /*5d50*/  MUFU.EX2 R24, R3 ;  /* 0x0000000300187308 */ /* 0x0002620000000800 */
[----:B----4-:R-:W-:-:S07]  /*5d60*/  FADD.FTZ R0, R177, R21 ;  /* 0x00000015b1007221 */ /* 0x010fce0000010000 */
[----:B------:R4:W-:Y:S01]  /*5d70*/  MUFU.EX2 R15, R5 ;  /* 0x00000005000f7308 */ /* 0x0009e20000000800 */
[----:B---3--:R-:W-:Y:S01]  /*5d80*/  F2FP.BF16.PACK_AB R185, R9, R10 ;  /* 0x0000000a09b9723e */ /* 0x008fe200000010ff */
[--C-:B-1----:R-:W-:Y:S01]  /*5d90*/  FFMA.FTZ R3, R187, c[0x0][0x2d0], -R7.reuse ;  /* 0x0000b400bb037a23 */ /* 0x102fe20000010807 */
[----:B------:R-:W-:Y:S01]  /*5da0*/  F2FP.BF16.PACK_AB R135, R24, R25 ;  /* 0x000000191887723e */ /* 0x000fe200000010ff */
[----:B------:R-:W-:Y:S01]  /*5db0*/  FFMA.FTZ R7, R179, c[0x0][0x2d0], -R7 ;  /* 0x0000b400b3077a23 */ /* 0x000fe20000010807 */
[----:B------:R-:W-:Y:S01]  /*5dc0*/  F2FP.BF16.PACK_AB R187, R12, R11 ;  /* 0x0000000b0cbb723e */ /* 0x000fe200000010ff */
[----:B------:R-:W-:Y:S02]  /*5dd0*/  IMAD.MOV.U32 R179, RZ, RZ, R176 ;  /* 0x000000ffffb37224 */ /* 0x000fe400078e00b0 */
[----:B------:R1:W3:Y:S01]  /*5de0*/  MUFU.EX2 R22, R3 ;  /* 0x0000000300167308 */ /* 0x0002e20000000800 */
[----:B------:R-:W-:Y:S01]  /*5df0*/  IMAD.MOV.U32 R176, RZ, RZ, R162 ;  /* 0x000000ffffb07224 */ /* 0x000fe200078e00a2 */
[----:B------:R-:W-:Y:S01]  /*5e00*/  MOV R162, R133 ;  /* 0x0000008500a27202 */ /* 0x000fe20000000f00 */
[----:B----4-:R-:W-:Y:S01]  /*5e10*/  FADD.FTZ R5, R179, R186 ;  /* 0x000000bab3057221 */ /* 0x010fe20000010000 */
[----:B------:R-:W-:Y:S01]  /*5e20*/  F2FP.BF16.PACK_AB R133, R26, R27 ;  /* 0x0000001b1a85723e */ /* 0x000fe200000010ff */
[----:B------:R-:W-:-:S02]  /*5e30*/  IMAD.MOV.U32 R78, RZ, RZ, R176 ;  /* 0x000000ffff4e7224 */ /* 0x000fc400078e00b0 */
[----:B------:R-:W-:Y:S01]  /*5e40*/  FADD.FTZ R6, R162, R5 ;  /* 0x00000005a2067221 */ /* 0x000fe20000010000 */
[----:B------:R4:W2:Y:S03]  /*5e50*/  MUFU.EX2 R14, R7 ;  /* 0x00000007000e7308 */ /* 0x0008a60000000800 */
[----:B------:R-:W-:Y:S01]  /*5e60*/  HMMA.16816.F32.BF16 R144, R132, R156, R144 ;  /* 0x0000009c8490723c */ /* 0x000fe20000041890 */
[----:B-1----:R-:W-:Y:S01]  /*5e70*/  FADD.FTZ R3, R248, R20 ;  /* 0x00000014f8037221 */ /* 0x002fe20000010000 */
[----:B---3--:R-:W-:-:S06]  /*5e80*/  F2FP.BF16.PACK_AB R184, R22, R23 ;  /* 0x0000001716b8723e */ /* 0x008fcc00000010ff */
[C---:B------:R-:W-:Y:S01]  /*5e90*/  HMMA.16816.F32.BF16 R152, R132.reuse, R158, R152 ;  /* 0x0000009e8498723c */ /* 0x040fe20000041898 */
[----:B------:R-:W-:Y:S02]  /*5ea0*/  FADD.FTZ R5, R250, R3 ;  /* 0x00000003fa057221 */ /* 0x000fe40000010000 */
[----:B------:R-:W-:Y:S02]  /*5eb0*/  FADD.FTZ R3, R77, R6 ;  /* 0x000000064d037221 */ /* 0x000fe40000010000 */
[----:B----4-:R-:W-:Y:S01]  /*5ec0*/  FADD.FTZ R7, R149, R0 ;  /* 0x0000000095077221 */ /* 0x010fe20000010000 */
[----:B--2---:R-:W-:Y:S01]  /*5ed0*/  F2FP.BF16.PACK_AB R186, R14, R15 ;  /* 0x0000000f0eba723e */ /* 0x004fe200000010ff */
[----:B------:R-:W-:Y:S01]  /*5ee0*/  FADD.FTZ R0, R78, R4 ;  /* 0x000000044e007221 */ /* 0x000fe20000010000 */
[----:B------:R-:W-:Y:S01]  /*5ef0*/  HMMA.16816.F32.BF16 R164, R132, R172, R164 ;  /* 0x000000ac84a4723c */ /* 0x000fe200000418a4 */
[----:B------:R-:W-:Y:S02]  /*5f00*/  FADD.FTZ R5, R244, R5 ;  /* 0x00000005f4057221 */ /* 0x000fe40000010000 */
[----:B------:R-:W-:-:S02]  /*5f10*/  FADD.FTZ R4, R79, R7 ;  /* 0x000000074f047221 */ /* 0x000fc40000010000 */
[----:B------:R-:W-:Y:S02]  /*5f20*/  FADD.FTZ R3, R245, R3 ;  /* 0x00000003f5037221 */ /* 0x000fe40000010000 */
        /* <DEDUP_REMOVED lines=12> */
[----:B------:R-:W-:Y:S01]  /*5ff0*/  FADD.FTZ R4, R242, R4 ;  /* 0x00000004f2047221 */ /* 0x000fe20000010000 */
[----:B------:R-:W-:Y:S01]  /*6000*/  IADD3 R242, R142, -0x2, RZ ;  /* 0xfffffffe8ef27810 */ /* 0x000fe20007ffe0ff */
[----:B------:R-:W-:Y:S02]  /*6010*/  FADD.FTZ R5, R205, R3 ;  /* 0x00000003cd057221 */ /* 0x000fe40000010000 */
[----:B------:R-:W-:Y:S01]  /*6020*/  FADD.FTZ R3, R141, R0 ;  /* 0x000000008d037221 */ /* 0x000fe20000010000 */
[----:B------:R-:W-:Y:S01]  /*6030*/  ISETP.GE.AND P0, PT, R242, R139, PT ;  /* 0x0000008bf200720c */ /* 0x000fe20003f06270 */
        /* <DEDUP_REMOVED lines=41> */
[-C--:B------:R-:W-:Y:S01]  /*62d0*/  HMMA.16816.F32.BF16 R132, R132, R18.reuse, R68 ;  /* 0x000000128484723c */ /* 0x080fe20000041844 */
        /* <DEDUP_REMOVED lines=47> */
[----:B------:R1:W-:Y:S01]  /*65d0*/  STL [R1], R6 ;  /* 0x0000000601007387 */ /* 0x0003e20000100800 */
[----:B------:R-:W-:-:S03]  /*65e0*/  FADD.FTZ R0, R24, R5 ;  /* 0x0000000518007221 */ /* 0x000fc60000010000 */
[----:B------:R1:W-:Y:S04]  /*65f0*/  STL [R1+0x4], R4 ;  /* 0x0000040401007387 */ /* 0x0003e80000100800 */
[----:B------:R1:W-:Y:S04]  /*6600*/  STL [R1+0xc], R0 ;  /* 0x00000c0001007387 */ /* 0x0003e80000100800 */
[----:B------:R1:W-:Y:S01]  /*6610*/  STL [R1+0x8], R3 ;  /* 0x0000080301007387 */ /* 0x0003e20000100800 */
[----:B------:R-:W-:Y:S05]  /*6620*/  @!P0 BRA `(.L_x_1633) ;  /* 0x00003eb000008947 */ /* 0x000fea0003800000 */
[----:B------:R-:W2:Y:S01]  /*6630*/  LDL.LU.64 R76, [R1+0x30] ;  /* 0x00003000014c7983 */ /* 0x000ea20000300a00 */
[----:B-1----:R-:W-:Y:S01]  /*6640*/  IMAD.MOV.U32 R3, RZ, RZ, R137 ;  /* 0x000000ffff037224 */ /* 0x002fe200078e0089 */
[----:B------:R-:W-:Y:S01]  /*6650*/  MOV R142, R2 ;  /* 0x00000002008e7202 */ /* 0x000fe20000000f00 */
[----:B------:R-:W-:Y:S01]  /*6660*/  IMAD.MOV.U32 R0, RZ, RZ, R138 ;  /* 0x000000ffff007224 */ /* 0x000fe200078e008a */
[----:B------:R-:W3:Y:S01]  /*6670*/  LDL.LU.64 R78, [R1+0x38] ;  /* 0x00003800014e7983 */ /* 0x000ee20000300a00 */
[----:B------:R-:W-:Y:S01]  /*6680*/  IMAD.MOV.U32 R140, RZ, RZ, R136 ;  /* 0x000000ffff8c7224 */ /* 0x000fe200078e0088 */
[----:B--2---:R-:W-:-:S02]  /*6690*/  MOV R5, R77 ;  /* 0x0000004d00057202 */ /* 0x004fc40000000f00 */
[----:B---3--:R-:W-:-:S05]  /*66a0*/  MOV R4, R78 ;  /* 0x0000004e00047202 */ /* 0x008fca0000000f00 */
[----:B------:R1:W-:Y:S02]  /*66b0*/  STL.64 [R1+0x10], R4 ;  /* 0x0000100401007387 */ /* 0x0003e40000100a00 */
.L_x_1634:
[----:B------:R-:W2:Y:S01]  /*66c0*/  LDL.64 R72, [R1+0x10] ;  /* 0x0000100001487983 */ /* 0x000ea20000100a00 */
[----:B------:R-:W-:Y:S04]  /*66d0*/  DEPBAR.LE SB0, 0x0 ;  /* 0x000080000000791a */ /* 0x000fe80000000000 */
[----:B------:R-:W-:Y:S01]  /*66e0*/  SHF.R.S32.HI R2, RZ, 0x1f, R242 ;  /* 0x0000001fff027819 */ /* 0x000fe200000114f2 */
[----:B------:R-:W-:Y:S01]  /*66f0*/  BAR.SYNC.DEFER_BLOCKING 0x0 ;  /* 0x0000000000007b1d */ /* 0x000fe20000010000 */
[----:B------:R-:W-:Y:S01]  /*6700*/  IMAD.WIDE.U32 R84, R242, c[0x0][0x208], RZ ;  /* 0x00008200f2547a25 */ /* 0x000fe200078e00ff */
[----:B------:R-:W-:Y:S03]  /*6710*/  MOV R247, c[0x0][0x1e4] ;  /* 0x0000790000f77a02 */ /* 0x000fe60000000f00 */
[----:B------:R-:W-:Y:S04]  /*6720*/  IMAD R2, R2, c[0x0][0x208], RZ ;  /* 0x0000820002027a24 */ /* 0x000fe800078e02ff */
[----:B------:R-:W-:Y:S05]  /*6730*/  IMAD R2, R242, c[0x0][0x20c], R2 ;  /* 0x00008300f2027a24 */ /* 0x000fea00078e0202 */
[----:B------:R-:W-:Y:S05]  /*6740*/  IADD3 R2, R85, R2, RZ ;  /* 0x0000000255027210 */ /* 0x000fea0007ffe0ff */
[----:B------:R-:W-:Y:S01]  /*6750*/  IMAD R2, R2, 0x70, RZ ;  /* 0x0000007002027824 */ /* 0x000fe200078e02ff */
[----:B------:R-:W-:Y:S08]  /*6760*/  LDSM.16.M88.4 R112, [R230+0x7100] ;  /* 0x00710000e670783b */ /* 0x000ff00000000200 */
[----:B-----5:R-:W3:Y:S08]  /*6770*/  LDSM.16.M88.4 R16, [R143+0x3900] ;  /* 0x003900008f10783b */ /* 0x020ef00000000200 */
[----:B------:R-:W4:Y:S08]  /*6780*/  LDSM.16.M88.4 R108, [R230+0x9100] ;  /* 0x00910000e66c783b */ /* 0x000f300000000200 */
[----:B------:R-:W1:Y:S08]  /*6790*/  LDSM.16.M88.4 R32, [R143+0x4100] ;  /* 0x004100008f20783b */ /* 0x000e700000000200 */
[----:B------:R-:W2:Y:S04]  /*67a0*/  LDL R245, [R1+0x24] ;  /* 0x0000240001f57983 */ /* 0x000ea80000100800 */
[----:B------:R-:W1:Y:S08]  /*67b0*/  LDSM.16.M88.4 R48, [R143+0x4900] ;  /* 0x004900008f30783b */ /* 0x000e700000000200 */
[----:B------:R-:W1:Y:S02]  /*67c0*/  LDSM.16.M88.4 R64, [R143+0x5100] ;  /* 0x005100008f40783b */ /* 0x000e640000000200 */
[-C--:B-1-3--:R-:W-:Y:S06]  /*67d0*/  HMMA.16816.F32.BF16 R4, R112, R16.reuse, RZ ;  /* 0x000000107004723c */ /* 0x08afec00000418ff */
[----:B------:R-:W1:Y:S02]  /*67e0*/  LDSM.16.M88.4 R80, [R143+0x5900] ;  /* 0x005900008f50783b */ /* 0x000e640000000200 */
[C---:B----4-:R-:W-:Y:S06]  /*67f0*/  HMMA.16816.F32.BF16 R8, R108.reuse, R16, RZ ;  /* 0x000000106c08723c */ /* 0x050fec00000418ff */
[----:B------:R-:W3:Y:S02]  /*6800*/  LDSM.16.M88.4 R96, [R143+0x6100] ;  /* 0x006100008f60783b */ /* 0x000ee40000000200 */
[-C--:B------:R-:W-:Y:S06]  /*6810*/  HMMA.16816.F32.BF16 R12, R108, R18.reuse, RZ ;  /* 0x000000126c0c723c */ /* 0x080fec00000418ff */
[----:B------:R-:W4:Y:S02]  /*6820*/  LDSM.16.M88.4 R136, [R143+0x6900] ;  /* 0x006900008f88783b */ /* 0x000f240000000200 */
[C---:B------:R-:W-:Y:S06]  /*6830*/  HMMA.16816.F32.BF16 R16, R112.reuse, R18, RZ ;  /* 0x000000127010723c */ /* 0x040fec00000418ff */
[----:B------:R-:W-:Y:S02]  /*6840*/  LDSM.16.M88.4 R188, [R233+0x7100] ;  /* 0x00710000e9bc783b */ /* 0x000fe40000000200 */
[-C--:B------:R-:W-:Y:S06]  /*6850*/  HMMA.16816.F32.BF16 R20, R112, R32.reuse, RZ ;  /* 0x000000207014723c */ /* 0x080fec00000418ff */
[----:B------:R-:W1:Y:S02]  /*6860*/  LDSM.16.M88.4 R192, [R234] ;  /* 0x00000000eac0783b */ /* 0x000e640000000200 */
[C---:B------:R-:W-:Y:S06]  /*6870*/  HMMA.16816.F32.BF16 R24, R108.reuse, R32, RZ ;  /* 0x000000206c18723c */ /* 0x040fec00000418ff */
[----:B------:R-:W1:Y:S02]  /*6880*/  LDSM.16.M88.4 R196, [R233+0x9100] ;  /* 0x00910000e9c4783b */ /* 0x000e640000000200 */
[-C--:B------:R-:W-:Y:S06]  /*6890*/  HMMA.16816.F32.BF16 R28, R108, R34.reuse, RZ ;  /* 0x000000226c1c723c */ /* 0x080fec00000418ff */
[----:B------:R-:W1:Y:S02]  /*68a0*/  LDSM.16.M88.4 R200, [R240] ;  /* 0x00000000f0c8783b */ /* 0x000e640000000200 */
[C---:B------:R-:W-:Y:S06]  /*68b0*/  HMMA.16816.F32.BF16 R32, R112.reuse, R34, RZ ;  /* 0x000000227020723c */ /* 0x040fec00000418ff */
[----:B------:R-:W1:Y:S02]  /*68c0*/  LDSM.16.M88.4 R204, [R239] ;  /* 0x00000000efcc783b */ /* 0x000e640000000200 */
[-C--:B------:R-:W-:Y:S06]  /*68d0*/  HMMA.16816.F32.BF16 R36, R112, R48.reuse, RZ ;  /* 0x000000307024723c */ /* 0x080fec00000418ff */
[----:B------:R-:W1:Y:S02]  /*68e0*/  LDSM.16.M88.4 R208, [R238] ;  /* 0x00000000eed0783b */ /* 0x000e640000000200 */
[C---:B------:R-:W-:Y:S06]  /*68f0*/  HMMA.16816.F32.BF16 R40, R108.reuse, R48, RZ ;  /* 0x000000306c28723c */ /* 0x040fec00000418ff */
[----:B------:R-:W1:Y:S02]  /*6900*/  LDSM.16.M88.4 R212, [R237] ;  /* 0x00000000edd4783b */ /* 0x000e640000000200 */
[-C--:B------:R-:W-:Y:S06]  /*6910*/  HMMA.16816.F32.BF16 R44, R108, R50.reuse, RZ ;  /* 0x000000326c2c723c */ /* 0x080fec00000418ff */
[----:B------:R-:W1:Y:S02]  /*6920*/  LDSM.16.M88.4 R216, [R236] ;  /* 0x00000000ecd8783b */ /* 0x000e640000000200 */
[C---:B------:R-:W-:Y:S06]  /*6930*/  HMMA.16816.F32.BF16 R48, R112.reuse, R50, RZ ;  /* 0x000000327030723c */ /* 0x040fec00000418ff */
[----:B------:R-:W2:Y:S02]  /*6940*/  LDSM.16.M88.4 R220, [R235] ;  /* 0x00000000ebdc783b */ /* 0x000ea40000000200 */
[-C--:B------:R-:W-:Y:S06]  /*6950*/  HMMA.16816.F32.BF16 R52, R112, R64.reuse, RZ ;  /* 0x000000407034723c */ /* 0x080fec00000418ff */
[----:B------:R-:W4:Y:S02]  /*6960*/  LDL.64 R250, [R1+0x18] ;  /* 0x0000180001fa7983 */ /* 0x000f240000100a00 */
[C---:B------:R-:W-:Y:S04]  /*6970*/  HMMA.16816.F32.BF16 R56, R108.reuse, R64, RZ ;  /* 0x000000406c38723c */ /* 0x040fe800000418ff */
[----:B------:R-:W4:Y:S04]  /*6980*/  LDL.64 R248, [R1+0x28] ;  /* 0x0000280001f87983 */ /* 0x000f280000100a00 */
[-C--:B------:R-:W-:Y:S08]  /*6990*/  HMMA.16816.F32.BF16 R60, R108, R66.reuse, RZ ;  /* 0x000000426c3c723c */ /* 0x080ff000000418ff */
[C---:B------:R-:W-:Y:S08]  /*69a0*/  HMMA.16816.F32.BF16 R64, R112.reuse, R66, RZ ;  /* 0x000000427040723c */ /* 0x040ff000000418ff */
[-C--:B-1----:R-:W-:Y:S01]  /*69b0*/  HMMA.16816.F32.BF16 R68, R112, R80.reuse, RZ ;  /* 0x000000507044723c */ /* 0x082fe200000418ff */
[----:B--2---:R-:W-:Y:S07]  /*69c0*/  IMAD.WIDE.U32 R84, R84, 0x70, R72 ;  /* 0x0000007054547825 */ /* 0x004fee00078e0048 */
[C---:B------:R-:W-:Y:S04]  /*69d0*/  HMMA.16816.F32.BF16 R72, R108.reuse, R80, RZ ;  /* 0x000000506c48723c */ /* 0x040fe800000418ff */
[----:B------:R-:W-:Y:S02]  /*69e0*/  LEA R88, P0, R84, c[0x0][0x1f8], 0x1 ;  /* 0x00007e0054587a11 */ /* 0x000fe400078008ff */
[----:B------:R-:W-:Y:S02]  /*69f0*/  IADD3 R2, R85, R2, RZ ;  /* 0x0000000255027210 */ /* 0x000fe40007ffe0ff */
[----:B------:R-:W-:Y:S01]  /*6a00*/  IADD3 R92, P2, R88, UR7, RZ ;  /* 0x00000007585c7c10 */ /* 0x000fe2000ff5e0ff */
[-C--:B------:R-:W-:Y:S03]  /*6a10*/  HMMA.16816.F32.BF16 R76, R108, R82.reuse, RZ ;  /* 0x000000526c4c723c */ /* 0x080fe600000418ff */
[----:B------:R-:W-:Y:S02]  /*6a20*/  LEA.HI.X R89, R84, c[0x0][0x1fc], R2, 0x1, P0 ;  /* 0x00007f0054597a11 */ /* 0x000fe400000f0c02 */
[----:B------:R-:W-:Y:S03]  /*6a30*/  IADD3 R94, P0, R92, UR7, RZ ;  /* 0x000000075c5e7c10 */ /* 0x000fe6000ff1e0ff */
[----:B------:R-:W-:Y:S01]  /*6a40*/  @!PT LDS RZ, [RZ] ;  /* 0x00000000fffff984 */ /* 0x000fe20000000800 */
[----:B------:R-:W-:Y:S01]  /*6a50*/  @!PT LDS RZ, [RZ] ;  /* 0x00000000fffff984 */ /* 0x000fe20000000800 */
[----:B------:R-:W-:Y:S01]  /*6a60*/  @!PT LDS RZ, [RZ] ;  /* 0x00000000fffff984 */ /* 0x000fe20000000800 */
[----:B------:R1:W-:Y:S01]  /*6a70*/  LDGSTS.E.BYPASS.LTC128B.128 [R241+0x100], [R88.64], !P1 ;  /* 0x0010000058f17fae */ /* 0x0003e2000c901d48 */
[----:B------:R-:W-:Y:S01]  /*6a80*/  IADD3.X R93, R89, UR5, RZ, P2, !PT ;  /* 0x00000005595d7c10 */ /* 0x000fe200097fe4ff */
[C---:B------:R-:W-:Y:S03]  /*6a90*/  HMMA.16816.F32.BF16 R80, R112.reuse, R82, RZ ;  /* 0x000000527050723c */ /* 0x040fe600000418ff */
[----:B------:R-:W-:Y:S03]  /*6aa0*/  IADD3.X R95, R93, UR5, RZ, P0, !PT ;  /* 0x000000055d5f7c10 */ /* 0x000fe600087fe4ff */
[----:B------:R2:W-:Y:S01]  /*6ab0*/  LDGSTS.E.BYPASS.LTC128B.128 [R241+0x900], [R92.64], !P1 ;  /* 0x009000005cf17fae */ /* 0x0005e2000c901d48 */
[----:B------:R-:W-:Y:S01]  /*6ac0*/  IADD3 R102, P2, R94, UR7, RZ ;  /* 0x000000075e667c10 */ /* 0x000fe2000ff5e0ff */
[-C--:B---3--:R-:W-:Y:S04]  /*6ad0*/  HMMA.16816.F32.BF16 R84, R112, R96.reuse, RZ ;  /* 0x000000607054723c */ /* 0x088fe800000418ff */
[----:B------:R-:W-:Y:S02]  /*6ae0*/  IADD3.X R103, R95, UR5, RZ, P2, !PT ;  /* 0x000000055f677c10 */ /* 0x000fe400097fe4ff */
[----:B------:R2:W-:Y:S08]  /*6af0*/  LDGSTS.E.BYPASS.LTC128B.128 [R241+0x1100], [R94.64], !P1 ;  /* 0x011000005ef17fae */ /* 0x0005f0000c901d48 */
[----:B------:R3:W-:Y:S01]  /*6b00*/  LDGSTS.E.BYPASS.LTC128B.128 [R241+0x1900], [R102.64], !P1 ;  /* 0x0190000066f17fae */ /* 0x0007e2000c901d48 */
[C---:B-1----:R-:W-:Y:S07]  /*6b10*/  HMMA.16816.F32.BF16 R88, R108.reuse, R96, RZ ;  /* 0x000000606c58723c */ /* 0x042fee00000418ff */
[----:B------:R-:W-:Y:S05]  /*6b20*/  IADD3 R96, P0, R102, UR7, RZ ;  /* 0x0000000766607c10 */ /* 0x000fea000ff1e0ff */
[----:B------:R-:W-:Y:S02]  /*6b30*/  IADD3.X R97, R103, UR5, RZ, P0, !PT ;  /* 0x0000000567617c10 */ /* 0x000fe400087fe4ff */
[----:B------:R-:W-:Y:S01]  /*6b40*/  IADD3 R100, P2, R96, UR7, RZ ;  /* 0x0000000760647c10 */ /* 0x000fe2000ff5e0ff */
[-C--:B--2---:R-:W-:Y:S02]  /*6b50*/  HMMA.16816.F32.BF16 R92, R108, R98.reuse, RZ ;  /* 0x000000626c5c723c */ /* 0x084fe400000418ff */
[----:B------:R1:W-:Y:S01]  /*6b60*/  LDGSTS.E.BYPASS.LTC128B.128 [R241+0x2100], [R96.64], !P1 ;  /* 0x0210000060f17fae */ /* 0x0003e2000c901d48 */
[----:B------:R-:W-:Y:S02]  /*6b70*/  IADD3.X R101, R97, UR5, RZ, P2, !PT ;  /* 0x0000000561657c10 */ /* 0x000fe400097fe4ff */
[----:B---3--:R-:W-:Y:S05]  /*6b80*/  IADD3 R102, P0, R100, UR7, RZ ;  /* 0x0000000764667c10 */ /* 0x008fea000ff1e0ff */
[----:B------:R4:W-:Y:S02]  /*6b90*/  LDGSTS.E.BYPASS.LTC128B.128 [R241+0x2900], [R100.64], !P1 ;  /* 0x0290000064f17fae */ /* 0x0009e4000c901d48 */
[----:B------:R-:W-:Y:S02]  /*6ba0*/  IADD3.X R103, R101, UR5, RZ, P0, !PT ;  /* 0x0000000565677c10 */ /* 0x000fe400087fe4ff */
[C---:B------:R-:W-:Y:S02]  /*6bb0*/  ISETP.GT.AND P0, PT, R242.reuse, R245, PT ;  /* 0x000000f5f200720c */ /* 0x040fe40003f04270 */
[----:B------:R-:W-:Y:S02]  /*6bc0*/  MOV R245, c[0x0][0x1e0] ;  /* 0x0000780000f57a02 */ /* 0x000fe40000000f00 */
[----:B------:R4:W-:Y:S01]  /*6bd0*/  LDGSTS.E.BYPASS.LTC128B.128 [R241+0x3100], [R102.64], !P1 ;  /* 0x0310000066f17fae */ /* 0x0009e2000c901d48 */
[----:B------:R-:W-:Y:S07]  /*6be0*/  IADD3 R242, R242, -0x1, RZ ;  /* 0xfffffffff2f27810 */ /* 0x000fee0007ffe0ff */
[----:B------:R-:W0:Y:S01]  /*6bf0*/  LDGDEPBAR ;  /* 0x00000000000079af */ /* 0x000e220000000000 */
[C---:B-1----:R-:W-:Y:S08]  /*6c00*/  HMMA.16816.F32.BF16 R96, R112.reuse, R98, RZ ;  /* 0x000000627060723c */ /* 0x042ff000000418ff */
[-C--:B----4-:R-:W-:Y:S08]  /*6c10*/  HMMA.16816.F32.BF16 R100, R112, R136.reuse, RZ ;  /* 0x000000887064723c */ /* 0x090ff000000418ff */
        /* <DEDUP_REMOVED lines=36> */
[-C--:B------:R-:W-:Y:S01]  /*6e60*/  HMMA.16816.F32.BF16 R108, R196, R222.reuse, R108 ;  /* 0x000000dec46c723c */ /* 0x080fe2000004186c */
[----:B------:R-:W3:Y:S07]  /*6e70*/  LDSM.16.M88.4 R196, [R229+0x5100] ;  /* 0x00510000e5c4783b */ /* 0x000eee0000000200 */
[----:B------:R-:W-:Y:S01]  /*6e80*/  HMMA.16816.F32.BF16 R112, R188, R222, R112 ;  /* 0x000000debc70723c */ /* 0x000fe20000041870 */
[----:B------:R-:W4:Y:S07]  /*6e90*/  LDSM.16.M88.4 R188, [R229+0x6100] ;  /* 0x00610000e5bc783b */ /* 0x000f2e0000000200 */
[-C--:B-1----:R-:W-:Y:S08]  /*6ea0*/  HMMA.16816.F32.BF16 R4, R136, R192.reuse, R4 ;  /* 0x000000c08804723c */ /* 0x082ff00000041804 */
[C---:B--2---:R-:W-:Y:S08]  /*6eb0*/  HMMA.16816.F32.BF16 R8, R200.reuse, R192, R8 ;  /* 0x000000c0c808723c */ /* 0x044ff00000041808 */
[-C--:B------:R-:W-:Y:S08]  /*6ec0*/  HMMA.16816.F32.BF16 R12, R200, R194.reuse, R12 ;  /* 0x000000c2c80c723c */ /* 0x080ff0000004180c */
[C---:B------:R-:W-:Y:S01]  /*6ed0*/  HMMA.16816.F32.BF16 R16, R136.reuse, R194, R16 ;  /* 0x000000c28810723c */ /* 0x040fe20000041810 */
[----:B------:R-:W-:Y:S07]  /*6ee0*/  LDSM.16.M88.4 R192, [R228] ;  /* 0x00000000e4c0783b */ /* 0x000fee0000000200 */
[-C--:B---3--:R-:W-:Y:S08]  /*6ef0*/  HMMA.16816.F32.BF16 R20, R136, R204.reuse, R20 ;  /* 0x000000cc8814723c */ /* 0x088ff00000041814 */
[C---:B------:R-:W-:Y:S08]  /*6f00*/  HMMA.16816.F32.BF16 R24, R200.reuse, R204, R24 ;  /* 0x000000ccc818723c */ /* 0x040ff00000041818 */
[-C--:B------:R-:W-:Y:S08]  /*6f10*/  HMMA.16816.F32.BF16 R28, R200, R206.reuse, R28 ;  /* 0x000000cec81c723c */ /* 0x080ff0000004181c */
[C---:B------:R-:W-:Y:S01]  /*6f20*/  HMMA.16816.F32.BF16 R32, R136.reuse, R206, R32 ;  /* 0x000000ce8820723c */ /* 0x040fe20000041820 */
[----:B------:R-:W-:Y:S07]  /*6f30*/  LDSM.16.M88.4 R204, [R228+0x800] ;  /* 0x00080000e4cc783b */ /* 0x000fee0000000200 */
[-C--:B----4-:R-:W-:Y:S08]  /*6f40*/  HMMA.16816.F32.BF16 R36, R136, R208.reuse, R36 ;  /* 0x000000d08824723c */ /* 0x090ff00000041824 */
        /* <DEDUP_REMOVED lines=21> */
[-C--:B------:R-:W-:Y:S01]  /*70a0*/  HMMA.16816.F32.BF16 R108, R200, R218.reuse, R108 ;  /* 0x000000dac86c723c */ /* 0x080fe2000004186c */
[----:B------:R-:W2:Y:S07]  /*70b0*/  LDSM.16.M88.4 R200, [R228+0x2000] ;  /* 0x00200000e4c8783b */ /* 0x000eae0000000200 */
[----:B------:R-:W-:Y:S01]  /*70c0*/  HMMA.16816.F32.BF16 R112, R136, R218, R112 ;  /* 0x000000da8870723c */ /* 0x000fe20000041870 */
[----:B------:R-:W3:Y:S07]  /*70d0*/  LDSM.16.M88.4 R136, [R228+0x2800] ;  /* 0x00280000e488783b */ /* 0x000eee0000000200 */
[-C--:B-1----:R-:W-:Y:S08]  /*70e0*/  HMMA.16816.F32.BF16 R4, R188, R192.reuse, R4 ;  /* 0x000000c0bc04723c */ /* 0x082ff00000041804 */
[C---:B------:R-:W-:Y:S08]  /*70f0*/  HMMA.16816.F32.BF16 R8, R196.reuse, R192, R8 ;  /* 0x000000c0c408723c */ /* 0x040ff00000041808 */
[-C--:B------:R-:W-:Y:S08]  /*7100*/  HMMA.16816.F32.BF16 R12, R196, R194.reuse, R12 ;  /* 0x000000c2c40c723c */ /* 0x080ff0000004180c */
[C---:B------:R-:W-:Y:S01]  /*7110*/  HMMA.16816.F32.BF16 R16, R188.reuse, R194, R16 ;  /* 0x000000c2bc10723c */ /* 0x040fe20000041810 */
[----:B------:R-:W1:Y:S01]  /*7120*/  LDSM.16.M88.4 R192, [R228+0x3000] ;  /* 0x00300000e4c0783b */ /* 0x000e620000000200 */
[----:B------:R-:W-:Y:S04]  /*7130*/  DEPBAR.LE SB0, 0x0 ;  /* 0x000080000000791a */ /* 0x000fe80000000000 */
[----:B------:R-:W-:Y:S02]  /*7140*/  FMNMX.FTZ R2, R4, R0, !PT ;  /* 0x0000000004027209 */ /* 0x000fe40007810000 */
[-C--:B------:R-:W-:Y:S01]  /*7150*/  HMMA.16816.F32.BF16 R20, R188, R204.reuse, R20 ;  /* 0x000000ccbc14723c */ /* 0x080fe20000041814 */
[----:B------:R-:W-:Y:S04]  /*7160*/  BAR.SYNC.DEFER_BLOCKING 0x0 ;  /* 0x0000000000007b1d */ /* 0x000fe80000010000 */
[----:B------:R-:W-:Y:S02]  /*7170*/  FMNMX.FTZ R2, R5, R2, !PT ;  /* 0x0000000205027209 */ /* 0x000fe40007810000 */
[----:B------:R-:W-:Y:S01]  /*7180*/  FMNMX.FTZ R141, R6, R3, !PT ;  /* 0x00000003068d7209 */ /* 0x000fe20007810000 */
[C---:B------:R-:W-:Y:S04]  /*7190*/  HMMA.16816.F32.BF16 R24, R196.reuse, R204, R24 ;  /* 0x000000ccc418723c */ /* 0x040fe80000041818 */
[----:B------:R-:W-:Y:S04]  /*71a0*/  FMNMX.FTZ R141, R7, R141, !PT ;  /* 0x0000008d078d7209 */ /* 0x000fe80007810000 */
[-C--:B------:R-:W-:Y:S04]  /*71b0*/  HMMA.16816.F32.BF16 R28, R196, R206.reuse, R28 ;  /* 0x000000cec41c723c */ /* 0x080fe8000004181c */
[----:B------:R-:W-:Y:S02]  /*71c0*/  FMNMX.FTZ R2, R16, R2, !PT ;  /* 0x0000000210027209 */ /* 0x000fe40007810000 */
[----:B------:R-:W-:Y:S02]  /*71d0*/  FMNMX.FTZ R141, R18, R141, !PT ;  /* 0x0000008d128d7209 */ /* 0x000fe40007810000 */
[C---:B------:R-:W-:Y:S04]  /*71e0*/  HMMA.16816.F32.BF16 R32, R188.reuse, R206, R32 ;  /* 0x000000cebc20723c */ /* 0x040fe80000041820 */
[----:B------:R-:W-:Y:S02]  /*71f0*/  FMNMX.FTZ R2, R17, R2, !PT ;  /* 0x0000000211027209 */ /* 0x000fe40007810000 */
[----:B------:R-:W-:Y:S02]  /*7200*/  FMNMX.FTZ R141, R19, R141, !PT ;  /* 0x0000008d138d7209 */ /* 0x000fe40007810000 */
[-C--:B------:R-:W-:Y:S04]  /*7210*/  HMMA.16816.F32.BF16 R36, R188, R208.reuse, R36 ;  /* 0x000000d0bc24723c */ /* 0x080fe80000041824 */
[----:B------:R-:W-:Y:S04]  /*7220*/  FMNMX.FTZ R2, R20, R2, !PT ;  /* 0x0000000214027209 */ /* 0x000fe80007810000 */
[C---:B------:R-:W-:Y:S04]  /*7230*/  HMMA.16816.F32.BF16 R40, R196.reuse, R208, R40 ;  /* 0x000000d0c428723c */ /* 0x040fe80000041828 */
[----:B------:R-:W-:Y:S04]  /*7240*/  FMNMX.FTZ R2, R21, R2, !PT ;  /* 0x0000000215027209 */ /* 0x000fe80007810000 */
        /* <DEDUP_REMOVED lines=12> */
[-C--:B--2---:R-:W-:Y:S04]  /*7310*/  HMMA.16816.F32.BF16 R68, R188, R200.reuse, R68 ;  /* 0x000000c8bc44723c */ /* 0x084fe80000041844 */
[----:B------:R-:W-:Y:S04]  /*7320*/  FMNMX.FTZ R2, R52, R2, !PT ;  /* 0x0000000234027209 */ /* 0x000fe80007810000 */
[C---:B------:R-:W-:Y:S04]  /*7330*/  HMMA.16816.F32.BF16 R72, R196.reuse, R200, R72 ;  /* 0x000000c8c448723c */ /* 0x040fe80000041848 */
[----:B------:R-:W-:Y:S03]  /*7340*/  FMNMX.FTZ R2, R53, R2, !PT ;  /* 0x0000000235027209 */ /* 0x000fe60007810000 */
[----:B------:R-:W-:Y:S01]  /*7350*/  FMNMX.FTZ R200, R8, R140, !PT ;  /* 0x0000008c08c87209 */ /* 0x000fe20007810000 */
[-C--:B------:R-:W-:Y:S04]  /*7360*/  HMMA.16816.F32.BF16 R76, R196, R202.reuse, R76 ;  /* 0x000000cac44c723c */ /* 0x080fe8000004184c */
[----:B------:R-:W-:Y:S04]  /*7370*/  FMNMX.FTZ R2, R64, R2, !PT ;  /* 0x0000000240027209 */ /* 0x000fe80007810000 */
[C---:B------:R-:W-:Y:S04]  /*7380*/  HMMA.16816.F32.BF16 R80, R188.reuse, R202, R80 ;  /* 0x000000cabc50723c */ /* 0x040fe80000041850 */
[----:B------:R-:W-:Y:S04]  /*7390*/  FMNMX.FTZ R2, R65, R2, !PT ;  /* 0x0000000241027209 */ /* 0x000fe80007810000 */
[-C--:B---3--:R-:W-:Y:S04]  /*73a0*/  HMMA.16816.F32.BF16 R84, R188, R136.reuse, R84 ;  /* 0x00000088bc54723c */ /* 0x088fe80000041854 */
[----:B------:R-:W-:Y:S04]  /*73b0*/  FMNMX.FTZ R2, R68, R2, !PT ;  /* 0x0000000244027209 */ /* 0x000fe80007810000 */
[C---:B------:R-:W-:Y:S07]  /*73c0*/  HMMA.16816.F32.BF16 R88, R196.reuse, R136, R88 ;  /* 0x00000088c458723c */ /* 0x040fee0000041858 */
[----:B------:R-:W-:Y:S01]  /*73d0*/  FMNMX.FTZ R136, R22, R141, !PT ;  /* 0x0000008d16887209 */ /* 0x000fe20007810000 */
[-C--:B------:R-:W-:Y:S04]  /*73e0*/  HMMA.16816.F32.BF16 R92, R196, R138.reuse, R92 ;  /* 0x0000008ac45c723c */ /* 0x080fe8000004185c */
[----:B------:R-:W-:Y:S02]  /*73f0*/  FMNMX.FTZ R137, R9, R200, !PT ;  /* 0x000000c809897209 */ /* 0x000fe40007810000 */
[----:B------:R-:W-:Y:S02]  /*7400*/  FMNMX.FTZ R136, R23, R136, !PT ;  /* 0x0000008817887209 */ /* 0x000fe40007810000 */
[----:B------:R-:W-:Y:S01]  /*7410*/  FMNMX.FTZ R137, R12, R137, !PT ;  /* 0x000000890c897209 */ /* 0x000fe20007810000 */
[C---:B------:R-:W-:Y:S04]  /*7420*/  HMMA.16816.F32.BF16 R96, R188.reuse, R138, R96 ;  /* 0x0000008abc60723c */ /* 0x040fe80000041860 */
[----:B------:R-:W-:Y:S02]  /*7430*/  FMNMX.FTZ R137, R13, R137, !PT ;  /* 0x000000890d897209 */ /* 0x000fe40007810000 */
[----:B------:R-:W-:Y:S02]  /*7440*/  FMNMX.FTZ R136, R34, R136, !PT ;  /* 0x0000008822887209 */ /* 0x000fe40007810000 */
[----:B------:R-:W-:Y:S01]  /*7450*/  FMNMX.FTZ R137, R24, R137, !PT ;  /* 0x0000008918897209 */ /* 0x000fe20007810000 */
[-C--:B-1----:R-:W-:Y:S03]  /*7460*/  HMMA.16816.F32.BF16 R100, R188, R192.reuse, R100 ;  /* 0x000000c0bc64723c */ /* 0x082fe60000041864 */
[----:B------:R-:W-:Y:S02]  /*7470*/  FMNMX.FTZ R136, R35, R136, !PT ;  /* 0x0000008823887209 */ /* 0x000fe40007810000 */
[----:B------:R-:W-:Y:S02]  /*7480*/  FMNMX.FTZ R137, R25, R137, !PT ;  /* 0x0000008919897209 */ /* 0x000fe40007810000 */
[----:B------:R-:W-:Y:S01]  /*7490*/  FMNMX.FTZ R136, R38, R136, !PT ;  /* 0x0000008826887209 */ /* 0x000fe20007810000 */
[C---:B------:R-:W-:Y:S04]  /*74a0*/  HMMA.16816.F32.BF16 R104, R196.reuse, R192, R104 ;  /* 0x000000c0c468723c */ /* 0x040fe80000041868 */
[----:B------:R-:W-:Y:S02]  /*74b0*/  FMNMX.FTZ R137, R28, R137, !PT ;  /* 0x000000891c897209 */ /* 0x000fe40007810000 */
[----:B------:R-:W-:Y:S02]  /*74c0*/  FMNMX.FTZ R136, R39, R136, !PT ;  /* 0x0000008827887209 */ /* 0x000fe40007810000 */
[----:B------:R-:W-:Y:S01]  /*74d0*/  FMNMX.FTZ R137, R29, R137, !PT ;  /* 0x000000891d897209 */ /* 0x000fe20007810000 */
[-C--:B------:R-:W-:Y:S03]  /*74e0*/  HMMA.16816.F32.BF16 R108, R196, R194.reuse, R108 ;  /* 0x000000c2c46c723c */ /* 0x080fe6000004186c */
[----:B------:R-:W-:Y:S02]  /*74f0*/  FMNMX.FTZ R136, R50, R136, !PT ;  /* 0x0000008832887209 */ /* 0x000fe40007810000 */
[----:B------:R-:W-:Y:S02]  /*7500*/  FMNMX.FTZ R137, R40, R137, !PT ;  /* 0x0000008928897209 */ /* 0x000fe40007810000 */
[----:B------:R-:W-:Y:S01]  /*7510*/  FMNMX.FTZ R136, R51, R136, !PT ;  /* 0x0000008833887209 */ /* 0x000fe20007810000 */
[----:B------:R-:W-:Y:S04]  /*7520*/  HMMA.16816.F32.BF16 R112, R188, R194, R112 ;  /* 0x000000c2bc70723c */ /* 0x000fe80000041870 */
[----:B------:R-:W-:Y:S02]  /*7530*/  FMNMX.FTZ R136, R54, R136, !PT ;  /* 0x0000008836887209 */ /* 0x000fe40007810000 */
[----:B------:R-:W-:Y:S02]  /*7540*/  FMNMX.FTZ R137, R41, R137, !PT ;  /* 0x0000008929897209 */ /* 0x000fe40007810000 */
[----:B------:R-:W-:Y:S04]  /*7550*/  FMNMX.FTZ R136, R55, R136, !PT ;  /* 0x0000008837887209 */ /* 0x000fe80007810000 */
        /* <DEDUP_REMOVED lines=40> */
[----:B------:R-:W1:Y:S01]  /*77e0*/  SHFL.BFLY PT, R188, R138, 0x2, 0x1f ;  /* 0x0c401f008abc7f89 */ /* 0x000e6200000e0000 */
[----:B------:R-:W-:Y:S02]  /*77f0*/  FMNMX.FTZ R137, R42, R137, !PT ;  /* 0x000000892a897209 */ /* 0x000fe40007810000 */
[----:B------:R-:W-:Y:S02]  /*7800*/  FMNMX.FTZ R2, R114, R2, !PT ;  /* 0x0000000272027209 */ /* 0x000fe40007810000 */
[----:B------:R-:W-:Y:S02]  /*7810*/  FMNMX.FTZ R136, R77, R136, !PT ;  /* 0x000000884d887209 */ /* 0x000fe40007810000 */
[----:B------:R-:W-:Y:S02]  /*7820*/  FMNMX.FTZ R137, R43, R137, !PT ;  /* 0x000000892b897209 */ /* 0x000fe40007810000 */
[----:B------:R-:W-:Y:S02]  /*7830*/  FMNMX.FTZ R2, R115, R2, !PT ;  /* 0x0000000273027209 */ /* 0x000fe40007810000 */
[----:B------:R-:W-:Y:S02]  /*7840*/  FMNMX.FTZ R136, R88, R136, !PT ;  /* 0x0000008858887209 */ /* 0x000fe40007810000 */
[----:B------:R-:W-:Y:S01]  /*7850*/  FMNMX.FTZ R137, R46, R137, !PT ;  /* 0x000000892e897209 */ /* 0x000fe20007810000 */
[----:B------:R-:W2:Y:S01]  /*7860*/  SHFL.BFLY PT, R141, R2, 0x2, 0x1f ;  /* 0x0c401f00028d7f89 */ /* 0x000ea200000e0000 */
        /* <DEDUP_REMOVED lines=8> */
[----:B-1----:R-:W-:Y:S02]  /*78f0*/  FMNMX.FTZ R138, R138, R188, !PT ;  /* 0x000000bc8a8a7209 */ /* 0x002fe40007810000 */
[----:B------:R-:W-:Y:S02]  /*7900*/  FMNMX.FTZ R136, R105, R136, !PT ;  /* 0x0000008869887209 */ /* 0x000fe40007810000 */
[----:B------:R-:W-:Y:S01]  /*7910*/  FMNMX.FTZ R137, R63, R137, !PT ;  /* 0x000000893f897209 */ /* 0x000fe20007810000 */
[----:B------:R-:W1:Y:S01]  /*7920*/  SHFL.BFLY PT, R188, R138, 0x1, 0x1f ;  /* 0x0c201f008abc7f89 */ /* 0x000e6200000e0000 */
[----:B------:R-:W-:Y:S02]  /*7930*/  FMNMX.FTZ R136, R108, R136, !PT ;  /* 0x000000886c887209 */ /* 0x000fe40007810000 */
[----:B------:R-:W-:Y:S02]  /*7940*/  FMNMX.FTZ R137, R74, R137, !PT ;  /* 0x000000894a897209 */ /* 0x000fe40007810000 */
[----:B------:R-:W-:Y:S02]  /*7950*/  FMNMX.FTZ R136, R109, R136, !PT ;  /* 0x000000886d887209 */ /* 0x000fe40007810000 */
[----:B--2---:R-:W-:Y:S02]  /*7960*/  FMNMX.FTZ R2, R2, R141, !PT ;  /* 0x0000008d02027209 */ /* 0x004fe40007810000 */
[----:B------:R-:W-:Y:S01]  /*7970*/  FMNMX.FTZ R137, R75, R137, !PT ;  /* 0x000000894b897209 */ /* 0x000fe20007810000 */
[----:B------:R-:W2:Y:S03]  /*7980*/  SHFL.BFLY PT, R139, R136, 0x2, 0x1f ;  /* 0x0c401f00888b7f89 */ /* 0x000ea600000e0000 */
[----:B------:R-:W-:Y:S04]  /*7990*/  FMNMX.FTZ R137, R78, R137, !PT ;  /* 0x000000894e897209 */ /* 0x000fe80007810000 */
[----:B------:R-:W-:Y:S01]  /*79a0*/  FMNMX.FTZ R137, R79, R137, !PT ;  /* 0x000000894f897209 */ /* 0x000fe20007810000 */
[----:B------:R-:W3:Y:S03]  /*79b0*/  SHFL.BFLY PT, R141, R2, 0x1, 0x1f ;  /* 0x0c201f00028d7f89 */ /* 0x000ee600000e0000 */
[----:B------:R-:W-:Y:S02]  /*79c0*/  FMNMX.FTZ R137, R90, R137, !PT ;  /* 0x000000895a897209 */ /* 0x000fe40007810000 */
[----:B-1----:R-:W-:Y:S02]  /*79d0*/  FMNMX.FTZ R138, R138, R188, !PT ;  /* 0x000000bc8a8a7209 */ /* 0x002fe40007810000 */
[----:B------:R-:W-:Y:S03]  /*79e0*/  FMNMX.FTZ R137, R91, R137, !PT ;  /* 0x000000895b897209 */ /* 0x000fe60007810000 */
[----:B------:R-:W-:Y:S01]  /*79f0*/  FADD.FTZ R0, -R138, R0 ;  /* 0x000000008a007221 */ /* 0x000fe20000010100 */
[----:B------:R-:W-:Y:S01]  /*7a00*/  FMNMX.FTZ R137, R94, R137, !PT ;  /* 0x000000895e897209 */ /* 0x000fe20007810000 */
[----:B------:R-:W-:Y:S03]  /*7a10*/  FMUL.FTZ R192, R138, c[0x0][0x2d0] ;  /* 0x0000b4008ac07a20 */ /* 0x000fe60000410000 */
[----:B------:R-:W-:Y:S01]  /*7a20*/  FMNMX.FTZ R137, R95, R137, !PT ;  /* 0x000000895f897209 */ /* 0x000fe20007810000 */
[--C-:B------:R-:W-:Y:S01]  /*7a30*/  FFMA.FTZ R20, R20, c[0x0][0x2d0], -R192.reuse ;  /* 0x0000b40014147a23 */ /* 0x100fe200000108c0 */
[----:B--2---:R-:W-:Y:S01]  /*7a40*/  FMNMX.FTZ R136, R136, R139, !PT ;  /* 0x0000008b88887209 */ /* 0x004fe20007810000 */
[--C-:B------:R-:W-:Y:S01]  /*7a50*/  FFMA.FTZ R21, R21, c[0x0][0x2d0], -R192.reuse ;  /* 0x0000b40015157a23 */ /* 0x100fe200000108c0 */
[----:B------:R-:W-:Y:S01]  /*7a60*/  FMNMX.FTZ R139, R106, R137, !PT ;  /* 0x000000896a8b7209 */ /* 0x000fe20007810000 */
[----:B------:R-:W-:Y:S01]  /*7a70*/  MUFU.EX2 R209, R20 ;  /* 0x0000001400d17308 */ /* 0x000fe20000000800 */
[--C-:B------:R-:W-:Y:S01]  /*7a80*/  FFMA.FTZ R52, R52, c[0x0][0x2d0], -R192.reuse ;  /* 0x0000b40034347a23 */ /* 0x100fe200000108c0 */
[----:B------:R-:W1:Y:S01]  /*7a90*/  SHFL.BFLY PT, R189, R136, 0x1, 0x1f ;  /* 0x0c201f0088bd7f89 */ /* 0x000e6200000e0000 */
[----:B---3--:R-:W-:Y:S01]  /*7aa0*/  FMNMX.FTZ R137, R2, R141, !PT ;  /* 0x0000008d02897209 */ /* 0x008fe20007810000 */
[----:B------:R-:W-:Y:S01]  /*7ab0*/  FMUL.FTZ R2, R0, c[0x0][0x2d0] ;  /* 0x0000b40000027a20 */ /* 0x000fe20000410000 */
[----:B------:R-:W-:Y:S01]  /*7ac0*/  FMNMX.FTZ R0, R107, R139, !PT ;  /* 0x0000008b6b007209 */ /* 0x000fe20007810000 */
[--C-:B------:R-:W-:Y:S02]  /*7ad0*/  FFMA.FTZ R53, R53, c[0x0][0x2d0], -R192.reuse ;  /* 0x0000b40035357a23 */ /* 0x100fe400000108c0 */
[--C-:B------:R-:W-:Y:S01]  /*7ae0*/  FFMA.FTZ R64, R64, c[0x0][0x2d0], -R192.reuse ;  /* 0x0000b40040407a23 */ /* 0x100fe200000108c0 */
[----:B------:R-:W-:Y:S01]  /*7af0*/  FMNMX.FTZ R0, R110, R0, !PT ;  /* 0x000000006e007209 */ /* 0x000fe20007810000 */
[----:B------:R2:W3:Y:S01]  /*7b00*/  MUFU.EX2 R141, R2 ;  /* 0x00000002008d7308 */ /* 0x0004e20000000800 */
[--C-:B------:R-:W-:Y:S02]  /*7b10*/  FFMA.FTZ R65, R65, c[0x0][0x2d0], -R192.reuse ;  /* 0x0000b40041417a23 */ /* 0x100fe400000108c0 */
[----:B------:R-:W-:Y:S01]  /*7b20*/  FMNMX.FTZ R0, R111, R0, !PT ;  /* 0x000000006f007209 */ /* 0x000fe20007810000 */
[--C-:B------:R-:W-:Y:S02]  /*7b30*/  FFMA.FTZ R68, R68, c[0x0][0x2d0], -R192.reuse ;  /* 0x0000b40044447a23 */ /* 0x100fe400000108c0 */
[--C-:B------:R-:W-:Y:S02]  /*7b40*/  FFMA.FTZ R69, R69, c[0x0][0x2d0], -R192.reuse ;  /* 0x0000b40045457a23 */ /* 0x100fe400000108c0 */
[----:B------:R-:W-:Y:S02]  /*7b50*/  FMUL.FTZ R193, R137, c[0x0][0x2d0] ;  /* 0x0000b40089c17a20 */ /* 0x000fe40000410000 */
[----:B------:R-:W-:Y:S01]  /*7b60*/  MUFU.EX2 R208, R21 ;  /* 0x0000001500d07308 */ /* 0x000fe20000000800 */
[--C-:B------:R-:W-:Y:S02]  /*7b70*/  FFMA.FTZ R4, R4, c[0x0][0x2d0], -R192.reuse ;  /* 0x0000b40004047a23 */ /* 0x100fe400000108c0 */
[--C-:B------:R-:W-:Y:S02]  /*7b80*/  FFMA.FTZ R22, R22, c[0x0][0x2d0], -R193.reuse ;  /* 0x0000b40016167a23 */ /* 0x100fe400000108c1 */
[--C-:B------:R-:W-:Y:S01]  /*7b90*/  FFMA.FTZ R23, R23, c[0x0][0x2d0], -R193.reuse ;  /* 0x0000b40017177a23 */ /* 0x100fe200000108c1 */
[----:B-1----:R-:W-:Y:S01]  /*7ba0*/  FMNMX.FTZ R136, R136, R189, !PT ;  /* 0x000000bd88887209 */ /* 0x002fe20007810000 */
[--C-:B------:R-:W-:Y:S02]  /*7bb0*/  FFMA.FTZ R54, R54, c[0x0][0x2d0], -R193.reuse ;  /* 0x0000b40036367a23 */ /* 0x100fe400000108c1 */
[--C-:B------:R-:W-:Y:S01]  /*7bc0*/  FFMA.FTZ R55, R55, c[0x0][0x2d0], -R193.reuse ;  /* 0x0000b40037377a23 */ /* 0x100fe200000108c1 */
[----:B------:R1:W-:Y:S01]  /*7bd0*/  MUFU.EX2 R219, R4 ;  /* 0x0000000400db7308 */ /* 0x0003e20000000800 */
[--C-:B------:R-:W-:Y:S02]  /*7be0*/  FFMA.FTZ R6, R6, c[0x0][0x2d0], -R193.reuse ;  /* 0x0000b40006067a23 */ /* 0x100fe400000108c1 */
[----:B------:R-:W-:Y:S02]  /*7bf0*/  FFMA.FTZ R66, R66, c[0x0][0x2d0], -R193 ;  /* 0x0000b40042427a23 */ /* 0x000fe400000108c1 */
[----:B--2---:R-:W-:Y:S02]  /*7c00*/  FADD.FTZ R2, -R137, R3 ;  /* 0x0000000389027221 */ /* 0x004fe40000010100 */
[----:B------:R-:W2:Y:S01]  /*7c10*/  SHFL.BFLY PT, R3, R0, 0x2, 0x1f ;  /* 0x0c401f0000037f89 */ /* 0x000ea200000e0000 */
[--C-:B------:R-:W-:Y:S02]  /*7c20*/  FFMA.FTZ R67, R67, c[0x0][0x2d0], -R193.reuse ;  /* 0x0000b40043437a23 */ /* 0x100fe400000108c1 */
[----:B------:R-:W-:Y:S01]  /*7c30*/  MUFU.EX2 R218, R6 ;  /* 0x0000000600da7308 */ /* 0x000fe20000000800 */
[----:B------:R-:W-:Y:S02]  /*7c40*/  FMUL.FTZ R2, R2, c[0x0][0x2d0] ;  /* 0x0000b40002027a20 */ /* 0x000fe40000410000 */
[--C-:B------:R-:W-:Y:S02]  /*7c50*/  FFMA.FTZ R70, R70, c[0x0][0x2d0], -R193.reuse ;  /* 0x0000b40046467a23 */ /* 0x100fe400000108c1 */
[--C-:B------:R-:W-:Y:S02]  /*7c60*/  FFMA.FTZ R71, R71, c[0x0][0x2d0], -R193.reuse ;  /* 0x0000b40047477a23 */ /* 0x100fe400000108c1 */
[--C-:B------:R-:W-:Y:S02]  /*7c70*/  FFMA.FTZ R7, R7, c[0x0][0x2d0], -R193.reuse ;  /* 0x0000b40007077a23 */ /* 0x100fe400000108c1 */
[----:B------:R-:W-:Y:S01]  /*7c80*/  FMUL.FTZ R194, R136, c[0x0][0x2d0] ;  /* 0x0000b40088c27a20 */ /* 0x000fe20000410000 */
[----:B------:R4:W4:Y:S01]  /*7c90*/  MUFU.EX2 R139, R2 ;  /* 0x00000002008b7308 */ /* 0x0009220000000800 */
[----:B------:R-:W-:Y:S02]  /*7ca0*/  FFMA.FTZ R5, R5, c[0x0][0x2d0], -R192 ;  /* 0x0000b40005057a23 */ /* 0x000fe400000108c0 */
[----:B------:R-:W-:Y:S01]  /*7cb0*/  FFMA.FTZ R60, R60, c[0x0][0x2d0], -R194 ;  /* 0x0000b4003c3c7a23 */ /* 0x000fe200000108c2 */
[----:B-1----:R-:W-:Y:S01]  /*7cc0*/  @P0 SHF.R.S32.HI R4, RZ, 0x1f, R242 ;  /* 0x0000001fff040819 */ /* 0x002fe200000114f2 */
[----:B------:R-:W-:Y:S02]  /*7cd0*/  FFMA.FTZ R61, R61, c[0x0][0x2d0], -R194 ;  /* 0x0000b4003d3d7a23 */ /* 0x000fe400000108c2 */
[--C-:B------:R-:W-:Y:S02]  /*7ce0*/  FFMA.FTZ R16, R16, c[0x0][0x2d0], -R192.reuse ;  /* 0x0000b40010107a23 */ /* 0x100fe400000108c0 */
[----:B------:R-:W-:Y:S01]  /*7cf0*/  FFMA.FTZ R17, R17, c[0x0][0x2d0], -R192 ;  /* 0x0000b40011117a23 */ /* 0x000fe200000108c0 */
[----:B------:R-:W-:Y:S01]  /*7d00*/  MUFU.EX2 R220, R7 ;  /* 0x0000000700dc7308 */ /* 0x000fe20000000800 */
[----:B--2---:R-:W-:Y:S01]  /*7d10*/  FMNMX.FTZ R0, R0, R3, !PT ;  /* 0x0000000300007209 */ /* 0x004fe20007810000 */
[--C-:B------:R-:W-:Y:S02]  /*7d20*/  FFMA.FTZ R18, R18, c[0x0][0x2d0], -R193.reuse ;  /* 0x0000b40012127a23 */ /* 0x100fe400000108c1 */
[----:B------:R-:W-:Y:S02]  /*7d30*/  FFMA.FTZ R19, R19, c[0x0][0x2d0], -R193 ;  /* 0x0000b40013137a23 */ /* 0x000fe400000108c1 */
[C---:B---3--:R-:W-:Y:S02]  /*7d40*/  FMUL.FTZ R120, R141.reuse, R120 ;  /* 0x000000788d787220 */ /* 0x048fe40000410000 */
[----:B------:R-:W-:Y:S02]  /*7d50*/  FMUL.FTZ R121, R141, R121 ;  /* 0x000000798d797220 */ /* 0x000fe40000410000 */
[----:B------:R-:W-:Y:S01]  /*7d60*/  MUFU.EX2 R223, R5 ;  /* 0x0000000500df7308 */ /* 0x000fe20000000800 */
[--C-:B------:R-:W-:Y:S02]  /*7d70*/  FFMA.FTZ R8, R8, c[0x0][0x2d0], -R194.reuse ;  /* 0x0000b40008087a23 */ /* 0x100fe400000108c2 */
[----:B------:R-:W-:Y:S02]  /*7d80*/  FFMA.FTZ R9, R9, c[0x0][0x2d0], -R194 ;  /* 0x0000b40009097a23 */ /* 0x000fe400000108c2 */
[----:B----4-:R-:W-:Y:S02]  /*7d90*/  FADD.FTZ R2, -R136, R140 ;  /* 0x0000008c88027221 */ /* 0x010fe40000010100 */
[C---:B------:R-:W-:Y:S02]  /*7da0*/  FMUL.FTZ R122, R139.reuse, R122 ;  /* 0x0000007a8b7a7220 */ /* 0x040fe40000410000 */
[----:B------:R-:W-:Y:S01]  /*7db0*/  FMUL.FTZ R2, R2, c[0x0][0x2d0] ;  /* 0x0000b40002027a20 */ /* 0x000fe20000410000 */
[----:B------:R1:W-:Y:S01]  /*7dc0*/  MUFU.EX2 R216, R8 ;  /* 0x0000000800d87308 */ /* 0x0003e20000000800 */
[----:B------:R-:W-:Y:S02]  /*7dd0*/  FMUL.FTZ R123, R139, R123 ;  /* 0x0000007b8b7b7220 */ /* 0x000fe40000410000 */
[C---:B------:R-:W-:Y:S02]  /*7de0*/  FMUL.FTZ R124, R141.reuse, R124 ;  /* 0x0000007c8d7c7220 */ /* 0x040fe40000410000 */
[----:B------:R-:W-:Y:S02]  /*7df0*/  FMUL.FTZ R125, R141, R125 ;  /* 0x0000007d8d7d7220 */ /* 0x000fe40000410000 */
[C---:B------:R-:W-:Y:S02]  /*7e00*/  FMUL.FTZ R126, R139.reuse, R126 ;  /* 0x0000007e8b7e7220 */ /* 0x040fe40000410000 */
[----:B------:R-:W-:Y:S01]  /*7e10*/  FMUL.FTZ R127, R139, R127 ;  /* 0x0000007f8b7f7220 */ /* 0x000fe20000410000 */
[----:B------:R2:W3:Y:S01]  /*7e20*/  MUFU.EX2 R140, R2 ;  /* 0x00000002008c7308 */ /* 0x0004e20000000800 */
[--C-:B------:R-:W-:Y:S02]  /*7e30*/  FFMA.FTZ R56, R56, c[0x0][0x2d0], -R194.reuse ;  /* 0x0000b40038387a23 */ /* 0x100fe400000108c2 */
[----:B------:R-:W-:Y:S02]  /*7e40*/  FFMA.FTZ R57, R57, c[0x0][0x2d0], -R194 ;  /* 0x0000b40039397a23 */ /* 0x000fe400000108c2 */
[--C-:B------:R-:W-:Y:S02]  /*7e50*/  FFMA.FTZ R80, R80, c[0x0][0x2d0], -R192.reuse ;  /* 0x0000b40050507a23 */ /* 0x100fe400000108c0 */
[----:B------:R-:W-:Y:S02]  /*7e60*/  FFMA.FTZ R81, R81, c[0x0][0x2d0], -R192 ;  /* 0x0000b40051517a23 */ /* 0x000fe400000108c0 */
[--C-:B------:R-:W-:Y:S01]  /*7e70*/  FFMA.FTZ R13, R13, c[0x0][0x2d0], -R194.reuse ;  /* 0x0000b4000d0d7a23 */ /* 0x100fe200000108c2 */
[----:B------:R4:W-:Y:S01]  /*7e80*/  MUFU.EX2 R217, R9 ;  /* 0x0000000900d97308 */ /* 0x0009e20000000800 */
[--C-:B------:R-:W-:Y:S02]  /*7e90*/  FFMA.FTZ R24, R24, c[0x0][0x2d0], -R194.reuse ;  /* 0x0000b40018187a23 */ /* 0x100fe400000108c2 */
[--C-:B------:R-:W-:Y:S01]  /*7ea0*/  FFMA.FTZ R12, R12, c[0x0][0x2d0], -R194.reuse ;  /* 0x0000b4000c0c7a23 */ /* 0x100fe200000108c2 */
[----:B-1----:R-:W-:Y:S01]  /*7eb0*/  @P0 MOV R8, R248 ;  /* 0x000000f800080202 */ /* 0x002fe20000000f00 */
[----:B------:R-:W-:Y:S02]  /*7ec0*/  FFMA.FTZ R25, R25, c[0x0][0x2d0], -R194 ;  /* 0x0000b40019197a23 */ /* 0x000fe400000108c2 */
[----:B------:R-:W-:Y:S02]  /*7ed0*/  FFMA.FTZ R33, R33, c[0x0][0x2d0], -R192 ;  /* 0x0000b40021217a23 */ /* 0x000fe400000108c0 */
[--C-:B------:R-:W-:Y:S01]  /*7ee0*/  FFMA.FTZ R28, R28, c[0x0][0x2d0], -R194.reuse ;  /* 0x0000b4001c1c7a23 */ /* 0x100fe200000108c2 */
[----:B------:R1:W-:Y:S01]  /*7ef0*/  MUFU.EX2 R205, R13 ;  /* 0x0000000d00cd7308 */ /* 0x0003e20000000800 */
[----:B------:R-:W-:Y:S02]  /*7f00*/  @P0 IMAD R6, R4, c[0x0][0x1e0], RZ ;  /* 0x0000780004060a24 */ /* 0x000fe400078e02ff */
[----:B------:R-:W-:Y:S01]  /*7f10*/  FFMA.FTZ R29, R29, c[0x0][0x2d0], -R194 ;  /* 0x0000b4001d1d7a23 */ /* 0x000fe200000108c2 */
[----:B--2---:R-:W2:Y:S01]  /*7f20*/  SHFL.BFLY PT, R2, R0, 0x1, 0x1f ;  /* 0x0c201f0000027f89 */ /* 0x004ea200000e0000 */
[C---:B---3--:R-:W-:Y:S02]  /*7f30*/  FMUL.FTZ R116, R140.reuse, R116 ;  /* 0x000000748c747220 */ /* 0x048fe40000410000 */
[C---:B------:R-:W-:Y:S02]  /*7f40*/  FMUL.FTZ R117, R140.reuse, R117 ;  /* 0x000000758c757220 */ /* 0x040fe40000410000 */
[----:B------:R-:W-:Y:S01]  /*7f50*/  FMUL.FTZ R128, R140, R128 ;  /* 0x000000808c807220 */ /* 0x000fe20000410000 */
[----:B------:R3:W-:Y:S01]  /*7f60*/  MUFU.EX2 R206, R12 ;  /* 0x0000000c00ce7308 */ /* 0x0007e20000000800 */
[C---:B------:R-:W-:Y:S01]  /*7f70*/  @P0 IMAD.WIDE.U32 R4, R242.reuse, c[0x0][0x1e0], RZ ;  /* 0x00007800f2040a25 */ /* 0x040fe200078e00ff */
[----:B----4-:R-:W-:Y:S03]  /*7f80*/  @P0 MOV R9, R251 ;  /* 0x000000fb00090202 */ /* 0x010fe60000000f00 */
[----:B------:R-:W-:Y:S02]  /*7f90*/  @P0 IMAD R6, R242, c[0x0][0x1e4], R6 ;  /* 0x00007900f2060a24 */ /* 0x000fe400078e0206 */
[----:B------:R-:W-:Y:S02]  /*7fa0*/  FMUL.FTZ R129, R140, R129 ;  /* 0x000000818c817220 */ /* 0x000fe40000410000 */
[----:B------:R-:W-:Y:S01]  /*7fb0*/  @P0 IMAD.WIDE.U32 R8, R4, 0x70, R8 ;  /* 0x0000007004080825 */ /* 0x000fe200078e0008 */
[----:B------:R-:W-:Y:S01]  /*7fc0*/  MUFU.EX2 R203, R23 ;  /* 0x0000001700cb7308 */ /* 0x000fe20000000800 */
[----:B------:R-:W-:Y:S02]  /*7fd0*/  @P0 IADD3 R6, R5, R6, RZ ;  /* 0x0000000605060210 */ /* 0x000fe40007ffe0ff */
[C---:B------:R-:W-:Y:S01]  /*7fe0*/  FMUL.FTZ R132, R140.reuse, R132 ;  /* 0x000000848c847220 */ /* 0x040fe20000410000 */
[----:B-1----:R-:W-:Y:S01]  /*7ff0*/  @P0 SHF.L.U32 R13, R245, 0x5, RZ ;  /* 0x00000005f50d0819 */ /* 0x002fe200000006ff */
[----:B------:R-:W-:Y:S02]  /*8000*/  FMUL.FTZ R133, R140, R133 ;  /* 0x000000858c857220 */ /* 0x000fe40000410000 */
[----:B------:R-:W-:Y:S01]  /*8010*/  @P0 IMAD R4, R6, 0x70, RZ ;  /* 0x0000007006040824 */ /* 0x000fe200078e02ff */
[----:B--2---:R-:W-:Y:S01]  /*8020*/  FMNMX.FTZ R2, R0, R2, !PT ;  /* 0x0000000200027209 */ /* 0x004fe20007810000 */
[----:B------:R-:W-:Y:S01]  /*8030*/  FFMA.FTZ R35, R35, c[0x0][0x2d0], -R193 ;  /* 0x0000b40023237a23 */ /* 0x000fe200000108c1 */
[----:B------:R1:W-:Y:S01]  /*8040*/  MUFU.EX2 R246, R16 ;  /* 0x0000001000f67308 */ /* 0x0003e20000000800 */
[----:B------:R-:W-:Y:S01]  /*8050*/  @P0 LEA R6, P3, R8, c[0x0][0x1c8], 0x1 ;  /* 0x0000720008060a11 */ /* 0x000fe200078608ff */
[----:B------:R-:W-:Y:S01]  /*8060*/  FFMA.FTZ R36, R36, c[0x0][0x2d0], -R192 ;  /* 0x0000b40024247a23 */ /* 0x000fe200000108c0 */
[----:B------:R-:W-:Y:S01]  /*8070*/  @P0 IADD3 R5, R9, R4, RZ ;  /* 0x0000000409050210 */ /* 0x000fe20007ffe0ff */
[----:B------:R-:W-:Y:S01]  /*8080*/  FMUL.FTZ R3, R2, c[0x0][0x2d0] ;  /* 0x0000b40002037a20 */ /* 0x000fe20000410000 */
[-C--:B------:R-:W-:Y:S01]  /*8090*/  @P0 IADD3 R4, P2, R6, R13.reuse, RZ ;  /* 0x0000000d06040210 */ /* 0x080fe20007f5e0ff */
[----:B------:R-:W-:Y:S01]  /*80a0*/  FADD.FTZ R0, -R2, R142 ;  /* 0x0000008e02007221 */ /* 0x000fe20000010100 */
[----:B------:R-:W-:Y:S01]  /*80b0*/  @P0 LEA.HI.X R7, R8, c[0x0][0x1cc], R5, 0x1, P3 ;  /* 0x0000730008070a11 */ /* 0x000fe200018f0c05 */
[----:B------:R-:W-:Y:S01]  /*80c0*/  FFMA.FTZ R10, R10, c[0x0][0x2d0], -R3 ;  /* 0x0000b4000a0a7a23 */ /* 0x000fe20000010803 */
[----:B---3--:R-:W-:Y:S01]  /*80d0*/  @P0 SHF.L.U64.HI R12, R245, 0x5, R247 ;  /* 0x00000005f50c0819 */ /* 0x008fe200000102f7 */
[----:B------:R-:W-:Y:S01]  /*80e0*/  MUFU.EX2 R142, R22 ;  /* 0x00000016008e7308 */ /* 0x000fe20000000800 */
[--C-:B------:R-:W-:Y:S01]  /*80f0*/  FFMA.FTZ R62, R62, c[0x0][0x2d0], -R3.reuse ;  /* 0x0000b4003e3e7a23 */ /* 0x100fe20000010803 */
[----:B------:R2:W-:Y:S01]  /*8100*/  @P0 LDGSTS.E.BYPASS.LTC128B.128 [R241+0x3900], [R6.64], !P1 ;  /* 0x0390000006f10fae */ /* 0x0005e2000c901d48 */
[----:B------:R-:W-:Y:S01]  /*8110*/  @P0 IADD3.X R5, R7, R12, RZ, P2, !PT ;  /* 0x0000000c07050210 */ /* 0x000fe200017fe4ff */
[--C-:B------:R-:W-:Y:S02]  /*8120*/  FFMA.FTZ R63, R63, c[0x0][0x2d0], -R3.reuse ;  /* 0x0000b4003f3f7a23 */ /* 0x100fe40000010803 */
[--C-:B------:R-:W-:Y:S02]  /*8130*/  FFMA.FTZ R11, R11, c[0x0][0x2d0], -R3.reuse ;  /* 0x0000b4000b0b7a23 */ /* 0x100fe40000010803 */
[--C-:B------:R-:W-:Y:S02]  /*8140*/  FFMA.FTZ R14, R14, c[0x0][0x2d0], -R3.reuse ;  /* 0x0000b4000e0e7a23 */ /* 0x100fe40000010803 */
[----:B------:R3:W-:Y:S01]  /*8150*/  MUFU.EX2 R195, R10 ;  /* 0x0000000a00c37308 */ /* 0x0007e20000000800 */
[----:B------:R4:W-:Y:S01]  /*8160*/  @P0 LDGSTS.E.BYPASS.LTC128B.128 [R241+0x4100], [R4.64], !P1 ;  /* 0x0410000004f10fae */ /* 0x0009e2000c901d48 */
[--C-:B------:R-:W-:Y:S02]  /*8170*/  FFMA.FTZ R15, R15, c[0x0][0x2d0], -R3.reuse ;  /* 0x0000b4000f0f7a23 */ /* 0x100fe40000010803 */
[----:B-1----:R-:W-:Y:S02]  /*8180*/  FMUL.FTZ R16, R141, R156 ;  /* 0x0000009c8d107220 */ /* 0x002fe40000410000 */
[--C-:B------:R-:W-:Y:S02]  /*8190*/  FFMA.FTZ R58, R58, c[0x0][0x2d0], -R3.reuse ;  /* 0x0000b4003a3a7a23 */ /* 0x100fe40000010803 */
[--C-:B------:R-:W-:Y:S02]  /*81a0*/  FFMA.FTZ R59, R59, c[0x0][0x2d0], -R3.reuse ;  /* 0x0000b4003b3b7a23 */ /* 0x100fe40000010803 */
[----:B------:R1:W-:Y:S01]  /*81b0*/  MUFU.EX2 R207, R17 ;  /* 0x0000001100cf7308 */ /* 0x0003e20000000800 */
[----:B------:R-:W-:Y:S02]  /*81c0*/  FMUL.FTZ R0, R0, c[0x0][0x2d0] ;  /* 0x0000b40000007a20 */ /* 0x000fe40000410000 */
[--C-:B------:R-:W-:Y:S02]  /*81d0*/  FFMA.FTZ R31, R31, c[0x0][0x2d0], -R3.reuse ;  /* 0x0000b4001f1f7a23 */ /* 0x100fe40000010803 */
[--C-:B------:R-:W-:Y:S02]  /*81e0*/  FFMA.FTZ R26, R26, c[0x0][0x2d0], -R3.reuse ;  /* 0x0000b4001a1a7a23 */ /* 0x100fe40000010803 */
[--C-:B------:R-:W-:Y:S02]  /*81f0*/  FFMA.FTZ R27, R27, c[0x0][0x2d0], -R3.reuse ;  /* 0x0000b4001b1b7a23 */ /* 0x100fe40000010803 */
[----:B------:R-:W-:Y:S01]  /*8200*/  FFMA.FTZ R30, R30, c[0x0][0x2d0], -R3 ;  /* 0x0000b4001e1e7a23 */ /* 0x000fe20000010803 */
[----:B------:R4:W-:Y:S01]  /*8210*/  MUFU.EX2 R196, R11 ;  /* 0x0000000b00c47308 */ /* 0x0009e20000000800 */
[--C-:B------:R-:W-:Y:S02]  /*8220*/  FFMA.FTZ R37, R37, c[0x0][0x2d0], -R192.reuse ;  /* 0x0000b40025257a23 */ /* 0x100fe400000108c0 */
[--C-:B------:R-:W-:Y:S01]  /*8230*/  FFMA.FTZ R38, R38, c[0x0][0x2d0], -R193.reuse ;  /* 0x0000b40026267a23 */ /* 0x100fe200000108c1 */
[-C--:B---3--:R-:W-:Y:S01]  /*8240*/  @P0 IADD3 R10, P4, R4, R13.reuse, RZ ;  /* 0x0000000d040a0210 */ /* 0x088fe20007f9e0ff */
[--C-:B------:R-:W-:Y:S02]  /*8250*/  FFMA.FTZ R39, R39, c[0x0][0x2d0], -R193.reuse ;  /* 0x0000b40027277a23 */ /* 0x100fe400000108c1 */
[--C-:B------:R-:W-:Y:S01]  /*8260*/  FFMA.FTZ R48, R48, c[0x0][0x2d0], -R192.reuse ;  /* 0x0000b40030307a23 */ /* 0x100fe200000108c0 */
[-C--:B------:R-:W-:Y:S01]  /*8270*/  @P0 IADD3 R8, P3, R10, R13.reuse, RZ ;  /* 0x0000000d0a080210 */ /* 0x080fe20007f7e0ff */
[----:B------:R-:W-:Y:S01]  /*8280*/  FFMA.FTZ R49, R49, c[0x0][0x2d0], -R192 ;  /* 0x0000b40031317a23 */ /* 0x000fe200000108c0 */
[----:B------:R3:W-:Y:S01]  /*8290*/  MUFU.EX2 R244, R18 ;  /* 0x0000001200f47308 */ /* 0x0007e20000000800 */
[--C-:B------:R-:W-:Y:S01]  /*82a0*/  FFMA.FTZ R50, R50, c[0x0][0x2d0], -R193.reuse ;  /* 0x0000b40032327a23 */ /* 0x100fe200000108c1 */
[----:B--2---:R-:W-:Y:S01]  /*82b0*/  @P0 IADD3 R6, P2, R8, R13, RZ ;  /* 0x0000000d08060210 */ /* 0x004fe20007f5e0ff */
[----:B------:R-:W-:Y:S02]  /*82c0*/  FFMA.FTZ R51, R51, c[0x0][0x2d0], -R193 ;  /* 0x0000b40033337a23 */ /* 0x000fe400000108c1 */
[----:B-1----:R-:W-:Y:S02]  /*82d0*/  FMUL.FTZ R17, R141, R157 ;  /* 0x0000009d8d117220 */ /* 0x002fe40000410000 */
[--C-:B------:R-:W-:Y:S02]  /*82e0*/  FFMA.FTZ R40, R40, c[0x0][0x2d0], -R194.reuse ;  /* 0x0000b40028287a23 */ /* 0x100fe400000108c2 */
[--C-:B------:R-:W-:Y:S01]  /*82f0*/  FFMA.FTZ R41, R41, c[0x0][0x2d0], -R194.reuse ;  /* 0x0000b40029297a23 */ /* 0x100fe200000108c2 */
[----:B------:R1:W-:Y:S01]  /*8300*/  MUFU.EX2 R204, R19 ;  /* 0x0000001300cc7308 */ /* 0x0003e20000000800 */
[--C-:B------:R-:W-:Y:S02]  /*8310*/  FFMA.FTZ R42, R42, c[0x0][0x2d0], -R3.reuse ;  /* 0x0000b4002a2a7a23 */ /* 0x100fe40000010803 */
[--C-:B------:R-:W-:Y:S01]  /*8320*/  FFMA.FTZ R43, R43, c[0x0][0x2d0], -R3.reuse ;  /* 0x0000b4002b2b7a23 */ /* 0x100fe20000010803 */
[-C--:B----4-:R-:W-:Y:S01]  /*8330*/  @P0 IADD3.X R11, R5, R12.reuse, RZ, P4, !PT ;  /* 0x0000000c050b0210 */ /* 0x090fe200027fe4ff */
[--C-:B------:R-:W-:Y:S02]  /*8340*/  FFMA.FTZ R44, R44, c[0x0][0x2d0], -R194.reuse ;  /* 0x0000b4002c2c7a23 */ /* 0x100fe400000108c2 */
[----:B------:R-:W-:Y:S01]  /*8350*/  FFMA.FTZ R45, R45, c[0x0][0x2d0], -R194 ;  /* 0x0000b4002d2d7a23 */ /* 0x000fe200000108c2 */
[-C--:B------:R-:W-:Y:S01]  /*8360*/  @P0 IADD3.X R9, R11, R12.reuse, RZ, P3, !PT ;  /* 0x0000000c0b090210 */ /* 0x080fe20001ffe4ff */
[----:B------:R2:W-:Y:S01]  /*8370*/  @P0 LDGSTS.E.BYPASS.LTC128B.128 [R241+0x4900], [R10.64], !P1 ;  /* 0x049000000af10fae */ /* 0x0005e2000c901d48 */
[----:B------:R-:W4:Y:S01]  /*8380*/  MUFU.EX2 R0, R0 ;  /* 0x0000000000007308 */ /* 0x000f220000000800 */
[----:B------:R-:W-:Y:S01]  /*8390*/  @P0 IADD3 R4, P3, R6, R13, RZ ;  /* 0x0000000d06040210 */ /* 0x000fe20007f7e0ff */
[----:B------:R-:W-:Y:S01]  /*83a0*/  FFMA.FTZ R46, R46, c[0x0][0x2d0], -R3 ;  /* 0x0000b4002e2e7a23 */ /* 0x000fe20000010803 */
[----:B------:R-:W-:Y:S01]  /*83b0*/  @P0 IADD3.X R7, R9, R12, RZ, P2, !PT ;  /* 0x0000000c09070210 */ /* 0x000fe200017fe4ff */
[----:B---3--:R-:W-:Y:S02]  /*83c0*/  FMUL.FTZ R18, R139, R158 ;  /* 0x0000009e8b127220 */ /* 0x008fe40000410000 */
[----:B------:R-:W-:Y:S01]  /*83d0*/  FFMA.FTZ R113, R113, c[0x0][0x2d0], -R192 ;  /* 0x0000b40071717a23 */ /* 0x000fe200000108c0 */
[----:B------:R3:W-:Y:S01]  /*83e0*/  @P0 LDGSTS.E.BYPASS.LTC128B.128 [R241+0x5100], [R8.64], !P1 ;  /* 0x0510000008f10fae */ /* 0x0007e2000c901d48 */
[----:B------:R-:W-:Y:S01]  /*83f0*/  @P0 IADD3.X R5, R7, R12, RZ, P3, !PT ;  /* 0x0000000c07050210 */ /* 0x000fe20001ffe4ff */
[----:B------:R-:W-:Y:S01]  /*8400*/  FFMA.FTZ R109, R109, c[0x0][0x2d0], -R194 ;  /* 0x0000b4006d6d7a23 */ /* 0x000fe200000108c2 */
[----:B------:R3:W-:Y:S01]  /*8410*/  MUFU.EX2 R201, R14 ;  /* 0x0000000e00c97308 */ /* 0x0007e20000000800 */
[----:B------:R-:W-:Y:S02]  /*8420*/  FFMA.FTZ R32, R32, c[0x0][0x2d0], -R192 ;  /* 0x0000b40020207a23 */ /* 0x000fe400000108c0 */
[--C-:B------:R-:W-:Y:S02]  /*8430*/  FFMA.FTZ R34, R34, c[0x0][0x2d0], -R193.reuse ;  /* 0x0000b40022227a23 */ /* 0x100fe400000108c1 */
[----:B------:R3:W-:Y:S01]  /*8440*/  @P0 LDGSTS.E.BYPASS.LTC128B.128 [R241+0x5900], [R6.64], !P1 ;  /* 0x0590000006f10fae */ /* 0x0007e2000c901d48 */
[----:B-1----:R-:W-:Y:S02]  /*8450*/  FMUL.FTZ R19, R139, R159 ;  /* 0x0000009f8b137220 */ /* 0x002fe40000410000 */
[--C-:B------:R-:W-:Y:S02]  /*8460*/  FFMA.FTZ R82, R82, c[0x0][0x2d0], -R193.reuse ;  /* 0x0000b40052527a23 */ /* 0x100fe400000108c1 */
[----:B------:R1:W1:Y:S01]  /*8470*/  MUFU.EX2 R202, R15 ;  /* 0x0000000f00ca7308 */ /* 0x0002620000000800 */
[----:B------:R-:W-:Y:S02]  /*8480*/  FFMA.FTZ R83, R83, c[0x0][0x2d0], -R193 ;  /* 0x0000b40053537a23 */ /* 0x000fe400000108c1 */
[----:B------:R1:W-:Y:S01]  /*8490*/  @P0 LDGSTS.E.BYPASS.LTC128B.128 [R241+0x6100], [R4.64], !P1 ;  /* 0x0610000004f10fae */ /* 0x0003e2000c901d48 */
[----:B----4-:R-:W-:Y:S01]  /*84a0*/  FMUL.FTZ R118, R0, R118 ;  /* 0x0000007600767220 */ /* 0x010fe20000410000 */
[----:B--2---:R-:W-:Y:S01]  /*84b0*/  @P0 IADD3 R10, P2, R4, R13, RZ ;  /* 0x0000000d040a0210 */ /* 0x004fe20007f5e0ff */
[----:B------:R-:W-:Y:S02]  /*84c0*/  FMUL.FTZ R13, R140, R153 ;  /* 0x000000998c0d7220 */ /* 0x000fe40000410000 */
[----:B------:R-:W-:Y:S02]  /*84d0*/  FMUL.FTZ R119, R0, R119 ;  /* 0x0000007700777220 */ /* 0x000fe40000410000 */
[----:B------:R-:W2:Y:S01]  /*84e0*/  MUFU.EX2 R243, R32 ;  /* 0x0000002000f37308 */ /* 0x000ea20000000800 */
[----:B------:R-:W-:Y:S01]  /*84f0*/  @P0 IADD3.X R11, R5, R12, RZ, P2, !PT ;  /* 0x0000000c050b0210 */ /* 0x000fe200017fe4ff */
[C---:B------:R-:W-:Y:S02]  /*8500*/  FMUL.FTZ R12, R140.reuse, R152 ;  /* 0x000000988c0c7220 */ /* 0x040fe40000410000 */
[C---:B---3--:R-:W-:Y:S01]  /*8510*/  FMUL.FTZ R8, R140.reuse, R144 ;  /* 0x000000908c087220 */ /* 0x048fe20000410000 */
[----:B------:R-:W-:Y:S01]  /*8520*/  F2FP.BF16.PACK_AB R144, R217, R216 ;  /* 0x000000d8d990723e */ /* 0x000fe200000010ff */
[----:B------:R3:W-:Y:S01]  /*8530*/  @P0 LDGSTS.E.BYPASS.LTC128B.128 [R241+0x6900], [R10.64], !P1 ;  /* 0x069000000af10fae */ /* 0x0007e2000c901d48 */
[----:B------:R-:W-:Y:S01]  /*8540*/  FMUL.FTZ R9, R140, R145 ;  /* 0x000000918c097220 */ /* 0x000fe20000410000 */
[----:B------:R-:W-:Y:S01]  /*8550*/  F2FP.BF16.PACK_AB R145, R196, R195 ;  /* 0x000000c3c491723e */ /* 0x000fe200000010ff */
[C---:B------:R-:W-:Y:S01]  /*8560*/  FMUL.FTZ R14, R0.reuse, R154 ;  /* 0x0000009a000e7220 */ /* 0x040fe20000410000 */
[----:B------:R4:W-:Y:S01]  /*8570*/  MUFU.EX2 R200, R31 ;  /* 0x0000001f00c87308 */ /* 0x0009e20000000800 */
[----:B------:R-:W-:Y:S02]  /*8580*/  FMUL.FTZ R130, R0, R130 ;  /* 0x0000008200827220 */ /* 0x000fe40000410000 */
[----:B------:R-:W-:Y:S01]  /*8590*/  FMUL.FTZ R6, R139, R150 ;  /* 0x000000968b067220 */ /* 0x000fe20000410000 */
[----:B------:R-:W2:Y:S01]  /*85a0*/  LDSM.16.MT88.4 R20, [R224+0x100] ;  /* 0x00010000e014783b */ /* 0x000ea20000004200 */
[----:B------:R-:W-:Y:S01]  /*85b0*/  F2FP.BF16.PACK_AB R150, R207, R246 ;  /* 0x000000f6cf96723e */ /* 0x000fe200000010ff */
[----:B------:R-:W-:Y:S01]  /*85c0*/  FMUL.FTZ R7, R139, R151 ;  /* 0x000000978b077220 */ /* 0x000fe20000410000 */
[----:B------:R-:W-:Y:S01]  /*85d0*/  F2FP.BF16.PACK_AB R151, R204, R244 ;  /* 0x000000f4cc97723e */ /* 0x000fe200000010ff */
[----:B-1----:R-:W-:Y:S02]  /*85e0*/  FMUL.FTZ R15, R0, R155 ;  /* 0x0000009b000f7220 */ /* 0x002fe40000410000 */
[----:B------:R1:W-:Y:S01]  /*85f0*/  MUFU.EX2 R252, R24 ;  /* 0x0000001800fc7308 */ /* 0x0003e20000000800 */
[----:B------:R-:W-:Y:S01]  /*8600*/  FMUL.FTZ R4, R141, R148 ;  /* 0x000000948d047220 */ /* 0x000fe20000410000 */
[----:B------:R-:W-:Y:S01]  /*8610*/  F2FP.BF16.PACK_AB R148, R223, R219 ;  /* 0x000000dbdf94723e */ /* 0x000fe200000010ff */
[----:B------:R-:W-:Y:S01]  /*8620*/  FMUL.FTZ R5, R141, R149 ;  /* 0x000000958d057220 */ /* 0x000fe20000410000 */
[----:B------:R-:W-:Y:S01]  /*8630*/  F2FP.BF16.PACK_AB R149, R220, R218 ;  /* 0x000000dadc95723e */ /* 0x000fe200000010ff */
[----:B------:R-:W2:Y:S01]  /*8640*/  LDSM.16.MT88.4 R188, [R227+0x100] ;  /* 0x00010000e3bc783b */ /* 0x000ea20000004200 */
[C---:B------:R-:W-:Y:S02]  /*8650*/  FMUL.FTZ R131, R0.reuse, R131 ;  /* 0x0000008300837220 */ /* 0x040fe40000410000 */
[C---:B------:R-:W-:Y:S02]  /*8660*/  FMUL.FTZ R134, R0.reuse, R134 ;  /* 0x0000008600867220 */ /* 0x040fe40000410000 */
[----:B------:R-:W-:Y:S01]  /*8670*/  MUFU.EX2 R212, R52 ;  /* 0x0000003400d47308 */ /* 0x000fe20000000800 */
[C---:B------:R-:W-:Y:S02]  /*8680*/  FMUL.FTZ R135, R0.reuse, R135 ;  /* 0x0000008700877220 */ /* 0x040fe40000410000 */
[----:B------:R-:W2:Y:S01]  /*8690*/  LDSM.16.MT88.4 R152, [R225+0x100] ;  /* 0x00010000e198783b */ /* 0x000ea20000004200 */
[C---:B---3--:R-:W-:Y:S01]  /*86a0*/  FMUL.FTZ R10, R0.reuse, R146 ;  /* 0x00000092000a7220 */ /* 0x048fe20000410000 */
[----:B------:R-:W-:Y:S01]  /*86b0*/  F2FP.BF16.PACK_AB R146, R205, R206 ;  /* 0x000000cecd92723e */ /* 0x000fe200000010ff */
[----:B------:R-:W-:Y:S01]  /*86c0*/  FMUL.FTZ R11, R0, R147 ;  /* 0x00000093000b7220 */ /* 0x000fe20000410000 */
[----:B------:R-:W-:Y:S01]  /*86d0*/  F2FP.BF16.PACK_AB R147, R202, R201 ;  /* 0x000000c9ca93723e */ /* 0x000fe200000010ff */
[----:B----4-:R-:W-:Y:S01]  /*86e0*/  FMUL.FTZ R31, R0, R171 ;  /* 0x000000ab001f7220 */ /* 0x010fe20000410000 */
[----:B--2---:R-:W-:Y:S01]  /*86f0*/  MOV R171, R243 ;  /* 0x000000f300ab7202 */ /* 0x004fe20000000f00 */
[----:B------:R-:W-:Y:S01]  /*8700*/  MUFU.EX2 R210, R33 ;  /* 0x0000002100d27308 */ /* 0x000fe20000000800 */
[----:B------:R-:W2:Y:S01]  /*8710*/  LDSM.16.MT88.4 R156, [R226+0x100] ;  /* 0x00010000e29c783b */ /* 0x000ea20000004200 */
[--C-:B------:R-:W-:Y:S02]  /*8720*/  FFMA.FTZ R72, R72, c[0x0][0x2d0], -R194.reuse ;  /* 0x0000b40048487a23 */ /* 0x100fe400000108c2 */
[----:B-1----:R-:W-:Y:S02]  /*8730*/  FMUL.FTZ R24, R140, R164 ;  /* 0x000000a48c187220 */ /* 0x002fe40000410000 */
[--C-:B------:R-:W-:Y:S02]  /*8740*/  FFMA.FTZ R73, R73, c[0x0][0x2d0], -R194.reuse ;  /* 0x0000b40049497a23 */ /* 0x100fe400000108c2 */
[--C-:B------:R-:W-:Y:S01]  /*8750*/  FFMA.FTZ R76, R76, c[0x0][0x2d0], -R194.reuse ;  /* 0x0000b4004c4c7a23 */ /* 0x100fe200000108c2 */
[----:B------:R-:W0:Y:S01]  /*8760*/  LDGDEPBAR ;  /* 0x00000000000079af */ /* 0x000e220000000000 */
[----:B------:R-:W1:Y:S01]  /*8770*/  MUFU.EX2 R211, R35 ;  /* 0x0000002300d37308 */ /* 0x000e620000000800 */
[----:B------:R-:W-:Y:S02]  /*8780*/  FFMA.FTZ R77, R77, c[0x0][0x2d0], -R194 ;  /* 0x0000b4004d4d7a23 */ /* 0x000fe400000108c2 */
[--C-:B------:R-:W-:Y:S01]  /*8790*/  FFMA.FTZ R74, R74, c[0x0][0x2d0], -R3.reuse ;  /* 0x0000b4004a4a7a23 */ /* 0x100fe20000010803 */
[-C--:B------:R-:W-:Y:S05]  /*87a0*/  HMMA.16816.F32.BF16 R4, R148, R20.reuse, R4 ;  /* 0x000000149404723c */ /* 0x080fea0000041804 */
[--C-:B------:R-:W-:Y:S01]  /*87b0*/  FFMA.FTZ R75, R75, c[0x0][0x2d0], -R3.reuse ;  /* 0x0000b4004b4b7a23 */ /* 0x100fe20000010803 */
[----:B------:R3:W-:Y:S01]  /*87c0*/  MUFU.EX2 R249, R37 ;  /* 0x0000002500f97308 */ /* 0x0007e20000000800 */
[--C-:B------:R-:W-:Y:S01]  /*87d0*/  FFMA.FTZ R78, R78, c[0x0][0x2d0], -R3.reuse ;  /* 0x0000b4004e4e7a23 */ /* 0x100fe20000010803 */
[C---:B------:R-:W-:Y:S04]  /*87e0*/  HMMA.16816.F32.BF16 R8, R144.reuse, R20, R8 ;  /* 0x000000149008723c */ /* 0x040fe80000041808 */
[----:B------:R-:W-:Y:S02]  /*87f0*/  FFMA.FTZ R79, R79, c[0x0][0x2d0], -R3 ;  /* 0x0000b4004f4f7a23 */ /* 0x000fe40000010803 */
[--C-:B------:R-:W-:Y:S02]  /*8800*/  FFMA.FTZ R84, R84, c[0x0][0x2d0], -R192.reuse ;  /* 0x0000b40054547a23 */ /* 0x100fe400000108c0 */
[-C--:B------:R-:W-:Y:S01]  /*8810*/  HMMA.16816.F32.BF16 R12, R144, R22.reuse, R12 ;  /* 0x00000016900c723c */ /* 0x080fe2000004180c */
[----:B------:R4:W-:Y:S03]  /*8820*/  MUFU.EX2 R251, R25 ;  /* 0x0000001900fb7308 */ /* 0x0009e60000000800 */
[C---:B------:R-:W-:Y:S01]  /*8830*/  FMUL.FTZ R20, R141.reuse, R160 ;  /* 0x000000a08d147220 */ /* 0x040fe20000410000 */
[----:B-1----:R-:W-:Y:S01]  /*8840*/  MOV R164, R211 ;  /* 0x000000d300a47202 */ /* 0x002fe20000000f00 */
[----:B------:R-:W-:Y:S02]  /*8850*/  FMUL.FTZ R21, R141, R161 ;  /* 0x000000a18d157220 */ /* 0x000fe40000410000 */
[C---:B------:R-:W-:Y:S03]  /*8860*/  HMMA.16816.F32.BF16 R16, R148.reuse, R22, R16 ;  /* 0x000000169410723c */ /* 0x040fe60000041810 */
[----:B------:R1:W-:Y:S01]  /*8870*/  MUFU.EX2 R197, R26 ;  /* 0x0000001a00c57308 */ /* 0x0003e20000000800 */
[----:B------:R-:W-:Y:S01]  /*8880*/  FMUL.FTZ R35, R139, R175 ;  /* 0x000000af8b237220 */ /* 0x000fe20000410000 */
[----:B------:R-:W-:Y:S01]  /*8890*/  MOV R175, R206 ;  /* 0x000000ce00af7202 */ /* 0x000fe20000000f00 */
[----:B---3--:R-:W-:Y:S02]  /*88a0*/  FMUL.FTZ R37, R141, R177 ;  /* 0x000000b18d257220 */ /* 0x008fe40000410000 */
[C---:B------:R-:W-:Y:S04]  /*88b0*/  FMUL.FTZ R22, R139.reuse, R162 ;  /* 0x000000a28b167220 */ /* 0x040fe80000410000 */
[----:B------:R-:W-:Y:S01]  /*88c0*/  FMUL.FTZ R23, R139, R163 ;  /* 0x000000a38b177220 */ /* 0x000fe20000410000 */
[----:B------:R3:W-:Y:S01]  /*88d0*/  MUFU.EX2 R198, R27 ;  /* 0x0000001b00c67308 */ /* 0x0007e20000000800 */
[----:B------:R-:W-:Y:S01]  /*88e0*/  LDSM.16.MT88.4 R160, [R227+0x900] ;  /* 0x00090000e3a0783b */ /* 0x000fe20000004200 */
[--C-:B------:R-:W-:Y:S02]  /*88f0*/  FFMA.FTZ R85, R85, c[0x0][0x2d0], -R192.reuse ;  /* 0x0000b40055557a23 */ /* 0x100fe400000108c0 */
[----:B----4-:R-:W-:Y:S01]  /*8900*/  FMUL.FTZ R25, R140, R165 ;  /* 0x000000a58c197220 */ /* 0x010fe20000410000 */
[----:B------:R-:W-:Y:S01]  /*8910*/  MOV R165, R210 ;  /* 0x000000d200a57202 */ /* 0x000fe20000000f00 */
[-C--:B------:R-:W-:Y:S03]  /*8920*/  HMMA.16816.F32.BF16 R20, R148, R188.reuse, R20 ;  /* 0x000000bc9414723c */ /* 0x080fe60000041814 */
[--C-:B------:R-:W-:Y:S01]  /*8930*/  FFMA.FTZ R96, R96, c[0x0][0x2d0], -R192.reuse ;  /* 0x0000b40060607a23 */ /* 0x100fe200000108c0 */
[----:B------:R-:W4:Y:S01]  /*8940*/  MUFU.EX2 R32, R34 ;  /* 0x0000002200207308 */ /* 0x000f220000000800 */
[--C-:B------:R-:W-:Y:S02]  /*8950*/  FFMA.FTZ R97, R97, c[0x0][0x2d0], -R192.reuse ;  /* 0x0000b40061617a23 */ /* 0x100fe400000108c0 */
[--C-:B------:R-:W-:Y:S02]  /*8960*/  FFMA.FTZ R86, R86, c[0x0][0x2d0], -R193.reuse ;  /* 0x0000b40056567a23 */ /* 0x100fe400000108c1 */
[----:B-1----:R-:W-:Y:S03]  /*8970*/  FMUL.FTZ R26, R0, R166 ;  /* 0x000000a6001a7220 */ /* 0x002fe60000410000 */
[--C-:B------:R-:W-:Y:S02]  /*8980*/  FFMA.FTZ R87, R87, c[0x0][0x2d0], -R193.reuse ;  /* 0x0000b40057577a23 */ /* 0x100fe400000108c1 */
[----:B------:R1:W1:Y:S01]  /*8990*/  MUFU.EX2 R33, R28 ;  /* 0x0000001c00217308 */ /* 0x0002620000000800 */
[--C-:B------:R-:W-:Y:S02]  /*89a0*/  FFMA.FTZ R98, R98, c[0x0][0x2d0], -R193.reuse ;  /* 0x0000b40062627a23 */ /* 0x100fe400000108c1 */
[----:B------:R-:W-:Y:S02]  /*89b0*/  FFMA.FTZ R99, R99, c[0x0][0x2d0], -R193 ;  /* 0x0000b40063637a23 */ /* 0x000fe400000108c1 */
[----:B---3--:R-:W-:Y:S02]  /*89c0*/  FMUL.FTZ R27, R0, R167 ;  /* 0x000000a7001b7220 */ /* 0x008fe40000410000 */
[--C-:B------:R-:W-:Y:S02]  /*89d0*/  FFMA.FTZ R90, R90, c[0x0][0x2d0], -R3.reuse ;  /* 0x0000b4005a5a7a23 */ /* 0x100fe40000010803 */
[--C-:B------:R-:W-:Y:S01]  /*89e0*/  FFMA.FTZ R91, R91, c[0x0][0x2d0], -R3.reuse ;  /* 0x0000b4005b5b7a23 */ /* 0x100fe20000010803 */
[----:B------:R3:W2:Y:S01]  /*89f0*/  MUFU.EX2 R34, R29 ;  /* 0x0000001d00227308 */ /* 0x0006a20000000800 */
[--C-:B------:R-:W-:Y:S01]  /*8a00*/  FFMA.FTZ R94, R94, c[0x0][0x2d0], -R3.reuse ;  /* 0x0000b4005e5e7a23 */ /* 0x100fe20000010803 */
[C---:B------:R-:W-:Y:S04]  /*8a10*/  HMMA.16816.F32.BF16 R24, R144.reuse, R188, R24 ;  /* 0x000000bc9018723c */ /* 0x040fe80000041818 */
[----:B----4-:R-:W-:Y:S01]  /*8a20*/  MOV R167, R32 ;  /* 0x0000002000a77202 */ /* 0x010fe20000000f00 */
[----:B------:R-:W-:Y:S01]  /*8a30*/  FMUL.FTZ R32, R141, R172 ;  /* 0x000000ac8d207220 */ /* 0x000fe20000410000 */
[----:B------:R-:W-:Y:S01]  /*8a40*/  MOV R172, R205 ;  /* 0x000000cd00ac7202 */ /* 0x000fe20000000f00 */
[--C-:B------:R-:W-:Y:S01]  /*8a50*/  FFMA.FTZ R95, R95, c[0x0][0x2d0], -R3.reuse ;  /* 0x0000b4005f5f7a23 */ /* 0x100fe20000010803 */
[----:B------:R4:W2:Y:S01]  /*8a60*/  MUFU.EX2 R199, R30 ;  /* 0x0000001e00c77308 */ /* 0x0008a20000000800 */
[--C-:B------:R-:W-:Y:S03]  /*8a70*/  FFMA.FTZ R106, R106, c[0x0][0x2d0], -R3.reuse ;  /* 0x0000b4006a6a7a23 */ /* 0x100fe60000010803 */
[----:B-1----:R-:W-:Y:S01]  /*8a80*/  FMUL.FTZ R28, R140, R168 ;  /* 0x000000a88c1c7220 */ /* 0x002fe20000410000 */
[----:B------:R-:W-:Y:S01]  /*8a90*/  MOV R166, R33 ;  /* 0x0000002100a67202 */ /* 0x000fe20000000f00 */
[----:B------:R-:W-:Y:S01]  /*8aa0*/  FMUL.FTZ R33, R141, R173 ;  /* 0x000000ad8d217220 */ /* 0x000fe20000410000 */
[----:B------:R-:W-:Y:S01]  /*8ab0*/  MOV R173, R204 ;  /* 0x000000cc00ad7202 */ /* 0x000fe20000000f00 */
[--C-:B------:R-:W-:Y:S02]  /*8ac0*/  FFMA.FTZ R107, R107, c[0x0][0x2d0], -R3.reuse ;  /* 0x0000b4006b6b7a23 */ /* 0x100fe40000010803 */
[----:B------:R1:W-:Y:S01]  /*8ad0*/  MUFU.EX2 R243, R39 ;  /* 0x0000002700f37308 */ /* 0x0003e20000000800 */
[----:B------:R-:W-:Y:S02]  /*8ae0*/  FFMA.FTZ R110, R110, c[0x0][0x2d0], -R3 ;  /* 0x0000b4006e6e7a23 */ /* 0x000fe40000010803 */
[--C-:B------:R-:W-:Y:S02]  /*8af0*/  FFMA.FTZ R100, R100, c[0x0][0x2d0], -R192.reuse ;  /* 0x0000b40064647a23 */ /* 0x100fe400000108c0 */
[----:B---3--:R-:W-:Y:S02]  /*8b00*/  FMUL.FTZ R29, R140, R169 ;  /* 0x000000a98c1d7220 */ /* 0x008fe40000410000 */
[--C-:B------:R-:W-:Y:S02]  /*8b10*/  FFMA.FTZ R101, R101, c[0x0][0x2d0], -R192.reuse ;  /* 0x0000b40065657a23 */ /* 0x100fe400000108c0 */
[----:B------:R-:W-:Y:S01]  /*8b20*/  FFMA.FTZ R112, R112, c[0x0][0x2d0], -R192 ;  /* 0x0000b40070707a23 */ /* 0x000fe200000108c0 */
[----:B------:R3:W-:Y:S01]  /*8b30*/  MUFU.EX2 R250, R36 ;  /* 0x0000002400fa7308 */ /* 0x0007e20000000800 */
[--C-:B------:R-:W-:Y:S02]  /*8b40*/  FFMA.FTZ R102, R102, c[0x0][0x2d0], -R193.reuse ;  /* 0x0000b40066667a23 */ /* 0x100fe400000108c1 */
[--C-:B------:R-:W-:Y:S02]  /*8b50*/  FFMA.FTZ R103, R103, c[0x0][0x2d0], -R193.reuse ;  /* 0x0000b40067677a23 */ /* 0x100fe400000108c1 */
[----:B----4-:R-:W-:Y:S01]  /*8b60*/  FMUL.FTZ R30, R0, R170 ;  /* 0x000000aa001e7220 */ /* 0x010fe20000410000 */
[----:B--2---:R-:W-:Y:S01]  /*8b70*/  MOV R170, R34 ;  /* 0x0000002200aa7202 */ /* 0x004fe20000000f00 */
[----:B------:R-:W-:Y:S01]  /*8b80*/  FMUL.FTZ R34, R139, R174 ;  /* 0x000000ae8b227220 */ /* 0x000fe20000410000 */
[----:B------:R-:W-:Y:S01]  /*8b90*/  MOV R174, R207 ;  /* 0x000000cf00ae7202 */ /* 0x000fe20000000f00 */
[--C-:B------:R-:W-:Y:S01]  /*8ba0*/  FFMA.FTZ R114, R114, c[0x0][0x2d0], -R193.reuse ;  /* 0x0000b40072727a23 */ /* 0x100fe200000108c1 */
[----:B------:R2:W-:Y:S01]  /*8bb0*/  MUFU.EX2 R245, R38 ;  /* 0x0000002600f57308 */ /* 0x0005e20000000800 */
[----:B------:R-:W-:Y:S01]  /*8bc0*/  FFMA.FTZ R193, R115, c[0x0][0x2d0], -R193 ;  /* 0x0000b40073c17a23 */ /* 0x000fe200000108c1 */
[-C--:B------:R-:W-:Y:S03]  /*8bd0*/  HMMA.16816.F32.BF16 R28, R144, R190.reuse, R28 ;  /* 0x000000be901c723c */ /* 0x080fe6000004181c */
[----:B-1----:R-:W-:Y:S02]  /*8be0*/  FMUL.FTZ R39, R139, R179 ;  /* 0x000000b38b277220 */ /* 0x002fe40000410000 */
[--C-:B------:R-:W-:Y:S02]  /*8bf0*/  FFMA.FTZ R105, R105, c[0x0][0x2d0], -R194.reuse ;  /* 0x0000b40069697a23 */ /* 0x100fe400000108c2 */
[--C-:B------:R-:W-:Y:S01]  /*8c00*/  FFMA.FTZ R108, R108, c[0x0][0x2d0], -R194.reuse ;  /* 0x0000b4006c6c7a23 */ /* 0x100fe200000108c2 */
[C---:B------:R-:W-:Y:S01]  /*8c10*/  HMMA.16816.F32.BF16 R32, R148.reuse, R190, R32 ;  /* 0x000000be9420723c */ /* 0x040fe20000041820 */
[----:B------:R1:W-:Y:S03]  /*8c20*/  MUFU.EX2 R248, R48 ;  /* 0x0000003000f87308 */ /* 0x0003e60000000800 */
[----:B---3--:R-:W-:Y:S02]  /*8c30*/  FMUL.FTZ R36, R141, R176 ;  /* 0x000000b08d247220 */ /* 0x008fe40000410000 */
[--C-:B------:R-:W-:Y:S02]  /*8c40*/  FFMA.FTZ R88, R88, c[0x0][0x2d0], -R194.reuse ;  /* 0x0000b40058587a23 */ /* 0x100fe400000108c2 */
[--C-:B------:R-:W-:Y:S03]  /*8c50*/  FFMA.FTZ R89, R89, c[0x0][0x2d0], -R194.reuse ;  /* 0x0000b40059597a23 */ /* 0x100fe600000108c2 */
[----:B------:R3:W-:Y:S01]  /*8c60*/  MUFU.EX2 R222, R50 ;  /* 0x0000003200de7308 */ /* 0x0007e20000000800 */
[--C-:B------:R-:W-:Y:S02]  /*8c70*/  FFMA.FTZ R92, R92, c[0x0][0x2d0], -R194.reuse ;  /* 0x0000b4005c5c7a23 */ /* 0x100fe400000108c2 */
[----:B--2---:R-:W-:Y:S02]  /*8c80*/  FMUL.FTZ R38, R139, R178 ;  /* 0x000000b28b267220 */ /* 0x004fe40000410000 */
[--C-:B------:R-:W-:Y:S02]  /*8c90*/  FFMA.FTZ R93, R93, c[0x0][0x2d0], -R194.reuse ;  /* 0x0000b4005d5d7a23 */ /* 0x100fe400000108c2 */
[----:B------:R-:W-:Y:S03]  /*8ca0*/  FFMA.FTZ R104, R104, c[0x0][0x2d0], -R194 ;  /* 0x0000b40068687a23 */ /* 0x000fe600000108c2 */
[-C--:B------:R-:W-:Y:S01]  /*8cb0*/  HMMA.16816.F32.BF16 R36, R148, R152.reuse, R36 ;  /* 0x000000989424723c */ /* 0x080fe20000041824 */
[----:B------:R2:W-:Y:S02]  /*8cc0*/  MUFU.EX2 R247, R49 ;  /* 0x0000003100f77308 */ /* 0x0005e40000000800 */
[----:B-1----:R-:W-:Y:S08]  /*8cd0*/  FMUL.FTZ R48, R140, R180 ;  /* 0x000000b48c307220 */ /* 0x002ff00000410000 */
[----:B------:R1:W-:Y:S01]  /*8ce0*/  MUFU.EX2 R221, R51 ;  /* 0x0000003300dd7308 */ /* 0x0003e20000000800 */
[----:B---3--:R-:W-:Y:S09]  /*8cf0*/  FMUL.FTZ R50, R0, R182 ;  /* 0x000000b600327220 */ /* 0x008ff20000410000 */
[----:B------:R3:W-:Y:S01]  /*8d00*/  MUFU.EX2 R169, R40 ;  /* 0x0000002800a97308 */ /* 0x0007e20000000800 */
[----:B--2---:R-:W-:Y:S09]  /*8d10*/  FMUL.FTZ R49, R140, R181 ;  /* 0x000000b58c317220 */ /* 0x004ff20000410000 */
[----:B------:R2:W2:Y:S01]  /*8d20*/  MUFU.EX2 R215, R41 ;  /* 0x0000002900d77308 */ /* 0x0004a20000000800 */
[----:B-1----:R-:W-:Y:S09]  /*8d30*/  FMUL.FTZ R51, R0, R183 ;  /* 0x000000b700337220 */ /* 0x002ff20000410000 */
[----:B------:R-:W-:Y:S01]  /*8d40*/  MUFU.EX2 R211, R53 ;  /* 0x0000003500d37308 */ /* 0x000fe20000000800 */
[C---:B------:R-:W-:Y:S04]  /*8d50*/  HMMA.16816.F32.BF16 R48, R144.reuse, R152, R48 ;  /* 0x000000989030723c */ /* 0x040fe80000041830 */
[C---:B---3--:R-:W-:Y:S01]  /*8d60*/  FMUL.FTZ R40, R141.reuse, R184 ;  /* 0x000000b88d287220 */ /* 0x048fe20000410000 */
[----:B------:R-:W-:Y:S03]  /*8d70*/  MOV R184, R203 ;  /* 0x000000cb00b87202 */ /* 0x000fe60000000f00 */
[-C--:B------:R-:W-:Y:S01]  /*8d80*/  HMMA.16816.F32.BF16 R116, R144, R154.reuse, R116 ;  /* 0x0000009a9074723c */ /* 0x080fe20000041874 */
[----:B------:R-:W-:Y:S03]  /*8d90*/  MUFU.EX2 R207, R55 ;  /* 0x0000003700cf7308 */ /* 0x000fe60000000800 */
[----:B--2---:R-:W-:Y:S01]  /*8da0*/  FMUL.FTZ R41, R141, R185 ;  /* 0x000000b98d297220 */ /* 0x004fe20000410000 */
[----:B------:R-:W-:Y:S03]  /*8db0*/  MOV R185, R208 ;  /* 0x000000d000b97202 */ /* 0x000fe60000000f00 */
[C---:B------:R-:W-:Y:S01]  /*8dc0*/  HMMA.16816.F32.BF16 R120, R148.reuse, R154, R120 ;  /* 0x0000009a9478723c */ /* 0x040fe20000041878 */
[----:B------:R-:W1:Y:S02]  /*8dd0*/  LDSM.16.MT88.4 R152, [R224+0x900] ;  /* 0x00090000e098783b */ /* 0x000e640000004200 */
[----:B------:R2:W-:Y:S05]  /*8de0*/  MUFU.EX2 R168, R42 ;  /* 0x0000002a00a87308 */ /* 0x0005ea0000000800 */
[-C--:B------:R-:W-:Y:S05]  /*8df0*/  HMMA.16816.F32.BF16 R124, R148, R156.reuse, R124 ;  /* 0x0000009c947c723c */ /* 0x080fea000004187c */
[----:B------:R3:W1:Y:S03]  /*8e00*/  MUFU.EX2 R178, R43 ;  /* 0x0000002b00b27308 */ /* 0x0006660000000800 */
[C---:B------:R-:W-:Y:S01]  /*8e10*/  HMMA.16816.F32.BF16 R128, R144.reuse, R156, R128 ;  /* 0x0000009c9080723c */ /* 0x040fe20000041880 */
[----:B------:R-:W4:Y:S04]  /*8e20*/  LDL.LU R157, [R1+0x8] ;  /* 0x00000800019d7983 */ /* 0x000f280000300800 */
[----:B------:R-:W4:Y:S02]  /*8e30*/  LDL.LU R156, [R1+0xc] ;  /* 0x00000c00019c7983 */ /* 0x000f240000300800 */
[----:B------:R1:W-:Y:S01]  /*8e40*/  MUFU.EX2 R214, R44 ;  /* 0x0000002c00d67308 */ /* 0x0003e20000000800 */
[-C--:B------:R-:W-:Y:S04]  /*8e50*/  HMMA.16816.F32.BF16 R132, R144, R158.reuse, R132 ;  /* 0x0000009e9084723c */ /* 0x080fe80000041884 */
[----:B--2---:R-:W-:Y:S01]  /*8e60*/  FMUL.FTZ R42, R139, R186 ;  /* 0x000000ba8b2a7220 */ /* 0x004fe20000410000 */
[----:B------:R-:W-:Y:S01]  /*8e70*/  MOV R186, R142 ;  /* 0x0000008e00ba7202 */ /* 0x000fe20000000f00 */
[--C-:B------:R-:W-:Y:S01]  /*8e80*/  FFMA.FTZ R142, R47, c[0x0][0x2d0], -R3.reuse ;  /* 0x0000b4002f8e7a23 */ /* 0x100fe20000010803 */
[----:B------:R-:W-:Y:S01]  /*8e90*/  F2FP.BF16.PACK_AB R47, R164, R167 ;  /* 0x000000a7a42f723e */ /* 0x000fe200000010ff */
[----:B------:R-:W-:Y:S01]  /*8ea0*/  FFMA.FTZ R3, R111, c[0x0][0x2d0], -R3 ;  /* 0x0000b4006f037a23 */ /* 0x000fe20000010803 */
[----:B------:R2:W2:Y:S03]  /*8eb0*/  MUFU.EX2 R213, R45 ;  /* 0x0000002d00d57308 */ /* 0x0004a60000000800 */
[----:B------:R-:W-:Y:S01]  /*8ec0*/  F2FP.BF16.PACK_AB R144, R251, R252 ;  /* 0x000000fcfb90723e */ /* 0x000fe200000010ff */
[----:B---3--:R-:W-:Y:S01]  /*8ed0*/  FMUL.FTZ R43, R139, R187 ;  /* 0x000000bb8b2b7220 */ /* 0x008fe20000410000 */
[----:B------:R-:W-:Y:S02]  /*8ee0*/  MOV R187, R209 ;  /* 0x000000d100bb7202 */ /* 0x000fe40000000f00 */
[----:B------:R-:W-:Y:S02]  /*8ef0*/  F2FP.BF16.PACK_AB R146, R170, R166 ;  /* 0x000000a6aa92723e */ /* 0x000fe400000010ff */
[----:B------:R-:W-:Y:S01]  /*8f00*/  F2FP.BF16.PACK_AB R145, R198, R197 ;  /* 0x000000c5c691723e */ /* 0x000fe200000010ff */
[----:B------:R3:W-:Y:S01]  /*8f10*/  MUFU.EX2 R177, R46 ;  /* 0x0000002e00b17308 */ /* 0x0007e20000000800 */
[----:B------:R-:W-:Y:S01]  /*8f20*/  HMMA.16816.F32.BF16 R40, R148, R158, R40 ;  /* 0x0000009e9428723c */ /* 0x000fe20000041828 */
[----:B------:R-:W3:Y:S03]  /*8f30*/  LDSM.16.MT88.4 R148, [R225+0x900] ;  /* 0x00090000e194783b */ /* 0x000ee60000004200 */
[----:B-1----:R-:W-:Y:S02]  /*8f40*/  F2FP.BF16.PACK_AB R44, R185, R187 ;  /* 0x000000bbb92c723e */ /* 0x002fe400000010ff */
[----:B------:R-:W-:Y:S03]  /*8f50*/  F2FP.BF16.PACK_AB R147, R200, R199 ;  /* 0x000000c7c893723e */ /* 0x000fe600000010ff */
[----:B------:R1:W-:Y:S01]  /*8f60*/  MUFU.EX2 R208, R54 ;  /* 0x0000003600d07308 */ /* 0x0003e20000000800 */
[----:B------:R-:W4:Y:S02]  /*8f70*/  LDL.LU R158, [R1] ;  /* 0x00000000019e7983 */ /* 0x000f240000300800 */
[----:B--2---:R-:W-:Y:S02]  /*8f80*/  F2FP.BF16.PACK_AB R45, R184, R186 ;  /* 0x000000bab82d723e */ /* 0x004fe400000010ff */
[----:B------:R-:W2:Y:S05]  /*8f90*/  LDL.LU R159, [R1+0x4] ;  /* 0x00000400019f7983 */ /* 0x000eaa0000300800 */
[----:B------:R-:W-:Y:S01]  /*8fa0*/  MUFU.EX2 R210, R64 ;  /* 0x0000004000d27308 */ /* 0x000fe20000000800 */
[----:B---3--:R-:W-:Y:S09]  /*8fb0*/  F2FP.BF16.PACK_AB R46, R165, R171 ;  /* 0x000000aba52e723e */ /* 0x008ff200000010ff */
[----:B------:R-:W-:Y:S01]  /*8fc0*/  MUFU.EX2 R209, R65 ;  /* 0x0000004100d17308 */ /* 0x000fe20000000800 */
[-C--:B------:R-:W-:Y:S01]  /*8fd0*/  HMMA.16816.F32.BF16 R4, R44, R152.reuse, R4 ;  /* 0x000000982c04723c */ /* 0x080fe20000041804 */
[----:B-1----:R-:W-:Y:S07]  /*8fe0*/  LDSM.16.MT88.4 R52, [R224+0x1100] ;  /* 0x00110000e034783b */ /* 0x002fee0000004200 */
[C---:B------:R-:W-:Y:S01]  /*8ff0*/  HMMA.16816.F32.BF16 R8, R144.reuse, R152, R8 ;  /* 0x000000989008723c */ /* 0x040fe20000041808 */
[----:B------:R-:W-:Y:S07]  /*9000*/  MUFU.EX2 R183, R66 ;  /* 0x0000004200b77308 */ /* 0x000fee0000000800 */
[-C--:B------:R-:W-:Y:S03]  /*9010*/  HMMA.16816.F32.BF16 R12, R144, R154.reuse, R12 ;  /* 0x0000009a900c723c */ /* 0x080fe6000004180c */
[----:B------:R1:W-:Y:S05]  /*9020*/  MUFU.EX2 R206, R67 ;  /* 0x0000004300ce7308 */ /* 0x0003ea0000000800 */
[C---:B------:R-:W-:Y:S01]  /*9030*/  HMMA.16816.F32.BF16 R16, R44.reuse, R154, R16 ;  /* 0x0000009a2c10723c */ /* 0x040fe20000041810 */
[----:B------:R-:W3:Y:S04]  /*9040*/  LDSM.16.MT88.4 R152, [R226+0x900] ;  /* 0x00090000e298783b */ /* 0x000ee80000004200 */
[----:B------:R-:W-:Y:S03]  /*9050*/  MUFU.EX2 R205, R60 ;  /* 0x0000003c00cd7308 */ /* 0x000fe60000000800 */
[-C--:B------:R-:W-:Y:S07]  /*9060*/  HMMA.16816.F32.BF16 R20, R44, R160.reuse, R20 ;  /* 0x000000a02c14723c */ /* 0x080fee0000041814 */
[----:B------:R-:W-:Y:S01]  /*9070*/  MUFU.EX2 R204, R61 ;  /* 0x0000003d00cc7308 */ /* 0x000fe20000000800 */
[C---:B------:R-:W-:Y:S01]  /*9080*/  HMMA.16816.F32.BF16 R24, R144.reuse, R160, R24 ;  /* 0x000000a09018723c */ /* 0x040fe20000041818 */
[----:B-1----:R-:W1:Y:S07]  /*9090*/  LDSM.16.MT88.4 R64, [R227+0x1100] ;  /* 0x00110000e340783b */ /* 0x002e6e0000004200 */
[-C--:B------:R-:W-:Y:S01]  /*90a0*/  HMMA.16816.F32.BF16 R28, R144, R162.reuse, R28 ;  /* 0x000000a2901c723c */ /* 0x080fe2000004181c */
[----:B------:R-:W-:Y:S07]  /*90b0*/  MUFU.EX2 R188, R62 ;  /* 0x0000003e00bc7308 */ /* 0x000fee0000000800 */
[C---:B------:R-:W-:Y:S03]  /*90c0*/  HMMA.16816.F32.BF16 R32, R44.reuse, R162, R32 ;  /* 0x000000a22c20723c */ /* 0x040fe60000041820 */
[----:B------:R-:W-:Y:S05]  /*90d0*/  MUFU.EX2 R190, R68 ;  /* 0x0000004400be7308 */ /* 0x000fea0000000800 */
[-C--:B------:R-:W-:Y:S05]  /*90e0*/  HMMA.16816.F32.BF16 R36, R44, R148.reuse, R36 ;  /* 0x000000942c24723c */ /* 0x080fea0000041824 */
[----:B------:R-:W-:Y:S03]  /*90f0*/  MUFU.EX2 R203, R69 ;  /* 0x0000004500cb7308 */ /* 0x000fe60000000800 */
[C---:B------:R-:W-:Y:S07]  /*9100*/  HMMA.16816.F32.BF16 R48, R144.reuse, R148, R48 ;  /* 0x000000949030723c */ /* 0x040fee0000041830 */
[----:B------:R-:W1:Y:S01]  /*9110*/  MUFU.EX2 R176, R142 ;  /* 0x0000008e00b07308 */ /* 0x000e620000000800 */
[-C--:B------:R-:W-:Y:S08]  /*9120*/  HMMA.16816.F32.BF16 R116, R144, R150.reuse, R116 ;  /* 0x000000969074723c */ /* 0x080ff00000041874 */
[C---:B------:R-:W-:Y:S01]  /*9130*/  HMMA.16816.F32.BF16 R120, R44.reuse, R150, R120 ;  /* 0x000000962c78723c */ /* 0x040fe20000041878 */
[----:B------:R1:W-:Y:S07]  /*9140*/  MUFU.EX2 R142, R63 ;  /* 0x0000003f008e7308 */ /* 0x0003ee0000000800 */
[-C--:B---3--:R-:W-:Y:S03]  /*9150*/  HMMA.16816.F32.BF16 R124, R44, R152.reuse, R124 ;  /* 0x000000982c7c723c */ /* 0x088fe6000004187c */
[----:B------:R3:W-:Y:S05]  /*9160*/  MUFU.EX2 R179, R56 ;  /* 0x0000003800b37308 */ /* 0x0007ea0000000800 */
[C---:B------:R-:W-:Y:S05]  /*9170*/  HMMA.16816.F32.BF16 R128, R144.reuse, R152, R128 ;  /* 0x000000989080723c */ /* 0x040fea0000041880 */
[----:B------:R3:W3:Y:S03]  /*9180*/  MUFU.EX2 R182, R57 ;  /* 0x0000003900b67308 */ /* 0x0006e60000000800 */
[-C--:B------:R-:W-:Y:S01]  /*9190*/  HMMA.16816.F32.BF16 R132, R144, R154.reuse, R132 ;  /* 0x0000009a9084723c */ /* 0x080fe20000041884 */
[----:B-1----:R-:W1:Y:S06]  /*91a0*/  LDSM.16.MT88.4 R60, [R225+0x1100] ;  /* 0x00110000e13c783b */ /* 0x002e6c0000004200 */
[----:B------:R1:W-:Y:S01]  /*91b0*/  MUFU.EX2 R181, R58 ;  /* 0x0000003a00b57308 */ /* 0x0003e20000000800 */
[----:B------:R-:W-:Y:S04]  /*91c0*/  HMMA.16816.F32.BF16 R40, R44, R154, R40 ;  /* 0x0000009a2c28723c */ /* 0x000fe80000041828 */
[----:B---3--:R-:W-:Y:S03]  /*91d0*/  F2FP.BF16.PACK_AB R56, R215, R169 ;  /* 0x000000a9d738723e */ /* 0x008fe600000010ff */
[----:B------:R-:W-:Y:S02]  /*91e0*/  F2FP.BF16.PACK_AB R44, R249, R250 ;  /* 0x000000faf92c723e */ /* 0x000fe400000010ff */
[----:B------:R3:W1:Y:S03]  /*91f0*/  MUFU.EX2 R180, R59 ;  /* 0x0000003b00b47308 */ /* 0x0006660000000800 */
[----:B------:R-:W-:Y:S02]  /*9200*/  F2FP.BF16.PACK_AB R46, R247, R248 ;  /* 0x000000f8f72e723e */ /* 0x000fe400000010ff */
[----:B------:R-:W-:Y:S02]  /*9210*/  F2FP.BF16.PACK_AB R45, R243, R245 ;  /* 0x000000f5f32d723e */ /* 0x000fe400000010ff */
[----:B------:R-:W-:Y:S02]  /*9220*/  F2FP.BF16.PACK_AB R47, R221, R222 ;  /* 0x000000dedd2f723e */ /* 0x000fe400000010ff */
[----:B------:R-:W-:Y:S01]  /*9230*/  F2FP.BF16.PACK_AB R57, R178, R168 ;  /* 0x000000a8b239723e */ /* 0x000fe200000010ff */
[----:B------:R-:W-:Y:S04]  /*9240*/  MUFU.EX2 R191, R80 ;  /* 0x0000005000bf7308 */ /* 0x000fe80000000800 */
[-C--:B------:R-:W-:Y:S03]  /*9250*/  HMMA.16816.F32.BF16 R4, R44, R52.reuse, R4 ;  /* 0x000000342c04723c */ /* 0x080fe60000041804 */
[----:B-1----:R-:W-:Y:S03]  /*9260*/  F2FP.BF16.PACK_AB R58, R213, R214 ;  /* 0x000000d6d53a723e */ /* 0x002fe600000010ff */
[----:B------:R-:W-:Y:S01]  /*9270*/  MUFU.EX2 R80, R71 ;  /* 0x0000004700507308 */ /* 0x000fe20000000800 */
[----:B---3--:R-:W-:Y:S09]  /*9280*/  F2FP.BF16.PACK_AB R59, R176, R177 ;  /* 0x000000b1b03b723e */ /* 0x008ff200000010ff */
[----:B------:R-:W-:Y:S01]  /*9290*/  MUFU.EX2 R189, R81 ;  /* 0x0000005100bd7308 */ /* 0x000fe20000000800 */
[C---:B------:R-:W-:Y:S09]  /*92a0*/  HMMA.16816.F32.BF16 R8, R56.reuse, R52, R8 ;  /* 0x000000343808723c */ /* 0x040ff20000041808 */
[----:B------:R1:W-:Y:S01]  /*92b0*/  MUFU.EX2 R81, R70 ;  /* 0x0000004600517308 */ /* 0x0003e20000000800 */
[-C--:B------:R-:W-:Y:S08]  /*92c0*/  HMMA.16816.F32.BF16 R12, R56, R54.reuse, R12 ;  /* 0x00000036380c723c */ /* 0x080ff0000004180c */
[C---:B------:R-:W-:Y:S01]  /*92d0*/  HMMA.16816.F32.BF16 R16, R44.reuse, R54, R16 ;  /* 0x000000362c10723c */ /* 0x040fe20000041810 */
[----:B------:R-:W3:Y:S01]  /*92e0*/  LDSM.16.MT88.4 R52, [R226+0x1100] ;  /* 0x00110000e234783b */ /* 0x000ee20000004200 */
[----:B------:R-:W-:Y:S06]  /*92f0*/  MUFU.EX2 R113, R113 ;  /* 0x0000007100717308 */ /* 0x000fec0000000800 */
[-C--:B------:R-:W-:Y:S04]  /*9300*/  HMMA.16816.F32.BF16 R20, R44, R64.reuse, R20 ;  /* 0x000000402c14723c */ /* 0x080fe80000041814 */
[----:B------:R-:W-:Y:S01]  /*9310*/  MUFU.EX2 R193, R193 ;  /* 0x000000c100c17308 */ /* 0x000fe20000000800 */
[----:B-1----:R-:W-:Y:S03]  /*9320*/  LDSM.16.MT88.4 R68, [R225+0x2100] ;  /* 0x00210000e144783b */ /* 0x002fe60000004200 */
[C---:B------:R-:W-:Y:S06]  /*9330*/  HMMA.16816.F32.BF16 R24, R56.reuse, R64, R24 ;  /* 0x000000403818723c */ /* 0x040fec0000041818 */
[----:B------:R-:W-:Y:S02]  /*9340*/  MUFU.EX2 R109, R109 ;  /* 0x0000006d006d7308 */ /* 0x000fe40000000800 */
[-C--:B------:R-:W-:Y:S08]  /*9350*/  HMMA.16816.F32.BF16 R28, R56, R66.reuse, R28 ;  /* 0x00000042381c723c */ /* 0x080ff0000004181c */
[C---:B------:R-:W-:Y:S01]  /*9360*/  HMMA.16816.F32.BF16 R32, R44.reuse, R66, R32 ;  /* 0x000000422c20723c */ /* 0x040fe20000041820 */
[----:B------:R-:W1:Y:S01]  /*9370*/  LDSM.16.MT88.4 R64, [R224+0x1900] ;  /* 0x00190000e040783b */ /* 0x000e620000004200 */
[----:B------:R-:W-:Y:S06]  /*9380*/  MUFU.EX2 R82, R82 ;  /* 0x0000005200527308 */ /* 0x000fec0000000800 */
[-C--:B------:R-:W-:Y:S04]  /*9390*/  HMMA.16816.F32.BF16 R36, R44, R60.reuse, R36 ;  /* 0x0000003c2c24723c */ /* 0x080fe80000041824 */
[----:B------:R-:W-:Y:S04]  /*93a0*/  MUFU.EX2 R83, R83 ;  /* 0x0000005300537308 */ /* 0x000fe80000000800 */
[C---:B------:R-:W-:Y:S06]  /*93b0*/  HMMA.16816.F32.BF16 R48, R56.reuse, R60, R48 ;  /* 0x0000003c3830723c */ /* 0x040fec0000041830 */
[----:B------:R-:W-:Y:S02]  /*93c0*/  MUFU.EX2 R72, R72 ;  /* 0x0000004800487308 */ /* 0x000fe40000000800 */
[-C--:B------:R-:W-:Y:S08]  /*93d0*/  HMMA.16816.F32.BF16 R116, R56, R62.reuse, R116 ;  /* 0x0000003e3874723c */ /* 0x080ff00000041874 */
[C---:B------:R-:W-:Y:S01]  /*93e0*/  HMMA.16816.F32.BF16 R120, R44.reuse, R62, R120 ;  /* 0x0000003e2c78723c */ /* 0x040fe20000041878 */
[----:B------:R-:W-:Y:S01]  /*93f0*/  LDSM.16.MT88.4 R60, [R225+0x1900] ;  /* 0x00190000e13c783b */ /* 0x000fe20000004200 */
[----:B------:R-:W1:Y:S02]  /*9400*/  MUFU.EX2 R73, R73 ;  /* 0x0000004900497308 */ /* 0x000e640000000800 */
[----:B----4-:R-:W-:Y:S02]  /*9410*/  FFMA.FTZ R140, R140, R157, R216 ;  /* 0x0000009d8c8c7223 */ /* 0x010fe400000100d8 */
[----:B------:R-:W-:Y:S02]  /*9420*/  FFMA.FTZ R0, R0, R156, R195 ;  /* 0x0000009c00007223 */ /* 0x000fe400000100c3 */
[-C--:B---3--:R-:W-:Y:S04]  /*9430*/  HMMA.16816.F32.BF16 R124, R44, R52.reuse, R124 ;  /* 0x000000342c7c723c */ /* 0x088fe8000004187c */
[----:B------:R-:W-:Y:S01]  /*9440*/  FADD.FTZ R140, R217, R140 ;  /* 0x0000008cd98c7221 */ /* 0x000fe20000010000 */
[----:B------:R-:W-:Y:S01]  /*9450*/  MUFU.EX2 R76, R76 ;  /* 0x0000004c004c7308 */ /* 0x000fe20000000800 */
[----:B------:R-:W-:Y:S02]  /*9460*/  FADD.FTZ R0, R196, R0 ;  /* 0x00000000c4007221 */ /* 0x000fe40000010000 */
[C---:B------:R-:W-:Y:S04]  /*9470*/  HMMA.16816.F32.BF16 R128, R56.reuse, R52, R128 ;  /* 0x000000343880723c */ /* 0x040fe80000041880 */
[----:B------:R-:W-:Y:S03]  /*9480*/  FADD.FTZ R0, R201, R0 ;  /* 0x00000000c9007221 */ /* 0x000fe60000010000 */
[----:B------:R-:W-:Y:S01]  /*9490*/  F2FP.BF16.PACK_AB R52, R182, R179 ;  /* 0x000000b3b634723e */ /* 0x000fe200000010ff */
[-C--:B------:R-:W-:Y:S01]  /*94a0*/  HMMA.16816.F32.BF16 R132, R56, R54.reuse, R132 ;  /* 0x000000363884723c */ /* 0x080fe20000041884 */
[----:B------:R-:W3:Y:S01]  /*94b0*/  LDSM.16.MT88.4 R56, [R227+0x1900] ;  /* 0x00190000e338783b */ /* 0x000ee20000004200 */
[----:B------:R-:W4:Y:S02]  /*94c0*/  MUFU.EX2 R77, R77 ;  /* 0x0000004d004d7308 */ /* 0x000f240000000800 */
[----:B------:R-:W-:Y:S04]  /*94d0*/  F2FP.BF16.PACK_AB R53, R180, R181 ;  /* 0x000000b5b435723e */ /* 0x000fe800000010ff */
[----:B------:R-:W-:Y:S04]  /*94e0*/  HMMA.16816.F32.BF16 R40, R44, R54, R40 ;  /* 0x000000362c28723c */ /* 0x000fe80000041828 */
[----:B------:R-:W-:Y:S01]  /*94f0*/  MUFU.EX2 R74, R74 ;  /* 0x0000004a004a7308 */ /* 0x000fe20000000800 */
[----:B------:R-:W-:Y:S02]  /*9500*/  FFMA.FTZ R141, R141, R158, R219 ;  /* 0x0000009e8d8d7223 */ /* 0x000fe400000100db */
[----:B------:R-:W-:Y:S02]  /*9510*/  F2FP.BF16.PACK_AB R44, R211, R212 ;  /* 0x000000d4d32c723e */ /* 0x000fe400000010ff */
[----:B------:R-:W-:Y:S03]  /*9520*/  F2FP.BF16.PACK_AB R46, R209, R210 ;  /* 0x000000d2d12e723e */ /* 0x000fe600000010ff */
[----:B------:R-:W-:Y:S01]  /*9530*/  F2FP.BF16.PACK_AB R45, R207, R208 ;  /* 0x000000d0cf2d723e */ /* 0x000fe200000010ff */
[----:B--2---:R-:W-:Y:S01]  /*9540*/  FFMA.FTZ R139, R139, R159, R218 ;  /* 0x0000009f8b8b7223 */ /* 0x004fe200000100da */
[----:B------:R-:W-:Y:S01]  /*9550*/  F2FP.BF16.PACK_AB R47, R206, R183 ;  /* 0x000000b7ce2f723e */ /* 0x000fe200000010ff */
[----:B------:R-:W-:Y:S01]  /*9560*/  LDSM.16.MT88.4 R156, [R224+0x3100] ;  /* 0x00310000e09c783b */ /* 0x000fe20000004200 */
[----:B------:R-:W-:Y:S01]  /*9570*/  F2FP.BF16.PACK_AB R54, R204, R205 ;  /* 0x000000cdcc36723e */ /* 0x000fe200000010ff */
[----:B------:R-:W2:Y:S01]  /*9580*/  MUFU.EX2 R75, R75 ;  /* 0x0000004b004b7308 */ /* 0x000ea20000000800 */
[----:B------:R-:W-:Y:S01]  /*9590*/  F2FP.BF16.PACK_AB R55, R142, R188 ;  /* 0x000000bc8e37723e */ /* 0x000fe200000010ff */
[----:B------:R-:W-:Y:S02]  /*95a0*/  FADD.FTZ R141, R223, R141 ;  /* 0x0000008ddf8d7221 */ /* 0x000fe40000010000 */
[-C--:B-1----:R-:W-:Y:S03]  /*95b0*/  HMMA.16816.F32.BF16 R4, R44, R64.reuse, R4 ;  /* 0x000000402c04723c */ /* 0x082fe60000041804 */
[----:B------:R-:W-:Y:S02]  /*95c0*/  FADD.FTZ R141, R246, R141 ;  /* 0x0000008df68d7221 */ /* 0x000fe40000010000 */
[----:B------:R-:W-:Y:S01]  /*95d0*/  FADD.FTZ R139, R220, R139 ;  /* 0x0000008bdc8b7221 */ /* 0x000fe20000010000 */
[----:B------:R-:W-:Y:S02]  /*95e0*/  MUFU.EX2 R78, R78 ;  /* 0x0000004e004e7308 */ /* 0x000fe40000000800 */
[C---:B------:R-:W-:Y:S04]  /*95f0*/  HMMA.16816.F32.BF16 R8, R52.reuse, R64, R8 ;  /* 0x000000403408723c */ /* 0x040fe80000041808 */
[----:B------:R-:W-:Y:S04]  /*9600*/  FADD.FTZ R139, R244, R139 ;  /* 0x0000008bf48b7221 */ /* 0x000fe80000010000 */
[-C--:B------:R-:W-:Y:S01]  /*9610*/  HMMA.16816.F32.BF16 R12, R52, R66.reuse, R12 ;  /* 0x00000042340c723c */ /* 0x080fe2000004180c */
[----:B------:R-:W1:Y:S07]  /*9620*/  MUFU.EX2 R79, R79 ;  /* 0x0000004f004f7308 */ /* 0x000e6e0000000800 */
[C---:B------:R-:W-:Y:S01]  /*9630*/  HMMA.16816.F32.BF16 R16, R44.reuse, R66, R16 ;  /* 0x000000422c10723c */ /* 0x040fe20000041810 */
[----:B------:R-:W1:Y:S02]  /*9640*/  LDSM.16.MT88.4 R64, [R226+0x1900] ;  /* 0x00190000e240783b */ /* 0x000e640000004200 */
[----:B------:R-:W-:Y:S05]  /*9650*/  MUFU.EX2 R84, R84 ;  /* 0x0000005400547308 */ /* 0x000fea0000000800 */
[-C--:B---3--:R-:W-:Y:S05]  /*9660*/  HMMA.16816.F32.BF16 R20, R44, R56.reuse, R20 ;  /* 0x000000382c14723c */ /* 0x088fea0000041814 */
[----:B------:R-:W-:Y:S03]  /*9670*/  MUFU.EX2 R85, R85 ;  /* 0x0000005500557308 */ /* 0x000fe60000000800 */
[C---:B------:R-:W-:Y:S07]  /*9680*/  HMMA.16816.F32.BF16 R24, R52.reuse, R56, R24 ;  /* 0x000000383418723c */ /* 0x040fee0000041818 */
[----:B------:R-:W-:Y:S01]  /*9690*/  MUFU.EX2 R96, R96 ;  /* 0x0000006000607308 */ /* 0x000fe20000000800 */
[-C--:B------:R-:W-:Y:S08]  /*96a0*/  HMMA.16816.F32.BF16 R28, R52, R58.reuse, R28 ;  /* 0x0000003a341c723c */ /* 0x080ff0000004181c */
[C---:B------:R-:W-:Y:S01]  /*96b0*/  HMMA.16816.F32.BF16 R32, R44.reuse, R58, R32 ;  /* 0x0000003a2c20723c */ /* 0x040fe20000041820 */
[----:B------:R-:W3:Y:S01]  /*96c0*/  LDSM.16.MT88.4 R56, [R224+0x2100] ;  /* 0x00210000e038783b */ /* 0x000ee20000004200 */
[----:B------:R-:W-:Y:S06]  /*96d0*/  MUFU.EX2 R97, R97 ;  /* 0x0000006100617308 */ /* 0x000fec0000000800 */
[-C--:B------:R-:W-:Y:S04]  /*96e0*/  HMMA.16816.F32.BF16 R36, R44, R60.reuse, R36 ;  /* 0x0000003c2c24723c */ /* 0x080fe80000041824 */
[----:B------:R-:W-:Y:S04]  /*96f0*/  MUFU.EX2 R86, R86 ;  /* 0x0000005600567308 */ /* 0x000fe80000000800 */
[C---:B------:R-:W-:Y:S06]  /*9700*/  HMMA.16816.F32.BF16 R48, R52.reuse, R60, R48 ;  /* 0x0000003c3430723c */ /* 0x040fec0000041830 */
[----:B------:R-:W-:Y:S02]  /*9710*/  MUFU.EX2 R87, R87 ;  /* 0x0000005700577308 */ /* 0x000fe40000000800 */
[-C--:B------:R-:W-:Y:S08]  /*9720*/  HMMA.16816.F32.BF16 R116, R52, R62.reuse, R116 ;  /* 0x0000003e3474723c */ /* 0x080ff00000041874 */
[C---:B------:R-:W-:Y:S01]  /*9730*/  HMMA.16816.F32.BF16 R120, R44.reuse, R62, R120 ;  /* 0x0000003e2c78723c */ /* 0x040fe20000041878 */
[----:B------:R-:W3:Y:S01]  /*9740*/  LDSM.16.MT88.4 R60, [R227+0x2100] ;  /* 0x00210000e33c783b */ /* 0x000ee20000004200 */
[----:B------:R-:W-:Y:S06]  /*9750*/  MUFU.EX2 R98, R98 ;  /* 0x0000006200627308 */ /* 0x000fec0000000800 */
[-C--:B-1----:R-:W-:Y:S04]  /*9760*/  HMMA.16816.F32.BF16 R124, R44, R64.reuse, R124 ;  /* 0x000000402c7c723c */ /* 0x082fe8000004187c */
[----:B------:R-:W-:Y:S04]  /*9770*/  MUFU.EX2 R99, R99 ;  /* 0x0000006300637308 */ /* 0x000fe80000000800 */
[C---:B------:R-:W-:Y:S06]  /*9780*/  HMMA.16816.F32.BF16 R128, R52.reuse, R64, R128 ;  /* 0x000000403480723c */ /* 0x040fec0000041880 */
[----:B------:R-:W-:Y:S02]  /*9790*/  MUFU.EX2 R100, R100 ;  /* 0x0000006400647308 */ /* 0x000fe40000000800 */
[-C--:B------:R-:W-:Y:S07]  /*97a0*/  HMMA.16816.F32.BF16 R132, R52, R66.reuse, R132 ;  /* 0x000000423484723c */ /* 0x080fee0000041884 */
[----:B------:R-:W-:Y:S01]  /*97b0*/  F2FP.BF16.PACK_AB R52, R73, R72 ;  /* 0x000000484934723e */ /* 0x000fe200000010ff */
[----:B------:R-:W-:Y:S01]  /*97c0*/  HMMA.16816.F32.BF16 R40, R44, R66, R40 ;  /* 0x000000422c28723c */ /* 0x000fe20000041828 */
[----:B------:R-:W1:Y:S01]  /*97d0*/  LDSM.16.MT88.4 R64, [R226+0x2100] ;  /* 0x00210000e240783b */ /* 0x000e620000004200 */
[----:B------:R-:W-:Y:S02]  /*97e0*/  MUFU.EX2 R101, R101 ;  /* 0x0000006500657308 */ /* 0x000fe40000000800 */
[----:B----4-:R-:W-:Y:S02]  /*97f0*/  F2FP.BF16.PACK_AB R54, R77, R76 ;  /* 0x0000004c4d36723e */ /* 0x010fe400000010ff */
[----:B--2---:R-:W-:Y:S02]  /*9800*/  F2FP.BF16.PACK_AB R53, R75, R74 ;  /* 0x0000004a4b35723e */ /* 0x004fe400000010ff */
[----:B------:R-:W-:Y:S04]  /*9810*/  F2FP.BF16.PACK_AB R44, R203, R190 ;  /* 0x000000becb2c723e */ /* 0x000fe800000010ff */
[----:B------:R-:W-:Y:S01]  /*9820*/  F2FP.BF16.PACK_AB R46, R189, R191 ;  /* 0x000000bfbd2e723e */ /* 0x000fe200000010ff */
[----:B------:R-:W-:Y:S01]  /*9830*/  MUFU.EX2 R112, R112 ;  /* 0x0000007000707308 */ /* 0x000fe20000000800 */
[----:B------:R-:W-:Y:S02]  /*9840*/  F2FP.BF16.PACK_AB R45, R80, R81 ;  /* 0x00000051502d723e */ /* 0x000fe400000010ff */
[----:B------:R-:W-:Y:S02]  /*9850*/  F2FP.BF16.PACK_AB R47, R83, R82 ;  /* 0x00000052532f723e */ /* 0x000fe400000010ff */
[----:B------:R-:W-:Y:S05]  /*9860*/  F2FP.BF16.PACK_AB R55, R79, R78 ;  /* 0x0000004e4f37723e */ /* 0x000fea00000010ff */
[-C--:B---3--:R-:W-:Y:S01]  /*9870*/  HMMA.16816.F32.BF16 R4, R44, R56.reuse, R4 ;  /* 0x000000382c04723c */ /* 0x088fe20000041804 */
[----:B------:R-:W-:Y:S07]  /*9880*/  MUFU.EX2 R102, R102 ;  /* 0x0000006600667308 */ /* 0x000fee0000000800 */
[C---:B------:R-:W-:Y:S03]  /*9890*/  HMMA.16816.F32.BF16 R8, R52.reuse, R56, R8 ;  /* 0x000000383408723c */ /* 0x040fe60000041808 */
[----:B------:R-:W-:Y:S05]  /*98a0*/  MUFU.EX2 R103, R103 ;  /* 0x0000006700677308 */ /* 0x000fea0000000800 */
[-C--:B------:R-:W-:Y:S05]  /*98b0*/  HMMA.16816.F32.BF16 R12, R52, R58.reuse, R12 ;  /* 0x0000003a340c723c */ /* 0x080fea000004180c */
[----:B------:R-:W-:Y:S03]  /*98c0*/  MUFU.EX2 R114, R114 ;  /* 0x0000007200727308 */ /* 0x000fe60000000800 */
[C---:B------:R-:W-:Y:S01]  /*98d0*/  HMMA.16816.F32.BF16 R16, R44.reuse, R58, R16 ;  /* 0x0000003a2c10723c */ /* 0x040fe20000041810 */
[----:B------:R-:W2:Y:S06]  /*98e0*/  LDSM.16.MT88.4 R56, [R224+0x2900] ;  /* 0x00290000e038783b */ /* 0x000eac0000004200 */
[----:B------:R-:W-:Y:S01]  /*98f0*/  MUFU.EX2 R105, R105 ;  /* 0x0000006900697308 */ /* 0x000fe20000000800 */
[-C--:B------:R-:W-:Y:S08]  /*9900*/  HMMA.16816.F32.BF16 R20, R44, R60.reuse, R20 ;  /* 0x0000003c2c14723c */ /* 0x080ff00000041814 */
[C---:B------:R-:W-:Y:S01]  /*9910*/  HMMA.16816.F32.BF16 R24, R52.reuse, R60, R24 ;  /* 0x0000003c3418723c */ /* 0x040fe20000041818 */
[----:B------:R-:W-:Y:S07]  /*9920*/  MUFU.EX2 R108, R108 ;  /* 0x0000006c006c7308 */ /* 0x000fee0000000800 */
[-C--:B------:R-:W-:Y:S03]  /*9930*/  HMMA.16816.F32.BF16 R28, R52, R62.reuse, R28 ;  /* 0x0000003e341c723c */ /* 0x080fe6000004181c */
[----:B------:R-:W-:Y:S05]  /*9940*/  MUFU.EX2 R88, R88 ;  /* 0x0000005800587308 */ /* 0x000fea0000000800 */
[C---:B------:R-:W-:Y:S01]  /*9950*/  HMMA.16816.F32.BF16 R32, R44.reuse, R62, R32 ;  /* 0x0000003e2c20723c */ /* 0x040fe20000041820 */
[----:B------:R-:W3:Y:S04]  /*9960*/  LDSM.16.MT88.4 R60, [R227+0x2900] ;  /* 0x00290000e33c783b */ /* 0x000ee80000004200 */
[----:B------:R-:W4:Y:S03]  /*9970*/  MUFU.EX2 R89, R89 ;  /* 0x0000005900597308 */ /* 0x000f260000000800 */
[-C--:B------:R-:W-:Y:S07]  /*9980*/  HMMA.16816.F32.BF16 R36, R44, R68.reuse, R36 ;  /* 0x000000442c24723c */ /* 0x080fee0000041824 */
[----:B------:R-:W-:Y:S01]  /*9990*/  MUFU.EX2 R92, R92 ;  /* 0x0000005c005c7308 */ /* 0x000fe20000000800 */
[C---:B------:R-:W-:Y:S08]  /*99a0*/  HMMA.16816.F32.BF16 R48, R52.reuse, R68, R48 ;  /* 0x000000443430723c */ /* 0x040ff00000041830 */
[-C--:B------:R-:W-:Y:S01]  /*99b0*/  HMMA.16816.F32.BF16 R116, R52, R70.reuse, R116 ;  /* 0x000000463474723c */ /* 0x080fe20000041874 */
[----:B------:R-:W2:Y:S07]  /*99c0*/  MUFU.EX2 R93, R93 ;  /* 0x0000005d005d7308 */ /* 0x000eae0000000800 */
[C---:B------:R-:W-:Y:S01]  /*99d0*/  HMMA.16816.F32.BF16 R120, R44.reuse, R70, R120 ;  /* 0x000000462c78723c */ /* 0x040fe20000041878 */
[----:B------:R-:W3:Y:S02]  /*99e0*/  LDSM.16.MT88.4 R68, [R225+0x2900] ;  /* 0x00290000e144783b */ /* 0x000ee40000004200 */
[----:B------:R-:W-:Y:S05]  /*99f0*/  MUFU.EX2 R90, R90 ;  /* 0x0000005a005a7308 */ /* 0x000fea0000000800 */
[-C--:B-1----:R-:W-:Y:S05]  /*9a00*/  HMMA.16816.F32.BF16 R124, R44, R64.reuse, R124 ;  /* 0x000000402c7c723c */ /* 0x082fea000004187c */
[----:B------:R-:W1:Y:S03]  /*9a10*/  MUFU.EX2 R91, R91 ;  /* 0x0000005b005b7308 */ /* 0x000e660000000800 */
[C---:B------:R-:W-:Y:S07]  /*9a20*/  HMMA.16816.F32.BF16 R128, R52.reuse, R64, R128 ;  /* 0x000000403480723c */ /* 0x040fee0000041880 */
[----:B------:R-:W-:Y:S01]  /*9a30*/  MUFU.EX2 R94, R94 ;  /* 0x0000005e005e7308 */ /* 0x000fe20000000800 */
[-C--:B------:R-:W-:Y:S07]  /*9a40*/  HMMA.16816.F32.BF16 R132, R52, R66.reuse, R132 ;  /* 0x000000423484723c */ /* 0x080fee0000041884 */
[----:B----4-:R-:W-:Y:S01]  /*9a50*/  F2FP.BF16.PACK_AB R52, R89, R88 ;  /* 0x000000585934723e */ /* 0x010fe200000010ff */
[----:B------:R-:W-:Y:S01]  /*9a60*/  HMMA.16816.F32.BF16 R40, R44, R66, R40 ;  /* 0x000000422c28723c */ /* 0x000fe20000041828 */
[----:B------:R-:W4:Y:S01]  /*9a70*/  MUFU.EX2 R95, R95 ;  /* 0x0000005f005f7308 */ /* 0x000f220000000800 */
[----:B------:R-:W3:Y:S02]  /*9a80*/  LDSM.16.MT88.4 R64, [R226+0x2900] ;  /* 0x00290000e240783b */ /* 0x000ee40000004200 */
[----:B--2---:R-:W-:Y:S02]  /*9a90*/  F2FP.BF16.PACK_AB R54, R93, R92 ;  /* 0x0000005c5d36723e */ /* 0x004fe400000010ff */
[----:B-1----:R-:W-:Y:S02]  /*9aa0*/  F2FP.BF16.PACK_AB R53, R91, R90 ;  /* 0x0000005a5b35723e */ /* 0x002fe400000010ff */
[----:B------:R-:W-:Y:S03]  /*9ab0*/  F2FP.BF16.PACK_AB R44, R85, R84 ;  /* 0x00000054552c723e */ /* 0x000fe600000010ff */
[----:B------:R-:W1:Y:S01]  /*9ac0*/  MUFU.EX2 R104, R104 ;  /* 0x0000006800687308 */ /* 0x000e620000000800 */
[----:B------:R-:W-:Y:S02]  /*9ad0*/  F2FP.BF16.PACK_AB R46, R97, R96 ;  /* 0x00000060612e723e */ /* 0x000fe400000010ff */
[----:B------:R-:W-:Y:S02]  /*9ae0*/  F2FP.BF16.PACK_AB R45, R87, R86 ;  /* 0x00000056572d723e */ /* 0x000fe400000010ff */
[----:B------:R-:W-:Y:S05]  /*9af0*/  F2FP.BF16.PACK_AB R47, R99, R98 ;  /* 0x00000062632f723e */ /* 0x000fea00000010ff */
[----:B------:R-:W-:Y:S02]  /*9b00*/  MUFU.EX2 R106, R106 ;  /* 0x0000006a006a7308 */ /* 0x000fe40000000800 */
[-C--:B------:R-:W-:Y:S03]  /*9b10*/  HMMA.16816.F32.BF16 R4, R44, R56.reuse, R4 ;  /* 0x000000382c04723c */ /* 0x080fe60000041804 */
[----:B----4-:R-:W-:Y:S05]  /*9b20*/  F2FP.BF16.PACK_AB R55, R95, R94 ;  /* 0x0000005e5f37723e */ /* 0x010fea00000010ff */
[----:B------:R-:W2:Y:S02]  /*9b30*/  MUFU.EX2 R107, R107 ;  /* 0x0000006b006b7308 */ /* 0x000ea40000000800 */
[C---:B------:R-:W-:Y:S07]  /*9b40*/  HMMA.16816.F32.BF16 R8, R52.reuse, R56, R8 ;  /* 0x000000383408723c */ /* 0x040fee0000041808 */
[----:B------:R-:W-:Y:S01]  /*9b50*/  FADD.FTZ R57, R174, R141 ;  /* 0x0000008dae397221 */ /* 0x000fe20000010000 */
[-C--:B------:R-:W-:Y:S04]  /*9b60*/  HMMA.16816.F32.BF16 R12, R52, R58.reuse, R12 ;  /* 0x0000003a340c723c */ /* 0x080fe8000004180c */
[----:B------:R-:W-:Y:S01]  /*9b70*/  FADD.FTZ R56, R175, R140 ;  /* 0x0000008caf387221 */ /* 0x000fe20000010000 */
[----:B------:R-:W-:Y:S03]  /*9b80*/  MOV R140, R136 ;  /* 0x00000088008c7202 */ /* 0x000fe60000000f00 */
[C---:B------:R-:W-:Y:S07]  /*9b90*/  HMMA.16816.F32.BF16 R16, R44.reuse, R58, R16 ;  /* 0x0000003a2c10723c */ /* 0x040fee0000041810 */
[----:B------:R-:W-:Y:S01]  /*9ba0*/  FADD.FTZ R59, R173, R139 ;  /* 0x0000008bad3b7221 */ /* 0x000fe20000010000 */
[-C--:B---3--:R-:W-:Y:S04]  /*9bb0*/  HMMA.16816.F32.BF16 R20, R44, R60.reuse, R20 ;  /* 0x0000003c2c14723c */ /* 0x088fe80000041814 */
[----:B------:R-:W-:Y:S02]  /*9bc0*/  FADD.FTZ R58, R172, R56 ;  /* 0x00000038ac3a7221 */ /* 0x000fe40000010000 */
[----:B------:R-:W3:Y:S01]  /*9bd0*/  LDSM.16.MT88.4 R172, [R227+0x3100] ;  /* 0x00310000e3ac783b */ /* 0x000ee20000004200 */
[----:B------:R-:W-:Y:S01]  /*9be0*/  FADD.FTZ R56, R202, R0 ;  /* 0x00000000ca387221 */ /* 0x000fe20000010000 */
[C---:B------:R-:W-:Y:S01]  /*9bf0*/  HMMA.16816.F32.BF16 R24, R52.reuse, R60, R24 ;  /* 0x0000003c3418723c */ /* 0x040fe20000041818 */
[----:B------:R4:W-:Y:S03]  /*9c00*/  MUFU.EX2 R60, R3 ;  /* 0x00000003003c7308 */ /* 0x0009e60000000800 */
[----:B------:R-:W-:Y:S02]  /*9c10*/  FADD.FTZ R0, R252, R58 ;  /* 0x0000003afc007221 */ /* 0x000fe40000010000 */
[----:B------:R-:W-:Y:S02]  /*9c20*/  FADD.FTZ R56, R197, R56 ;  /* 0x00000038c5387221 */ /* 0x000fe40000010000 */
[-C--:B------:R-:W-:Y:S03]  /*9c30*/  HMMA.16816.F32.BF16 R28, R52, R62.reuse, R28 ;  /* 0x0000003e341c723c */ /* 0x080fe6000004181c */
[----:B------:R-:W1:Y:S01]  /*9c40*/  MUFU.EX2 R61, R110 ;  /* 0x0000006e003d7308 */ /* 0x000e620000000800 */
[----:B------:R-:W-:Y:S04]  /*9c50*/  FADD.FTZ R56, R198, R56 ;  /* 0x00000038c6387221 */ /* 0x000fe80000010000 */
[C---:B------:R-:W-:Y:S08]  /*9c60*/  HMMA.16816.F32.BF16 R32, R44.reuse, R62, R32 ;  /* 0x0000003e2c20723c */ /* 0x040ff00000041820 */
[-C--:B------:R-:W-:Y:S04]  /*9c70*/  HMMA.16816.F32.BF16 R36, R44, R68.reuse, R36 ;  /* 0x000000442c24723c */ /* 0x080fe80000041824 */
[----:B----4-:R-:W-:Y:S01]  /*9c80*/  FADD.FTZ R3, R186, R59 ;  /* 0x0000003bba037221 */ /* 0x010fe20000010000 */
[----:B------:R-:W-:Y:S03]  /*9c90*/  F2FP.BF16.PACK_AB R186, R113, R112 ;  /* 0x0000007071ba723e */ /* 0x000fe600000010ff */
[C---:B------:R-:W-:Y:S04]  /*9ca0*/  HMMA.16816.F32.BF16 R48, R52.reuse, R68, R48 ;  /* 0x000000443430723c */ /* 0x040fe80000041830 */
[----:B------:R-:W-:Y:S01]  /*9cb0*/  FADD.FTZ R3, R184, R3 ;  /* 0x00000003b8037221 */ /* 0x000fe20000010000 */
[----:B------:R-:W-:Y:S03]  /*9cc0*/  F2FP.BF16.PACK_AB R184, R101, R100 ;  /* 0x0000006465b8723e */ /* 0x000fe600000010ff */
[-C--:B------:R-:W-:Y:S08]  /*9cd0*/  HMMA.16816.F32.BF16 R116, R52, R70.reuse, R116 ;  /* 0x000000463474723c */ /* 0x080ff00000041874 */
[C---:B------:R-:W-:Y:S08]  /*9ce0*/  HMMA.16816.F32.BF16 R120, R44.reuse, R70, R120 ;  /* 0x000000462c78723c */ /* 0x040ff00000041878 */
[-C--:B------:R-:W-:Y:S08]  /*9cf0*/  HMMA.16816.F32.BF16 R124, R44, R64.reuse, R124 ;  /* 0x000000402c7c723c */ /* 0x080ff0000004187c */
[C---:B------:R-:W-:Y:S08]  /*9d00*/  HMMA.16816.F32.BF16 R128, R52.reuse, R64, R128 ;  /* 0x000000403480723c */ /* 0x040ff00000041880 */
[-C--:B------:R-:W-:Y:S07]  /*9d10*/  HMMA.16816.F32.BF16 R132, R52, R66.reuse, R132 ;  /* 0x000000423484723c */ /* 0x080fee0000041884 */
[----:B------:R-:W-:Y:S01]  /*9d20*/  FADD.FTZ R52, R187, R57 ;  /* 0x00000039bb347221 */ /* 0x000fe20000010000 */
[----:B------:R-:W-:Y:S04]  /*9d30*/  HMMA.16816.F32.BF16 R40, R44, R66, R40 ;  /* 0x000000422c28723c */ /* 0x000fe80000041828 */
[----:B------:R-:W-:Y:S01]  /*9d40*/  FADD.FTZ R52, R185, R52 ;  /* 0x00000034b9347221 */ /* 0x000fe20000010000 */
[----:B------:R-:W-:Y:S01]  /*9d50*/  F2FP.BF16.PACK_AB R185, R103, R102 ;  /* 0x0000006667b9723e */ /* 0x000fe200000010ff */
[----:B------:R-:W-:Y:S01]  /*9d60*/  FADD.FTZ R53, R251, R0 ;  /* 0x00000000fb357221 */ /* 0x000fe20000010000 */
[----:B------:R-:W-:Y:S01]  /*9d70*/  F2FP.BF16.PACK_AB R187, R193, R114 ;  /* 0x00000072c1bb723e */ /* 0x000fe200000010ff */
[----:B------:R-:W-:Y:S01]  /*9d80*/  FADD.FTZ R0, R171, R52 ;  /* 0x00000034ab007221 */ /* 0x000fe20000010000 */
[----:B-1----:R-:W-:Y:S03]  /*9d90*/  F2FP.BF16.PACK_AB R44, R105, R104 ;  /* 0x00000068692c723e */ /* 0x002fe600000010ff */
[----:B------:R-:W-:Y:S01]  /*9da0*/  FADD.FTZ R52, R167, R3 ;  /* 0x00000003a7347221 */ /* 0x000fe20000010000 */
[----:B------:R-:W-:Y:S01]  /*9db0*/  F2FP.BF16.PACK_AB R46, R109, R108 ;  /* 0x0000006c6d2e723e */ /* 0x000fe200000010ff */
[----:B------:R-:W-:Y:S01]  /*9dc0*/  FADD.FTZ R3, R199, R56 ;  /* 0x00000038c7037221 */ /* 0x000fe20000010000 */
[-C--:B------:R-:W-:Y:S01]  /*9dd0*/  HMMA.16816.F32.BF16 R148, R184, R156.reuse, R4 ;  /* 0x0000009cb894723c */ /* 0x080fe20000041804 */
[----:B------:R-:W1:Y:S04]  /*9de0*/  LDSM.16.MT88.4 R4, [R225+0x3100] ;  /* 0x00310000e104783b */ /* 0x000e680000004200 */
[----:B------:R-:W-:Y:S01]  /*9df0*/  FADD.FTZ R0, R165, R0 ;  /* 0x00000000a5007221 */ /* 0x000fe20000010000 */
[----:B--2---:R-:W-:Y:S01]  /*9e00*/  F2FP.BF16.PACK_AB R45, R107, R106 ;  /* 0x0000006a6b2d723e */ /* 0x004fe200000010ff */
[----:B------:R-:W-:Y:S01]  /*9e10*/  FADD.FTZ R3, R200, R3 ;  /* 0x00000003c8037221 */ /* 0x000fe20000010000 */
[----:B------:R-:W-:Y:S01]  /*9e20*/  F2FP.BF16.PACK_AB R47, R60, R61 ;  /* 0x0000003d3c2f723e */ /* 0x000fe200000010ff */
[----:B------:R-:W-:Y:S06]  /*9e30*/  FADD.FTZ R0, R250, R0 ;  /* 0x00000000fa007221 */ /* 0x000fec0000010000 */
        /* <DEDUP_REMOVED lines=10> */
[-C--:B---3--:R-:W-:Y:S03]  /*9ee0*/  HMMA.16816.F32.BF16 R160, R184, R172.reuse, R20 ;  /* 0x000000acb8a0723c */ /* 0x088fe60000041814 */
[----:B------:R-:W-:Y:S02]  /*9ef0*/  FADD.FTZ R8, R243, R12 ;  /* 0x0000000cf3087221 */ /* 0x000fe40000010000 */
[----:B------:R-:W-:Y:S02]  /*9f00*/  FADD.FTZ R3, R215, R11 ;  /* 0x0000000bd7037221 */ /* 0x000fe40000010000 */
[----:B------:R-:W-:Y:S01]  /*9f10*/  FADD.FTZ R0, R178, R10 ;  /* 0x0000000ab2007221 */ /* 0x000fe20000010000 */
[C---:B------:R-:W-:Y:S04]  /*9f20*/  HMMA.16816.F32.BF16 R164, R44.reuse, R172, R24 ;  /* 0x000000ac2ca4723c */ /* 0x040fe80000041818 */
[----:B------:R-:W-:Y:S02]  /*9f30*/  FADD.FTZ R12, R248, R9 ;  /* 0x00000009f80c7221 */ /* 0x000fe40000010000 */
[----:B------:R-:W-:Y:S02]  /*9f40*/  FADD.FTZ R15, R222, R8 ;  /* 0x00000008de0f7221 */ /* 0x000fe40000010000 */
[----:B------:R-:W-:Y:S01]  /*9f50*/  FADD.FTZ R14, R214, R3 ;  /* 0x00000003d60e7221 */ /* 0x000fe20000010000 */
[----:B------:R-:W2:Y:S01]  /*9f60*/  LDSM.16.MT88.4 R8, [R226+0x3100] ;  /* 0x00310000e208783b */ /* 0x000ea20000004200 */
        /* <DEDUP_REMOVED lines=31> */
[-C--:B--2---:R-:W-:Y:S03]  /*a160*/  HMMA.16816.F32.BF16 R124, R184, R8.reuse, R124 ;  /* 0x00000008b87c723c */ /* 0x084fe6000004187c */
        /* <DEDUP_REMOVED lines=47> */
[----:B------:R-:W-:Y:S01]  /*a460*/  FADD.FTZ R0, R61, R7 ;  /* 0x000000073d007221 */ /* 0x000fe20000010000 */
[----:B------:R-:W-:Y:S03]  /*a470*/  STL [R1+0x4], R4 ;  /* 0x0000040401007387 */ /* 0x000fe60000100800 */
[----:B------:R-:W-:Y:S01]  /*a480*/  FADD.FTZ R0, R60, R0 ;  /* 0x000000003c007221 */ /* 0x000fe20000010000 */
[----:B------:R1:W-:Y:S04]  /*a490*/  STL [R1+0x8], R3 ;  /* 0x0000080301007387 */ /* 0x0003e80000100800 */
[----:B------:R2:W-:Y:S01]  /*a4a0*/  STL [R1+0xc], R0 ;  /* 0x00000c0001007387 */ /* 0x0005e20000100800 */
[----:B-1----:R-:W-:Y:S02]  /*a4b0*/  MOV R3, R137 ;  /* 0x0000008900037202 */ /* 0x002fe40000000f00 */
[----:B--2---:R-:W-:Y:S01]  /*a4c0*/  MOV R0, R138 ;  /* 0x0000008a00007202 */ /* 0x004fe20000000f00 */
[----:B------:R-:W-:-:S05]  /*a4d0*/  @P0 BRA `(.L_x_1634) ;  /* 0xffffc1e000000947 */ /* 0x000fca000383ffff */
.L_x_1633:
[----:B-1----:R-:W2:Y:S04]  /*a4e0*/  LDL.LU R6, [R1] ;  /* 0x0000000001067983 */ /* 0x002ea80000300800 */
        /* <DEDUP_REMOVED lines=10> */
[----:B----4-:R-:W3:Y:S01]  /*a590*/  SHFL.BFLY PT, R7, R10, 0x2, 0x1f ;  /* 0x0c401f000a077f89 */ /* 0x010ee200000e0000 */
[----:B-1----:R-:W-:-:S03]  /*a5a0*/  FADD.FTZ R5, R5, R6 ;  /* 0x0000000605057221 */ /* 0x002fc60000010000 */
[----:B------:R-:W1:Y:S01]  /*a5b0*/  SHFL.BFLY PT, R6, R8, 0x2, 0x1f ;  /* 0x0c401f0008067f89 */ /* 0x000e6200000e0000 */
[----:B--2---:R-:W-:-:S03]  /*a5c0*/  FADD.FTZ R9, R9, R4 ;  /* 0x0000000409097221 */ /* 0x004fc60000010000 */
[----:B------:R-:W2:Y:S01]  /*a5d0*/  SHFL.BFLY PT, R0, R5, 0x1, 0x1f ;  /* 0x0c201f0005007f89 */ /* 0x000ea200000e0000 */
[----:B---3--:R-:W-:-:S03]  /*a5e0*/  FADD.FTZ R7, R7, R10 ;  /* 0x0000000a07077221 */ /* 0x008fc60000010000 */
[----:B------:R-:W3:Y:S04]  /*a5f0*/  SHFL.BFLY PT, R4, R9, 0x1, 0x1f ;  /* 0x0c201f0009047f89 */ /* 0x000ee800000e0000 */
[----:B------:R-:W4:Y:S01]  /*a600*/  SHFL.BFLY PT, R3, R7, 0x1, 0x1f ;  /* 0x0c201f0007037f89 */ /* 0x000f2200000e0000 */
[----:B-1----:R-:W-:Y:S02]  /*a610*/  FADD.FTZ R6, R6, R8 ;  /* 0x0000000806067221 */ /* 0x002fe40000010000 */
[----:B--2---:R-:W-:-:S03]  /*a620*/  FADD.FTZ R5, R5, R0 ;  /* 0x0000000005057221 */ /* 0x004fc60000010000 */
[----:B------:R-:W1:Y:S01]  /*a630*/  SHFL.BFLY PT, R8, R6, 0x1, 0x1f ;  /* 0x0c201f0006087f89 */ /* 0x000e6200000e0000 */
[----:B------:R-:W-:Y:S01]  /*a640*/  MOV R0, RZ ;  /* 0x000000ff00007202 */ /* 0x000fe20000000f00 */
[----:B---3--:R-:W-:Y:S01]  /*a650*/  FADD.FTZ R9, R9, R4 ;  /* 0x0000000409097221 */ /* 0x008fe20000010000 */
[----:B------:R-:W-:Y:S02]  /*a660*/  FSETP.NE.FTZ.AND P3, PT, R5, RZ, PT ;  /* 0x000000ff0500720b */ /* 0x000fe40003f75000 */
[----:B------:R-:W-:Y:S01]  /*a670*/  MOV R4, RZ ;  /* 0x000000ff00047202 */ /* 0x000fe20000000f00 */
[----:B----4-:R-:W-:Y:S01]  /*a680*/  FADD.FTZ R7, R7, R3 ;  /* 0x0000000307077221 */ /* 0x010fe20000010000 */
[----:B------:R-:W-:Y:S02]  /*a690*/  FSETP.NE.FTZ.AND P2, PT, R9, RZ, PT ;  /* 0x000000ff0900720b */ /* 0x000fe40003f55000 */
[----:B------:R-:W-:Y:S02]  /*a6a0*/  MOV R3, RZ ;  /* 0x000000ff00037202 */ /* 0x000fe40000000f00 */
[----:B------:R-:W-:-:S05]  /*a6b0*/  FSETP.NE.FTZ.AND P1, PT, R7, RZ, PT ;  /* 0x000000ff0700720b */ /* 0x000fca0003f35000 */
[----:B------:R-:W2:Y:S01]  /*a6c0*/  @P3 MUFU.RCP R0, R5 ;  /* 0x0000000500003308 */ /* 0x000ea20000001000 */
[----:B-1----:R-:W-:-:S07]  /*a6d0*/  FADD.FTZ R6, R8, R6 ;  /* 0x0000000608067221 */ /* 0x002fce0000010000 */
[----:B------:R-:W1:Y:S01]  /*a6e0*/  @P1 MUFU.RCP R3, R7 ;  /* 0x0000000700031308 */ /* 0x000e620000001000 */
[----:B------:R-:W-:Y:S01]  /*a6f0*/  FSETP.NE.FTZ.AND P0, PT, R6, RZ, PT ;  /* 0x000000ff0600720b */ /* 0x000fe20003f15000 */
[----:B--2---:R-:W-:-:S06]  /*a700*/  FMUL.FTZ R148, R0, R148 ;  /* 0x0000009400947220 */ /* 0x004fcc0000410000 */
[----:B------:R-:W2:Y:S01]  /*a710*/  @P2 MUFU.RCP R4, R9 ;  /* 0x0000000900042308 */ /* 0x000ea20000001000 */
[C---:B------:R-:W-:Y:S02]  /*a720*/  FMUL.FTZ R149, R0.reuse, R149 ;  /* 0x0000009500957220 */ /* 0x040fe40000410000 */
[C---:B------:R-:W-:Y:S02]  /*a730*/  FMUL.FTZ R156, R0.reuse, R156 ;  /* 0x0000009c009c7220 */ /* 0x040fe40000410000 */
[C---:B------:R-:W-:Y:S02]  /*a740*/  FMUL.FTZ R157, R0.reuse, R157 ;  /* 0x0000009d009d7220 */ /* 0x040fe40000410000 */
[C---:B------:R-:W-:Y:S01]  /*a750*/  FMUL.FTZ R160, R0.reuse, R160 ;  /* 0x000000a000a07220 */ /* 0x040fe20000410000 */
[----:B------:R-:W-:Y:S01]  /*a760*/  @P3 MUFU.LG2 R11, R5 ;  /* 0x00000005000b3308 */ /* 0x000fe20000000c00 */
[C---:B------:R-:W-:Y:S01]  /*a770*/  FMUL.FTZ R161, R0.reuse, R161 ;  /* 0x000000a100a17220 */ /* 0x040fe20000410000 */
[----:B------:R-:W-:Y:S01]  /*a780*/  @P0 MOV R8, 0x3f317218 ;  /* 0x3f31721800080802 */ /* 0x000fe20000000f00 */
        /* <DEDUP_REMOVED lines=13> */
[C---:B-1----:R-:W-:Y:S02]  /*a860*/  FMUL.FTZ R144, R3.reuse, R144 ;  /* 0x0000009003907220 */ /* 0x042fe40000410000 */
[C---:B------:R-:W-:Y:S02]  /*a870*/  FMUL.FTZ R145, R3.reuse, R145 ;  /* 0x0000009103917220 */ /* 0x040fe40000410000 */
[C---:B------:R-:W-:Y:S01]  /*a880*/  FMUL.FTZ R152, R3.reuse, R152 ;  /* 0x0000009803987220 */ /* 0x040fe20000410000 */
[----:B------:R-:W1:Y:S01]  /*a890*/  @P0 MUFU.RCP R0, R6 ;  /* 0x0000000600000308 */ /* 0x000e620000001000 */
        /* <DEDUP_REMOVED lines=15> */
[----:B--2---:R-:W-:-:S02]  /*a990*/  FMUL.FTZ R150, R4, R150 ;  /* 0x0000009604967220 */ /* 0x004fc40000410000 */
        /* <DEDUP_REMOVED lines=16> */
[C---:B-1----:R-:W-:Y:S02]  /*aaa0*/  FMUL.FTZ R146, R0.reuse, R146 ;  /* 0x0000009200927220 */ /* 0x042fe40000410000 */
        /* <DEDUP_REMOVED lines=28> */
.L_x_1617:
        /* <DEDUP_REMOVED lines=172> */
.L_x_1637:
[----:B-1----:R-:W-:Y:S05]  /*b730*/  BSYNC B0 ;  /* 0x0000000000007941 */ /* 0x002fea0003800000 */
.L_x_1636:
        /* <DEDUP_REMOVED lines=49> */
.L_x_1639:
[----:B------:R-:W-:Y:S05]  /*ba50*/  BSYNC B0 ;  /* 0x0000000000007941 */ /* 0x000fea0003800000 */
.L_x_1638:
        /* <DEDUP_REMOVED lines=49> */
.L_x_1641:
[----:B------:R-:W-:Y:S05]  /*bd70*/  BSYNC B0 ;  /* 0x0000000000007941 */ /* 0x000fea0003800000 */
.L_x_1640:
        /* <DEDUP_REMOVED lines=50> */
.L_x_1635:
        /* <DEDUP_REMOVED lines=47> */
.L_x_1642:
        /* <DEDUP_REMOVED lines=15> */
.L_x_3263:


//--------------------- .text._ZN7cutlass13device_kernelIN5flash19enable_sm80_to_sm89INS1_16FlashAttnFwdSm80INS1_25CollectiveMainloopFwdSm80ILi4ELi1ELb0EN4cute5tupleIJNS5_1CILi128EEENS7_ILi80EEENS7_ILi64EEEEEELi64ENS_10bfloat16_tEfNS_4arch4Sm80ELb0ELb0ELb0ELb1ELb0ELb0ELb1ELb1EEENS1_21CollectiveEpilogueFwdINS6_IJS8_SA_S9_EEENS6_IJNS7_ILi1EEESI_SI_EEESC_SE_Li128ELb1ELb1ELb1ELb0EEENS1_36VarlenDynamicPersistentTileSchedulerILi128ELi80ELi128ELi128ELb1ELb1ELb0ELb0ELb1ELb1EEEEEEEEEvNT_6ParamsE --------------------------
	.section	.text._ZN7cutlass13device_kernelIN5flash19enable_sm80_to_sm89INS1_16FlashAttnFwdSm80INS1_25CollectiveMainloopFwdSm80ILi4ELi1ELb0EN4cute5tupleIJNS5_1CILi128EEENS7_ILi80EEENS7_ILi64EEEEEELi64ENS_10bfloat16_tEfNS_4arch4Sm80ELb0ELb0ELb0ELb1ELb0ELb0ELb1ELb1EEENS1_21CollectiveEpilogueFwdINS6_IJS8_SA_S9_EEENS6_IJNS7_ILi1EEESI_SI_EEESC_SE_Li128ELb1ELb1ELb1ELb0EEENS1_36VarlenDynamicPersistentTileSchedulerILi128ELi80ELi128ELi128ELb1ELb1ELb0ELb0ELb1ELb1EEEEEEEEEvNT_6ParamsE,"ax",@progbits
	.sectioninfo	@"SHI_REGISTERS=255"
	.align	128
.text._ZN7cutlass13device_kernelIN5flash19enable_sm80_to_sm89INS1_16FlashAttnFwdSm80INS1_25CollectiveMainloopFwdSm80ILi4ELi1ELb0EN4cute5tupleIJNS5_1CILi128EEENS7_ILi80EEENS7_ILi64EEEEEELi64ENS_10bfloat16_tEfNS_4arch4Sm80ELb0ELb0ELb0ELb1ELb0ELb0ELb1ELb1EEENS1_21CollectiveEpilogueFwdINS6_IJS8_SA_S9_EEENS6_IJNS7_ILi1EEESI_SI_EEESC_SE_Li128ELb1ELb1ELb1ELb0EEENS1_36VarlenDynamicPersistentTileSchedulerILi128ELi80ELi128ELi128ELb1ELb1ELb0ELb0ELb1ELb1EEEEEEEEEvNT_6ParamsE:
        .type           _ZN7cutlass13device_kernelIN5flash19enable_sm80_to_sm89INS1_16FlashAttnFwdSm80INS1_25CollectiveMainloopFwdSm80ILi4ELi1ELb0EN4cute5tupleIJNS5_1CILi128EEENS7_ILi80EEENS7_ILi64EEEEEELi64ENS_10bfloat16_tEfNS_4arch4Sm80ELb0ELb0ELb0ELb1ELb0ELb0ELb1ELb1EEENS1_21CollectiveEpilogueFwdINS6_IJS8_SA_S9_EEENS6_IJNS7_ILi1EEESI_SI_EEESC_SE_Li128ELb1ELb1ELb1ELb0EEENS1_36VarlenDynamicPersistentTileSchedulerILi128ELi80ELi128ELi128ELb1ELb1ELb0ELb0ELb1ELb1EEEEEEEEEvNT_6ParamsE,@function
        .size           _ZN7cutlass13device_kernelIN5flash19enable_sm80_to_sm89INS1_16FlashAttnFwdSm80INS1_25CollectiveMainloopFwdSm80ILi4ELi1ELb0EN4cute5tupleIJNS5_1CILi128EEENS7_ILi80EEENS7_ILi64EEEEEELi64ENS_10bfloat16_tEfNS_4arch4Sm80ELb0ELb0ELb0ELb1ELb0ELb0ELb1ELb1EEENS1_21CollectiveEpilogueFwdINS6_IJS8_SA_S9_EEENS6_IJNS7_ILi1EEESI_SI_EEESC_SE_Li128ELb1ELb1ELb1ELb0EEENS1_36VarlenDynamicPersistentTileSchedulerILi128ELi80ELi128ELi128ELb1ELb1ELb0ELb0ELb1ELb1EEEEEEEEEvNT_6ParamsE,(.L_x_3264 - _ZN7cutlass13device_kernelIN5flash19enable_sm80_to_sm89INS1_16FlashAttnFwdSm80INS1_25CollectiveMainloopFwdSm80ILi4ELi1ELb0EN4cute5tupleIJNS5_1CILi128EEENS7_ILi80EEENS7_ILi64EEEEEELi64ENS_10bfloat16_tEfNS_4arch4Sm80ELb0ELb0ELb0ELb1ELb0ELb0ELb1ELb1EEENS1_21CollectiveEpilogueFwdINS6_IJS8_SA_S9_EEENS6_IJNS7_ILi1EEESI_SI_EEESC_SE_Li128ELb1ELb1ELb1ELb0EEENS1_36VarlenDynamicPersistentTileSchedulerILi128ELi80ELi128ELi128ELb1ELb1ELb0ELb0ELb1ELb1EEEEEEEEEvNT_6ParamsE)
        .other          _ZN7cutlass13device_kernelIN5flash19enable_sm80_to_sm89INS1_16FlashAttnFwdSm80INS1_25CollectiveMainloopFwdSm80ILi4ELi1ELb0EN4cute5tupleIJNS5_1CILi128EEENS7_ILi80EEENS7_ILi64EEEEEELi64ENS_10bfloat16_tEfNS_4arch4Sm80ELb0ELb0ELb0ELb1ELb0ELb0ELb1ELb1EEENS1_21CollectiveEpilogueFwdINS6_IJS8_SA_S9_EEENS6_IJNS7_ILi1EEESI_SI_EEESC_SE_Li128ELb1ELb1ELb1ELb0EEENS1_36VarlenDynamicPersistentTileSchedulerILi128ELi80ELi128ELi128ELb1ELb1ELb0ELb0ELb1ELb1EEEEEEEEEvNT_6ParamsE,@"STO_CUDA_ENTRY STV_DEFAULT"
_ZN7cutlass13device_kernelIN5flash19enable_sm80_to_sm89INS1_16FlashAttnFwdSm80INS1_25CollectiveMainloopFwdSm80ILi4ELi1ELb0EN4cute5tupleIJNS5_1CILi128EEENS7_ILi80EEENS7_ILi64EEEEEELi64ENS_10bfloat16_tEfNS_4arch4Sm80ELb0ELb0ELb0ELb1ELb0ELb0ELb1ELb1EEENS1_21CollectiveEpilogueFwdINS6_IJS8_SA_S9_EEENS6_IJNS7_ILi1EEESI_SI_EEESC_SE_Li128ELb1ELb1ELb1ELb0EEENS1_36VarlenDynamicPersistentTileSchedulerILi128ELi80ELi128ELi128ELb1ELb1ELb0ELb0ELb1ELb1EEEEEEEEEvNT_6ParamsE:
[----:B------:R-:W-:-:S03]  /*0000*/  MOV R1, c[0x0][0x28] ;  /* 0x00000a0000017a02 */ /* 0x000fc60000000f00 */
[----:B------:R-:W1:Y:S01]  /*0010*/  S2R R2, SR_TID.X ;  /* 0x0000000000027919 */ /* 0x000e620000002100 */
[----:B------:R-:W-:Y:S01]  /*0020*/  IADD3 R1, R1, -0x58, RZ ;  /* 0xffffffa801017810 */ /* 0x000fe20007ffe0ff */
[----:B------:R-:W-:Y:S01]  /*0030*/  ULDC.64 UR8, c[0x0][0x118] ;  /* 0x0000460000087ab9 */ /* 0x000fe20000000a00 */
[----:B-1----:R-:W-:-:S05]  /*0040*/  SHF.R.U32.HI R0, RZ, 0x5, R2 ;  /* 0x00000005ff007819 */ /* 0x002fca0000011602 */
[----:B------:R-:W1:Y:S02]  /*0050*/  SHFL.IDX PT, R3, R0, RZ, 0x1f ;  /* 0x00001fff00037589 */ /* 0x000e6400000e0000 */
[----:B-1----:R-:W-:Y:S02]  /*0060*/  ISETP.NE.AND P0, PT, R3, RZ, PT ;  /* 0x000000ff0300720c */ /* 0x002fe40003f05270 */
[----:B------:R1:W-:Y:S11]  /*0070*/  STL [R1+0x4c], R3 ;  /* 0x00004c0301007387 */ /* 0x0003f60000100800 */
[----:B------:R-:W-:Y:S06]  /*0080*/  @P0 BAR.SYNC.DEFER_BLOCKING 0x5, 0x80 ;  /* 0x0142000000000b1d */ /* 0x000fec0000010000 */
[----:B------:R-:W2:Y:S04]  /*0090*/  @P0 LDS.128 R248, [0x9100] ;  /* 0x00910000fff80984 */ /* 0x000ea80000000c00 */
[----:B------:R-:W-:Y:S06]  /*00a0*/  @P0 BAR.ARV 0x4, 0x80 ;  /* 0x0102000000000b1d */ /* 0x000fec0000002000 */
[----:B------:R-:W-:Y:S05]  /*00b0*/  @P0 BRA `(.L_x_1643) ;  /* 0x00000a8000000947 */ /* 0x000fea0003800000 */
[----:B-1----:R-:W-:Y:S01]  /*00c0*/  LOP3.LUT R13, R2, 0x1f, RZ, 0xc0, !PT ;  /* 0x0000001f020d7812 */ /* 0x002fe200078ec0ff */
[----:B------:R-:W-:-:S02]  /*00d0*/  IMAD.MOV.U32 R8, RZ, RZ, RZ ;  /* 0x000000ffff087224 */ /* 0x000fc400078e00ff */
[----:B------:R-:W-:Y:S01]  /*00e0*/  IMAD.MOV.U32 R7, RZ, RZ, RZ ;  /* 0x000000ffff077224 */ /* 0x000fe200078e00ff */
[----:B------:R-:W-:-:S04]  /*00f0*/  ISETP.NE.AND P6, PT, R13, 0x1f, PT ;  /* 0x0000001f0d00780c */ /* 0x000fc80003fc5270 */
[----:B------:R-:W-:-:S13]  /*0100*/  ISETP.GE.OR P0, PT, R13, c[0x0][0x53c], !P6 ;  /* 0x00014f000d007a0c */ /* 0x000fda0007706670 */
[----:B------:R-:W-:Y:S02]  /*0110*/  @!P0 IMAD.MOV.U32 R4, RZ, RZ, 0x4 ;  /* 0x00000004ff048424 */ /* 0x000fe400078e00ff */
[----:B------:R-:W-:Y:S02]  /*0120*/  @!P0 IMAD.MOV.U32 R2, RZ, RZ, 0x4 ;  /* 0x00000004ff028424 */ /* 0x000fe400078e00ff */
[----:B------:R-:W-:-:S04]  /*0130*/  @!P0 IMAD.WIDE.U32 R4, R13, R4, c[0x0][0x580] ;  /* 0x000160000d048625 */ /* 0x000fc800078e0004 */
[C---:B------:R-:W-:Y:S01]  /*0140*/  @!P0 IMAD.WIDE.U32 R2, R13.reuse, R2, c[0x0][0x578] ;  /* 0x00015e000d028625 */ /* 0x040fe200078e0002 */
[----:B------:R-:W3:Y:S04]  /*0150*/  @!P0 LDG.E R8, [R4.64] ;  /* 0x0000000804088981 */ /* 0x000ee8000c1e1900 */
[----:B------:R-:W3:Y:S01]  /*0160*/  @!P0 LDG.E R7, [R2.64] ;  /* 0x0000000802078981 */ /* 0x000ee2000c1e1900 */
[C---:B------:R-:W-:Y:S01]  /*0170*/  ISETP.NE.AND P5, PT, R13.reuse, RZ, PT ;  /* 0x000000ff0d00720c */ /* 0x040fe20003fa5270 */
[----:B------:R-:W1:Y:S01]  /*0180*/  S2UR UR4, SR_CTAID.X ;  /* 0x00000000000479c3 */ /* 0x000e620000002500 */
[C---:B------:R-:W-:Y:S02]  /*0190*/  ISETP.GE.U32.AND P4, PT, R13.reuse, 0x2, PT ;  /* 0x000000020d00780c */ /* 0x040fe40003f86070 */
[----:B------:R-:W-:-:S02]  /*01a0*/  ISETP.GE.U32.AND P3, PT, R13, 0x4, PT ;  /* 0x000000040d00780c */ /* 0x000fc40003f66070 */
[C---:B------:R-:W-:Y:S02]  /*01b0*/  ISETP.GE.U32.AND P2, PT, R13.reuse, 0x8, PT ;  /* 0x000000080d00780c */ /* 0x040fe40003f46070 */
[----:B------:R-:W-:Y:S02]  /*01c0*/  ISETP.GE.U32.AND P1, PT, R13, 0x10, PT ;  /* 0x000000100d00780c */ /* 0x000fe40003f26070 */
[----:B------:R-:W-:Y:S01]  /*01d0*/  MOV R10, RZ ;  /* 0x000000ff000a7202 */ /* 0x000fe20000000f00 */
[----:B---3--:R-:W-:-:S05]  /*01e0*/  IMAD R4, R8, R7, RZ ;  /* 0x0000000708047224 */ /* 0x008fca00078e02ff */
[----:B------:R-:W3:Y:S02]  /*01f0*/  SHFL.UP PT, R0, R4, 0x1, RZ ;  /* 0x0420000004007989 */ /* 0x000ee400000e00ff */
[----:B---3--:R-:W-:-:S05]  /*0200*/  SEL R0, R0, RZ, P5 ;  /* 0x000000ff00007207 */ /* 0x008fca0002800000 */
[----:B------:R-:W-:-:S05]  /*0210*/  IMAD.IADD R4, R4, 0x1, R0 ;  /* 0x0000000104047824 */ /* 0x000fca00078e0200 */
[----:B------:R-:W3:Y:S02]  /*0220*/  SHFL.UP PT, R0, R4, 0x2, RZ ;  /* 0x0440000004007989 */ /* 0x000ee400000e00ff */
[----:B---3--:R-:W-:-:S04]  /*0230*/  SEL R0, R0, RZ, P4 ;  /* 0x000000ff00007207 */ /* 0x008fc80002000000 */
[----:B------:R-:W-:-:S05]  /*0240*/  IADD3 R4, R4, R0, RZ ;  /* 0x0000000004047210 */ /* 0x000fca0007ffe0ff */
        /* <DEDUP_REMOVED lines=9> */
[----:B------:R-:W3:Y:S02]  /*02e0*/  SHFL.IDX PT, R6, R4, 0x1f, 0x1f ;  /* 0x03e01f0004067f89 */ /* 0x000ee400000e0000 */
[----:B---3--:R-:W-:-:S04]  /*02f0*/  IMAD R6, R6, c[0x0][0x538], RZ ;  /* 0x00014e0006067a24 */ /* 0x008fc800078e02ff */
[----:B------:R-:W-:Y:S01]  /*0300*/  IMAD.MOV.U32 R0, RZ, RZ, R6 ;  /* 0x000000ffff007224 */ /* 0x000fe200078e0006 */
[----:B-1----:R-:W-:-:S13]  /*0310*/  ISETP.GT.AND P0, PT, R6, UR4, PT ;  /* 0x0000000406007c0c */ /* 0x002fda000bf04270 */
[----:B------:R-:W-:Y:S05]  /*0320*/  @P0 BRA `(.L_x_1644) ;  /* 0x0000027000000947 */ /* 0x000fea0003800000 */
[----:B------:R-:W-:Y:S02]  /*0330*/  MOV R6, R0 ;  /* 0x0000000000067202 */ /* 0x000fe40000000f00 */
[----:B------:R-:W-:-:S04]  /*0340*/  MOV R10, RZ ;  /* 0x000000ff000a7202 */ /* 0x000fc80000000f00 */
.L_x_1648:
        /* <DEDUP_REMOVED lines=12> */
[----:B------:R-:W3:Y:S04]  /*0410*/  @!P0 LDG.E R8, [R4.64] ;  /* 0x0000000804088981 */ /* 0x000ee8000c1e1900 */
[----:B------:R-:W3:Y:S02]  /*0420*/  @!P0 LDG.E R7, [R2.64] ;  /* 0x0000000802078981 */ /* 0x000ee4000c1e1900 */
[----:B---3--:R-:W-:Y:S01]  /*0430*/  IMAD R5, R8, R7, RZ ;  /* 0x0000000708057224 */ /* 0x008fe200078e02ff */
[----:B------:R-:W-:Y:S05]  /*0440*/  BRA.DIV ~URZ, `(.L_x_1646) ;  /* 0x0000c6127f007947 */ /* 0x000fea000b800000 */
[----:B------:R1:W3:Y:S02]  /*0450*/  SHFL.UP PT, R0, R5, 0x1, RZ ;  /* 0x0420000005007989 */ /* 0x0002e400000e00ff */
.L_x_1757:
[----:B---3--:R-:W-:-:S04]  /*0460*/  SEL R0, R0, RZ, P5 ;  /* 0x000000ff00007207 */ /* 0x008fc80002800000 */
        /* <DEDUP_REMOVED lines=14> */
[----:B------:R1:W3:Y:S02]  /*0550*/  SHFL.IDX PT, R0, R4, 0x1f, 0x1f ;  /* 0x03e01f0004007f89 */ /* 0x0002e400000e0000 */
.L_x_1758:
[----:B---3--:R-:W-:-:S05]  /*0560*/  IMAD R0, R0, c[0x0][0x538], RZ ;  /* 0x00014e0000007a24 */ /* 0x008fca00078e02ff */
[----:B------:R-:W-:-:S04]  /*0570*/  IADD3 R6, R0, R6, RZ ;  /* 0x0000000600067210 */ /* 0x000fc80007ffe0ff */
[----:B------:R-:W-:-:S13]  /*0580*/  ISETP.GT.AND P0, PT, R6, UR4, PT ;  /* 0x0000000406007c0c */ /* 0x000fda000bf04270 */
[----:B-12---:R-:W-:Y:S05]  /*0590*/  @!P0 BRA `(.L_x_1648) ;  /* 0xfffffdb000008947 */ /* 0x006fea000383ffff */
.L_x_1644:
[----:B------:R-:W-:-:S05]  /*05a0*/  IADD3 R6, -R0, R6, RZ ;  /* 0x0000000600067210 */ /* 0x000fca0007ffe1ff */
[----:B------:R-:W-:-:S05]  /*05b0*/  IMAD R0, R4, c[0x0][0x538], R6 ;  /* 0x00014e0004007a24 */ /* 0x000fca00078e0206 */
[----:B------:R-:W-:Y:S01]  /*05c0*/  ISETP.GT.AND P0, PT, R0, UR4, PT ;  /* 0x0000000400007c0c */ /* 0x000fe2000bf04270 */
[----:B------:R-:W-:-:S12]  /*05d0*/  BRA.DIV ~URZ, `(.L_x_1649) ;  /* 0x0000c6a27f007947 */ /* 0x000fd8000b800000 */
[----:B------:R-:W-:-:S04]  /*05e0*/  VOTE.ANY R0, PT, !P0 ;  /* 0x0000000000007806 */ /* 0x000fc800040e0100 */
.L_x_1759:
[----:B--2---:R1:W2:Y:S01]  /*05f0*/  POPC R251, R0 ;  /* 0x0000000000fb7309 */ /* 0x0042a20000000000 */
[----:B------:R-:W-:Y:S05]  /*0600*/  BRA.DIV ~URZ, `(.L_x_1650) ;  /* 0x0000c6b27f007947 */ /* 0x000fea000b800000 */
[----:B--2---:R2:W3:Y:S01]  /*0610*/  SHFL.IDX PT, R12, R8, R251, 0x1f ;  /* 0x00001ffb080c7589 */ /* 0x0044e200000e0000 */
[----:B------:R-:W-:-:S03]  /*0620*/  MOV R248, RZ ;  /* 0x000000ff00f87202 */ /* 0x000fc60000000f00 */
[----:B------:R2:W4:Y:S04]  /*0630*/  SHFL.IDX PT, R11, R7, R251, 0x1f ;  /* 0x00001ffb070b7589 */ /* 0x00052800000e0000 */
.L_x_1760:
[----:B------:R-:W-:Y:S01]  /*0640*/  ISETP.NE.AND P0, PT, R0, RZ, PT ;  /* 0x000000ff0000720c */ /* 0x000fe20003f05270 */
[----:B------:R-:W-:-:S12]  /*0650*/  BSSY B0, `(.L_x_1651) ;  /* 0x0000005000007945 */ /* 0x000fd80003800000 */
[----:B------:R-:W-:Y:S05]  /*0660*/  @!P0 BRA `(.L_x_1652) ;  /* 0x0000003000008947 */ /* 0x000fea0003800000 */
[----:B------:R-:W-:Y:S01]  /*0670*/  IADD3 R5, R251, -0x1, RZ ;  /* 0xfffffffffb057810 */ /* 0x000fe20007ffe0ff */
[----:B------:R-:W-:Y:S05]  /*0680*/  BRA.DIV ~URZ, `(.L_x_1653) ;  /* 0x0000c7127f007947 */ /* 0x000fea000b800000 */
[----:B------:R1:W2:Y:S02]  /*0690*/  SHFL.IDX PT, R248, R4, R5, 0x1f ;  /* 0x00001f0504f87589 */ /* 0x0002a400000e0000 */
.L_x_1652:
[----:B------:R-:W-:Y:S05]  /*06a0*/  BSYNC B0 ;  /* 0x0000000000007941 */ /* 0x000fea0003800000 */
.L_x_1651:
[----:B-1-3--:R-:W-:Y:S01]  /*06b0*/  IABS R0, R12 ;  /* 0x0000000c00007213 */ /* 0x00afe20000000000 */
[----:B--2---:R-:W-:Y:S02]  /*06c0*/  IMAD R248, R248, c[0x0][0x538], R6 ;  /* 0x00014e00f8f87a24 */ /* 0x004fe400078e0206 */
[----:B------:R-:W-:Y:S02]  /*06d0*/  IMAD.IADD R251, R251, 0x1, R10 ;  /* 0x00000001fbfb7824 */ /* 0x000fe400078e020a */
[----:B------:R-:W-:Y:S01]  /*06e0*/  IMAD.MOV.U32 R5, RZ, RZ, R0 ;  /* 0x000000ffff057224 */ /* 0x000fe200078e0000 */
[----:B----4-:R-:W-:Y:S02]  /*06f0*/  IABS R0, R11 ;  /* 0x0000000b00007213 */ /* 0x010fe40000000000 */
[----:B------:R-:W-:Y:S01]  /*0700*/  IADD3 R249, -R248, UR4, RZ ;  /* 0x00000004f8f97c10 */ /* 0x000fe2000fffe1ff */
[----:B------:R-:W1:Y:S02]  /*0710*/  I2F.RP R2, R5 ;  /* 0x0000000500027306 */ /* 0x000e640000209400 */
[----:B------:R-:W-:Y:S01]  /*0720*/  IMAD.MOV.U32 R7, RZ, RZ, R0 ;  /* 0x000000ffff077224 */ /* 0x000fe200078e0000 */
[----:B------:R-:W-:-:S02]  /*0730*/  IABS R6, R249 ;  /* 0x000000f900067213 */ /* 0x000fc40000000000 */
[----:B------:R-:W-:-:S03]  /*0740*/  IABS R0, R12 ;  /* 0x0000000c00007213 */ /* 0x000fc60000000000 */
[----:B------:R-:W-:Y:S01]  /*0750*/  I2F.RP R8, R7 ;  /* 0x0000000700087306 */ /* 0x000fe20000209400 */
[----:B------:R-:W-:-:S07]  /*0760*/  IADD3 R0, RZ, -R0, RZ ;  /* 0x80000000ff007210 */ /* 0x000fce0007ffe0ff */
[----:B-1----:R-:W1:Y:S02]  /*0770*/  MUFU.RCP R2, R2 ;  /* 0x0000000200027308 */ /* 0x002e640000001000 */
[----:B-1----:R-:W-:-:S06]  /*0780*/  IADD3 R2, R2, 0xffffffe, RZ ;  /* 0x0ffffffe02027810 */ /* 0x002fcc0007ffe0ff */
[----:B------:R-:W1:Y:S02]  /*0790*/  F2I.FTZ.U32.TRUNC.NTZ R3, R2 ;  /* 0x0000000200037305 */ /* 0x000e64000021f000 */
[----:B-1----:R-:W-:-:S04]  /*07a0*/  IMAD.MOV R2, RZ, RZ, -R3 ;  /* 0x000000ffff027224 */ /* 0x002fc800078e0a03 */
[----:B------:R-:W-:Y:S02]  /*07b0*/  IMAD R4, R2, R5, RZ ;  /* 0x0000000502047224 */ /* 0x000fe400078e02ff */
        /* <DEDUP_REMOVED lines=45> */
[----:B------:R-:W-:-:S04]  /*0a90*/  IMAD R2, R11, R2, R4 ;  /* 0x000000020b027224 */ /* 0x000fc800078e0204 */
[----:B------:R-:W-:Y:S01]  /*0aa0*/  IMAD R250, R2, 0x10000, R0 ;  /* 0x0001000002fa7824 */ /* 0x000fe200078e0200 */
[----:B------:R-:W-:Y:S05]  /*0ab0*/  BRA `(.L_x_1654) ;  /* 0x0000004000007947 */ /* 0x000fea0003800000 */
.L_x_1645:
[----:B--2---:R-:W-:Y:S01]  /*0ac0*/  IMAD.MOV.U32 R249, RZ, RZ, RZ ;  /* 0x000000fffff97224 */ /* 0x004fe200078e00ff */
[----:B------:R-:W-:Y:S01]  /*0ad0*/  MOV R250, RZ ;  /* 0x000000ff00fa7202 */ /* 0x000fe20000000f00 */
[----:B------:R-:W-:Y:S01]  /*0ae0*/  IMAD.U32 R248, RZ, RZ, UR4 ;  /* 0x00000004fff87e24 */ /* 0x000fe2000f8e00ff */
[----:B------:R-:W-:Y:S02]  /*0af0*/  MOV R251, c[0x0][0x53c] ;  /* 0x00014f0000fb7a02 */ /* 0x000fe40000000f00 */
.L_x_1654:
[----:B------:R-:W-:Y:S01]  /*0b00*/  ISETP.NE.AND P0, PT, R13, RZ, PT ;  /* 0x000000ff0d00720c */ /* 0x000fe20003f05270 */
[----:B------:R-:W-:-:S12]  /*0b10*/  WARPSYNC 0xffffffff ;  /* 0xffffffff00007948 */ /* 0x000fd80003800000 */
[----:B------:R1:W-:Y:S04]  /*0b20*/  @!P0 STS.128 [0x9100], R248 ;  /* 0x009100f8ff008388 */ /* 0x0003e80000000c00 */
[----:B------:R-:W-:Y:S06]  /*0b30*/  BAR.ARV 0x5, 0x80 ;  /* 0x0142000000007b1d */ /* 0x000fec0000002000 */
.L_x_1643:
[----:B-12---:R-:W-:-:S13]  /*0b40*/  ISETP.GE.AND P0, PT, R251, c[0x0][0x53c], PT ;  /* 0x00014f00fb007a0c */ /* 0x006fda0003f06270 */
        /* <DEDUP_REMOVED lines=23> */
[----:B------:R-:W-:Y:S02]  /*0cc0*/  LOP3.LUT R3, R3, 0xfffffff8, RZ, 0xc0, !PT ;  /* 0xfffffff803037812 */ /* 0x000fe400078ec0ff */
        /* <DEDUP_REMOVED lines=75> */
[C---:B------:R-:W-:Y:S01]  /*1180*/  @P4 IADD3 R210, R119.reuse, -0x20, RZ ;  /* 0xffffffe077d24810 */ /* 0x040fe20007ffe0ff */
        /* <DEDUP_REMOVED lines=11> */
[----:B------:R-:W-:Y:S01]  /*1240*/  IADD3 R213, R210, 0x1000, RZ ;  /* 0x00001000d2d57810 */ /* 0x000fe20007ffe0ff */
[----:B------:R-:W-:Y:S01]  /*1250*/  IMAD.IADD R204, R0, 0x1, R200 ;  /* 0x0000000100cc7824 */ /* 0x000fe200078e02c8 */
[----:B------:R-:W-:Y:S02]  /*1260*/  IADD3 R212, R210, 0x1800, RZ ;  /* 0x00001800d2d47810 */ /* 0x000fe40007ffe0ff */
        /* <DEDUP_REMOVED lines=22> */
.L_x_1756:
[----:B------:R-:W-:-:S04]  /*13d0*/  IMAD.MOV.U32 R14, RZ, RZ, 0x4 ;  /* 0x00000004ff0e7424 */ /* 0x000fc800078e00ff */
[----:B--2---:R-:W-:-:S05]  /*13e0*/  IMAD.WIDE R2, R251, R14, c[0x0][0x588] ;  /* 0x00016200fb027625 */ /* 0x004fca00078e020e */
[----:B------:R-:W2:Y:S01]  /*13f0*/  LDG.E R245, [R2.64] ;  /* 0x0000000802f57981 */ /* 0x000ea2000c1e1900 */
[----:B------:R-:W-:Y:S01]  /*1400*/  ISETP.NE.U32.AND P0, PT, RZ, c[0x0][0x370], PT ;  /* 0x0000dc00ff007a0c */ /* 0x000fe20003f05070 */
[----:B------:R-:W-:Y:S01]  /*1410*/  CS2R R8, SRZ ;  /* 0x0000000000087805 */ /* 0x000fe2000001ff00 */
[----:B------:R-:W-:Y:S02]  /*1420*/  ISETP.NE.U32.AND P3, PT, RZ, c[0x0][0x360], PT ;  /* 0x0000d800ff007a0c */ /* 0x000fe40003f65070 */
[----:B------:R-:W-:Y:S02]  /*1430*/  ISETP.NE.AND.EX P0, PT, RZ, c[0x0][0x374], PT, P0 ;  /* 0x0000dd00ff007a0c */ /* 0x000fe40003f05300 */
[----:B------:R-:W-:Y:S02]  /*1440*/  ISETP.NE.AND.EX P3, PT, RZ, c[0x0][0x364], PT, P3 ;  /* 0x0000d900ff007a0c */ /* 0x000fe40003f65330 */
[----:B------:R-:W-:Y:S02]  /*1450*/  ISETP.NE.U32.AND P5, PT, RZ, c[0x0][0x348], PT ;  /* 0x0000d200ff007a0c */ /* 0x000fe40003fa5070 */
[----:B------:R-:W-:-:S02]  /*1460*/  ISETP.NE.U32.AND P4, PT, RZ, c[0x0][0x350], PT ;  /* 0x0000d400ff007a0c */ /* 0x000fc40003f85070 */
[----:B------:R-:W-:Y:S02]  /*1470*/  ISETP.NE.AND.EX P5, PT, RZ, c[0x0][0x34c], PT, P5 ;  /* 0x0000d300ff007a0c */ /* 0x000fe40003fa5350 */
[----:B------:R-:W-:Y:S01]  /*1480*/  ISETP.NE.AND.EX P4, PT, RZ, c[0x0][0x354], PT, P4 ;  /* 0x0000d500ff007a0c */ /* 0x000fe20003f85340 */
[----:B------:R-:W-:Y:S01]  /*1490*/  IMAD.MOV.U32 R11, RZ, RZ, RZ ;  /* 0x000000ffff0b7224 */ /* 0x000fe200078e00ff */
[----:B--2---:R-:W-:Y:S02]  /*14a0*/  SHF.R.S32.HI R12, RZ, 0x1f, R245 ;  /* 0x0000001fff0c7819 */ /* 0x004fe400000114f5 */
        /* <DEDUP_REMOVED lines=9> */
[----:B-1----:R-:W-:-:S04]  /*1540*/  LEA R2, P1, R245, c[0x0][0x350], 0x2 ;  /* 0x0000d400f5027a11 */ /* 0x002fc800078210ff */
[----:B------:R-:W-:-:S05]  /*1550*/  LEA.HI.X R3, R245, c[0x0][0x354], R12, 0x2, P1 ;  /* 0x0000d500f5037a11 */ /* 0x000fca00008f140c */
[----:B------:R2:W5:Y:S01]  /*1560*/  @P4 LDG.E R9, [R2.64] ;  /* 0x0000000802094981 */ /* 0x000562000c1e1900 */
[----:B------:R-:W-:-:S05]  /*1570*/  LOP3.LUT R18, R250, 0xffff, RZ, 0xc0, !PT ;  /* 0x0000fffffa127812 */ /* 0x000fca00078ec0ff */
[----:B------:R2:W-:Y:S01]  /*1580*/  STL [R1+0x14], R18 ;  /* 0x0000141201007387 */ /* 0x0005e20000100800 */
[----:B------:R-:W-:Y:S01]  /*1590*/  YIELD ;  /* 0x0000000000007946 */ /* 0x000fe20003800000 */
[----:B------:R-:W-:Y:S05]  /*15a0*/  @P3 BRA `(.L_x_1655) ;  /* 0x0000005000003947 */ /* 0x000fea0003800000 */
[----:B-----5:R-:W-:Y:S01]  /*15b0*/  MOV R17, c[0x0][0x168] ;  /* 0x00005a0000117a02 */ /* 0x020fe20000000f00 */
[----:B------:R-:W-:Y:S05]  /*15c0*/  @!P5 BRA `(.L_x_1655) ;  /* 0x000000300000d947 */ /* 0x000fea0003800000 */
[----:B--2---:R-:W2:Y:S04]  /*15d0*/  LDG.E R6, [R4.64] ;  /* 0x0000000804067981 */ /* 0x004ea8000c1e1900 */
[----:B------:R-:W2:Y:S02]  /*15e0*/  LDG.E R0, [R4.64+0x4] ;  /* 0x0000040804007981 */ /* 0x000ea4000c1e1900 */
[----:B--2---:R-:W-:Y:S02]  /*15f0*/  IADD3 R17, -R6, R0, RZ ;  /* 0x0000000006117210 */ /* 0x004fe40007ffe1ff */
.L_x_1655:
[----:B------:R-:W-:-:S04]  /*1600*/  ISETP.NE.U32.AND P0, PT, RZ, c[0x0][0x368], PT ;  /* 0x0000da00ff007a0c */ /* 0x000fc80003f05070 */
[----:B------:R-:W-:-:S13]  /*1610*/  ISETP.NE.AND.EX P0, PT, RZ, c[0x0][0x36c], PT, P0 ;  /* 0x0000db00ff007a0c */ /* 0x000fda0003f05300 */
[----:B------:R-:W-:Y:S05]  /*1620*/  @!P0 BRA `(.L_x_1656) ;  /* 0x0000004000008947 */ /* 0x000fea0003800000 */
[----:B--2---:R-:W-:-:S04]  /*1630*/  LEA R2, P0, R245, c[0x0][0x368], 0x2 ;  /* 0x0000da00f5027a11 */ /* 0x004fc800078010ff */
[----:B------:R-:W-:-:S05]  /*1640*/  LEA.HI.X R3, R245, c[0x0][0x36c], R12, 0x2, P0 ;  /* 0x0000db00f5037a11 */ /* 0x000fca00000f140c */
[----:B------:R1:W5:Y:S01]  /*1650*/  LDG.E R0, [R2.64] ;  /* 0x0000000802007981 */ /* 0x000362000c1e1900 */
[----:B------:R-:W-:Y:S05]  /*1660*/  BRA `(.L_x_1657) ;  /* 0x0000005000007947 */ /* 0x000fea0003800000 */
.L_x_1656:
[----:B------:R-:W-:Y:S01]  /*1670*/  MOV R0, c[0x0][0x1d0] ;  /* 0x0000740000007a02 */ /* 0x000fe20000000f00 */
[----:B------:R-:W-:Y:S05]  /*1680*/  @!P4 BRA `(.L_x_1657) ;  /* 0x000000300000c947 */ /* 0x000fea0003800000 */
[----:B--2---:R-:W2:Y:S04]  /*1690*/  LDG.E R4, [R2.64] ;  /* 0x0000000802047981 */ /* 0x004ea8000c1e1900 */
[----:B------:R-:W2:Y:S02]  /*16a0*/  LDG.E R0, [R2.64+0x4] ;  /* 0x0000040802007981 */ /* 0x000ea4000c1e1900 */
[----:B--2---:R-:W-:-:S04]  /*16b0*/  IADD3 R0, -R4, R0, RZ ;  /* 0x0000000004007210 */ /* 0x004fc80007ffe1ff */
.L_x_1657:
[----:B-12---:R-:W-:Y:S01]  /*16c0*/  LOP3.LUT R2, R250, 0xff000000, RZ, 0xc0, !PT ;  /* 0xff000000fa027812 */ /* 0x006fe200078ec0ff */
        /* <DEDUP_REMOVED lines=47> */
.L_x_1659:
[----:B------:R-:W-:Y:S05]  /*19c0*/  BSYNC B0 ;  /* 0x0000000000007941 */ /* 0x000fea0003800000 */
.L_x_1658:
[----:B------:R-:W-:Y:S01]  /*19d0*/  IMAD R250, R15, R2, RZ ;  /* 0x000000020ffa7224 */ /* 0x000fe200078e02ff */
        /* <DEDUP_REMOVED lines=40> */
[----:B------:R-:W2:Y:S01]  /*1c60*/  LDL R4, [R1+0x40] ;  /* 0x0000400001047983 */ /* 0x000ea20000100800 */
[----:B------:R-:W-:-:S04]  /*1c70*/  ISETP.NE.U32.AND P1, PT, RZ, c[0x0][0x340], PT ;  /* 0x0000d000ff007a0c */ /* 0x000fc80003f25070 */
[----:B------:R-:W-:-:S13]  /*1c80*/  ISETP.NE.AND.EX P1, PT, RZ, c[0x0][0x344], PT, P1 ;  /* 0x0000d100ff007a0c */ /* 0x000fda0003f25310 */
[----:B------:R-:W-:-:S05]  /*1c90*/  @P1 IMAD.WIDE R2, R245, R14, c[0x0][0x340] ;  /* 0x0000d000f5021625 */ /* 0x000fca00078e020e */
[----:B------:R3:W4:Y:S01]  /*1ca0*/  @P1 LDG.E R14, [R2.64] ;  /* 0x00000008020e1981 */ /* 0x000722000c1e1900 */
[----:B------:R-:W-:Y:S02]  /*1cb0*/  MOV R0, c[0x0][0x2c4] ;  /* 0x0000b10000007a02 */ /* 0x000fe40000000f00 */
[----:B------:R-:W-:Y:S01]  /*1cc0*/  SHF.R.S32.HI R247, RZ, 0x1f, R246 ;  /* 0x0000001ffff77819 */ /* 0x000fe200000114f6 */
[----:B------:R-:W5:Y:S01]  /*1cd0*/  S2R R6, SR_TID.X ;  /* 0x0000000000067919 */ /* 0x000f620000002100 */
[----:B------:R-:W-:Y:S02]  /*1ce0*/  ISETP.NE.AND P0, PT, R0, 0x1, PT ;  /* 0x000000010000780c */ /* 0x000fe40003f05270 */
[----:B------:R-:W-:Y:S02]  /*1cf0*/  SHF.R.S32.HI R0, RZ, 0x1f, R11 ;  /* 0x0000001fff007819 */ /* 0x000fe4000001140b */
[----:B------:R-:W-:Y:S02]  /*1d00*/  ISETP.GE.AND P3, PT, R246, c[0x0][0x198], PT ;  /* 0x00006600f6007a0c */ /* 0x000fe40003f66270 */
[----:B------:R-:W-:Y:S01]  /*1d10*/  IADD3 R64, R244, -0x1, RZ ;  /* 0xfffffffff4407810 */ /* 0x000fe20007ffe0ff */
[----:B------:R-:W-:-:S04]  /*1d20*/  IMAD R0, R0, c[0x0][0x178], RZ ;  /* 0x00005e0000007a24 */ /* 0x000fc800078e02ff */
[----:B---3--:R-:W-:Y:S01]  /*1d30*/  IMAD R2, R11, c[0x0][0x17c], R0 ;  /* 0x00005f000b027a24 */ /* 0x008fe200078e0200 */
[----:B-----5:R-:W-:-:S04]  /*1d40*/  SHF.R.S32.HI R22, RZ, 0x1f, R6 ;  /* 0x0000001fff167819 */ /* 0x020fc80000011406 */
[----:B------:R-:W-:Y:S02]  /*1d50*/  LEA.HI R22, R22, R6, RZ, 0x3 ;  /* 0x0000000616167211 */ /* 0x000fe400078f18ff */
[----:B------:R-:W-:Y:S02]  /*1d60*/  SEL R6, R12, RZ, !P5 ;  /* 0x000000ff0c067207 */ /* 0x000fe40006800000 */
[----:B------:R-:W-:-:S03]  /*1d70*/  SHF.R.S32.HI R22, RZ, 0x3, R22 ;  /* 0x00000003ff167819 */ /* 0x000fc60000011416 */
[----:B------:R-:W-:Y:S01]  /*1d80*/  IMAD R16, R6, c[0x0][0x1c0], RZ ;  /* 0x0000700006107a24 */ /* 0x000fe200078e02ff */
[----:B--2---:R-:W-:Y:S01]  /*1d90*/  LEA R10, R249, R4, 0x7 ;  /* 0x00000004f90a7211 */ /* 0x004fe200078e38ff */
[----:B-1----:R-:W-:Y:S01]  /*1da0*/  IMAD.WIDE.U32 R4, R11, c[0x0][0x178], RZ ;  /* 0x00005e000b047a25 */ /* 0x002fe200078e00ff */
[----:B------:R-:W-:Y:S02]  /*1db0*/  SEL R11, R245, RZ, !P5 ;  /* 0x000000fff50b7207 */ /* 0x000fe40006800000 */
[----:B------:R-:W-:Y:S01]  /*1dc0*/  MOV R0, R10 ;  /* 0x0000000a00007202 */ /* 0x000fe20000000f00 */
[----:B------:R-:W-:-:S04]  /*1dd0*/  @P0 IMAD.HI.U32 R3, R10, c[0x0][0x2c8], RZ ;  /* 0x0000b2000a030a27 */ /* 0x000fc800078e00ff */
[----:B------:R-:W-:Y:S01]  /*1de0*/  IMAD.IADD R5, R5, 0x1, R2 ;  /* 0x0000000105057824 */ /* 0x000fe200078e0202 */
[----:B------:R-:W-:Y:S02]  /*1df0*/  @P0 SHF.R.U32.HI R0, RZ, c[0x0][0x2cc], R3 ;  /* 0x0000b300ff000a19 */ /* 0x000fe40000011603 */
[----:B------:R-:W-:Y:S01]  /*1e00*/  SHF.R.S32.HI R3, RZ, 0x1f, R13 ;  /* 0x0000001fff037819 */ /* 0x000fe2000001140d */
[----:B------:R-:W-:Y:S01]  /*1e10*/  IMAD.WIDE.U32 R4, R18, c[0x0][0x1b8], R4 ;  /* 0x00006e0012047a25 */ /* 0x000fe200078e0004 */
[----:B------:R-:W-:-:S04]  /*1e20*/  IADD3 R2, P0, R22, R13, RZ ;  /* 0x0000000d16027210 */ /* 0x000fc80007f1e0ff */
[----:B------:R-:W-:Y:S01]  /*1e30*/  LEA.HI.X.SX32 R3, R22, R3, 0x1, P0 ;  /* 0x0000000316037211 */ /* 0x000fe200000f0eff */
[----:B------:R-:W-:-:S04]  /*1e40*/  IMAD.WIDE.U32 R6, R2, c[0x0][0x1e0], R246 ;  /* 0x0000780002067a25 */ /* 0x000fc800078e00f6 */
[C---:B------:R-:W-:Y:S02]  /*1e50*/  IMAD R15, R3.reuse, c[0x0][0x1e0], RZ ;  /* 0x00007800030f7a24 */ /* 0x040fe400078e02ff */
[----:B------:R-:W-:Y:S02]  /*1e60*/  IMAD R13, R3, c[0x0][0x208], RZ ;  /* 0x00008200030d7a24 */ /* 0x000fe400078e02ff */
[----:B------:R-:W-:Y:S02]  /*1e70*/  IMAD R3, R18, c[0x0][0x1bc], R5 ;  /* 0x00006f0012037a24 */ /* 0x000fe400078e0205 */
[C---:B------:R-:W-:Y:S02]  /*1e80*/  IMAD R5, R2.reuse, c[0x0][0x1e4], R15 ;  /* 0x0000790002057a24 */ /* 0x040fe400078e020f */
[----:B------:R-:W-:-:S04]  /*1e90*/  IMAD.WIDE.U32 R8, R2, c[0x0][0x208], R246 ;  /* 0x0000820002087a25 */ /* 0x000fc800078e00f6 */
[----:B------:R-:W-:Y:S01]  /*1ea0*/  IMAD R15, R2, c[0x0][0x20c], R13 ;  /* 0x00008300020f7a24 */ /* 0x000fe200078e020d */
[----:B------:R-:W-:Y:S01]  /*1eb0*/  MOV R2, R4 ;  /* 0x0000000400027202 */ /* 0x000fe20000000f00 */
[----:B------:R-:W-:Y:S01]  /*1ec0*/  IMAD R13, R11, c[0x0][0x1c4], R16 ;  /* 0x000071000b0d7a24 */ /* 0x000fe200078e0210 */
[----:B------:R-:W-:Y:S01]  /*1ed0*/  IADD3 R4, -R0, RZ, RZ ;  /* 0x000000ff00047210 */ /* 0x000fe20007ffe1ff */
[----:B------:R-:W-:Y:S01]  /*1ee0*/  IMAD.IADD R7, R7, 0x1, R5 ;  /* 0x0000000107077824 */ /* 0x000fe200078e0205 */
[----:B------:R-:W-:Y:S01]  /*1ef0*/  IADD3 R5, R9, R15, RZ ;  /* 0x0000000f09057210 */ /* 0x000fe20007ffe0ff */
[----:B------:R-:W-:Y:S01]  /*1f00*/  IMAD.WIDE.U32 R2, R11, c[0x0][0x1c0], R2 ;  /* 0x000070000b027a25 */ /* 0x000fe200078e0002 */
[----:B------:R-:W-:-:S03]  /*1f10*/  SHF.R.S32.HI R11, RZ, 0x1f, R0 ;  /* 0x0000001fff0b7819 */ /* 0x000fc60000011400 */
[----:B------:R-:W-:Y:S01]  /*1f20*/  IMAD R10, R4, c[0x0][0x2c4], R10 ;  /* 0x0000b100040a7a24 */ /* 0x000fe200078e020a */
[----:B------:R-:W-:Y:S01]  /*1f30*/  IADD3 R3, R3, R13, RZ ;  /* 0x0000000d03037210 */ /* 0x000fe20007ffe0ff */
[----:B------:R-:W-:Y:S01]  /*1f40*/  IMAD R9, R11, c[0x0][0x1b0], RZ ;  /* 0x00006c000b097a24 */ /* 0x000fe200078e02ff */
[----:B------:R-:W-:Y:S01]  /*1f50*/  MOV R4, R8 ;  /* 0x0000000800047202 */ /* 0x000fe20000000f00 */
[----:B------:R-:W-:-:S04]  /*1f60*/  IMAD.WIDE.U32 R6, R18, c[0x0][0x1e8], R6 ;  /* 0x00007a0012067a25 */ /* 0x000fc800078e0006 */
[C---:B------:R-:W-:Y:S02]  /*1f70*/  IMAD R11, R0.reuse, c[0x0][0x1b4], R9 ;  /* 0x00006d00000b7a24 */ /* 0x040fe400078e0209 */
[----:B------:R-:W-:Y:S01]  /*1f80*/  IMAD.WIDE.U32 R2, R0, c[0x0][0x1b0], R2 ;  /* 0x00006c0000027a25 */ /* 0x000fe200078e0002 */
[----:B----4-:R-:W-:Y:S02]  /*1f90*/  @P1 SHF.R.S32.HI R0, RZ, 0x1f, R14 ;  /* 0x0000001fff001819 */ /* 0x010fe4000001140e */
[----:B------:R-:W-:Y:S01]  /*1fa0*/  @!P1 MOV R0, R12 ;  /* 0x0000000c00009202 */ /* 0x000fe20000000f00 */
[C---:B------:R-:W-:Y:S01]  /*1fb0*/  IMAD R9, R18.reuse, c[0x0][0x1ec], R7 ;  /* 0x00007b0012097a24 */ /* 0x040fe200078e0207 */
[----:B------:R-:W-:Y:S01]  /*1fc0*/  SHF.R.S32.HI R7, RZ, 0x1f, R10 ;  /* 0x0000001fff077819 */ /* 0x000fe2000001140a */
[----:B------:R-:W-:Y:S01]  /*1fd0*/  IMAD.MOV.U32 R8, RZ, RZ, R6 ;  /* 0x000000ffff087224 */ /* 0x000fe200078e0006 */
[----:B------:R-:W-:Y:S01]  /*1fe0*/  IADD3 R3, R3, R11, RZ ;  /* 0x0000000b03037210 */ /* 0x000fe20007ffe0ff */
[----:B------:R-:W-:Y:S01]  /*1ff0*/  IMAD.WIDE.U32 R4, R18, c[0x0][0x210], R4 ;  /* 0x0000840012047a25 */ /* 0x000fe200078e0004 */
[----:B------:R-:W-:-:S02]  /*2000*/  SEL R6, R0, RZ, !P4 ;  /* 0x000000ff00067207 */ /* 0x000fc40006000000 */
[----:B------:R-:W-:Y:S01]  /*2010*/  @!P1 MOV R14, R245 ;  /* 0x000000f5000e9202 */ /* 0x000fe20000000f00 */
[----:B------:R-:W-:Y:S01]  /*2020*/  IMAD R7, R7, c[0x0][0x1a8], RZ ;  /* 0x00006a0007077a24 */ /* 0x000fe200078e02ff */
[----:B------:R-:W-:Y:S01]  /*2030*/  ISETP.GE.AND P1, PT, R246, c[0x0][0x1d4], PT ;  /* 0x00007500f6007a0c */ /* 0x000fe20003f26270 */
[----:B------:R-:W-:Y:S01]  /*2040*/  IMAD.WIDE.U32 R2, R10, c[0x0][0x1a8], R2 ;  /* 0x00006a000a027a25 */ /* 0x000fe200078e0002 */
[----:B------:R-:W-:-:S03]  /*2050*/  SEL R0, R14, RZ, !P4 ;  /* 0x000000ff0e007207 */ /* 0x000fc60006000000 */
[----:B------:R-:W-:Y:S02]  /*2060*/  IMAD R7, R10, c[0x0][0x1ac], R7 ;  /* 0x00006b000a077a24 */ /* 0x000fe400078e0207 */
[----:B------:R-:W-:Y:S02]  /*2070*/  IMAD R11, R6, c[0x0][0x1f0], RZ ;  /* 0x00007c00060b7a24 */ /* 0x000fe400078e02ff */
[----:B------:R-:W-:Y:S02]  /*2080*/  IMAD R5, R18, c[0x0][0x214], R5 ;  /* 0x0000850012057a24 */ /* 0x000fe400078e0205 */
[----:B------:R-:W-:Y:S02]  /*2090*/  IMAD R6, R6, c[0x0][0x218], RZ ;  /* 0x0000860006067a24 */ /* 0x000fe400078e02ff */
[----:B------:R-:W-:Y:S01]  /*20a0*/  IMAD.IADD R3, R3, 0x1, R7 ;  /* 0x0000000103037824 */ /* 0x000fe200078e0207 */
[----:B------:R-:W-:Y:S01]  /*20b0*/  LEA R7, P0, R2, c[0x0][0x160], 0x1 ;  /* 0x0000580002077a11 */ /* 0x000fe200078008ff */
[----:B------:R-:W-:-:S02]  /*20c0*/  IMAD R10, R0, c[0x0][0x21c], R6 ;  /* 0x00008700000a7a24 */ /* 0x000fc400078e0206 */
[----:B------:R-:W-:Y:S01]  /*20d0*/  IMAD.WIDE.U32 R18, R0, c[0x0][0x218], R4 ;  /* 0x0000860000127a25 */ /* 0x000fe200078e0004 */
[----:B------:R-:W-:-:S03]  /*20e0*/  LEA.HI.X R6, R2, c[0x0][0x164], R3, 0x1, P0 ;  /* 0x0000590002067a11 */ /* 0x000fc600000f0c03 */
[----:B------:R-:W-:Y:S01]  /*20f0*/  IMAD.WIDE.U32 R20, R0, c[0x0][0x1f0], R8 ;  /* 0x00007c0000147a25 */ /* 0x000fe200078e0008 */
[----:B------:R-:W-:-:S03]  /*2100*/  IADD3 R2, R19, R10, RZ ;  /* 0x0000000a13027210 */ /* 0x000fc60007ffe0ff */
[----:B------:R-:W-:Y:S01]  /*2110*/  IMAD R11, R0, c[0x0][0x1f4], R11 ;  /* 0x00007d00000b7a24 */ /* 0x000fe200078e020b */
[----:B------:R1:W-:Y:S01]  /*2120*/  STL.64 [R1], R20 ;  /* 0x0000001401007387 */ /* 0x0003e20000100a00 */
[----:B------:R-:W-:-:S03]  /*2130*/  LEA R0, R249, R22, 0x7 ;  /* 0x00000016f9007211 */ /* 0x000fc600078e38ff */
[----:B------:R1:W-:Y:S01]  /*2140*/  STL.64 [R1+0x8], R18 ;  /* 0x0000081201007387 */ /* 0x0003e20000100a00 */
[----:B------:R-:W-:-:S03]  /*2150*/  IADD3 R252, R21, R11, RZ ;  /* 0x0000000b15fc7210 */ /* 0x000fc60007ffe0ff */
[----:B------:R1:W-:Y:S01]  /*2160*/  STL [R1+0x10], R2 ;  /* 0x0000100201007387 */ /* 0x0003e20000100800 */
[----:B------:R-:W-:Y:S05]  /*2170*/  BRA.DIV ~URZ, `(.L_x_1661) ;  /* 0x0000ac827f007947 */ /* 0x000fea000b800000 */
[----:B------:R2:W3:Y:S02]  /*2180*/  SHFL.IDX PT, R8, R6, RZ, 0x181f ;  /* 0x00181fff06087589 */ /* 0x0004e400000e0000 */
.L_x_1761:
[----:B------:R-:W-:Y:S05]  /*2190*/  BRA.DIV ~URZ, `(.L_x_1662) ;  /* 0x0000acd27f007947 */ /* 0x000fea000b800000 */
[----:B-1----:R1:W4:Y:S02]  /*21a0*/  SHFL.IDX PT, R2, R7, RZ, 0x181f ;  /* 0x00181fff07027589 */ /* 0x00232400000e0000 */
.L_x_1762:
        /* <DEDUP_REMOVED lines=10> */
.L_x_1664:
[----:B------:R-:W-:Y:S05]  /*2250*/  BSYNC B0 ;  /* 0x0000000000007941 */ /* 0x000fea0003800000 */
.L_x_1663:
[----:B------:R-:W-:Y:S05]  /*2260*/  BRA.DIV ~URZ, `(.L_x_1665) ;  /* 0x0000ac727f007947 */ /* 0x000fea000b800000 */
[----:B---3--:R3:W1:Y:S04]  /*2270*/  SHFL.IDX PT, R8, R6, 0x1, 0x181f ;  /* 0x00381f0006087f89 */ /* 0x00866800000e0000 */
[----:B----4-:R3:W4:Y:S02]  /*2280*/  SHFL.IDX PT, R2, R7, 0x1, 0x181f ;  /* 0x00381f0007027f89 */ /* 0x01072400000e0000 */
.L_x_1763:
        /* <DEDUP_REMOVED lines=10> */
.L_x_1667:
[----:B------:R-:W-:Y:S05]  /*2330*/  BSYNC B0 ;  /* 0x0000000000007941 */ /* 0x000fea0003800000 */
.L_x_1666:
[----:B------:R-:W-:Y:S05]  /*2340*/  BRA.DIV ~URZ, `(.L_x_1668) ;  /* 0x0000ac627f007947 */ /* 0x000fea000b800000 */
[----:B-1----:R1:W2:Y:S02]  /*2350*/  SHFL.IDX PT, R8, R6, 0x2, 0x181f ;  /* 0x00581f0006087f89 */ /* 0x0022a400000e0000 */
.L_x_1764:
[----:B------:R-:W-:Y:S05]  /*2360*/  BRA.DIV ~URZ, `(.L_x_1669) ;  /* 0x0000acb27f007947 */ /* 0x000fea000b800000 */
[----:B----4-:R4:W1:Y:S02]  /*2370*/  SHFL.IDX PT, R2, R7, 0x2, 0x181f ;  /* 0x00581f0007027f89 */ /* 0x01086400000e0000 */
.L_x_1765:
        /* <DEDUP_REMOVED lines=10> */
.L_x_1671:
[----:B------:R-:W-:Y:S05]  /*2420*/  BSYNC B0 ;  /* 0x0000000000007941 */ /* 0x000fea0003800000 */
.L_x_1670:
[----:B------:R-:W-:Y:S05]  /*2430*/  BRA.DIV ~URZ, `(.L_x_1672) ;  /* 0x0000ac527f007947 */ /* 0x000fea000b800000 */
[----:B--2---:R2:W3:Y:S04]  /*2440*/  SHFL.IDX PT, R8, R6, 0x3, 0x181f ;  /* 0x00781f0006087f89 */ /* 0x0044e800000e0000 */
[----:B-1----:R2:W1:Y:S02]  /*2450*/  SHFL.IDX PT, R2, R7, 0x3, 0x181f ;  /* 0x00781f0007027f89 */ /* 0x00246400000e0000 */
.L_x_1766:
        /* <DEDUP_REMOVED lines=10> */
.L_x_1674:
[----:B------:R-:W-:Y:S05]  /*2500*/  BSYNC B0 ;  /* 0x0000000000007941 */ /* 0x000fea0003800000 */
.L_x_1673:
[----:B------:R-:W-:Y:S05]  /*2510*/  BRA.DIV ~URZ, `(.L_x_1675) ;  /* 0x0000ac427f007947 */ /* 0x000fea000b800000 */
[----:B---3--:R3:W2:Y:S02]  /*2520*/  SHFL.IDX PT, R8, R6, 0x4, 0x181f ;  /* 0x00981f0006087f89 */ /* 0x0086a400000e0000 */
.L_x_1767:
[----:B------:R-:W-:Y:S05]  /*2530*/  BRA.DIV ~URZ, `(.L_x_1676) ;  /* 0x0000ac927f007947 */ /* 0x000fea000b800000 */
[----:B-1----:R1:W3:Y:S02]  /*2540*/  SHFL.IDX PT, R2, R7, 0x4, 0x181f ;  /* 0x00981f0007027f89 */ /* 0x0022e400000e0000 */
.L_x_1768:
        /* <DEDUP_REMOVED lines=10> */
.L_x_1678:
[----:B------:R-:W-:Y:S05]  /*25f0*/  BSYNC B0 ;  /* 0x0000000000007941 */ /* 0x000fea0003800000 */
.L_x_1677:
[----:B------:R-:W-:Y:S05]  /*2600*/  BRA.DIV ~URZ, `(.L_x_1679) ;  /* 0x0000ac327f007947 */ /* 0x000fea000b800000 */
[----:B--2---:R2:W1:Y:S04]  /*2610*/  SHFL.IDX PT, R8, R6, 0x5, 0x181f ;  /* 0x00b81f0006087f89 */ /* 0x00446800000e0000 */
[----:B---3--:R2:W3:Y:S02]  /*2620*/  SHFL.IDX PT, R2, R7, 0x5, 0x181f ;  /* 0x00b81f0007027f89 */ /* 0x0084e400000e0000 */
.L_x_1769:
        /* <DEDUP_REMOVED lines=10> */
.L_x_1681:
[----:B------:R-:W-:Y:S05]  /*26d0*/  BSYNC B0 ;  /* 0x0000000000007941 */ /* 0x000fea0003800000 */
.L_x_1680:
[----:B------:R-:W-:Y:S05]  /*26e0*/  BRA.DIV ~URZ, `(.L_x_1682) ;  /* 0x0000ac227f007947 */ /* 0x000fea000b800000 */
[----:B-1----:R1:W2:Y:S02]  /*26f0*/  SHFL.IDX PT, R8, R6, 0x6, 0x181f ;  /* 0x00d81f0006087f89 */ /* 0x0022a400000e0000 */
.L_x_1770:
[----:B------:R-:W-:Y:S05]  /*2700*/  BRA.DIV ~URZ, `(.L_x_1683) ;  /* 0x0000ac727f007947 */ /* 0x000fea000b800000 */
[----:B---3--:R3:W1:Y:S02]  /*2710*/  SHFL.IDX PT, R2, R7, 0x6, 0x181f ;  /* 0x00d81f0007027f89 */ /* 0x00866400000e0000 */
.L_x_1771:
        /* <DEDUP_REMOVED lines=10> */
.L_x_1685:
[----:B------:R-:W-:Y:S05]  /*27c0*/  BSYNC B0 ;  /* 0x0000000000007941 */ /* 0x000fea0003800000 */
.L_x_1684:
[----:B------:R-:W-:Y:S05]  /*27d0*/  BRA.DIV ~URZ, `(.L_x_1686) ;  /* 0x0000ac127f007947 */ /* 0x000fea000b800000 */
[----:B-12---:R-:W1:Y:S04]  /*27e0*/  SHFL.IDX PT, R6, R6, 0x7, 0x181f ;  /* 0x00f81f0006067f89 */ /* 0x006e6800000e0000 */
[----:B------:R2:W3:Y:S02]  /*27f0*/  SHFL.IDX PT, R2, R7, 0x7, 0x181f ;  /* 0x00f81f0007027f89 */ /* 0x0004e400000e0000 */
.L_x_1772:
        /* <DEDUP_REMOVED lines=10> */
[----:B------:R-:W3:Y:S04]  /*28a0*/  LDL.64 R8, [R1] ;  /* 0x0000000001087983 */ /* 0x000ee80000100a00 */
[----:B------:R-:W5:Y:S04]  /*28b0*/  LDL R17, [R1+0x10] ;  /* 0x0000100001117983 */ /* 0x000f680000100800 */
[----:B--2---:R-:W2:Y:S04]  /*28c0*/  LDL.64 R136, [R1+0x8] ;  /* 0x0000080001887983 */ /* 0x004ea80000100a00 */
[----:B----4-:R-:W4:Y:S01]  /*28d0*/  S2R R7, SR_TID.X ;  /* 0x0000000000077919 */ /* 0x010f220000002100 */
[----:B------:R-:W-:Y:S01]  /*28e0*/  IMAD.MOV.U32 R65, RZ, RZ, -0x50 ;  /* 0xffffffb0ff417424 */ /* 0x000fe200078e00ff */
[----:B------:R-:W-:Y:S01]  /*28f0*/  SHF.R.S32.HI R16, RZ, 0x1f, R64 ;  /* 0x0000001fff107819 */ /* 0x000fe20000011440 */
[----:B-1----:R-:W-:Y:S01]  /*2900*/  IMAD.WIDE.U32 R2, R64, c[0x0][0x1e0], RZ ;  /* 0x0000780040027a25 */ /* 0x002fe200078e00ff */
[----:B------:R-:W-:-:S03]  /*2910*/  ULDC.64 UR4, c[0x0][0x208] ;  /* 0x0000820000047ab9 */ /* 0x000fc60000000a00 */
[----:B------:R-:W-:Y:S02]  /*2920*/  IMAD R65, R244, R65, 0x50 ;  /* 0x00000050f4417424 */ /* 0x000fe400078e0241 */
[----:B------:R-:W-:Y:S01]  /*2930*/  IMAD R0, R16, c[0x0][0x1e0], RZ ;  /* 0x0000780010007a24 */ /* 0x000fe200078e02ff */
[----:B----4-:R-:W-:-:S04]  /*2940*/  SHF.R.S32.HI R5, RZ, 0x1f, R7 ;  /* 0x0000001fff057819 */ /* 0x010fc80000011407 */
[----:B------:R-:W-:-:S04]  /*2950*/  LEA.HI R5, R5, R7, RZ, 0x3 ;  /* 0x0000000705057211 */ /* 0x000fc800078f18ff */
[----:B------:R-:W-:-:S04]  /*2960*/  SHF.R.S32.HI R5, RZ, 0x3, R5 ;  /* 0x00000003ff057819 */ /* 0x000fc80000011405 */
[----:B------:R-:W-:Y:S01]  /*2970*/  IADD3 R18, R65, R116, -R5 ;  /* 0x0000007441127210 */ /* 0x000fe20007ffe805 */
[----:B------:R-:W-:-:S03]  /*2980*/  IMAD R0, R64, c[0x0][0x1e4], R0 ;  /* 0x0000790040007a24 */ /* 0x000fc600078e0200 */
[C---:B------:R-:W-:Y:S02]  /*2990*/  ISETP.GE.AND P2, PT, R18.reuse, 0x1, PT ;  /* 0x000000011200780c */ /* 0x040fe40003f46270 */
[----:B------:R-:W-:Y:S01]  /*29a0*/  ISETP.GE.AND P6, PT, R18, 0x11, PT ;  /* 0x000000111200780c */ /* 0x000fe20003fc6270 */
[----:B------:R-:W-:Y:S02]  /*29b0*/  IMAD.IADD R0, R3, 0x1, R0 ;  /* 0x0000000103007824 */ /* 0x000fe400078e0200 */
[----:B------:R-:W-:Y:S02]  /*29c0*/  IMAD.MOV.U32 R67, RZ, RZ, R252 ;  /* 0x000000ffff437224 */ /* 0x000fe400078e00fc */
[----:B------:R-:W-:Y:S02]  /*29d0*/  IMAD.MOV.U32 R117, RZ, RZ, c[0x0][0x1e0] ;  /* 0x00007800ff757624 */ /* 0x000fe400078e00ff */
[----:B------:R-:W-:Y:S01]  /*29e0*/  IMAD R5, R0, 0x50, RZ ;  /* 0x0000005000057824 */ /* 0x000fe200078e02ff */
[----:B------:R-:W-:Y:S01]  /*29f0*/  BAR.SYNC.DEFER_BLOCKING 0x0 ;  /* 0x0000000000007b1d */ /* 0x000fe20000010000 */
[----:B------:R-:W-:Y:S01]  /*2a00*/  ISETP.GE.AND P5, PT, R18, 0x21, PT ;  /* 0x000000211200780c */ /* 0x000fe20003fa6270 */
[----:B------:R-:W-:Y:S01]  /*2a10*/  IMAD.MOV.U32 R118, RZ, RZ, c[0x0][0x1e4] ;  /* 0x00007900ff767624 */ /* 0x000fe200078e00ff */
[----:B------:R-:W-:-:S03]  /*2a20*/  USHF.L.U32 UR7, UR4, 0x5, URZ ;  /* 0x0000000504077899 */ /* 0x000fc6000800063f */
[----:B------:R-:W-:Y:S02]  /*2a30*/  UMOV UR6, 0x5 ;  /* 0x0000000500067882 */ /* 0x000fe40000000000 */
[----:B------:R-:W-:Y:S01]  /*2a40*/  USHF.L.U64.HI UR5, UR4, UR6, UR5 ;  /* 0x0000000604057299 */ /* 0x000fe20008010205 */
[----:B---3--:R-:W-:-:S04]  /*2a50*/  IMAD.MOV.U32 R66, RZ, RZ, R8 ;  /* 0x000000ffff427224 */ /* 0x008fc800078e0008 */
[----:B------:R-:W-:-:S04]  /*2a60*/  IMAD.WIDE.U32 R2, R2, 0x50, R66 ;  /* 0x0000005002027825 */ /* 0x000fc800078e0042 */
[----:B------:R-:W-:Y:S01]  /*2a70*/  IMAD.IADD R3, R3, 0x1, R5 ;  /* 0x0000000103037824 */ /* 0x000fe200078e0205 */
[C---:B------:R-:W-:Y:S02]  /*2a80*/  @P2 LEA R4, P4, R2.reuse, c[0x0][0x1c8], 0x1 ;  /* 0x0000720002042a11 */ /* 0x040fe400078808ff */
[C---:B------:R-:W-:Y:S02]  /*2a90*/  @P6 LEA R0, P3, R117.reuse, R2, 0x4 ;  /* 0x0000000275006211 */ /* 0x040fe400078620ff */
[----:B------:R-:W-:Y:S02]  /*2aa0*/  @P2 LEA.HI.X R5, R2, c[0x0][0x1cc], R3, 0x1, P4 ;  /* 0x0000730002052a11 */ /* 0x000fe400020f0c03 */
[C---:B------:R-:W-:Y:S02]  /*2ab0*/  @P6 LEA.HI.X R6, R117.reuse, R3, R118, 0x4, P3 ;  /* 0x0000000375066211 */ /* 0x040fe400018f2476 */
[C---:B------:R-:W-:Y:S01]  /*2ac0*/  ISETP.GE.AND P4, PT, R18.reuse, 0x31, PT ;  /* 0x000000311200780c */ /* 0x040fe20003f86270 */
[----:B------:R-:W-:Y:S01]  /*2ad0*/  IMAD.WIDE.U32 R8, R117, 0x20, RZ ;  /* 0x0000002075087825 */ /* 0x000fe200078e00ff */
[----:B------:R-:W-:Y:S01]  /*2ae0*/  ISETP.GE.AND P3, PT, R18, 0x41, PT ;  /* 0x000000411200780c */ /* 0x000fe20003f66270 */
[----:B------:R-:W-:Y:S01]  /*2af0*/  @!PT LDS RZ, [RZ] ;  /* 0x00000000fffff984 */ /* 0x000fe20000000800 */
[----:B------:R-:W-:Y:S01]  /*2b00*/  @!PT LDS RZ, [RZ] ;  /* 0x00000000fffff984 */ /* 0x000fe20000000800 */
[----:B------:R-:W-:Y:S01]  /*2b10*/  @!PT LDS RZ, [RZ] ;  /* 0x00000000fffff984 */ /* 0x000fe20000000800 */
[----:B------:R1:W-:Y:S01]  /*2b20*/  @P2 LDGSTS.E.BYPASS.LTC128B.128 [R216+0x2900], [R4.64], !P1 ;  /* 0x0290000004d82fae */ /* 0x0003e2000c901d48 */
[----:B------:R-:W-:-:S04]  /*2b30*/  @P6 LEA R10, P0, R0, c[0x0][0x1c8], 0x1 ;  /* 0x00007200000a6a11 */ /* 0x000fc800078008ff */
[----:B------:R-:W-:Y:S01]  /*2b40*/  @P6 LEA.HI.X R11, R0, c[0x0][0x1cc], R6, 0x1, P0 ;  /* 0x00007300000b6a11 */ /* 0x000fe200000f0c06 */
[----:B------:R-:W-:Y:S01]  /*2b50*/  IMAD.SHL.U32 R6, R118, 0x20, RZ ;  /* 0x0000002076067824 */ /* 0x000fe200078e00ff */
[----:B------:R-:W-:-:S03]  /*2b60*/  @P5 IADD3 R0, P0, R2, R8, RZ ;  /* 0x0000000802005210 */ /* 0x000fc60007f1e0ff */
[----:B------:R-:W-:Y:S01]  /*2b70*/  @P4 IMAD R12, R118, 0x30, RZ ;  /* 0x00000030760c4824 */ /* 0x000fe200078e02ff */
[----:B------:R-:W-:Y:S01]  /*2b80*/  @P5 IADD3.X R6, R3, R9, R6, P0, !PT ;  /* 0x0000000903065210 */ /* 0x000fe200007fe406 */
[----:B------:R3:W-:Y:S01]  /*2b90*/  @P6 LDGSTS.E.BYPASS.LTC128B.128 [R216+0x3100], [R10.64], !P1 ;  /* 0x031000000ad86fae */ /* 0x0007e2000c901d48 */
[C---:B------:R-:W-:Y:S02]  /*2ba0*/  @P5 LEA R8, P0, R0.reuse, c[0x0][0x1c8], 0x1 ;  /* 0x0000720000085a11 */ /* 0x040fe400078008ff */
[----:B------:R-:W-:Y:S02]  /*2bb0*/  @P3 LEA R7, P2, R117, R2, 0x6 ;  /* 0x0000000275073211 */ /* 0x000fe400078430ff */
[----:B------:R-:W-:-:S05]  /*2bc0*/  @P5 LEA.HI.X R9, R0, c[0x0][0x1cc], R6, 0x1, P0 ;  /* 0x0000730000095a11 */ /* 0x000fca00000f0c06 */
[----:B------:R3:W-:Y:S01]  /*2bd0*/  @P5 LDGSTS.E.BYPASS.LTC128B.128 [R216+0x3900], [R8.64], !P1 ;  /* 0x0390000008d85fae */ /* 0x0007e2000c901d48 */
[----:B-1----:R-:W-:Y:S01]  /*2be0*/  @P4 IMAD.WIDE.U32 R4, R117, 0x30, R2 ;  /* 0x0000003075044825 */ /* 0x002fe200078e0002 */
[----:B------:R-:W-:Y:S02]  /*2bf0*/  @P3 LEA R2, P0, R7, c[0x0][0x1c8], 0x1 ;  /* 0x0000720007023a11 */ /* 0x000fe400078008ff */
[----:B------:R-:W-:Y:S01]  /*2c00*/  @P3 LEA.HI.X R3, R117, R3, R118, 0x6, P2 ;  /* 0x0000000375033211 */ /* 0x000fe200010f3476 */
[----:B------:R-:W-:Y:S01]  /*2c10*/  @P4 IMAD.IADD R0, R5, 0x1, R12 ;  /* 0x0000000105004824 */ /* 0x000fe200078e020c */
[C---:B------:R-:W-:Y:S02]  /*2c20*/  @P4 LEA R6, P2, R4.reuse, c[0x0][0x1c8], 0x1 ;  /* 0x0000720004064a11 */ /* 0x040fe400078408ff */
[----:B------:R-:W-:Y:S02]  /*2c30*/  @P3 LEA.HI.X R3, R7, c[0x0][0x1cc], R3, 0x1, P0 ;  /* 0x0000730007033a11 */ /* 0x000fe400000f0c03 */
[----:B------:R-:W-:-:S05]  /*2c40*/  @P4 LEA.HI.X R7, R4, c[0x0][0x1cc], R0, 0x1, P2 ;  /* 0x0000730004074a11 */ /* 0x000fca00010f0c00 */
[----:B------:R1:W-:Y:S04]  /*2c50*/  @P4 LDGSTS.E.BYPASS.LTC128B.128 [R216+0x4100], [R6.64], !P1 ;  /* 0x0410000006d84fae */ /* 0x0003e8000c901d48 */
[----:B------:R4:W-:Y:S04]  /*2c60*/  @P3 LDGSTS.E.BYPASS.LTC128B.128 [R216+0x4900], [R2.64], !P1 ;  /* 0x0490000002d83fae */ /* 0x0009e8000c901d48 */
[----:B------:R-:W0:Y:S01]  /*2c70*/  LDGDEPBAR ;  /* 0x00000000000079af */ /* 0x000e220000000000 */
[----:B------:R-:W-:-:S04]  /*2c80*/  DEPBAR.LE SB0, 0x1 ;  /* 0x000080400000791a */ /* 0x000fc80000000000 */
[----:B------:R-:W-:-:S04]  /*2c90*/  DEPBAR.LE SB0, 0x0 ;  /* 0x000080000000791a */ /* 0x000fc80000000000 */
[----:B------:R-:W-:Y:S06]  /*2ca0*/  BAR.SYNC.DEFER_BLOCKING 0x0 ;  /* 0x0000000000007b1d */ /* 0x000fec0000010000 */
[----:B-1----:R-:W-:Y:S04]  /*2cb0*/  LDSM.16.M88.4 R4, [R206+0x2000] ;  /* 0x00200000ce04783b */ /* 0x002fe80000000200 */
[----:B------:R-:W1:Y:S04]  /*2cc0*/  LDSM.16.M88.4 R20, [R119] ;  /* 0x000000007714783b */ /* 0x000e680000000200 */
[----:B------:R-:W2:Y:S04]  /*2cd0*/  LDSM.16.M88.4 R12, [R119+0x800] ;  /* 0x00080000770c783b */ /* 0x000ea80000000200 */
[----:B------:R-:W2:Y:S04]  /*2ce0*/  LDSM.16.M88.4 R24, [R119+0x1000] ;  /* 0x001000007718783b */ /* 0x000ea80000000200 */
[----:B------:R-:W5:Y:S04]  /*2cf0*/  LDSM.16.M88.4 R32, [R119+0x1800] ;  /* 0x001800007720783b */ /* 0x000f680000000200 */
[----:B------:R-:W5:Y:S04]  /*2d00*/  LDSM.16.M88.4 R28, [R119+0x2000] ;  /* 0x00200000771c783b */ /* 0x000f680000000200 */
[----:B---3--:R-:W3:Y:S01]  /*2d10*/  LDSM.16.M88.4 R8, [R206] ;  /* 0x00000000ce08783b */ /* 0x008ee20000000200 */
[----:B------:R-:W-:-:S02]  /*2d20*/  IMAD R0, R16, c[0x0][0x208], RZ ;  /* 0x0000820010007a24 */ /* 0x000fc400078e02ff */
[C---:B----4-:R-:W-:Y:S01]  /*2d30*/  IMAD.WIDE.U32 R2, R64.reuse, c[0x0][0x208], RZ ;  /* 0x0000820040027a25 */ /* 0x050fe200078e00ff */
[----:B------:R-:W-:Y:S03]  /*2d40*/  LDSM.16.M88.4 R36, [R213] ;  /* 0x00000000d524783b */ /* 0x000fe60000000200 */
[----:B------:R-:W-:Y:S01]  /*2d50*/  IMAD R0, R64, c[0x0][0x20c], R0 ;  /* 0x0000830040007a24 */ /* 0x000fe200078e0200 */
[----:B------:R-:W-:Y:S03]  /*2d60*/  LDSM.16.M88.4 R56, [R214] ;  /* 0x00000000d638783b */ /* 0x000fe60000000200 */
[----:B------:R-:W-:Y:S01]  /*2d70*/  IMAD.IADD R0, R3, 0x1, R0 ;  /* 0x0000000103007824 */ /* 0x000fe200078e0200 */
[----:B------:R-:W-:Y:S01]  /*2d80*/  ISETP.GE.AND P2, PT, R246, c[0x0][0x1d4], PT ;  /* 0x00007500f6007a0c */ /* 0x000fe20003f46270 */
[----:B------:R-:W-:Y:S01]  /*2d90*/  LDSM.16.M88.4 R68, [R210] ;  /* 0x00000000d244783b */ /* 0x000fe20000000200 */
[C---:B-1----:R-:W-:Y:S08]  /*2da0*/  HMMA.16816.F32.BF16 R40, R4.reuse, R20, RZ ;  /* 0x000000140428723c */ /* 0x042ff000000418ff */
[C---:B--2---:R-:W-:Y:S08]  /*2db0*/  HMMA.16816.F32.BF16 R44, R4.reuse, R12, RZ ;  /* 0x0000000c042c723c */ /* 0x044ff000000418ff */
[C---:B------:R-:W-:Y:S08]  /*2dc0*/  HMMA.16816.F32.BF16 R48, R4.reuse, R24, RZ ;  /* 0x000000180430723c */ /* 0x040ff000000418ff */
[C---:B-----5:R-:W-:Y:S08]  /*2dd0*/  HMMA.16816.F32.BF16 R52, R4.reuse, R32, RZ ;  /* 0x000000200434723c */ /* 0x060ff000000418ff */
[C---:B------:R-:W-:Y:S08]  /*2de0*/  HMMA.16816.F32.BF16 R60, R4.reuse, R28, RZ ;  /* 0x0000001c043c723c */ /* 0x040ff000000418ff */
[C---:B------:R-:W-:Y:S08]  /*2df0*/  HMMA.16816.F32.BF16 R76, R4.reuse, R22, RZ ;  /* 0x00000016044c723c */ /* 0x040ff000000418ff */
[C---:B------:R-:W-:Y:S08]  /*2e00*/  HMMA.16816.F32.BF16 R72, R4.reuse, R14, RZ ;  /* 0x0000000e0448723c */ /* 0x040ff000000418ff */
[C---:B------:R-:W-:Y:S08]  /*2e10*/  HMMA.16816.F32.BF16 R96, R4.reuse, R26, RZ ;  /* 0x0000001a0460723c */ /* 0x040ff000000418ff */
[C---:B------:R-:W-:Y:S08]  /*2e20*/  HMMA.16816.F32.BF16 R112, R4.reuse, R34, RZ ;  /* 0x000000220470723c */ /* 0x040ff000000418ff */
[----:B------:R-:W-:Y:S01]  /*2e30*/  HMMA.16816.F32.BF16 R108, R4, R30, RZ ;  /* 0x0000001e046c723c */ /* 0x000fe200000418ff */
[----:B------:R-:W1:Y:S01]  /*2e40*/  LDSM.16.M88.4 R4, [R209+0x2000] ;  /* 0x00200000d104783b */ /* 0x000e620000000200 */
[----:B------:R-:W-:-:S06]  /*2e50*/  IMAD R0, R0, 0x50, RZ ;  /* 0x0000005000007824 */ /* 0x000fcc00078e02ff */
[C---:B---3--:R-:W-:Y:S08]  /*2e60*/  HMMA.16816.F32.BF16 R120, R8.reuse, R20, RZ ;  /* 0x000000140878723c */ /* 0x048ff000000418ff */
[C---:B------:R-:W-:Y:S01]  /*2e70*/  HMMA.16816.F32.BF16 R144, R8.reuse, R22, RZ ;  /* 0x000000160890723c */ /* 0x040fe200000418ff */
[----:B------:R-:W-:Y:S07]  /*2e80*/  LDSM.16.M88.4 R20, [R211] ;  /* 0x00000000d314783b */ /* 0x000fee0000000200 */
[C---:B------:R-:W-:Y:S08]  /*2e90*/  HMMA.16816.F32.BF16 R104, R8.reuse, R12, RZ ;  /* 0x0000000c0868723c */ /* 0x040ff000000418ff */
[C---:B------:R-:W-:Y:S08]  /*2ea0*/  HMMA.16816.F32.BF16 R128, R8.reuse, R14, RZ ;  /* 0x0000000e0880723c */ /* 0x040ff000000418ff */
[C---:B------:R-:W-:Y:S08]  /*2eb0*/  HMMA.16816.F32.BF16 R100, R8.reuse, R24, RZ ;  /* 0x000000180864723c */ /* 0x040ff000000418ff */
[C---:B------:R-:W-:Y:S01]  /*2ec0*/  HMMA.16816.F32.BF16 R124, R8.reuse, R26, RZ ;  /* 0x0000001a087c723c */ /* 0x040fe200000418ff */
[----:B------:R-:W2:Y:S07]  /*2ed0*/  LDSM.16.M88.4 R24, [R212] ;  /* 0x00000000d418783b */ /* 0x000eae0000000200 */
[C---:B------:R-:W-:Y:S08]  /*2ee0*/  HMMA.16816.F32.BF16 R92, R8.reuse, R32, RZ ;  /* 0x00000020085c723c */ /* 0x040ff000000418ff */
[C---:B------:R-:W-:Y:S08]  /*2ef0*/  HMMA.16816.F32.BF16 R132, R8.reuse, R34, RZ ;  /* 0x000000220884723c */ /* 0x040ff000000418ff */
[C---:B------:R-:W-:Y:S08]  /*2f00*/  HMMA.16816.F32.BF16 R84, R8.reuse, R28, RZ ;  /* 0x0000001c0854723c */ /* 0x040ff000000418ff */
[----:B------:R-:W-:Y:S07]  /*2f10*/  HMMA.16816.F32.BF16 R88, R8, R30, RZ ;  /* 0x0000001e0858723c */ /* 0x000fee00000418ff */
[----:B------:R-:W-:-:S02]  /*2f20*/  IMAD.MOV.U32 R8, RZ, RZ, R136 ;  /* 0x000000ffff087224 */ /* 0x000fc400078e0088 */
[----:B------:R-:W-:-:S04]  /*2f30*/  IMAD.MOV.U32 R9, RZ, RZ, R17 ;  /* 0x000000ffff097224 */ /* 0x000fc800078e0011 */
[----:B------:R-:W-:Y:S01]  /*2f40*/  IMAD.WIDE.U32 R2, R2, 0x50, R8 ;  /* 0x0000005002027825 */ /* 0x000fe200078e0008 */
[----:B------:R-:W-:Y:S01]  /*2f50*/  ISETP.LT.OR P6, PT, R18, 0x1, P2 ;  /* 0x000000011200780c */ /* 0x000fe200017c1670 */
[----:B------:R-:W3:Y:S02]  /*2f60*/  LDSM.16.M88.4 R8, [R209] ;  /* 0x00000000d108783b */ /* 0x000ee40000000200 */
[----:B------:R-:W-:Y:S01]  /*2f70*/  IMAD.IADD R0, R3, 0x1, R0 ;  /* 0x0000000103007824 */ /* 0x000fe200078e0200 */
[----:B------:R-:W-:-:S04]  /*2f80*/  LEA R16, P0, R2, c[0x0][0x1f8], 0x1 ;  /* 0x00007e0002107a11 */ /* 0x000fc800078008ff */
[----:B------:R-:W-:Y:S02]  /*2f90*/  LEA.HI.X R17, R2, c[0x0][0x1fc], R0, 0x1, P0 ;  /* 0x00007f0002117a11 */ /* 0x000fe400000f0c00 */
[----:B------:R-:W-:Y:S02]  /*2fa0*/  IADD3 R14, P3, R16, UR7, RZ ;  /* 0x00000007100e7c10 */ /* 0x000fe4000ff7e0ff */
[----:B------:R-:W-:Y:S01]  /*2fb0*/  ISETP.LT.OR P5, PT, R18, 0x11, P2 ;  /* 0x000000111200780c */ /* 0x000fe200017a1670 */
[----:B------:R-:W-:Y:S01]  /*2fc0*/  @!PT LDS RZ, [RZ] ;  /* 0x00000000fffff984 */ /* 0x000fe20000000800 */
[----:B------:R-:W-:Y:S01]  /*2fd0*/  @!PT LDS RZ, [RZ] ;  /* 0x00000000fffff984 */ /* 0x000fe20000000800 */
[----:B------:R-:W-:Y:S01]  /*2fe0*/  @!PT LDS RZ, [RZ] ;  /* 0x00000000fffff984 */ /* 0x000fe20000000800 */
[----:B------:R4:W-:Y:S01]  /*2ff0*/  LDGSTS.E.BYPASS.LTC128B.128 [R216+0x100], [R16.64], !P6 ;  /* 0x0010000010d87fae */ /* 0x0009e2000f101d48 */
[----:B------:R-:W-:Y:S02]  /*3000*/  IADD3 R12, P0, R14, UR7, RZ ;  /* 0x000000070e0c7c10 */ /* 0x000fe4000ff1e0ff */
[----:B------:R-:W-:Y:S02]  /*3010*/  IADD3.X R15, R17, UR5, RZ, P3, !PT ;  /* 0x00000005110f7c10 */ /* 0x000fe40009ffe4ff */
[----:B------:R-:W-:-:S02]  /*3020*/  ISETP.LT.OR P4, PT, R18, 0x21, P2 ;  /* 0x000000211200780c */ /* 0x000fc40001781670 */
[----:B------:R-:W-:Y:S02]  /*3030*/  IADD3.X R13, R15, UR5, RZ, P0, !PT ;  /* 0x000000050f0d7c10 */ /* 0x000fe400087fe4ff */
[----:B------:R-:W-:Y:S02]  /*3040*/  ISETP.LT.OR P3, PT, R18, 0x31, P2 ;  /* 0x000000311200780c */ /* 0x000fe40001761670 */
[----:B------:R-:W-:Y:S01]  /*3050*/  IADD3 R2, P0, R12, UR7, RZ ;  /* 0x000000070c027c10 */ /* 0x000fe2000ff1e0ff */
[----:B------:R5:W-:Y:S01]  /*3060*/  LDGSTS.E.BYPASS.LTC128B.128 [R216+0x900], [R14.64], !P5 ;  /* 0x009000000ed87fae */ /* 0x000be2000e901d48 */
[----:B------:R-:W-:Y:S02]  /*3070*/  ISETP.LT.OR P2, PT, R18, 0x41, P2 ;  /* 0x000000411200780c */ /* 0x000fe40001741670 */
[----:B------:R-:W-:Y:S01]  /*3080*/  IADD3.X R3, R13, UR5, RZ, P0, !PT ;  /* 0x000000050d037c10 */ /* 0x000fe200087fe4ff */
[----:B-1----:R-:W-:Y:S02]  /*3090*/  HMMA.16816.F32.BF16 R28, R4, R36, R48 ;  /* 0x00000024041c723c */ /* 0x002fe40000041830 */
[----:B------:R5:W-:Y:S04]  /*30a0*/  LDGSTS.E.BYPASS.LTC128B.128 [R216+0x1100], [R12.64], !P4 ;  /* 0x011000000cd87fae */ /* 0x000be8000e101d48 */
[----:B------:R1:W-:Y:S01]  /*30b0*/  LDGSTS.E.BYPASS.LTC128B.128 [R216+0x1900], [R2.64], !P3 ;  /* 0x0190000002d87fae */ /* 0x0003e2000d901d48 */
[----:B----4-:R-:W-:-:S04]  /*30c0*/  IADD3 R16, P0, R2, UR7, RZ ;  /* 0x0000000702107c10 */ /* 0x010fc8000ff1e0ff */
[----:B------:R-:W-:Y:S01]  /*30d0*/  IADD3.X R17, R3, UR5, RZ, P0, !PT ;  /* 0x0000000503117c10 */ /* 0x000fe200087fe4ff */
[C---:B------:R-:W-:Y:S04]  /*30e0*/  HMMA.16816.F32.BF16 R32, R4.reuse, R56, R44 ;  /* 0x000000380420723c */ /* 0x040fe8000004182c */
[----:B------:R4:W-:Y:S04]  /*30f0*/  LDGSTS.E.BYPASS.LTC128B.128 [R216+0x2100], [R16.64], !P2 ;  /* 0x0210000010d87fae */ /* 0x0009e8000d101d48 */
[----:B------:R-:W-:Y:S04]  /*3100*/  LDSM.16.M88.4 R48, [R205+0x800] ;  /* 0x00080000cd30783b */ /* 0x000fe80000000200 */
[----:B------:R-:W-:Y:S01]  /*3110*/  LDSM.16.M88.4 R44, [R205+0x1000] ;  /* 0x00100000cd2c783b */ /* 0x000fe20000000200 */
[C---:B--2---:R-:W-:Y:S03]  /*3120*/  HMMA.16816.F32.BF16 R140, R4.reuse, R24, R52 ;  /* 0x00000018048c723c */ /* 0x044fe60000041834 */
[----:B------:R-:W-:Y:S04]  /*3130*/  LDSM.16.M88.4 R52, [R205] ;  /* 0x00000000cd34783b */ /* 0x000fe80000000200 */
[----:B-----5:R-:W-:Y:S01]  /*3140*/  LDSM.16.M88.4 R12, [R207] ;  /* 0x00000000cf0c783b */ /* 0x020fe20000000200 */
[C---:B------:R-:W-:Y:S03]  /*3150*/  HMMA.16816.F32.BF16 R80, R4.reuse, R68, R40 ;  /* 0x000000440450723c */ /* 0x040fe60000041828 */
[----:B------:R-:W-:Y:S04]  /*3160*/  LDSM.16.M88.4 R40, [R205+0x2000] ;  /* 0x00200000cd28783b */ /* 0x000fe80000000200 */
[----:B------:R-:W0:Y:S04]  /*3170*/  LDGDEPBAR ;  /* 0x00000000000079af */ /* 0x000e280000000000 */
[----:B----4-:R-:W2:Y:S01]  /*3180*/  LDSM.16.M88.4 R16, [R207+0x2000] ;  /* 0x00200000cf10783b */ /* 0x010ea20000000200 */
[C---:B------:R-:W-:Y:S03]  /*3190*/  HMMA.16816.F32.BF16 R156, R4.reuse, R20, R60 ;  /* 0x00000014049c723c */ /* 0x040fe6000004183c */
[----:B------:R-:W4:Y:S05]  /*31a0*/  LDSM.16.M88.4 R60, [R205+0x1800] ;  /* 0x00180000cd3c783b */ /* 0x000f2a0000000200 */
[C---:B------:R-:W-:Y:S08]  /*31b0*/  HMMA.16816.F32.BF16 R76, R4.reuse, R70, R76 ;  /* 0x00000046044c723c */ /* 0x040ff0000004184c */
[----:B------:R-:W-:Y:S08]  /*31c0*/  HMMA.16816.F32.BF16 R72, R4, R58, R72 ;  /* 0x0000003a0448723c */ /* 0x000ff00000041848 */
[C---:B---3--:R-:W-:Y:S08]  /*31d0*/  HMMA.16816.F32.BF16 R136, R8.reuse, R68, R120 ;  /* 0x000000440888723c */ /* 0x048ff00000041878 */
[C---:B------:R-:W-:Y:S08]  /*31e0*/  HMMA.16816.F32.BF16 R68, R8.reuse, R70, R144 ;  /* 0x000000460844723c */ /* 0x040ff00000041890 */
[----:B------:R-:W-:Y:S08]  /*31f0*/  HMMA.16816.F32.BF16 R152, R8, R56, R104 ;  /* 0x000000380898723c */ /* 0x000ff00000041868 */
[C---:B------:R-:W-:Y:S08]  /*3200*/  HMMA.16816.F32.BF16 R172, R4.reuse, R38, R96 ;  /* 0x0000002604ac723c */ /* 0x040ff00000041860 */
[C---:B------:R-:W-:Y:S08]  /*3210*/  HMMA.16816.F32.BF16 R164, R4.reuse, R26, R112 ;  /* 0x0000001a04a4723c */ /* 0x040ff00000041870 */
[----:B------:R-:W-:Y:S01]  /*3220*/  HMMA.16816.F32.BF16 R148, R4, R22, R108 ;  /* 0x000000160494723c */ /* 0x000fe2000004186c */
[----:B------:R-:W-:Y:S07]  /*3230*/  LDSM.16.M88.4 R4, [R208+0x2000] ;  /* 0x00200000d004783b */ /* 0x000fee0000000200 */
[C---:B------:R-:W-:Y:S08]  /*3240*/  HMMA.16816.F32.BF16 R56, R8.reuse, R58, R128 ;  /* 0x0000003a0838723c */ /* 0x040ff00000041880 */
[C---:B------:R-:W-:Y:S08]  /*3250*/  HMMA.16816.F32.BF16 R160, R8.reuse, R36, R100 ;  /* 0x0000002408a0723c */ /* 0x040ff00000041864 */
[C---:B------:R-:W-:Y:S08]  /*3260*/  HMMA.16816.F32.BF16 R168, R8.reuse, R24, R92 ;  /* 0x0000001808a8723c */ /* 0x040ff0000004185c */
[C---:B------:R-:W-:Y:S08]  /*3270*/  HMMA.16816.F32.BF16 R176, R8.reuse, R20, R84 ;  /* 0x0000001408b0723c */ /* 0x040ff00000041854 */
[C---:B------:R-:W-:Y:S01]  /*3280*/  HMMA.16816.F32.BF16 R120, R8.reuse, R38, R124 ;  /* 0x000000260878723c */ /* 0x040fe2000004187c */
[----:B------:R-:W-:Y:S07]  /*3290*/  LDSM.16.M88.4 R36, [R202] ;  /* 0x00000000ca24783b */ /* 0x000fee0000000200 */
[C---:B------:R-:W-:Y:S01]  /*32a0*/  HMMA.16816.F32.BF16 R132, R8.reuse, R26, R132 ;  /* 0x0000001a0884723c */ /* 0x040fe20000041884 */
[----:B------:R-:W-:Y:S07]  /*32b0*/  LDSM.16.M88.4 R24, [R202+0x1800] ;  /* 0x00180000ca18783b */ /* 0x000fee0000000200 */
[----:B------:R-:W-:Y:S01]  /*32c0*/  HMMA.16816.F32.BF16 R128, R8, R22, R88 ;  /* 0x000000160880723c */ /* 0x000fe20000041858 */
[----:B------:R-:W-:Y:S04]  /*32d0*/  LDSM.16.M88.4 R8, [R208] ;  /* 0x00000000d008783b */ /* 0x000fe80000000200 */
[----:B------:R-:W-:Y:S03]  /*32e0*/  LDSM.16.M88.4 R20, [R202+0x2000] ;  /* 0x00200000ca14783b */ /* 0x000fe60000000200 */
[C---:B--2---:R-:W-:Y:S01]  /*32f0*/  HMMA.16816.F32.BF16 R112, R16.reuse, R48, R32 ;  /* 0x000000301070723c */ /* 0x044fe20000041820 */
[----:B------:R-:W2:Y:S07]  /*3300*/  LDSM.16.M88.4 R32, [R202+0x800] ;  /* 0x00080000ca20783b */ /* 0x000eae0000000200 */
[----:B------:R-:W-:Y:S01]  /*3310*/  HMMA.16816.F32.BF16 R108, R16, R44, R28 ;  /* 0x0000002c106c723c */ /* 0x000fe2000004181c */
[----:B------:R-:W3:Y:S01]  /*3320*/  LDSM.16.M88.4 R28, [R202+0x1000] ;  /* 0x00100000ca1c783b */ /* 0x000ee20000000200 */
[----:B------:R-:W-:Y:S01]  /*3330*/  ISETP.GT.AND P0, PT, R64, R250, PT ;  /* 0x000000fa4000720c */ /* 0x000fe20003f04270 */
[----:B------:R-:W-:-:S05]  /*3340*/  DEPBAR.LE SB0, 0x0 ;  /* 0x000080000000791a */ /* 0x000fca0000000000 */
[----:B------:R-:W-:Y:S08]  /*3350*/  HMMA.16816.F32.BF16 R92, R16, R50, R72 ;  /* 0x00000032105c723c */ /* 0x000ff00000041848 */
[----:B------:R-:W-:Y:S08]  /*3360*/  HMMA.16816.F32.BF16 R72, R12, R54, R68 ;  /* 0x000000360c48723c */ /* 0x000ff00000041844 */
[----:B------:R-:W-:Y:S08]  /*3370*/  HMMA.16816.F32.BF16 R124, R16, R52, R80 ;  /* 0x00000034107c723c */ /* 0x000ff00000041850 */
[----:B------:R-:W-:Y:S08]  /*3380*/  HMMA.16816.F32.BF16 R68, R12, R48, R152 ;  /* 0x000000300c44723c */ /* 0x000ff00000041898 */
[C---:B----4-:R-:W-:Y:S08]  /*3390*/  HMMA.16816.F32.BF16 R104, R16.reuse, R60, R140 ;  /* 0x0000003c1068723c */ /* 0x050ff0000004188c */
        /* <DEDUP_REMOVED lines=13> */
[----:B------:R-:W-:Y:S07]  /*3470*/  BSSY B0, `(.L_x_1687) ;  /* 0x0000035000007945 */ /* 0x000fee0003800000 */
[C---:B--2---:R-:W-:Y:S08]  /*3480*/  HMMA.16816.F32.BF16 R112, R4.reuse, R32, R112 ;  /* 0x000000200470723c */ /* 0x044ff00000041870 */
[----:B------:R-:W-:Y:S08]  /*3490*/  HMMA.16816.F32.BF16 R92, R4, R34, R92 ;  /* 0x00000022045c723c */ /* 0x000ff0000004185c */
[C---:B------:R-:W-:Y:S08]  /*34a0*/  HMMA.16816.F32.BF16 R68, R8.reuse, R32, R68 ;  /* 0x000000200844723c */ /* 0x040ff00000041844 */
[----:B------:R-:W-:Y:S08]  /*34b0*/  HMMA.16816.F32.BF16 R48, R8, R34, R48 ;  /* 0x000000220830723c */ /* 0x000ff00000041830 */
[C---:B---3--:R-:W-:Y:S08]  /*34c0*/  HMMA.16816.F32.BF16 R108, R4.reuse, R28, R108 ;  /* 0x0000001c046c723c */ /* 0x048ff0000004186c */
[C---:B------:R-:W-:Y:S08]  /*34d0*/  HMMA.16816.F32.BF16 R40, R4.reuse, R30, R88 ;  /* 0x0000001e0428723c */ /* 0x040ff00000041858 */
[C---:B------:R-:W-:Y:S08]  /*34e0*/  HMMA.16816.F32.BF16 R100, R4.reuse, R20, R100 ;  /* 0x000000140464723c */ /* 0x040ff00000041864 */
[----:B------:R-:W-:Y:S08]  /*34f0*/  HMMA.16816.F32.BF16 R80, R4, R22, R80 ;  /* 0x000000160450723c */ /* 0x000ff00000041850 */
        /* <DEDUP_REMOVED lines=11> */
[----:B------:R-:W-:Y:S01]  /*35b0*/  HMMA.16816.F32.BF16 R20, R8, R22, R12 ;  /* 0x000000160814723c */ /* 0x000fe2000004180c */
[----:B------:R-:W-:Y:S06]  /*35c0*/  BAR.SYNC.DEFER_BLOCKING 0x0 ;  /* 0x0000000000007b1d */ /* 0x000fec0000010000 */
[----:B------:R-:W-:Y:S01]  /*35d0*/  @!UPT UIADD3 URZ, URZ, URZ, URZ ;  /* 0x0000003f3f3ff290 */ /* 0x000fe2000fffe03f */
[----:B------:R-:W-:Y:S11]  /*35e0*/  @!P0 BRA `(.L_x_1688) ;  /* 0x000001d000008947 */ /* 0x000ff60003800000 */
[----:B-1----:R-:W-:Y:S01]  /*35f0*/  IADD3 R0, R244, -0x2, RZ ;  /* 0xfffffffef4007810 */ /* 0x002fe20007ffe0ff */
        /* <DEDUP_REMOVED lines=28> */
.L_x_1688:
[----:B-1----:R-:W-:Y:S05]  /*37c0*/  BSYNC B0 ;  /* 0x0000000000007941 */ /* 0x002fea0003800000 */
.L_x_1687:
[----:B------:R-:W2:Y:S04]  /*37d0*/  LDL R0, [R1+0x18] ;  /* 0x0000180001007983 */ /* 0x000ea80000100800 */
[----:B------:R-:W0:Y:S01]  /*37e0*/  LDGDEPBAR ;  /* 0x00000000000079af */ /* 0x000e220000000000 */
[----:B--2---:R-:W-:-:S04]  /*37f0*/  IADD3 R0, -R0, R116, R65 ;  /* 0x0000007400007210 */ /* 0x004fc80007ffe141 */
        /* <DEDUP_REMOVED lines=13> */
[----:B------:R-:W-:Y:S02]  /*38d0*/  FSEL R14, R127, -INF , P0 ;  /* 0xff8000007f0e7808 */ /* 0x000fe40000000000 */
[----:B------:R-:W-:Y:S02]  /*38e0*/  FSEL R36, R78, -INF , P2 ;  /* 0xff8000004e247808 */ /* 0x000fe40001000000 */
[----:B------:R-:W-:Y:S02]  /*38f0*/  FSEL R37, R79, -INF , P0 ;  /* 0xff8000004f257808 */ /* 0x000fe40000000000 */
[C---:B------:R-:W-:Y:S02]  /*3900*/  ISETP.GT.AND P2, PT, R0.reuse, 0x10, PT ;  /* 0x000000100000780c */ /* 0x040fe40003f44270 */
[----:B------:R-:W-:-:S02]  /*3910*/  ISETP.GT.AND P0, PT, R0, 0x11, PT ;  /* 0x000000110000780c */ /* 0x000fc40003f04270 */
[----:B------:R-:W-:Y:S02]  /*3920*/  FSEL R27, R73, -INF , P3 ;  /* 0xff800000491b7808 */ /* 0x000fe40001800000 */
[----:B------:R-:W-:Y:S02]  /*3930*/  FMNMX.FTZ R2, R26, R2, !PT ;  /* 0x000000021a027209 */ /* 0x000fe40007810000 */
[----:B------:R-:W-:Y:S02]  /*3940*/  FSEL R12, R97, -INF , P3 ;  /* 0xff800000610c7808 */ /* 0x000fe40001800000 */
[----:B------:R-:W-:Y:S02]  /*3950*/  FMNMX.FTZ R3, R11, R3, !PT ;  /* 0x000000030b037209 */ /* 0x000fe40007810000 */
[----:B------:R-:W-:Y:S02]  /*3960*/  FSEL R39, R75, -INF , P3 ;  /* 0xff8000004b277808 */ /* 0x000fe40001800000 */
[----:B------:R-:W-:-:S02]  /*3970*/  FSEL R38, R74, -INF , P4 ;  /* 0xff8000004a267808 */ /* 0x000fc40002000000 */
        /* <DEDUP_REMOVED lines=16> */
[----:B------:R-:W-:Y:S02]  /*3a80*/  FMNMX.FTZ R2, R90, R2, !PT ;  /* 0x000000025a027209 */ /* 0x000fe40007810000 */
[----:B------:R-:W-:-:S02]  /*3a90*/  FMNMX.FTZ R3, R44, R3, !PT ;  /* 0x000000032c037209 */ /* 0x000fc40007810000 */
        /* <DEDUP_REMOVED lines=19> */
[C---:B------:R-:W-:Y:S02]  /*3bd0*/  ISETP.GT.AND P2, PT, R0.reuse, 0x30, PT ;  /* 0x000000300000780c */ /* 0x040fe40003f44270 */
[----:B------:R-:W-:Y:S02]  /*3be0*/  ISETP.GT.AND P0, PT, R0, 0x31, PT ;  /* 0x000000310000780c */ /* 0x000fe40003f04270 */
[----:B------:R-:W-:Y:S02]  /*3bf0*/  FMNMX.FTZ R2, R91, R2, !PT ;  /* 0x000000025b027209 */ /* 0x000fe40007810000 */
[----:B------:R-:W-:Y:S02]  /*3c00*/  FMNMX.FTZ R3, R45, R3, !PT ;  /* 0x000000032d037209 */ /* 0x000fe40007810000 */
[----:B------:R-:W-:Y:S02]  /*3c10*/  FSEL R131, R42, -INF , P4 ;  /* 0xff8000002a837808 */ /* 0x000fe40002000000 */
[----:B------:R-:W-:-:S02]  /*3c20*/  FSEL R126, R40, -INF , P4 ;  /* 0xff800000287e7808 */ /* 0x000fc40002000000 */
[----:B------:R-:W-:Y:S02]  /*3c30*/  FSEL R132, R43, -INF , P3 ;  /* 0xff8000002b847808 */ /* 0x000fe40001800000 */
[----:B------:R-:W-:Y:S02]  /*3c40*/  FSEL R128, R41, -INF , P3 ;  /* 0xff80000029807808 */ /* 0x000fe40001800000 */
[----:B------:R-:W-:Y:S01]  /*3c50*/  FSEL R140, R30, -INF , P4 ;  /* 0xff8000001e8c7808 */ /* 0x000fe20002000000 */
[----:B------:R-:W-:Y:S01]  /*3c60*/  LDSM.16.MT88.4 R40, [R203] ;  /* 0x00000000cb28783b */ /* 0x000fe20000004200 */
[----:B------:R-:W-:Y:S02]  /*3c70*/  FSEL R133, R28, -INF , P4 ;  /* 0xff8000001c857808 */ /* 0x000fe40002000000 */
[----:B------:R-:W-:Y:S02]  /*3c80*/  FSEL R143, R31, -INF , P3 ;  /* 0xff8000001f8f7808 */ /* 0x000fe40001800000 */
[----:B------:R-:W-:-:S02]  /*3c90*/  FSEL R136, R29, -INF , P3 ;  /* 0xff8000001d887808 */ /* 0x000fc40001800000 */
[----:B------:R-:W-:Y:S01]  /*3ca0*/  FSEL R155, R106, -INF , P2 ;  /* 0xff8000006a9b7808 */ /* 0x000fe20001000000 */
[----:B------:R-:W-:Y:S01]  /*3cb0*/  LDSM.16.MT88.4 R28, [R201] ;  /* 0x00000000c91c783b */ /* 0x000fe20000004200 */
[----:B------:R-:W-:Y:S02]  /*3cc0*/  FSEL R146, R104, -INF , P2 ;  /* 0xff80000068927808 */ /* 0x000fe40001000000 */
[----:B------:R-:W-:Y:S02]  /*3cd0*/  FSEL R175, R107, -INF , P0 ;  /* 0xff8000006baf7808 */ /* 0x000fe40000000000 */
[----:B------:R-:W-:Y:S02]  /*3ce0*/  FSEL R147, R105, -INF , P0 ;  /* 0xff80000069937808 */ /* 0x000fe40000000000 */
[----:B------:R-:W-:Y:S02]  /*3cf0*/  FSEL R197, R18, -INF , P2 ;  /* 0xff80000012c57808 */ /* 0x000fe40001000000 */
[----:B------:R-:W-:-:S02]  /*3d00*/  FSEL R134, R16, -INF , P2 ;  /* 0xff80000010867808 */ /* 0x000fc40001000000 */
[----:B------:R-:W-:Y:S02]  /*3d10*/  FSEL R215, R19, -INF , P0 ;  /* 0xff80000013d77808 */ /* 0x000fe40000000000 */
[----:B------:R-:W-:Y:S02]  /*3d20*/  FSEL R139, R17, -INF , P0 ;  /* 0xff800000118b7808 */ /* 0x000fe40000000000 */
[C---:B------:R-:W-:Y:S01]  /*3d30*/  ISETP.GT.AND P6, PT, R0.reuse, 0x38, PT ;  /* 0x000000380000780c */ /* 0x040fe20003fc4270 */
[----:B------:R-:W-:Y:S01]  /*3d40*/  LDSM.16.MT88.4 R16, [R200] ;  /* 0x00000000c810783b */ /* 0x000fe20000004200 */
[C---:B------:R-:W-:Y:S02]  /*3d50*/  ISETP.GT.AND P5, PT, R0.reuse, 0x39, PT ;  /* 0x000000390000780c */ /* 0x040fe40003fa4270 */
[C---:B------:R-:W-:Y:S02]  /*3d60*/  ISETP.GT.AND P4, PT, R0.reuse, 0x40, PT ;  /* 0x000000400000780c */ /* 0x040fe40003f84270 */
[----:B------:R-:W-:-:S02]  /*3d70*/  ISETP.GT.AND P3, PT, R0, 0x41, PT ;  /* 0x000000410000780c */ /* 0x000fc40003f64270 */
[----:B------:R-:W-:Y:S02]  /*3d80*/  ISETP.GT.AND P2, PT, R0, 0x48, PT ;  /* 0x000000480000780c */ /* 0x000fe40003f44270 */
[----:B------:R-:W-:Y:S02]  /*3d90*/  FMNMX.FTZ R2, R96, R2, !PT ;  /* 0x0000000260027209 */ /* 0x000fe40007810000 */
        /* <DEDUP_REMOVED lines=35> */
[----:B------:R-:W-:Y:S02]  /*3fd0*/  FSEL R153, R53, -INF , P3 ;  /* 0xff80000035997808 */ /* 0x000fe40001800000 */
        /* <DEDUP_REMOVED lines=14> */
[----:B------:R-:W-:Y:S02]  /*40c0*/  FMNMX.FTZ R3, R180, R3, !PT ;  /* 0x00000003b4037209 */ /* 0x000fe40007810000 */
[----:B------:R-:W-:-:S02]  /*40d0*/  FMNMX.FTZ R0, R36, R37, !PT ;  /* 0x0000002524007209 */ /* 0x000fc40007810000 */
[----:B------:R-:W-:Y:S01]  /*40e0*/  FMNMX.FTZ R5, R187, R4, !PT ;  /* 0x00000004bb057209 */ /* 0x000fe20007810000 */
[----:B------:R-:W1:Y:S01]  /*40f0*/  SHFL.BFLY PT, R6, R3, 0x2, 0x1f ;  /* 0x0c401f0003067f89 */ /* 0x000e6200000e0000 */
[----:B------:R-:W-:Y:S02]  /*4100*/  FSEL R150, R86, -INF , P6 ;  /* 0xff80000056967808 */ /* 0x000fe40003000000 */
[----:B------:R-:W-:Y:S01]  /*4110*/  FMNMX.FTZ R2, R175, R2, !PT ;  /* 0x00000002af027209 */ /* 0x000fe20007810000 */
[----:B------:R-:W2:Y:S01]  /*4120*/  SHFL.BFLY PT, R7, R5, 0x2, 0x1f ;  /* 0x0c401f0005077f89 */ /* 0x000ea200000e0000 */
[----:B------:R-:W-:Y:S02]  /*4130*/  FMNMX.FTZ R0, R38, R0, !PT ;  /* 0x0000000026007209 */ /* 0x000fe40007810000 */
[----:B------:R-:W-:Y:S02]  /*4140*/  FSEL R142, R87, -INF , P5 ;  /* 0xff800000578e7808 */ /* 0x000fe40002800000 */
[----:B------:R-:W-:-:S02]  /*4150*/  FMNMX.FTZ R2, R150, R2, !PT ;  /* 0x0000000296027209 */ /* 0x000fc40007810000 */
[----:B------:R-:W-:Y:S02]  /*4160*/  FMNMX.FTZ R0, R39, R0, !PT ;  /* 0x0000000027007209 */ /* 0x000fe40007810000 */
[----:B------:R-:W-:Y:S02]  /*4170*/  FSEL R186, R102, -INF , P4 ;  /* 0xff80000066ba7808 */ /* 0x000fe40002000000 */
[----:B------:R-:W-:Y:S02]  /*4180*/  FMNMX.FTZ R2, R142, R2, !PT ;  /* 0x000000028e027209 */ /* 0x000fe40007810000 */
        /* <DEDUP_REMOVED lines=10> */
[----:B------:R-:W-:Y:S02]  /*4230*/  FMNMX.FTZ R2, R198, R2, !PT ;  /* 0x00000002c6027209 */ /* 0x000fe40007810000 */
[----:B------:R-:W-:Y:S02]  /*4240*/  FMNMX.FTZ R4, R138, R4, !PT ;  /* 0x000000048a047209 */ /* 0x000fe40007810000 */
[----:B-1----:R-:W-:Y:S02]  /*4250*/  FMNMX.FTZ R0, R3, R6, !PT ;  /* 0x0000000603007209 */ /* 0x002fe40007810000 */
[----:B--2---:R-:W-:Y:S02]  /*4260*/  FMNMX.FTZ R3, R5, R7, !PT ;  /* 0x0000000705037209 */ /* 0x004fe40007810000 */
[----:B------:R-:W1:Y:S01]  /*4270*/  SHFL.BFLY PT, R5, R2, 0x2, 0x1f ;  /* 0x0c401f0002057f89 */ /* 0x000e6200000e0000 */
[----:B------:R-:W-:-:S02]  /*4280*/  FMNMX.FTZ R4, R141, R4, !PT ;  /* 0x000000048d047209 */ /* 0x000fc40007810000 */
[----:B------:R-:W-:Y:S01]  /*4290*/  FSEL R148, R62, -INF , P6 ;  /* 0xff8000003e947808 */ /* 0x000fe20003000000 */
[----:B------:R-:W2:Y:S01]  /*42a0*/  SHFL.BFLY PT, R6, R0, 0x1, 0x1f ;  /* 0x0c201f0000067f89 */ /* 0x000ea200000e0000 */
[----:B------:R-:W-:Y:S02]  /*42b0*/  FMNMX.FTZ R4, R140, R4, !PT ;  /* 0x000000048c047209 */ /* 0x000fe40007810000 */
[----:B------:R-:W-:Y:S01]  /*42c0*/  FSEL R149, R63, -INF , P5 ;  /* 0xff8000003f957808 */ /* 0x000fe20002800000 */
[----:B------:R-:W3:Y:S01]  /*42d0*/  SHFL.BFLY PT, R7, R3, 0x1, 0x1f ;  /* 0x0c201f0003077f89 */ /* 0x000ee200000e0000 */
[----:B------:R-:W-:Y:S02]  /*42e0*/  FMNMX.FTZ R4, R143, R4, !PT ;  /* 0x000000048f047209 */ /* 0x000fe40007810000 */
[----:B------:R-:W-:Y:S02]  /*42f0*/  FSEL R199, R54, -INF , P4 ;  /* 0xff80000036c77808 */ /* 0x000fe40002000000 */
[----:B------:R-:W-:-:S02]  /*4300*/  FMNMX.FTZ R4, R197, R4, !PT ;  /* 0x00000004c5047209 */ /* 0x000fc40007810000 */
[----:B------:R-:W-:Y:S02]  /*4310*/  FSEL R217, R55, -INF , P3 ;  /* 0xff80000037d97808 */ /* 0x000fe40001800000 */
[----:B------:R-:W-:Y:S02]  /*4320*/  FMNMX.FTZ R4, R215, R4, !PT ;  /* 0x00000004d7047209 */ /* 0x000fe40007810000 */
[----:B------:R-:W-:Y:S02]  /*4330*/  FSEL R218, R22, -INF , P2 ;  /* 0xff80000016da7808 */ /* 0x000fe40001000000 */
[----:B------:R-:W-:Y:S02]  /*4340*/  FMNMX.FTZ R4, R148, R4, !PT ;  /* 0x0000000494047209 */ /* 0x000fe40007810000 */
[----:B------:R-:W-:Y:S02]  /*4350*/  FSEL R219, R23, -INF , P0 ;  /* 0xff80000017db7808 */ /* 0x000fe40000000000 */
[----:B-1----:R-:W-:Y:S01]  /*4360*/  FMNMX.FTZ R5, R2, R5, !PT ;  /* 0x0000000502057209 */ /* 0x002fe20007810000 */
[----:B------:R-:W-:Y:S01]  /*4370*/  LDSM.16.MT88.4 R20, [R204] ;  /* 0x00000000cc14783b */ /* 0x000fe20000004200 */
[----:B------:R-:W-:-:S02]  /*4380*/  FMNMX.FTZ R2, R149, R4, !PT ;  /* 0x0000000495027209 */ /* 0x000fc40007810000 */
[----:B--2---:R-:W-:Y:S02]  /*4390*/  FMNMX.FTZ R114, R0, R6, !PT ;  /* 0x0000000600727209 */ /* 0x004fe40007810000 */
[----:B------:R-:W-:Y:S01]  /*43a0*/  FMNMX.FTZ R0, R199, R2, !PT ;  /* 0x00000002c7007209 */ /* 0x000fe20007810000 */
[----:B------:R-:W1:Y:S01]  /*43b0*/  SHFL.BFLY PT, R6, R5, 0x1, 0x1f ;  /* 0x0c201f0005067f89 */ /* 0x000e6200000e0000 */
[----:B---3--:R-:W-:Y:S01]  /*43c0*/  FMNMX.FTZ R112, R3, R7, !PT ;  /* 0x0000000703707209 */ /* 0x008fe20007810000 */
[C---:B------:R-:W-:Y:S01]  /*43d0*/  FMUL.FTZ R3, R114.reuse, c[0x0][0x2d0] ;  /* 0x0000b40072037a20 */ /* 0x040fe20000410000 */
[----:B------:R-:W-:Y:S02]  /*43e0*/  FMNMX.FTZ R0, R217, R0, !PT ;  /* 0x00000000d9007209 */ /* 0x000fe40007810000 */
[----:B------:R-:W-:Y:S01]  /*43f0*/  FSETP.NEU.FTZ.AND P3, PT, R114, -INF , PT ;  /* 0xff8000007200780b */ /* 0x000fe20003f7d000 */
[----:B------:R-:W-:Y:S01]  /*4400*/  FMUL.FTZ R2, R112, c[0x0][0x2d0] ;  /* 0x0000b40070027a20 */ /* 0x000fe20000410000 */
[----:B------:R-:W-:-:S02]  /*4410*/  FMNMX.FTZ R4, R218, R0, !PT ;  /* 0x00000000da047209 */ /* 0x000fc40007810000 */
[----:B------:R-:W-:Y:S02]  /*4420*/  FSEL R3, R3, RZ, P3 ;  /* 0x000000ff03037208 */ /* 0x000fe40001800000 */
[----:B------:R-:W-:Y:S02]  /*4430*/  FMNMX.FTZ R4, R219, R4, !PT ;  /* 0x00000004db047209 */ /* 0x000fe40007810000 */
[----:B------:R-:W-:Y:S01]  /*4440*/  FSETP.NEU.FTZ.AND P2, PT, R112, -INF , PT ;  /* 0xff8000007000780b */ /* 0x000fe20003f5d000 */
[----:B------:R-:W-:Y:S02]  /*4450*/  FFMA.FTZ R0, R8, c[0x0][0x2d0], -R3 ;  /* 0x0000b40008007a23 */ /* 0x000fe40000010803 */
[----:B------:R-:W2:Y:S01]  /*4460*/  SHFL.BFLY PT, R7, R4, 0x2, 0x1f ;  /* 0x0c401f0004077f89 */ /* 0x000ea200000e0000 */
[----:B------:R-:W-:Y:S01]  /*4470*/  FSEL R2, R2, RZ, P2 ;  /* 0x000000ff02027208 */ /* 0x000fe20001000000 */
[----:B------:R3:W-:Y:S01]  /*4480*/  MUFU.EX2 R240, R0 ;  /* 0x0000000000f07308 */ /* 0x0007e20000000800 */
[----:B-1----:R-:W-:-:S03]  /*4490*/  FMNMX.FTZ R5, R5, R6, !PT ;  /* 0x0000000605057209 */ /* 0x002fc60007810000 */
[----:B------:R-:W-:Y:S01]  /*44a0*/  FFMA.FTZ R6, R11, c[0x0][0x2d0], -R2 ;  /* 0x0000b4000b067a23 */ /* 0x000fe20000010802 */
[----:B------:R-:W-:-:S03]  /*44b0*/  FSETP.NEU.FTZ.AND P0, PT, R5, -INF , PT ;  /* 0xff8000000500780b */ /* 0x000fc60003f1d000 */
[----:B------:R1:W-:Y:S01]  /*44c0*/  MUFU.EX2 R242, R6 ;  /* 0x0000000600f27308 */ /* 0x0003e20000000800 */
[----:B---3--:R-:W-:-:S07]  /*44d0*/  FFMA.FTZ R0, R9, c[0x0][0x2d0], -R2 ;  /* 0x0000b40009007a23 */ /* 0x008fce0000010802 */
[----:B------:R3:W-:Y:S01]  /*44e0*/  MUFU.EX2 R239, R0 ;  /* 0x0000000000ef7308 */ /* 0x0007e20000000800 */
[----:B--2---:R-:W-:Y:S01]  /*44f0*/  FMNMX.FTZ R4, R4, R7, !PT ;  /* 0x0000000704047209 */ /* 0x004fe20007810000 */
[----:B-1----:R-:W-:-:S04]  /*4500*/  FFMA.FTZ R6, R12, c[0x0][0x2d0], -R2 ;  /* 0x0000b4000c067a23 */ /* 0x002fc80000010802 */
[----:B------:R-:W1:Y:S02]  /*4510*/  SHFL.BFLY PT, R7, R4, 0x1, 0x1f ;  /* 0x0c201f0004077f89 */ /* 0x000e6400000e0000 */
[----:B------:R-:W2:Y:S01]  /*4520*/  MUFU.EX2 R243, R6 ;  /* 0x0000000600f37308 */ /* 0x000ea20000000800 */
[----:B---3--:R-:W-:-:S07]  /*4530*/  FFMA.FTZ R0, R10, c[0x0][0x2d0], -R2 ;  /* 0x0000b4000a007a23 */ /* 0x008fce0000010802 */
[----:B------:R3:W4:Y:S01]  /*4540*/  MUFU.EX2 R238, R0 ;  /* 0x0000000000ee7308 */ /* 0x0007220000000800 */
[----:B--2---:R-:W-:Y:S02]  /*4550*/  F2FP.BF16.PACK_AB R10, R243, R242 ;  /* 0x000000f2f30a723e */ /* 0x004fe400000010ff */
[----:B-1----:R-:W-:Y:S01]  /*4560*/  FMNMX.FTZ R113, R4, R7, !PT ;  /* 0x0000000704717209 */ /* 0x002fe20007810000 */
[----:B------:R-:W-:Y:S02]  /*4570*/  FFMA.FTZ R4, R26, c[0x0][0x2d0], -R3 ;  /* 0x0000b4001a047a23 */ /* 0x000fe40000010803 */
[----:B---3--:R-:W-:Y:S02]  /*4580*/  FMUL.FTZ R0, R5, c[0x0][0x2d0] ;  /* 0x0000b40005007a20 */ /* 0x008fe40000410000 */
[----:B------:R-:W-:Y:S01]  /*4590*/  MUFU.EX2 R227, R4 ;  /* 0x0000000400e37308 */ /* 0x000fe20000000800 */
[----:B----4-:R-:W-:Y:S02]  /*45a0*/  F2FP.BF16.PACK_AB R8, R238, R239 ;  /* 0x000000efee08723e */ /* 0x010fe400000010ff */
[----:B------:R-:W-:-:S02]  /*45b0*/  FSEL R0, R0, RZ, P0 ;  /* 0x000000ff00007208 */ /* 0x000fc40000000000 */
        /* <DEDUP_REMOVED lines=45> */
[----:B------:R-:W-:Y:S08]  /*4890*/  HMMA.16816.F32.BF16 R44, R8, R42, RZ ;  /* 0x0000002a082c723c */ /* 0x000ff000000418ff */
[----:B------:R-:W-:Y:S01]  /*48a0*/  HMMA.16816.F32.BF16 R80, R12, R20, RZ ;  /* 0x000000140c50723c */ /* 0x000fe200000418ff */
[----:B--2---:R-:W-:-:S07]  /*48b0*/  FFMA.FTZ R6, R72, c[0x0][0x2d0], -R2 ;  /* 0x0000b40048067a23 */ /* 0x004fce0000010802 */
[C---:B------:R-:W-:Y:S01]  /*48c0*/  HMMA.16816.F32.BF16 R108, R12.reuse, R22, RZ ;  /* 0x000000160c6c723c */ /* 0x040fe200000418ff */
[----:B----4-:R-:W-:Y:S01]  /*48d0*/  F2FP.BF16.PACK_AB R8, R233, R229 ;  /* 0x000000e5e908723e */ /* 0x010fe200000010ff */
[----:B------:R2:W-:Y:S06]  /*48e0*/  MUFU.EX2 R232, R6 ;  /* 0x0000000600e87308 */ /* 0x0005ec0000000800 */
[C---:B------:R-:W-:Y:S08]  /*48f0*/  HMMA.16816.F32.BF16 R20, R12.reuse, R40, RZ ;  /* 0x000000280c14723c */ /* 0x040ff000000418ff */
[----:B------:R-:W-:Y:S01]  /*4900*/  HMMA.16816.F32.BF16 R100, R12, R42, RZ ;  /* 0x0000002a0c64723c */ /* 0x000fe200000418ff */
[----:B--2---:R-:W-:-:S04]  /*4910*/  FFMA.FTZ R6, R73, c[0x0][0x2d0], -R2 ;  /* 0x0000b40049067a23 */ /* 0x004fc80000010802 */
[----:B------:R2:W4:Y:S03]  /*4920*/  MUFU.EX2 R231, R6 ;  /* 0x0000000600e77308 */ /* 0x0005260000000800 */
[----:B------:R-:W-:Y:S01]  /*4930*/  HMMA.16816.F32.BF16 R120, R12, R30, RZ ;  /* 0x0000001e0c78723c */ /* 0x000fe200000418ff */
[----:B--2---:R-:W-:Y:S01]  /*4940*/  FFMA.FTZ R6, R74, c[0x0][0x2d0], -R0 ;  /* 0x0000b4004a067a23 */ /* 0x004fe20000010800 */
[----:B----4-:R-:W-:-:S03]  /*4950*/  F2FP.BF16.PACK_AB R10, R231, R232 ;  /* 0x000000e8e70a723e */ /* 0x010fc600000010ff */
[----:B------:R2:W-:Y:S02]  /*4960*/  MUFU.EX2 R221, R6 ;  /* 0x0000000600dd7308 */ /* 0x0005e40000000800 */
[--C-:B--2---:R-:W-:Y:S02]  /*4970*/  FFMA.FTZ R6, R75, c[0x0][0x2d0], -R0.reuse ;  /* 0x0000b4004b067a23 */ /* 0x104fe40000010800 */
[----:B------:R-:W-:Y:S01]  /*4980*/  HMMA.16816.F32.BF16 R72, R12, R28, RZ ;  /* 0x0000001c0c48723c */ /* 0x000fe200000418ff */
[----:B------:R-:W-:Y:S03]  /*4990*/  LDSM.16.MT88.4 R12, [R200+0x1000] ;  /* 0x00100000c80c783b */ /* 0x000fe60000004200 */
[----:B------:R2:W4:Y:S01]  /*49a0*/  MUFU.EX2 R220, R6 ;  /* 0x0000000600dc7308 */ /* 0x0005220000000800 */
[----:B------:R-:W-:Y:S01]  /*49b0*/  LDSM.16.MT88.4 R28, [R201+0x1000] ;  /* 0x00100000c91c783b */ /* 0x000fe20000004200 */
[----:B--2---:R-:W-:Y:S01]  /*49c0*/  FFMA.FTZ R6, R88, c[0x0][0x2d0], -R0 ;  /* 0x0000b40058067a23 */ /* 0x004fe20000010800 */
[----:B----4-:R-:W-:-:S05]  /*49d0*/  F2FP.BF16.PACK_AB R9, R220, R221 ;  /* 0x000000dddc09723e */ /* 0x010fca00000010ff */
[----:B------:R2:W-:Y:S02]  /*49e0*/  MUFU.EX2 R223, R6 ;  /* 0x0000000600df7308 */ /* 0x0005e40000000800 */
[----:B--2---:R-:W-:-:S06]  /*49f0*/  FFMA.FTZ R6, R89, c[0x0][0x2d0], -R0 ;  /* 0x0000b40059067a23 */ /* 0x004fcc0000010800 */
[----:B------:R2:W4:Y:S02]  /*4a00*/  MUFU.EX2 R222, R6 ;  /* 0x0000000600de7308 */ /* 0x0005240000000800 */
[----:B--2---:R-:W-:Y:S01]  /*4a10*/  FFMA.FTZ R6, R90, c[0x0][0x2d0], -R3 ;  /* 0x0000b4005a067a23 */ /* 0x004fe20000010803 */
[----:B----4-:R-:W-:-:S05]  /*4a20*/  F2FP.BF16.PACK_AB R11, R222, R223 ;  /* 0x000000dfde0b723e */ /* 0x010fca00000010ff */
[----:B------:R2:W-:Y:S02]  /*4a30*/  MUFU.EX2 R191, R6 ;  /* 0x0000000600bf7308 */ /* 0x0005e40000000800 */
[C---:B-1----:R-:W-:Y:S08]  /*4a40*/  HMMA.16816.F32.BF16 R104, R8.reuse, R24, R76 ;  /* 0x000000180868723c */ /* 0x042ff0000004184c */
[----:B------:R-:W-:Y:S01]  /*4a50*/  HMMA.16816.F32.BF16 R76, R8, R32, R48 ;  /* 0x00000020084c723c */ /* 0x000fe20000041830 */
[----:B--2---:R-:W-:-:S04]  /*4a60*/  FFMA.FTZ R6, R91, c[0x0][0x2d0], -R3 ;  /* 0x0000b4005b067a23 */ /* 0x004fc80000010803 */
[----:B------:R1:W2:Y:S03]  /*4a70*/  MUFU.EX2 R190, R6 ;  /* 0x0000000600be7308 */ /* 0x0002a60000000800 */
[C---:B---3--:R-:W-:Y:S08]  /*4a80*/  HMMA.16816.F32.BF16 R88, R8.reuse, R16, R56 ;  /* 0x000000100858723c */ /* 0x048ff00000041838 */
[----:B------:R-:W-:Y:S01]  /*4a90*/  HMMA.16816.F32.BF16 R68, R8, R26, R68 ;  /* 0x0000001a0844723c */ /* 0x000fe20000041844 */
[----:B-1----:R-:W-:-:S07]  /*4aa0*/  FFMA.FTZ R6, R96, c[0x0][0x2d0], -R3 ;  /* 0x0000b40060067a23 */ /* 0x002fce0000010803 */
[----:B------:R-:W-:Y:S01]  /*4ab0*/  HMMA.16816.F32.BF16 R44, R8, R34, R44 ;  /* 0x00000022082c723c */ /* 0x000fe2000004182c */
[----:B------:R1:W-:Y:S02]  /*4ac0*/  MUFU.EX2 R195, R6 ;  /* 0x0000000600c37308 */ /* 0x0003e40000000800 */
[----:B-1----:R-:W-:-:S05]  /*4ad0*/  FFMA.FTZ R6, R97, c[0x0][0x2d0], -R3 ;  /* 0x0000b40061067a23 */ /* 0x002fca0000010803 */
[C---:B------:R-:W-:Y:S01]  /*4ae0*/  HMMA.16816.F32.BF16 R96, R8.reuse, R36, R64 ;  /* 0x000000240860723c */ /* 0x040fe20000041840 */
[----:B------:R1:W3:Y:S07]  /*4af0*/  MUFU.EX2 R189, R6 ;  /* 0x0000000600bd7308 */ /* 0x0002ee0000000800 */
[C---:B------:R-:W-:Y:S08]  /*4b00*/  HMMA.16816.F32.BF16 R64, R8.reuse, R38, R60 ;  /* 0x000000260840723c */ /* 0x040ff0000004183c */
[----:B------:R-:W-:Y:S01]  /*4b10*/  HMMA.16816.F32.BF16 R60, R8, R18, R52 ;  /* 0x00000012083c723c */ /* 0x000fe20000041834 */
[----:B-1----:R-:W-:-:S04]  /*4b20*/  FFMA.FTZ R6, R115, c[0x0][0x2d0], -R4 ;  /* 0x0000b40073067a23 */ /* 0x002fc80000010804 */
[----:B------:R1:W-:Y:S02]  /*4b30*/  MUFU.EX2 R185, R6 ;  /* 0x0000000600b97308 */ /* 0x0003e40000000800 */
[----:B--2---:R-:W-:Y:S02]  /*4b40*/  F2FP.BF16.PACK_AB R8, R190, R191 ;  /* 0x000000bfbe08723e */ /* 0x004fe400000010ff */
[----:B---3--:R-:W-:Y:S01]  /*4b50*/  F2FP.BF16.PACK_AB R10, R189, R195 ;  /* 0x000000c3bd0a723e */ /* 0x008fe200000010ff */
        /* <DEDUP_REMOVED lines=20> */
[----:B------:R3:W4:Y:S06]  /*4ca0*/  MUFU.EX2 R179, R6 ;  /* 0x0000000600b37308 */ /* 0x00072c0000000800 */
[C---:B------:R-:W-:Y:S08]  /*4cb0*/  HMMA.16816.F32.BF16 R56, R8.reuse, R16, R72 ;  /* 0x000000100838723c */ /* 0x040ff00000041848 */
[----:B------:R-:W-:Y:S01]  /*4cc0*/  HMMA.16816.F32.BF16 R16, R8, R18, R120 ;  /* 0x000000120810723c */ /* 0x000fe20000041878 */
[----:B---3--:R-:W-:-:S04]  /*4cd0*/  FFMA.FTZ R6, R126, c[0x0][0x2d0], -R2 ;  /* 0x0000b4007e067a23 */ /* 0x008fc80000010802 */
[----:B------:R3:W-:Y:S03]  /*4ce0*/  MUFU.EX2 R177, R6 ;  /* 0x0000000600b17308 */ /* 0x0007e60000000800 */
[----:B------:R-:W-:Y:S07]  /*4cf0*/  HMMA.16816.F32.BF16 R80, R8, R34, R100 ;  /* 0x000000220850723c */ /* 0x000fee0000041864 */
[----:B----4-:R-:W-:Y:S01]  /*4d00*/  F2FP.BF16.PACK_AB R8, R179, R178 ;  /* 0x000000b2b308723e */ /* 0x010fe200000010ff */
        /* <DEDUP_REMOVED lines=14> */
[----:B------:R3:W4:Y:S02]  /*4df0*/  MUFU.EX2 R170, R6 ;  /* 0x0000000600aa7308 */ /* 0x0007240000000800 */
[C---:B--2---:R-:W-:Y:S08]  /*4e00*/  HMMA.16816.F32.BF16 R92, R8.reuse, R36, R76 ;  /* 0x00000024085c723c */ /* 0x044ff0000004184c */
[----:B------:R-:W-:Y:S01]  /*4e10*/  HMMA.16816.F32.BF16 R76, R8, R14, R68 ;  /* 0x0000000e084c723c */ /* 0x000fe20000041844 */
[----:B---3--:R-:W-:-:S04]  /*4e20*/  FFMA.FTZ R6, R133, c[0x0][0x2d0], -R3 ;  /* 0x0000b40085067a23 */ /* 0x008fc80000010803 */
[----:B------:R2:W-:Y:S03]  /*4e30*/  MUFU.EX2 R169, R6 ;  /* 0x0000000600a97308 */ /* 0x0005e60000000800 */
[C---:B-1----:R-:W-:Y:S08]  /*4e40*/  HMMA.16816.F32.BF16 R72, R8.reuse, R22, R64 ;  /* 0x000000160848723c */ /* 0x042ff00000041840 */
[----:B------:R-:W-:Y:S01]  /*4e50*/  HMMA.16816.F32.BF16 R104, R8, R12, R104 ;  /* 0x0000000c0868723c */ /* 0x000fe20000041868 */
[----:B--2---:R-:W-:-:S07]  /*4e60*/  FFMA.FTZ R6, R136, c[0x0][0x2d0], -R3 ;  /* 0x0000b40088067a23 */ /* 0x004fce0000010803 */
[C---:B------:R-:W-:Y:S01]  /*4e70*/  HMMA.16816.F32.BF16 R96, R8.reuse, R20, R96 ;  /* 0x000000140860723c */ /* 0x040fe20000041860 */
[----:B------:R1:W2:Y:S07]  /*4e80*/  MUFU.EX2 R168, R6 ;  /* 0x0000000600a87308 */ /* 0x0002ae0000000800 */
[C---:B------:R-:W-:Y:S08]  /*4e90*/  HMMA.16816.F32.BF16 R88, R8.reuse, R28, R88 ;  /* 0x0000001c0858723c */ /* 0x040ff00000041858 */
[----:B------:R-:W-:Y:S01]  /*4ea0*/  HMMA.16816.F32.BF16 R68, R8, R30, R60 ;  /* 0x0000001e0844723c */ /* 0x000fe2000004183c */
[----:B-1----:R-:W-:-:S02]  /*4eb0*/  FFMA.FTZ R6, R134, c[0x0][0x2d0], -R3 ;  /* 0x0000b40086067a23 */ /* 0x002fc40000010803 */
[----:B------:R-:W-:Y:S02]  /*4ec0*/  LDSM.16.MT88.4 R132, [R200+0x2000] ;  /* 0x00200000c884783b */ /* 0x000fe40000004200 */
[----:B------:R1:W-:Y:S03]  /*4ed0*/  MUFU.EX2 R167, R6 ;  /* 0x0000000600a77308 */ /* 0x0003e60000000800 */
[----:B------:R-:W-:Y:S07]  /*4ee0*/  HMMA.16816.F32.BF16 R64, R8, R38, R44 ;  /* 0x000000260840723c */ /* 0x000fee000004182c */
[----:B----4-:R-:W-:-:S02]  /*4ef0*/  F2FP.BF16.PACK_AB R8, R170, R181 ;  /* 0x000000b5aa08723e */ /* 0x010fc400000010ff */
        /* <DEDUP_REMOVED lines=17> */
[----:B-1----:R-:W-:-:S04]  /*5010*/  FFMA.FTZ R6, R137, c[0x0][0x2d0], -R3 ;  /* 0x0000b40089067a23 */ /* 0x002fc80000010803 */
        /* <DEDUP_REMOVED lines=38> */
[----:B------:R-:W2:Y:S01]  /*5280*/  LDSM.16.MT88.4 R96, [R201+0x2000] ;  /* 0x00200000c960783b */ /* 0x000ea20000004200 */
[----:B-1----:R-:W-:-:S06]  /*5290*/  FFMA.FTZ R6, R153, c[0x0][0x2d0], -R3 ;  /* 0x0000b40099067a23 */ /* 0x002fcc0000010803 */
[C---:B-----5:R-:W-:Y:S01]  /*52a0*/  HMMA.16816.F32.BF16 R88, R8.reuse, R16, R88 ;  /* 0x000000100858723c */ /* 0x060fe20000041858 */
[----:B------:R1:W3:Y:S07]  /*52b0*/  MUFU.EX2 R80, R6 ;  /* 0x0000000600507308 */ /* 0x0002ee0000000800 */
[C---:B------:R-:W-:Y:S08]  /*52c0*/  HMMA.16816.F32.BF16 R68, R8.reuse, R18, R68 ;  /* 0x000000120844723c */ /* 0x040ff00000041844 */
[----:B------:R-:W-:Y:S01]  /*52d0*/  HMMA.16816.F32.BF16 R104, R8, R12, R92 ;  /* 0x0000000c0868723c */ /* 0x000fe2000004185c */
[--C-:B-1----:R-:W-:Y:S01]  /*52e0*/  FFMA.FTZ R6, R152, c[0x0][0x2d0], -R3.reuse ;  /* 0x0000b40098067a23 */ /* 0x102fe20000010803 */
[----:B---3--:R-:W-:Y:S01]  /*52f0*/  F2FP.BF16.PACK_AB R108, R80, R81 ;  /* 0x00000051506c723e */ /* 0x008fe200000010ff */
[----:B------:R-:W-:-:S02]  /*5300*/  FFMA.FTZ R3, R180, c[0x0][0x2d0], -R3 ;  /* 0x0000b400b4037a23 */ /* 0x000fc40000010803 */
[----:B------:R1:W-:Y:S03]  /*5310*/  MUFU.EX2 R77, R6 ;  /* 0x00000006004d7308 */ /* 0x0003e60000000800 */
[----:B------:R-:W-:Y:S05]  /*5320*/  HMMA.16816.F32.BF16 R64, R8, R14, R64 ;  /* 0x0000000e0840723c */ /* 0x000fea0000041840 */
[----:B------:R3:W4:Y:S02]  /*5330*/  MUFU.EX2 R241, R3 ;  /* 0x0000000300f17308 */ /* 0x0007240000000800 */
[----:B------:R-:W-:-:S02]  /*5340*/  F2FP.BF16.PACK_AB R8, R165, R167 ;  /* 0x000000a7a508723e */ /* 0x000fc400000010ff */
[----:B------:R-:W-:Y:S01]  /*5350*/  F2FP.BF16.PACK_AB R10, R115, R161 ;  /* 0x000000a1730a723e */ /* 0x000fe200000010ff */
[----:B-1----:R-:W-:-:S04]  /*5360*/  FFMA.FTZ R6, R197, c[0x0][0x2d0], -R4 ;  /* 0x0000b400c5067a23 */ /* 0x002fc80000010804 */
[----:B------:R1:W-:Y:S01]  /*5370*/  MUFU.EX2 R76, R6 ;  /* 0x00000006004c7308 */ /* 0x0003e20000000800 */
[----:B---3--:R-:W-:Y:S01]  /*5380*/  FFMA.FTZ R3, R194, c[0x0][0x2d0], -R2 ;  /* 0x0000b400c2037a23 */ /* 0x008fe20000010802 */
[----:B----4-:R-:W-:-:S06]  /*5390*/  F2FP.BF16.PACK_AB R110, R241, R77 ;  /* 0x0000004df16e723e */ /* 0x010fcc00000010ff */
[----:B------:R3:W-:Y:S01]  /*53a0*/  MUFU.EX2 R56, R3 ;  /* 0x0000000300387308 */ /* 0x0007e20000000800 */
[----:B-1----:R-:W-:-:S07]  /*53b0*/  FFMA.FTZ R6, R215, c[0x0][0x2d0], -R4 ;  /* 0x0000b400d7067a23 */ /* 0x002fce0000010804 */
[----:B------:R1:W4:Y:S01]  /*53c0*/  MUFU.EX2 R73, R6 ;  /* 0x0000000600497308 */ /* 0x0003220000000800 */
[----:B---3--:R-:W-:-:S07]  /*53d0*/  FFMA.FTZ R3, R196, c[0x0][0x2d0], -R2 ;  /* 0x0000b400c4037a23 */ /* 0x008fce0000010802 */
[----:B------:R3:W5:Y:S01]  /*53e0*/  MUFU.EX2 R58, R3 ;  /* 0x00000003003a7308 */ /* 0x0007620000000800 */
[----:B-1----:R-:W-:Y:S01]  /*53f0*/  FFMA.FTZ R6, R148, c[0x0][0x2d0], -R4 ;  /* 0x0000b40094067a23 */ /* 0x002fe20000010804 */
[----:B----4-:R-:W-:-:S06]  /*5400*/  F2FP.BF16.PACK_AB R9, R73, R76 ;  /* 0x0000004c4909723e */ /* 0x010fcc00000010ff */
[----:B------:R1:W-:Y:S01]  /*5410*/  MUFU.EX2 R72, R6 ;  /* 0x0000000600487308 */ /* 0x0003e20000000800 */
[--C-:B---3--:R-:W-:Y:S01]  /*5420*/  FFMA.FTZ R3, R192, c[0x0][0x2d0], -R2.reuse ;  /* 0x0000b400c0037a23 */ /* 0x108fe20000010802 */
[----:B-----5:R-:W-:Y:S01]  /*5430*/  F2FP.BF16.PACK_AB R152, R58, R56 ;  /* 0x000000383a98723e */ /* 0x020fe200000010ff */
[----:B------:R-:W-:-:S05]  /*5440*/  FFMA.FTZ R2, R187, c[0x0][0x2d0], -R2 ;  /* 0x0000b400bb027a23 */ /* 0x000fca0000010802 */
[----:B------:R3:W-:Y:S01]  /*5450*/  MUFU.EX2 R57, R3 ;  /* 0x0000000300397308 */ /* 0x0007e20000000800 */
[----:B-1----:R-:W-:-:S07]  /*5460*/  FFMA.FTZ R6, R149, c[0x0][0x2d0], -R4 ;  /* 0x0000b40095067a23 */ /* 0x002fce0000010804 */
[----:B------:R-:W1:Y:S01]  /*5470*/  MUFU.EX2 R59, R6 ;  /* 0x00000006003b7308 */ /* 0x000e620000000800 */
[----:B---3--:R-:W-:-:S04]  /*5480*/  FADD.FTZ R3, R239, R238 ;  /* 0x000000eeef037221 */ /* 0x008fc80000010000 */
[----:B------:R-:W-:Y:S01]  /*5490*/  FADD.FTZ R3, R242, R3 ;  /* 0x00000003f2037221 */ /* 0x000fe20000010000 */
[----:B-1----:R-:W-:-:S07]  /*54a0*/  F2FP.BF16.PACK_AB R11, R59, R72 ;  /* 0x000000483b0b723e */ /* 0x002fce00000010ff */
[C---:B------:R-:W-:Y:S01]  /*54b0*/  HMMA.16816.F32.BF16 R60, R8.reuse, R24, R60 ;  /* 0x00000018083c723c */ /* 0x040fe2000004183c */
[----:B------:R1:W3:Y:S07]  /*54c0*/  MUFU.EX2 R25, R2 ;  /* 0x0000000200197308 */ /* 0x0002ee0000000800 */
[C---:B------:R-:W-:Y:S08]  /*54d0*/  HMMA.16816.F32.BF16 R32, R8.reuse, R22, R32 ;  /* 0x000000160820723c */ /* 0x040ff00000041820 */
[----:B------:R-:W-:Y:S01]  /*54e0*/  HMMA.16816.F32.BF16 R48, R8, R20, R48 ;  /* 0x000000140830723c */ /* 0x000fe20000041830 */
[----:B-1----:R-:W-:Y:S01]  /*54f0*/  FFMA.FTZ R2, R186, c[0x0][0x2d0], -R0 ;  /* 0x0000b400ba027a23 */ /* 0x002fe20000010800 */
[----:B---3--:R-:W-:-:S03]  /*5500*/  F2FP.BF16.PACK_AB R154, R25, R57 ;  /* 0x00000039199a723e */ /* 0x008fc600000010ff */
[----:B------:R1:W-:Y:S03]  /*5510*/  MUFU.EX2 R24, R2 ;  /* 0x0000000200187308 */ /* 0x0003e60000000800 */
[C---:B------:R-:W-:Y:S08]  /*5520*/  HMMA.16816.F32.BF16 R44, R8.reuse, R12, R44 ;  /* 0x0000000c082c723c */ /* 0x040ff0000004182c */
[----:B------:R-:W-:Y:S01]  /*5530*/  HMMA.16816.F32.BF16 R52, R8, R26, R52 ;  /* 0x0000001a0834723c */ /* 0x000fe20000041834 */
[----:B-1----:R-:W-:-:S07]  /*5540*/  FFMA.FTZ R2, R188, c[0x0][0x2d0], -R0 ;  /* 0x0000b400bc027a23 */ /* 0x002fce0000010800 */
[C---:B------:R-:W-:Y:S01]  /*5550*/  HMMA.16816.F32.BF16 R40, R8.reuse, R16, R40 ;  /* 0x000000100828723c */ /* 0x040fe20000041828 */
[----:B------:R1:W3:Y:S07]  /*5560*/  MUFU.EX2 R22, R2 ;  /* 0x0000000200167308 */ /* 0x0002ee0000000800 */
[C---:B------:R-:W-:Y:S01]  /*5570*/  HMMA.16816.F32.BF16 R28, R8.reuse, R18, R28 ;  /* 0x00000012081c723c */ /* 0x040fe2000004181c */
[----:B------:R-:W4:Y:S07]  /*5580*/  LDSM.16.MT88.4 R16, [R203+0x2000] ;  /* 0x00200000cb10783b */ /* 0x000f2e0000004200 */
[----:B------:R-:W-:Y:S01]  /*5590*/  HMMA.16816.F32.BF16 R36, R8, R14, R36 ;  /* 0x0000000e0824723c */ /* 0x000fe20000041824 */
[--C-:B-1----:R-:W-:Y:S01]  /*55a0*/  FFMA.FTZ R2, R193, c[0x0][0x2d0], -R0.reuse ;  /* 0x0000b400c1027a23 */ /* 0x102fe20000010800 */
[----:B---3--:R-:W-:Y:S01]  /*55b0*/  F2FP.BF16.PACK_AB R153, R22, R24 ;  /* 0x000000181699723e */ /* 0x008fe200000010ff */
[----:B------:R-:W-:-:S02]  /*55c0*/  FFMA.FTZ R0, R198, c[0x0][0x2d0], -R0 ;  /* 0x0000b400c6007a23 */ /* 0x000fc40000010800 */
[----:B------:R1:W-:Y:S08]  /*55d0*/  MUFU.EX2 R21, R2 ;  /* 0x0000000200157308 */ /* 0x0003f00000000800 */
[----:B------:R3:W5:Y:S01]  /*55e0*/  MUFU.EX2 R20, R0 ;  /* 0x0000000000147308 */ /* 0x0007620000000800 */
[----:B-1----:R-:W-:-:S04]  /*55f0*/  FADD.FTZ R2, R240, R228 ;  /* 0x000000e4f0027221 */ /* 0x002fc80000010000 */
[----:B------:R-:W-:Y:S02]  /*5600*/  FADD.FTZ R6, R227, R2 ;  /* 0x00000002e3067221 */ /* 0x000fe40000010000 */
[----:B---3--:R-:W-:Y:S01]  /*5610*/  FFMA.FTZ R0, R199, c[0x0][0x2d0], -R4 ;  /* 0x0000b400c7007a23 */ /* 0x008fe20000010804 */
[----:B-----5:R-:W-:-:S03]  /*5620*/  F2FP.BF16.PACK_AB R155, R20, R21 ;  /* 0x00000015149b723e */ /* 0x020fc600000010ff */
[----:B------:R1:W-:Y:S04]  /*5630*/  MUFU.EX2 R12, R0 ;  /* 0x00000000000c7308 */ /* 0x0003e80000000800 */
[C---:B------:R-:W-:Y:S08]  /*5640*/  HMMA.16816.F32.BF16 R120, R152.reuse, R132, R120 ;  /* 0x000000849878723c */ /* 0x040ff00000041878 */
[----:B------:R-:W-:Y:S01]  /*5650*/  HMMA.16816.F32.BF16 R128, R152, R134, R128 ;  /* 0x000000869880723c */ /* 0x000fe20000041880 */
[----:B-1----:R-:W-:-:S04]  /*5660*/  FFMA.FTZ R0, R217, c[0x0][0x2d0], -R4 ;  /* 0x0000b400d9007a23 */ /* 0x002fc80000010804 */
[----:B------:R1:W3:Y:S03]  /*5670*/  MUFU.EX2 R9, R0 ;  /* 0x0000000000097308 */ /* 0x0002e60000000800 */
[C---:B------:R-:W-:Y:S08]  /*5680*/  HMMA.16816.F32.BF16 R140, R152.reuse, R84, R140 ;  /* 0x00000054988c723c */ /* 0x040ff0000004188c */
[----:B------:R-:W-:Y:S01]  /*5690*/  HMMA.16816.F32.BF16 R144, R152, R86, R144 ;  /* 0x000000569890723c */ /* 0x000fe20000041890 */
[----:B-1----:R-:W-:Y:S01]  /*56a0*/  FFMA.FTZ R0, R218, c[0x0][0x2d0], -R4 ;  /* 0x0000b400da007a23 */ /* 0x002fe20000010804 */
[----:B---3--:R-:W-:-:S06]  /*56b0*/  F2FP.BF16.PACK_AB R109, R9, R12 ;  /* 0x0000000c096d723e */ /* 0x008fcc00000010ff */
[C---:B--2---:R-:W-:Y:S01]  /*56c0*/  HMMA.16816.F32.BF16 R88, R152.reuse, R96, R88 ;  /* 0x000000609858723c */ /* 0x044fe20000041858 */
[----:B------:R1:W-:Y:S07]  /*56d0*/  MUFU.EX2 R10, R0 ;  /* 0x00000000000a7308 */ /* 0x0003ee0000000800 */
[C---:B------:R-:W-:Y:S08]  /*56e0*/  HMMA.16816.F32.BF16 R92, R152.reuse, R98, R68 ;  /* 0x00000062985c723c */ /* 0x040ff00000041844 */
[----:B----4-:R-:W-:Y:S01]  /*56f0*/  HMMA.16816.F32.BF16 R104, R152, R16, R104 ;  /* 0x000000109868723c */ /* 0x010fe20000041868 */
        /* <DEDUP_REMOVED lines=73> */
[----:B------:R-:W-:Y:S01]  /*5b90*/  IADD3 R0, R244, -0x2, RZ ;  /* 0xfffffffef4007810 */ /* 0x000fe20007ffe0ff */
[----:B------:R-:W-:Y:S02]  /*5ba0*/  FADD.FTZ R6, R117, R6 ;  /* 0x0000000675067221 */ /* 0x000fe40000010000 */
[----:B------:R-:W-:Y:S01]  /*5bb0*/  FADD.FTZ R4, R77, R4 ;  /* 0x000000044d047221 */ /* 0x000fe20000010000 */
[----:B------:R-:W-:Y:S01]  /*5bc0*/  ISETP.GE.AND P0, PT, R0, R250, PT ;  /* 0x000000fa0000720c */ /* 0x000fe20003f06270 */
        /* <DEDUP_REMOVED lines=9> */
[----:B------:R-:W-:Y:S05]  /*5c60*/  @!P0 BRA `(.L_x_1689) ;  /* 0x00002ec000008947 */ /* 0x000fea0003800000 */
[----:B------:R-:W-:Y:S01]  /*5c70*/  MOV R215, R0 ;  /* 0x0000000000d77202 */ /* 0x000fe20000000f00 */
[----:B------:R-:W-:Y:S01]  /*5c80*/  IMAD.MOV.U32 R0, RZ, RZ, R114 ;  /* 0x000000ffff007224 */ /* 0x000fe200078e0072 */
[----:B------:R-:W-:Y:S01]  /*5c90*/  MOV R3, R113 ;  /* 0x0000007100037202 */ /* 0x000fe20000000f00 */
[----:B------:R-:W-:Y:S01]  /*5ca0*/  IMAD.MOV.U32 R115, RZ, RZ, R112 ;  /* 0x000000ffff737224 */ /* 0x000fe200078e0070 */
[----:B------:R-:W-:Y:S02]  /*5cb0*/  MOV R118, R5 ;  /* 0x0000000500767202 */ /* 0x000fe40000000f00 */
.L_x_1690:
[----:B------:R-:W2:Y:S01]  /*5cc0*/  LDL R72, [R1+0x10] ;  /* 0x0000100001487983 */ /* 0x000ea20000100800 */
[----:B------:R-:W-:Y:S04]  /*5cd0*/  DEPBAR.LE SB0, 0x0 ;  /* 0x000080000000791a */ /* 0x000fe80000000000 */
[----:B------:R-:W3:Y:S01]  /*5ce0*/  LDL.64 R70, [R1+0x8] ;  /* 0x0000080001467983 */ /* 0x000ee20000100a00 */
[----:B------:R-:W-:Y:S01]  /*5cf0*/  WARPSYNC 0xffffffff ;  /* 0xffffffff00007948 */ /* 0x000fe20003800000 */
[----:B------:R-:W-:Y:S01]  /*5d00*/  SHF.R.S32.HI R2, RZ, 0x1f, R215 ;  /* 0x0000001fff027819 */ /* 0x000fe200000114d7 */
[C---:B------:R-:W-:Y:S01]  /*5d10*/  IMAD.WIDE.U32 R68, R215.reuse, c[0x0][0x208], RZ ;  /* 0x00008200d7447a25 */ /* 0x040fe200078e00ff */
[----:B------:R-:W-:Y:S02]  /*5d20*/  MOV R114, c[0x0][0x208] ;  /* 0x0000820000727a02 */ /* 0x000fe40000000f00 */
[----:B------:R-:W-:Y:S01]  /*5d30*/  BAR.SYNC.DEFER_BLOCKING 0x0 ;  /* 0x0000000000007b1d */ /* 0x000fe20000010000 */
[----:B------:R-:W-:Y:S01]  /*5d40*/  IMAD R2, R2, c[0x0][0x208], RZ ;  /* 0x0000820002027a24 */ /* 0x000fe200078e02ff */
[----:B------:R-:W-:Y:S02]  /*5d50*/  MOV R74, 0x5 ;  /* 0x00000005004a7802 */ /* 0x000fe40000000f00 */
[C---:B------:R-:W-:Y:S01]  /*5d60*/  SHF.L.U32 R190, R114.reuse, 0x5, RZ ;  /* 0x0000000572be7819 */ /* 0x040fe200000006ff */
[----:B------:R-:W-:Y:S01]  /*5d70*/  IMAD R2, R215, c[0x0][0x20c], R2 ;  /* 0x00008300d7027a24 */ /* 0x000fe200078e0202 */
[----:B------:R-:W-:Y:S04]  /*5d80*/  SHF.L.U64.HI R114, R114, R74, c[0x0][0x20c] ;  /* 0x0000830072727619 */ /* 0x000fe8000001024a */
[----:B------:R-:W-:Y:S05]  /*5d90*/  IADD3 R2, R69, R2, RZ ;  /* 0x0000000245027210 */ /* 0x000fea0007ffe0ff */
[----:B------:R-:W-:Y:S01]  /*5da0*/  IMAD R2, R2, 0x50, RZ ;  /* 0x0000005002027824 */ /* 0x000fe200078e02ff */
[----:B------:R-:W-:Y:S08]  /*5db0*/  LDSM.16.M88.4 R80, [R206] ;  /* 0x00000000ce50783b */ /* 0x000ff00000000200 */
[----:B------:R-:W1:Y:S08]  /*5dc0*/  LDSM.16.M88.4 R16, [R119] ;  /* 0x000000007710783b */ /* 0x000e700000000200 */
[----:B------:R-:W4:Y:S08]  /*5dd0*/  LDSM.16.M88.4 R76, [R206+0x2000] ;  /* 0x00200000ce4c783b */ /* 0x000f300000000200 */
[----:B------:R-:W5:Y:S08]  /*5de0*/  LDSM.16.M88.4 R32, [R119+0x800] ;  /* 0x000800007720783b */ /* 0x000f700000000200 */
[----:B------:R-:W5:Y:S08]  /*5df0*/  LDSM.16.M88.4 R48, [R119+0x1000] ;  /* 0x001000007730783b */ /* 0x000f700000000200 */
[----:B------:R-:W5:Y:S01]  /*5e00*/  LDSM.16.M88.4 R64, [R119+0x1800] ;  /* 0x001800007740783b */ /* 0x000f620000000200 */
[-C--:B-1----:R-:W-:Y:S07]  /*5e10*/  HMMA.16816.F32.BF16 R4, R80, R16.reuse, RZ ;  /* 0x000000105004723c */ /* 0x082fee00000418ff */
[----:B------:R-:W1:Y:S01]  /*5e20*/  LDSM.16.M88.4 R156, [R119+0x2000] ;  /* 0x00200000779c783b */ /* 0x000e620000000200 */
[C---:B----4-:R-:W-:Y:S07]  /*5e30*/  HMMA.16816.F32.BF16 R8, R76.reuse, R16, RZ ;  /* 0x000000104c08723c */ /* 0x050fee00000418ff */
[----:B------:R-:W-:Y:S01]  /*5e40*/  LDSM.16.M88.4 R160, [R209] ;  /* 0x00000000d1a0783b */ /* 0x000fe20000000200 */
[-C--:B------:R-:W-:Y:S07]  /*5e50*/  HMMA.16816.F32.BF16 R12, R76, R18.reuse, RZ ;  /* 0x000000124c0c723c */ /* 0x080fee00000418ff */
[----:B------:R-:W4:Y:S01]  /*5e60*/  LDSM.16.M88.4 R164, [R210] ;  /* 0x00000000d2a4783b */ /* 0x000f220000000200 */
[C---:B------:R-:W-:Y:S07]  /*5e70*/  HMMA.16816.F32.BF16 R16, R80.reuse, R18, RZ ;  /* 0x000000125010723c */ /* 0x040fee00000418ff */
[----:B------:R-:W1:Y:S01]  /*5e80*/  LDSM.16.M88.4 R168, [R209+0x2000] ;  /* 0x00200000d1a8783b */ /* 0x000e620000000200 */
[-C--:B-----5:R-:W-:Y:S07]  /*5e90*/  HMMA.16816.F32.BF16 R20, R80, R32.reuse, RZ ;  /* 0x000000205014723c */ /* 0x0a0fee00000418ff */
[----:B------:R-:W5:Y:S01]  /*5ea0*/  LDSM.16.M88.4 R172, [R214] ;  /* 0x00000000d6ac783b */ /* 0x000f620000000200 */
[C---:B------:R-:W-:Y:S07]  /*5eb0*/  HMMA.16816.F32.BF16 R24, R76.reuse, R32, RZ ;  /* 0x000000204c18723c */ /* 0x040fee00000418ff */
[----:B------:R-:W1:Y:S01]  /*5ec0*/  LDSM.16.M88.4 R176, [R213] ;  /* 0x00000000d5b0783b */ /* 0x000e620000000200 */
[-C--:B------:R-:W-:Y:S07]  /*5ed0*/  HMMA.16816.F32.BF16 R28, R76, R34.reuse, RZ ;  /* 0x000000224c1c723c */ /* 0x080fee00000418ff */
[----:B------:R-:W1:Y:S01]  /*5ee0*/  LDSM.16.M88.4 R180, [R212] ;  /* 0x00000000d4b4783b */ /* 0x000e620000000200 */
[C---:B------:R-:W-:Y:S07]  /*5ef0*/  HMMA.16816.F32.BF16 R32, R80.reuse, R34, RZ ;  /* 0x000000225020723c */ /* 0x040fee00000418ff */
[----:B------:R-:W1:Y:S01]  /*5f00*/  LDSM.16.M88.4 R184, [R211] ;  /* 0x00000000d3b8783b */ /* 0x000e620000000200 */
[-C--:B------:R-:W-:Y:S07]  /*5f10*/  HMMA.16816.F32.BF16 R36, R80, R48.reuse, RZ ;  /* 0x000000305024723c */ /* 0x080fee00000418ff */
[----:B------:R-:W5:Y:S01]  /*5f20*/  LDL.64 R218, [R1] ;  /* 0x0000000001da7983 */ /* 0x000f620000100a00 */
[C---:B------:R-:W-:Y:S08]  /*5f30*/  HMMA.16816.F32.BF16 R40, R76.reuse, R48, RZ ;  /* 0x000000304c28723c */ /* 0x040ff000000418ff */
[-C--:B------:R-:W-:Y:S08]  /*5f40*/  HMMA.16816.F32.BF16 R44, R76, R50.reuse, RZ ;  /* 0x000000324c2c723c */ /* 0x080ff000000418ff */
[C---:B------:R-:W-:Y:S08]  /*5f50*/  HMMA.16816.F32.BF16 R48, R80.reuse, R50, RZ ;  /* 0x000000325030723c */ /* 0x040ff000000418ff */
[-C--:B------:R-:W-:Y:S08]  /*5f60*/  HMMA.16816.F32.BF16 R52, R80, R64.reuse, RZ ;  /* 0x000000405034723c */ /* 0x080ff000000418ff */
[C---:B------:R-:W-:Y:S08]  /*5f70*/  HMMA.16816.F32.BF16 R56, R76.reuse, R64, RZ ;  /* 0x000000404c38723c */ /* 0x040ff000000418ff */
[-C--:B------:R-:W-:Y:S08]  /*5f80*/  HMMA.16816.F32.BF16 R60, R76, R66.reuse, RZ ;  /* 0x000000424c3c723c */ /* 0x080ff000000418ff */
[C---:B------:R-:W-:Y:S04]  /*5f90*/  HMMA.16816.F32.BF16 R64, R80.reuse, R66, RZ ;  /* 0x000000425040723c */ /* 0x040fe800000418ff */
[----:B--2---:R-:W-:Y:S02]  /*5fa0*/  MOV R73, R72 ;  /* 0x0000004800497202 */ /* 0x004fe40000000f00 */
[----:B---3--:R-:W-:Y:S06]  /*5fb0*/  MOV R72, R70 ;  /* 0x0000004600487202 */ /* 0x008fec0000000f00 */
[----:B------:R-:W-:Y:S02]  /*5fc0*/  IMAD.WIDE.U32 R72, R68, 0x50, R72 ;  /* 0x0000005044487825 */ /* 0x000fe400078e0048 */
[-C--:B-1----:R-:W-:Y:S03]  /*5fd0*/  HMMA.16816.F32.BF16 R68, R80, R156.reuse, RZ ;  /* 0x0000009c5044723c */ /* 0x082fe600000418ff */
[----:B------:R-:W-:Y:S02]  /*5fe0*/  LEA R116, P0, R72, c[0x0][0x1f8], 0x1 ;  /* 0x00007e0048747a11 */ /* 0x000fe400078008ff */
[----:B------:R-:W-:Y:S02]  /*5ff0*/  IADD3 R2, R73, R2, RZ ;  /* 0x0000000249027210 */ /* 0x000fe40007ffe0ff */
[----:B------:R-:W-:Y:S02]  /*6000*/  IADD3 R112, P2, R116, R190, RZ ;  /* 0x000000be74707210 */ /* 0x000fe40007f5e0ff */
[----:B------:R-:W-:Y:S02]  /*6010*/  LEA.HI.X R117, R72, c[0x0][0x1fc], R2, 0x1, P0 ;  /* 0x00007f0048757a11 */ /* 0x000fe400000f0c02 */
[C---:B------:R-:W-:Y:S02]  /*6020*/  HMMA.16816.F32.BF16 R72, R76.reuse, R156, RZ ;  /* 0x0000009c4c48723c */ /* 0x040fe400000418ff */
[----:B------:R-:W-:Y:S01]  /*6030*/  IADD3.X R113, R117, R114, RZ, P2, !PT ;  /* 0x0000007275717210 */ /* 0x000fe200017fe4ff */
[----:B------:R-:W-:Y:S01]  /*6040*/  @!PT LDS RZ, [RZ] ;  /* 0x00000000fffff984 */ /* 0x000fe20000000800 */
[----:B------:R-:W-:Y:S01]  /*6050*/  @!PT LDS RZ, [RZ] ;  /* 0x00000000fffff984 */ /* 0x000fe20000000800 */
[----:B------:R-:W-:Y:S01]  /*6060*/  @!PT LDS RZ, [RZ] ;  /* 0x00000000fffff984 */ /* 0x000fe20000000800 */
[----:B------:R1:W-:Y:S01]  /*6070*/  LDGSTS.E.BYPASS.LTC128B.128 [R216+0x100], [R116.64], !P1 ;  /* 0x0010000074d87fae */ /* 0x0003e2000c901d48 */
[----:B------:R-:W-:Y:S04]  /*6080*/  IADD3 R188, P0, R112, R190, RZ ;  /* 0x000000be70bc7210 */ /* 0x000fe80007f1e0ff */
[-C--:B------:R-:W-:Y:S01]  /*6090*/  HMMA.16816.F32.BF16 R76, R76, R158.reuse, RZ ;  /* 0x0000009e4c4c723c */ /* 0x080fe200000418ff */
[----:B------:R-:W-:Y:S02]  /*60a0*/  IADD3.X R189, R113, R114, RZ, P0, !PT ;  /* 0x0000007271bd7210 */ /* 0x000fe400007fe4ff */
[----:B------:R2:W-:Y:S01]  /*60b0*/  LDGSTS.E.BYPASS.LTC128B.128 [R216+0x900], [R112.64], !P1 ;  /* 0x0090000070d87fae */ /* 0x0005e2000c901d48 */
[----:B------:R-:W-:Y:S04]  /*60c0*/  IADD3 R156, P2, R188, R190, RZ ;  /* 0x000000bebc9c7210 */ /* 0x000fe80007f5e0ff */
[----:B------:R-:W-:Y:S03]  /*60d0*/  HMMA.16816.F32.BF16 R80, R80, R158, RZ ;  /* 0x0000009e5050723c */ /* 0x000fe600000418ff */
[----:B------:R3:W-:Y:S01]  /*60e0*/  LDGSTS.E.BYPASS.LTC128B.128 [R216+0x1100], [R188.64], !P1 ;  /* 0x01100000bcd87fae */ /* 0x0007e2000c901d48 */
[----:B------:R-:W-:Y:S04]  /*60f0*/  IADD3.X R157, R189, R114, RZ, P2, !PT ;  /* 0x00000072bd9d7210 */ /* 0x000fe800017fe4ff */
[-C--:B----4-:R-:W-:Y:S03]  /*6100*/  HMMA.16816.F32.BF16 R4, R160, R164.reuse, R4 ;  /* 0x000000a4a004723c */ /* 0x090fe60000041804 */
[----:B------:R4:W-:Y:S02]  /*6110*/  LDGSTS.E.BYPASS.LTC128B.128 [R216+0x1900], [R156.64], !P1 ;  /* 0x019000009cd87fae */ /* 0x0009e4000c901d48 */
[----:B-1----:R-:W-:Y:S03]  /*6120*/  IADD3 R116, P0, R156, R190, RZ ;  /* 0x000000be9c747210 */ /* 0x002fe60007f1e0ff */
[C---:B------:R-:W-:Y:S04]  /*6130*/  HMMA.16816.F32.BF16 R8, R168.reuse, R164, R8 ;  /* 0x000000a4a808723c */ /* 0x040fe80000041808 */
[----:B------:R-:W-:Y:S02]  /*6140*/  IADD3.X R117, R157, R114, RZ, P0, !PT ;  /* 0x000000729d757210 */ /* 0x000fe400007fe4ff */
[C---:B------:R-:W-:Y:S02]  /*6150*/  ISETP.GT.AND P0, PT, R215.reuse, R250, PT ;  /* 0x000000fad700720c */ /* 0x040fe40003f04270 */
[-C--:B------:R-:W-:Y:S01]  /*6160*/  HMMA.16816.F32.BF16 R12, R168, R166.reuse, R12 ;  /* 0x000000a6a80c723c */ /* 0x080fe2000004180c */
[----:B------:R1:W-:Y:S03]  /*6170*/  LDGSTS.E.BYPASS.LTC128B.128 [R216+0x2100], [R116.64], !P1 ;  /* 0x0210000074d87fae */ /* 0x0003e6000c901d48 */
[----:B------:R-:W-:Y:S04]  /*6180*/  IADD3 R215, R215, -0x1, RZ ;  /* 0xffffffffd7d77810 */ /* 0x000fe80007ffe0ff */
[C---:B------:R-:W-:Y:S01]  /*6190*/  HMMA.16816.F32.BF16 R16, R160.reuse, R166, R16 ;  /* 0x000000a6a010723c */ /* 0x040fe20000041810 */
[----:B---3--:R-:W-:Y:S07]  /*61a0*/  LDSM.16.M88.4 R188, [R205] ;  /* 0x00000000cdbc783b */ /* 0x008fee0000000200 */
[-C--:B-----5:R-:W-:Y:S01]  /*61b0*/  HMMA.16816.F32.BF16 R20, R160, R172.reuse, R20 ;  /* 0x000000aca014723c */ /* 0x0a0fe20000041814 */
[----:B------:R-:W0:Y:S07]  /*61c0*/  LDGDEPBAR ;  /* 0x00000000000079af */ /* 0x000e2e0000000000 */
[C---:B------:R-:W-:Y:S01]  /*61d0*/  HMMA.16816.F32.BF16 R24, R168.reuse, R172, R24 ;  /* 0x000000aca818723c */ /* 0x040fe20000041818 */
[----:B----4-:R-:W3:Y:S07]  /*61e0*/  LDSM.16.M88.4 R156, [R207] ;  /* 0x00000000cf9c783b */ /* 0x010eee0000000200 */
[-C--:B------:R-:W-:Y:S01]  /*61f0*/  HMMA.16816.F32.BF16 R28, R168, R174.reuse, R28 ;  /* 0x000000aea81c723c */ /* 0x080fe2000004181c */
[----:B------:R-:W4:Y:S07]  /*6200*/  LDSM.16.M88.4 R192, [R207+0x2000] ;  /* 0x00200000cfc0783b */ /* 0x000f2e0000000200 */
[C---:B------:R-:W-:Y:S01]  /*6210*/  HMMA.16816.F32.BF16 R32, R160.reuse, R174, R32 ;  /* 0x000000aea020723c */ /* 0x040fe20000041820 */
[----:B------:R-:W5:Y:S07]  /*6220*/  LDSM.16.M88.4 R196, [R205+0x800] ;  /* 0x00080000cdc4783b */ /* 0x000f6e0000000200 */
[-C--:B------:R-:W-:Y:S01]  /*6230*/  HMMA.16816.F32.BF16 R36, R160, R176.reuse, R36 ;  /* 0x000000b0a024723c */ /* 0x080fe20000041824 */
[----:B------:R-:W1:Y:S07]  /*6240*/  LDSM.16.M88.4 R164, [R205+0x1000] ;  /* 0x00100000cda4783b */ /* 0x000e6e0000000200 */
[C---:B------:R-:W-:Y:S01]  /*6250*/  HMMA.16816.F32.BF16 R40, R168.reuse, R176, R40 ;  /* 0x000000b0a828723c */ /* 0x040fe20000041828 */
[----:B------:R-:W-:Y:S07]  /*6260*/  LDSM.16.M88.4 R172, [R208] ;  /* 0x00000000d0ac783b */ /* 0x000fee0000000200 */
[-C--:B------:R-:W-:Y:S08]  /*6270*/  HMMA.16816.F32.BF16 R44, R168, R178.reuse, R44 ;  /* 0x000000b2a82c723c */ /* 0x080ff0000004182c */
[C---:B------:R-:W-:Y:S01]  /*6280*/  HMMA.16816.F32.BF16 R48, R160.reuse, R178, R48 ;  /* 0x000000b2a030723c */ /* 0x040fe20000041830 */
[----:B------:R-:W-:Y:S07]  /*6290*/  LDSM.16.M88.4 R176, [R202] ;  /* 0x00000000cab0783b */ /* 0x000fee0000000200 */
        /* <DEDUP_REMOVED lines=8> */
[----:B------:R-:W-:Y:S07]  /*6320*/  LDSM.16.M88.4 R168, [R205+0x2000] ;  /* 0x00200000cda8783b */ /* 0x000fee0000000200 */
[----:B------:R-:W-:Y:S01]  /*6330*/  HMMA.16816.F32.BF16 R80, R160, R186, R80 ;  /* 0x000000baa050723c */ /* 0x000fe20000041850 */
[----:B------:R-:W1:Y:S07]  /*6340*/  LDSM.16.M88.4 R160, [R205+0x1800] ;  /* 0x00180000cda0783b */ /* 0x000e6e0000000200 */
[-C--:B---3--:R-:W-:Y:S01]  /*6350*/  HMMA.16816.F32.BF16 R4, R156, R188.reuse, R4 ;  /* 0x000000bc9c04723c */ /* 0x088fe20000041804 */
[----:B------:R-:W3:Y:S07]  /*6360*/  LDSM.16.M88.4 R184, [R202+0x800] ;  /* 0x00080000cab8783b */ /* 0x000eee0000000200 */
[C---:B----4-:R-:W-:Y:S08]  /*6370*/  HMMA.16816.F32.BF16 R8, R192.reuse, R188, R8 ;  /* 0x000000bcc008723c */ /* 0x050ff00000041808 */
[-C--:B------:R-:W-:Y:S08]  /*6380*/  HMMA.16816.F32.BF16 R12, R192, R190.reuse, R12 ;  /* 0x000000bec00c723c */ /* 0x080ff0000004180c */
[C---:B------:R-:W-:Y:S01]  /*6390*/  HMMA.16816.F32.BF16 R16, R156.reuse, R190, R16 ;  /* 0x000000be9c10723c */ /* 0x040fe20000041810 */
[----:B------:R-:W4:Y:S07]  /*63a0*/  LDSM.16.M88.4 R188, [R202+0x1000] ;  /* 0x00100000cabc783b */ /* 0x000f2e0000000200 */
[-C--:B-----5:R-:W-:Y:S08]  /*63b0*/  HMMA.16816.F32.BF16 R20, R156, R196.reuse, R20 ;  /* 0x000000c49c14723c */ /* 0x0a0ff00000041814 */
[C---:B------:R-:W-:Y:S08]  /*63c0*/  HMMA.16816.F32.BF16 R24, R192.reuse, R196, R24 ;  /* 0x000000c4c018723c */ /* 0x040ff00000041818 */
[-C--:B------:R-:W-:Y:S08]  /*63d0*/  HMMA.16816.F32.BF16 R28, R192, R198.reuse, R28 ;  /* 0x000000c6c01c723c */ /* 0x080ff0000004181c */
[C---:B------:R-:W-:Y:S01]  /*63e0*/  HMMA.16816.F32.BF16 R32, R156.reuse, R198, R32 ;  /* 0x000000c69c20723c */ /* 0x040fe20000041820 */
[----:B------:R-:W5:Y:S07]  /*63f0*/  LDSM.16.M88.4 R196, [R202+0x1800] ;  /* 0x00180000cac4783b */ /* 0x000f6e0000000200 */
        /* <DEDUP_REMOVED lines=11> */
[----:B------:R-:W-:Y:S01]  /*64b0*/  HMMA.16816.F32.BF16 R80, R156, R170, R80 ;  /* 0x000000aa9c50723c */ /* 0x000fe20000041850 */
[----:B------:R-:W1:Y:S01]  /*64c0*/  LDSM.16.M88.4 R156, [R202+0x2000] ;  /* 0x00200000ca9c783b */ /* 0x000e620000000200 */
[----:B------:R-:W-:Y:S06]  /*64d0*/  DEPBAR.LE SB0, 0x0 ;  /* 0x000080000000791a */ /* 0x000fec0000000000 */
[-C--:B------:R-:W-:Y:S01]  /*64e0*/  HMMA.16816.F32.BF16 R4, R172, R176.reuse, R4 ;  /* 0x000000b0ac04723c */ /* 0x080fe20000041804 */
[----:B------:R-:W-:Y:S07]  /*64f0*/  BAR.SYNC.DEFER_BLOCKING 0x0 ;  /* 0x0000000000007b1d */ /* 0x000fee0000010000 */
[C---:B------:R-:W-:Y:S08]  /*6500*/  HMMA.16816.F32.BF16 R8, R180.reuse, R176, R8 ;  /* 0x000000b0b408723c */ /* 0x040ff00000041808 */
[-C--:B------:R-:W-:Y:S08]  /*6510*/  HMMA.16816.F32.BF16 R12, R180, R178.reuse, R12 ;  /* 0x000000b2b40c723c */ /* 0x080ff0000004180c */
[C---:B------:R-:W-:Y:S04]  /*6520*/  HMMA.16816.F32.BF16 R16, R172.reuse, R178, R16 ;  /* 0x000000b2ac10723c */ /* 0x040fe80000041810 */
[----:B------:R-:W-:Y:S02]  /*6530*/  FMNMX.FTZ R2, R4, R0, !PT ;  /* 0x0000000004027209 */ /* 0x000fe40007810000 */
[----:B--2---:R-:W-:Y:S02]  /*6540*/  FMNMX.FTZ R112, R6, R3, !PT ;  /* 0x0000000306707209 */ /* 0x004fe40007810000 */
[-C--:B---3--:R-:W-:Y:S04]  /*6550*/  HMMA.16816.F32.BF16 R20, R172, R184.reuse, R20 ;  /* 0x000000b8ac14723c */ /* 0x088fe80000041814 */
[----:B------:R-:W-:Y:S02]  /*6560*/  FMNMX.FTZ R2, R5, R2, !PT ;  /* 0x0000000205027209 */ /* 0x000fe40007810000 */
[----:B------:R-:W-:Y:S02]  /*6570*/  FMNMX.FTZ R112, R7, R112, !PT ;  /* 0x0000007007707209 */ /* 0x000fe40007810000 */
        /* <DEDUP_REMOVED lines=8> */
[-C--:B----4-:R-:W-:Y:S04]  /*6600*/  HMMA.16816.F32.BF16 R36, R172, R188.reuse, R36 ;  /* 0x000000bcac24723c */ /* 0x090fe80000041824 */
[----:B------:R-:W-:Y:S02]  /*6610*/  FMNMX.FTZ R2, R20, R2, !PT ;  /* 0x0000000214027209 */ /* 0x000fe40007810000 */
[----:B------:R-:W-:Y:S02]  /*6620*/  FMNMX.FTZ R112, R22, R112, !PT ;  /* 0x0000007016707209 */ /* 0x000fe40007810000 */
[C---:B------:R-:W-:Y:S04]  /*6630*/  HMMA.16816.F32.BF16 R40, R180.reuse, R188, R40 ;  /* 0x000000bcb428723c */ /* 0x040fe80000041828 */
[----:B------:R-:W-:Y:S02]  /*6640*/  FMNMX.FTZ R2, R21, R2, !PT ;  /* 0x0000000215027209 */ /* 0x000fe40007810000 */
[----:B------:R-:W-:Y:S02]  /*6650*/  FMNMX.FTZ R113, R9, R113, !PT ;  /* 0x0000007109717209 */ /* 0x000fe40007810000 */
[-C--:B------:R-:W-:Y:S04]  /*6660*/  HMMA.16816.F32.BF16 R44, R180, R190.reuse, R44 ;  /* 0x000000beb42c723c */ /* 0x080fe8000004182c */
[----:B------:R-:W-:Y:S02]  /*6670*/  FMNMX.FTZ R2, R32, R2, !PT ;  /* 0x0000000220027209 */ /* 0x000fe40007810000 */
[----:B------:R-:W-:Y:S02]  /*6680*/  FMNMX.FTZ R113, R12, R113, !PT ;  /* 0x000000710c717209 */ /* 0x000fe40007810000 */
[C---:B------:R-:W-:Y:S04]  /*6690*/  HMMA.16816.F32.BF16 R48, R172.reuse, R190, R48 ;  /* 0x000000beac30723c */ /* 0x040fe80000041830 */
[----:B------:R-:W-:Y:S02]  /*66a0*/  FMNMX.FTZ R112, R23, R112, !PT ;  /* 0x0000007017707209 */ /* 0x000fe40007810000 */
[----:B------:R-:W-:Y:S02]  /*66b0*/  FMNMX.FTZ R2, R33, R2, !PT ;  /* 0x0000000221027209 */ /* 0x000fe40007810000 */
[-C--:B-----5:R-:W-:Y:S04]  /*66c0*/  HMMA.16816.F32.BF16 R52, R172, R196.reuse, R52 ;  /* 0x000000c4ac34723c */ /* 0x0a0fe80000041834 */
        /* <DEDUP_REMOVED lines=11> */
[-C--:B-1----:R-:W-:Y:S04]  /*6780*/  HMMA.16816.F32.BF16 R68, R172, R156.reuse, R68 ;  /* 0x0000009cac44723c */ /* 0x082fe80000041844 */
        /* <DEDUP_REMOVED lines=8> */
[----:B------:R-:W-:Y:S04]  /*6810*/  HMMA.16816.F32.BF16 R80, R172, R158, R80 ;  /* 0x0000009eac50723c */ /* 0x000fe80000041850 */
[----:B------:R-:W-:Y:S04]  /*6820*/  FMNMX.FTZ R112, R29, R116, !PT ;  /* 0x000000741d707209 */ /* 0x000fe80007810000 */
        /* <DEDUP_REMOVED lines=36> */
[----:B-1----:R-:W-:Y:S02]  /*6a70*/  FMNMX.FTZ R2, R2, R156, !PT ;  /* 0x0000009c02027209 */ /* 0x002fe40007810000 */
[----:B------:R-:W-:Y:S02]  /*6a80*/  FMNMX.FTZ R114, R31, R114, !PT ;  /* 0x000000721f727209 */ /* 0x000fe40007810000 */
[----:B------:R-:W-:Y:S01]  /*6a90*/  FMNMX.FTZ R112, R83, R112, !PT ;  /* 0x0000007053707209 */ /* 0x000fe20007810000 */
[----:B------:R-:W1:Y:S01]  /*6aa0*/  SHFL.BFLY PT, R157, R2, 0x1, 0x1f ;  /* 0x0c201f00029d7f89 */ /* 0x000e6200000e0000 */
[----:B------:R-:W-:Y:S04]  /*6ab0*/  FMNMX.FTZ R114, R42, R114, !PT ;  /* 0x000000722a727209 */ /* 0x000fe80007810000 */
[----:B------:R-:W-:Y:S03]  /*6ac0*/  FMNMX.FTZ R114, R43, R114, !PT ;  /* 0x000000722b727209 */ /* 0x000fe60007810000 */
[----:B------:R-:W3:Y:S01]  /*6ad0*/  SHFL.BFLY PT, R117, R112, 0x2, 0x1f ;  /* 0x0c401f0070757f89 */ /* 0x000ee200000e0000 */
[----:B------:R-:W-:Y:S04]  /*6ae0*/  FMNMX.FTZ R114, R46, R114, !PT ;  /* 0x000000722e727209 */ /* 0x000fe80007810000 */
[----:B------:R-:W-:Y:S02]  /*6af0*/  FMNMX.FTZ R114, R47, R114, !PT ;  /* 0x000000722f727209 */ /* 0x000fe40007810000 */
[----:B--2---:R-:W-:Y:S02]  /*6b00*/  FMNMX.FTZ R116, R113, R116, !PT ;  /* 0x0000007471747209 */ /* 0x004fe40007810000 */
[----:B------:R-:W-:Y:S03]  /*6b10*/  FMNMX.FTZ R114, R58, R114, !PT ;  /* 0x000000723a727209 */ /* 0x000fe60007810000 */
[----:B------:R-:W-:Y:S01]  /*6b20*/  SHFL.BFLY PT, R158, R116, 0x1, 0x1f ;  /* 0x0c201f00749e7f89 */ /* 0x000fe200000e0000 */
[----:B------:R-:W-:Y:S02]  /*6b30*/  FMNMX.FTZ R113, R59, R114, !PT ;  /* 0x000000723b717209 */ /* 0x000fe40007810000 */
[----:B-1----:R-:W-:Y:S02]  /*6b40*/  FMNMX.FTZ R114, R2, R157, !PT ;  /* 0x0000009d02727209 */ /* 0x002fe40007810000 */
[----:B------:R-:W-:Y:S03]  /*6b50*/  FMNMX.FTZ R113, R62, R113, !PT ;  /* 0x000000713e717209 */ /* 0x000fe60007810000 */
[C---:B------:R-:W-:Y:S01]  /*6b60*/  FADD.FTZ R0, -R114.reuse, R0 ;  /* 0x0000000072007221 */ /* 0x040fe20000010100 */
[----:B------:R-:W-:Y:S01]  /*6b70*/  FMNMX.FTZ R2, R63, R113, !PT ;  /* 0x000000713f027209 */ /* 0x000fe20007810000 */
[----:B------:R-:W-:Y:S01]  /*6b80*/  FMUL.FTZ R164, R114, c[0x0][0x2d0] ;  /* 0x0000b40072a47a20 */ /* 0x000fe20000410000 */
[----:B---3--:R-:W-:Y:S02]  /*6b90*/  FMNMX.FTZ R112, R112, R117, !PT ;  /* 0x0000007570707209 */ /* 0x008fe40007810000 */
[----:B------:R-:W-:Y:S01]  /*6ba0*/  FMNMX.FTZ R117, R74, R2, !PT ;  /* 0x000000024a757209 */ /* 0x000fe20007810000 */
[----:B------:R-:W-:Y:S02]  /*6bb0*/  FMUL.FTZ R2, R0, c[0x0][0x2d0] ;  /* 0x0000b40000027a20 */ /* 0x000fe40000410000 */
[----:B------:R-:W1:Y:S01]  /*6bc0*/  SHFL.BFLY PT, R156, R112, 0x1, 0x1f ;  /* 0x0c201f00709c7f89 */ /* 0x000e6200000e0000 */
[----:B------:R-:W-:Y:S01]  /*6bd0*/  FMNMX.FTZ R0, R75, R117, !PT ;  /* 0x000000754b007209 */ /* 0x000fe20007810000 */
[--C-:B------:R-:W-:Y:S01]  /*6be0*/  FFMA.FTZ R4, R4, c[0x0][0x2d0], -R164.reuse ;  /* 0x0000b40004047a23 */ /* 0x100fe200000108a4 */
[----:B------:R-:W2:Y:S01]  /*6bf0*/  MUFU.EX2 R117, R2 ;  /* 0x0000000200757308 */ /* 0x000ea20000000800 */
[--C-:B------:R-:W-:Y:S01]  /*6c00*/  FFMA.FTZ R37, R37, c[0x0][0x2d0], -R164.reuse ;  /* 0x0000b40025257a23 */ /* 0x100fe200000108a4 */
[----:B------:R-:W-:Y:S01]  /*6c10*/  FMNMX.FTZ R0, R78, R0, !PT ;  /* 0x000000004e007209 */ /* 0x000fe20007810000 */
[--C-:B------:R-:W-:Y:S03]  /*6c20*/  FFMA.FTZ R36, R36, c[0x0][0x2d0], -R164.reuse ;  /* 0x0000b40024247a23 */ /* 0x100fe600000108a4 */
[----:B------:R-:W-:Y:S04]  /*6c30*/  FMNMX.FTZ R0, R79, R0, !PT ;  /* 0x000000004f007209 */ /* 0x000fe80007810000 */
[----:B------:R-:W-:Y:S10]  /*6c40*/  MUFU.EX2 R232, R4 ;  /* 0x0000000400e87308 */ /* 0x000ff40000000800 */
[----:B------:R3:W-:Y:S01]  /*6c50*/  MUFU.EX2 R199, R36 ;  /* 0x0000002400c77308 */ /* 0x0007e20000000800 */
[----:B-1----:R-:W-:Y:S02]  /*6c60*/  FMNMX.FTZ R113, R112, R156, !PT ;  /* 0x0000009c70717209 */ /* 0x002fe40007810000 */
[----:B------:R-:W-:Y:S01]  /*6c70*/  FMNMX.FTZ R112, R116, R158, !PT ;  /* 0x0000009e74707209 */ /* 0x000fe20007810000 */
[----:B--2---:R-:W-:Y:S02]  /*6c80*/  FMUL.FTZ R84, R117, R84 ;  /* 0x0000005475547220 */ /* 0x004fe40000410000 */
[C---:B------:R-:W-:Y:S02]  /*6c90*/  FADD.FTZ R2, -R113.reuse, R3 ;  /* 0x0000000371027221 */ /* 0x040fe40000010100 */
[----:B------:R-:W1:Y:S01]  /*6ca0*/  SHFL.BFLY PT, R3, R0, 0x2, 0x1f ;  /* 0x0c401f0000037f89 */ /* 0x000e6200000e0000 */
[----:B------:R-:W-:Y:S01]  /*6cb0*/  FMUL.FTZ R165, R113, c[0x0][0x2d0] ;  /* 0x0000b40071a57a20 */ /* 0x000fe20000410000 */
[----:B------:R-:W-:Y:S01]  /*6cc0*/  MUFU.EX2 R198, R37 ;  /* 0x0000002500c67308 */ /* 0x000fe20000000800 */
[----:B------:R-:W-:Y:S02]  /*6cd0*/  FMUL.FTZ R2, R2, c[0x0][0x2d0] ;  /* 0x0000b40002027a20 */ /* 0x000fe40000410000 */
[--C-:B------:R-:W-:Y:S02]  /*6ce0*/  FFMA.FTZ R55, R55, c[0x0][0x2d0], -R165.reuse ;  /* 0x0000b40037377a23 */ /* 0x100fe400000108a5 */
[--C-:B------:R-:W-:Y:S02]  /*6cf0*/  FFMA.FTZ R67, R67, c[0x0][0x2d0], -R165.reuse ;  /* 0x0000b40043437a23 */ /* 0x100fe400000108a5 */
[----:B------:R-:W-:Y:S02]  /*6d00*/  FMUL.FTZ R166, R112, c[0x0][0x2d0] ;  /* 0x0000b40070a67a20 */ /* 0x000fe40000410000 */
[----:B------:R-:W-:Y:S01]  /*6d10*/  FMUL.FTZ R85, R117, R85 ;  /* 0x0000005575557220 */ /* 0x000fe20000410000 */
[----:B------:R2:W4:Y:S01]  /*6d20*/  MUFU.EX2 R116, R2 ;  /* 0x0000000200747308 */ /* 0x0005220000000800 */
[--C-:B------:R-:W-:Y:S02]  /*6d30*/  FFMA.FTZ R38, R38, c[0x0][0x2d0], -R165.reuse ;  /* 0x0000b40026267a23 */ /* 0x100fe400000108a5 */
[----:B------:R-:W-:Y:S02]  /*6d40*/  FFMA.FTZ R39, R39, c[0x0][0x2d0], -R165 ;  /* 0x0000b40027277a23 */ /* 0x000fe400000108a5 */
[----:B---3--:R-:W-:Y:S02]  /*6d50*/  FFMA.FTZ R36, R48, c[0x0][0x2d0], -R164 ;  /* 0x0000b40030247a23 */ /* 0x008fe400000108a4 */
[----:B------:R-:W-:Y:S02]  /*6d60*/  FFMA.FTZ R41, R41, c[0x0][0x2d0], -R166 ;  /* 0x0000b40029297a23 */ /* 0x000fe400000108a6 */
[C---:B------:R-:W-:Y:S01]  /*6d70*/  FMUL.FTZ R96, R117.reuse, R96 ;  /* 0x0000006075607220 */ /* 0x040fe20000410000 */
[----:B------:R3:W-:Y:S01]  /*6d80*/  MUFU.EX2 R197, R36 ;  /* 0x0000002400c57308 */ /* 0x0007e20000000800 */
[----:B------:R-:W-:Y:S01]  /*6d90*/  FMUL.FTZ R97, R117, R97 ;  /* 0x0000006175617220 */ /* 0x000fe20000410000 */
[----:B-1----:R-:W-:Y:S01]  /*6da0*/  FMNMX.FTZ R0, R0, R3, !PT ;  /* 0x0000000300007209 */ /* 0x002fe20007810000 */
[--C-:B------:R-:W-:Y:S02]  /*6db0*/  FFMA.FTZ R3, R17, c[0x0][0x2d0], -R164.reuse ;  /* 0x0000b40011037a23 */ /* 0x100fe400000108a4 */
[C---:B------:R-:W-:Y:S02]  /*6dc0*/  FMUL.FTZ R17, R117.reuse, R133 ;  /* 0x0000008575117220 */ /* 0x040fe40000410000 */
[C---:B------:R-:W-:Y:S02]  /*6dd0*/  FMUL.FTZ R100, R117.reuse, R100 ;  /* 0x0000006475647220 */ /* 0x040fe40000410000 */
[C---:B------:R-:W-:Y:S01]  /*6de0*/  FMUL.FTZ R101, R117.reuse, R101 ;  /* 0x0000006575657220 */ /* 0x040fe20000410000 */
[----:B------:R1:W-:Y:S01]  /*6df0*/  MUFU.EX2 R240, R3 ;  /* 0x0000000300f07308 */ /* 0x0003e20000000800 */
[C---:B------:R-:W-:Y:S02]  /*6e00*/  FMUL.FTZ R108, R117.reuse, R108 ;  /* 0x0000006c756c7220 */ /* 0x040fe40000410000 */
[----:B------:R-:W-:Y:S02]  /*6e10*/  FMUL.FTZ R109, R117, R109 ;  /* 0x0000006d756d7220 */ /* 0x000fe40000410000 */
[----:B--2---:R-:W-:Y:S02]  /*6e20*/  FADD.FTZ R2, -R112, R115 ;  /* 0x0000007370027221 */ /* 0x004fe40000010100 */
[----:B----4-:R-:W-:Y:S02]  /*6e30*/  FMUL.FTZ R86, R116, R86 ;  /* 0x0000005674567220 */ /* 0x010fe40000410000 */
[----:B------:R-:W-:Y:S01]  /*6e40*/  FMUL.FTZ R2, R2, c[0x0][0x2d0] ;  /* 0x0000b40002027a20 */ /* 0x000fe20000410000 */
[----:B------:R-:W-:Y:S01]  /*6e50*/  MUFU.EX2 R195, R38 ;  /* 0x0000002600c37308 */ /* 0x000fe20000000800 */
[C---:B------:R-:W-:Y:S02]  /*6e60*/  FMUL.FTZ R87, R116.reuse, R87 ;  /* 0x0000005774577220 */ /* 0x040fe40000410000 */
[C---:B------:R-:W-:Y:S02]  /*6e70*/  FMUL.FTZ R98, R116.reuse, R98 ;  /* 0x0000006274627220 */ /* 0x040fe40000410000 */
[C---:B------:R-:W-:Y:S02]  /*6e80*/  FMUL.FTZ R99, R116.reuse, R99 ;  /* 0x0000006374637220 */ /* 0x040fe40000410000 */
[C---:B------:R-:W-:Y:S02]  /*6e90*/  FMUL.FTZ R102, R116.reuse, R102 ;  /* 0x0000006674667220 */ /* 0x040fe40000410000 */
[C---:B------:R-:W-:Y:S01]  /*6ea0*/  FMUL.FTZ R103, R116.reuse, R103 ;  /* 0x0000006774677220 */ /* 0x040fe20000410000 */
[----:B------:R2:W4:Y:S01]  /*6eb0*/  MUFU.EX2 R115, R2 ;  /* 0x0000000200737308 */ /* 0x0005220000000800 */
[----:B---3--:R-:W-:Y:S02]  /*6ec0*/  FFMA.FTZ R36, R49, c[0x0][0x2d0], -R164 ;  /* 0x0000b40031247a23 */ /* 0x008fe400000108a4 */
[----:B------:R-:W-:Y:S02]  /*6ed0*/  FMUL.FTZ R110, R116, R110 ;  /* 0x0000006e746e7220 */ /* 0x000fe40000410000 */
[--C-:B-1----:R-:W-:Y:S02]  /*6ee0*/  FFMA.FTZ R3, R6, c[0x0][0x2d0], -R165.reuse ;  /* 0x0000b40006037a23 */ /* 0x102fe400000108a5 */
[----:B------:R-:W-:Y:S02]  /*6ef0*/  FMUL.FTZ R111, R116, R111 ;  /* 0x0000006f746f7220 */ /* 0x000fe40000410000 */
[--C-:B------:R-:W-:Y:S01]  /*6f00*/  FFMA.FTZ R50, R50, c[0x0][0x2d0], -R165.reuse ;  /* 0x0000b40032327a23 */ /* 0x100fe200000108a5 */
[----:B------:R1:W-:Y:S01]  /*6f10*/  MUFU.EX2 R233, R3 ;  /* 0x0000000300e97308 */ /* 0x0003e20000000800 */
[----:B------:R-:W-:Y:S02]  /*6f20*/  FFMA.FTZ R51, R51, c[0x0][0x2d0], -R165 ;  /* 0x0000b40033337a23 */ /* 0x000fe400000108a5 */
[--C-:B------:R-:W-:Y:S02]  /*6f30*/  FFMA.FTZ R40, R40, c[0x0][0x2d0], -R166.reuse ;  /* 0x0000b40028287a23 */ /* 0x100fe400000108a6 */
[----:B------:R-:W-:Y:S05]  /*6f40*/  FFMA.FTZ R56, R56, c[0x0][0x2d0], -R166 ;  /* 0x0000b40038387a23 */ /* 0x000fea00000108a6 */
[----:B------:R3:W-:Y:S01]  /*6f50*/  MUFU.EX2 R196, R36 ;  /* 0x0000002400c47308 */ /* 0x0007e20000000800 */
[--C-:B--2---:R-:W-:Y:S01]  /*6f60*/  FFMA.FTZ R2, R5, c[0x0][0x2d0], -R164.reuse ;  /* 0x0000b40005027a23 */ /* 0x104fe200000108a4 */
[----:B------:R-:W-:Y:S01]  /*6f70*/  @P0 SHF.R.S32.HI R5, RZ, 0x1f, R215 ;  /* 0x0000001fff050819 */ /* 0x000fe200000114d7 */
[C---:B----4-:R-:W-:Y:S02]  /*6f80*/  FMUL.FTZ R88, R115.reuse, R88 ;  /* 0x0000005873587220 */ /* 0x050fe40000410000 */
[C---:B------:R-:W-:Y:S05]  /*6f90*/  FMUL.FTZ R89, R115.reuse, R89 ;  /* 0x0000005973597220 */ /* 0x040fea0000410000 */
[----:B------:R2:W-:Y:S01]  /*6fa0*/  MUFU.EX2 R239, R2 ;  /* 0x0000000200ef7308 */ /* 0x0005e20000000800 */
[C---:B------:R-:W-:Y:S02]  /*6fb0*/  FMUL.FTZ R92, R115.reuse, R92 ;  /* 0x0000005c735c7220 */ /* 0x040fe40000410000 */
[----:B------:R-:W-:Y:S02]  /*6fc0*/  FMUL.FTZ R93, R115, R93 ;  /* 0x0000005d735d7220 */ /* 0x000fe40000410000 */
[--C-:B-1----:R-:W-:Y:S02]  /*6fd0*/  FFMA.FTZ R3, R7, c[0x0][0x2d0], -R165.reuse ;  /* 0x0000b40007037a23 */ /* 0x102fe400000108a5 */
[C---:B------:R-:W-:Y:S02]  /*6fe0*/  FMUL.FTZ R104, R115.reuse, R104 ;  /* 0x0000006873687220 */ /* 0x040fe40000410000 */
[----:B------:R-:W-:Y:S01]  /*6ff0*/  FMUL.FTZ R105, R115, R105 ;  /* 0x0000006973697220 */ /* 0x000fe20000410000 */
[----:B------:R1:W-:Y:S01]  /*7000*/  MUFU.EX2 R235, R3 ;  /* 0x0000000300eb7308 */ /* 0x0003e20000000800 */
[----:B------:R-:W-:Y:S02]  /*7010*/  @P0 IMAD R7, R5, c[0x0][0x1e0], RZ ;  /* 0x0000780005070a24 */ /* 0x000fe400078e02ff */
[C---:B------:R-:W-:Y:S02]  /*7020*/  FMUL.FTZ R37, R115.reuse, R153 ;  /* 0x0000009973257220 */ /* 0x040fe40000410000 */
[----:B---3--:R-:W-:Y:S05]  /*7030*/  FMUL.FTZ R36, R115, R152 ;  /* 0x0000009873247220 */ /* 0x008fea0000410000 */
[----:B------:R-:W-:Y:S01]  /*7040*/  MUFU.EX2 R194, R39 ;  /* 0x0000002700c27308 */ /* 0x000fe20000000800 */
[----:B--2---:R-:W-:Y:S02]  /*7050*/  FFMA.FTZ R2, R16, c[0x0][0x2d0], -R164 ;  /* 0x0000b40010027a23 */ /* 0x004fe400000108a4 */
[--C-:B------:R-:W-:Y:S02]  /*7060*/  FFMA.FTZ R16, R28, c[0x0][0x2d0], -R166.reuse ;  /* 0x0000b4001c107a23 */ /* 0x100fe400000108a6 */
[----:B------:R-:W-:Y:S05]  /*7070*/  FMUL.FTZ R28, R117, R148 ;  /* 0x00000094751c7220 */ /* 0x000fea0000410000 */
[----:B------:R2:W-:Y:S01]  /*7080*/  MUFU.EX2 R238, R2 ;  /* 0x0000000200ee7308 */ /* 0x0005e20000000800 */
[----:B-1----:R-:W-:Y:S02]  /*7090*/  FFMA.FTZ R3, R18, c[0x0][0x2d0], -R165 ;  /* 0x0000b40012037a23 */ /* 0x002fe400000108a5 */
[----:B------:R-:W-:Y:S07]  /*70a0*/  FMUL.FTZ R18, R116, R134 ;  /* 0x0000008674127220 */ /* 0x000fee0000410000 */
[----:B------:R1:W-:Y:S10]  /*70b0*/  MUFU.EX2 R236, R3 ;  /* 0x0000000300ec7308 */ /* 0x0003f40000000800 */
[----:B------:R-:W-:Y:S01]  /*70c0*/  MUFU.EX2 R193, R50 ;  /* 0x0000003200c17308 */ /* 0x000fe20000000800 */
[----:B--2---:R-:W2:Y:S09]  /*70d0*/  SHFL.BFLY PT, R2, R0, 0x1, 0x1f ;  /* 0x0c201f0000027f89 */ /* 0x004eb200000e0000 */
[----:B------:R-:W-:Y:S01]  /*70e0*/  MUFU.EX2 R192, R51 ;  /* 0x0000003300c07308 */ /* 0x000fe20000000800 */
[--C-:B-1----:R-:W-:Y:S02]  /*70f0*/  FFMA.FTZ R3, R8, c[0x0][0x2d0], -R166.reuse ;  /* 0x0000b40008037a23 */ /* 0x102fe400000108a6 */
[----:B------:R-:W-:Y:S01]  /*7100*/  @P0 IMAD R8, R215, c[0x0][0x1e4], R7 ;  /* 0x00007900d7080a24 */ /* 0x000fe200078e0207 */
[----:B------:R-:W-:Y:S06]  /*7110*/  @P0 MOV R7, R252 ;  /* 0x000000fc00070202 */ /* 0x000fec0000000f00 */
[----:B------:R1:W-:Y:S01]  /*7120*/  MUFU.EX2 R229, R3 ;  /* 0x0000000300e57308 */ /* 0x0003e20000000800 */
[----:B--2---:R-:W-:Y:S01]  /*7130*/  FMNMX.FTZ R2, R0, R2, !PT ;  /* 0x0000000200027209 */ /* 0x004fe20007810000 */
[----:B------:R-:W-:Y:S08]  /*7140*/  FFMA.FTZ R0, R19, c[0x0][0x2d0], -R165 ;  /* 0x0000b40013007a23 */ /* 0x000ff000000108a5 */
[----:B------:R2:W-:Y:S01]  /*7150*/  MUFU.EX2 R191, R40 ;  /* 0x0000002800bf7308 */ /* 0x0005e20000000800 */
[----:B------:R-:W-:Y:S09]  /*7160*/  FMUL.FTZ R19, R116, R135 ;  /* 0x0000008774137220 */ /* 0x000ff20000410000 */
[----:B------:R3:W-:Y:S01]  /*7170*/  MUFU.EX2 R237, R0 ;  /* 0x0000000000ed7308 */ /* 0x0007e20000000800 */
[----:B-1----:R-:W-:Y:S02]  /*7180*/  FFMA.FTZ R3, R9, c[0x0][0x2d0], -R166 ;  /* 0x0000b40009037a23 */ /* 0x002fe400000108a6 */
[----:B------:R-:W-:Y:S02]  /*7190*/  FFMA.FTZ R9, R21, c[0x0][0x2d0], -R164 ;  /* 0x0000b40015097a23 */ /* 0x000fe400000108a4 */
[----:B------:R-:W-:Y:S05]  /*71a0*/  FMUL.FTZ R21, R117, R137 ;  /* 0x0000008975157220 */ /* 0x000fea0000410000 */
[----:B------:R1:W-:Y:S01]  /*71b0*/  MUFU.EX2 R230, R3 ;  /* 0x0000000300e67308 */ /* 0x0003e20000000800 */
[----:B--2---:R-:W-:Y:S02]  /*71c0*/  FFMA.FTZ R40, R44, c[0x0][0x2d0], -R166 ;  /* 0x0000b4002c287a23 */ /* 0x004fe400000108a6 */
[--C-:B------:R-:W-:Y:S02]  /*71d0*/  FFMA.FTZ R44, R52, c[0x0][0x2d0], -R164.reuse ;  /* 0x0000b400342c7a23 */ /* 0x100fe400000108a4 */
[----:B------:R-:W-:Y:S05]  /*71e0*/  FFMA.FTZ R52, R64, c[0x0][0x2d0], -R164 ;  /* 0x0000b40040347a23 */ /* 0x000fea00000108a4 */
[----:B------:R2:W-:Y:S01]  /*71f0*/  MUFU.EX2 R227, R9 ;  /* 0x0000000900e37308 */ /* 0x0005e20000000800 */
[----:B---3--:R-:W-:Y:S04]  /*7200*/  FADD.FTZ R0, -R2, R118 ;  /* 0x0000007602007221 */ /* 0x008fe80000010100 */
[----:B------:R-:W-:Y:S05]  /*7210*/  FMUL.FTZ R0, R0, c[0x0][0x2d0] ;  /* 0x0000b40000007a20 */ /* 0x000fea0000410000 */
[----:B------:R3:W-:Y:S01]  /*7220*/  MUFU.EX2 R189, R40 ;  /* 0x0000002800bd7308 */ /* 0x0007e20000000800 */
[--C-:B-1----:R-:W-:Y:S09]  /*7230*/  FFMA.FTZ R3, R12, c[0x0][0x2d0], -R166.reuse ;  /* 0x0000b4000c037a23 */ /* 0x102ff200000108a6 */
[----:B------:R1:W-:Y:S01]  /*7240*/  MUFU.EX2 R231, R3 ;  /* 0x0000000300e77308 */ /* 0x0003e20000000800 */
[----:B--2---:R-:W-:Y:S09]  /*7250*/  @P0 MOV R9, c[0x0][0x1e4] ;  /* 0x0000790000090a02 */ /* 0x004ff20000000f00 */
[----:B------:R-:W2:Y:S01]  /*7260*/  MUFU.EX2 R0, R0 ;  /* 0x0000000000007308 */ /* 0x000ea20000000800 */
[--C-:B---3--:R-:W-:Y:S09]  /*7270*/  FFMA.FTZ R40, R45, c[0x0][0x2d0], -R166.reuse ;  /* 0x0000b4002d287a23 */ /* 0x108ff200000108a6 */
[----:B------:R-:W-:Y:S01]  /*7280*/  MUFU.EX2 R190, R41 ;  /* 0x0000002900be7308 */ /* 0x000fe20000000800 */
[----:B-1----:R-:W-:Y:S02]  /*7290*/  FFMA.FTZ R3, R13, c[0x0][0x2d0], -R166 ;  /* 0x0000b4000d037a23 */ /* 0x002fe400000108a6 */
[----:B------:R-:W-:Y:S07]  /*72a0*/  FMUL.FTZ R13, R115, R129 ;  /* 0x00000081730d7220 */ /* 0x000fee0000410000 */
[----:B------:R1:W-:Y:S01]  /*72b0*/  MUFU.EX2 R234, R3 ;  /* 0x0000000300ea7308 */ /* 0x0003e20000000800 */
[C---:B--2---:R-:W-:Y:S02]  /*72c0*/  FMUL.FTZ R90, R0.reuse, R90 ;  /* 0x0000005a005a7220 */ /* 0x044fe40000410000 */
[C---:B------:R-:W-:Y:S02]  /*72d0*/  FMUL.FTZ R91, R0.reuse, R91 ;  /* 0x0000005b005b7220 */ /* 0x040fe40000410000 */
[C---:B------:R-:W-:Y:S02]  /*72e0*/  FMUL.FTZ R94, R0.reuse, R94 ;  /* 0x0000005e005e7220 */ /* 0x040fe40000410000 */
[C---:B------:R-:W-:Y:S03]  /*72f0*/  FMUL.FTZ R95, R0.reuse, R95 ;  /* 0x0000005f005f7220 */ /* 0x040fe60000410000 */
[----:B------:R-:W-:Y:S01]  /*7300*/  MUFU.EX2 R188, R40 ;  /* 0x0000002800bc7308 */ /* 0x000fe20000000800 */
[C---:B------:R-:W-:Y:S02]  /*7310*/  FMUL.FTZ R106, R0.reuse, R106 ;  /* 0x0000006a006a7220 */ /* 0x040fe40000410000 */
[C---:B------:R-:W-:Y:S02]  /*7320*/  FMUL.FTZ R107, R0.reuse, R107 ;  /* 0x0000006b006b7220 */ /* 0x040fe40000410000 */
[C---:B------:R-:W-:Y:S02]  /*7330*/  FMUL.FTZ R38, R0.reuse, R154 ;  /* 0x0000009a00267220 */ /* 0x040fe40000410000 */
[----:B------:R-:W-:Y:S03]  /*7340*/  FMUL.FTZ R39, R0, R155 ;  /* 0x0000009b00277220 */ /* 0x000fe60000410000 */
[----:B------:R2:W-:Y:S01]  /*7350*/  MUFU.EX2 R187, R44 ;  /* 0x0000002c00bb7308 */ /* 0x0005e20000000800 */
[----:B-1----:R-:W-:Y:S04]  /*7360*/  FMUL.FTZ R3, R2, c[0x0][0x2d0] ;  /* 0x0000b40002037a20 */ /* 0x002fe80000410000 */
[--C-:B------:R-:W-:Y:S02]  /*7370*/  FFMA.FTZ R4, R10, c[0x0][0x2d0], -R3.reuse ;  /* 0x0000b4000a047a23 */ /* 0x100fe40000010803 */
[--C-:B------:R-:W-:Y:S03]  /*7380*/  FFMA.FTZ R6, R15, c[0x0][0x2d0], -R3.reuse ;  /* 0x0000b4000f067a23 */ /* 0x100fe60000010803 */
[----:B------:R-:W-:Y:S01]  /*7390*/  MUFU.EX2 R183, R55 ;  /* 0x0000003700b77308 */ /* 0x000fe20000000800 */
[----:B------:R-:W-:Y:S02]  /*73a0*/  FMUL.FTZ R15, R0, R131 ;  /* 0x00000083000f7220 */ /* 0x000fe40000410000 */
[--C-:B------:R-:W-:Y:S02]  /*73b0*/  FFMA.FTZ R26, R26, c[0x0][0x2d0], -R3.reuse ;  /* 0x0000b4001a1a7a23 */ /* 0x100fe40000010803 */
[--C-:B------:R-:W-:Y:S02]  /*73c0*/  FFMA.FTZ R27, R27, c[0x0][0x2d0], -R3.reuse ;  /* 0x0000b4001b1b7a23 */ /* 0x100fe40000010803 */
[--C-:B------:R-:W-:Y:S02]  /*73d0*/  FFMA.FTZ R30, R30, c[0x0][0x2d0], -R3.reuse ;  /* 0x0000b4001e1e7a23 */ /* 0x100fe40000010803 */
[--C-:B------:R-:W-:Y:S01]  /*73e0*/  FFMA.FTZ R31, R31, c[0x0][0x2d0], -R3.reuse ;  /* 0x0000b4001f1f7a23 */ /* 0x100fe20000010803 */
[----:B------:R1:W-:Y:S01]  /*73f0*/  MUFU.EX2 R171, R4 ;  /* 0x0000000400ab7308 */ /* 0x0003e20000000800 */
[--C-:B------:R-:W-:Y:S02]  /*7400*/  FFMA.FTZ R42, R42, c[0x0][0x2d0], -R3.reuse ;  /* 0x0000b4002a2a7a23 */ /* 0x100fe40000010803 */
[--C-:B------:R-:W-:Y:S02]  /*7410*/  FFMA.FTZ R43, R43, c[0x0][0x2d0], -R3.reuse ;  /* 0x0000b4002b2b7a23 */ /* 0x100fe40000010803 */
[--C-:B--2---:R-:W-:Y:S02]  /*7420*/  FFMA.FTZ R44, R53, c[0x0][0x2d0], -R164.reuse ;  /* 0x0000b400352c7a23 */ /* 0x104fe400000108a4 */
[--C-:B------:R-:W-:Y:S02]  /*7430*/  FFMA.FTZ R46, R46, c[0x0][0x2d0], -R3.reuse ;  /* 0x0000b4002e2e7a23 */ /* 0x100fe40000010803 */
[--C-:B------:R-:W-:Y:S01]  /*7440*/  FFMA.FTZ R47, R47, c[0x0][0x2d0], -R3.reuse ;  /* 0x0000b4002f2f7a23 */ /* 0x100fe20000010803 */
[----:B------:R2:W-:Y:S10]  /*7450*/  MUFU.EX2 R174, R6 ;  /* 0x0000000600ae7308 */ /* 0x0005f40000000800 */
[----:B------:R3:W-:Y:S01]  /*7460*/  MUFU.EX2 R170, R26 ;  /* 0x0000001a00aa7308 */ /* 0x0007e20000000800 */
[--C-:B-1----:R-:W-:Y:S09]  /*7470*/  FFMA.FTZ R4, R11, c[0x0][0x2d0], -R3.reuse ;  /* 0x0000b4000b047a23 */ /* 0x102ff20000010803 */
[----:B------:R1:W-:Y:S01]  /*7480*/  MUFU.EX2 R172, R4 ;  /* 0x0000000400ac7308 */ /* 0x0003e20000000800 */
[----:B--2---:R-:W-:Y:S09]  /*7490*/  @P0 MOV R6, R218 ;  /* 0x000000da00060202 */ /* 0x004ff20000000f00 */
[----:B------:R2:W-:Y:S01]  /*74a0*/  MUFU.EX2 R218, R16 ;  /* 0x0000001000da7308 */ /* 0x0005e20000000800 */
[----:B---3--:R-:W-:Y:S09]  /*74b0*/  FMUL.FTZ R26, R0, R146 ;  /* 0x00000092001a7220 */ /* 0x008ff20000410000 */
[----:B------:R3:W-:Y:S01]  /*74c0*/  MUFU.EX2 R169, R27 ;  /* 0x0000001b00a97308 */ /* 0x0007e20000000800 */
[----:B-1----:R-:W-:Y:S02]  /*74d0*/  FFMA.FTZ R4, R14, c[0x0][0x2d0], -R3 ;  /* 0x0000b4000e047a23 */ /* 0x002fe40000010803 */
[C---:B------:R-:W-:Y:S07]  /*74e0*/  FMUL.FTZ R14, R0.reuse, R130 ;  /* 0x00000082000e7220 */ /* 0x040fee0000410000 */
[----:B------:R1:W-:Y:S01]  /*74f0*/  MUFU.EX2 R173, R4 ;  /* 0x0000000400ad7308 */ /* 0x0003e20000000800 */
[----:B--2---:R-:W-:Y:S09]  /*7500*/  FMUL.FTZ R16, R117, R132 ;  /* 0x0000008475107220 */ /* 0x004ff20000410000 */
[----:B------:R2:W-:Y:S01]  /*7510*/  MUFU.EX2 R168, R30 ;  /* 0x0000001e00a87308 */ /* 0x0005e20000000800 */
[----:B---3--:R-:W-:Y:S09]  /*7520*/  FMUL.FTZ R27, R0, R147 ;  /* 0x00000093001b7220 */ /* 0x008ff20000410000 */
[----:B------:R3:W-:Y:S01]  /*7530*/  MUFU.EX2 R167, R31 ;  /* 0x0000001f00a77308 */ /* 0x0007e20000000800 */
[----:B-1----:R-:W-:Y:S05]  /*7540*/  @P0 IMAD.WIDE.U32 R4, R215, c[0x0][0x1e0], RZ ;  /* 0x00007800d7040a25 */ /* 0x002fea00078e00ff */
[----:B------:R-:W-:Y:S01]  /*7550*/  @P0 IADD3 R5, R5, R8, RZ ;  /* 0x0000000805050210 */ /* 0x000fe20007ffe0ff */
[----:B------:R-:W-:Y:S03]  /*7560*/  FFMA.FTZ R8, R20, c[0x0][0x2d0], -R164 ;  /* 0x0000b40014087a23 */ /* 0x000fe600000108a4 */
[----:B------:R1:W-:Y:S01]  /*7570*/  MUFU.EX2 R186, R44 ;  /* 0x0000002c00ba7308 */ /* 0x0003e20000000800 */
[----:B------:R-:W-:Y:S01]  /*7580*/  @P0 IMAD.WIDE.U32 R6, R4, 0x50, R6 ;  /* 0x0000005004060825 */ /* 0x000fe200078e0006 */
[----:B------:R-:W-:Y:S03]  /*7590*/  @P0 MOV R4, c[0x0][0x1e0] ;  /* 0x0000780000040a02 */ /* 0x000fe60000000f00 */
[----:B------:R-:W-:Y:S01]  /*75a0*/  FFMA.FTZ R20, R29, c[0x0][0x2d0], -R166 ;  /* 0x0000b4001d147a23 */ /* 0x000fe200000108a6 */
[----:B------:R-:W-:Y:S01]  /*75b0*/  @P0 LEA R10, P2, R6, c[0x0][0x1c8], 0x1 ;  /* 0x00007200060a0a11 */ /* 0x000fe200078408ff */
[----:B------:R-:W-:Y:S01]  /*75c0*/  FMUL.FTZ R29, R117, R149 ;  /* 0x00000095751d7220 */ /* 0x000fe20000410000 */
[----:B------:R-:W-:Y:S01]  /*75d0*/  @P0 SHF.L.U64.HI R12, R4, 0x5, R9 ;  /* 0x00000005040c0819 */ /* 0x000fe20000010209 */
[C---:B--2---:R-:W-:Y:S01]  /*75e0*/  FMUL.FTZ R30, R116.reuse, R150 ;  /* 0x00000096741e7220 */ /* 0x044fe20000410000 */
[----:B------:R2:W4:Y:S01]  /*75f0*/  MUFU.EX2 R228, R8 ;  /* 0x0000000800e47308 */ /* 0x0005220000000800 */
[----:B---3--:R-:W-:Y:S09]  /*7600*/  FMUL.FTZ R31, R116, R151 ;  /* 0x00000097741f7220 */ /* 0x008ff20000410000 */
[----:B------:R3:W-:Y:S01]  /*7610*/  MUFU.EX2 R217, R20 ;  /* 0x0000001400d97308 */ /* 0x0007e20000000800 */
[----:B-1----:R-:W-:Y:S09]  /*7620*/  FFMA.FTZ R44, R54, c[0x0][0x2d0], -R165 ;  /* 0x0000b400362c7a23 */ /* 0x002ff200000108a5 */
[----:B------:R-:W-:Y:S01]  /*7630*/  MUFU.EX2 R185, R44 ;  /* 0x0000002c00b97308 */ /* 0x000fe20000000800 */
[----:B--2---:R-:W-:Y:S01]  /*7640*/  @P0 IMAD R8, R5, 0x50, RZ ;  /* 0x0000005005080824 */ /* 0x004fe200078e02ff */
[----:B------:R-:W-:Y:S02]  /*7650*/  @P0 SHF.L.U32 R5, R4, 0x5, RZ ;  /* 0x0000000504050819 */ /* 0x000fe400000006ff */
[----:B----4-:R-:W-:Y:S02]  /*7660*/  F2FP.BF16.PACK_AB R48, R227, R228 ;  /* 0x000000e4e330723e */ /* 0x010fe400000010ff */
[----:B------:R-:W-:Y:S04]  /*7670*/  @P0 IADD3 R7, R7, R8, RZ ;  /* 0x0000000807070210 */ /* 0x000fe80007ffe0ff */
[----:B------:R-:W-:Y:S01]  /*7680*/  MUFU.EX2 R184, R52 ;  /* 0x0000003400b87308 */ /* 0x000fe20000000800 */
[-C--:B------:R-:W-:Y:S02]  /*7690*/  @P0 IADD3 R8, P4, R10, R5.reuse, RZ ;  /* 0x000000050a080210 */ /* 0x080fe40007f9e0ff */
[----:B------:R-:W-:Y:S01]  /*76a0*/  @P0 LEA.HI.X R11, R6, c[0x0][0x1cc], R7, 0x1, P2 ;  /* 0x00007300060b0a11 */ /* 0x000fe200010f0c07 */
[--C-:B------:R-:W-:Y:S01]  /*76b0*/  FFMA.FTZ R7, R32, c[0x0][0x2d0], -R164.reuse ;  /* 0x0000b40020077a23 */ /* 0x100fe200000108a4 */
[-C--:B------:R-:W-:Y:S01]  /*76c0*/  @P0 IADD3 R6, P3, R8, R5.reuse, RZ ;  /* 0x0000000508060210 */ /* 0x080fe20007f7e0ff */
[----:B---3--:R-:W-:Y:S01]  /*76d0*/  FMUL.FTZ R20, R117, R136 ;  /* 0x0000008875147220 */ /* 0x008fe20000410000 */
[----:B------:R-:W-:Y:S01]  /*76e0*/  @P0 IADD3.X R9, R11, R12, RZ, P4, !PT ;  /* 0x0000000c0b090210 */ /* 0x000fe200027fe4ff */
[----:B------:R1:W-:Y:S01]  /*76f0*/  @P0 LDGSTS.E.BYPASS.LTC128B.128 [R216+0x2900], [R10.64], !P1 ;  /* 0x029000000ad80fae */ /* 0x0003e2000c901d48 */
[-C--:B------:R-:W-:Y:S01]  /*7700*/  @P0 IADD3 R4, P2, R6, R5.reuse, RZ ;  /* 0x0000000506040210 */ /* 0x080fe20007f5e0ff */
[----:B------:R2:W-:Y:S01]  /*7710*/  MUFU.EX2 R226, R7 ;  /* 0x0000000700e27308 */ /* 0x0005e20000000800 */
[----:B------:R-:W-:Y:S05]  /*7720*/  FMUL.FTZ R32, R115, R140 ;  /* 0x0000008c73207220 */ /* 0x000fea0000410000 */
[----:B------:R3:W-:Y:S04]  /*7730*/  @P0 LDGSTS.E.BYPASS.LTC128B.128 [R216+0x3100], [R8.64], !P1 ;  /* 0x0310000008d80fae */ /* 0x0007e8000c901d48 */
[----:B------:R-:W-:Y:S10]  /*7740*/  MUFU.EX2 R180, R67 ;  /* 0x0000004300b47308 */ /* 0x000ff40000000800 */
[----:B------:R4:W-:Y:S01]  /*7750*/  MUFU.EX2 R179, R56 ;  /* 0x0000003800b37308 */ /* 0x0009e20000000800 */
[-C--:B--2---:R-:W-:Y:S01]  /*7760*/  @P0 IADD3.X R7, R9, R12.reuse, RZ, P3, !PT ;  /* 0x0000000c09070210 */ /* 0x084fe20001ffe4ff */
[----:B-1----:R-:W-:Y:S01]  /*7770*/  FFMA.FTZ R11, R33, c[0x0][0x2d0], -R164 ;  /* 0x0000b400210b7a23 */ /* 0x002fe200000108a4 */
[----:B------:R-:W-:Y:S01]  /*7780*/  @P0 IADD3 R10, P3, R4, R5, RZ ;  /* 0x00000005040a0210 */ /* 0x000fe20007f7e0ff */
[----:B------:R-:W-:Y:S01]  /*7790*/  FMUL.FTZ R33, R115, R141 ;  /* 0x0000008d73217220 */ /* 0x000fe20000410000 */
[----:B------:R-:W-:Y:S01]  /*77a0*/  @P0 IADD3.X R5, R7, R12, RZ, P2, !PT ;  /* 0x0000000c07050210 */ /* 0x000fe200017fe4ff */
[----:B------:R1:W-:Y:S04]  /*77b0*/  @P0 LDGSTS.E.BYPASS.LTC128B.128 [R216+0x3900], [R6.64], !P1 ;  /* 0x0390000006d80fae */ /* 0x0003e8000c901d48 */
[----:B------:R2:W5:Y:S01]  /*77c0*/  MUFU.EX2 R225, R11 ;  /* 0x0000000b00e17308 */ /* 0x0005620000000800 */
[C---:B---3--:R-:W-:Y:S01]  /*77d0*/  FMUL.FTZ R8, R115.reuse, R120 ;  /* 0x0000007873087220 */ /* 0x048fe20000410000 */
[----:B------:R-:W-:Y:S01]  /*77e0*/  F2FP.BF16.PACK_AB R120, R230, R229 ;  /* 0x000000e5e678723e */ /* 0x000fe200000010ff */
[----:B------:R-:W-:Y:S01]  /*77f0*/  FMUL.FTZ R9, R115, R121 ;  /* 0x0000007973097220 */ /* 0x000fe20000410000 */
[----:B------:R-:W-:Y:S01]  /*7800*/  F2FP.BF16.PACK_AB R121, R172, R171 ;  /* 0x000000abac79723e */ /* 0x000fe200000010ff */
[----:B------:R3:W-:Y:S01]  /*7810*/  @P0 LDGSTS.E.BYPASS.LTC128B.128 [R216+0x4100], [R4.64], !P1 ;  /* 0x0410000004d80fae */ /* 0x0007e2000c901d48 */
[--C-:B----4-:R-:W-:Y:S01]  /*7820*/  FFMA.FTZ R56, R70, c[0x0][0x2d0], -R165.reuse ;  /* 0x0000b40046387a23 */ /* 0x110fe200000108a5 */
[----:B--2---:R-:W-:Y:S01]  /*7830*/  @P0 IADD3.X R11, R5, R12, RZ, P3, !PT ;  /* 0x0000000c050b0210 */ /* 0x004fe20001ffe4ff */
[----:B------:R-:W-:Y:S01]  /*7840*/  FFMA.FTZ R12, R25, c[0x0][0x2d0], -R166 ;  /* 0x0000b400190c7a23 */ /* 0x000fe200000108a6 */
[----:B-----5:R-:W-:Y:S01]  /*7850*/  F2FP.BF16.PACK_AB R50, R225, R226 ;  /* 0x000000e2e132723e */ /* 0x020fe200000010ff */
[--C-:B-1----:R-:W-:Y:S03]  /*7860*/  FFMA.FTZ R6, R22, c[0x0][0x2d0], -R165.reuse ;  /* 0x0000b40016067a23 */ /* 0x102fe600000108a5 */
[----:B------:R1:W-:Y:S01]  /*7870*/  @P0 LDGSTS.E.BYPASS.LTC128B.128 [R216+0x4900], [R10.64], !P1 ;  /* 0x049000000ad80fae */ /* 0x0003e2000c901d48 */
[----:B------:R2:W-:Y:S01]  /*7880*/  MUFU.EX2 R219, R12 ;  /* 0x0000000c00db7308 */ /* 0x0005e20000000800 */
[C---:B------:R-:W-:Y:S01]  /*7890*/  FMUL.FTZ R7, R116.reuse, R127 ;  /* 0x0000007f74077220 */ /* 0x040fe20000410000 */
[----:B------:R-:W-:Y:S01]  /*78a0*/  F2FP.BF16.PACK_AB R127, R237, R236 ;  /* 0x000000eced7f723e */ /* 0x000fe200000010ff */
[C---:B------:R-:W-:Y:S02]  /*78b0*/  FMUL.FTZ R22, R116.reuse, R138 ;  /* 0x0000008a74167220 */ /* 0x040fe40000410000 */
[--C-:B---3--:R-:W-:Y:S02]  /*78c0*/  FFMA.FTZ R4, R23, c[0x0][0x2d0], -R165.reuse ;  /* 0x0000b40017047a23 */ /* 0x108fe400000108a5 */
[----:B------:R-:W3:Y:S01]  /*78d0*/  LDSM.16.MT88.4 R156, [R200] ;  /* 0x00000000c89c783b */ /* 0x000ee20000004200 */
[----:B------:R-:W-:Y:S01]  /*78e0*/  FMUL.FTZ R5, R117, R125 ;  /* 0x0000007d75057220 */ /* 0x000fe20000410000 */
[----:B------:R-:W-:Y:S01]  /*78f0*/  F2FP.BF16.PACK_AB R125, R235, R233 ;  /* 0x000000e9eb7d723e */ /* 0x000fe200000010ff */
[----:B------:R4:W-:Y:S01]  /*7900*/  MUFU.EX2 R222, R4 ;  /* 0x0000000400de7308 */ /* 0x0009e20000000800 */
[----:B------:R-:W-:Y:S02]  /*7910*/  FMUL.FTZ R23, R116, R139 ;  /* 0x0000008b74177220 */ /* 0x000fe40000410000 */
[C---:B------:R-:W-:Y:S02]  /*7920*/  FMUL.FTZ R25, R115.reuse, R145 ;  /* 0x0000009173197220 */ /* 0x040fe40000410000 */
[----:B------:R-:W5:Y:S05]  /*7930*/  LDSM.16.MT88.4 R160, [R204] ;  /* 0x00000000cca0783b */ /* 0x000f6a0000004200 */
[----:B------:R3:W3:Y:S03]  /*7940*/  MUFU.EX2 R221, R6 ;  /* 0x0000000600dd7308 */ /* 0x0006e60000000800 */
[----:B------:R-:W-:Y:S01]  /*7950*/  LDSM.16.MT88.4 R132, [R203] ;  /* 0x00000000cb84783b */ /* 0x000fe20000004200 */
[----:B--2---:R-:W-:Y:S02]  /*7960*/  FMUL.FTZ R12, R115, R128 ;  /* 0x00000080730c7220 */ /* 0x004fe40000410000 */
[----:B-1----:R-:W-:Y:S01]  /*7970*/  FMUL.FTZ R10, R0, R122 ;  /* 0x0000007a000a7220 */ /* 0x002fe20000410000 */
[----:B------:R-:W-:Y:S01]  /*7980*/  F2FP.BF16.PACK_AB R122, R234, R231 ;  /* 0x000000e7ea7a723e */ /* 0x000fe200000010ff */
[----:B------:R-:W-:Y:S01]  /*7990*/  FMUL.FTZ R11, R0, R123 ;  /* 0x0000007b000b7220 */ /* 0x000fe20000410000 */
[----:B------:R-:W-:Y:S02]  /*79a0*/  F2FP.BF16.PACK_AB R123, R174, R173 ;  /* 0x000000adae7b723e */ /* 0x000fe400000010ff */
[----:B------:R-:W1:Y:S01]  /*79b0*/  LDSM.16.MT88.4 R128, [R201] ;  /* 0x00000000c980783b */ /* 0x000e620000004200 */
[--C-:B----4-:R-:W-:Y:S02]  /*79c0*/  FFMA.FTZ R4, R34, c[0x0][0x2d0], -R165.reuse ;  /* 0x0000b40022047a23 */ /* 0x110fe400000108a5 */
[----:B------:R-:W-:Y:S02]  /*79d0*/  FMUL.FTZ R34, R0, R142 ;  /* 0x0000008e00227220 */ /* 0x000fe40000410000 */
[----:B------:R2:W-:Y:S03]  /*79e0*/  MUFU.EX2 R223, R4 ;  /* 0x0000000400df7308 */ /* 0x0005e60000000800 */
[----:B------:R-:W-:Y:S01]  /*79f0*/  LDSM.16.MT88.4 R52, [R204+0x1000] ;  /* 0x00100000cc34783b */ /* 0x000fe20000004200 */
[----:B---3--:R-:W-:Y:S01]  /*7a00*/  FMUL.FTZ R6, R116, R126 ;  /* 0x0000007e74067220 */ /* 0x008fe20000410000 */
[----:B------:R-:W-:Y:S02]  /*7a10*/  F2FP.BF16.PACK_AB R126, R240, R238 ;  /* 0x000000eef07e723e */ /* 0x000fe400000010ff */
[----:B------:R-:W-:Y:S04]  /*7a20*/  F2FP.BF16.PACK_AB R49, R222, R221 ;  /* 0x000000ddde31723e */ /* 0x000fe800000010ff */
[----:B------:R-:W0:Y:S01]  /*7a30*/  LDGDEPBAR ;  /* 0x00000000000079af */ /* 0x000e220000000000 */
[----:B--2---:R-:W-:Y:S02]  /*7a40*/  FFMA.FTZ R4, R35, c[0x0][0x2d0], -R165 ;  /* 0x0000b40023047a23 */ /* 0x004fe400000108a5 */
[C---:B------:R-:W-:Y:S02]  /*7a50*/  FMUL.FTZ R35, R0.reuse, R143 ;  /* 0x0000008f00237220 */ /* 0x040fe40000410000 */
[----:B------:R2:W3:Y:S01]  /*7a60*/  MUFU.EX2 R224, R4 ;  /* 0x0000000400e07308 */ /* 0x0004e20000000800 */
[----:B------:R-:W-:Y:S04]  /*7a70*/  FFMA.FTZ R0, R0, R244, R171 ;  /* 0x000000f400007223 */ /* 0x000fe800000100ab */
[----:B------:R-:W-:Y:S02]  /*7a80*/  FADD.FTZ R0, R172, R0 ;  /* 0x00000000ac007221 */ /* 0x000fe40000010000 */
[----:B--2---:R-:W-:Y:S01]  /*7a90*/  FFMA.FTZ R4, R24, c[0x0][0x2d0], -R166 ;  /* 0x0000b40018047a23 */ /* 0x004fe200000108a6 */
[----:B---3--:R-:W-:Y:S01]  /*7aa0*/  F2FP.BF16.PACK_AB R51, R224, R223 ;  /* 0x000000dfe033723e */ /* 0x008fe200000010ff */
[----:B------:R-:W-:Y:S02]  /*7ab0*/  FMUL.FTZ R24, R115, R144 ;  /* 0x0000009073187220 */ /* 0x000fe40000410000 */
[----:B------:R2:W3:Y:S02]  /*7ac0*/  MUFU.EX2 R220, R4 ;  /* 0x0000000400dc7308 */ /* 0x0004e40000000800 */
[----:B--2---:R-:W-:Y:S01]  /*7ad0*/  FMUL.FTZ R4, R117, R124 ;  /* 0x0000007c75047220 */ /* 0x004fe20000410000 */
[----:B------:R-:W-:Y:S07]  /*7ae0*/  F2FP.BF16.PACK_AB R124, R239, R232 ;  /* 0x000000e8ef7c723e */ /* 0x000fee00000010ff */
[-C--:B------:R-:W-:Y:S08]  /*7af0*/  HMMA.16816.F32.BF16 R4, R124, R156.reuse, R4 ;  /* 0x0000009c7c04723c */ /* 0x080ff00000041804 */
[C---:B------:R-:W-:Y:S08]  /*7b00*/  HMMA.16816.F32.BF16 R8, R120.reuse, R156, R8 ;  /* 0x0000009c7808723c */ /* 0x040ff00000041808 */
[-C--:B------:R-:W-:Y:S08]  /*7b10*/  HMMA.16816.F32.BF16 R12, R120, R158.reuse, R12 ;  /* 0x0000009e780c723c */ /* 0x080ff0000004180c */
[C---:B------:R-:W-:Y:S01]  /*7b20*/  HMMA.16816.F32.BF16 R16, R124.reuse, R158, R16 ;  /* 0x0000009e7c10723c */ /* 0x040fe20000041810 */
[----:B------:R-:W-:Y:S07]  /*7b30*/  MUFU.EX2 R158, R46 ;  /* 0x0000002e009e7308 */ /* 0x000fee0000000800 */
[-C--:B-----5:R-:W-:Y:S03]  /*7b40*/  HMMA.16816.F32.BF16 R20, R124, R160.reuse, R20 ;  /* 0x000000a07c14723c */ /* 0x0a0fe60000041814 */
[----:B------:R2:W-:Y:S05]  /*7b50*/  MUFU.EX2 R159, R47 ;  /* 0x0000002f009f7308 */ /* 0x0005ea0000000800 */
[C---:B------:R-:W-:Y:S05]  /*7b60*/  HMMA.16816.F32.BF16 R32, R120.reuse, R160, R32 ;  /* 0x000000a07820723c */ /* 0x040fea0000041820 */
[----:B------:R-:W-:Y:S03]  /*7b70*/  MUFU.EX2 R161, R42 ;  /* 0x0000002a00a17308 */ /* 0x000fe60000000800 */
[-C--:B------:R-:W-:Y:S07]  /*7b80*/  HMMA.16816.F32.BF16 R24, R120, R162.reuse, R24 ;  /* 0x000000a27818723c */ /* 0x080fee0000041818 */
[----:B------:R4:W5:Y:S01]  /*7b90*/  MUFU.EX2 R160, R43 ;  /* 0x0000002b00a07308 */ /* 0x0009620000000800 */
[C---:B------:R-:W-:Y:S01]  /*7ba0*/  HMMA.16816.F32.BF16 R84, R124.reuse, R162, R84 ;  /* 0x000000a27c54723c */ /* 0x040fe20000041854 */
[----:B--2---:R-:W-:Y:S07]  /*7bb0*/  LDSM.16.MT88.4 R44, [R200+0x1000] ;  /* 0x00100000c82c783b */ /* 0x004fee0000004200 */
[-C--:B-1----:R-:W-:Y:S01]  /*7bc0*/  HMMA.16816.F32.BF16 R28, R124, R128.reuse, R28 ;  /* 0x000000807c1c723c */ /* 0x082fe2000004181c */
[----:B------:R1:W-:Y:S07]  /*7bd0*/  MUFU.EX2 R162, R56 ;  /* 0x0000003800a27308 */ /* 0x0003ee0000000800 */
[C---:B------:R-:W-:Y:S01]  /*7be0*/  HMMA.16816.F32.BF16 R88, R120.reuse, R128, R88 ;  /* 0x000000807858723c */ /* 0x040fe20000041858 */
[----:B----4-:R-:W-:Y:S07]  /*7bf0*/  LDSM.16.MT88.4 R40, [R203+0x800] ;  /* 0x00080000cb28783b */ /* 0x010fee0000004200 */
[-C--:B------:R-:W-:Y:S08]  /*7c00*/  HMMA.16816.F32.BF16 R92, R120, R130.reuse, R92 ;  /* 0x00000082785c723c */ /* 0x080ff0000004185c */
[C---:B------:R-:W-:Y:S01]  /*7c10*/  HMMA.16816.F32.BF16 R96, R124.reuse, R130, R96 ;  /* 0x000000827c60723c */ /* 0x040fe20000041860 */
[----:B------:R-:W2:Y:S03]  /*7c20*/  LDSM.16.MT88.4 R128, [R200+0x800] ;  /* 0x00080000c880783b */ /* 0x000ea60000004200 */
[--C-:B-1----:R-:W-:Y:S04]  /*7c30*/  FFMA.FTZ R56, R71, c[0x0][0x2d0], -R165.reuse ;  /* 0x0000b40047387a23 */ /* 0x102fe800000108a5 */
[-C--:B------:R-:W-:Y:S01]  /*7c40*/  HMMA.16816.F32.BF16 R100, R124, R132.reuse, R100 ;  /* 0x000000847c64723c */ /* 0x080fe20000041864 */
[----:B------:R1:W-:Y:S07]  /*7c50*/  MUFU.EX2 R71, R56 ;  /* 0x0000003800477308 */ /* 0x0003ee0000000800 */
[C---:B------:R-:W-:Y:S08]  /*7c60*/  HMMA.16816.F32.BF16 R104, R120.reuse, R132, R104 ;  /* 0x000000847868723c */ /* 0x040ff00000041868 */
[-C--:B------:R-:W-:Y:S07]  /*7c70*/  HMMA.16816.F32.BF16 R36, R120, R134.reuse, R36 ;  /* 0x000000867824723c */ /* 0x080fee0000041824 */
[----:B---3--:R-:W-:Y:S01]  /*7c80*/  F2FP.BF16.PACK_AB R120, R219, R220 ;  /* 0x000000dcdb78723e */ /* 0x008fe200000010ff */
[----:B------:R-:W-:Y:S01]  /*7c90*/  HMMA.16816.F32.BF16 R108, R124, R134, R108 ;  /* 0x000000867c6c723c */ /* 0x000fe2000004186c */
[----:B------:R-:W3:Y:S03]  /*7ca0*/  LDSM.16.MT88.4 R124, [R204+0x800] ;  /* 0x00080000cc7c783b */ /* 0x000ee60000004200 */
[--C-:B-1----:R-:W-:Y:S01]  /*7cb0*/  FFMA.FTZ R56, R83, c[0x0][0x2d0], -R165.reuse ;  /* 0x0000b40053387a23 */ /* 0x102fe200000108a5 */
[----:B------:R-:W-:Y:S02]  /*7cc0*/  F2FP.BF16.PACK_AB R122, R217, R218 ;  /* 0x000000dad97a723e */ /* 0x000fe400000010ff */
[----:B------:R-:W-:Y:S01]  /*7cd0*/  F2FP.BF16.PACK_AB R121, R169, R170 ;  /* 0x000000aaa979723e */ /* 0x000fe200000010ff */
[-C--:B--2---:R-:W-:Y:S01]  /*7ce0*/  HMMA.16816.F32.BF16 R4, R48, R128.reuse, R4 ;  /* 0x000000803004723c */ /* 0x084fe20000041804 */
[----:B------:R-:W1:Y:S04]  /*7cf0*/  LDSM.16.MT88.4 R132, [R201+0x800] ;  /* 0x00080000c984783b */ /* 0x000e680000004200 */
[----:B------:R-:W-:Y:S07]  /*7d00*/  F2FP.BF16.PACK_AB R123, R167, R168 ;  /* 0x000000a8a77b723e */ /* 0x000fee00000010ff */
[C---:B------:R-:W-:Y:S08]  /*7d10*/  HMMA.16816.F32.BF16 R8, R120.reuse, R128, R8 ;  /* 0x000000807808723c */ /* 0x040ff00000041808 */
[-C--:B------:R-:W-:Y:S08]  /*7d20*/  HMMA.16816.F32.BF16 R12, R120, R130.reuse, R12 ;  /* 0x00000082780c723c */ /* 0x080ff0000004180c */
[C---:B------:R-:W-:Y:S08]  /*7d30*/  HMMA.16816.F32.BF16 R16, R48.reuse, R130, R16 ;  /* 0x000000823010723c */ /* 0x040ff00000041810 */
[-C--:B---3--:R-:W-:Y:S08]  /*7d40*/  HMMA.16816.F32.BF16 R20, R48, R124.reuse, R20 ;  /* 0x0000007c3014723c */ /* 0x088ff00000041814 */
[C---:B------:R-:W-:Y:S08]  /*7d50*/  HMMA.16816.F32.BF16 R32, R120.reuse, R124, R32 ;  /* 0x0000007c7820723c */ /* 0x040ff00000041820 */
[-C--:B------:R-:W-:Y:S08]  /*7d60*/  HMMA.16816.F32.BF16 R24, R120, R126.reuse, R24 ;  /* 0x0000007e7818723c */ /* 0x080ff00000041818 */
[C---:B------:R-:W-:Y:S08]  /*7d70*/  HMMA.16816.F32.BF16 R84, R48.reuse, R126, R84 ;  /* 0x0000007e3054723c */ /* 0x040ff00000041854 */
[-C--:B-1----:R-:W-:Y:S08]  /*7d80*/  HMMA.16816.F32.BF16 R28, R48, R132.reuse, R28 ;  /* 0x00000084301c723c */ /* 0x082ff0000004181c */
[C---:B------:R-:W-:Y:S08]  /*7d90*/  HMMA.16816.F32.BF16 R88, R120.reuse, R132, R88 ;  /* 0x000000847858723c */ /* 0x040ff00000041858 */
[-C--:B------:R-:W-:Y:S08]  /*7da0*/  HMMA.16816.F32.BF16 R92, R120, R134.reuse, R92 ;  /* 0x00000086785c723c */ /* 0x080ff0000004185c */
[C---:B------:R-:W-:Y:S01]  /*7db0*/  HMMA.16816.F32.BF16 R96, R48.reuse, R134, R96 ;  /* 0x000000863060723c */ /* 0x040fe20000041860 */
[----:B------:R-:W-:Y:S07]  /*7dc0*/  LDSM.16.MT88.4 R132, [R200+0x2000] ;  /* 0x00200000c884783b */ /* 0x000fee0000004200 */
[-C--:B------:R-:W-:Y:S08]  /*7dd0*/  HMMA.16816.F32.BF16 R100, R48, R40.reuse, R100 ;  /* 0x000000283064723c */ /* 0x080ff00000041864 */
[C---:B------:R-:W-:Y:S07]  /*7de0*/  HMMA.16816.F32.BF16 R104, R120.reuse, R40, R104 ;  /* 0x000000287868723c */ /* 0x040fee0000041868 */
[----:B------:R-:W-:Y:S01]  /*7df0*/  FFMA.FTZ R40, R65, c[0x0][0x2d0], -R164 ;  /* 0x0000b40041287a23 */ /* 0x000fe200000108a4 */
[-C--:B------:R-:W-:Y:S03]  /*7e00*/  HMMA.16816.F32.BF16 R36, R120, R42.reuse, R36 ;  /* 0x0000002a7824723c */ /* 0x080fe60000041824 */
[----:B------:R1:W-:Y:S01]  /*7e10*/  MUFU.EX2 R182, R40 ;  /* 0x0000002800b67308 */ /* 0x0003e20000000800 */
[----:B------:R-:W-:Y:S04]  /*7e20*/  F2FP.BF16.PACK_AB R41, R194, R195 ;  /* 0x000000c3c229723e */ /* 0x000fe800000010ff */
[----:B------:R-:W-:Y:S07]  /*7e30*/  HMMA.16816.F32.BF16 R108, R48, R42, R108 ;  /* 0x0000002a306c723c */ /* 0x000fee000004186c */
[----:B------:R-:W-:Y:S02]  /*7e40*/  F2FP.BF16.PACK_AB R42, R196, R197 ;  /* 0x000000c5c42a723e */ /* 0x000fe400000010ff */
[----:B------:R-:W-:Y:S03]  /*7e50*/  F2FP.BF16.PACK_AB R43, R192, R193 ;  /* 0x000000c1c02b723e */ /* 0x000fe600000010ff */
[----:B------:R-:W-:Y:S02]  /*7e60*/  F2FP.BF16.PACK_AB R48, R190, R191 ;  /* 0x000000bfbe30723e */ /* 0x000fe400000010ff */
[----:B-----5:R-:W-:Y:S02]  /*7e70*/  F2FP.BF16.PACK_AB R49, R160, R161 ;  /* 0x000000a1a031723e */ /* 0x020fe400000010ff */
[----:B------:R-:W-:Y:S02]  /*7e80*/  F2FP.BF16.PACK_AB R50, R188, R189 ;  /* 0x000000bdbc32723e */ /* 0x000fe400000010ff */
[----:B------:R-:W-:Y:S01]  /*7e90*/  F2FP.BF16.PACK_AB R51, R159, R158 ;  /* 0x0000009e9f33723e */ /* 0x000fe200000010ff */
[----:B-1----:R-:W-:Y:S02]  /*7ea0*/  FFMA.FTZ R40, R66, c[0x0][0x2d0], -R165 ;  /* 0x0000b40042287a23 */ /* 0x002fe400000108a5 */
[----:B------:R-:W1:Y:S02]  /*7eb0*/  LDSM.16.MT88.4 R64, [R201+0x1000] ;  /* 0x00100000c940783b */ /* 0x000e640000004200 */
[----:B------:R2:W-:Y:S02]  /*7ec0*/  MUFU.EX2 R181, R40 ;  /* 0x0000002800b57308 */ /* 0x0005e40000000800 */
[----:B--2---:R-:W-:Y:S07]  /*7ed0*/  F2FP.BF16.PACK_AB R40, R198, R199 ;  /* 0x000000c7c628723e */ /* 0x004fee00000010ff */
[-C--:B------:R-:W-:Y:S08]  /*7ee0*/  HMMA.16816.F32.BF16 R4, R40, R44.reuse, R4 ;  /* 0x0000002c2804723c */ /* 0x080ff00000041804 */
[C---:B------:R-:W-:Y:S07]  /*7ef0*/  HMMA.16816.F32.BF16 R8, R48.reuse, R44, R8 ;  /* 0x0000002c3008723c */ /* 0x040fee0000041808 */
[--C-:B------:R-:W-:Y:S01]  /*7f00*/  FFMA.FTZ R44, R57, c[0x0][0x2d0], -R166.reuse ;  /* 0x0000b400392c7a23 */ /* 0x100fe200000108a6 */
[-C--:B------:R-:W-:Y:S03]  /*7f10*/  HMMA.16816.F32.BF16 R12, R48, R46.reuse, R12 ;  /* 0x0000002e300c723c */ /* 0x080fe6000004180c */
[----:B------:R2:W-:Y:S05]  /*7f20*/  MUFU.EX2 R178, R44 ;  /* 0x0000002c00b27308 */ /* 0x0005ea0000000800 */
[C---:B------:R-:W-:Y:S08]  /*7f30*/  HMMA.16816.F32.BF16 R16, R40.reuse, R46, R16 ;  /* 0x0000002e2810723c */ /* 0x040ff00000041810 */
[-C--:B------:R-:W-:Y:S08]  /*7f40*/  HMMA.16816.F32.BF16 R20, R40, R52.reuse, R20 ;  /* 0x000000342814723c */ /* 0x080ff00000041814 */
[C---:B------:R-:W-:Y:S04]  /*7f50*/  HMMA.16816.F32.BF16 R32, R48.reuse, R52, R32 ;  /* 0x000000343020723c */ /* 0x040fe80000041820 */
[--C-:B--2---:R-:W-:Y:S03]  /*7f60*/  FFMA.FTZ R44, R58, c[0x0][0x2d0], -R3.reuse ;  /* 0x0000b4003a2c7a23 */ /* 0x104fe60000010803 */
[--C-:B------:R-:W-:Y:S01]  /*7f70*/  FFMA.FTZ R52, R61, c[0x0][0x2d0], -R166.reuse ;  /* 0x0000b4003d347a23 */ /* 0x100fe200000108a6 */
[-C--:B------:R-:W-:Y:S01]  /*7f80*/  HMMA.16816.F32.BF16 R24, R48, R54.reuse, R24 ;  /* 0x000000363018723c */ /* 0x080fe20000041818 */
[----:B------:R2:W-:Y:S07]  /*7f90*/  MUFU.EX2 R157, R44 ;  /* 0x0000002c009d7308 */ /* 0x0005ee0000000800 */
[C---:B------:R-:W-:Y:S03]  /*7fa0*/  HMMA.16816.F32.BF16 R84, R40.reuse, R54, R84 ;  /* 0x000000362854723c */ /* 0x040fe60000041854 */
[----:B------:R3:W-:Y:S05]  /*7fb0*/  MUFU.EX2 R176, R52 ;  /* 0x0000003400b07308 */ /* 0x0007ea0000000800 */
[-C--:B-1----:R-:W-:Y:S08]  /*7fc0*/  HMMA.16816.F32.BF16 R28, R40, R64.reuse, R28 ;  /* 0x00000040281c723c */ /* 0x082ff0000004181c */
[C---:B------:R-:W-:Y:S04]  /*7fd0*/  HMMA.16816.F32.BF16 R88, R48.reuse, R64, R88 ;  /* 0x000000403058723c */ /* 0x040fe80000041858 */
[--C-:B--2---:R-:W-:Y:S04]  /*7fe0*/  FFMA.FTZ R44, R59, c[0x0][0x2d0], -R3.reuse ;  /* 0x0000b4003b2c7a23 */ /* 0x104fe80000010803 */
[-C--:B------:R-:W-:Y:S01]  /*7ff0*/  HMMA.16816.F32.BF16 R92, R48, R66.reuse, R92 ;  /* 0x00000042305c723c */ /* 0x080fe2000004185c */
[----:B------:R1:W2:Y:S03]  /*8000*/  MUFU.EX2 R156, R44 ;  /* 0x0000002c009c7308 */ /* 0x0002a60000000800 */
[--C-:B---3--:R-:W-:Y:S04]  /*8010*/  FFMA.FTZ R52, R62, c[0x0][0x2d0], -R3.reuse ;  /* 0x0000b4003e347a23 */ /* 0x108fe80000010803 */
[C---:B------:R-:W-:Y:S03]  /*8020*/  HMMA.16816.F32.BF16 R96, R40.reuse, R66, R96 ;  /* 0x000000422860723c */ /* 0x040fe60000041860 */
[----:B------:R3:W-:Y:S10]  /*8030*/  MUFU.EX2 R118, R52 ;  /* 0x0000003400767308 */ /* 0x0007f40000000800 */
[----:B------:R4:W-:Y:S01]  /*8040*/  MUFU.EX2 R67, R56 ;  /* 0x0000003800437308 */ /* 0x0009e20000000800 */
[----:B-1----:R-:W-:Y:S09]  /*8050*/  FFMA.FTZ R44, R60, c[0x0][0x2d0], -R166 ;  /* 0x0000b4003c2c7a23 */ /* 0x002ff200000108a6 */
[----:B------:R1:W5:Y:S01]  /*8060*/  MUFU.EX2 R177, R44 ;  /* 0x0000002c00b17308 */ /* 0x0003620000000800 */
[----:B---3--:R-:W-:Y:S09]  /*8070*/  FFMA.FTZ R52, R63, c[0x0][0x2d0], -R3 ;  /* 0x0000b4003f347a23 */ /* 0x008ff20000010803 */
[----:B------:R3:W2:Y:S01]  /*8080*/  MUFU.EX2 R62, R52 ;  /* 0x00000034003e7308 */ /* 0x0006a20000000800 */
[----:B----4-:R-:W-:Y:S08]  /*8090*/  LDSM.16.MT88.4 R56, [R201+0x1800] ;  /* 0x00180000c938783b */ /* 0x010ff00000004200 */
[----:B-1----:R-:W1:Y:S01]  /*80a0*/  LDSM.16.MT88.4 R44, [R203+0x1000] ;  /* 0x00100000cb2c783b */ /* 0x002e620000004200 */
[--C-:B---3--:R-:W-:Y:S04]  /*80b0*/  FFMA.FTZ R52, R68, c[0x0][0x2d0], -R164.reuse ;  /* 0x0000b40044347a23 */ /* 0x108fe800000108a4 */
[----:B------:R3:W-:Y:S02]  /*80c0*/  MUFU.EX2 R175, R52 ;  /* 0x0000003400af7308 */ /* 0x0007e40000000800 */
[--C-:B---3--:R-:W-:Y:S01]  /*80d0*/  FFMA.FTZ R52, R69, c[0x0][0x2d0], -R164.reuse ;  /* 0x0000b40045347a23 */ /* 0x108fe200000108a4 */
[-C--:B-1----:R-:W-:Y:S07]  /*80e0*/  HMMA.16816.F32.BF16 R100, R40, R44.reuse, R100 ;  /* 0x0000002c2864723c */ /* 0x082fee0000041864 */
[----:B------:R1:W-:Y:S01]  /*80f0*/  MUFU.EX2 R163, R52 ;  /* 0x0000003400a37308 */ /* 0x0003e20000000800 */
[C---:B------:R-:W-:Y:S07]  /*8100*/  HMMA.16816.F32.BF16 R104, R48.reuse, R44, R104 ;  /* 0x0000002c3068723c */ /* 0x040fee0000041868 */
[--C-:B------:R-:W-:Y:S01]  /*8110*/  FFMA.FTZ R44, R80, c[0x0][0x2d0], -R164.reuse ;  /* 0x0000b400502c7a23 */ /* 0x100fe200000108a4 */
[-C--:B------:R-:W-:Y:S01]  /*8120*/  HMMA.16816.F32.BF16 R36, R48, R46.reuse, R36 ;  /* 0x0000002e3024723c */ /* 0x080fe20000041824 */
[----:B------:R-:W-:Y:S02]  /*8130*/  LDSM.16.MT88.4 R48, [R204+0x1800] ;  /* 0x00180000cc30783b */ /* 0x000fe40000004200 */
[----:B------:R3:W-:Y:S01]  /*8140*/  MUFU.EX2 R70, R44 ;  /* 0x0000002c00467308 */ /* 0x0007e20000000800 */
[----:B--2---:R-:W-:Y:S04]  /*8150*/  F2FP.BF16.PACK_AB R45, R156, R157 ;  /* 0x0000009d9c2d723e */ /* 0x004fe800000010ff */
[----:B------:R-:W-:Y:S01]  /*8160*/  HMMA.16816.F32.BF16 R108, R40, R46, R108 ;  /* 0x0000002e286c723c */ /* 0x000fe2000004186c */
[----:B-1----:R-:W1:Y:S06]  /*8170*/  LDSM.16.MT88.4 R52, [R200+0x1800] ;  /* 0x00180000c834783b */ /* 0x002e6c0000004200 */
[----:B------:R-:W-:Y:S02]  /*8180*/  F2FP.BF16.PACK_AB R40, R186, R187 ;  /* 0x000000bbba28723e */ /* 0x000fe400000010ff */
[----:B------:R-:W-:Y:S03]  /*8190*/  F2FP.BF16.PACK_AB R41, R183, R185 ;  /* 0x000000b9b729723e */ /* 0x000fe600000010ff */
[----:B------:R-:W-:Y:S02]  /*81a0*/  F2FP.BF16.PACK_AB R42, R182, R184 ;  /* 0x000000b8b62a723e */ /* 0x000fe400000010ff */
[----:B------:R-:W-:Y:S02]  /*81b0*/  F2FP.BF16.PACK_AB R43, R180, R181 ;  /* 0x000000b5b42b723e */ /* 0x000fe400000010ff */
[----:B-----5:R-:W-:Y:S02]  /*81c0*/  F2FP.BF16.PACK_AB R46, R176, R177 ;  /* 0x000000b1b02e723e */ /* 0x020fe400000010ff */
[----:B------:R-:W-:Y:S01]  /*81d0*/  F2FP.BF16.PACK_AB R47, R62, R118 ;  /* 0x000000763e2f723e */ /* 0x000fe200000010ff */
[----:B---3--:R-:W-:Y:S04]  /*81e0*/  FFMA.FTZ R44, R81, c[0x0][0x2d0], -R164 ;  /* 0x0000b400512c7a23 */ /* 0x008fe800000108a4 */
[----:B------:R2:W-:Y:S01]  /*81f0*/  MUFU.EX2 R69, R44 ;  /* 0x0000002c00457308 */ /* 0x0005e20000000800 */
[-C--:B-1----:R-:W-:Y:S03]  /*8200*/  HMMA.16816.F32.BF16 R4, R40, R52.reuse, R4 ;  /* 0x000000342804723c */ /* 0x082fe60000041804 */
[----:B--2---:R-:W-:Y:S06]  /*8210*/  FFMA.FTZ R44, R82, c[0x0][0x2d0], -R165 ;  /* 0x0000b400522c7a23 */ /* 0x004fec00000108a5 */
[----:B------:R1:W-:Y:S03]  /*8220*/  MUFU.EX2 R68, R44 ;  /* 0x0000002c00447308 */ /* 0x0003e60000000800 */
        /* <DEDUP_REMOVED lines=8> */
[--C-:B-1----:R-:W-:Y:S03]  /*82b0*/  FFMA.FTZ R52, R73, c[0x0][0x2d0], -R166.reuse ;  /* 0x0000b40049347a23 */ /* 0x102fe600000108a6 */
[--C-:B------:R-:W-:Y:S01]  /*82c0*/  FFMA.FTZ R48, R76, c[0x0][0x2d0], -R166.reuse ;  /* 0x0000b4004c307a23 */ /* 0x100fe200000108a6 */
[-C--:B------:R-:W-:Y:S01]  /*82d0*/  HMMA.16816.F32.BF16 R24, R44, R50.reuse, R24 ;  /* 0x000000322c18723c */ /* 0x080fe20000041818 */
[----:B------:R1:W2:Y:S07]  /*82e0*/  MUFU.EX2 R66, R52 ;  /* 0x0000003400427308 */ /* 0x0002ae0000000800 */
[C---:B------:R-:W-:Y:S03]  /*82f0*/  HMMA.16816.F32.BF16 R84, R40.reuse, R50, R84 ;  /* 0x000000322854723c */ /* 0x040fe60000041854 */
[----:B------:R3:W-:Y:S05]  /*8300*/  MUFU.EX2 R64, R48 ;  /* 0x0000003000407308 */ /* 0x0007ea0000000800 */
[-C--:B------:R-:W-:Y:S08]  /*8310*/  HMMA.16816.F32.BF16 R28, R40, R56.reuse, R28 ;  /* 0x00000038281c723c */ /* 0x080ff0000004181c */
[C---:B------:R-:W-:Y:S04]  /*8320*/  HMMA.16816.F32.BF16 R88, R44.reuse, R56, R88 ;  /* 0x000000382c58723c */ /* 0x040fe80000041858 */
[--C-:B-1----:R-:W-:Y:S01]  /*8330*/  FFMA.FTZ R52, R74, c[0x0][0x2d0], -R3.reuse ;  /* 0x0000b4004a347a23 */ /* 0x102fe20000010803 */
[----:B--2---:R-:W-:Y:S03]  /*8340*/  F2FP.BF16.PACK_AB R152, R66, R65 ;  /* 0x000000414298723e */ /* 0x004fe600000010ff */
[-C--:B------:R-:W-:Y:S01]  /*8350*/  HMMA.16816.F32.BF16 R92, R44, R58.reuse, R92 ;  /* 0x0000003a2c5c723c */ /* 0x080fe2000004185c */
[----:B------:R1:W-:Y:S03]  /*8360*/  MUFU.EX2 R61, R52 ;  /* 0x00000034003d7308 */ /* 0x0003e60000000800 */
[----:B---3--:R-:W-:Y:S04]  /*8370*/  FFMA.FTZ R48, R77, c[0x0][0x2d0], -R166 ;  /* 0x0000b4004d307a23 */ /* 0x008fe800000108a6 */
[C---:B------:R-:W-:Y:S03]  /*8380*/  HMMA.16816.F32.BF16 R96, R40.reuse, R58, R96 ;  /* 0x0000003a2860723c */ /* 0x040fe60000041860 */
[----:B------:R2:W3:Y:S01]  /*8390*/  MUFU.EX2 R63, R48 ;  /* 0x00000030003f7308 */ /* 0x0004e20000000800 */
[--C-:B-1----:R-:W-:Y:S09]  /*83a0*/  FFMA.FTZ R52, R75, c[0x0][0x2d0], -R3.reuse ;  /* 0x0000b4004b347a23 */ /* 0x102ff20000010803 */
[----:B------:R1:W4:Y:S01]  /*83b0*/  MUFU.EX2 R60, R52 ;  /* 0x00000034003c7308 */ /* 0x0003220000000800 */
[--C-:B--2---:R-:W-:Y:S01]  /*83c0*/  FFMA.FTZ R48, R78, c[0x0][0x2d0], -R3.reuse ;  /* 0x0000b4004e307a23 */ /* 0x104fe20000010803 */
[----:B---3--:R-:W-:Y:S01]  /*83d0*/  F2FP.BF16.PACK_AB R154, R63, R64 ;  /* 0x000000403f9a723e */ /* 0x008fe200000010ff */
[----:B------:R-:W-:Y:S07]  /*83e0*/  FFMA.FTZ R3, R79, c[0x0][0x2d0], -R3 ;  /* 0x0000b4004f037a23 */ /* 0x000fee0000010803 */
[----:B------:R2:W-:Y:S10]  /*83f0*/  MUFU.EX2 R57, R48 ;  /* 0x0000003000397308 */ /* 0x0005f40000000800 */
[----:B------:R-:W3:Y:S01]  /*8400*/  MUFU.EX2 R56, R3 ;  /* 0x0000000300387308 */ /* 0x000ee20000000800 */
[----:B-1----:R-:W1:Y:S01]  /*8410*/  LDSM.16.MT88.4 R52, [R203+0x1800] ;  /* 0x00180000cb34783b */ /* 0x002e620000004200 */
[----:B----4-:R-:W-:Y:S07]  /*8420*/  F2FP.BF16.PACK_AB R153, R60, R61 ;  /* 0x0000003d3c99723e */ /* 0x010fee00000010ff */
[----:B--2---:R-:W2:Y:S01]  /*8430*/  LDSM.16.MT88.4 R48, [R204+0x2000] ;  /* 0x00200000cc30783b */ /* 0x004ea20000004200 */
[----:B---3--:R-:W-:Y:S01]  /*8440*/  F2FP.BF16.PACK_AB R155, R56, R57 ;  /* 0x00000039389b723e */ /* 0x008fe200000010ff */
[----:B------:R-:W-:Y:S04]  /*8450*/  FFMA.FTZ R3, R117, R241, R232 ;  /* 0x000000f175037223 */ /* 0x000fe800000100e8 */
[----:B------:R-:W-:Y:S04]  /*8460*/  FADD.FTZ R3, R239, R3 ;  /* 0x00000003ef037221 */ /* 0x000fe80000010000 */
[----:B------:R-:W-:Y:S01]  /*8470*/  FADD.FTZ R3, R238, R3 ;  /* 0x00000003ee037221 */ /* 0x000fe20000010000 */
[-C--:B-1----:R-:W-:Y:S08]  /*8480*/  HMMA.16816.F32.BF16 R100, R40, R52.reuse, R100 ;  /* 0x000000342864723c */ /* 0x082ff00000041864 */
[C---:B------:R-:W-:Y:S07]  /*8490*/  HMMA.16816.F32.BF16 R104, R44.reuse, R52, R104 ;  /* 0x000000342c68723c */ /* 0x040fee0000041868 */
[----:B------:R-:W-:Y:S01]  /*84a0*/  FFMA.FTZ R53, R116, R242, R233 ;  /* 0x000000f274357223 */ /* 0x000fe200000100e9 */
[-C--:B------:R-:W-:Y:S01]  /*84b0*/  HMMA.16816.F32.BF16 R36, R44, R54.reuse, R36 ;  /* 0x000000362c24723c */ /* 0x080fe20000041824 */
[----:B------:R-:W1:Y:S03]  /*84c0*/  LDSM.16.MT88.4 R44, [R201+0x2000] ;  /* 0x00200000c92c783b */ /* 0x000e660000004200 */
[----:B------:R-:W-:Y:S01]  /*84d0*/  FFMA.FTZ R52, R115, R243, R229 ;  /* 0x000000f373347223 */ /* 0x000fe200000100e5 */
[----:B------:R-:W-:Y:S03]  /*84e0*/  MOV R115, R112 ;  /* 0x0000007000737202 */ /* 0x000fe60000000f00 */
[----:B------:R-:W-:Y:S07]  /*84f0*/  HMMA.16816.F32.BF16 R108, R40, R54, R108 ;  /* 0x00000036286c723c */ /* 0x000fee000004186c */
[----:B------:R-:W-:Y:S02]  /*8500*/  F2FP.BF16.PACK_AB R40, R163, R175 ;  /* 0x000000afa328723e */ /* 0x000fe400000010ff */
[----:B------:R-:W-:Y:S03]  /*8510*/  F2FP.BF16.PACK_AB R41, R71, R162 ;  /* 0x000000a24729723e */ /* 0x000fe600000010ff */
[----:B------:R-:W-:Y:S02]  /*8520*/  F2FP.BF16.PACK_AB R42, R69, R70 ;  /* 0x00000046452a723e */ /* 0x000fe400000010ff */
[----:B------:R-:W-:Y:S07]  /*8530*/  F2FP.BF16.PACK_AB R43, R67, R68 ;  /* 0x00000044432b723e */ /* 0x000fee00000010ff */
[-C--:B------:R-:W-:Y:S07]  /*8540*/  HMMA.16816.F32.BF16 R124, R40, R132.reuse, R4 ;  /* 0x00000084287c723c */ /* 0x080fee0000041804 */
[----:B------:R-:W-:Y:S01]  /*8550*/  FADD.FTZ R4, R235, R53 ;  /* 0x00000035eb047221 */ /* 0x000fe20000010000 */
[C---:B------:R-:W-:Y:S04]  /*8560*/  HMMA.16816.F32.BF16 R120, R152.reuse, R132, R8 ;  /* 0x000000849878723c */ /* 0x040fe80000041808 */
[----:B------:R-:W-:Y:S03]  /*8570*/  FADD.FTZ R5, R230, R52 ;  /* 0x00000034e6057221 */ /* 0x000fe60000010000 */
[----:B------:R-:W-:Y:S01]  /*8580*/  FADD.FTZ R9, R236, R4 ;  /* 0x00000004ec097221 */ /* 0x000fe20000010000 */
[-C--:B------:R-:W-:Y:S04]  /*8590*/  HMMA.16816.F32.BF16 R128, R152, R134.reuse, R12 ;  /* 0x000000869880723c */ /* 0x080fe8000004180c */
[----:B------:R-:W-:Y:S02]  /*85a0*/  FADD.FTZ R11, R231, R5 ;  /* 0x00000005e70b7221 */ /* 0x000fe40000010000 */
[----:B------:R-:W-:Y:S01]  /*85b0*/  FADD.FTZ R10, R173, R0 ;  /* 0x00000000ad0a7221 */ /* 0x000fe20000010000 */
[----:B------:R-:W3:Y:S01]  /*85c0*/  LDSM.16.MT88.4 R4, [R203+0x2000] ;  /* 0x00200000cb04783b */ /* 0x000ee20000004200 */
[----:B------:R-:W-:Y:S01]  /*85d0*/  FADD.FTZ R8, R240, R3 ;  /* 0x00000003f0087221 */ /* 0x000fe20000010000 */
[C---:B------:R-:W-:Y:S04]  /*85e0*/  HMMA.16816.F32.BF16 R132, R40.reuse, R134, R16 ;  /* 0x000000862884723c */ /* 0x040fe80000041810 */
[----:B------:R-:W-:Y:S02]  /*85f0*/  FADD.FTZ R3, R237, R9 ;  /* 0x00000009ed037221 */ /* 0x000fe40000010000 */
        /* <DEDUP_REMOVED lines=18> */
[-C--:B-1----:R-:W-:Y:S03]  /*8720*/  HMMA.16816.F32.BF16 R148, R40, R44.reuse, R28 ;  /* 0x0000002c2894723c */ /* 0x082fe6000004181c */
        /* <DEDUP_REMOVED lines=39> */
[-C--:B------:R-:W-:Y:S01]  /*89a0*/  MOV R118, R2.reuse ;  /* 0x0000000200767202 */ /* 0x080fe20000000f00 */
        /* <DEDUP_REMOVED lines=20> */
[----:B------:R-:W-:Y:S01]  /*8af0*/  MOV R3, R113 ;  /* 0x0000007100037202 */ /* 0x000fe20000000f00 */
[----:B------:R-:W-:Y:S01]  /*8b00*/  FADD.FTZ R244, R56, R0 ;  /* 0x0000000038f47221 */ /* 0x000fe20000010000 */
[----:B------:R-:W-:Y:S01]  /*8b10*/  MOV R0, R114 ;  /* 0x0000007200007202 */ /* 0x000fe20000000f00 */
[----:B------:R-:W-:-:S05]  /*8b20*/  @P0 BRA `(.L_x_1690) ;  /* 0xffffd19000000947 */ /* 0x000fca000383ffff */
.L_x_1689:
[----:B------:R-:W-:Y:S05]  /*8b30*/  BRA.DIV ~URZ, `(.L_x_1691) ;  /* 0x000049827f007947 */ /* 0x000fea000b800000 */
[----:B------:R-:W1:Y:S04]  /*8b40*/  SHFL.BFLY PT, R0, R241, 0x2, 0x1f ;  /* 0x0c401f00f1007f89 */ /* 0x000e6800000e0000 */
[----:B------:R-:W2:Y:S04]  /*8b50*/  SHFL.BFLY PT, R2, R242, 0x2, 0x1f ;  /* 0x0c401f00f2027f89 */ /* 0x000ea800000e0000 */
[----:B------:R-:W3:Y:S04]  /*8b60*/  SHFL.BFLY PT, R3, R243, 0x2, 0x1f ;  /* 0x0c401f00f3037f89 */ /* 0x000ee800000e0000 */
        /* <DEDUP_REMOVED lines=8> */
[----:B------:R4:W4:Y:S01]  /*8bf0*/  SHFL.BFLY PT, R9, R8, 0x1, 0x1f ;  /* 0x0c201f0008097f89 */ /* 0x00092200000e0000 */
[----:B-1----:R-:W-:Y:S02]  /*8c00*/  FADD.FTZ R4, R0, R4 ;  /* 0x0000000400047221 */ /* 0x002fe40000010000 */
[----:B--2---:R-:W-:Y:S02]  /*8c10*/  FADD.FTZ R6, R2, R6 ;  /* 0x0000000602067221 */ /* 0x004fe40000010000 */
[----:B---3--:R-:W-:Y:S02]  /*8c20*/  FADD.FTZ R7, R3, R7 ;  /* 0x0000000703077221 */ /* 0x008fe40000010000 */
.L_x_1773:
        /* <DEDUP_REMOVED lines=46> */
[----:B------:R-:W3:Y:S01]  /*8f10*/  @P0 MUFU.RCP R0, R4 ;  /* 0x0000000400000308 */ /* 0x000ee20000001000 */
        /* <DEDUP_REMOVED lines=24> */
[----:B------:R1:W4:Y:S01]  /*90a0*/  @P0 MUFU.LG2 R2, R4 ;  /* 0x0000000400020308 */ /* 0x0003220000000c00 */
[----:B------:R-:W-:-:S02]  /*90b0*/  @P3 FMUL.FTZ R7, R3, c[0x0][0x2d0] ;  /* 0x0000b40003073a20 */ /* 0x000fc40000410000 */
[----:B------:R-:W-:Y:S02]  /*90c0*/  @P1 FMUL.FTZ R3, R11, c[0x0][0x2d0] ;  /* 0x0000b4000b031a20 */ /* 0x000fe40000410000 */
[----:B------:R-:W-:Y:S02]  /*90d0*/  @P3 FMUL.FTZ R10, R10, 0.69314718246459960938 ;  /* 0x3f3172180a0a3820 */ /* 0x000fe40000410000 */
[----:B------:R-:W-:Y:S01]  /*90e0*/  @P1 FFMA.FTZ R26, R3, R112, R8 ;  /* 0x00000070031a1223 */ /* 0x000fe20000010008 */
[----:B------:R-:W-:Y:S01]  /*90f0*/  @P0 MOV R3, 0x3f317218 ;  /* 0x3f31721800030802 */ /* 0x000fe20000000f00 */
[----:B--2---:R-:W-:Y:S02]  /*9100*/  @P2 FMUL.FTZ R9, R9, 0.69314718246459960938 ;  /* 0x3f31721809092820 */ /* 0x004fe40000410000 */
[----:B------:R-:W-:Y:S02]  /*9110*/  @P2 FMUL.FTZ R6, R6, c[0x0][0x2d0] ;  /* 0x0000b40006062a20 */ /* 0x000fe40000410000 */
[----:B------:R-:W-:-:S02]  /*9120*/  @P0 FMUL.FTZ R3, R3, c[0x0][0x2d0] ;  /* 0x0000b40003030a20 */ /* 0x000fc40000410000 */
[----:B---3--:R-:W-:Y:S01]  /*9130*/  FMUL.FTZ R32, R0, R122 ;  /* 0x0000007a00207220 */ /* 0x008fe20000410000 */
[----:B-1----:R-:W-:Y:S01]  /*9140*/  MOV R4, 0x1 ;  /* 0x0000000100047802 */ /* 0x002fe20000000f00 */
[----:B----4-:R-:W-:Y:S02]  /*9150*/  @P0 FMUL.FTZ R2, R2, 0.69314718246459960938 ;  /* 0x3f31721802020820 */ /* 0x010fe40000410000 */
        /* <DEDUP_REMOVED lines=19> */
.L_x_1660:
[----:B------:R-:W2:Y:S01]  /*9290*/  S2R R2, SR_TID.X ;  /* 0x0000000000027919 */ /* 0x000ea20000002100 */
[----:B------:R-:W-:Y:S01]  /*92a0*/  BSSY B0, `(.L_x_1692) ;  /* 0x0000010000007945 */ /* 0x000fe20003800000 */
[----:B--2---:R-:W-:-:S13]  /*92b0*/  LOP3.LUT P0, RZ, R2, 0x7f, RZ, 0xc0, !PT ;  /* 0x0000007f02ff7812 */ /* 0x004fda000780c0ff */
[----:B------:R-:W-:Y:S05]  /*92c0*/  @P0 BRA `(.L_x_1693) ;  /* 0x000000d000000947 */ /* 0x000fea0003800000 */
[----:B------:R-:W2:Y:S01]  /*92d0*/  S2R R4, SR_LANEID ;  /* 0x0000000000047919 */ /* 0x000ea20000000000 */
        /* <DEDUP_REMOVED lines=11> */
[----:B--2---:R-:W-:-:S06]  /*9390*/  IADD3 R248, R3, c[0x0][0xc], R2 ;  /* 0x0000030003f87a10 */ /* 0x004fcc0007ffe002 */
.L_x_1693:
[----:B------:R-:W-:Y:S05]  /*93a0*/  BSYNC B0 ;  /* 0x0000000000007941 */ /* 0x000fea0003800000 */
.L_x_1692:
[----:B------:R-:W-:Y:S01]  /*93b0*/  PRMT R0, R0, 0x9910, RZ ;  /* 0x0000991000007816 */ /* 0x000fe200000000ff */
[----:B------:R-:W-:Y:S01]  /*93c0*/  BSSY B1, `(.L_x_1694) ;  /* 0x00002b0000017945 */ /* 0x000fe20003800000 */
[----:B------:R-:W-:Y:S01]  /*93d0*/  IMAD.MOV.U32 R88, RZ, RZ, R248 ;  /* 0x000000ffff587224 */ /* 0x000fe200078e00f8 */
[----:B------:R-:W-:Y:S02]  /*93e0*/  SHF.R.S32.HI R8, RZ, 0x1f, R245 ;  /* 0x0000001fff087819 */ /* 0x000fe400000114f5 */
[----:B------:R-:W-:Y:S02]  /*93f0*/  ISETP.NE.AND P0, PT, R0, RZ, PT ;  /* 0x000000ff0000720c */ /* 0x000fe40003f05270 */
[----:B------:R-:W-:-:S11]  /*9400*/  SHF.R.S32.HI R18, RZ, 0x1f, R246 ;  /* 0x0000001fff127819 */ /* 0x000fd600000114f6 */
[----:B------:R-:W-:Y:S05]  /*9410*/  @!P0 BRA `(.L_x_1695) ;  /* 0x00001f0000008947 */ /* 0x000fea0003800000 */
[----:B------:R-:W2:Y:S04]  /*9420*/  LDL R6, [R1+0x24] ;  /* 0x0000240001067983 */ /* 0x000ea80000100800 */
[----:B-1----:R-:W3:Y:S04]  /*9430*/  LDL R5, [R1+0x34] ;  /* 0x0000340001057983 */ /* 0x002ee80000100800 */
        /* <DEDUP_REMOVED lines=94> */
.L_x_1696:
[----:B-1----:R-:W2:Y:S04]  /*9a20*/  LDL R4, [R1+0x54] ;  /* 0x0000540001047983 */ /* 0x002ea80000100800 */
        /* <DEDUP_REMOVED lines=127> */
.L_x_1774:
[----:B------:R-:W-:Y:S05]  /*a220*/  BRA.DIV ~URZ, `(.L_x_1699) ;  /* 0x000035b27f007947 */ /* 0x000fea000b800000 */
[----:B------:R3:W4:Y:S02]  /*a230*/  SHFL.IDX PT, R2, R7, RZ, 0x181f ;  /* 0x00181fff07027589 */ /* 0x00072400000e0000 */
.L_x_1775:
[----:B------:R-:W-:-:S04]  /*a240*/  ISETP.GE.AND P2, PT, R246, c[0x0][0x3c8], PT ;  /* 0x0000f200f6007a0c */ /* 0x000fc80003f46270 */
[----:B------:R-:W-:-:S13]  /*a250*/  ISETP.GE.OR P1, PT, R4, R0, P2 ;  /* 0x000000000400720c */ /* 0x000fda0001726670 */
[----:B----4-:R-:W-:-:S04]  /*a260*/  @!P1 LEA R2, P0, R246, R2, 0x1 ;  /* 0x00000002f6029211 */ /* 0x010fc800078008ff */
[----:B--2---:R-:W-:-:S05]  /*a270*/  @!P1 LEA.HI.X R3, R246, R8, R18, 0x1, P0 ;  /* 0x00000008f6039211 */ /* 0x004fca00000f0c12 */
[----:B------:R2:W-:Y:S01]  /*a280*/  @!P1 ST.E.128 [R2.64], R12 ;  /* 0x0000000c02009985 */ /* 0x0005e2000c101d08 */
[----:B------:R-:W-:Y:S05]  /*a290*/  BRA.DIV ~URZ, `(.L_x_1700) ;  /* 0x000035b27f007947 */ /* 0x000fea000b800000 */
[----:B------:R4:W1:Y:S04]  /*a2a0*/  SHFL.IDX PT, R8, R6, 0x1, 0x181f ;  /* 0x00381f0006087f89 */ /* 0x00086800000e0000 */
[----:B--2---:R4:W2:Y:S02]  /*a2b0*/  SHFL.IDX PT, R2, R7, 0x1, 0x181f ;  /* 0x00381f0007027f89 */ /* 0x0048a400000e0000 */
.L_x_1776:
[----:B------:R-:W-:-:S04]  /*a2c0*/  IADD3 R3, R4, 0x10, RZ ;  /* 0x0000001004037810 */ /* 0x000fc80007ffe0ff */
[----:B------:R-:W-:-:S13]  /*a2d0*/  ISETP.GE.OR P1, PT, R3, R0, P2 ;  /* 0x000000000300720c */ /* 0x000fda0001726670 */
[----:B--2---:R-:W-:-:S04]  /*a2e0*/  @!P1 LEA R2, P0, R246, R2, 0x1 ;  /* 0x00000002f6029211 */ /* 0x004fc800078008ff */
[----:B-1----:R-:W-:-:S05]  /*a2f0*/  @!P1 LEA.HI.X R3, R246, R8, R18, 0x1, P0 ;  /* 0x00000008f6039211 */ /* 0x002fca00000f0c12 */
[----:B------:R1:W-:Y:S01]  /*a300*/  @!P1 ST.E.128 [R2.64], R20 ;  /* 0x0000001402009985 */ /* 0x0003e2000c101d08 */
[----:B------:R-:W-:Y:S05]  /*a310*/  BRA.DIV ~URZ, `(.L_x_1701) ;  /* 0x000036027f007947 */ /* 0x000fea000b800000 */
[----:B------:R2:W1:Y:S02]  /*a320*/  SHFL.IDX PT, R8, R6, 0x2, 0x181f ;  /* 0x00581f0006087f89 */ /* 0x00046400000e0000 */
.L_x_1777:
[----:B------:R-:W-:Y:S05]  /*a330*/  BRA.DIV ~URZ, `(.L_x_1702) ;  /* 0x000036527f007947 */ /* 0x000fea000b800000 */
[----:B-1----:R1:W2:Y:S02]  /*a340*/  SHFL.IDX PT, R2, R7, 0x2, 0x181f ;  /* 0x00581f0007027f89 */ /* 0x0022a400000e0000 */
.L_x_1778:
[----:B------:R-:W-:-:S04]  /*a350*/  IADD3 R3, R4, 0x20, RZ ;  /* 0x0000002004037810 */ /* 0x000fc80007ffe0ff */
[----:B------:R-:W-:-:S13]  /*a360*/  ISETP.GE.OR P1, PT, R3, R0, P2 ;  /* 0x000000000300720c */ /* 0x000fda0001726670 */
[----:B--2---:R-:W-:-:S04]  /*a370*/  @!P1 LEA R2, P0, R246, R2, 0x1 ;  /* 0x00000002f6029211 */ /* 0x004fc800078008ff */
[----:B------:R-:W-:-:S05]  /*a380*/  @!P1 LEA.HI.X R3, R246, R8, R18, 0x1, P0 ;  /* 0x00000008f6039211 */ /* 0x000fca00000f0c12 */
[----:B------:R2:W-:Y:S01]  /*a390*/  @!P1 ST.E.128 [R2.64], R24 ;  /* 0x0000001802009985 */ /* 0x0005e2000c101d08 */
[----:B------:R-:W-:Y:S05]  /*a3a0*/  BRA.DIV ~URZ, `(.L_x_1703) ;  /* 0x000036527f007947 */ /* 0x000fea000b800000 */
[----:B------:R1:W2:Y:S04]  /*a3b0*/  SHFL.IDX PT, R8, R6, 0x3, 0x181f ;  /* 0x00781f0006087f89 */ /* 0x0002a800000e0000 */
[----:B--2---:R1:W2:Y:S02]  /*a3c0*/  SHFL.IDX PT, R2, R7, 0x3, 0x181f ;  /* 0x00781f0007027f89 */ /* 0x0042a400000e0000 */
.L_x_1779:
[----:B------:R-:W-:-:S04]  /*a3d0*/  IADD3 R3, R4, 0x30, RZ ;  /* 0x0000003004037810 */ /* 0x000fc80007ffe0ff */
[----:B------:R-:W-:-:S13]  /*a3e0*/  ISETP.GE.OR P1, PT, R3, R0, P2 ;  /* 0x000000000300720c */ /* 0x000fda0001726670 */
[----:B--2---:R-:W-:-:S04]  /*a3f0*/  @!P1 LEA R2, P0, R246, R2, 0x1 ;  /* 0x00000002f6029211 */ /* 0x004fc800078008ff */
[----:B------:R-:W-:-:S05]  /*a400*/  @!P1 LEA.HI.X R3, R246, R8, R18, 0x1, P0 ;  /* 0x00000008f6039211 */ /* 0x000fca00000f0c12 */
[----:B------:R2:W-:Y:S01]  /*a410*/  @!P1 ST.E.128 [R2.64], R28 ;  /* 0x0000001c02009985 */ /* 0x0005e2000c101d08 */
[----:B------:R-:W-:Y:S05]  /*a420*/  BRA.DIV ~URZ, `(.L_x_1704) ;  /* 0x000036a27f007947 */ /* 0x000fea000b800000 */
[----:B------:R1:W2:Y:S02]  /*a430*/  SHFL.IDX PT, R8, R6, 0x4, 0x181f ;  /* 0x00981f0006087f89 */ /* 0x0002a400000e0000 */
.L_x_1780:
[----:B------:R-:W-:Y:S05]  /*a440*/  BRA.DIV ~URZ, `(.L_x_1705) ;  /* 0x000036f27f007947 */ /* 0x000fea000b800000 */
[----:B--2---:R2:W1:Y:S02]  /*a450*/  SHFL.IDX PT, R2, R7, 0x4, 0x181f ;  /* 0x00981f0007027f89 */ /* 0x00446400000e0000 */
.L_x_1781:
[----:B------:R-:W-:-:S04]  /*a460*/  IADD3 R3, R4, 0x40, RZ ;  /* 0x0000004004037810 */ /* 0x000fc80007ffe0ff */
[----:B------:R-:W-:-:S13]  /*a470*/  ISETP.GE.OR P1, PT, R3, R0, P2 ;  /* 0x000000000300720c */ /* 0x000fda0001726670 */
[----:B-1----:R-:W-:-:S04]  /*a480*/  @!P1 LEA R2, P0, R246, R2, 0x1 ;  /* 0x00000002f6029211 */ /* 0x002fc800078008ff */
[----:B------:R-:W-:-:S05]  /*a490*/  @!P1 LEA.HI.X R3, R246, R8, R18, 0x1, P0 ;  /* 0x00000008f6039211 */ /* 0x000fca00000f0c12 */
[----:B------:R1:W-:Y:S01]  /*a4a0*/  @!P1 ST.E.128 [R2.64], R32 ;  /* 0x0000002002009985 */ /* 0x0003e2000c101d08 */
[----:B------:R-:W-:Y:S05]  /*a4b0*/  BRA.DIV ~URZ, `(.L_x_1706) ;  /* 0x000036f27f007947 */ /* 0x000fea000b800000 */
[----:B------:R1:W2:Y:S04]  /*a4c0*/  SHFL.IDX PT, R8, R6, 0x5, 0x181f ;  /* 0x00b81f0006087f89 */ /* 0x0002a800000e0000 */
[----:B-1----:R1:W3:Y:S02]  /*a4d0*/  SHFL.IDX PT, R2, R7, 0x5, 0x181f ;  /* 0x00b81f0007027f89 */ /* 0x0022e400000e0000 */
.L_x_1782:
[----:B------:R-:W-:-:S04]  /*a4e0*/  IADD3 R3, R4, 0x50, RZ ;  /* 0x0000005004037810 */ /* 0x000fc80007ffe0ff */
[----:B------:R-:W-:-:S13]  /*a4f0*/  ISETP.GE.OR P1, PT, R3, R0, P2 ;  /* 0x000000000300720c */ /* 0x000fda0001726670 */
[----:B---3--:R-:W-:-:S04]  /*a500*/  @!P1 LEA R2, P0, R246, R2, 0x1 ;  /* 0x00000002f6029211 */ /* 0x008fc800078008ff */
[----:B--2---:R-:W-:-:S05]  /*a510*/  @!P1 LEA.HI.X R3, R246, R8, R18, 0x1, P0 ;  /* 0x00000008f6039211 */ /* 0x004fca00000f0c12 */
[----:B------:R2:W-:Y:S01]  /*a520*/  @!P1 ST.E.128 [R2.64], R36 ;  /* 0x0000002402009985 */ /* 0x0005e2000c101d08 */
[----:B------:R-:W-:Y:S05]  /*a530*/  BRA.DIV ~URZ, `(.L_x_1707) ;  /* 0x000037427f007947 */ /* 0x000fea000b800000 */
[----:B------:R3:W1:Y:S02]  /*a540*/  SHFL.IDX PT, R8, R6, 0x6, 0x181f ;  /* 0x00d81f0006087f89 */ /* 0x00066400000e0000 */
.L_x_1783:
[----:B------:R-:W-:Y:S05]  /*a550*/  BRA.DIV ~URZ, `(.L_x_1708) ;  /* 0x000037927f007947 */ /* 0x000fea000b800000 */
[----:B--2---:R2:W3:Y:S02]  /*a560*/  SHFL.IDX PT, R2, R7, 0x6, 0x181f ;  /* 0x00d81f0007027f89 */ /* 0x0044e400000e0000 */
.L_x_1784:
[----:B------:R-:W-:-:S04]  /*a570*/  IADD3 R3, R4, 0x60, RZ ;  /* 0x0000006004037810 */ /* 0x000fc80007ffe0ff */
[----:B------:R-:W-:-:S13]  /*a580*/  ISETP.GE.OR P1, PT, R3, R0, P2 ;  /* 0x000000000300720c */ /* 0x000fda0001726670 */
[----:B---3--:R-:W-:-:S04]  /*a590*/  @!P1 LEA R2, P0, R246, R2, 0x1 ;  /* 0x00000002f6029211 */ /* 0x008fc800078008ff */
[----:B-1----:R-:W-:-:S05]  /*a5a0*/  @!P1 LEA.HI.X R3, R246, R8, R18, 0x1, P0 ;  /* 0x00000008f6039211 */ /* 0x002fca00000f0c12 */
[----:B------:R1:W-:Y:S01]  /*a5b0*/  @!P1 ST.E.128 [R2.64], R40 ;  /* 0x0000002802009985 */ /* 0x0003e2000c101d08 */
[----:B------:R-:W-:Y:S05]  /*a5c0*/  BRA.DIV ~URZ, `(.L_x_1709) ;  /* 0x000037927f007947 */ /* 0x000fea000b800000 */
[----:B----4-:R-:W3:Y:S04]  /*a5d0*/  SHFL.IDX PT, R6, R6, 0x7, 0x181f ;  /* 0x00f81f0006067f89 */ /* 0x010ee800000e0000 */
[----:B-1----:R1:W4:Y:S02]  /*a5e0*/  SHFL.IDX PT, R3, R7, 0x7, 0x181f ;  /* 0x00f81f0007037f89 */ /* 0x00232400000e0000 */
.L_x_1785:
[----:B------:R-:W-:-:S04]  /*a5f0*/  IADD3 R2, R4, 0x70, RZ ;  /* 0x0000007004027810 */ /* 0x000fc80007ffe0ff */
[----:B------:R-:W-:-:S13]  /*a600*/  ISETP.GE.OR P2, PT, R2, R0, P2 ;  /* 0x000000000200720c */ /* 0x000fda0001746670 */
[----:B------:R-:W-:Y:S05]  /*a610*/  @P2 BRA `(.L_x_1710) ;  /* 0x000018a000002947 */ /* 0x000fea0003800000 */
[----:B----4-:R-:W-:-:S04]  /*a620*/  LEA R2, P0, R246, R3, 0x1 ;  /* 0x00000003f6027211 */ /* 0x010fc800078008ff */
[----:B---3--:R-:W-:-:S05]  /*a630*/  LEA.HI.X R3, R246, R6, R18, 0x1, P0 ;  /* 0x00000006f6037211 */ /* 0x008fca00000f0c12 */
[----:B------:R3:W-:Y:S01]  /*a640*/  ST.E.128 [R2.64], R44 ;  /* 0x0000002c02007985 */ /* 0x0007e2000c101d08 */
[----:B------:R-:W-:Y:S05]  /*a650*/  BRA `(.L_x_1710) ;  /* 0x0000186000007947 */ /* 0x000fea0003800000 */
.L_x_1697:
        /* <DEDUP_REMOVED lines=34> */
.L_x_1786:
[----:B------:R-:W-:Y:S05]  /*a880*/  BRA.DIV ~URZ, `(.L_x_1712) ;  /* 0x000036127f007947 */ /* 0x000fea000b800000 */
[----:B------:R3:W4:Y:S02]  /*a890*/  SHFL.IDX PT, R2, R20, RZ, 0x1c1f ;  /* 0x001c1fff14027589 */ /* 0x00072400000e0000 */
.L_x_1787:
        /* <DEDUP_REMOVED lines=49> */
.L_x_1714:
[----:B------:R-:W-:Y:S05]  /*abb0*/  BSYNC B0 ;  /* 0x0000000000007941 */ /* 0x000fea0003800000 */
.L_x_1713:
[----:B------:R-:W-:Y:S05]  /*abc0*/  BRA.DIV ~URZ, `(.L_x_1715) ;  /* 0x000033427f007947 */ /* 0x000fea000b800000 */
[----:B--2---:R2:W1:Y:S04]  /*abd0*/  SHFL.IDX PT, R12, R13, 0x1, 0x1c1f ;  /* 0x003c1f000d0c7f89 */ /* 0x00446800000e0000 */
[----:B----4-:R2:W4:Y:S02]  /*abe0*/  SHFL.IDX PT, R2, R20, 0x1, 0x1c1f ;  /* 0x003c1f0014027f89 */ /* 0x01052400000e0000 */
.L_x_1788:
        /* <DEDUP_REMOVED lines=35> */
.L_x_1717:
[----:B------:R-:W-:Y:S05]  /*ae20*/  BSYNC B0 ;  /* 0x0000000000007941 */ /* 0x000fea0003800000 */
.L_x_1716:
[----:B------:R-:W-:Y:S05]  /*ae30*/  BRA.DIV ~URZ, `(.L_x_1718) ;  /* 0x000031a27f007947 */ /* 0x000fea000b800000 */
[----:B-1----:R1:W2:Y:S02]  /*ae40*/  SHFL.IDX PT, R12, R13, 0x2, 0x1c1f ;  /* 0x005c1f000d0c7f89 */ /* 0x0022a400000e0000 */
.L_x_1789:
[----:B------:R-:W-:Y:S05]  /*ae50*/  BRA.DIV ~URZ, `(.L_x_1719) ;  /* 0x000031f27f007947 */ /* 0x000fea000b800000 */
[----:B--2-4-:R2:W4:Y:S02]  /*ae60*/  SHFL.IDX PT, R2, R20, 0x2, 0x1c1f ;  /* 0x005c1f0014027f89 */ /* 0x01452400000e0000 */
.L_x_1790:
        /* <DEDUP_REMOVED lines=35> */
.L_x_1721:
[----:B------:R-:W-:Y:S05]  /*b0a0*/  BSYNC B0 ;  /* 0x0000000000007941 */ /* 0x000fea0003800000 */
.L_x_1720:
[----:B------:R-:W-:Y:S05]  /*b0b0*/  BRA.DIV ~URZ, `(.L_x_1722) ;  /* 0x000030027f007947 */ /* 0x000fea000b800000 */
[----:B------:R1:W2:Y:S04]  /*b0c0*/  SHFL.IDX PT, R12, R13, 0x3, 0x1c1f ;  /* 0x007c1f000d0c7f89 */ /* 0x0002a800000e0000 */
[----:B-1--4-:R1:W4:Y:S02]  /*b0d0*/  SHFL.IDX PT, R2, R20, 0x3, 0x1c1f ;  /* 0x007c1f0014027f89 */ /* 0x01232400000e0000 */
.L_x_1791:
        /* <DEDUP_REMOVED lines=36> */
.L_x_1695:
[----:B------:R-:W-:Y:S01]  /*b320*/  ISETP.NE.U32.AND P1, PT, RZ, c[0x0][0x508], PT ;  /* 0x00014200ff007a0c */ /* 0x000fe20003f25070 */
[----:B------:R-:W2:Y:S01]  /*b330*/  LDL.LU R6, [R1+0x1c] ;  /* 0x00001c0001067983 */ /* 0x000ea20000300800 */
[----:B------:R-:W-:Y:S01]  /*b340*/  ISETP.NE.U32.AND P2, PT, RZ, c[0x0][0x500], PT ;  /* 0x00014000ff007a0c */ /* 0x000fe20003f45070 */
[----:B------:R-:W-:Y:S01]  /*b350*/  IMAD.MOV.U32 R4, RZ, RZ, 0x4 ;  /* 0x00000004ff047424 */ /* 0x000fe200078e00ff */
[----:B------:R-:W-:Y:S01]  /*b360*/  ISETP.NE.AND.EX P1, PT, RZ, c[0x0][0x50c], PT, P1 ;  /* 0x00014300ff007a0c */ /* 0x000fe20003f25310 */
[----:B------:R-:W-:Y:S01]  /*b370*/  IMAD.MOV.U32 R0, RZ, RZ, RZ ;  /* 0x000000ffff007224 */ /* 0x000fe200078e00ff */
[----:B------:R-:W-:Y:S01]  /*b380*/  ISETP.NE.AND.EX P2, PT, RZ, c[0x0][0x504], PT, P2 ;  /* 0x00014100ff007a0c */ /* 0x000fe20003f45320 */
[----:B------:R-:W-:Y:S02]  /*b390*/  IMAD.MOV.U32 R20, RZ, RZ, c[0x0][0x388] ;  /* 0x0000e200ff147624 */ /* 0x000fe400078e00ff */
[----:B-1----:R-:W-:-:S08]  /*b3a0*/  IMAD.WIDE R4, R245, R4, c[0x0][0x500] ;  /* 0x00014000f5047625 */ /* 0x002fd000078e0204 */
[C---:B------:R-:W-:Y:S02]  /*b3b0*/  @P1 LEA R2, P0, R245.reuse, c[0x0][0x508], 0x2 ;  /* 0x00014200f5021a11 */ /* 0x040fe400078010ff */
[----:B------:R1:W5:Y:S02]  /*b3c0*/  @P2 LDG.E R0, [R4.64] ;  /* 0x0000000804002981 */ /* 0x000364000c1e1900 */
[----:B------:R-:W-:-:S05]  /*b3d0*/  @P1 LEA.HI.X R3, R245, c[0x0][0x50c], R8, 0x2, P0 ;  /* 0x00014300f5031a11 */ /* 0x000fca00000f1408 */
[----:B------:R1:W5:Y:S01]  /*b3e0*/  @P1 LDG.E R20, [R2.64] ;  /* 0x0000000802141981 */ /* 0x000362000c1e1900 */
[----:B--2---:R-:W-:-:S04]  /*b3f0*/  ISETP.NE.AND P0, PT, R6, RZ, PT ;  /* 0x000000ff0600720c */ /* 0x004fc80003f05270 */
[----:B------:R-:W-:Y:S01]  /*b400*/  SEL R19, R6, c[0x0][0x3d4], P0 ;  /* 0x0000f50006137a07 */ /* 0x000fe20000000000 */
[----:B------:R-:W-:Y:S05]  /*b410*/  @P1 BRA `(.L_x_1723) ;  /* 0x0000004000001947 */ /* 0x000fea0003800000 */
[----:B-1----:R-:W-:Y:S05]  /*b420*/  @!P2 BRA `(.L_x_1723) ;  /* 0x000000300000a947 */ /* 0x002fea0003800000 */
[----:B------:R1:W2:Y:S04]  /*b430*/  LDG.E R2, [R4.64] ;  /* 0x0000000804027981 */ /* 0x0002a8000c1e1900 */
[----:B-1----:R-:W2:Y:S02]  /*b440*/  LDG.E R4, [R4.64+0x4] ;  /* 0x0000040804047981 */ /* 0x002ea4000c1e1900 */
[----:B--2--5:R-:W-:Y:S02]  /*b450*/  IADD3 R20, -R2, R4, RZ ;  /* 0x0000000402147210 */ /* 0x024fe40007ffe1ff */
.L_x_1723:
[----:B-1----:R-:W1:Y:S01]  /*b460*/  S2R R3, SR_TID.X ;  /* 0x0000000000037919 */ /* 0x002e620000002100 */
[----:B------:R-:W-:Y:S01]  /*b470*/  BSSY B0, `(.L_x_1724) ;  /* 0x0000037000007945 */ /* 0x000fe20003800000 */
[----:B------:R-:W-:Y:S02]  /*b480*/  SEL R12, R245, RZ, !P2 ;  /* 0x000000fff50c7207 */ /* 0x000fe40005000000 */
[----:B------:R-:W-:-:S02]  /*b490*/  SEL R21, R8, RZ, !P2 ;  /* 0x000000ff08157207 */ /* 0x000fc40005000000 */
[----:B-----5:R-:W-:Y:S02]  /*b4a0*/  SHF.R.S32.HI R17, RZ, 0x1f, R0 ;  /* 0x0000001fff117819 */ /* 0x020fe40000011400 */
[----:B-1----:R-:W-:-:S13]  /*b4b0*/  ISETP.GT.AND P0, PT, R3, 0x7f, PT ;  /* 0x0000007f0300780c */ /* 0x002fda0003f04270 */
[----:B------:R-:W-:Y:S05]  /*b4c0*/  @P0 BRA `(.L_x_1725) ;  /* 0x0000031000000947 */ /* 0x000fea0003800000 */
[----:B------:R-:W-:Y:S01]  /*b4d0*/  IMAD R2, R20, c[0x0][0x4e8], RZ ;  /* 0x00013a0014027a24 */ /* 0x000fe200078e02ff */
[----:B------:R-:W-:-:S04]  /*b4e0*/  LEA R13, R249, R3, 0x7 ;  /* 0x00000003f90d7211 */ /* 0x000fc800078e38ff */
        /* <DEDUP_REMOVED lines=47> */
.L_x_1725:
[----:B------:R-:W-:Y:S05]  /*b7e0*/  BSYNC B0 ;  /* 0x0000000000007941 */ /* 0x000fea0003800000 */
.L_x_1724:
[----:B------:R-:W-:-:S13]  /*b7f0*/  ISETP.GT.AND P0, PT, R19, 0x1, PT ;  /* 0x000000011300780c */ /* 0x000fda0003f04270 */
[----:B------:R-:W-:Y:S05]  /*b800*/  @P0 BRA `(.L_x_1710) ;  /* 0x000006b000000947 */ /* 0x000fea0003800000 */
[----:B-1----:R-:W2:Y:S04]  /*b810*/  LDL.LU R2, [R1+0x14] ;  /* 0x0000140001027983 */ /* 0x002ea80000300800 */
[----:B------:R-:W3:Y:S01]  /*b820*/  LDL R5, [R1+0x40] ;  /* 0x0000400001057983 */ /* 0x000ee20000100800 */
[----:B------:R-:W-:-:S03]  /*b830*/  IMAD R4, R17, c[0x0][0x3a0], RZ ;  /* 0x0000e80011047a24 */ /* 0x000fc600078e02ff */
[----:B------:R-:W1:Y:S02]  /*b840*/  S2R R9, SR_TID.X ;  /* 0x0000000000097919 */ /* 0x000e640000002100 */
[----:B-1----:R-:W-:-:S04]  /*b850*/  SHF.R.S32.HI R8, RZ, 0x1f, R9 ;  /* 0x0000001fff087819 */ /* 0x002fc80000011409 */
[----:B------:R-:W-:-:S04]  /*b860*/  LEA.HI R8, R8, R9, RZ, 0x3 ;  /* 0x0000000908087211 */ /* 0x000fc800078f18ff */
[----:B------:R-:W-:Y:S02]  /*b870*/  SHF.R.S32.HI R8, RZ, 0x3, R8 ;  /* 0x00000003ff087819 */ /* 0x000fe40000011408 */
[----:B--2---:R-:W-:Y:S02]  /*b880*/  MOV R7, R2 ;  /* 0x0000000200077202 */ /* 0x004fe40000000f00 */
[----:B------:R-:W-:-:S04]  /*b890*/  MOV R2, c[0x0][0x4e8] ;  /* 0x00013a0000027a02 */ /* 0x000fc80000000f00 */
[----:B------:R-:W-:Y:S01]  /*b8a0*/  ISETP.NE.AND P0, PT, R2, 0x1, PT ;  /* 0x000000010200780c */ /* 0x000fe20003f05270 */
[----:B------:R-:W-:-:S04]  /*b8b0*/  IMAD.WIDE.U32 R2, R0, c[0x0][0x3a0], RZ ;  /* 0x0000e80000027a25 */ /* 0x000fc800078e00ff */
[----:B------:R-:W-:Y:S01]  /*b8c0*/  IMAD R0, R0, c[0x0][0x3a4], R4 ;  /* 0x0000e90000007a24 */ /* 0x000fe200078e0204 */
[----:B---3--:R-:W-:Y:S01]  /*b8d0*/  LEA R4, R249, R5, 0x7 ;  /* 0x00000005f9047211 */ /* 0x008fe200078e38ff */
[----:B------:R-:W-:-:S03]  /*b8e0*/  IMAD R5, R21, c[0x0][0x3f0], RZ ;  /* 0x0000fc0015057a24 */ /* 0x000fc600078e02ff */
[----:B------:R-:W-:Y:S01]  /*b8f0*/  IADD3 R3, R3, R0, RZ ;  /* 0x0000000003037210 */ /* 0x000fe20007ffe0ff */
[----:B------:R-:W-:Y:S02]  /*b900*/  IMAD.MOV.U32 R0, RZ, RZ, R4 ;  /* 0x000000ffff007224 */ /* 0x000fe400078e0004 */
[----:B------:R-:W-:-:S04]  /*b910*/  @P0 IMAD.HI.U32 R6, R4, c[0x0][0x4ec], RZ ;  /* 0x00013b0004060a27 */ /* 0x000fc800078e00ff */
[C---:B------:R-:W-:Y:S01]  /*b920*/  IMAD.WIDE.U32 R2, R7.reuse, c[0x0][0x3e8], R2 ;  /* 0x0000fa0007027a25 */ /* 0x040fe200078e0002 */
[----:B------:R-:W-:Y:S02]  /*b930*/  @P0 SHF.R.U32.HI R0, RZ, c[0x0][0x4f0], R6 ;  /* 0x00013c00ff000a19 */ /* 0x000fe40000011606 */
[----:B------:R-:W-:Y:S01]  /*b940*/  ISETP.GE.AND P0, PT, R246, c[0x0][0x3c8], PT ;  /* 0x0000f200f6007a0c */ /* 0x000fe20003f06270 */
[----:B------:R-:W-:Y:S01]  /*b950*/  IMAD R3, R7, c[0x0][0x3ec], R3 ;  /* 0x0000fb0007037a24 */ /* 0x000fe200078e0203 */
[----:B------:R-:W-:Y:S01]  /*b960*/  SHF.R.S32.HI R6, RZ, 0x1f, R0 ;  /* 0x0000001fff067819 */ /* 0x000fe20000011400 */
[----:B------:R-:W-:Y:S01]  /*b970*/  IMAD R7, R12, c[0x0][0x3f4], R5 ;  /* 0x0000fd000c077a24 */ /* 0x000fe200078e0205 */
[----:B------:R-:W-:Y:S01]  /*b980*/  IADD3 R5, -R0, RZ, RZ ;  /* 0x000000ff00057210 */ /* 0x000fe20007ffe1ff */
[----:B------:R-:W-:-:S04]  /*b990*/  IMAD.WIDE.U32 R2, R12, c[0x0][0x3f0], R2 ;  /* 0x0000fc000c027a25 */ /* 0x000fc800078e0002 */
[----:B------:R-:W-:Y:S01]  /*b9a0*/  IMAD R6, R6, c[0x0][0x3e0], RZ ;  /* 0x0000f80006067a24 */ /* 0x000fe200078e02ff */
[----:B------:R-:W-:Y:S01]  /*b9b0*/  IADD3 R3, R3, R7, RZ ;  /* 0x0000000703037210 */ /* 0x000fe20007ffe0ff */
[----:B------:R-:W-:Y:S02]  /*b9c0*/  IMAD R4, R5, c[0x0][0x4e8], R4 ;  /* 0x00013a0005047a24 */ /* 0x000fe400078e0204 */
[C---:B------:R-:W-:Y:S02]  /*b9d0*/  IMAD R6, R0.reuse, c[0x0][0x3e4], R6 ;  /* 0x0000f90000067a24 */ /* 0x040fe400078e0206 */
[----:B------:R-:W-:Y:S01]  /*b9e0*/  IMAD.WIDE.U32 R2, R0, c[0x0][0x3e0], R2 ;  /* 0x0000f80000027a25 */ /* 0x000fe200078e0002 */
[----:B------:R-:W-:-:S03]  /*b9f0*/  SHF.R.S32.HI R0, RZ, 0x1f, R4 ;  /* 0x0000001fff007819 */ /* 0x000fc60000011404 */
[----:B------:R-:W-:Y:S02]  /*ba00*/  IMAD.IADD R3, R3, 0x1, R6 ;  /* 0x0000000103037824 */ /* 0x000fe400078e0206 */
[----:B------:R-:W-:Y:S02]  /*ba10*/  IMAD R0, R0, c[0x0][0x3d8], RZ ;  /* 0x0000f60000007a24 */ /* 0x000fe400078e02ff */
        /* <DEDUP_REMOVED lines=8> */
.L_x_1792:
[----:B------:R-:W-:Y:S05]  /*baa0*/  BRA.DIV ~URZ, `(.L_x_1727) ;  /* 0x000027527f007947 */ /* 0x000fea000b800000 */
[----:B------:R3:W4:Y:S02]  /*bab0*/  SHFL.IDX PT, R2, R7, RZ, 0x181f ;  /* 0x00181fff07027589 */ /* 0x00072400000e0000 */
.L_x_1793:
        /* <DEDUP_REMOVED lines=8> */
.L_x_1794:
[----:B------:R-:W-:-:S04]  /*bb40*/  IADD3 R3, R0, 0x10, RZ ;  /* 0x0000001000037810 */ /* 0x000fc80007ffe0ff */
[----:B------:R-:W-:-:S13]  /*bb50*/  ISETP.GE.OR P2, PT, R3, R4, P0 ;  /* 0x000000040300720c */ /* 0x000fda0000746670 */
[----:B--2---:R-:W-:-:S04]  /*bb60*/  @!P2 LEA R2, P1, R246, R2, 0x1 ;  /* 0x00000002f602a211 */ /* 0x004fc800078208ff */
[----:B-1----:R-:W-:-:S05]  /*bb70*/  @!P2 LEA.HI.X R3, R246, R8, R18, 0x1, P1 ;  /* 0x00000008f603a211 */ /* 0x002fca00008f0c12 */
[----:B------:R1:W-:Y:S01]  /*bb80*/  @!P2 ST.E.128 [R2.64], RZ ;  /* 0x000000ff0200a985 */ /* 0x0003e2000c101d08 */
[----:B------:R-:W-:Y:S05]  /*bb90*/  BRA.DIV ~URZ, `(.L_x_1729) ;  /* 0x000027a27f007947 */ /* 0x000fea000b800000 */
[----:B------:R2:W1:Y:S02]  /*bba0*/  SHFL.IDX PT, R8, R6, 0x2, 0x181f ;  /* 0x00581f0006087f89 */ /* 0x00046400000e0000 */
.L_x_1795:
[----:B------:R-:W-:Y:S05]  /*bbb0*/  BRA.DIV ~URZ, `(.L_x_1730) ;  /* 0x000027f27f007947 */ /* 0x000fea000b800000 */
[----:B-1----:R1:W2:Y:S02]  /*bbc0*/  SHFL.IDX PT, R2, R7, 0x2, 0x181f ;  /* 0x00581f0007027f89 */ /* 0x0022a400000e0000 */
.L_x_1796:
        /* <DEDUP_REMOVED lines=8> */
.L_x_1797:
[----:B------:R-:W-:-:S04]  /*bc50*/  IADD3 R3, R0, 0x30, RZ ;  /* 0x0000003000037810 */ /* 0x000fc80007ffe0ff */
[----:B------:R-:W-:-:S13]  /*bc60*/  ISETP.GE.OR P2, PT, R3, R4, P0 ;  /* 0x000000040300720c */ /* 0x000fda0000746670 */
[----:B--2---:R-:W-:-:S04]  /*bc70*/  @!P2 LEA R2, P1, R246, R2, 0x1 ;  /* 0x00000002f602a211 */ /* 0x004fc800078208ff */
[----:B------:R-:W-:-:S05]  /*bc80*/  @!P2 LEA.HI.X R3, R246, R8, R18, 0x1, P1 ;  /* 0x00000008f603a211 */ /* 0x000fca00008f0c12 */
[----:B------:R2:W-:Y:S01]  /*bc90*/  @!P2 ST.E.128 [R2.64], RZ ;  /* 0x000000ff0200a985 */ /* 0x0005e2000c101d08 */
[----:B------:R-:W-:Y:S05]  /*bca0*/  BRA.DIV ~URZ, `(.L_x_1732) ;  /* 0x000028427f007947 */ /* 0x000fea000b800000 */
[----:B------:R1:W2:Y:S02]  /*bcb0*/  SHFL.IDX PT, R8, R6, 0x4, 0x181f ;  /* 0x00981f0006087f89 */ /* 0x0002a400000e0000 */
.L_x_1798:
[----:B------:R-:W-:Y:S05]  /*bcc0*/  BRA.DIV ~URZ, `(.L_x_1733) ;  /* 0x000028927f007947 */ /* 0x000fea000b800000 */
[----:B--2---:R2:W1:Y:S02]  /*bcd0*/  SHFL.IDX PT, R2, R7, 0x4, 0x181f ;  /* 0x00981f0007027f89 */ /* 0x00446400000e0000 */
.L_x_1799:
        /* <DEDUP_REMOVED lines=8> */
.L_x_1800:
[----:B------:R-:W-:-:S04]  /*bd60*/  IADD3 R3, R0, 0x50, RZ ;  /* 0x0000005000037810 */ /* 0x000fc80007ffe0ff */
[----:B------:R-:W-:-:S13]  /*bd70*/  ISETP.GE.OR P2, PT, R3, R4, P0 ;  /* 0x000000040300720c */ /* 0x000fda0000746670 */
[----:B---3--:R-:W-:-:S04]  /*bd80*/  @!P2 LEA R2, P1, R246, R2, 0x1 ;  /* 0x00000002f602a211 */ /* 0x008fc800078208ff */
[----:B--2---:R-:W-:-:S05]  /*bd90*/  @!P2 LEA.HI.X R3, R246, R8, R18, 0x1, P1 ;  /* 0x00000008f603a211 */ /* 0x004fca00008f0c12 */
[----:B------:R2:W-:Y:S01]  /*bda0*/  @!P2 ST.E.128 [R2.64], RZ ;  /* 0x000000ff0200a985 */ /* 0x0005e2000c101d08 */
[----:B------:R-:W-:Y:S05]  /*bdb0*/  BRA.DIV ~URZ, `(.L_x_1735) ;  /* 0x000028e27f007947 */ /* 0x000fea000b800000 */
[----:B------:R3:W1:Y:S02]  /*bdc0*/  SHFL.IDX PT, R8, R6, 0x6, 0x181f ;  /* 0x00d81f0006087f89 */ /* 0x00066400000e0000 */
.L_x_1801:
[----:B------:R-:W-:Y:S05]  /*bdd0*/  BRA.DIV ~URZ, `(.L_x_1736) ;  /* 0x000029327f007947 */ /* 0x000fea000b800000 */
[----:B--2---:R2:W3:Y:S02]  /*bde0*/  SHFL.IDX PT, R2, R7, 0x6, 0x181f ;  /* 0x00d81f0007027f89 */ /* 0x0044e400000e0000 */
.L_x_1802:
        /* <DEDUP_REMOVED lines=8> */
.L_x_1803:
[----:B------:R-:W-:-:S04]  /*be70*/  IADD3 R0, R0, 0x70, RZ ;  /* 0x0000007000007810 */ /* 0x000fc80007ffe0ff */
[----:B------:R-:W-:-:S13]  /*be80*/  ISETP.GE.OR P1, PT, R0, R4, P0 ;  /* 0x000000040000720c */ /* 0x000fda0000726670 */
[----:B----4-:R-:W-:-:S04]  /*be90*/  @!P1 LEA R2, P0, R246, R2, 0x1 ;  /* 0x00000002f6029211 */ /* 0x010fc800078008ff */
[----:B---3--:R-:W-:-:S05]  /*bea0*/  @!P1 LEA.HI.X R3, R246, R6, R18, 0x1, P0 ;  /* 0x00000006f6039211 */ /* 0x008fca00000f0c12 */
[----:B------:R3:W-:Y:S04]  /*beb0*/  @!P1 ST.E.128 [R2.64], RZ ;  /* 0x000000ff02009985 */ /* 0x0007e8000c101d08 */
.L_x_1710:
[----:B------:R-:W-:Y:S05]  /*bec0*/  BSYNC B1 ;  /* 0x0000000000017941 */ /* 0x000fea0003800000 */
.L_x_1694:
[----:B------:R-:W5:Y:S02]  /*bed0*/  LDL R0, [R1+0x4c] ;  /* 0x00004c0001007983 */ /* 0x000f640000100800 */
[----:B-----5:R-:W-:-:S13]  /*bee0*/  ISETP.NE.AND P0, PT, R0, RZ, PT ;  /* 0x000000ff0000720c */ /* 0x020fda0003f05270 */
[----:B------:R-:W-:Y:S01]  /*bef0*/  @P0 WARPSYNC 0xffffffff ;  /* 0xffffffff00000948 */ /* 0x000fe20003800000 */
[----:B------:R-:W-:Y:S06]  /*bf00*/  @P0 BAR.SYNC.DEFER_BLOCKING 0x5, 0x80 ;  /* 0x0142000000000b1d */ /* 0x000fec0000010000 */
[----:B------:R-:W1:Y:S04]  /*bf10*/  @P0 LDS.128 R248, [0x9100] ;  /* 0x00910000fff80984 */ /* 0x000e680000000c00 */
[----:B------:R-:W-:Y:S06]  /*bf20*/  @P0 BAR.ARV 0x4, 0x80 ;  /* 0x0102000000000b1d */ /* 0x000fec0000002000 */
[----:B------:R-:W-:Y:S05]  /*bf30*/  @P0 BRA `(.L_x_1738) ;  /* 0x00000ae000000947 */ /* 0x000fea0003800000 */
[----:B------:R-:W5:Y:S01]  /*bf40*/  S2R R0, SR_TID.X ;  /* 0x0000000000007919 */ /* 0x000f620000002100 */
[----:B-12---:R-:W-:Y:S01]  /*bf50*/  IMAD.MOV.U32 R7, RZ, RZ, RZ ;  /* 0x000000ffff077224 */ /* 0x006fe200078e00ff */
[----:B-----5:R-:W-:-:S04]  /*bf60*/  LOP3.LUT R14, R0, 0x1f, RZ, 0xc0, !PT ;  /* 0x0000001f000e7812 */ /* 0x020fc800078ec0ff */
[----:B------:R-:W-:Y:S01]  /*bf70*/  ISETP.NE.AND P5, PT, R14, 0x1f, PT ;  /* 0x0000001f0e00780c */ /* 0x000fe20003fa5270 */
[----:B------:R-:W-:Y:S10]  /*bf80*/  BRA.DIV ~URZ, `(.L_x_1739) ;  /* 0x000028c27f007947 */ /* 0x000ff4000b800000 */
[----:B------:R1:W2:Y:S02]  /*bf90*/  SHFL.IDX PT, R10, R88, RZ, 0x1f ;  /* 0x00001fff580a7589 */ /* 0x0002a400000e0000 */
.L_x_1804:
[----:B------:R-:W-:Y:S05]  /*bfa0*/  BRA.DIV ~URZ, `(.L_x_1740) ;  /* 0x000029127f007947 */ /* 0x000fea000b800000 */
[----:B------:R1:W4:Y:S02]  /*bfb0*/  SHFL.IDX PT, R8, R88, 0x1, 0x1f ;  /* 0x00201f0058087f89 */ /* 0x00032400000e0000 */
.L_x_1805:
[----:B------:R-:W-:Y:S02]  /*bfc0*/  IMAD.IADD R0, R251, 0x1, R14 ;  /* 0x00000001fb007824 */ /* 0x000fe400078e020e */
[----:B---3--:R-:W-:-:S03]  /*bfd0*/  IMAD.MOV.U32 R6, RZ, RZ, RZ ;  /* 0x000000ffff067224 */ /* 0x008fc600078e00ff */
[----:B------:R-:W-:-:S13]  /*bfe0*/  ISETP.GE.OR P0, PT, R0, c[0x0][0x53c], !P5 ;  /* 0x00014f0000007a0c */ /* 0x000fda0006f06670 */
[----:B----4-:R-:W-:Y:S01]  /*bff0*/  @!P0 IMAD.MOV.U32 R2, RZ, RZ, 0x4 ;  /* 0x00000004ff028424 */ /* 0x010fe200078e00ff */
[----:B------:R-:W-:-:S03]  /*c000*/  @!P0 MOV R3, 0x4 ;  /* 0x0000000400038802 */ /* 0x000fc60000000f00 */
[----:B------:R-:W-:-:S04]  /*c010*/  @!P0 IMAD.WIDE R4, R0, R2, c[0x0][0x580] ;  /* 0x0001600000048625 */ /* 0x000fc800078e0202 */
[----:B------:R-:W-:Y:S01]  /*c020*/  @!P0 IMAD.WIDE R2, R0, R3, c[0x0][0x578] ;  /* 0x00015e0000028625 */ /* 0x000fe200078e0203 */
[----:B------:R-:W3:Y:S04]  /*c030*/  @!P0 LDG.E R6, [R4.64] ;  /* 0x0000000804068981 */ /* 0x000ee8000c1e1900 */
[----:B------:R-:W3:Y:S01]  /*c040*/  @!P0 LDG.E R7, [R2.64] ;  /* 0x0000000802078981 */ /* 0x000ee2000c1e1900 */
[C---:B------:R-:W-:Y:S02]  /*c050*/  ISETP.GE.U32.AND P4, PT, R14.reuse, 0x10, PT ;  /* 0x000000100e00780c */ /* 0x040fe40003f86070 */
[C---:B------:R-:W-:Y:S02]  /*c060*/  ISETP.GE.U32.AND P3, PT, R14.reuse, 0x8, PT ;  /* 0x000000080e00780c */ /* 0x040fe40003f66070 */
[----:B------:R-:W-:-:S02]  /*c070*/  ISETP.GE.U32.AND P2, PT, R14, 0x4, PT ;  /* 0x000000040e00780c */ /* 0x000fc40003f46070 */
[C---:B------:R-:W-:Y:S02]  /*c080*/  ISETP.GE.U32.AND P1, PT, R14.reuse, 0x2, PT ;  /* 0x000000020e00780c */ /* 0x040fe40003f26070 */
[----:B------:R-:W-:Y:S02]  /*c090*/  ISETP.NE.AND P0, PT, R14, RZ, PT ;  /* 0x000000ff0e00720c */ /* 0x000fe40003f05270 */
[----:B------:R-:W-:Y:S01]  /*c0a0*/  MOV R13, RZ ;  /* 0x000000ff000d7202 */ /* 0x000fe20000000f00 */
[----:B---3--:R-:W-:Y:S01]  /*c0b0*/  IMAD R0, R7, R6, RZ ;  /* 0x0000000607007224 */ /* 0x008fe200078e02ff */
[----:B------:R-:W-:Y:S07]  /*c0c0*/  BRA.DIV ~URZ, `(.L_x_1741) ;  /* 0x000028627f007947 */ /* 0x000fee000b800000 */
[----:B------:R3:W4:Y:S02]  /*c0d0*/  SHFL.UP PT, R4, R0, 0x1, RZ ;  /* 0x0420000000047989 */ /* 0x00072400000e00ff */
.L_x_1806:
[----:B----4-:R-:W-:-:S04]  /*c0e0*/  SEL R4, R4, RZ, P0 ;  /* 0x000000ff04047207 */ /* 0x010fc80000000000 */
[----:B---3--:R-:W-:Y:S01]  /*c0f0*/  IADD3 R0, R0, R4, RZ ;  /* 0x0000000400007210 */ /* 0x008fe20007ffe0ff */
        /* <DEDUP_REMOVED lines=14> */
.L_x_1807:
[----:B----4-:R-:W-:Y:S01]  /*c1e0*/  IMAD R0, R0, c[0x0][0x538], RZ ;  /* 0x00014e0000007a24 */ /* 0x010fe200078e02ff */
[----:B------:R-:W-:Y:S04]  /*c1f0*/  BSSY B1, `(.L_x_1743) ;  /* 0x000007d000017945 */ /* 0x000fe80003800000 */
[----:B------:R-:W-:-:S04]  /*c200*/  IADD3 R8, R0, R8, RZ ;  /* 0x0000000800087210 */ /* 0x000fc80007ffe0ff */
[----:B--2---:R-:W-:-:S13]  /*c210*/  ISETP.GT.AND P6, PT, R8, R10, PT ;  /* 0x0000000a0800720c */ /* 0x004fda0003fc4270 */
[----:B------:R-:W-:Y:S05]  /*c220*/  @P6 BRA `(.L_x_1744) ;  /* 0x0000024000006947 */ /* 0x000fea0003800000 */
.L_x_1748:
        /* <DEDUP_REMOVED lines=15> */
[----:B------:R2:W3:Y:S02]  /*c320*/  SHFL.UP PT, R2, R0, 0x1, RZ ;  /* 0x0420000000027989 */ /* 0x0004e400000e00ff */
.L_x_1808:
[----:B---3--:R-:W-:-:S04]  /*c330*/  SEL R2, R2, RZ, P0 ;  /* 0x000000ff02027207 */ /* 0x008fc80000000000 */
[----:B--2---:R-:W-:Y:S01]  /*c340*/  IADD3 R0, R0, R2, RZ ;  /* 0x0000000200007210 */ /* 0x004fe20007ffe0ff */
[----:B------:R-:W-:Y:S05]  /*c350*/  BRA.DIV ~URZ, `(.L_x_1747) ;  /* 0x000028127f007947 */ /* 0x000fea000b800000 */
        /* <DEDUP_REMOVED lines=12> */
[----:B------:R2:W3:Y:S02]  /*c420*/  SHFL.IDX PT, R0, R4, 0x1f, 0x1f ;  /* 0x03e01f0004007f89 */ /* 0x0004e400000e0000 */
.L_x_1809:
[----:B---3--:R-:W-:-:S05]  /*c430*/  IMAD R0, R0, c[0x0][0x538], RZ ;  /* 0x00014e0000007a24 */ /* 0x008fca00078e02ff */
[----:B------:R-:W-:-:S04]  /*c440*/  IADD3 R8, R0, R8, RZ ;  /* 0x0000000800087210 */ /* 0x000fc80007ffe0ff */
[----:B------:R-:W-:-:S13]  /*c450*/  ISETP.GT.AND P6, PT, R8, R10, PT ;  /* 0x0000000a0800720c */ /* 0x000fda0003fc4270 */
[----:B-12---:R-:W-:Y:S05]  /*c460*/  @!P6 BRA `(.L_x_1748) ;  /* 0xfffffdc00000e947 */ /* 0x006fea000383ffff */
.L_x_1744:
[----:B------:R-:W-:-:S05]  /*c470*/  IADD3 R12, -R0, R8, RZ ;  /* 0x00000008000c7210 */ /* 0x000fca0007ffe1ff */
[----:B------:R-:W-:-:S05]  /*c480*/  IMAD R0, R4, c[0x0][0x538], R12 ;  /* 0x00014e0004007a24 */ /* 0x000fca00078e020c */
[----:B------:R-:W-:Y:S01]  /*c490*/  ISETP.GT.AND P0, PT, R0, R10, PT ;  /* 0x0000000a0000720c */ /* 0x000fe20003f04270 */
[----:B------:R-:W-:-:S12]  /*c4a0*/  BRA.DIV ~URZ, `(.L_x_1749) ;  /* 0x000028727f007947 */ /* 0x000fd8000b800000 */
[----:B------:R-:W-:-:S04]  /*c4b0*/  VOTE.ANY R0, PT, !P0 ;  /* 0x0000000000007806 */ /* 0x000fc800040e0100 */
.L_x_1810:
[----:B------:R2:W4:Y:S01]  /*c4c0*/  POPC R11, R0 ;  /* 0x00000000000b7309 */ /* 0x0005220000000000 */
[----:B------:R-:W-:Y:S05]  /*c4d0*/  BRA.DIV ~URZ, `(.L_x_1750) ;  /* 0x000028827f007947 */ /* 0x000fea000b800000 */
[----:B----4-:R4:W1:Y:S04]  /*c4e0*/  SHFL.IDX PT, R8, R6, R11, 0x1f ;  /* 0x00001f0b06087589 */ /* 0x01086800000e0000 */
[----:B------:R4:W2:Y:S02]  /*c4f0*/  SHFL.IDX PT, R7, R7, R11, 0x1f ;  /* 0x00001f0b07077589 */ /* 0x0008a400000e0000 */
.L_x_1811:
[----:B------:R-:W-:Y:S01]  /*c500*/  ISETP.NE.AND P0, PT, R0, RZ, PT ;  /* 0x000000ff0000720c */ /* 0x000fe20003f05270 */
[----:B------:R-:W-:-:S12]  /*c510*/  BSSY B0, `(.L_x_1751) ;  /* 0x0000005000007945 */ /* 0x000fd80003800000 */
[----:B------:R-:W-:Y:S05]  /*c520*/  @!P0 BRA `(.L_x_1752) ;  /* 0x0000003000008947 */ /* 0x000fea0003800000 */
[----:B------:R-:W-:Y:S01]  /*c530*/  IADD3 R5, R11, -0x1, RZ ;  /* 0xffffffff0b057810 */ /* 0x000fe20007ffe0ff */
[----:B------:R-:W-:Y:S05]  /*c540*/  BRA.DIV ~URZ, `(.L_x_1753) ;  /* 0x000028e27f007947 */ /* 0x000fea000b800000 */
[----:B------:R3:W4:Y:S02]  /*c550*/  SHFL.IDX PT, R13, R4, R5, 0x1f ;  /* 0x00001f05040d7589 */ /* 0x00072400000e0000 */
.L_x_1752:
[----:B------:R-:W-:Y:S05]  /*c560*/  BSYNC B0 ;  /* 0x0000000000007941 */ /* 0x000fea0003800000 */
.L_x_1751:
[----:B-1----:R-:W-:Y:S01]  /*c570*/  IABS R2, R8 ;  /* 0x0000000800027213 */ /* 0x002fe20000000000 */
[----:B----4-:R-:W-:Y:S01]  /*c580*/  IMAD R248, R13, c[0x0][0x538], R12 ;  /* 0x00014e000df87a24 */ /* 0x010fe200078e020c */
[----:B--2---:R-:W-:Y:S01]  /*c590*/  IABS R3, R7 ;  /* 0x0000000700037213 */ /* 0x004fe20000000000 */
[----:B------:R-:W-:Y:S01]  /*c5a0*/  IMAD.IADD R251, R11, 0x1, R251 ;  /* 0x000000010bfb7824 */ /* 0x000fe200078e02fb */
[----:B---3--:R-:W1:Y:S01]  /*c5b0*/  I2F.RP R4, R2 ;  /* 0x0000000200047306 */ /* 0x008e620000209400 */
[----:B------:R-:W-:Y:S01]  /*c5c0*/  IMAD.IADD R9, R10, 0x1, -R248 ;  /* 0x000000010a097824 */ /* 0x000fe200078e0af8 */
[----:B------:R-:W-:-:S04]  /*c5d0*/  MOV R6, R3 ;  /* 0x0000000300067202 */ /* 0x000fc80000000f00 */
[----:B------:R-:W-:Y:S02]  /*c5e0*/  IABS R10, R9 ;  /* 0x00000009000a7213 */ /* 0x000fe40000000000 */
[----:B------:R-:W-:Y:S08]  /*c5f0*/  I2F.RP R12, R6 ;  /* 0x00000006000c7306 */ /* 0x000ff00000209400 */
        /* <DEDUP_REMOVED lines=9> */
[----:B------:R-:W-:-:S03]  /*c690*/  IMAD.HI.U32 R5, R5, R3, R4 ;  /* 0x0000000305057227 */ /* 0x000fc600078e0004 */
[----:B------:R-:W-:Y:S01]  /*c6a0*/  MOV R4, R0 ;  /* 0x0000000000047202 */ /* 0x000fe20000000f00 */
        /* <DEDUP_REMOVED lines=39> */
[----:B------:R-:W-:-:S04]  /*c920*/  @!P1 LOP3.LUT R2, RZ, R7, RZ, 0x33, !PT ;  /* 0x00000007ff029212 */ /* 0x000fc800078e33ff */
[----:B------:R-:W-:Y:S01]  /*c930*/  IADD3 R3, -R2, RZ, RZ ;  /* 0x000000ff02037210 */ /* 0x000fe20007ffe1ff */
[----:B------:R-:W-:-:S04]  /*c940*/  IMAD R2, R7, 0x1000000, R2 ;  /* 0x0100000007027824 */ /* 0x000fc800078e0202 */
[----:B------:R-:W-:-:S04]  /*c950*/  IMAD R0, R7, R3, R0 ;  /* 0x0000000307007224 */ /* 0x000fc800078e0200 */
[----:B------:R-:W-:Y:S01]  /*c960*/  IMAD R250, R0, 0x10000, R2 ;  /* 0x0001000000fa7824 */ /* 0x000fe200078e0202 */
[----:B------:R-:W-:Y:S05]  /*c970*/  BRA `(.L_x_1754) ;  /* 0x0000004000007947 */ /* 0x000fea0003800000 */
.L_x_1745:
[----:B------:R-:W-:Y:S01]  /*c980*/  IMAD.MOV.U32 R248, RZ, RZ, R10 ;  /* 0x000000fffff87224 */ /* 0x000fe200078e000a */
[----:B------:R-:W-:Y:S01]  /*c990*/  MOV R250, RZ ;  /* 0x000000ff00fa7202 */ /* 0x000fe20000000f00 */
[----:B------:R-:W-:Y:S01]  /*c9a0*/  IMAD.MOV.U32 R249, RZ, RZ, RZ ;  /* 0x000000fffff97224 */ /* 0x000fe200078e00ff */
[----:B------:R-:W-:Y:S02]  /*c9b0*/  MOV R251, c[0x0][0x53c] ;  /* 0x00014f0000fb7a02 */ /* 0x000fe40000000f00 */
.L_x_1754:
[----:B------:R-:W-:Y:S05]  /*c9c0*/  BSYNC B1 ;  /* 0x0000000000017941 */ /* 0x000fea0003800000 */
.L_x_1743:
[----:B------:R-:W-:Y:S01]  /*c9d0*/  WARPSYNC 0xffffffff ;  /* 0xffffffff00007948 */ /* 0x000fe20003800000 */
[----:B------:R-:W-:Y:S01]  /*c9e0*/  BAR.SYNC.DEFER_BLOCKING 0x4, 0x80 ;  /* 0x0102000000007b1d */ /* 0x000fe20000010000 */
[----:B------:R-:W-:-:S13]  /*c9f0*/  ISETP.NE.AND P0, PT, R14, RZ, PT ;  /* 0x000000ff0e00720c */ /* 0x000fda0003f05270 */
[----:B------:R2:W-:Y:S04]  /*ca00*/  @!P0 STS.128 [0x9100], R248 ;  /* 0x009100f8ff008388 */ /* 0x0005e80000000c00 */
[----:B------:R-:W-:Y:S06]  /*ca10*/  BAR.ARV 0x5, 0x80 ;  /* 0x0142000000007b1d */ /* 0x000fec0000002000 */
.L_x_1738:
[----:B-1----:R-:W-:-:S13]  /*ca20*/  ISETP.GE.AND P0, PT, R251, c[0x0][0x53c], PT ;  /* 0x00014f00fb007a0c */ /* 0x002fda0003f06270 */
[----:B--234-:R-:W-:Y:S01]  /*ca30*/  @P0 CALL.REL.NOINC `(.L_x_1755) ;  /* 0x0000001000000944 */ /* 0x01cfe20003c00000 */
[----:B------:R-:W-:Y:S05]  /*ca40*/  BRA `(.L_x_1756) ;  /* 0xffff498000007947 */ /* 0x000fea000383ffff */
.L_x_1755:
[----:B------:R-:W-:Y:S05]  /*ca50*/  EXIT ;  /* 0x000000000000794d */ /* 0x000fea0003800000 */
.L_x_1646:
[----:B------:R-:W-:Y:S01]  /*ca60*/  IMAD.MOV.U32 R0, RZ, RZ, R5 ;  /* 0x000000ffff007224 */ /* 0x000fe200078e0005 */
[----:B------:R-:W-:Y:S02]  /*ca70*/  MOV R2, 0x1 ;  /* 0x0000000100027802 */ /* 0x000fe40000000f00 */
[----:B------:R-:W-:Y:S02]  /*ca80*/  MOV R3, 0xcaa0 ;  /* 0x0000caa000037802 */ /* 0x000fe40000000f00 */
[----:B--2---:R-:W-:Y:S05]  /*ca90*/  CALL.REL.NOINC `($__internal_28_$__cuda_sm70_shflsync_up_p) ;  /* 0x0000248000007944 */ /* 0x004fea0003c00000 */
[----:B------:R-:W-:Y:S01]  /*caa0*/  MOV R0, R4 ;  /* 0x0000000400007202 */ /* 0x000fe20000000f00 */
[----:B------:R-:W-:Y:S05]  /*cab0*/  BRA `(.L_x_1757) ;  /* 0xffff39a000007947 */ /* 0x000fea000383ffff */
.L_x_1647:
[----:B------:R-:W-:Y:S01]  /*cac0*/  IMAD.MOV.U32 R0, RZ, RZ, R5 ;  /* 0x000000ffff007224 */ /* 0x000fe200078e0005 */
[----:B------:R-:W-:Y:S02]  /*cad0*/  MOV R2, 0x2 ;  /* 0x0000000200027802 */ /* 0x000fe40000000f00 */
[----:B------:R-:W-:Y:S02]  /*cae0*/  MOV R3, 0xcb00 ;  /* 0x0000cb0000037802 */ /* 0x000fe40000000f00 */
[----:B--2---:R-:W-:Y:S05]  /*caf0*/  CALL.REL.NOINC `($__internal_28_$__cuda_sm70_shflsync_up_p) ;  /* 0x0000242000007944 */ /* 0x004fea0003c00000 */
[----:B------:R-:W-:Y:S01]  /*cb00*/  SEL R0, R4, RZ, P4 ;  /* 0x000000ff04007207 */ /* 0x000fe20002000000 */
[----:B------:R-:W-:Y:S01]  /*cb10*/  IMAD.MOV.U32 R2, RZ, RZ, 0x4 ;  /* 0x00000004ff027424 */ /* 0x000fe200078e00ff */
[----:B------:R-:W-:-:S03]  /*cb20*/  MOV R3, 0xcb50 ;  /* 0x0000cb5000037802 */ /* 0x000fc60000000f00 */
[----:B------:R-:W-:Y:S02]  /*cb30*/  IMAD.IADD R0, R5, 0x1, R0 ;  /* 0x0000000105007824 */ /* 0x000fe400078e0200 */
[----:B------:R-:W-:Y:S05]  /*cb40*/  CALL.REL.NOINC `($__internal_28_$__cuda_sm70_shflsync_up_p) ;  /* 0x000023d000007944 */ /* 0x000fea0003c00000 */
        /* <DEDUP_REMOVED lines=12> */
[----:B------:R-:W-:Y:S02]  /*cc10*/  MOV R3, 0x1f ;  /* 0x0000001f00037802 */ /* 0x000fe40000000f00 */
[----:B------:R-:W-:Y:S01]  /*cc20*/  MOV R2, 0xcc60 ;  /* 0x0000cc6000027802 */ /* 0x000fe20000000f00 */
[----:B------:R-:W-:-:S04]  /*cc30*/  IMAD.IADD R4, R0, 0x1, R4 ;  /* 0x0000000100047824 */ /* 0x000fc800078e0204 */
[----:B------:R-:W-:Y:S02]  /*cc40*/  IMAD.MOV.U32 R9, RZ, RZ, R4 ;  /* 0x000000ffff097224 */ /* 0x000fe400078e0004 */
[----:B------:R-:W-:Y:S05]  /*cc50*/  CALL.REL.NOINC `($__internal_27_$__cuda_sm70_shflsync_idx_p) ;  /* 0x0000227000007944 */ /* 0x000fea0003c00000 */
[----:B------:R-:W-:Y:S01]  /*cc60*/  MOV R0, R5 ;  /* 0x0000000500007202 */ /* 0x000fe20000000f00 */
[----:B------:R-:W-:Y:S05]  /*cc70*/  BRA `(.L_x_1758) ;  /* 0xffff38e000007947 */ /* 0x000fea000383ffff */
.L_x_1649:
[----:B------:R-:W-:Y:S02]  /*cc80*/  SEL R0, RZ, 0x1, P0 ;  /* 0x00000001ff007807 */ /* 0x000fe40000000000 */
[----:B------:R-:W-:Y:S02]  /*cc90*/  MOV R2, 0xccb0 ;  /* 0x0000ccb000027802 */ /* 0x000fe40000000f00 */
[----:B--2---:R-:W-:Y:S05]  /*cca0*/  CALL.REL.NOINC `($__internal_29_$__cuda_sm70_votesync_ballot) ;  /* 0x000022e000007944 */ /* 0x004fea0003c00000 */
[----:B------:R-:W-:Y:S05]  /*ccb0*/  BRA `(.L_x_1759) ;  /* 0xffff393000007947 */ /* 0x000fea000383ffff */
.L_x_1650:
[----:B------:R-:W-:Y:S01]  /*ccc0*/  IMAD.MOV.U32 R9, RZ, RZ, R8 ;  /* 0x000000ffff097224 */ /* 0x000fe200078e0008 */
[----:B--2---:R-:W-:Y:S01]  /*ccd0*/  MOV R5, R251 ;  /* 0x000000fb00057202 */ /* 0x004fe20000000f00 */
[----:B------:R-:W-:Y:S01]  /*cce0*/  IMAD.MOV.U32 R3, RZ, RZ, 0x1f ;  /* 0x0000001fff037424 */ /* 0x000fe200078e00ff */
[----:B------:R-:W-:Y:S02]  /*ccf0*/  MOV R2, 0xcd10 ;  /* 0x0000cd1000027802 */ /* 0x000fe40000000f00 */
[----:B-1----:R-:W-:Y:S05]  /*cd00*/  CALL.REL.NOINC `($__internal_27_$__cuda_sm70_shflsync_idx_p) ;  /* 0x000021c000007944 */ /* 0x002fea0003c00000 */
[----:B------:R-:W-:Y:S01]  /*cd10*/  IMAD.MOV.U32 R12, RZ, RZ, R5 ;  /* 0x000000ffff0c7224 */ /* 0x000fe200078e0005 */
[----:B------:R-:W-:Y:S01]  /*cd20*/  MOV R9, R7 ;  /* 0x0000000700097202 */ /* 0x000fe20000000f00 */
[----:B------:R-:W-:Y:S01]  /*cd30*/  IMAD.MOV.U32 R248, RZ, RZ, RZ ;  /* 0x000000fffff87224 */ /* 0x000fe200078e00ff */
[----:B------:R-:W-:Y:S01]  /*cd40*/  MOV R5, R251 ;  /* 0x000000fb00057202 */ /* 0x000fe20000000f00 */
[----:B------:R-:W-:Y:S01]  /*cd50*/  IMAD.MOV.U32 R3, RZ, RZ, 0x1f ;  /* 0x0000001fff037424 */ /* 0x000fe200078e00ff */
[----:B------:R-:W-:-:S02]  /*cd60*/  MOV R2, 0xcd80 ;  /* 0x0000cd8000027802 */ /* 0x000fc40000000f00 */
[----:B------:R-:W-:Y:S05]  /*cd70*/  CALL.REL.NOINC `($__internal_27_$__cuda_sm70_shflsync_idx_p) ;  /* 0x0000215000007944 */ /* 0x000fea0003c00000 */
[----:B------:R-:W-:Y:S01]  /*cd80*/  MOV R11, R5 ;  /* 0x00000005000b7202 */ /* 0x000fe20000000f00 */
[----:B------:R-:W-:Y:S05]  /*cd90*/  BRA `(.L_x_1760) ;  /* 0xffff38a000007947 */ /* 0x000fea000383ffff */
.L_x_1653:
[----:B------:R-:W-:Y:S01]  /*cda0*/  IMAD.MOV.U32 R9, RZ, RZ, R4 ;  /* 0x000000ffff097224 */ /* 0x000fe200078e0004 */
[----:B------:R-:W-:-:S02]  /*cdb0*/  MOV R3, 0x1f ;  /* 0x0000001f00037802 */ /* 0x000fc40000000f00 */
[----:B------:R-:W-:Y:S02]  /*cdc0*/  MOV R2, 0xcde0 ;  /* 0x0000cde000027802 */ /* 0x000fe40000000f00 */
[----:B-1234-:R-:W-:Y:S05]  /*cdd0*/  CALL.REL.NOINC `($__internal_27_$__cuda_sm70_shflsync_idx_p) ;  /* 0x000020f000007944 */ /* 0x01efea0003c00000 */
[----:B------:R-:W-:Y:S01]  /*cde0*/  MOV R248, R5 ;  /* 0x0000000500f87202 */ /* 0x000fe20000000f00 */
[----:B------:R-:W-:Y:S05]  /*cdf0*/  BRA `(.L_x_1652) ;  /* 0xffff38a000007947 */ /* 0x000fea000383ffff */
.L_x_1661:
[----:B------:R-:W-:Y:S01]  /*ce00*/  IMAD.MOV.U32 R9, RZ, RZ, R6 ;  /* 0x000000ffff097224 */ /* 0x000fe200078e0006 */
[----:B------:R-:W-:Y:S01]  /*ce10*/  MOV R5, RZ ;  /* 0x000000ff00057202 */ /* 0x000fe20000000f00 */
[----:B------:R-:W-:Y:S01]  /*ce20*/  IMAD.MOV.U32 R3, RZ, RZ, 0x181f ;  /* 0x0000181fff037424 */ /* 0x000fe200078e00ff */
[----:B-1----:R-:W-:Y:S02]  /*ce30*/  MOV R2, 0xce50 ;  /* 0x0000ce5000027802 */ /* 0x002fe40000000f00 */
[----:B------:R-:W-:Y:S05]  /*ce40*/  CALL.REL.NOINC `($__internal_27_$__cuda_sm70_shflsync_idx_p) ;  /* 0x0000208000007944 */ /* 0x000fea0003c00000 */
[----:B------:R-:W-:Y:S01]  /*ce50*/  MOV R8, R5 ;  /* 0x0000000500087202 */ /* 0x000fe20000000f00 */
[----:B------:R-:W-:Y:S05]  /*ce60*/  BRA `(.L_x_1761) ;  /* 0xffff532000007947 */ /* 0x000fea000383ffff */
.L_x_1662:
[----:B------:R-:W-:Y:S01]  /*ce70*/  IMAD.MOV.U32 R9, RZ, RZ, R7 ;  /* 0x000000ffff097224 */ /* 0x000fe200078e0007 */
[----:B------:R-:W-:Y:S01]  /*ce80*/  MOV R5, RZ ;  /* 0x000000ff00057202 */ /* 0x000fe20000000f00 */
[----:B------:R-:W-:Y:S01]  /*ce90*/  IMAD.MOV.U32 R3, RZ, RZ, 0x181f ;  /* 0x0000181fff037424 */ /* 0x000fe200078e00ff */
[----:B-1----:R-:W-:Y:S02]  /*cea0*/  MOV R2, 0xcec0 ;  /* 0x0000cec000027802 */ /* 0x002fe40000000f00 */
[----:B--23--:R-:W-:Y:S05]  /*ceb0*/  CALL.REL.NOINC `($__internal_27_$__cuda_sm70_shflsync_idx_p) ;  /* 0x0000201000007944 */ /* 0x00cfea0003c00000 */
[----:B------:R-:W-:Y:S01]  /*cec0*/  MOV R2, R5 ;  /* 0x0000000500027202 */ /* 0x000fe20000000f00 */
[----:B------:R-:W-:Y:S05]  /*ced0*/  BRA `(.L_x_1762) ;  /* 0xffff52d000007947 */ /* 0x000fea000383ffff */
.L_x_1665:
[----:B------:R-:W-:Y:S01]  /*cee0*/  IMAD.MOV.U32 R9, RZ, RZ, R6 ;  /* 0x000000ffff097224 */ /* 0x000fe200078e0006 */
[----:B------:R-:W-:Y:S01]  /*cef0*/  MOV R5, 0x1 ;  /* 0x0000000100057802 */ /* 0x000fe20000000f00 */
[----:B---3--:R-:W-:Y:S01]  /*cf00*/  IMAD.MOV.U32 R3, RZ, RZ, 0x181f ;  /* 0x0000181fff037424 */ /* 0x008fe200078e00ff */
[----:B----4-:R-:W-:-:S02]  /*cf10*/  MOV R2, 0xcf30 ;  /* 0x0000cf3000027802 */ /* 0x010fc40000000f00 */
[----:B-12---:R-:W-:Y:S05]  /*cf20*/  CALL.REL.NOINC `($__internal_27_$__cuda_sm70_shflsync_idx_p) ;  /* 0x00001fa000007944 */ /* 0x006fea0003c00000 */
[----:B------:R-:W-:Y:S01]  /*cf30*/  IMAD.MOV.U32 R8, RZ, RZ, R5 ;  /* 0x000000ffff087224 */ /* 0x000fe200078e0005 */
[----:B------:R-:W-:Y:S01]  /*cf40*/  MOV R5, 0x1 ;  /* 0x0000000100057802 */ /* 0x000fe20000000f00 */
[----:B------:R-:W-:Y:S01]  /*cf50*/  IMAD.MOV.U32 R9, RZ, RZ, R7 ;  /* 0x000000ffff097224 */ /* 0x000fe200078e0007 */
[----:B------:R-:W-:-:S02]  /*cf60*/  MOV R3, 0x181f ;  /* 0x0000181f00037802 */ /* 0x000fc40000000f00 */
[----:B------:R-:W-:Y:S02]  /*cf70*/  MOV R2, 0xcf90 ;  /* 0x0000cf9000027802 */ /* 0x000fe40000000f00 */
[----:B------:R-:W-:Y:S05]  /*cf80*/  CALL.REL.NOINC `($__internal_27_$__cuda_sm70_shflsync_idx_p) ;  /* 0x00001f4000007944 */ /* 0x000fea0003c00000 */
[----:B------:R-:W-:Y:S01]  /*cf90*/  MOV R2, R5 ;  /* 0x0000000500027202 */ /* 0x000fe20000000f00 */
[----:B------:R-:W-:Y:S05]  /*cfa0*/  BRA `(.L_x_1763) ;  /* 0xffff52e000007947 */ /* 0x000fea000383ffff */
.L_x_1668:
[----:B------:R-:W-:Y:S01]  /*cfb0*/  IMAD.MOV.U32 R9, RZ, RZ, R6 ;  /* 0x000000ffff097224 */ /* 0x000fe200078e0006 */
[----:B------:R-:W-:Y:S01]  /*cfc0*/  MOV R5, 0x2 ;  /* 0x0000000200057802 */ /* 0x000fe20000000f00 */
[----:B-1----:R-:W-:Y:S01]  /*cfd0*/  IMAD.MOV.U32 R3, RZ, RZ, 0x181f ;  /* 0x0000181fff037424 */ /* 0x002fe200078e00ff */
[----:B----4-:R-:W-:Y:S02]  /*cfe0*/  MOV R2, 0xd000 ;  /* 0x0000d00000027802 */ /* 0x010fe40000000f00 */
[----:B--23--:R-:W-:Y:S05]  /*cff0*/  CALL.REL.NOINC `($__internal_27_$__cuda_sm70_shflsync_idx_p) ;  /* 0x00001ed000007944 */ /* 0x00cfea0003c00000 */
[----:B------:R-:W-:Y:S01]  /*d000*/  MOV R8, R5 ;  /* 0x0000000500087202 */ /* 0x000fe20000000f00 */
[----:B------:R-:W-:Y:S05]  /*d010*/  BRA `(.L_x_1764) ;  /* 0xffff534000007947 */ /* 0x000fea000383ffff */
.L_x_1669:
[----:B------:R-:W-:Y:S01]  /*d020*/  IMAD.MOV.U32 R9, RZ, RZ, R7 ;  /* 0x000000ffff097224 */ /* 0x000fe200078e0007 */
[----:B------:R-:W-:Y:S01]  /*d030*/  MOV R5, 0x2 ;  /* 0x0000000200057802 */ /* 0x000fe20000000f00 */
[----:B------:R-:W-:Y:S01]  /*d040*/  IMAD.MOV.U32 R3, RZ, RZ, 0x181f ;  /* 0x0000181fff037424 */ /* 0x000fe200078e00ff */
[----:B----4-:R-:W-:Y:S02]  /*d050*/  MOV R2, 0xd070 ;  /* 0x0000d07000027802 */ /* 0x010fe40000000f00 */
[----:B-123--:R-:W-:Y:S05]  /*d060*/  CALL.REL.NOINC `($__internal_27_$__cuda_sm70_shflsync_idx_p) ;  /* 0x00001e6000007944 */ /* 0x00efea0003c00000 */
[----:B------:R-:W-:Y:S01]  /*d070*/  MOV R2, R5 ;  /* 0x0000000500027202 */ /* 0x000fe20000000f00 */
[----:B------:R-:W-:Y:S05]  /*d080*/  BRA `(.L_x_1765) ;  /* 0xffff52f000007947 */ /* 0x000fea000383ffff */
.L_x_1672:
[----:B------:R-:W-:Y:S01]  /*d090*/  IMAD.MOV.U32 R9, RZ, RZ, R6 ;  /* 0x000000ffff097224 */ /* 0x000fe200078e0006 */
[----:B------:R-:W-:Y:S01]  /*d0a0*/  MOV R5, 0x3 ;  /* 0x0000000300057802 */ /* 0x000fe20000000f00 */
[----:B-1----:R-:W-:Y:S01]  /*d0b0*/  IMAD.MOV.U32 R3, RZ, RZ, 0x181f ;  /* 0x0000181fff037424 */ /* 0x002fe200078e00ff */
[----:B------:R-:W-:-:S02]  /*d0c0*/  MOV R2, 0xd0e0 ;  /* 0x0000d0e000027802 */ /* 0x000fc40000000f00 */
[----:B--234-:R-:W-:Y:S05]  /*d0d0*/  CALL.REL.NOINC `($__internal_27_$__cuda_sm70_shflsync_idx_p) ;  /* 0x00001df000007944 */ /* 0x01cfea0003c00000 */
        /* <DEDUP_REMOVED lines=8> */
.L_x_1675:
[----:B------:R-:W-:Y:S01]  /*d160*/  IMAD.MOV.U32 R9, RZ, RZ, R6 ;  /* 0x000000ffff097224 */ /* 0x000fe200078e0006 */
[----:B------:R-:W-:Y:S01]  /*d170*/  MOV R5, 0x4 ;  /* 0x0000000400057802 */ /* 0x000fe20000000f00 */
[----:B-1----:R-:W-:Y:S01]  /*d180*/  IMAD.MOV.U32 R3, RZ, RZ, 0x181f ;  /* 0x0000181fff037424 */ /* 0x002fe200078e00ff */
[----:B------:R-:W-:Y:S02]  /*d190*/  MOV R2, 0xd1b0 ;  /* 0x0000d1b000027802 */ /* 0x000fe40000000f00 */
[----:B--234-:R-:W-:Y:S05]  /*d1a0*/  CALL.REL.NOINC `($__internal_27_$__cuda_sm70_shflsync_idx_p) ;  /* 0x00001d2000007944 */ /* 0x01cfea0003c00000 */
[----:B------:R-:W-:Y:S01]  /*d1b0*/  MOV R8, R5 ;  /* 0x0000000500087202 */ /* 0x000fe20000000f00 */
[----:B------:R-:W-:Y:S05]  /*d1c0*/  BRA `(.L_x_1767) ;  /* 0xffff536000007947 */ /* 0x000fea000383ffff */
.L_x_1676:
[----:B------:R-:W-:Y:S01]  /*d1d0*/  IMAD.MOV.U32 R9, RZ, RZ, R7 ;  /* 0x000000ffff097224 */ /* 0x000fe200078e0007 */
[----:B------:R-:W-:Y:S01]  /*d1e0*/  MOV R5, 0x4 ;  /* 0x0000000400057802 */ /* 0x000fe20000000f00 */
[----:B-1----:R-:W-:Y:S01]  /*d1f0*/  IMAD.MOV.U32 R3, RZ, RZ, 0x181f ;  /* 0x0000181fff037424 */ /* 0x002fe200078e00ff */
[----:B------:R-:W-:Y:S02]  /*d200*/  MOV R2, 0xd220 ;  /* 0x0000d22000027802 */ /* 0x000fe40000000f00 */
[----:B--234-:R-:W-:Y:S05]  /*d210*/  CALL.REL.NOINC `($__internal_27_$__cuda_sm70_shflsync_idx_p) ;  /* 0x00001cb000007944 */ /* 0x01cfea0003c00000 */
[----:B------:R-:W-:Y:S01]  /*d220*/  MOV R2, R5 ;  /* 0x0000000500027202 */ /* 0x000fe20000000f00 */
[----:B------:R-:W-:Y:S05]  /*d230*/  BRA `(.L_x_1768) ;  /* 0xffff531000007947 */ /* 0x000fea000383ffff */
.L_x_1679:
[----:B------:R-:W-:Y:S01]  /*d240*/  IMAD.MOV.U32 R9, RZ, RZ, R6 ;  /* 0x000000ffff097224 */ /* 0x000fe200078e0006 */
[----:B------:R-:W-:Y:S01]  /*d250*/  MOV R5, 0x5 ;  /* 0x0000000500057802 */ /* 0x000fe20000000f00 */
[----:B--2---:R-:W-:Y:S01]  /*d260*/  IMAD.MOV.U32 R3, RZ, RZ, 0x181f ;  /* 0x0000181fff037424 */ /* 0x004fe200078e00ff */
[----:B---3--:R-:W-:-:S02]  /*d270*/  MOV R2, 0xd290 ;  /* 0x0000d29000027802 */ /* 0x008fc40000000f00 */
[----:B-1--4-:R-:W-:Y:S05]  /*d280*/  CALL.REL.NOINC `($__internal_27_$__cuda_sm70_shflsync_idx_p) ;  /* 0x00001c4000007944 */ /* 0x012fea0003c00000 */
        /* <DEDUP_REMOVED lines=8> */
.L_x_1682:
[----:B------:R-:W-:Y:S01]  /*d310*/  IMAD.MOV.U32 R9, RZ, RZ, R6 ;  /* 0x000000ffff097224 */ /* 0x000fe200078e0006 */
[----:B------:R-:W-:Y:S01]  /*d320*/  MOV R5, 0x6 ;  /* 0x0000000600057802 */ /* 0x000fe20000000f00 */
[----:B-1----:R-:W-:Y:S01]  /*d330*/  IMAD.MOV.U32 R3, RZ, RZ, 0x181f ;  /* 0x0000181fff037424 */ /* 0x002fe200078e00ff */
[----:B---3--:R-:W-:Y:S02]  /*d340*/  MOV R2, 0xd360 ;  /* 0x0000d36000027802 */ /* 0x008fe40000000f00 */
[----:B--2-4-:R-:W-:Y:S05]  /*d350*/  CALL.REL.NOINC `($__internal_27_$__cuda_sm70_shflsync_idx_p) ;  /* 0x00001b7000007944 */ /* 0x014fea0003c00000 */
[----:B------:R-:W-:Y:S01]  /*d360*/  MOV R8, R5 ;  /* 0x0000000500087202 */ /* 0x000fe20000000f00 */
[----:B------:R-:W-:Y:S05]  /*d370*/  BRA `(.L_x_1770) ;  /* 0xffff538000007947 */ /* 0x000fea000383ffff */
.L_x_1683:
[----:B------:R-:W-:Y:S01]  /*d380*/  IMAD.MOV.U32 R9, RZ, RZ, R7 ;  /* 0x000000ffff097224 */ /* 0x000fe200078e0007 */
[----:B------:R-:W-:Y:S01]  /*d390*/  MOV R5, 0x6 ;  /* 0x0000000600057802 */ /* 0x000fe20000000f00 */
[----:B------:R-:W-:Y:S01]  /*d3a0*/  IMAD.MOV.U32 R3, RZ, RZ, 0x181f ;  /* 0x0000181fff037424 */ /* 0x000fe200078e00ff */
[----:B---3--:R-:W-:Y:S02]  /*d3b0*/  MOV R2, 0xd3d0 ;  /* 0x0000d3d000027802 */ /* 0x008fe40000000f00 */
[----:B-12-4-:R-:W-:Y:S05]  /*d3c0*/  CALL.REL.NOINC `($__internal_27_$__cuda_sm70_shflsync_idx_p) ;  /* 0x00001b0000007944 */ /* 0x016fea0003c00000 */
[----:B------:R-:W-:Y:S01]  /*d3d0*/  MOV R2, R5 ;  /* 0x0000000500027202 */ /* 0x000fe20000000f00 */
[----:B------:R-:W-:Y:S05]  /*d3e0*/  BRA `(.L_x_1771) ;  /* 0xffff533000007947 */ /* 0x000fea000383ffff */
.L_x_1686:
        /* <DEDUP_REMOVED lines=13> */
.L_x_1691:
[----:B------:R-:W-:Y:S01]  /*d4c0*/  IMAD.MOV.U32 R0, RZ, RZ, R241 ;  /* 0x000000ffff007224 */ /* 0x000fe200078e00f1 */
[----:B------:R-:W-:Y:S01]  /*d4d0*/  MOV R10, 0x1f ;  /* 0x0000001f000a7802 */ /* 0x000fe20000000f00 */
[----:B------:R-:W-:Y:S01]  /*d4e0*/  IMAD.MOV.U32 R3, RZ, RZ, 0x2 ;  /* 0x00000002ff037424 */ /* 0x000fe200078e00ff */
[----:B------:R-:W-:Y:S02]  /*d4f0*/  MOV R9, 0xffffffff ;  /* 0xffffffff00097802 */ /* 0x000fe40000000f00 */
[----:B------:R-:W-:Y:S02]  /*d500*/  MOV R2, 0xd520 ;  /* 0x0000d52000027802 */ /* 0x000fe40000000f00 */
[----:B------:R-:W-:Y:S05]  /*d510*/  CALL.REL.NOINC `($__internal_26_$__cuda_sm70_shflsync_bfly_p) ;  /* 0x0000197000007944 */ /* 0x000fea0003c00000 */
[----:B------:R-:W-:Y:S01]  /*d520*/  FADD.FTZ R241, R241, R0 ;  /* 0x00000000f1f17221 */ /* 0x000fe20000010000 */
[----:B------:R-:W-:Y:S02]  /*d530*/  MOV R3, 0x1 ;  /* 0x0000000100037802 */ /* 0x000fe40000000f00 */
[----:B------:R-:W-:Y:S02]  /*d540*/  MOV R2, 0xd570 ;  /* 0x0000d57000027802 */ /* 0x000fe40000000f00 */
[----:B------:R-:W-:-:S02]  /*d550*/  MOV R0, R241 ;  /* 0x000000f100007202 */ /* 0x000fc40000000f00 */
[----:B------:R-:W-:Y:S05]  /*d560*/  CALL.REL.NOINC `($__internal_26_$__cuda_sm70_shflsync_bfly_p) ;  /* 0x0000192000007944 */ /* 0x000fea0003c00000 */
[----:B------:R-:W-:Y:S01]  /*d570*/  FADD.FTZ R4, R241, R0 ;  /* 0x00000000f1047221 */ /* 0x000fe20000010000 */
[----:B------:R-:W-:-:S02]  /*d580*/  MOV R0, R242 ;  /* 0x000000f200007202 */ /* 0x000fc40000000f00 */
[----:B------:R-:W-:Y:S02]  /*d590*/  MOV R3, 0x2 ;  /* 0x0000000200037802 */ /* 0x000fe40000000f00 */
[----:B------:R-:W-:Y:S02]  /*d5a0*/  MOV R2, 0xd5c0 ;  /* 0x0000d5c000027802 */ /* 0x000fe40000000f00 */
[----:B------:R-:W-:Y:S05]  /*d5b0*/  CALL.REL.NOINC `($__internal_26_$__cuda_sm70_shflsync_bfly_p) ;  /* 0x000018d000007944 */ /* 0x000fea0003c00000 */
[----:B------:R-:W-:Y:S01]  /*d5c0*/  FADD.FTZ R6, R242, R0 ;  /* 0x00000000f2067221 */ /* 0x000fe20000010000 */
[----:B------:R-:W-:Y:S02]  /*d5d0*/  MOV R3, 0x1 ;  /* 0x0000000100037802 */ /* 0x000fe40000000f00 */
[----:B------:R-:W-:Y:S02]  /*d5e0*/  MOV R2, 0xd610 ;  /* 0x0000d61000027802 */ /* 0x000fe40000000f00 */
[----:B------:R-:W-:Y:S02]  /*d5f0*/  MOV R0, R6 ;  /* 0x0000000600007202 */ /* 0x000fe40000000f00 */
[----:B------:R-:W-:Y:S05]  /*d600*/  CALL.REL.NOINC `($__internal_26_$__cuda_sm70_shflsync_bfly_p) ;  /* 0x0000188000007944 */ /* 0x000fea0003c00000 */
[----:B------:R-:W-:Y:S01]  /*d610*/  FADD.FTZ R6, R6, R0 ;  /* 0x0000000006067221 */ /* 0x000fe20000010000 */
[----:B------:R-:W-:Y:S02]  /*d620*/  MOV R0, R243 ;  /* 0x000000f300007202 */ /* 0x000fe40000000f00 */
[----:B------:R-:W-:-:S02]  /*d630*/  MOV R3, 0x2 ;  /* 0x0000000200037802 */ /* 0x000fc40000000f00 */
        /* <DEDUP_REMOVED lines=9> */
[----:B------:R-:W-:Y:S02]  /*d6d0*/  MOV R3, 0x2 ;  /* 0x0000000200037802 */ /* 0x000fe40000000f00 */
[----:B------:R-:W-:-:S02]  /*d6e0*/  MOV R2, 0xd700 ;  /* 0x0000d70000027802 */ /* 0x000fc40000000f00 */
[----:B------:R-:W-:Y:S05]  /*d6f0*/  CALL.REL.NOINC `($__internal_26_$__cuda_sm70_shflsync_bfly_p) ;  /* 0x0000179000007944 */ /* 0x000fea0003c00000 */
[----:B------:R-:W-:Y:S01]  /*d700*/  FADD.FTZ R8, R244, R0 ;  /* 0x00000000f4087221 */ /* 0x000fe20000010000 */
[----:B------:R-:W-:-:S02]  /*d710*/  MOV R3, 0x1 ;  /* 0x0000000100037802 */ /* 0x000fc40000000f00 */
[----:B------:R-:W-:Y:S02]  /*d720*/  MOV R2, 0xd750 ;  /* 0x0000d75000027802 */ /* 0x000fe40000000f00 */
[----:B------:R-:W-:Y:S02]  /*d730*/  MOV R0, R8 ;  /* 0x0000000800007202 */ /* 0x000fe40000000f00 */
[----:B------:R-:W-:Y:S05]  /*d740*/  CALL.REL.NOINC `($__internal_26_$__cuda_sm70_shflsync_bfly_p) ;  /* 0x0000174000007944 */ /* 0x000fea0003c00000 */
[----:B------:R-:W-:Y:S01]  /*d750*/  MOV R9, R0 ;  /* 0x0000000000097202 */ /* 0x000fe20000000f00 */
[----:B------:R-:W-:Y:S05]  /*d760*/  BRA `(.L_x_1773) ;  /* 0xffffb4c000007947 */ /* 0x000fea000383ffff */
.L_x_1698:
[----:B-1-34-:R-:W-:Y:S01]  /*d770*/  IMAD.MOV.U32 R9, RZ, RZ, R6 ;  /* 0x000000ffff097224 */ /* 0x01afe200078e0006 */
[----:B------:R-:W-:Y:S01]  /*d780*/  MOV R5, RZ ;  /* 0x000000ff00057202 */ /* 0x000fe20000000f00 */
[----:B------:R-:W-:Y:S01]  /*d790*/  IMAD.MOV.U32 R3, RZ, RZ, 0x181f ;  /* 0x0000181fff037424 */ /* 0x000fe200078e00ff */
[----:B------:R-:W-:Y:S02]  /*d7a0*/  MOV R2, 0xd7c0 ;  /* 0x0000d7c000027802 */ /* 0x000fe40000000f00 */
[----:B------:R-:W-:Y:S05]  /*d7b0*/  CALL.REL.NOINC `($__internal_27_$__cuda_sm70_shflsync_idx_p) ;  /* 0x0000171000007944 */ /* 0x000fea0003c00000 */
[----:B------:R-:W-:Y:S01]  /*d7c0*/  MOV R8, R5 ;  /* 0x0000000500087202 */ /* 0x000fe20000000f00 */
[----:B------:R-:W-:Y:S05]  /*d7d0*/  BRA `(.L_x_1774) ;  /* 0xffffca4000007947 */ /* 0x000fea000383ffff */
.L_x_1699:
[----:B------:R-:W-:Y:S01]  /*d7e0*/  IMAD.MOV.U32 R9, RZ, RZ, R7 ;  /* 0x000000ffff097224 */ /* 0x000fe200078e0007 */
[----:B------:R-:W-:Y:S01]  /*d7f0*/  MOV R5, RZ ;  /* 0x000000ff00057202 */ /* 0x000fe20000000f00 */
[----:B------:R-:W-:Y:S01]  /*d800*/  IMAD.MOV.U32 R3, RZ, RZ, 0x181f ;  /* 0x0000181fff037424 */ /* 0x000fe200078e00ff */
[----:B------:R-:W-:-:S02]  /*d810*/  MOV R2, 0xd830 ;  /* 0x0000d83000027802 */ /* 0x000fc40000000f00 */
[----:B-12---:R-:W-:Y:S05]  /*d820*/  CALL.REL.NOINC `($__internal_27_$__cuda_sm70_shflsync_idx_p) ;  /* 0x000016a000007944 */ /* 0x006fea0003c00000 */
[----:B------:R-:W-:Y:S01]  /*d830*/  MOV R2, R5 ;  /* 0x0000000500027202 */ /* 0x000fe20000000f00 */
[----:B------:R-:W-:Y:S05]  /*d840*/  BRA `(.L_x_1775) ;  /* 0xffffc9f000007947 */ /* 0x000fea000383ffff */
.L_x_1700:
[----:B------:R-:W-:Y:S01]  /*d850*/  IMAD.MOV.U32 R9, RZ, RZ, R6 ;  /* 0x000000ffff097224 */ /* 0x000fe200078e0006 */
[----:B------:R-:W-:Y:S01]  /*d860*/  MOV R5, 0x1 ;  /* 0x0000000100057802 */ /* 0x000fe20000000f00 */
[----:B--2---:R-:W-:Y:S01]  /*d870*/  IMAD.MOV.U32 R3, RZ, RZ, 0x181f ;  /* 0x0000181fff037424 */ /* 0x004fe200078e00ff */
[----:B------:R-:W-:-:S02]  /*d880*/  MOV R2, 0xd8a0 ;  /* 0x0000d8a000027802 */ /* 0x000fc40000000f00 */
[----:B-1-3--:R-:W-:Y:S05]  /*d890*/  CALL.REL.NOINC `($__internal_27_$__cuda_sm70_shflsync_idx_p) ;  /* 0x0000163000007944 */ /* 0x00afea0003c00000 */
        /* <DEDUP_REMOVED lines=8> */
.L_x_1701:
[----:B------:R-:W-:Y:S01]  /*d920*/  IMAD.MOV.U32 R9, RZ, RZ, R6 ;  /* 0x000000ffff097224 */ /* 0x000fe200078e0006 */
[----:B------:R-:W-:Y:S01]  /*d930*/  MOV R5, 0x2 ;  /* 0x0000000200057802 */ /* 0x000fe20000000f00 */
[----:B-1----:R-:W-:Y:S01]  /*d940*/  IMAD.MOV.U32 R3, RZ, RZ, 0x181f ;  /* 0x0000181fff037424 */ /* 0x002fe200078e00ff */
[----:B------:R-:W-:Y:S02]  /*d950*/  MOV R2, 0xd970 ;  /* 0x0000d97000027802 */ /* 0x000fe40000000f00 */
[----:B---34-:R-:W-:Y:S05]  /*d960*/  CALL.REL.NOINC `($__internal_27_$__cuda_sm70_shflsync_idx_p) ;  /* 0x0000156000007944 */ /* 0x018fea0003c00000 */
[----:B------:R-:W-:Y:S01]  /*d970*/  MOV R8, R5 ;  /* 0x0000000500087202 */ /* 0x000fe20000000f00 */
[----:B------:R-:W-:Y:S05]  /*d980*/  BRA `(.L_x_1777) ;  /* 0xffffc9a000007947 */ /* 0x000fea000383ffff */
.L_x_1702:
[----:B------:R-:W-:Y:S01]  /*d990*/  IMAD.MOV.U32 R9, RZ, RZ, R7 ;  /* 0x000000ffff097224 */ /* 0x000fe200078e0007 */
[----:B------:R-:W-:Y:S01]  /*d9a0*/  MOV R5, 0x2 ;  /* 0x0000000200057802 */ /* 0x000fe20000000f00 */
[----:B-1----:R-:W-:Y:S01]  /*d9b0*/  IMAD.MOV.U32 R3, RZ, RZ, 0x181f ;  /* 0x0000181fff037424 */ /* 0x002fe200078e00ff */
[----:B------:R-:W-:Y:S02]  /*d9c0*/  MOV R2, 0xd9e0 ;  /* 0x0000d9e000027802 */ /* 0x000fe40000000f00 */
[----:B--234-:R-:W-:Y:S05]  /*d9d0*/  CALL.REL.NOINC `($__internal_27_$__cuda_sm70_shflsync_idx_p) ;  /* 0x000014f000007944 */ /* 0x01cfea0003c00000 */
[----:B------:R-:W-:Y:S01]  /*d9e0*/  MOV R2, R5 ;  /* 0x0000000500027202 */ /* 0x000fe20000000f00 */
[----:B------:R-:W-:Y:S05]  /*d9f0*/  BRA `(.L_x_1778) ;  /* 0xffffc95000007947 */ /* 0x000fea000383ffff */
.L_x_1703:
[----:B------:R-:W-:Y:S01]  /*da00*/  IMAD.MOV.U32 R9, RZ, RZ, R6 ;  /* 0x000000ffff097224 */ /* 0x000fe200078e0006 */
[----:B------:R-:W-:Y:S01]  /*da10*/  MOV R5, 0x3 ;  /* 0x0000000300057802 */ /* 0x000fe20000000f00 */
[----:B--2---:R-:W-:Y:S01]  /*da20*/  IMAD.MOV.U32 R3, RZ, RZ, 0x181f ;  /* 0x0000181fff037424 */ /* 0x004fe200078e00ff */
[----:B------:R-:W-:-:S02]  /*da30*/  MOV R2, 0xda50 ;  /* 0x0000da5000027802 */ /* 0x000fc40000000f00 */
[----:B-1-34-:R-:W-:Y:S05]  /*da40*/  CALL.REL.NOINC `($__internal_27_$__cuda_sm70_shflsync_idx_p) ;  /* 0x0000148000007944 */ /* 0x01afea0003c00000 */
        /* <DEDUP_REMOVED lines=8> */
.L_x_1704:
[----:B------:R-:W-:Y:S01]  /*dad0*/  IMAD.MOV.U32 R9, RZ, RZ, R6 ;  /* 0x000000ffff097224 */ /* 0x000fe200078e0006 */
[----:B------:R-:W-:Y:S01]  /*dae0*/  MOV R5, 0x4 ;  /* 0x0000000400057802 */ /* 0x000fe20000000f00 */
[----:B--2---:R-:W-:Y:S01]  /*daf0*/  IMAD.MOV.U32 R3, RZ, RZ, 0x181f ;  /* 0x0000181fff037424 */ /* 0x004fe200078e00ff */
[----:B------:R-:W-:Y:S02]  /*db00*/  MOV R2, 0xdb20 ;  /* 0x0000db2000027802 */ /* 0x000fe40000000f00 */
[----:B-1-34-:R-:W-:Y:S05]  /*db10*/  CALL.REL.NOINC `($__internal_27_$__cuda_sm70_shflsync_idx_p) ;  /* 0x000013b000007944 */ /* 0x01afea0003c00000 */
[----:B------:R-:W-:Y:S01]  /*db20*/  MOV R8, R5 ;  /* 0x0000000500087202 */ /* 0x000fe20000000f00 */
[----:B------:R-:W-:Y:S05]  /*db30*/  BRA `(.L_x_1780) ;  /* 0xffffc90000007947 */ /* 0x000fea000383ffff */
.L_x_1705:
[----:B------:R-:W-:Y:S01]  /*db40*/  IMAD.MOV.U32 R9, RZ, RZ, R7 ;  /* 0x000000ffff097224 */ /* 0x000fe200078e0007 */
[----:B------:R-:W-:Y:S01]  /*db50*/  MOV R5, 0x4 ;  /* 0x0000000400057802 */ /* 0x000fe20000000f00 */
[----:B--2---:R-:W-:Y:S01]  /*db60*/  IMAD.MOV.U32 R3, RZ, RZ, 0x181f ;  /* 0x0000181fff037424 */ /* 0x004fe200078e00ff */
[----:B------:R-:W-:Y:S02]  /*db70*/  MOV R2, 0xdb90 ;  /* 0x0000db9000027802 */ /* 0x000fe40000000f00 */
[----:B-1-34-:R-:W-:Y:S05]  /*db80*/  CALL.REL.NOINC `($__internal_27_$__cuda_sm70_shflsync_idx_p) ;  /* 0x0000134000007944 */ /* 0x01afea0003c00000 */
[----:B------:R-:W-:Y:S01]  /*db90*/  MOV R2, R5 ;  /* 0x0000000500027202 */ /* 0x000fe20000000f00 */
[----:B------:R-:W-:Y:S05]  /*dba0*/  BRA `(.L_x_1781) ;  /* 0xffffc8b000007947 */ /* 0x000fea000383ffff */
.L_x_1706:
        /* <DEDUP_REMOVED lines=13> */
.L_x_1707:
[----:B------:R-:W-:Y:S01]  /*dc80*/  IMAD.MOV.U32 R9, RZ, RZ, R6 ;  /* 0x000000ffff097224 */ /* 0x000fe200078e0006 */
[----:B------:R-:W-:Y:S01]  /*dc90*/  MOV R5, 0x6 ;  /* 0x0000000600057802 */ /* 0x000fe20000000f00 */
[----:B--2---:R-:W-:Y:S01]  /*dca0*/  IMAD.MOV.U32 R3, RZ, RZ, 0x181f ;  /* 0x0000181fff037424 */ /* 0x004fe200078e00ff */
[----:B------:R-:W-:Y:S02]  /*dcb0*/  MOV R2, 0xdcd0 ;  /* 0x0000dcd000027802 */ /* 0x000fe40000000f00 */
[----:B-1--4-:R-:W-:Y:S05]  /*dcc0*/  CALL.REL.NOINC `($__internal_27_$__cuda_sm70_shflsync_idx_p) ;  /* 0x0000120000007944 */ /* 0x012fea0003c00000 */
[----:B------:R-:W-:Y:S01]  /*dcd0*/  MOV R8, R5 ;  /* 0x0000000500087202 */ /* 0x000fe20000000f00 */
[----:B------:R-:W-:Y:S05]  /*dce0*/  BRA `(.L_x_1783) ;  /* 0xffffc86000007947 */ /* 0x000fea000383ffff */
.L_x_1708:
[----:B------:R-:W-:Y:S01]  /*dcf0*/  IMAD.MOV.U32 R9, RZ, RZ, R7 ;  /* 0x000000ffff097224 */ /* 0x000fe200078e0007 */
[----:B------:R-:W-:Y:S01]  /*dd00*/  MOV R5, 0x6 ;  /* 0x0000000600057802 */ /* 0x000fe20000000f00 */
[----:B--2---:R-:W-:Y:S01]  /*dd10*/  IMAD.MOV.U32 R3, RZ, RZ, 0x181f ;  /* 0x0000181fff037424 */ /* 0x004fe200078e00ff */
[----:B------:R-:W-:Y:S02]  /*dd20*/  MOV R2, 0xdd40 ;  /* 0x0000dd4000027802 */ /* 0x000fe40000000f00 */
[----:B-1-34-:R-:W-:Y:S05]  /*dd30*/  CALL.REL.NOINC `($__internal_27_$__cuda_sm70_shflsync_idx_p) ;  /* 0x0000119000007944 */ /* 0x01afea0003c00000 */
[----:B------:R-:W-:Y:S01]  /*dd40*/  MOV R2, R5 ;  /* 0x0000000500027202 */ /* 0x000fe20000000f00 */
[----:B------:R-:W-:Y:S05]  /*dd50*/  BRA `(.L_x_1784) ;  /* 0xffffc81000007947 */ /* 0x000fea000383ffff */
.L_x_1709:
[----:B------:R-:W-:Y:S01]  /*dd60*/  IMAD.MOV.U32 R9, RZ, RZ, R6 ;  /* 0x000000ffff097224 */ /* 0x000fe200078e0006 */
[----:B------:R-:W-:Y:S01]  /*dd70*/  MOV R5, 0x7 ;  /* 0x0000000700057802 */ /* 0x000fe20000000f00 */
[----:B-1----:R-:W-:Y:S01]  /*dd80*/  IMAD.MOV.U32 R3, RZ, RZ, 0x181f ;  /* 0x0000181fff037424 */ /* 0x002fe200078e00ff */
[----:B------:R-:W-:-:S02]  /*dd90*/  MOV R2, 0xddb0 ;  /* 0x0000ddb000027802 */ /* 0x000fc40000000f00 */
[----:B--2-4-:R-:W-:Y:S05]  /*dda0*/  CALL.REL.NOINC `($__internal_27_$__cuda_sm70_shflsync_idx_p) ;  /* 0x0000112000007944 */ /* 0x014fea0003c00000 */
        /* <DEDUP_REMOVED lines=8> */
.L_x_1711:
[----:B------:R-:W-:Y:S01]  /*de30*/  IMAD.MOV.U32 R9, RZ, RZ, R13 ;  /* 0x000000ffff097224 */ /* 0x000fe200078e000d */
[----:B------:R-:W-:Y:S01]  /*de40*/  MOV R5, RZ ;  /* 0x000000ff00057202 */ /* 0x000fe20000000f00 */
[----:B------:R-:W-:Y:S01]  /*de50*/  IMAD.MOV.U32 R3, RZ, RZ, 0x1c1f ;  /* 0x00001c1fff037424 */ /* 0x000fe200078e00ff */
[----:B------:R-:W-:Y:S02]  /*de60*/  MOV R2, 0xde80 ;  /* 0x0000de8000027802 */ /* 0x000fe40000000f00 */
[----:B------:R-:W-:Y:S05]  /*de70*/  CALL.REL.NOINC `($__internal_27_$__cuda_sm70_shflsync_idx_p) ;  /* 0x0000105000007944 */ /* 0x000fea0003c00000 */
[----:B------:R-:W-:Y:S01]  /*de80*/  MOV R12, R5 ;  /* 0x00000005000c7202 */ /* 0x000fe20000000f00 */
[----:B------:R-:W-:Y:S05]  /*de90*/  BRA `(.L_x_1786) ;  /* 0xffffc9e000007947 */ /* 0x000fea000383ffff */
.L_x_1712:
[----:B------:R-:W-:Y:S01]  /*dea0*/  IMAD.MOV.U32 R9, RZ, RZ, R20 ;  /* 0x000000ffff097224 */ /* 0x000fe200078e0014 */
[----:B------:R-:W-:Y:S01]  /*deb0*/  MOV R5, RZ ;  /* 0x000000ff00057202 */ /* 0x000fe20000000f00 */
[----:B------:R-:W-:Y:S01]  /*dec0*/  IMAD.MOV.U32 R3, RZ, RZ, 0x1c1f ;  /* 0x00001c1fff037424 */ /* 0x000fe200078e00ff */
[----:B------:R-:W-:Y:S02]  /*ded0*/  MOV R2, 0xdef0 ;  /* 0x0000def000027802 */ /* 0x000fe40000000f00 */
[----:B-12---:R-:W-:Y:S05]  /*dee0*/  CALL.REL.NOINC `($__internal_27_$__cuda_sm70_shflsync_idx_p) ;  /* 0x00000fe000007944 */ /* 0x006fea0003c00000 */
[----:B------:R-:W-:Y:S01]  /*def0*/  MOV R2, R5 ;  /* 0x0000000500027202 */ /* 0x000fe20000000f00 */
[----:B------:R-:W-:Y:S05]  /*df00*/  BRA `(.L_x_1787) ;  /* 0xffffc99000007947 */ /* 0x000fea000383ffff */
.L_x_1715:
[----:B------:R-:W-:Y:S01]  /*df10*/  IMAD.MOV.U32 R9, RZ, RZ, R13 ;  /* 0x000000ffff097224 */ /* 0x000fe200078e000d */
[----:B------:R-:W-:Y:S01]  /*df20*/  MOV R5, 0x1 ;  /* 0x0000000100057802 */ /* 0x000fe20000000f00 */
[----:B--2---:R-:W-:Y:S01]  /*df30*/  IMAD.MOV.U32 R3, RZ, RZ, 0x1c1f ;  /* 0x00001c1fff037424 */ /* 0x004fe200078e00ff */
[----:B----4-:R-:W-:-:S02]  /*df40*/  MOV R2, 0xdf60 ;  /* 0x0000df6000027802 */ /* 0x010fc40000000f00 */
        /* <DEDUP_REMOVED lines=9> */
.L_x_1718:
[----:B------:R-:W-:Y:S01]  /*dfe0*/  IMAD.MOV.U32 R9, RZ, RZ, R13 ;  /* 0x000000ffff097224 */ /* 0x000fe200078e000d */
[----:B------:R-:W-:Y:S01]  /*dff0*/  MOV R5, 0x2 ;  /* 0x0000000200057802 */ /* 0x000fe20000000f00 */
[----:B--2---:R-:W-:Y:S01]  /*e000*/  IMAD.MOV.U32 R3, RZ, RZ, 0x1c1f ;  /* 0x00001c1fff037424 */ /* 0x004fe200078e00ff */
[----:B----4-:R-:W-:Y:S02]  /*e010*/  MOV R2, 0xe030 ;  /* 0x0000e03000027802 */ /* 0x010fe40000000f00 */
[----:B-1-3--:R-:W-:Y:S05]  /*e020*/  CALL.REL.NOINC `($__internal_27_$__cuda_sm70_shflsync_idx_p) ;  /* 0x00000ea000007944 */ /* 0x00afea0003c00000 */
[----:B------:R-:W-:Y:S01]  /*e030*/  MOV R12, R5 ;  /* 0x00000005000c7202 */ /* 0x000fe20000000f00 */
[----:B------:R-:W-:Y:S05]  /*e040*/  BRA `(.L_x_1789) ;  /* 0xffffce0000007947 */ /* 0x000fea000383ffff */
.L_x_1719:
[----:B------:R-:W-:Y:S01]  /*e050*/  IMAD.MOV.U32 R9, RZ, RZ, R20 ;  /* 0x000000ffff097224 */ /* 0x000fe200078e0014 */
[----:B------:R-:W-:Y:S01]  /*e060*/  MOV R5, 0x2 ;  /* 0x0000000200057802 */ /* 0x000fe20000000f00 */
[----:B--2---:R-:W-:Y:S01]  /*e070*/  IMAD.MOV.U32 R3, RZ, RZ, 0x1c1f ;  /* 0x00001c1fff037424 */ /* 0x004fe200078e00ff */
[----:B----4-:R-:W-:Y:S02]  /*e080*/  MOV R2, 0xe0a0 ;  /* 0x0000e0a000027802 */ /* 0x010fe40000000f00 */
[----:B-1-3--:R-:W-:Y:S05]  /*e090*/  CALL.REL.NOINC `($__internal_27_$__cuda_sm70_shflsync_idx_p) ;  /* 0x00000e3000007944 */ /* 0x00afea0003c00000 */
[----:B------:R-:W-:Y:S01]  /*e0a0*/  MOV R2, R5 ;  /* 0x0000000500027202 */ /* 0x000fe20000000f00 */
[----:B------:R-:W-:Y:S05]  /*e0b0*/  BRA `(.L_x_1790) ;  /* 0xffffcdb000007947 */ /* 0x000fea000383ffff */
.L_x_1722:
[----:B------:R-:W-:Y:S01]  /*e0c0*/  IMAD.MOV.U32 R9, RZ, RZ, R13 ;  /* 0x000000ffff097224 */ /* 0x000fe200078e000d */
[----:B------:R-:W-:Y:S01]  /*e0d0*/  MOV R5, 0x3 ;  /* 0x0000000300057802 */ /* 0x000fe20000000f00 */
[----:B-1----:R-:W-:Y:S01]  /*e0e0*/  IMAD.MOV.U32 R3, RZ, RZ, 0x1c1f ;  /* 0x00001c1fff037424 */ /* 0x002fe200078e00ff */
[----:B----4-:R-:W-:-:S02]  /*e0f0*/  MOV R2, 0xe110 ;  /* 0x0000e11000027802 */ /* 0x010fc40000000f00 */
[----:B--23--:R-:W-:Y:S05]  /*e100*/  CALL.REL.NOINC `($__internal_27_$__cuda_sm70_shflsync_idx_p) ;  /* 0x00000dc000007944 */ /* 0x00cfea0003c00000 */
        /* <DEDUP_REMOVED lines=8> */
.L_x_1726:
[----:B------:R-:W-:Y:S01]  /*e190*/  IMAD.MOV.U32 R9, RZ, RZ, R6 ;  /* 0x000000ffff097224 */ /* 0x000fe200078e0006 */
[----:B------:R-:W-:Y:S01]  /*e1a0*/  MOV R5, RZ ;  /* 0x000000ff00057202 */ /* 0x000fe20000000f00 */
[----:B------:R-:W-:Y:S01]  /*e1b0*/  IMAD.MOV.U32 R3, RZ, RZ, 0x181f ;  /* 0x0000181fff037424 */ /* 0x000fe200078e00ff */
[----:B------:R-:W-:Y:S02]  /*e1c0*/  MOV R2, 0xe1e0 ;  /* 0x0000e1e000027802 */ /* 0x000fe40000000f00 */
[----:B------:R-:W-:Y:S05]  /*e1d0*/  CALL.REL.NOINC `($__internal_27_$__cuda_sm70_shflsync_idx_p) ;  /* 0x00000cf000007944 */ /* 0x000fea0003c00000 */
[----:B------:R-:W-:Y:S01]  /*e1e0*/  MOV R8, R5 ;  /* 0x0000000500087202 */ /* 0x000fe20000000f00 */
[----:B------:R-:W-:Y:S05]  /*e1f0*/  BRA `(.L_x_1792) ;  /* 0xffffd8a000007947 */ /* 0x000fea000383ffff */
.L_x_1727:
[----:B------:R-:W-:Y:S01]  /*e200*/  IMAD.MOV.U32 R9, RZ, RZ, R7 ;  /* 0x000000ffff097224 */ /* 0x000fe200078e0007 */
[----:B------:R-:W-:Y:S01]  /*e210*/  MOV R5, RZ ;  /* 0x000000ff00057202 */ /* 0x000fe20000000f00 */
[----:B------:R-:W-:Y:S01]  /*e220*/  IMAD.MOV.U32 R3, RZ, RZ, 0x181f ;  /* 0x0000181fff037424 */ /* 0x000fe200078e00ff */
[----:B------:R-:W-:Y:S02]  /*e230*/  MOV R2, 0xe250 ;  /* 0x0000e25000027802 */ /* 0x000fe40000000f00 */
[----:B-12---:R-:W-:Y:S05]  /*e240*/  CALL.REL.NOINC `($__internal_27_$__cuda_sm70_shflsync_idx_p) ;  /* 0x00000c8000007944 */ /* 0x006fea0003c00000 */
[----:B------:R-:W-:Y:S01]  /*e250*/  MOV R2, R5 ;  /* 0x0000000500027202 */ /* 0x000fe20000000f00 */
[----:B------:R-:W-:Y:S05]  /*e260*/  BRA `(.L_x_1793) ;  /* 0xffffd85000007947 */ /* 0x000fea000383ffff */
.L_x_1728:
        /* <DEDUP_REMOVED lines=13> */
.L_x_1729:
[----:B------:R-:W-:Y:S01]  /*e340*/  IMAD.MOV.U32 R9, RZ, RZ, R6 ;  /* 0x000000ffff097224 */ /* 0x000fe200078e0006 */
[----:B------:R-:W-:Y:S01]  /*e350*/  MOV R5, 0x2 ;  /* 0x0000000200057802 */ /* 0x000fe20000000f00 */
[----:B-1----:R-:W-:Y:S01]  /*e360*/  IMAD.MOV.U32 R3, RZ, RZ, 0x181f ;  /* 0x0000181fff037424 */ /* 0x002fe200078e00ff */
[----:B------:R-:W-:Y:S02]  /*e370*/  MOV R2, 0xe390 ;  /* 0x0000e39000027802 */ /* 0x000fe40000000f00 */
[----:B---34-:R-:W-:Y:S05]  /*e380*/  CALL.REL.NOINC `($__internal_27_$__cuda_sm70_shflsync_idx_p) ;  /* 0x00000b4000007944 */ /* 0x018fea0003c00000 */
[----:B------:R-:W-:Y:S01]  /*e390*/  MOV R8, R5 ;  /* 0x0000000500087202 */ /* 0x000fe20000000f00 */
[----:B------:R-:W-:Y:S05]  /*e3a0*/  BRA `(.L_x_1795) ;  /* 0xffffd80000007947 */ /* 0x000fea000383ffff */
.L_x_1730:
[----:B------:R-:W-:Y:S01]  /*e3b0*/  IMAD.MOV.U32 R9, RZ, RZ, R7 ;  /* 0x000000ffff097224 */ /* 0x000fe200078e0007 */
[----:B------:R-:W-:Y:S01]  /*e3c0*/  MOV R5, 0x2 ;  /* 0x0000000200057802 */ /* 0x000fe20000000f00 */
[----:B-1----:R-:W-:Y:S01]  /*e3d0*/  IMAD.MOV.U32 R3, RZ, RZ, 0x181f ;  /* 0x0000181fff037424 */ /* 0x002fe200078e00ff */
[----:B------:R-:W-:Y:S02]  /*e3e0*/  MOV R2, 0xe400 ;  /* 0x0000e40000027802 */ /* 0x000fe40000000f00 */
[----:B--234-:R-:W-:Y:S05]  /*e3f0*/  CALL.REL.NOINC `($__internal_27_$__cuda_sm70_shflsync_idx_p) ;  /* 0x00000ad000007944 */ /* 0x01cfea0003c00000 */
[----:B------:R-:W-:Y:S01]  /*e400*/  MOV R2, R5 ;  /* 0x0000000500027202 */ /* 0x000fe20000000f00 */
[----:B------:R-:W-:Y:S05]  /*e410*/  BRA `(.L_x_1796) ;  /* 0xffffd7b000007947 */ /* 0x000fea000383ffff */
.L_x_1731:
        /* <DEDUP_REMOVED lines=13> */
.L_x_1732:
[----:B------:R-:W-:Y:S01]  /*e4f0*/  IMAD.MOV.U32 R9, RZ, RZ, R6 ;  /* 0x000000ffff097224 */ /* 0x000fe200078e0006 */
[----:B------:R-:W-:Y:S01]  /*e500*/  MOV R5, 0x4 ;  /* 0x0000000400057802 */ /* 0x000fe20000000f00 */
[----:B--2---:R-:W-:Y:S01]  /*e510*/  IMAD.MOV.U32 R3, RZ, RZ, 0x181f ;  /* 0x0000181fff037424 */ /* 0x004fe200078e00ff */
[----:B------:R-:W-:Y:S02]  /*e520*/  MOV R2, 0xe540 ;  /* 0x0000e54000027802 */ /* 0x000fe40000000f00 */
[----:B-1-34-:R-:W-:Y:S05]  /*e530*/  CALL.REL.NOINC `($__internal_27_$__cuda_sm70_shflsync_idx_p) ;  /* 0x0000099000007944 */ /* 0x01afea0003c00000 */
[----:B------:R-:W-:Y:S01]  /*e540*/  MOV R8, R5 ;  /* 0x0000000500087202 */ /* 0x000fe20000000f00 */
[----:B------:R-:W-:Y:S05]  /*e550*/  BRA `(.L_x_1798) ;  /* 0xffffd76000007947 */ /* 0x000fea000383ffff */
.L_x_1733:
[----:B------:R-:W-:Y:S01]  /*e560*/  IMAD.MOV.U32 R9, RZ, RZ, R7 ;  /* 0x000000ffff097224 */ /* 0x000fe200078e0007 */
[----:B------:R-:W-:Y:S01]  /*e570*/  MOV R5, 0x4 ;  /* 0x0000000400057802 */ /* 0x000fe20000000f00 */
[----:B--2---:R-:W-:Y:S01]  /*e580*/  IMAD.MOV.U32 R3, RZ, RZ, 0x181f ;  /* 0x0000181fff037424 */ /* 0x004fe200078e00ff */
[----:B------:R-:W-:Y:S02]  /*e590*/  MOV R2, 0xe5b0 ;  /* 0x0000e5b000027802 */ /* 0x000fe40000000f00 */
[----:B-1-34-:R-:W-:Y:S05]  /*e5a0*/  CALL.REL.NOINC `($__internal_27_$__cuda_sm70_shflsync_idx_p) ;  /* 0x0000092000007944 */ /* 0x01afea0003c00000 */
[----:B------:R-:W-:Y:S01]  /*e5b0*/  MOV R2, R5 ;  /* 0x0000000500027202 */ /* 0x000fe20000000f00 */
[----:B------:R-:W-:Y:S05]  /*e5c0*/  BRA `(.L_x_1799) ;  /* 0xffffd71000007947 */ /* 0x000fea000383ffff */
.L_x_1734:
        /* <DEDUP_REMOVED lines=13> */
.L_x_1735:
[----:B------:R-:W-:Y:S01]  /*e6a0*/  IMAD.MOV.U32 R9, RZ, RZ, R6 ;  /* 0x000000ffff097224 */ /* 0x000fe200078e0006 */
[----:B------:R-:W-:Y:S01]  /*e6b0*/  MOV R5, 0x6 ;  /* 0x0000000600057802 */ /* 0x000fe20000000f00 */
[----:B--2---:R-:W-:Y:S01]  /*e6c0*/  IMAD.MOV.U32 R3, RZ, RZ, 0x181f ;  /* 0x0000181fff037424 */ /* 0x004fe200078e00ff */
[----:B------:R-:W-:Y:S02]  /*e6d0*/  MOV R2, 0xe6f0 ;  /* 0x0000e6f000027802 */ /* 0x000fe40000000f00 */
[----:B-1--4-:R-:W-:Y:S05]  /*e6e0*/  CALL.REL.NOINC `($__internal_27_$__cuda_sm70_shflsync_idx_p) ;  /* 0x000007e000007944 */ /* 0x012fea0003c00000 */
[----:B------:R-:W-:Y:S01]  /*e6f0*/  MOV R8, R5 ;  /* 0x0000000500087202 */ /* 0x000fe20000000f00 */
[----:B------:R-:W-:Y:S05]  /*e700*/  BRA `(.L_x_1801) ;  /* 0xffffd6c000007947 */ /* 0x000fea000383ffff */
.L_x_1736:
[----:B------:R-:W-:Y:S01]  /*e710*/  IMAD.MOV.U32 R9, RZ, RZ, R7 ;  /* 0x000000ffff097224 */ /* 0x000fe200078e0007 */
[----:B------:R-:W-:Y:S01]  /*e720*/  MOV R5, 0x6 ;  /* 0x0000000600057802 */ /* 0x000fe20000000f00 */
[----:B--2---:R-:W-:Y:S01]  /*e730*/  IMAD.MOV.U32 R3, RZ, RZ, 0x181f ;  /* 0x0000181fff037424 */ /* 0x004fe200078e00ff */
[----:B------:R-:W-:Y:S02]  /*e740*/  MOV R2, 0xe760 ;  /* 0x0000e76000027802 */ /* 0x000fe40000000f00 */
[----:B-1-34-:R-:W-:Y:S05]  /*e750*/  CALL.REL.NOINC `($__internal_27_$__cuda_sm70_shflsync_idx_p) ;  /* 0x0000077000007944 */ /* 0x01afea0003c00000 */
[----:B------:R-:W-:Y:S01]  /*e760*/  MOV R2, R5 ;  /* 0x0000000500027202 */ /* 0x000fe20000000f00 */
[----:B------:R-:W-:Y:S05]  /*e770*/  BRA `(.L_x_1802) ;  /* 0xffffd67000007947 */ /* 0x000fea000383ffff */
.L_x_1737:
        /* <DEDUP_REMOVED lines=13> */
.L_x_1739:
[----:B------:R-:W-:Y:S01]  /*e850*/  IMAD.MOV.U32 R9, RZ, RZ, R88 ;  /* 0x000000ffff097224 */ /* 0x000fe200078e0058 */
[----:B------:R-:W-:Y:S01]  /*e860*/  MOV R5, RZ ;  /* 0x000000ff00057202 */ /* 0x000fe20000000f00 */
[----:B---34-:R-:W-:Y:S01]  /*e870*/  IMAD.MOV.U32 R3, RZ, RZ, 0x1f ;  /* 0x0000001fff037424 */ /* 0x018fe200078e00ff */
[----:B------:R-:W-:Y:S02]  /*e880*/  MOV R2, 0xe8a0 ;  /* 0x0000e8a000027802 */ /* 0x000fe40000000f00 */
[----:B------:R-:W-:Y:S05]  /*e890*/  CALL.REL.NOINC `($__internal_27_$__cuda_sm70_shflsync_idx_p) ;  /* 0x0000063000007944 */ /* 0x000fea0003c00000 */
[----:B------:R-:W-:Y:S01]  /*e8a0*/  MOV R10, R5 ;  /* 0x00000005000a7202 */ /* 0x000fe20000000f00 */
[----:B------:R-:W-:Y:S05]  /*e8b0*/  BRA `(.L_x_1804) ;  /* 0xffffd6e000007947 */ /* 0x000fea000383ffff */
.L_x_1740:
[----:B------:R-:W-:Y:S01]  /*e8c0*/  IMAD.MOV.U32 R9, RZ, RZ, R88 ;  /* 0x000000ffff097224 */ /* 0x000fe200078e0058 */
[----:B------:R-:W-:Y:S01]  /*e8d0*/  MOV R5, 0x1 ;  /* 0x0000000100057802 */ /* 0x000fe20000000f00 */
[----:B---34-:R-:W-:Y:S01]  /*e8e0*/  IMAD.MOV.U32 R3, RZ, RZ, 0x1f ;  /* 0x0000001fff037424 */ /* 0x018fe200078e00ff */
[----:B------:R-:W-:Y:S02]  /*e8f0*/  MOV R2, 0xe910 ;  /* 0x0000e91000027802 */ /* 0x000fe40000000f00 */
[----:B-12---:R-:W-:Y:S05]  /*e900*/  CALL.REL.NOINC `($__internal_27_$__cuda_sm70_shflsync_idx_p) ;  /* 0x000005c000007944 */ /* 0x006fea0003c00000 */
[----:B------:R-:W-:Y:S01]  /*e910*/  MOV R8, R5 ;  /* 0x0000000500087202 */ /* 0x000fe20000000f00 */
[----:B------:R-:W-:Y:S05]  /*e920*/  BRA `(.L_x_1805) ;  /* 0xffffd69000007947 */ /* 0x000fea000383ffff */
.L_x_1741:
[----:B------:R-:W-:Y:S02]  /*e930*/  MOV R2, 0x1 ;  /* 0x0000000100027802 */ /* 0x000fe40000000f00 */
[----:B------:R-:W-:-:S02]  /*e940*/  MOV R3, 0xe960 ;  /* 0x0000e96000037802 */ /* 0x000fc40000000f00 */
[----:B-12---:R-:W-:Y:S05]  /*e950*/  CALL.REL.NOINC `($__internal_28_$__cuda_sm70_shflsync_up_p) ;  /* 0x000005c000007944 */ /* 0x006fea0003c00000 */
[----:B------:R-:W-:Y:S05]  /*e960*/  BRA `(.L_x_1806) ;  /* 0xffffd77000007947 */ /* 0x000fea000383ffff */
.L_x_1742:
[----:B------:R-:W-:Y:S02]  /*e970*/  MOV R2, 0x2 ;  /* 0x0000000200027802 */ /* 0x000fe40000000f00 */
[----:B------:R-:W-:-:S02]  /*e980*/  MOV R3, 0xe9a0 ;  /* 0x0000e9a000037802 */ /* 0x000fc40000000f00 */
[----:B-12---:R-:W-:Y:S05]  /*e990*/  CALL.REL.NOINC `($__internal_28_$__cuda_sm70_shflsync_up_p) ;  /* 0x0000058000007944 */ /* 0x006fea0003c00000 */
        /* <DEDUP_REMOVED lines=24> */
.L_x_1746:
[----:B------:R-:W-:Y:S02]  /*eb20*/  MOV R2, 0x1 ;  /* 0x0000000100027802 */ /* 0x000fe40000000f00 */
[----:B------:R-:W-:Y:S02]  /*eb30*/  MOV R3, 0xeb50 ;  /* 0x0000eb5000037802 */ /* 0x000fe40000000f00 */
[----:B-1----:R-:W-:Y:S05]  /*eb40*/  CALL.REL.NOINC `($__internal_28_$__cuda_sm70_shflsync_up_p) ;  /* 0x000003d000007944 */ /* 0x002fea0003c00000 */
[----:B------:R-:W-:Y:S01]  /*eb50*/  MOV R2, R4 ;  /* 0x0000000400027202 */ /* 0x000fe20000000f00 */
[----:B------:R-:W-:Y:S05]  /*eb60*/  BRA `(.L_x_1808) ;  /* 0xffffd7c000007947 */ /* 0x000fea000383ffff */
.L_x_1747:
[----:B------:R-:W-:Y:S02]  /*eb70*/  MOV R2, 0x2 ;  /* 0x0000000200027802 */ /* 0x000fe40000000f00 */
[----:B------:R-:W-:Y:S02]  /*eb80*/  MOV R3, 0xeba0 ;  /* 0x0000eba000037802 */ /* 0x000fe40000000f00 */
[----:B-1----:R-:W-:Y:S05]  /*eb90*/  CALL.REL.NOINC `($__internal_28_$__cuda_sm70_shflsync_up_p) ;  /* 0x0000038000007944 */ /* 0x002fea0003c00000 */
        /* <DEDUP_REMOVED lines=24> */
.L_x_1749:
[----:B------:R-:W-:Y:S02]  /*ed20*/  SEL R0, RZ, 0x1, P0 ;  /* 0x00000001ff007807 */ /* 0x000fe40000000000 */
[----:B------:R-:W-:Y:S02]  /*ed30*/  MOV R2, 0xed50 ;  /* 0x0000ed5000027802 */ /* 0x000fe40000000f00 */
[----:B-1-3--:R-:W-:Y:S05]  /*ed40*/  CALL.REL.NOINC `($__internal_29_$__cuda_sm70_votesync_ballot) ;  /* 0x0000024000007944 */ /* 0x00afea0003c00000 */
[----:B------:R-:W-:Y:S05]  /*ed50*/  BRA `(.L_x_1810) ;  /* 0xffffd76000007947 */ /* 0x000fea000383ffff */
.L_x_1750:
[----:B------:R-:W-:Y:S01]  /*ed60*/  IMAD.MOV.U32 R9, RZ, RZ, R6 ;  /* 0x000000ffff097224 */ /* 0x000fe200078e0006 */
[----:B----4-:R-:W-:Y:S01]  /*ed70*/  MOV R5, R11 ;  /* 0x0000000b00057202 */ /* 0x010fe20000000f00 */
[----:B------:R-:W-:Y:S01]  /*ed80*/  IMAD.MOV.U32 R3, RZ, RZ, 0x1f ;  /* 0x0000001fff037424 */ /* 0x000fe200078e00ff */
[----:B------:R-:W-:Y:S02]  /*ed90*/  MOV R2, 0xedb0 ;  /* 0x0000edb000027802 */ /* 0x000fe40000000f00 */
[----:B-123--:R-:W-:Y:S05]  /*eda0*/  CALL.REL.NOINC `($__internal_27_$__cuda_sm70_shflsync_idx_p) ;  /* 0x0000012000007944 */ /* 0x00efea0003c00000 */
[----:B------:R-:W-:Y:S01]  /*edb0*/  IMAD.MOV.U32 R8, RZ, RZ, R5 ;  /* 0x000000ffff087224 */ /* 0x000fe200078e0005 */
[----:B------:R-:W-:Y:S01]  /*edc0*/  MOV R5, R11 ;  /* 0x0000000b00057202 */ /* 0x000fe20000000f00 */
[----:B------:R-:W-:Y:S01]  /*edd0*/  IMAD.MOV.U32 R9, RZ, RZ, R7 ;  /* 0x000000ffff097224 */ /* 0x000fe200078e0007 */
[----:B------:R-:W-:Y:S02]  /*ede0*/  MOV R3, 0x1f ;  /* 0x0000001f00037802 */ /* 0x000fe40000000f00 */
[----:B------:R-:W-:-:S02]  /*edf0*/  MOV R2, 0xee10 ;  /* 0x0000ee1000027802 */ /* 0x000fc40000000f00 */
[----:B------:R-:W-:Y:S05]  /*ee00*/  CALL.REL.NOINC `($__internal_27_$__cuda_sm70_shflsync_idx_p) ;  /* 0x000000c000007944 */ /* 0x000fea0003c00000 */
[----:B------:R-:W-:Y:S01]  /*ee10*/  MOV R7, R5 ;  /* 0x0000000500077202 */ /* 0x000fe20000000f00 */
[----:B------:R-:W-:Y:S05]  /*ee20*/  BRA `(.L_x_1811) ;  /* 0xffffd6d000007947 */ /* 0x000fea000383ffff */
.L_x_1753:
[----:B------:R-:W-:Y:S01]  /*ee30*/  IMAD.MOV.U32 R9, RZ, RZ, R4 ;  /* 0x000000ffff097224 */ /* 0x000fe200078e0004 */
[----:B------:R-:W-:-:S02]  /*ee40*/  MOV R3, 0x1f ;  /* 0x0000001f00037802 */ /* 0x000fc40000000f00 */
[----:B------:R-:W-:Y:S02]  /*ee50*/  MOV R2, 0xee70 ;  /* 0x0000ee7000027802 */ /* 0x000fe40000000f00 */
[----:B-1234-:R-:W-:Y:S05]  /*ee60*/  CALL.REL.NOINC `($__internal_27_$__cuda_sm70_shflsync_idx_p) ;  /* 0x0000006000007944 */ /* 0x01efea0003c00000 */
[----:B------:R-:W-:Y:S01]  /*ee70*/  MOV R13, R5 ;  /* 0x00000005000d7202 */ /* 0x000fe20000000f00 */
[----:B------:R-:W-:Y:S05]  /*ee80*/  BRA `(.L_x_1752) ;  /* 0xffffd6d000007947 */ /* 0x000fea000383ffff */
        .weak           $__internal_26_$__cuda_sm70_shflsync_bfly_p
        .type           $__internal_26_$__cuda_sm70_shflsync_bfly_p,@function
        .size           $__internal_26_$__cuda_sm70_shflsync_bfly_p,($__internal_27_$__cuda_sm70_shflsync_idx_p - $__internal_26_$__cuda_sm70_shflsync_bfly_p)
$__internal_26_$__cuda_sm70_shflsync_bfly_p:
[----:B------:R-:W-:Y:S04]  /*ee90*/  WARPSYNC R9 ;  /* 0x0000000900007348 */ /* 0x000fe80003800000 */
[----:B------:R1:W2:Y:S02]  /*eea0*/  SHFL.BFLY PT, R0, R0, R3, R10 ;  /* 0x0c00000300007389 */ /* 0x0002a400000e000a */
[----:B-1----:R-:W-:-:S04]  /*eeb0*/  MOV R3, 0x0 ;  /* 0x0000000000037802 */ /* 0x002fc80000000f00 */
[----:B--2---:R-:W-:Y:S05]  /*eec0*/  RET.REL.NODEC R2 `(_ZN7cutlass13device_kernelIN5flash19enable_sm80_to_sm89INS1_16FlashAttnFwdSm80INS1_25CollectiveMainloopFwdSm80ILi4ELi1ELb0EN4cute5tupleIJNS5_1CILi128EEENS7_ILi80EEENS7_ILi64EEEEEELi64ENS_10bfloat16_tEfNS_4arch4Sm80ELb0ELb0ELb0ELb1ELb0ELb0ELb1ELb1EEENS1_21CollectiveEpilogueFwdINS6_IJS8_SA_S9_EEENS6_IJNS7_ILi1EEESI_SI_EEESC_SE_Li128ELb1ELb1ELb1ELb0EEENS1_36VarlenDynamicPersistentTileSchedulerILi128ELi80ELi128ELi128ELb1ELb1ELb0ELb0ELb1ELb1EEEEEEEEEvNT_6ParamsE) ;  /* 0xffff113002007950 */ /* 0x004fea0003c3ffff */
        .weak           $__internal_27_$__cuda_sm70_shflsync_idx_p
        .type           $__internal_27_$__cuda_sm70_shflsync_idx_p,@function
        .size           $__internal_27_$__cuda_sm70_shflsync_idx_p,($__internal_28_$__cuda_sm70_shflsync_up_p - $__internal_27_$__cuda_sm70_shflsync_idx_p)
$__internal_27_$__cuda_sm70_shflsync_idx_p:
[----:B------:R-:W-:-:S04]  /*eed0*/  MOV R16, 0xffffffff ;  /* 0xffffffff00107802 */ /* 0x000fc80000000f00 */
[----:B------:R-:W-:Y:S04]  /*eee0*/  WARPSYNC R16 ;  /* 0x0000001000007348 */ /* 0x000fe80003800000 */
[----:B------:R1:W2:Y:S02]  /*eef0*/  SHFL.IDX PT, R5, R9, R5, R3 ;  /* 0x0000000509057389 */ /* 0x0002a400000e0003 */
[----:B-1----:R-:W-:-:S04]  /*ef00*/  MOV R3, 0x0 ;  /* 0x0000000000037802 */ /* 0x002fc80000000f00 */
[----:B--2---:R-:W-:Y:S05]  /*ef10*/  RET.REL.NODEC R2 `(_ZN7cutlass13device_kernelIN5flash19enable_sm80_to_sm89INS1_16FlashAttnFwdSm80INS1_25CollectiveMainloopFwdSm80ILi4ELi1ELb0EN4cute5tupleIJNS5_1CILi128EEENS7_ILi80EEENS7_ILi64EEEEEELi64ENS_10bfloat16_tEfNS_4arch4Sm80ELb0ELb0ELb0ELb1ELb0ELb0ELb1ELb1EEENS1_21CollectiveEpilogueFwdINS6_IJS8_SA_S9_EEENS6_IJNS7_ILi1EEESI_SI_EEESC_SE_Li128ELb1ELb1ELb1ELb0EEENS1_36VarlenDynamicPersistentTileSchedulerILi128ELi80ELi128ELi128ELb1ELb1ELb0ELb0ELb1ELb1EEEEEEEEEvNT_6ParamsE) ;  /* 0xffff10e002007950 */ /* 0x004fea0003c3ffff */
        .weak           $__internal_28_$__cuda_sm70_shflsync_up_p
        .type           $__internal_28_$__cuda_sm70_shflsync_up_p,@function
        .size           $__internal_28_$__cuda_sm70_shflsync_up_p,($__internal_29_$__cuda_sm70_votesync_ballot - $__internal_28_$__cuda_sm70_shflsync_up_p)
$__internal_28_$__cuda_sm70_shflsync_up_p:
[----:B------:R-:W-:Y:S02]  /*ef20*/  IMAD.MOV.U32 R4, RZ, RZ, RZ ;  /* 0x000000ffff047224 */ /* 0x000fe400078e00ff */
[----:B------:R-:W-:-:S04]  /*ef30*/  IMAD.MOV.U32 R9, RZ, RZ, -0x1 ;  /* 0xffffffffff097424 */ /* 0x000fc800078e00ff */
[----:B------:R-:W-:Y:S04]  /*ef40*/  WARPSYNC R9 ;  /* 0x0000000900007348 */ /* 0x000fe80003800000 */
[----:B------:R1:W2:Y:S02]  /*ef50*/  SHFL.UP PT, R4, R0, R2, R4 ;  /* 0x0400000200047389 */ /* 0x0002a400000e0004 */
[----:B-1----:R-:W-:Y:S02]  /*ef60*/  MOV R2, R3 ;  /* 0x0000000300027202 */ /* 0x002fe40000000f00 */
[----:B------:R-:W-:-:S04]  /*ef70*/  MOV R3, 0x0 ;  /* 0x0000000000037802 */ /* 0x000fc80000000f00 */
[----:B--2---:R-:W-:Y:S05]  /*ef80*/  RET.REL.NODEC R2 `(_ZN7cutlass13device_kernelIN5flash19enable_sm80_to_sm89INS1_16FlashAttnFwdSm80INS1_25CollectiveMainloopFwdSm80ILi4ELi1ELb0EN4cute5tupleIJNS5_1CILi128EEENS7_ILi80EEENS7_ILi64EEEEEELi64ENS_10bfloat16_tEfNS_4arch4Sm80ELb0ELb0ELb0ELb1ELb0ELb0ELb1ELb1EEENS1_21CollectiveEpilogueFwdINS6_IJS8_SA_S9_EEENS6_IJNS7_ILi1EEESI_SI_EEESC_SE_Li128ELb1ELb1ELb1ELb0EEENS1_36VarlenDynamicPersistentTileSchedulerILi128ELi80ELi128ELi128ELb1ELb1ELb0ELb0ELb1ELb1EEEEEEEEEvNT_6ParamsE) ;  /* 0xffff107002007950 */ /* 0x004fea0003c3ffff */
        .weak           $__internal_29_$__cuda_sm70_votesync_ballot
        .type           $__internal_29_$__cuda_sm70_votesync_ballot,@function
        .size           $__internal_29_$__cuda_sm70_votesync_ballot,(.L_x_3264 - $__internal_29_$__cuda_sm70_votesync_ballot)
$__internal_29_$__cuda_sm70_votesync_ballot:
[----:B------:R-:W-:Y:S01]  /*ef90*/  ISETP.NE.U32.AND P0, PT, R0, 0x1, PT ;  /* 0x000000010000780c */ /* 0x000fe20003f05070 */
[----:B------:R-:W-:-:S04]  /*efa0*/  IMAD.MOV.U32 R3, RZ, RZ, -0x1 ;  /* 0xffffffffff037424 */ /* 0x000fc800078e00ff */
[----:B------:R-:W-:Y:S08]  /*efb0*/  WARPSYNC R3 ;  /* 0x0000000300007348 */ /* 0x000ff00003800000 */
[----:B------:R-:W-:-:S04]  /*efc0*/  VOTE.ANY R0, PT, !P0 ;  /* 0x0000000000007806 */ /* 0x000fc800040e0100 */
[----:B------:R-:W-:Y:S01]  /*efd0*/  LOP3.LUT R0, R0, R3, RZ, 0xc0, !PT ;  /* 0x0000000300007212 */ /* 0x000fe200078ec0ff */
[----:B------:R-:W-:-:S04]  /*efe0*/  IMAD.MOV.U32 R3, RZ, RZ, 0x0 ;  /* 0x00000000ff037424 */ /* 0x000fc800078e00ff */
[----:B------:R-:W-:Y:S05]  /*eff0*/  RET.REL.NODEC R2 `(_ZN7cutlass13device_kernelIN5flash19enable_sm80_to_sm89INS1_16FlashAttnFwdSm80INS1_25CollectiveMainloopFwdSm80ILi4ELi1ELb0EN4cute5tupleIJNS5_1CILi128EEENS7_ILi80EEENS7_ILi64EEEEEELi64ENS_10bfloat16_tEfNS_4arch4Sm80ELb0ELb0ELb0ELb1ELb0ELb0ELb1ELb1EEENS1_21CollectiveEpilogueFwdINS6_IJS8_SA_S9_EEENS6_IJNS7_ILi1EEESI_SI_EEESC_SE_Li128ELb1ELb1ELb1ELb0EEENS1_36VarlenDynamicPersistentTileSchedulerILi128ELi80ELi128ELi128ELb1ELb1ELb0ELb0ELb1ELb1EEEEEEEEEvNT_6ParamsE) ;  /* 0xffff100002007950 */ /* 0x000fea0003c3ffff */
.L_x_1812:
        /* <DEDUP_REMOVED lines=16> */
.L_x_3264:


//--------------------- .text._ZN7cutlass13device_kernelIN5flash19enable_sm80_to_sm89INS1_16FlashAttnFwdSm80INS1_25CollectiveMainloopFwdSm80ILi4ELi1ELb0EN4cute5tupleIJNS5_1CILi128EEENS7_ILi80EEENS7_ILi64EEEEEELi64ENS_10bfloat16_tEfNS_4arch4Sm80ELb0ELb0ELb0ELb1ELb0ELb1ELb1ELb1EEENS1_21CollectiveEpilogueFwdINS6_IJS8_SA_S9_EEENS6_IJNS7_ILi1EEESI_SI_EEESC_SE_Li128ELb1ELb1ELb1ELb0EEENS1_36VarlenDynamicPersistentTileSchedulerILi128ELi80ELi128ELi128ELb1ELb1ELb0ELb0ELb1ELb1EEEEEEEEEvNT_6ParamsE --------------------------
	.section	.text._ZN7cutlass13device_kernelIN5flash19enable_sm80_to_sm89INS1_16FlashAttnFwdSm80INS1_25CollectiveMainloopFwdSm80ILi4ELi1ELb0EN4cute5tupleIJNS5_1CILi128EEENS7_ILi80EEENS7_ILi64EEEEEELi64ENS_10bfloat16_tEfNS_4arch4Sm80ELb0ELb0ELb0ELb1ELb0ELb1ELb1ELb1EEENS1_21CollectiveEpilogueFwdINS6_IJS8_SA_S9_EEENS6_IJNS7_ILi1EEESI_SI_EEESC_SE_Li128ELb1ELb1ELb1ELb0EEENS1_36VarlenDynamicPersistentTileSchedulerILi128ELi80ELi128ELi128ELb1ELb1ELb0ELb0ELb1ELb1EEEEEEEEEvNT_6ParamsE,"ax",@progbits
	.sectioninfo	@"SHI_REGISTERS=255"
	.align	128
.text._ZN7cutlass13device_kernelIN5flash19enable_sm80_to_sm89INS1_16FlashAttnFwdSm80INS1_25CollectiveMainloopFwdSm80ILi4ELi1ELb0EN4cute5tupleIJNS5_1CILi128EEENS7_ILi80EEENS7_ILi64EEEEEELi64ENS_10bfloat16_tEfNS_4arch4Sm80ELb0ELb0ELb0ELb1ELb0ELb1ELb1ELb1EEENS1_21CollectiveEpilogueFwdINS6_IJS8_SA_S9_EEENS6_IJNS7_ILi1EEESI_SI_EEESC_SE_Li128ELb1ELb1ELb1ELb0EEENS1_36VarlenDynamicPersistentTileSchedulerILi128ELi80ELi128ELi128ELb1ELb1ELb0ELb0ELb1ELb1EEEEEEEEEvNT_6ParamsE:
        .type           _ZN7cutlass13device_kernelIN5flash19enable_sm80_to_sm89INS1_16FlashAttnFwdSm80INS1_25CollectiveMainloopFwdSm80ILi4ELi1ELb0EN4cute5tupleIJNS5_1CILi128EEENS7_ILi80EEENS7_ILi64EEEEEELi64ENS_10bfloat16_tEfNS_4arch4Sm80ELb0ELb0ELb0ELb1ELb0ELb1ELb1ELb1EEENS1_21CollectiveEpilogueFwdINS6_IJS8_SA_S9_EEENS6_IJNS7_ILi1EEESI_SI_EEESC_SE_Li128ELb1ELb1ELb1ELb0EEENS1_36VarlenDynamicPersistentTileSchedulerILi128ELi80ELi128ELi128ELb1ELb1ELb0ELb0ELb1ELb1EEEEEEEEEvNT_6ParamsE,@function
        .size           _ZN7cutlass13device_kernelIN5flash19enable_sm80_to_sm89INS1_16FlashAttnFwdSm80INS1_25CollectiveMainloopFwdSm80ILi4ELi1ELb0EN4cute5tupleIJNS5_1CILi128EEENS7_ILi80EEENS7_ILi64EEEEEELi64ENS_10bfloat16_tEfNS_4arch4Sm80ELb0ELb0ELb0ELb1ELb0ELb1ELb1ELb1EEENS1_21CollectiveEpilogueFwdINS6_IJS8_SA_S9_EEENS6_IJNS7_ILi1EEESI_SI_EEESC_SE_Li128ELb1ELb1ELb1ELb0EEENS1_36VarlenDynamicPersistentTileSchedulerILi128ELi80ELi128ELi128ELb1ELb1ELb0ELb0ELb1ELb1EEEEEEEEEvNT_6ParamsE,(.L_x_3269 - _ZN7cutlass13device_kernelIN5flash19enable_sm80_to_sm89INS1_16FlashAttnFwdSm80INS1_25CollectiveMainloopFwdSm80ILi4ELi1ELb0EN4cute5tupleIJNS5_1CILi128EEENS7_ILi80EEENS7_ILi64EEEEEELi64ENS_10bfloat16_tEfNS_4arch4Sm80ELb0ELb0ELb0ELb1ELb0ELb1ELb1ELb1EEENS1_21CollectiveEpilogueFwdINS6_IJS8_SA_S9_EEENS6_IJNS7_ILi1EEESI_SI_EEESC_SE_Li128ELb1ELb1ELb1ELb0EEENS1_36VarlenDynamicPersistentTileSchedulerILi128ELi80ELi128ELi128ELb1ELb1ELb0ELb0ELb1ELb1EEEEEEEEEvNT_6ParamsE)
        .other          _ZN7cutlass13device_kernelIN5flash19enable_sm80_to_sm89INS1_16FlashAttnFwdSm80INS1_25CollectiveMainloopFwdSm80ILi4ELi1ELb0EN4cute5tupleIJNS5_1CILi128EEENS7_ILi80EEENS7_ILi64EEEEEELi64ENS_10bfloat16_tEfNS_4arch4Sm80ELb0ELb0ELb0ELb1ELb0ELb1ELb1ELb1EEENS1_21CollectiveEpilogueFwdINS6_IJS8_SA_S9_EEENS6_IJNS7_ILi1EEESI_SI_EEESC_SE_Li128ELb1ELb1ELb1ELb0EEENS1_36VarlenDynamicPersistentTileSchedulerILi128ELi80ELi128ELi128ELb1ELb1ELb0ELb0ELb1ELb1EEEEEEEEEvNT_6ParamsE,@"STO_CUDA_ENTRY STV_DEFAULT"
_ZN7cutlass13device_kernelIN5flash19enable_sm80_to_sm89INS1_16FlashAttnFwdSm80INS1_25CollectiveMainloopFwdSm80ILi4ELi1ELb0EN4cute5tupleIJNS5_1CILi128EEENS7_ILi80EEENS7_ILi64EEEEEELi64ENS_10bfloat16_tEfNS_4arch4Sm80ELb0ELb0ELb0ELb1ELb0ELb1ELb1ELb1EEENS1_21CollectiveEpilogueFwdINS6_IJS8_SA_S9_EEENS6_IJNS7_ILi1EEESI_SI_EEESC_SE_Li128ELb1ELb1ELb1ELb0EEENS1_36VarlenDynamicPersistentTileSchedulerILi128ELi80ELi128ELi128ELb1ELb1ELb0ELb0ELb1ELb1EEEEEEEEEvNT_6ParamsE:
        /* <DEDUP_REMOVED lines=10> */
[----:B-1----:R1:W-:Y:S04]  /*00a0*/  @P0 STL.64 [R1], R4 ;  /* 0x0000000401000387 */ /* 0x0023e80000100a00 */
        /* <DEDUP_REMOVED lines=43> */
.L_x_1818:
        /* <DEDUP_REMOVED lines=17> */
.L_x_1995:
        /* <DEDUP_REMOVED lines=16> */
.L_x_1996:
[----:B--2---:R-:W-:-:S05]  /*0570*/  IMAD R0, R0, c[0x0][0x538], RZ ;  /* 0x00014e0000007a24 */ /* 0x004fca00078e02ff */
[----:B------:R-:W-:-:S04]  /*0580*/  IADD3 R6, R0, R6, RZ ;  /* 0x0000000600067210 */ /* 0x000fc80007ffe0ff */
[----:B------:R-:W-:-:S13]  /*0590*/  ISETP.GT.AND P0, PT, R6, UR4, PT ;  /* 0x0000000406007c0c */ /* 0x000fda000bf04270 */
[----:B-1----:R-:W-:Y:S05]  /*05a0*/  @!P0 BRA `(.L_x_1818) ;  /* 0xfffffdb000008947 */ /* 0x002fea000383ffff */
.L_x_1814:
[----:B------:R-:W-:-:S05]  /*05b0*/  IADD3 R14, -R0, R6, RZ ;  /* 0x00000006000e7210 */ /* 0x000fca0007ffe1ff */
[----:B------:R-:W-:-:S05]  /*05c0*/  IMAD R0, R4, c[0x0][0x538], R14 ;  /* 0x00014e0004007a24 */ /* 0x000fca00078e020e */
[----:B------:R-:W-:Y:S01]  /*05d0*/  ISETP.GT.AND P0, PT, R0, UR4, PT ;  /* 0x0000000400007c0c */ /* 0x000fe2000bf04270 */
[----:B------:R-:W-:-:S12]  /*05e0*/  BRA.DIV ~URZ, `(.L_x_1819) ;  /* 0x000159827f007947 */ /* 0x000fd8000b800000 */
[----:B------:R-:W-:-:S04]  /*05f0*/  VOTE.ANY R0, PT, !P0 ;  /* 0x0000000000007806 */ /* 0x000fc800040e0100 */
.L_x_1997:
[----:B------:R1:W2:Y:S01]  /*0600*/  POPC R15, R0 ;  /* 0x00000000000f7309 */ /* 0x0002a20000000000 */
[----:B------:R-:W-:Y:S05]  /*0610*/  BRA.DIV ~URZ, `(.L_x_1820) ;  /* 0x000159927f007947 */ /* 0x000fea000b800000 */
[----:B--2---:R2:W3:Y:S01]  /*0620*/  SHFL.IDX PT, R13, R8, R15, 0x1f ;  /* 0x00001f0f080d7589 */ /* 0x0044e200000e0000 */
[----:B------:R-:W-:-:S03]  /*0630*/  MOV R6, RZ ;  /* 0x000000ff00067202 */ /* 0x000fc60000000f00 */
[----:B------:R2:W4:Y:S04]  /*0640*/  SHFL.IDX PT, R10, R7, R15, 0x1f ;  /* 0x00001f0f070a7589 */ /* 0x00052800000e0000 */
.L_x_1998:
[----:B------:R-:W-:Y:S01]  /*0650*/  ISETP.NE.AND P0, PT, R0, RZ, PT ;  /* 0x000000ff0000720c */ /* 0x000fe20003f05270 */
[----:B------:R-:W-:-:S12]  /*0660*/  BSSY B0, `(.L_x_1821) ;  /* 0x0000005000007945 */ /* 0x000fd80003800000 */
[----:B------:R-:W-:Y:S05]  /*0670*/  @!P0 BRA `(.L_x_1822) ;  /* 0x0000003000008947 */ /* 0x000fea0003800000 */
[----:B------:R-:W-:Y:S01]  /*0680*/  IADD3 R11, R15, -0x1, RZ ;  /* 0xffffffff0f0b7810 */ /* 0x000fe20007ffe0ff */
[----:B------:R-:W-:Y:S05]  /*0690*/  BRA.DIV ~URZ, `(.L_x_1823) ;  /* 0x000159f27f007947 */ /* 0x000fea000b800000 */
[----:B------:R1:W2:Y:S02]  /*06a0*/  SHFL.IDX PT, R6, R4, R11, 0x1f ;  /* 0x00001f0b04067589 */ /* 0x0002a400000e0000 */
.L_x_1822:
[----:B------:R-:W-:Y:S05]  /*06b0*/  BSYNC B0 ;  /* 0x0000000000007941 */ /* 0x000fea0003800000 */
.L_x_1821:
[----:B-1-3--:R-:W-:Y:S01]  /*06c0*/  IABS R0, R13 ;  /* 0x0000000d00007213 */ /* 0x00afe20000000000 */
[----:B--2---:R-:W-:-:S04]  /*06d0*/  IMAD R4, R6, c[0x0][0x538], R14 ;  /* 0x00014e0006047a24 */ /* 0x004fc800078e020e */
[----:B------:R-:W-:Y:S01]  /*06e0*/  IMAD.MOV.U32 R5, RZ, RZ, R0 ;  /* 0x000000ffff057224 */ /* 0x000fe200078e0000 */
[----:B----4-:R-:W-:Y:S01]  /*06f0*/  IABS R0, R10 ;  /* 0x0000000a00007213 */ /* 0x010fe20000000000 */
[----:B------:R1:W-:Y:S01]  /*0700*/  STL [R1], R4 ;  /* 0x0000000401007387 */ /* 0x0003e20000100800 */
        /* <DEDUP_REMOVED lines=64> */
.L_x_1815:
[----:B------:R-:W-:Y:S01]  /*0b10*/  MOV R0, UR4 ;  /* 0x0000000400007c02 */ /* 0x000fe20008000f00 */
[----:B------:R-:W-:Y:S04]  /*0b20*/  STL [R1+0x4], RZ ;  /* 0x000004ff01007387 */ /* 0x000fe80000100800 */
[----:B------:R1:W-:Y:S04]  /*0b30*/  STL [R1], R0 ;  /* 0x0000000001007387 */ /* 0x0003e80000100800 */
[----:B------:R2:W-:Y:S01]  /*0b40*/  STL [R1+0x8], RZ ;  /* 0x000008ff01007387 */ /* 0x0005e20000100800 */
[----:B-1----:R-:W-:-:S05]  /*0b50*/  MOV R0, c[0x0][0x53c] ;  /* 0x00014f0000007a02 */ /* 0x002fca0000000f00 */
[----:B------:R2:W-:Y:S02]  /*0b60*/  STL [R1+0xc], R0 ;  /* 0x00000c0001007387 */ /* 0x0005e40000100800 */
.L_x_1824:
[----:B-1----:R-:W3:Y:S04]  /*0b70*/  LDL R4, [R1] ;  /* 0x0000000001047983 */ /* 0x002ee80000100800 */
[----:B------:R-:W3:Y:S04]  /*0b80*/  LDL R5, [R1+0x4] ;  /* 0x0000040001057983 */ /* 0x000ee80000100800 */
[----:B------:R-:W3:Y:S04]  /*0b90*/  LDL R6, [R1+0x8] ;  /* 0x0000080001067983 */ /* 0x000ee80000100800 */
[----:B------:R-:W3:Y:S01]  /*0ba0*/  LDL R7, [R1+0xc] ;  /* 0x00000c0001077983 */ /* 0x000ee20000100800 */
[----:B------:R-:W-:Y:S01]  /*0bb0*/  ISETP.NE.AND P0, PT, R16, RZ, PT ;  /* 0x000000ff1000720c */ /* 0x000fe20003f05270 */
[----:B------:R-:W-:-:S12]  /*0bc0*/  WARPSYNC 0xffffffff ;  /* 0xffffffff00007948 */ /* 0x000fd80003800000 */
[----:B---3--:R1:W-:Y:S04]  /*0bd0*/  @!P0 STS.128 [0x9100], R4 ;  /* 0x00910004ff008388 */ /* 0x0083e80000000c00 */
[----:B------:R-:W-:Y:S06]  /*0be0*/  BAR.ARV 0x5, 0x80 ;  /* 0x0142000000007b1d */ /* 0x000fec0000002000 */
.L_x_1813:
[----:B--2---:R-:W2:Y:S02]  /*0bf0*/  LDL R0, [R1+0xc] ;  /* 0x00000c0001007983 */ /* 0x004ea40000100800 */
        /* <DEDUP_REMOVED lines=75> */
[----:B------:R-:W-:Y:S02]  /*10b0*/  IADD3 R210, R115, 0x20, RZ ;  /* 0x0000002073d27810 */ /* 0x000fe40007ffe0ff */
        /* <DEDUP_REMOVED lines=30> */
.L_x_1994:
        /* <DEDUP_REMOVED lines=34> */
[----:B---3--:R-:W-:-:S05]  /*14c0*/  LOP3.LUT R40, R9, 0xffff, RZ, 0xc0, !PT ;  /* 0x0000ffff09287812 */ /* 0x008fca00078ec0ff */
        /* <DEDUP_REMOVED lines=9> */
.L_x_1825:
[----:B------:R-:W-:-:S04]  /*1560*/  ISETP.NE.U32.AND P0, PT, RZ, c[0x0][0x368], PT ;  /* 0x0000da00ff007a0c */ /* 0x000fc80003f05070 */
[----:B------:R-:W-:-:S13]  /*1570*/  ISETP.NE.AND.EX P0, PT, RZ, c[0x0][0x36c], PT, P0 ;  /* 0x0000db00ff007a0c */ /* 0x000fda0003f05300 */
[----:B------:R-:W-:Y:S05]  /*1580*/  @!P0 BRA `(.L_x_1826) ;  /* 0x0000004000008947 */ /* 0x000fea0003800000 */
[----:B----4-:R-:W-:-:S04]  /*1590*/  LEA R4, P0, R246, c[0x0][0x368], 0x2 ;  /* 0x0000da00f6047a11 */ /* 0x010fc800078010ff */
[----:B------:R-:W-:-:S05]  /*15a0*/  LEA.HI.X R5, R246, c[0x0][0x36c], R135, 0x2, P0 ;  /* 0x0000db00f6057a11 */ /* 0x000fca00000f1487 */
[----:B------:R1:W5:Y:S01]  /*15b0*/  LDG.E R11, [R4.64] ;  /* 0x00000008040b7981 */ /* 0x000362000c1e1900 */
[----:B------:R-:W-:Y:S05]  /*15c0*/  BRA `(.L_x_1827) ;  /* 0x0000005000007947 */ /* 0x000fea0003800000 */
.L_x_1826:
[----:B------:R-:W-:Y:S01]  /*15d0*/  MOV R11, c[0x0][0x1d0] ;  /* 0x00007400000b7a02 */ /* 0x000fe20000000f00 */
[----:B------:R-:W-:Y:S05]  /*15e0*/  @!P6 BRA `(.L_x_1827) ;  /* 0x000000300000e947 */ /* 0x000fea0003800000 */
[----:B----4-:R-:W2:Y:S04]  /*15f0*/  LDG.E R6, [R4.64] ;  /* 0x0000000804067981 */ /* 0x010ea8000c1e1900 */
[----:B------:R-:W2:Y:S02]  /*1600*/  LDG.E R0, [R4.64+0x4] ;  /* 0x0000040804007981 */ /* 0x000ea4000c1e1900 */
[----:B--2---:R-:W-:Y:S02]  /*1610*/  IADD3 R11, -R6, R0, RZ ;  /* 0x00000000060b7210 */ /* 0x004fe40007ffe1ff */
.L_x_1827:
        /* <DEDUP_REMOVED lines=58> */
.L_x_1829:
[----:B------:R-:W-:Y:S05]  /*19c0*/  BSYNC B0 ;  /* 0x0000000000007941 */ /* 0x000fea0003800000 */
.L_x_1828:
        /* <DEDUP_REMOVED lines=11> */
[----:B-1----:R-:W-:-:S04]  /*1a80*/  SHF.R.S32.HI R7, RZ, 0x1f, R15 ;  /* 0x0000001fff077819 */ /* 0x002fc8000001140f */
[----:B------:R-:W-:-:S07]  /*1a90*/  LEA.HI R8, R7, R15, RZ, 0x2 ;  /* 0x0000000f07087211 */ /* 0x000fce00078f10ff */
[----:B------:R-:W-:Y:S02]  /*1aa0*/  @P0 IADD3 R2, R2, 0x4f, RZ ;  /* 0x0000004f02020810 */ /* 0x000fe40007ffe0ff */
[----:B------:R-:W-:Y:S01]  /*1ab0*/  SHF.R.S32.HI R6, RZ, 0x1f, R8 ;  /* 0x0000001fff067819 */ /* 0x000fe20000011408 */
[----:B------:R-:W-:-:S03]  /*1ac0*/  IMAD.WIDE.U32 R4, R3, -0x33333333, RZ ;  /* 0xcccccccd03047825 */ /* 0x000fc600078e00ff */
[----:B------:R-:W-:Y:S01]  /*1ad0*/  LEA.HI R3, R6, R240, RZ, 0x3 ;  /* 0x000000f006037211 */ /* 0x000fe200078f18ff */
[----:B------:R-:W-:Y:S01]  /*1ae0*/  @P0 IMAD.HI R2, R2, 0x66666667, RZ ;  /* 0x6666666702020827 */ /* 0x000fe200078e02ff */
[----:B------:R-:W-:Y:S02]  /*1af0*/  SHF.R.U32.HI R127, RZ, 0x6, R5 ;  /* 0x00000006ff7f7819 */ /* 0x000fe40000011605 */
[----:B------:R-:W-:Y:S02]  /*1b00*/  LOP3.LUT R3, R3, 0xfffffff8, RZ, 0xc0, !PT ;  /* 0xfffffff803037812 */ /* 0x000fe400078ec0ff */
        /* <DEDUP_REMOVED lines=49> */
[C---:B------:R-:W-:Y:S01]  /*1e20*/  IADD3 R122, P0, R137.reuse, R12, RZ ;  /* 0x0000000c897a7210 */ /* 0x040fe20007f1e0ff */
[----:B------:R-:W-:Y:S01]  /*1e30*/  IMAD.MOV.U32 R140, RZ, RZ, 0x50 ;  /* 0x00000050ff8c7424 */ /* 0x000fe200078e00ff */
[----:B------:R-:W-:Y:S01]  /*1e40*/  IADD3 R33, R4, -0x1, RZ ;  /* 0xffffffff04217810 */ /* 0x000fe20007ffe0ff */
[----:B------:R-:W-:Y:S01]  /*1e50*/  IMAD.MOV.U32 R152, RZ, RZ, c[0x0][0x238] ;  /* 0x00008e00ff987624 */ /* 0x000fe200078e00ff */
[----:B------:R-:W-:Y:S01]  /*1e60*/  LEA.HI.X.SX32 R130, R12, R183, 0x1, P0 ;  /* 0x000000b70c827211 */ /* 0x000fe200000f0eff */
[C---:B------:R-:W-:Y:S01]  /*1e70*/  IMAD R169, R140.reuse, c[0x0][0x23c], RZ ;  /* 0x00008f008ca97a24 */ /* 0x040fe200078e02ff */
[----:B------:R-:W-:Y:S01]  /*1e80*/  IADD3 R111, -R137, R0, RZ ;  /* 0x00000000896f7210 */ /* 0x000fe20007ffe1ff */
[----:B------:R-:W-:Y:S01]  /*1e90*/  IMAD.WIDE.U32 R144, R140, c[0x0][0x238], RZ ;  /* 0x00008e008c907a25 */ /* 0x000fe200078e00ff */
[----:B------:R-:W-:Y:S02]  /*1ea0*/  SEL R34, R135, RZ, !P5 ;  /* 0x000000ff87227207 */ /* 0x000fe40006800000 */
[----:B------:R-:W-:Y:S01]  /*1eb0*/  SEL R32, R246, RZ, !P5 ;  /* 0x000000fff6207207 */ /* 0x000fe20006800000 */
[----:B------:R-:W-:Y:S01]  /*1ec0*/  IMAD R5, R130, c[0x0][0x238], RZ ;  /* 0x00008e0082057a24 */ /* 0x000fe200078e02ff */
[----:B------:R-:W-:Y:S01]  /*1ed0*/  ISETP.GE.AND P6, PT, R132, c[0x0][0x1d4], PT ;  /* 0x0000750084007a0c */ /* 0x000fe20003fc6270 */
[----:B------:R-:W-:Y:S01]  /*1ee0*/  IMAD R8, R33, -0x50, R111 ;  /* 0xffffffb021087824 */ /* 0x000fe200078e026f */
[----:B------:R-:W-:Y:S01]  /*1ef0*/  MOV R37, c[0x0][0x23c] ;  /* 0x00008f0000257a02 */ /* 0x000fe20000000f00 */
[----:B------:R-:W-:Y:S01]  /*1f00*/  IMAD R5, R122, c[0x0][0x23c], R5 ;  /* 0x00008f007a057a24 */ /* 0x000fe200078e0205 */
[----:B------:R-:W-:Y:S01]  /*1f10*/  IADD3 R31, R11, R158, RZ ;  /* 0x0000009e0b1f7210 */ /* 0x000fe20007ffe0ff */
[----:B------:R-:W-:Y:S01]  /*1f20*/  IMAD R4, R34, c[0x0][0x248], RZ ;  /* 0x0000920022047a24 */ /* 0x000fe200078e02ff */
[C---:B------:R-:W-:Y:S01]  /*1f30*/  ISETP.GE.AND P3, PT, R8.reuse, 0x11, PT ;  /* 0x000000110800780c */ /* 0x040fe20003f66270 */
[----:B------:R-:W-:Y:S01]  /*1f40*/  IMAD.IADD R169, R145, 0x1, R169 ;  /* 0x0000000191a97824 */ /* 0x000fe200078e02a9 */
[----:B------:R-:W-:Y:S01]  /*1f50*/  ISETP.GE.AND P0, PT, R8, 0x1, PT ;  /* 0x000000010800780c */ /* 0x000fe20003f06270 */
[----:B------:R-:W-:Y:S01]  /*1f60*/  IMAD R4, R32, c[0x0][0x24c], R4 ;  /* 0x0000930020047a24 */ /* 0x000fe200078e0204 */
[----:B------:R-:W-:Y:S01]  /*1f70*/  SHF.R.S32.HI R36, RZ, 0x1f, R240 ;  /* 0x0000001fff247819 */ /* 0x000fe200000114f0 */
[----:B------:R-:W-:Y:S01]  /*1f80*/  IMAD.WIDE.U32 R14, R152, 0x20, RZ ;  /* 0x00000020980e7825 */ /* 0x000fe200078e00ff */
[----:B------:R-:W-:-:S02]  /*1f90*/  SHF.R.S32.HI R35, RZ, 0x1f, R31 ;  /* 0x0000001fff237819 */ /* 0x000fc4000001141f */
[----:B------:R-:W-:Y:S01]  /*1fa0*/  SHF.R.S32.HI R25, RZ, 0x1f, R24 ;  /* 0x0000001fff197819 */ /* 0x000fe20000011418 */
[----:B-1----:R-:W-:Y:S01]  /*1fb0*/  IMAD.WIDE.U32 R2, R122, c[0x0][0x238], R132 ;  /* 0x00008e007a027a25 */ /* 0x002fe200078e0084 */
[----:B------:R-:W-:Y:S02]  /*1fc0*/  ISETP.NE.AND P5, PT, R13, RZ, PT ;  /* 0x000000ff0d00720c */ /* 0x000fe40003fa5270 */
[----:B------:R-:W-:Y:S01]  /*1fd0*/  IADD3 R100, R28, 0x20, RZ ;  /* 0x000000201c647810 */ /* 0x000fe20007ffe0ff */
[----:B------:R-:W-:Y:S01]  /*1fe0*/  IMAD.IADD R3, R3, 0x1, R5 ;  /* 0x0000000103037824 */ /* 0x000fe200078e0205 */
[----:B------:R-:W-:Y:S01]  /*1ff0*/  LOP3.LUT R245, R245, 0xfffffffe, RZ, 0xc0, !PT ;  /* 0xfffffffef5f57812 */ /* 0x000fe200078ec0ff */
[----:B------:R-:W-:Y:S01]  /*2000*/  IMAD.SHL.U32 R17, R37, 0x20, RZ ;  /* 0x0000002025117824 */ /* 0x000fe200078e00ff */
[----:B------:R-:W-:Y:S01]  /*2010*/  MOV R154, c[0x0][0x290] ;  /* 0x0000a400009a7a02 */ /* 0x000fe20000000f00 */
[----:B------:R-:W-:Y:S01]  /*2020*/  IMAD.WIDE.U32 R2, R40, c[0x0][0x240], R2 ;  /* 0x0000900028027a25 */ /* 0x000fe200078e0002 */
[----:B------:R-:W-:-:S02]  /*2030*/  @P6 LOP3.LUT R245, R245, 0x1, RZ, 0xfc, !PT ;  /* 0x00000001f5f56812 */ /* 0x000fc400078efcff */
[----:B------:R-:W-:Y:S01]  /*2040*/  MOV R153, c[0x0][0x280] ;  /* 0x0000a00000997a02 */ /* 0x000fe20000000f00 */
[----:B------:R-:W-:Y:S01]  /*2050*/  IMAD R3, R40, c[0x0][0x244], R3 ;  /* 0x0000910028037a24 */ /* 0x000fe200078e0203 */
[----:B------:R-:W-:Y:S01]  /*2060*/  LOP3.LUT R245, R245, 0xfffffffd, RZ, 0xc0, !PT ;  /* 0xfffffffdf5f57812 */ /* 0x000fe200078ec0ff */
[----:B------:R-:W-:Y:S01]  /*2070*/  IMAD.WIDE.U32 R10, R31, c[0x0][0x1e0], RZ ;  /* 0x000078001f0a7a25 */ /* 0x000fe200078e00ff */
[----:B------:R-:W-:-:S03]  /*2080*/  SHF.L.U32 R172, R153, 0x5, RZ ;  /* 0x0000000599ac7819 */ /* 0x000fc600000006ff */
[----:B------:R-:W-:Y:S01]  /*2090*/  IMAD.WIDE.U32 R116, R32, c[0x0][0x248], R2 ;  /* 0x0000920020747a25 */ /* 0x000fe200078e0002 */
[----:B------:R-:W-:-:S03]  /*20a0*/  SHF.R.S32.HI R3, RZ, 0x1f, R33 ;  /* 0x0000001fff037819 */ /* 0x000fc60000011421 */
[----:B------:R-:W-:Y:S01]  /*20b0*/  IMAD R2, R169, R33, RZ ;  /* 0x00000021a9027224 */ /* 0x000fe200078e02ff */
[----:B------:R-:W-:Y:S01]  /*20c0*/  MOV R112, R116 ;  /* 0x0000007400707202 */ /* 0x000fe20000000f00 */
[----:B------:R-:W-:Y:S02]  /*20d0*/  IMAD.IADD R113, R117, 0x1, R4 ;  /* 0x0000000175717824 */ /* 0x000fe400078e0204 */
[-C--:B------:R-:W-:Y:S02]  /*20e0*/  IMAD R4, R3, R144.reuse, R2 ;  /* 0x0000009003047224 */ /* 0x080fe400078e0202 */
[----:B------:R-:W-:-:S04]  /*20f0*/  IMAD.WIDE.U32 R2, R33, R144, R112 ;  /* 0x0000009021027225 */ /* 0x000fc800078e0070 */
[----:B------:R-:W-:Y:S01]  /*2100*/  IMAD.IADD R3, R3, 0x1, R4 ;  /* 0x0000000103037824 */ /* 0x000fe200078e0204 */
[----:B------:R-:W-:Y:S01]  /*2110*/  @P3 LEA R5, P1, R152, R2, 0x4 ;  /* 0x0000000298053211 */ /* 0x000fe200078220ff */
[----:B------:R-:W-:Y:S01]  /*2120*/  IMAD R12, R36, c[0x0][0x290], RZ ;  /* 0x0000a400240c7a24 */ /* 0x000fe200078e02ff */
[----:B------:R-:W-:Y:S01]  /*2130*/  @P0 LEA R6, P2, R2, c[0x0][0x220], 0x1 ;  /* 0x0000880002060a11 */ /* 0x000fe200078408ff */
[----:B------:R-:W-:Y:S01]  /*2140*/  IMAD.WIDE.U32 R178, R240, c[0x0][0x1e0], RZ ;  /* 0x00007800f0b27a25 */ /* 0x000fe200078e00ff */
[----:B------:R-:W-:Y:S02]  /*2150*/  @P3 LEA.HI.X R9, R152, R3, R37, 0x4, P1 ;  /* 0x0000000398093211 */ /* 0x000fe400008f2425 */
[----:B------:R-:W-:Y:S01]  /*2160*/  @P0 LEA.HI.X R7, R2, c[0x0][0x224], R3, 0x1, P2 ;  /* 0x0000890002070a11 */ /* 0x000fe200010f0c03 */
[----:B------:R-:W-:Y:S01]  /*2170*/  IMAD R27, R240, c[0x0][0x294], R12 ;  /* 0x0000a500f01b7a24 */ /* 0x000fe200078e020c */
[C---:B------:R-:W-:Y:S01]  /*2180*/  @P3 LEA R4, P1, R5.reuse, c[0x0][0x220], 0x1 ;  /* 0x0000880005043a11 */ /* 0x040fe200078208ff */
[----:B------:R-:W-:Y:S01]  /*2190*/  IMAD.MOV.U32 R166, RZ, RZ, 0x5 ;  /* 0x00000005ffa67424 */ /* 0x000fe200078e00ff */
[C---:B------:R-:W-:Y:S01]  /*21a0*/  ISETP.GE.AND P2, PT, R8.reuse, 0x21, PT ;  /* 0x000000210800780c */ /* 0x040fe20003f46270 */
[----:B------:R-:W-:Y:S01]  /*21b0*/  @!PT LDS RZ, [RZ] ;  /* 0x00000000fffff984 */ /* 0x000fe20000000800 */
[----:B------:R-:W-:Y:S01]  /*21c0*/  @!PT LDS RZ, [RZ] ;  /* 0x00000000fffff984 */ /* 0x000fe20000000800 */
[----:B------:R-:W-:Y:S01]  /*21d0*/  @!PT LDS RZ, [RZ] ;  /* 0x00000000fffff984 */ /* 0x000fe20000000800 */
[----:B------:R1:W-:Y:S01]  /*21e0*/  @P0 LDGSTS.E.BYPASS.LTC128B.128 [R215+0x2900], [R6.64], !P6 ;  /* 0x0290000006d70fae */ /* 0x0003e2000f101d48 */
[----:B------:R-:W-:Y:S01]  /*21f0*/  @P3 LEA.HI.X R5, R5, c[0x0][0x224], R9, 0x1, P1 ;  /* 0x0000890005053a11 */ /* 0x000fe200008f0c09 */
[----:B------:R-:W-:Y:S01]  /*2200*/  IMAD.MOV.U32 R186, RZ, RZ, c[0x0][0x27c] ;  /* 0x00009f00ffba7624 */ /* 0x000fe200078e00ff */
[----:B------:R-:W-:Y:S01]  /*2210*/  ISETP.GE.AND P0, PT, R8, 0x31, PT ;  /* 0x000000310800780c */ /* 0x000fe20003f06270 */
[----:B------:R-:W-:Y:S01]  /*2220*/  IMAD.SHL.U32 R173, R154, 0x20, RZ ;  /* 0x000000209aad7824 */ /* 0x000fe200078e00ff */
[----:B------:R-:W-:Y:S01]  /*2230*/  ISETP.GE.AND P1, PT, R8, 0x41, PT ;  /* 0x000000410800780c */ /* 0x000fe20003f26270 */
[----:B------:R3:W-:Y:S01]  /*2240*/  @P3 LDGSTS.E.BYPASS.LTC128B.128 [R215+0x3100], [R4.64], !P6 ;  /* 0x0310000004d73fae */ /* 0x0007e2000f101d48 */
[----:B------:R-:W-:Y:S01]  /*2250*/  IMAD.WIDE.U32 R8, R240, c[0x0][0x290], R24 ;  /* 0x0000a400f0087a25 */ /* 0x000fe200078e0018 */
[----:B------:R-:W-:-:S02]  /*2260*/  SHF.L.U64.HI R155, R153, R166, c[0x0][0x284] ;  /* 0x0000a100999b7619 */ /* 0x000fc400000102a6 */
[----:B------:R-:W-:Y:S01]  /*2270*/  SHF.L.U64.HI R156, R154, R166, c[0x0][0x294] ;  /* 0x0000a5009a9c7619 */ /* 0x000fe200000102a6 */
[----:B------:R-:W-:Y:S01]  /*2280*/  IMAD.IADD R13, R9, 0x1, R27 ;  /* 0x00000001090d7824 */ /* 0x000fe200078e021b */
[----:B------:R-:W-:Y:S02]  /*2290*/  @P2 IADD3 R16, P3, R2, R14, RZ ;  /* 0x0000000e02102210 */ /* 0x000fe40007f7e0ff */
[----:B------:R-:W-:Y:S01]  /*22a0*/  MOV R12, R8 ;  /* 0x00000008000c7202 */ /* 0x000fe20000000f00 */
[----:B------:R-:W-:Y:S01]  /*22b0*/  IMAD.WIDE.U32 R8, R240, c[0x0][0x280], R28 ;  /* 0x0000a000f0087a25 */ /* 0x000fe200078e001c */
[----:B------:R-:W-:Y:S02]  /*22c0*/  @P2 IADD3.X R17, R3, R15, R17, P3, !PT ;  /* 0x0000000f03112210 */ /* 0x000fe40001ffe411 */
[----:B------:R-:W-:Y:S01]  /*22d0*/  @P2 LEA R20, P3, R16, c[0x0][0x220], 0x1 ;  /* 0x0000880010142a11 */ /* 0x000fe200078608ff */
[----:B------:R-:W-:Y:S02]  /*22e0*/  @P0 IMAD R18, R37, 0x30, RZ ;  /* 0x0000003025120824 */ /* 0x000fe400078e02ff */
[----:B-----5:R-:W-:Y:S01]  /*22f0*/  IMAD.WIDE.U32 R96, R134, c[0x0][0x290], R12 ;  /* 0x0000a40086607a25 */ /* 0x020fe200078e000c */
[----:B------:R-:W-:-:S03]  /*2300*/  @P2 LEA.HI.X R21, R16, c[0x0][0x224], R17, 0x1, P3 ;  /* 0x0000890010152a11 */ /* 0x000fc600018f0c11 */
[C---:B------:R-:W-:Y:S02]  /*2310*/  IMAD.WIDE.U32 R16, R240.reuse, c[0x0][0x290], R28 ;  /* 0x0000a400f0107a25 */ /* 0x040fe400078e001c */
[----:B------:R4:W-:Y:S02]  /*2320*/  @P2 LDGSTS.E.BYPASS.LTC128B.128 [R215+0x3900], [R20.64], !P6 ;  /* 0x0390000014d72fae */ /* 0x0009e4000f101d48 */
[----:B-1----:R-:W-:-:S04]  /*2330*/  IMAD.WIDE.U32 R6, R240, c[0x0][0x280], R24 ;  /* 0x0000a000f0067a25 */ /* 0x002fc800078e0018 */
[----:B---3--:R-:W-:Y:S02]  /*2340*/  IMAD R5, R36, c[0x0][0x280], RZ ;  /* 0x0000a00024057a24 */ /* 0x008fe400078e02ff */
[----:B------:R-:W-:Y:S02]  /*2350*/  IMAD R4, R35, c[0x0][0x1e0], RZ ;  /* 0x0000780023047a24 */ /* 0x000fe400078e02ff */
[----:B------:R-:W-:Y:S02]  /*2360*/  IMAD R23, R240, c[0x0][0x284], R5 ;  /* 0x0000a100f0177a24 */ /* 0x000fe400078e0205 */
[----:B------:R-:W-:Y:S02]  /*2370*/  IMAD R4, R31, c[0x0][0x1e4], R4 ;  /* 0x000079001f047a24 */ /* 0x000fe400078e0204 */
[----:B------:R-:W-:Y:S01]  /*2380*/  IMAD.MOV.U32 R14, RZ, RZ, R6 ;  /* 0x000000ffff0e7224 */ /* 0x000fe200078e0006 */
[----:B------:R-:W-:Y:S01]  /*2390*/  IADD3 R15, R7, R23, RZ ;  /* 0x00000017070f7210 */ /* 0x000fe20007ffe0ff */
[----:B------:R-:W-:Y:S01]  /*23a0*/  IMAD.MOV.U32 R6, RZ, RZ, R10 ;  /* 0x000000ffff067224 */ /* 0x000fe200078e000a */
[----:B------:R-:W-:Y:S01]  /*23b0*/  IADD3 R7, R11, R4, RZ ;  /* 0x000000040b077210 */ /* 0x000fe20007ffe0ff */
[----:B------:R-:W-:-:S04]  /*23c0*/  @P0 IMAD.WIDE.U32 R4, R152, 0x30, R2 ;  /* 0x0000003098040825 */ /* 0x000fc800078e0002 */
[----:B------:R-:W-:Y:S01]  /*23d0*/  IMAD.WIDE.U32 R10, R40, c[0x0][0x1e8], R6 ;  /* 0x00007a00280a7a25 */ /* 0x000fe200078e0006 */
[----:B------:R-:W-:Y:S02]  /*23e0*/  @P0 IADD3 R5, R5, R18, RZ ;  /* 0x0000001205050210 */ /* 0x000fe40007ffe0ff */
[----:B------:R-:W-:Y:S01]  /*23f0*/  @P0 LEA R18, P3, R4, c[0x0][0x220], 0x1 ;  /* 0x0000880004120a11 */ /* 0x000fe200078608ff */
[----:B------:R-:W-:Y:S02]  /*2400*/  IMAD.IADD R7, R23, 0x1, R9 ;  /* 0x0000000117077824 */ /* 0x000fe400078e0209 */
[----:B------:R-:W-:Y:S01]  /*2410*/  IMAD R9, R40, c[0x0][0x1ec], R11 ;  /* 0x00007b0028097a24 */ /* 0x000fe200078e020b */
[----:B------:R-:W-:Y:S01]  /*2420*/  @P0 LEA.HI.X R19, R4, c[0x0][0x224], R5, 0x1, P3 ;  /* 0x0000890004130a11 */ /* 0x000fe200018f0c05 */
[----:B------:R-:W-:Y:S01]  /*2430*/  IMAD.MOV.U32 R6, RZ, RZ, R8 ;  /* 0x000000ffff067224 */ /* 0x000fe200078e0008 */
[C---:B------:R-:W-:Y:S01]  /*2440*/  @P1 LEA R22, P3, R152.reuse, R2, 0x6 ;  /* 0x0000000298161211 */ /* 0x040fe200078630ff */
[----:B------:R-:W-:Y:S01]  /*2450*/  IMAD.MOV.U32 R8, RZ, RZ, R10 ;  /* 0x000000ffff087224 */ /* 0x000fe200078e000a */
[----:B------:R-:W-:Y:S01]  /*2460*/  IADD3 R5, R27, R17, RZ ;  /* 0x000000111b057210 */ /* 0x000fe20007ffe0ff */
[----:B------:R1:W-:Y:S01]  /*2470*/  @P0 LDGSTS.E.BYPASS.LTC128B.128 [R215+0x4100], [R18.64], !P6 ;  /* 0x0410000012d70fae */ /* 0x0003e2000f101d48 */
[----:B------:R-:W-:Y:S01]  /*2480*/  @P1 LEA.HI.X R3, R152, R3, R37, 0x6, P3 ;  /* 0x0000000398031211 */ /* 0x000fe200018f3425 */
[----:B------:R-:W-:Y:S01]  /*2490*/  IMAD.WIDE.U32 R98, R134, c[0x0][0x280], R14 ;  /* 0x0000a00086627a25 */ /* 0x000fe200078e000e */
[----:B------:R-:W-:-:S02]  /*24a0*/  @P1 LEA R2, P3, R22, c[0x0][0x220], 0x1 ;  /* 0x0000880016021a11 */ /* 0x000fc400078608ff */
[----:B------:R-:W-:Y:S01]  /*24b0*/  MOV R4, R16 ;  /* 0x0000001000047202 */ /* 0x000fe20000000f00 */
[----:B------:R-:W-:Y:S01]  /*24c0*/  IMAD.WIDE.U32 R94, R134, c[0x0][0x280], R6 ;  /* 0x0000a000865e7a25 */ /* 0x000fe200078e0006 */
[----:B------:R-:W-:Y:S02]  /*24d0*/  @P1 LEA.HI.X R3, R22, c[0x0][0x224], R3, 0x1, P3 ;  /* 0x0000890016031a11 */ /* 0x000fe400018f0c03 */
[----:B------:R-:W-:Y:S01]  /*24e0*/  ISETP.GE.AND P0, PT, R100, c[0x0][0x1d4], PT ;  /* 0x0000750064007a0c */ /* 0x000fe20003f06270 */
[----:B------:R-:W-:Y:S01]  /*24f0*/  IMAD.WIDE.U32 R92, R134, c[0x0][0x290], R4 ;  /* 0x0000a400865c7a25 */ /* 0x000fe200078e0004 */
[----:B------:R-:W-:Y:S01]  /*2500*/  SHF.L.U32 R10, R186, 0x1, RZ ;  /* 0x00000001ba0a7819 */ /* 0x000fe200000006ff */
[----:B------:R3:W-:Y:S01]  /*2510*/  @P1 LDGSTS.E.BYPASS.LTC128B.128 [R215+0x4900], [R2.64], !P6 ;  /* 0x0490000002d71fae */ /* 0x0007e2000f101d48 */
[----:B------:R-:W-:-:S03]  /*2520*/  ISETP.GE.AND P6, PT, R28, c[0x0][0x1d4], PT ;  /* 0x000075001c007a0c */ /* 0x000fc60003fc6270 */
[----:B------:R-:W0:Y:S01]  /*2530*/  LDGDEPBAR ;  /* 0x00000000000079af */ /* 0x000e220000000000 */
[----:B------:R-:W-:Y:S05]  /*2540*/  WARPSYNC 0xffffffff ;  /* 0xffffffff00007948 */ /* 0x000fea0003800000 */
[----:B------:R-:W-:Y:S02]  /*2550*/  @P0 LOP3.LUT R245, R245, 0x2, RZ, 0xfc, !PT ;  /* 0x00000002f5f50812 */ /* 0x000fe400078efcff */
[----:B---3--:R-:W-:Y:S01]  /*2560*/  SHF.R.S32.HI R2, RZ, 0x1f, R134 ;  /* 0x0000001fff027819 */ /* 0x008fe20000011486 */
[----:B------:R-:W-:-:S04]  /*2570*/  IMAD R3, R36, c[0x0][0x1e0], RZ ;  /* 0x0000780024037a24 */ /* 0x000fc800078e02ff */
[C---:B------:R-:W-:Y:S02]  /*2580*/  IMAD R11, R2.reuse, c[0x0][0x280], RZ ;  /* 0x0000a000020b7a24 */ /* 0x040fe400078e02ff */
[----:B-1----:R-:W-:Y:S02]  /*2590*/  IMAD R18, R2, c[0x0][0x290], RZ ;  /* 0x0000a40002127a24 */ /* 0x002fe400078e02ff */
[----:B------:R-:W-:Y:S02]  /*25a0*/  IMAD R16, R240, c[0x0][0x1e4], R3 ;  /* 0x00007900f0107a24 */ /* 0x000fe400078e0203 */
[----:B------:R-:W-:Y:S02]  /*25b0*/  IMAD R3, R134, c[0x0][0x284], R11 ;  /* 0x0000a10086037a24 */ /* 0x000fe400078e020b */
[----:B------:R-:W-:-:S03]  /*25c0*/  IMAD.IADD R121, R179, 0x1, R16 ;  /* 0x00000001b3797824 */ /* 0x000fc600078e0210 */
[----:B------:R-:W-:Y:S02]  /*25d0*/  IADD3 R110, R99, R3, RZ ;  /* 0x00000003636e7210 */ /* 0x000fe40007ffe0ff */
[----:B------:R-:W-:Y:S02]  /*25e0*/  IADD3 R107, R3, R95, RZ ;  /* 0x0000005f036b7210 */ /* 0x000fe40007ffe0ff */
        /* <DEDUP_REMOVED lines=11> */
[----:B------:R-:W-:Y:S02]  /*26a0*/  IMAD.IADD R108, R97, 0x1, R2 ;  /* 0x00000001616c7824 */ /* 0x000fe400078e0202 */
[----:B------:R-:W-:-:S05]  /*26b0*/  IMAD.IADD R85, R83, 0x1, R8 ;  /* 0x0000000153557824 */ /* 0x000fca00078e0208 */
[----:B------:R-:W-:Y:S02]  /*26c0*/  IADD3.X R105, R85, R121, R29, P1, P0 ;  /* 0x0000007955697210 */ /* 0x000fe40000fe041d */
[----:B----4-:R-:W-:Y:S01]  /*26d0*/  ISETP.GE.AND P0, PT, R28, c[0x0][0x27c], PT ;  /* 0x00009f001c007a0c */ /* 0x010fe20003f06270 */
[----:B------:R-:W-:Y:S01]  /*26e0*/  IMAD.WIDE.U32 R2, R40, c[0x0][0x260], R132 ;  /* 0x0000980028027a25 */ /* 0x000fe200078e0084 */
[----:B------:R-:W-:Y:S01]  /*26f0*/  ISETP.GE.AND P2, PT, R186, 0x1, PT ;  /* 0x00000001ba00780c */ /* 0x000fe20003f46270 */
[----:B------:R-:W-:Y:S01]  /*2700*/  BAR.SYNC.DEFER_BLOCKING 0x0 ;  /* 0x0000000000007b1d */ /* 0x000fe20000010000 */
[----:B------:R-:W-:Y:S01]  /*2710*/  SHF.L.U32 R171, R154, 0x6, RZ ;  /* 0x000000069aab7819 */ /* 0x000fe200000006ff */
[----:B------:R-:W-:Y:S01]  /*2720*/  IMAD.WIDE.U32 R6, R40, c[0x0][0x210], R28 ;  /* 0x0000840028067a25 */ /* 0x000fe200078e001c */
[----:B------:R-:W-:Y:S02]  /*2730*/  SHF.L.U64.HI R136, R152, R166, c[0x0][0x23c] ;  /* 0x00008f0098887619 */ /* 0x000fe400000102a6 */
[----:B------:R-:W-:Y:S01]  /*2740*/  LOP3.LUT R245, R245, 0xfffffff7, RZ, 0xc0, !PT ;  /* 0xfffffff7f5f57812 */ /* 0x000fe200078ec0ff */
[----:B------:R-:W-:Y:S01]  /*2750*/  IMAD.MOV.U32 R4, RZ, RZ, R2 ;  /* 0x000000ffff047224 */ /* 0x000fe200078e0002 */
[----:B------:R-:W-:Y:S01]  /*2760*/  ULDC.U8 UR4, c[0x0][0x298] ;  /* 0x0000a60000047ab9 */ /* 0x000fe20000000000 */
        /* <DEDUP_REMOVED lines=10> */
[----:B------:R-:W-:Y:S01]  /*2810*/  @P2 LOP3.LUT R245, R245, 0x8, RZ, 0xfc, !PT ;  /* 0x00000008f5f52812 */ /* 0x000fe200078efcff */
        /* <DEDUP_REMOVED lines=11> */
[----:B------:R-:W-:-:S02]  /*28d0*/  IADD3 R129, P1, R240, R31, RZ ;  /* 0x0000001ff0817210 */ /* 0x000fc40007f3e0ff */
[----:B------:R-:W-:Y:S01]  /*28e0*/  LOP3.LUT R245, R245, 0xfffffffb, RZ, 0xc0, !PT ;  /* 0xfffffffbf5f57812 */ /* 0x000fe200078ec0ff */
[----:B------:R-:W-:Y:S01]  /*28f0*/  IMAD R4, R146, c[0x0][0x1e4], R4 ;  /* 0x0000790092047a24 */ /* 0x000fe200078e0204 */
[----:B------:R-:W-:Y:S01]  /*2900*/  SHF.R.S32.HI R104, RZ, 0x1f, R102 ;  /* 0x0000001fff687819 */ /* 0x000fe20000011466 */
[----:B------:R-:W-:Y:S01]  /*2910*/  IMAD R3, R6, c[0x0][0x1e0], RZ ;  /* 0x0000780006037a24 */ /* 0x000fe200078e02ff */
[----:B------:R-:W-:Y:S01]  /*2920*/  @P0 LOP3.LUT R245, R245, 0x4, RZ, 0xfc, !PT ;  /* 0x00000004f5f50812 */ /* 0x000fe200078efcff */
[----:B------:R-:W-:Y:S01]  /*2930*/  IMAD.MOV.U32 R165, RZ, RZ, 0x6 ;  /* 0x00000006ffa57424 */ /* 0x000fe200078e00ff */
[----:B------:R-:W-:Y:S01]  /*2940*/  IADD3 R126, R177, R4, RZ ;  /* 0x00000004b17e7210 */ /* 0x000fe20007ffe0ff */
[----:B------:R-:W-:Y:S01]  /*2950*/  IMAD R3, R148, c[0x0][0x1e4], R3 ;  /* 0x0000790094037a24 */ /* 0x000fe200078e0203 */
[----:B------:R-:W-:Y:S01]  /*2960*/  SHF.R.S32.HI R4, RZ, 0x4, R5 ;  /* 0x00000004ff047819 */ /* 0x000fe20000011405 */
[----:B------:R-:W-:Y:S01]  /*2970*/  IMAD.MOV.U32 R7, RZ, RZ, c[0x0][0x1e0] ;  /* 0x00007800ff077624 */ /* 0x000fe200078e00ff */
[--C-:B------:R-:W-:Y:S01]  /*2980*/  LOP3.LUT R5, R39, 0x38, R2.reuse, 0xf8, !PT ;  /* 0x0000003827057812 */ /* 0x100fe200078ef802 */
[----:B------:R-:W-:Y:S01]  /*2990*/  IMAD.IADD R125, R175, 0x1, R3 ;  /* 0x00000001af7d7824 */ /* 0x000fe200078e0203 */
[----:B------:R-:W-:Y:S01]  /*29a0*/  LEA.HI.SX32 R6, R2, R4, 0x1d ;  /* 0x0000000402067211 */ /* 0x000fe200078feaff */
[----:B------:R-:W-:Y:S01]  /*29b0*/  IMAD.SHL.U32 R170, R153, 0x40, RZ ;  /* 0x0000004099aa7824 */ /* 0x000fe200078e00ff */
[--C-:B------:R-:W-:Y:S01]  /*29c0*/  LOP3.LUT R3, R149, 0x38, R2.reuse, 0xf8, !PT ;  /* 0x0000003895037812 */ /* 0x100fe200078ef802 */
[----:B------:R-:W-:Y:S01]  /*29d0*/  IMAD.WIDE.U32 R138, R7, 0x50, RZ ;  /* 0x00000050078a7825 */ /* 0x000fe200078e00ff */
[----:B------:R-:W-:-:S02]  /*29e0*/  LOP3.LUT R4, R147, 0x38, R2, 0xf8, !PT ;  /* 0x0000003893047812 */ /* 0x000fc400078ef802 */
[----:B------:R-:W-:Y:S01]  /*29f0*/  LOP3.LUT R5, R5, R38, RZ, 0x3c, !PT ;  /* 0x0000002605057212 */ /* 0x000fe200078e3cff */
[----:B------:R-:W-:Y:S01]  /*2a00*/  IMAD.SHL.U32 R84, R6, 0x8, RZ ;  /* 0x0000000806547824 */ /* 0x000fe200078e00ff */
[----:B------:R-:W-:Y:S01]  /*2a10*/  LOP3.LUT R3, R3, R185, RZ, 0x3c, !PT ;  /* 0x000000b903037212 */ /* 0x000fe200078e3cff */
[----:B------:R-:W-:Y:S01]  /*2a20*/  IMAD.SHL.U32 R180, R7, 0x20, RZ ;  /* 0x0000002007b47824 */ /* 0x000fe200078e00ff */
[----:B------:R-:W-:Y:S01]  /*2a30*/  LOP3.LUT R2, R4, R184, RZ, 0x3c, !PT ;  /* 0x000000b804027212 */ /* 0x000fe200078e3cff */
[----:B------:R-:W-:Y:S01]  /*2a40*/  IMAD.IADD R5, R151, 0x1, R5 ;  /* 0x0000000197057824 */ /* 0x000fe200078e0205 */
[-C--:B------:R-:W-:Y:S01]  /*2a50*/  SHF.L.U64.HI R153, R153, R165.reuse, c[0x0][0x284] ;  /* 0x0000a10099997619 */ /* 0x080fe200000102a5 */
[----:B------:R-:W-:Y:S01]  /*2a60*/  IMAD R8, R17, c[0x0][0x218], RZ ;  /* 0x0000860011087a24 */ /* 0x000fe200078e02ff */
[-C--:B------:R-:W-:Y:S01]  /*2a70*/  SHF.L.U64.HI R154, R154, R165.reuse, c[0x0][0x294] ;  /* 0x0000a5009a9a7619 */ /* 0x080fe200000102a5 */
[----:B------:R-:W-:Y:S01]  /*2a80*/  IMAD.SHL.U32 R124, R5, 0x2, RZ ;  /* 0x00000002057c7824 */ /* 0x000fe200078e00ff */
[----:B------:R-:W-:Y:S01]  /*2a90*/  SHF.L.U64.HI R165, R7, R165, c[0x0][0x1e4] ;  /* 0x0000790007a57619 */ /* 0x000fe200000102a5 */
[----:B------:R-:W-:Y:S01]  /*2aa0*/  IMAD R8, R11, c[0x0][0x21c], R8 ;  /* 0x000087000b087a24 */ /* 0x000fe200078e0208 */
[C---:B------:R-:W-:Y:S01]  /*2ab0*/  SHF.L.U64.HI R166, R7.reuse, R166, c[0x0][0x1e4] ;  /* 0x0000790007a67619 */ /* 0x040fe200000102a6 */
[----:B------:R-:W-:Y:S01]  /*2ac0*/  IMAD R167, R140, c[0x0][0x294], RZ ;  /* 0x0000a5008ca77a24 */ /* 0x000fe200078e02ff */
[----:B------:R-:W-:Y:S01]  /*2ad0*/  SHF.L.U32 R181, R7, 0x6, RZ ;  /* 0x0000000607b57819 */ /* 0x000fe200000006ff */
[----:B------:R-:W-:Y:S01]  /*2ae0*/  IMAD.IADD R7, R161, 0x1, R3 ;  /* 0x00000001a1077824 */ /* 0x000fe200078e0203 */
[----:B------:R-:W-:Y:S01]  /*2af0*/  IADD3 R6, R160, R2, RZ ;  /* 0x00000002a0067210 */ /* 0x000fe20007ffe0ff */
[C---:B------:R-:W-:Y:S01]  /*2b00*/  IMAD R168, R140.reuse, c[0x0][0x284], RZ ;  /* 0x0000a1008ca87a24 */ /* 0x040fe200078e02ff */
[--C-:B------:R-:W-:Y:S01]  /*2b10*/  LOP3.LUT R3, R39, 0x38, R84.reuse, 0xf8, !PT ;  /* 0x0000003827037812 */ /* 0x100fe200078ef854 */
[C---:B------:R-:W-:Y:S01]  /*2b20*/  IMAD R164, R140.reuse, c[0x0][0x1e4], RZ ;  /* 0x000079008ca47a24 */ /* 0x040fe200078e02ff */
[--C-:B------:R-:W-:Y:S01]  /*2b30*/  LOP3.LUT R2, R147, 0x38, R84.reuse, 0xf8, !PT ;  /* 0x0000003893027812 */ /* 0x100fe200078ef854 */
[----:B------:R-:W-:Y:S01]  /*2b40*/  IMAD.WIDE.U32 R142, R140, c[0x0][0x290], RZ ;  /* 0x0000a4008c8e7a25 */ /* 0x000fe200078e00ff */
[----:B------:R-:W-:-:S02]  /*2b50*/  LOP3.LUT R4, R149, 0x38, R84, 0xf8, !PT ;  /* 0x0000003895047812 */ /* 0x000fc400078ef854 */
[----:B------:R-:W-:Y:S01]  /*2b60*/  LOP3.LUT R5, R3, R38, RZ, 0x3c, !PT ;  /* 0x0000002603057212 */ /* 0x000fe200078e3cff */
[----:B------:R-:W-:Y:S01]  /*2b70*/  IMAD.WIDE.U32 R140, R140, c[0x0][0x280], RZ ;  /* 0x0000a0008c8c7a25 */ /* 0x000fe200078e00ff */
[----:B------:R-:W-:Y:S02]  /*2b80*/  LOP3.LUT R3, R2, R184, RZ, 0x3c, !PT ;  /* 0x000000b802037212 */ /* 0x000fe400078e3cff */
[----:B------:R-:W-:Y:S01]  /*2b90*/  LOP3.LUT R2, R4, R185, RZ, 0x3c, !PT ;  /* 0x000000b904027212 */ /* 0x000fe200078e3cff */
[----:B------:R-:W-:Y:S01]  /*2ba0*/  IMAD.IADD R4, R151, 0x1, R5 ;  /* 0x0000000197047824 */ /* 0x000fe200078e0205 */
[----:B------:R-:W-:Y:S01]  /*2bb0*/  IADD3 R101, R91, R8, RZ ;  /* 0x000000085b657210 */ /* 0x000fe20007ffe0ff */
[----:B------:R-:W-:Y:S01]  /*2bc0*/  IMAD.IADD R3, R160, 0x1, R3 ;  /* 0x00000001a0037824 */ /* 0x000fe200078e0203 */
[----:B------:R-:W-:Y:S01]  /*2bd0*/  IADD3 R2, R161, R2, RZ ;  /* 0x00000002a1027210 */ /* 0x000fe20007ffe0ff */
[----:B------:R-:W-:Y:S01]  /*2be0*/  IMAD.X R128, R35, 0x1, R36, P1 ;  /* 0x0000000123807824 */ /* 0x000fe200008e0624 */
[----:B------:R-:W-:Y:S01]  /*2bf0*/  SHF.R.S32.HI R103, RZ, 0x1f, R84 ;  /* 0x0000001fff677819 */ /* 0x000fe20000011454 */
[----:B------:R-:W-:Y:S01]  /*2c00*/  IMAD.SHL.U32 R152, R152, 0x20, RZ ;  /* 0x0000002098987824 */ /* 0x000fe200078e00ff */
[----:B------:R-:W-:Y:S01]  /*2c10*/  SHF.L.U32 R123, R6, 0x1, RZ ;  /* 0x00000001067b7819 */ /* 0x000fe200000006ff */
[----:B------:R-:W-:Y:S01]  /*2c20*/  IMAD.IADD R167, R143, 0x1, R167 ;  /* 0x000000018fa77824 */ /* 0x000fe200078e02a7 */
[----:B------:R-:W-:Y:S01]  /*2c30*/  SHF.L.U32 R118, R3, 0x1, RZ ;  /* 0x0000000103767819 */ /* 0x000fe200000006ff */
[----:B------:R-:W-:-:S02]  /*2c40*/  IMAD.IADD R168, R141, 0x1, R168 ;  /* 0x000000018da87824 */ /* 0x000fc400078e02a8 */
[----:B------:R-:W-:Y:S02]  /*2c50*/  IMAD.IADD R164, R139, 0x1, R164 ;  /* 0x000000018ba47824 */ /* 0x000fe400078e02a4 */
[----:B------:R-:W-:Y:S02]  /*2c60*/  IMAD.IADD R89, R87, 0x1, R9 ;  /* 0x0000000157597824 */ /* 0x000fe400078e0209 */
[----:B------:R-:W-:Y:S02]  /*2c70*/  IMAD.SHL.U32 R120, R7, 0x2, RZ ;  /* 0x0000000207787824 */ /* 0x000fe400078e00ff */
[----:B------:R-:W-:Y:S02]  /*2c80*/  IMAD.SHL.U32 R119, R4, 0x2, RZ ;  /* 0x0000000204777824 */ /* 0x000fe400078e00ff */
[----:B------:R-:W-:Y:S02]  /*2c90*/  IMAD.SHL.U32 R114, R2, 0x2, RZ ;  /* 0x0000000202727824 */ /* 0x000fe400078e00ff */
.L_x_1865:
        /* <DEDUP_REMOVED lines=24> */
[----:B------:R-:W-:Y:S01]  /*2e20*/  LOP3.LUT P2, RZ, R245, 0x4, RZ, 0xc0, !PT ;  /* 0x00000004f5ff7812 */ /* 0x000fe2000784c0ff */
        /* <DEDUP_REMOVED lines=38> */
.L_x_1835:
[----:B------:R-:W-:Y:S05]  /*3090*/  BSYNC B0 ;  /* 0x0000000000007941 */ /* 0x000fea0003800000 */
.L_x_1834:
        /* <DEDUP_REMOVED lines=39> */
.L_x_1837:
[----:B------:R-:W-:Y:S05]  /*3310*/  BSYNC B0 ;  /* 0x0000000000007941 */ /* 0x000fea0003800000 */
.L_x_1836:
        /* <DEDUP_REMOVED lines=37> */
.L_x_1839:
[----:B------:R-:W-:Y:S05]  /*3570*/  BSYNC B0 ;  /* 0x0000000000007941 */ /* 0x000fea0003800000 */
.L_x_1838:
        /* <DEDUP_REMOVED lines=68> */
.L_x_1843:
[----:B------:R-:W-:Y:S05]  /*39c0*/  BSYNC B0 ;  /* 0x0000000000007941 */ /* 0x000fea0003800000 */
.L_x_1842:
[----:B------:R-:W-:Y:S11]  /*39d0*/  LOP3.LUT P0, RZ, R245, 0x2, RZ, 0xc0, !PT ;  /* 0x00000002f5ff7812 */ /* 0x000ff6000780c0ff */
        /* <DEDUP_REMOVED lines=54> */
.L_x_1841:
[----:B------:R-:W-:Y:S05]  /*3d40*/  BSYNC B1 ;  /* 0x0000000000017941 */ /* 0x000fea0003800000 */
.L_x_1840:
        /* <DEDUP_REMOVED lines=56> */
.L_x_1847:
[----:B------:R-:W-:Y:S05]  /*40d0*/  BSYNC B0 ;  /* 0x0000000000007941 */ /* 0x000fea0003800000 */
.L_x_1846:
        /* <DEDUP_REMOVED lines=55> */
.L_x_1845:
[----:B------:R-:W-:Y:S05]  /*4450*/  BSYNC B1 ;  /* 0x0000000000017941 */ /* 0x000fea0003800000 */
.L_x_1844:
        /* <DEDUP_REMOVED lines=55> */
.L_x_1850:
[----:B------:R-:W-:Y:S05]  /*47d0*/  BSYNC B0 ;  /* 0x0000000000007941 */ /* 0x000fea0003800000 */
.L_x_1849:
        /* <DEDUP_REMOVED lines=56> */
.L_x_1833:
        /* <DEDUP_REMOVED lines=195> */
.L_x_1852:
[----:B---3--:R-:W-:Y:S05]  /*5790*/  BSYNC B0 ;  /* 0x0000000000007941 */ /* 0x008fea0003800000 */
.L_x_1851:
        /* <DEDUP_REMOVED lines=115> */
.L_x_1854:
[----:B------:R-:W-:Y:S05]  /*5ed0*/  BSYNC B0 ;  /* 0x0000000000007941 */ /* 0x000fea0003800000 */
.L_x_1853:
        /* <DEDUP_REMOVED lines=116> */
.L_x_1832:
[----:B------:R-:W-:Y:S01]  /*6620*/  LOP3.LUT P1, RZ, R245, 0x2, RZ, 0xc0, !PT ;  /* 0x00000002f5ff7812 */ /* 0x000fe2000782c0ff */
        /* <DEDUP_REMOVED lines=10> */
.L_x_1856:
[----:B------:R-:W-:Y:S05]  /*66d0*/  BSYNC B0 ;  /* 0x0000000000007941 */ /* 0x000fea0003800000 */
.L_x_1855:
        /* <DEDUP_REMOVED lines=8> */
.L_x_1858:
[----:B------:R-:W-:Y:S05]  /*6760*/  BSYNC B0 ;  /* 0x0000000000007941 */ /* 0x000fea0003800000 */
.L_x_1857:
[----:B------:R-:W-:Y:S11]  /*6770*/  ISETP.GE.AND P0, PT, R148, R2, PT ;  /* 0x000000029400720c */ /* 0x000ff60003f06270 */
[----:B------:R-:W-:Y:S02]  /*6780*/  @!UPT UIADD3 URZ, URZ, URZ, URZ ;  /* 0x0000003f3f3ff290 */ /* 0x000fe4000fffe03f */
[----:B------:R-:W-:-:S05]  /*6790*/  @P0 BRA `(.L_x_1848) ;  /* 0x0000004000000947 */ /* 0x000fca0003800000 */
[----:B-1----:R-:W1:Y:S04]  /*67a0*/  @!P6 LDS.128 R8, [R80+0x4800] ;  /* 0x004800005008e984 */ /* 0x002e680000000c00 */
[----:B------:R-:W2:Y:S04]  /*67b0*/  @!P1 LDS.128 R4, [R81+0x4800] ;  /* 0x0048000051049984 */ /* 0x000ea80000000c00 */
[----:B-1----:R1:W-:Y:S04]  /*67c0*/  @!P6 STG.E.128 [R62.64], R8 ;  /* 0x000000083e00e986 */ /* 0x0023e8000c101d08 */
[----:B--2---:R1:W-:Y:S02]  /*67d0*/  @!P1 STG.E.128 [R62.64+0x40], R4 ;  /* 0x000040043e009986 */ /* 0x0043e4000c101d08 */
.L_x_1848:
[----:B------:R-:W-:Y:S05]  /*67e0*/  BSYNC B2 ;  /* 0x0000000000027941 */ /* 0x000fea0003800000 */
.L_x_1831:
[----:B-12---:R-:W-:Y:S01]  /*67f0*/  IMAD R15, R33, -0x50, RZ ;  /* 0xffffffb0210f7824 */ /* 0x006fe200078e02ff */
        /* <DEDUP_REMOVED lines=61> */
[----:B------:R-:W-:Y:S11]  /*6bd0*/  LOP3.LUT P5, RZ, R245, 0x1, RZ, 0xc0, !PT ;  /* 0x00000001f5ff7812 */ /* 0x000ff600078ac0ff */
        /* <DEDUP_REMOVED lines=32> */
.L_x_1860:
[----:B-1----:R-:W-:Y:S05]  /*6de0*/  BSYNC B0 ;  /* 0x0000000000007941 */ /* 0x002fea0003800000 */
.L_x_1859:
        /* <DEDUP_REMOVED lines=21> */
.L_x_1862:
[----:B------:R-:W-:Y:S05]  /*6f40*/  BSYNC B0 ;  /* 0x0000000000007941 */ /* 0x000fea0003800000 */
.L_x_1861:
        /* <DEDUP_REMOVED lines=21> */
.L_x_1864:
[----:B------:R-:W-:Y:S05]  /*70a0*/  BSYNC B0 ;  /* 0x0000000000007941 */ /* 0x000fea0003800000 */
.L_x_1863:
        /* <DEDUP_REMOVED lines=31> */
.L_x_1830:
        /* <DEDUP_REMOVED lines=33> */
.L_x_1867:
[----:B------:R-:W-:Y:S05]  /*74b0*/  BSYNC B0 ;  /* 0x0000000000007941 */ /* 0x000fea0003800000 */
.L_x_1866:
        /* <DEDUP_REMOVED lines=38> */
[----:B------:R-:W-:-:S04]  /*7720*/  PRMT R0, RZ, 0x7610, R0 ;  /* 0x00007610ff007816 */ /* 0x000fc80000000000 */
[----:B------:R-:W-:-:S04]  /*7730*/  IMNMX R18, R150, R2, PT ;  /* 0x0000000296127217 */ /* 0x000fc80003800200 */
[----:B------:R-:W-:Y:S01]  /*7740*/  ISETP.GT.AND P0, PT, R18, R247, PT ;  /* 0x000000f71200720c */ /* 0x000fe20003f04270 */
[----:B------:R1:W-:-:S12]  /*7750*/  STL [R1+0x14], R18 ;  /* 0x0000141201007387 */ /* 0x0003d80000100800 */
[----:B------:R-:W-:Y:S05]  /*7760*/  @!P0 BRA `(.L_x_1868) ;  /* 0x0000ab0000008947 */ /* 0x000fea0003800000 */
[----:B------:R-:W2:Y:S01]  /*7770*/  LDL R17, [R1+0x4] ;  /* 0x0000040001117983 */ /* 0x000ea20000100800 */
[----:B------:R-:W-:-:S03]  /*7780*/  ISETP.NE.U32.AND P0, PT, RZ, c[0x0][0x340], PT ;  /* 0x0000d000ff007a0c */ /* 0x000fc60003f05070 */
[----:B------:R-:W3:Y:S01]  /*7790*/  LDL R19, [R1+0x10] ;  /* 0x0000100001137983 */ /* 0x000ee20000100800 */
[----:B------:R-:W-:-:S13]  /*77a0*/  ISETP.NE.AND.EX P2, PT, RZ, c[0x0][0x344], PT, P0 ;  /* 0x0000d100ff007a0c */ /* 0x000fda0003f45300 */
[----:B------:R-:W-:-:S05]  /*77b0*/  @P2 MOV R2, 0x4 ;  /* 0x0000000400022802 */ /* 0x000fca0000000f00 */
[----:B------:R-:W-:-:S05]  /*77c0*/  @P2 IMAD.WIDE R2, R246, R2, c[0x0][0x340] ;  /* 0x0000d000f6022625 */ /* 0x000fca00078e0202 */
[----:B------:R4:W3:Y:S01]  /*77d0*/  @P2 LDG.E R14, [R2.64] ;  /* 0x00000008020e2981 */ /* 0x0008e2000c1e1900 */
[----:B------:R-:W-:-:S05]  /*77e0*/  SHF.R.S32.HI R0, RZ, 0x1f, R157 ;  /* 0x0000001fff007819 */ /* 0x000fca000001149d */
[----:B------:R-:W-:Y:S01]  /*77f0*/  IMAD R0, R0, c[0x0][0x178], RZ ;  /* 0x00005e0000007a24 */ /* 0x000fe200078e02ff */
[----:B------:R-:W-:-:S03]  /*7800*/  IADD3 R4, P0, R137, R9, RZ ;  /* 0x0000000989047210 */ /* 0x000fc60007f1e0ff */
[----:B------:R-:W-:Y:S01]  /*7810*/  IMAD R5, R157, c[0x0][0x17c], R0 ;  /* 0x00005f009d057a24 */ /* 0x000fe200078e0200 */
[----:B----4-:R-:W-:-:S04]  /*7820*/  MOV R2, c[0x0][0x2c4] ;  /* 0x0000b10000027a02 */ /* 0x010fc80000000f00 */
[----:B------:R-:W-:Y:S01]  /*7830*/  ISETP.NE.AND P1, PT, R2, 0x1, PT ;  /* 0x000000010200780c */ /* 0x000fe20003f25270 */
[----:B------:R-:W-:Y:S01]  /*7840*/  IMAD R2, R163, 0x10, R137 ;  /* 0x00000010a3027824 */ /* 0x000fe200078e0289 */
[----:B------:R-:W-:Y:S02]  /*7850*/  MOV R7, R133 ;  /* 0x0000008500077202 */ /* 0x000fe40000000f00 */
[----:B------:R-:W-:Y:S02]  /*7860*/  ISETP.GE.AND P3, PT, R132, c[0x0][0x198], PT ;  /* 0x0000660084007a0c */ /* 0x000fe40003f66270 */
[----:B------:R-:W-:Y:S02]  /*7870*/  IADD3 R112, R18, -0x1, RZ ;  /* 0xffffffff12707810 */ /* 0x000fe40007ffe0ff */
[----:B--2---:R-:W-:Y:S01]  /*7880*/  LEA R12, R17, R2, 0x7 ;  /* 0x00000002110c7211 */ /* 0x004fe200078e38ff */
[----:B------:R-:W-:-:S04]  /*7890*/  IMAD.WIDE.U32 R2, R157, c[0x0][0x178], RZ ;  /* 0x00005e009d027a25 */ /* 0x000fc800078e00ff */
[----:B------:R-:W-:-:S04]  /*78a0*/  @P1 IMAD.HI.U32 R6, R12, c[0x0][0x2c8], RZ ;  /* 0x0000b2000c061a27 */ /* 0x000fc800078e00ff */
[----:B------:R-:W-:Y:S01]  /*78b0*/  IMAD.IADD R3, R3, 0x1, R5 ;  /* 0x0000000103037824 */ /* 0x000fe200078e0205 */
[----:B------:R-:W-:Y:S02]  /*78c0*/  LEA.HI.X.SX32 R5, R9, R183, 0x1, P0 ;  /* 0x000000b709057211 */ /* 0x000fe400000f0eff */
        /* <DEDUP_REMOVED lines=11> */
[----:B---3--:R-:W-:-:S04]  /*7980*/  IMAD.WIDE.U32 R2, R19, c[0x0][0x1b8], R2 ;  /* 0x00006e0013027a25 */ /* 0x008fc800078e0002 */
[----:B------:R-:W-:Y:S01]  /*7990*/  IMAD.IADD R5, R9, 0x1, R13 ;  /* 0x0000000109057824 */ /* 0x000fe200078e020d */
[----:B------:R-:W-:Y:S01]  /*79a0*/  SEL R9, R246, RZ, !P0 ;  /* 0x000000fff6097207 */ /* 0x000fe20004000000 */
[----:B------:R-:W-:Y:S01]  /*79b0*/  IMAD R13, R4, c[0x0][0x20c], R6 ;  /* 0x00008300040d7a24 */ /* 0x000fe200078e0206 */
[----:B------:R-:W-:Y:S01]  /*79c0*/  MOV R4, R8 ;  /* 0x0000000800047202 */ /* 0x000fe20000000f00 */
[----:B------:R-:W-:Y:S02]  /*79d0*/  IMAD R7, R7, c[0x0][0x1c0], RZ ;  /* 0x0000700007077a24 */ /* 0x000fe400078e02ff */
[----:B------:R-:W-:Y:S01]  /*79e0*/  IMAD R3, R19, c[0x0][0x1bc], R3 ;  /* 0x00006f0013037a24 */ /* 0x000fe200078e0203 */
[----:B------:R-:W-:Y:S01]  /*79f0*/  SHF.R.S32.HI R8, RZ, 0x1f, R0 ;  /* 0x0000001fff087819 */ /* 0x000fe20000011400 */
[----:B------:R-:W-:Y:S01]  /*7a00*/  IMAD R16, R9, c[0x0][0x1c4], R7 ;  /* 0x0000710009107a24 */ /* 0x000fe200078e0207 */
[----:B------:R-:W-:Y:S01]  /*7a10*/  IADD3 R15, -R0, RZ, RZ ;  /* 0x000000ff000f7210 */ /* 0x000fe20007ffe1ff */
[----:B------:R-:W-:Y:S01]  /*7a20*/  IMAD.WIDE.U32 R6, R19, c[0x0][0x1e8], R4 ;  /* 0x00007a0013067a25 */ /* 0x000fe200078e0004 */
[----:B------:R-:W-:-:S03]  /*7a30*/  MOV R4, R10 ;  /* 0x0000000a00047202 */ /* 0x000fc60000000f00 */
[----:B------:R-:W-:-:S04]  /*7a40*/  IMAD.WIDE.U32 R2, R9, c[0x0][0x1c0], R2 ;  /* 0x0000700009027a25 */ /* 0x000fc800078e0002 */
[----:B------:R-:W-:Y:S01]  /*7a50*/  IMAD.IADD R5, R11, 0x1, R13 ;  /* 0x000000010b057824 */ /* 0x000fe200078e020d */
[----:B------:R-:W-:Y:S01]  /*7a60*/  IADD3 R3, R3, R16, RZ ;  /* 0x0000001003037210 */ /* 0x000fe20007ffe0ff */
[----:B------:R-:W-:Y:S02]  /*7a70*/  IMAD R9, R19, c[0x0][0x1ec], R7 ;  /* 0x00007b0013097a24 */ /* 0x000fe400078e0207 */
[----:B------:R-:W-:Y:S02]  /*7a80*/  IMAD R7, R8, c[0x0][0x1b0], RZ ;  /* 0x00006c0008077a24 */ /* 0x000fe400078e02ff */
[----:B------:R-:W-:Y:S02]  /*7a90*/  IMAD R11, R15, c[0x0][0x2c4], R12 ;  /* 0x0000b1000f0b7a24 */ /* 0x000fe400078e020c */
[----:B------:R-:W-:Y:S01]  /*7aa0*/  IMAD.WIDE.U32 R4, R19, c[0x0][0x210], R4 ;  /* 0x0000840013047a25 */ /* 0x000fe200078e0004 */
[----:B------:R-:W-:Y:S02]  /*7ab0*/  MOV R8, R6 ;  /* 0x0000000600087202 */ /* 0x000fe40000000f00 */
[----:B------:R-:W-:Y:S01]  /*7ac0*/  ISETP.NE.U32.AND P0, PT, RZ, c[0x0][0x350], PT ;  /* 0x0000d400ff007a0c */ /* 0x000fe20003f05070 */
[----:B------:R-:W-:-:S02]  /*7ad0*/  IMAD R6, R0, c[0x0][0x1b4], R7 ;  /* 0x00006d0000067a24 */ /* 0x000fc400078e0207 */
[----:B------:R-:W-:Y:S01]  /*7ae0*/  IMAD.WIDE.U32 R2, R0, c[0x0][0x1b0], R2 ;  /* 0x00006c0000027a25 */ /* 0x000fe200078e0002 */
[----:B------:R-:W-:-:S03]  /*7af0*/  @P2 SHF.R.S32.HI R0, RZ, 0x1f, R14 ;  /* 0x0000001fff002819 */ /* 0x000fc6000001140e */
[----:B------:R-:W-:Y:S01]  /*7b00*/  IMAD R7, R19, c[0x0][0x214], R5 ;  /* 0x0000850013077a24 */ /* 0x000fe200078e0205 */
[----:B------:R-:W-:Y:S02]  /*7b10*/  SHF.R.S32.HI R5, RZ, 0x1f, R11 ;  /* 0x0000001fff057819 */ /* 0x000fe4000001140b */
[----:B------:R-:W-:Y:S02]  /*7b20*/  @!P2 MOV R0, R135 ;  /* 0x000000870000a202 */ /* 0x000fe40000000f00 */
[----:B------:R-:W-:Y:S01]  /*7b30*/  ISETP.NE.AND.EX P0, PT, RZ, c[0x0][0x354], PT, P0 ;  /* 0x0000d500ff007a0c */ /* 0x000fe20003f05300 */
[----:B------:R-:W-:Y:S01]  /*7b40*/  IMAD.IADD R3, R3, 0x1, R6 ;  /* 0x0000000103037824 */ /* 0x000fe200078e0206 */
[----:B------:R-:W-:Y:S01]  /*7b50*/  MOV R6, R4 ;  /* 0x0000000400067202 */ /* 0x000fe20000000f00 */
[----:B------:R-:W-:Y:S01]  /*7b60*/  IMAD R5, R5, c[0x0][0x1a8], RZ ;  /* 0x00006a0005057a24 */ /* 0x000fe200078e02ff */
[----:B------:R-:W-:Y:S02]  /*7b70*/  @!P2 MOV R14, R246 ;  /* 0x000000f6000ea202 */ /* 0x000fe40000000f00 */
[----:B------:R-:W-:Y:S01]  /*7b80*/  SEL R4, R0, RZ, !P0 ;  /* 0x000000ff00047207 */ /* 0x000fe20004000000 */
[C---:B------:R-:W-:Y:S01]  /*7b90*/  IMAD R5, R11.reuse, c[0x0][0x1ac], R5 ;  /* 0x00006b000b057a24 */ /* 0x040fe200078e0205 */
[----:B------:R-:W-:Y:S01]  /*7ba0*/  SEL R0, R14, RZ, !P0 ;  /* 0x000000ff0e007207 */ /* 0x000fe20004000000 */
[----:B------:R-:W-:-:S04]  /*7bb0*/  IMAD.WIDE.U32 R2, R11, c[0x0][0x1a8], R2 ;  /* 0x00006a000b027a25 */ /* 0x000fc800078e0002 */
[C---:B------:R-:W-:Y:S02]  /*7bc0*/  IMAD R10, R4.reuse, c[0x0][0x1f0], RZ ;  /* 0x00007c00040a7a24 */ /* 0x040fe400078e02ff */
[----:B------:R-:W-:Y:S02]  /*7bd0*/  IMAD R4, R4, c[0x0][0x218], RZ ;  /* 0x0000860004047a24 */ /* 0x000fe400078e02ff */
[----:B------:R-:W-:Y:S01]  /*7be0*/  IMAD.IADD R3, R3, 0x1, R5 ;  /* 0x0000000103037824 */ /* 0x000fe200078e0205 */
[----:B------:R-:W-:Y:S01]  /*7bf0*/  LEA R5, P0, R2, c[0x0][0x160], 0x1 ;  /* 0x0000580002057a11 */ /* 0x000fe200078008ff */
[----:B------:R-:W-:-:S04]  /*7c00*/  IMAD.WIDE.U32 R248, R0, c[0x0][0x218], R6 ;  /* 0x0000860000f87a25 */ /* 0x000fc800078e0006 */
[----:B------:R-:W-:-:S04]  /*7c10*/  IMAD.WIDE.U32 R250, R0, c[0x0][0x1f0], R8 ;  /* 0x00007c0000fa7a25 */ /* 0x000fc800078e0008 */
[C---:B------:R-:W-:Y:S02]  /*7c20*/  IMAD R7, R0.reuse, c[0x0][0x1f4], R10 ;  /* 0x00007d0000077a24 */ /* 0x040fe400078e020a */
[----:B------:R-:W-:Y:S01]  /*7c30*/  IMAD R6, R0, c[0x0][0x21c], R4 ;  /* 0x0000870000067a24 */ /* 0x000fe200078e0204 */
[----:B------:R-:W-:Y:S02]  /*7c40*/  LEA.HI.X R4, R2, c[0x0][0x164], R3, 0x1, P0 ;  /* 0x0000590002047a11 */ /* 0x000fe400000f0c03 */
[----:B------:R-:W-:-:S05]  /*7c50*/  IADD3 R2, R251, R7, RZ ;  /* 0x00000007fb027210 */ /* 0x000fca0007ffe0ff */
[----:B------:R2:W-:Y:S01]  /*7c60*/  STL [R1+0x8], R2 ;  /* 0x0000080201007387 */ /* 0x0005e20000100800 */
[----:B------:R-:W-:Y:S02]  /*7c70*/  ISETP.GE.AND P1, PT, R132, c[0x0][0x1d4], PT ;  /* 0x0000750084007a0c */ /* 0x000fe40003f26270 */
[----:B------:R-:W-:Y:S02]  /*7c80*/  LEA R0, R17, R137, 0x7 ;  /* 0x0000008911007211 */ /* 0x000fe400078e38ff */
[----:B------:R-:W-:Y:S01]  /*7c90*/  IADD3 R252, R249, R6, RZ ;  /* 0x00000006f9fc7210 */ /* 0x000fe20007ffe0ff */
[----:B------:R-:W-:Y:S06]  /*7ca0*/  BRA.DIV ~URZ, `(.L_x_1869) ;  /* 0x0000e4427f007947 */ /* 0x000fec000b800000 */
[----:B------:R3:W4:Y:S02]  /*7cb0*/  SHFL.IDX PT, R6, R4, RZ, 0x181f ;  /* 0x00181fff04067589 */ /* 0x00072400000e0000 */
.L_x_1999:
[----:B------:R-:W-:Y:S05]  /*7cc0*/  BRA.DIV ~URZ, `(.L_x_1870) ;  /* 0x0000e4927f007947 */ /* 0x000fea000b800000 */
[----:B--2---:R2:W1:Y:S02]  /*7cd0*/  SHFL.IDX PT, R2, R5, RZ, 0x181f ;  /* 0x00181fff05027589 */ /* 0x00446400000e0000 */
.L_x_2000:
[----:B------:R-:W-:Y:S01]  /*7ce0*/  IMAD R13, R162, c[0x0][0x2c4], RZ ;  /* 0x0000b100a20d7a24 */ /* 0x000fe200078e02ff */
[----:B------:R-:W-:Y:S04]  /*7cf0*/  BSSY B0, `(.L_x_1871) ;  /* 0x0000009000007945 */ /* 0x000fe80003800000 */
        /* <DEDUP_REMOVED lines=8> */
.L_x_1872:
[----:B------:R-:W-:Y:S05]  /*7d80*/  BSYNC B0 ;  /* 0x0000000000007941 */ /* 0x000fea0003800000 */
.L_x_1871:
[----:B------:R-:W-:Y:S05]  /*7d90*/  BRA.DIV ~URZ, `(.L_x_1873) ;  /* 0x0000e4327f007947 */ /* 0x000fea000b800000 */
[----:B----4-:R4:W2:Y:S04]  /*7da0*/  SHFL.IDX PT, R6, R4, 0x1, 0x181f ;  /* 0x00381f0004067f89 */ /* 0x0108a800000e0000 */
[----:B-1----:R4:W1:Y:S02]  /*7db0*/  SHFL.IDX PT, R2, R5, 0x1, 0x181f ;  /* 0x00381f0005027f89 */ /* 0x00286400000e0000 */
.L_x_2001:
        /* <DEDUP_REMOVED lines=10> */
.L_x_1875:
[----:B------:R-:W-:Y:S05]  /*7e60*/  BSYNC B0 ;  /* 0x0000000000007941 */ /* 0x000fea0003800000 */
.L_x_1874:
[----:B------:R-:W-:Y:S05]  /*7e70*/  BRA.DIV ~URZ, `(.L_x_1876) ;  /* 0x0000e4227f007947 */ /* 0x000fea000b800000 */
[----:B--2---:R2:W3:Y:S02]  /*7e80*/  SHFL.IDX PT, R6, R4, 0x2, 0x181f ;  /* 0x00581f0004067f89 */ /* 0x0044e400000e0000 */
.L_x_2002:
[----:B------:R-:W-:Y:S05]  /*7e90*/  BRA.DIV ~URZ, `(.L_x_1877) ;  /* 0x0000e4727f007947 */ /* 0x000fea000b800000 */
[----:B-1----:R1:W2:Y:S02]  /*7ea0*/  SHFL.IDX PT, R2, R5, 0x2, 0x181f ;  /* 0x00581f0005027f89 */ /* 0x0022a400000e0000 */
.L_x_2003:
        /* <DEDUP_REMOVED lines=10> */
.L_x_1879:
[----:B------:R-:W-:Y:S05]  /*7f50*/  BSYNC B0 ;  /* 0x0000000000007941 */ /* 0x000fea0003800000 */
.L_x_1878:
[----:B------:R-:W-:Y:S05]  /*7f60*/  BRA.DIV ~URZ, `(.L_x_1880) ;  /* 0x0000e4127f007947 */ /* 0x000fea000b800000 */
[----:B---3--:R3:W1:Y:S04]  /*7f70*/  SHFL.IDX PT, R6, R4, 0x3, 0x181f ;  /* 0x00781f0004067f89 */ /* 0x00866800000e0000 */
[----:B--2---:R3:W2:Y:S02]  /*7f80*/  SHFL.IDX PT, R2, R5, 0x3, 0x181f ;  /* 0x00781f0005027f89 */ /* 0x0046a400000e0000 */
.L_x_2004:
        /* <DEDUP_REMOVED lines=10> */
.L_x_1882:
[----:B------:R-:W-:Y:S05]  /*8030*/  BSYNC B0 ;  /* 0x0000000000007941 */ /* 0x000fea0003800000 */
.L_x_1881:
[----:B------:R-:W-:Y:S05]  /*8040*/  BRA.DIV ~URZ, `(.L_x_1883) ;  /* 0x0000e4027f007947 */ /* 0x000fea000b800000 */
[----:B-1----:R1:W3:Y:S02]  /*8050*/  SHFL.IDX PT, R6, R4, 0x4, 0x181f ;  /* 0x00981f0004067f89 */ /* 0x0022e400000e0000 */
.L_x_2005:
[----:B------:R-:W-:Y:S05]  /*8060*/  BRA.DIV ~URZ, `(.L_x_1884) ;  /* 0x0000e4527f007947 */ /* 0x000fea000b800000 */
[----:B--2---:R2:W1:Y:S02]  /*8070*/  SHFL.IDX PT, R2, R5, 0x4, 0x181f ;  /* 0x00981f0005027f89 */ /* 0x00446400000e0000 */
.L_x_2006:
        /* <DEDUP_REMOVED lines=10> */
.L_x_1886:
[----:B------:R-:W-:Y:S05]  /*8120*/  BSYNC B0 ;  /* 0x0000000000007941 */ /* 0x000fea0003800000 */
.L_x_1885:
[----:B------:R-:W-:Y:S05]  /*8130*/  BRA.DIV ~URZ, `(.L_x_1887) ;  /* 0x0000e3f27f007947 */ /* 0x000fea000b800000 */
[----:B---3--:R3:W2:Y:S04]  /*8140*/  SHFL.IDX PT, R6, R4, 0x5, 0x181f ;  /* 0x00b81f0004067f89 */ /* 0x0086a800000e0000 */
[----:B-1----:R3:W1:Y:S02]  /*8150*/  SHFL.IDX PT, R2, R5, 0x5, 0x181f ;  /* 0x00b81f0005027f89 */ /* 0x00266400000e0000 */
.L_x_2007:
        /* <DEDUP_REMOVED lines=10> */
.L_x_1889:
[----:B------:R-:W-:Y:S05]  /*8200*/  BSYNC B0 ;  /* 0x0000000000007941 */ /* 0x000fea0003800000 */
.L_x_1888:
[----:B------:R-:W-:Y:S05]  /*8210*/  BRA.DIV ~URZ, `(.L_x_1890) ;  /* 0x0000e3e27f007947 */ /* 0x000fea000b800000 */
[----:B--2---:R2:W3:Y:S02]  /*8220*/  SHFL.IDX PT, R6, R4, 0x6, 0x181f ;  /* 0x00d81f0004067f89 */ /* 0x0044e400000e0000 */
.L_x_2008:
[----:B------:R-:W-:Y:S05]  /*8230*/  BRA.DIV ~URZ, `(.L_x_1891) ;  /* 0x0000e4327f007947 */ /* 0x000fea000b800000 */
[----:B-1----:R1:W2:Y:S02]  /*8240*/  SHFL.IDX PT, R2, R5, 0x6, 0x181f ;  /* 0x00d81f0005027f89 */ /* 0x0022a400000e0000 */
.L_x_2009:
        /* <DEDUP_REMOVED lines=10> */
.L_x_1893:
[----:B------:R-:W-:Y:S05]  /*82f0*/  BSYNC B0 ;  /* 0x0000000000007941 */ /* 0x000fea0003800000 */
.L_x_1892:
[----:B------:R-:W-:Y:S05]  /*8300*/  BRA.DIV ~URZ, `(.L_x_1894) ;  /* 0x0000e3d27f007947 */ /* 0x000fea000b800000 */
[----:B--234-:R-:W2:Y:S04]  /*8310*/  SHFL.IDX PT, R4, R4, 0x7, 0x181f ;  /* 0x00f81f0004047f89 */ /* 0x01cea800000e0000 */
[----:B------:R3:W4:Y:S02]  /*8320*/  SHFL.IDX PT, R2, R5, 0x7, 0x181f ;  /* 0x00f81f0005027f89 */ /* 0x00072400000e0000 */
.L_x_2010:
[----:B------:R-:W-:-:S04]  /*8330*/  IADD3 R0, R0, 0x70, RZ ;  /* 0x0000007000007810 */ /* 0x000fc80007ffe0ff */
[----:B------:R-:W-:-:S13]  /*8340*/  ISETP.GE.AND P0, PT, R0, R13, PT ;  /* 0x0000000d0000720c */ /* 0x000fda0003f06270 */
[----:B----4-:R-:W-:-:S04]  /*8350*/  @!P0 LEA R2, P2, R132, R2, 0x1 ;  /* 0x0000000284028211 */ /* 0x010fc800078408ff */
[----:B--2---:R-:W-:-:S05]  /*8360*/  @!P0 LEA.HI.X R3, R132, R4, R133, 0x1, P2 ;  /* 0x0000000484038211 */ /* 0x004fca00010f0c85 */
[----:B------:R-:W-:Y:S01]  /*8370*/  @!PT LDS RZ, [RZ] ;  /* 0x00000000fffff984 */ /* 0x000fe20000000800 */
[----:B------:R-:W-:Y:S01]  /*8380*/  @!PT LDS RZ, [RZ] ;  /* 0x00000000fffff984 */ /* 0x000fe20000000800 */
[----:B------:R-:W-:Y:S01]  /*8390*/  @!PT LDS RZ, [RZ] ;  /* 0x00000000fffff984 */ /* 0x000fe20000000800 */
[----:B------:R2:W-:Y:S04]  /*83a0*/  @!P0 LDGSTS.E.BYPASS.LTC128B.128 [R215+0x8900], [R2.64], !P3 ;  /* 0x0890000002d78fae */ /* 0x0005e8000d901d48 */
[----:B------:R-:W0:Y:S01]  /*83b0*/  LDGDEPBAR ;  /* 0x00000000000079af */ /* 0x000e220000000000 */
[----:B------:R-:W-:Y:S02]  /*83c0*/  WARPSYNC 0xffffffff ;  /* 0xffffffff00007948 */ /* 0x000fe40003800000 */
[----:B------:R-:W4:Y:S04]  /*83d0*/  LDL R186, [R1+0x14] ;  /* 0x0000140001ba7983 */ /* 0x000f280000100800 */
[----:B-1-3--:R-:W3:Y:S01]  /*83e0*/  LDL R5, [R1+0x8] ;  /* 0x0000080001057983 */ /* 0x00aee20000100800 */
[----:B------:R-:W-:Y:S01]  /*83f0*/  IMAD.MOV.U32 R113, RZ, RZ, -0x50 ;  /* 0xffffffb0ff717424 */ /* 0x000fe200078e00ff */
[----:B------:R-:W-:Y:S01]  /*8400*/  SHF.R.S32.HI R72, RZ, 0x1f, R112 ;  /* 0x0000001fff487819 */ /* 0x000fe20000011470 */
[----:B--2---:R-:W-:-:S04]  /*8410*/  IMAD.WIDE.U32 R2, R112, c[0x0][0x1e0], RZ ;  /* 0x0000780070027a25 */ /* 0x004fc800078e00ff */
[----:B------:R-:W-:-:S04]  /*8420*/  IMAD R0, R72, c[0x0][0x1e0], RZ ;  /* 0x0000780048007a24 */ /* 0x000fc800078e02ff */
[----:B------:R-:W-:Y:S02]  /*8430*/  IMAD R0, R112, c[0x0][0x1e4], R0 ;  /* 0x0000790070007a24 */ /* 0x000fe400078e0200 */
[----:B------:R-:W-:Y:S02]  /*8440*/  IMAD.MOV.U32 R180, RZ, RZ, R250 ;  /* 0x000000ffffb47224 */ /* 0x000fe400078e00fa */
[----:B------:R-:W-:Y:S02]  /*8450*/  IMAD.IADD R0, R3, 0x1, R0 ;  /* 0x0000000103007824 */ /* 0x000fe400078e0200 */
[----:B------:R-:W-:Y:S02]  /*8460*/  IMAD.MOV.U32 R114, RZ, RZ, c[0x0][0x1e0] ;  /* 0x00007800ff727624 */ /* 0x000fe400078e00ff */
[----:B------:R-:W-:Y:S02]  /*8470*/  IMAD.MOV.U32 R183, RZ, RZ, c[0x0][0x1e4] ;  /* 0x00007900ffb77624 */ /* 0x000fe400078e00ff */
[----:B------:R-:W-:-:S04]  /*8480*/  IMAD.WIDE.U32 R6, R114, 0x20, RZ ;  /* 0x0000002072067825 */ /* 0x000fc800078e00ff */
[----:B------:R-:W-:Y:S01]  /*8490*/  IMAD.SHL.U32 R9, R183, 0x20, RZ ;  /* 0x00000020b7097824 */ /* 0x000fe200078e00ff */
[----:B------:R-:W-:Y:S01]  /*84a0*/  BSSY B0, `(.L_x_1895) ;  /* 0x000002a000007945 */ /* 0x000fe20003800000 */
[----:B------:R-:W-:Y:S01]  /*84b0*/  BAR.SYNC.DEFER_BLOCKING 0x0 ;  /* 0x0000000000007b1d */ /* 0x000fe20000010000 */
[----:B----4-:R-:W-:-:S05]  /*84c0*/  IMAD R113, R186, R113, 0x50 ;  /* 0x00000050ba717424 */ /* 0x010fca00078e0271 */
[----:B------:R-:W-:Y:S01]  /*84d0*/  IADD3 R88, R113, R182, -R137 ;  /* 0x000000b671587210 */ /* 0x000fe20007ffe889 */
[----:B---3--:R-:W-:-:S03]  /*84e0*/  IMAD.MOV.U32 R181, RZ, RZ, R5 ;  /* 0x000000ffffb57224 */ /* 0x008fc600078e0005 */
[----:B------:R-:W-:Y:S01]  /*84f0*/  ISETP.GE.AND P3, PT, R88, 0x11, PT ;  /* 0x000000115800780c */ /* 0x000fe20003f66270 */
[----:B------:R-:W-:Y:S01]  /*8500*/  IMAD.WIDE.U32 R4, R2, 0x50, R180 ;  /* 0x0000005002047825 */ /* 0x000fe200078e00b4 */
[C---:B------:R-:W-:Y:S02]  /*8510*/  ISETP.GE.AND P2, PT, R88.reuse, 0x21, PT ;  /* 0x000000215800780c */ /* 0x040fe40003f46270 */
[----:B------:R-:W-:Y:S01]  /*8520*/  ISETP.GE.AND P0, PT, R88, 0x31, PT ;  /* 0x000000315800780c */ /* 0x000fe20003f06270 */
[----:B------:R-:W-:Y:S01]  /*8530*/  IMAD R2, R0, 0x50, RZ ;  /* 0x0000005000027824 */ /* 0x000fe200078e02ff */
[----:B------:R-:W-:-:S03]  /*8540*/  ISETP.GE.AND P6, PT, R88, 0x1, PT ;  /* 0x000000015800780c */ /* 0x000fc60003fc6270 */
[----:B------:R-:W-:-:S04]  /*8550*/  IMAD.IADD R3, R5, 0x1, R2 ;  /* 0x0000000105037824 */ /* 0x000fc800078e0202 */
[----:B------:R-:W-:-:S04]  /*8560*/  @P3 LEA R0, P4, R114, R4, 0x4 ;  /* 0x0000000472003211 */ /* 0x000fc800078820ff */
[----:B------:R-:W-:Y:S02]  /*8570*/  @P3 LEA R14, P5, R0, c[0x0][0x1c8], 0x1 ;  /* 0x00007200000e3a11 */ /* 0x000fe400078a08ff */
        /* <DEDUP_REMOVED lines=28> */
.L_x_1896:
[----:B------:R-:W-:Y:S05]  /*8740*/  BSYNC B0 ;  /* 0x0000000000007941 */ /* 0x000fea0003800000 */
.L_x_1895:
[----:B------:R-:W-:Y:S01]  /*8750*/  ISETP.LT.AND P0, PT, RZ, c[0x0][0x27c], PT ;  /* 0x00009f00ff007a0c */ /* 0x000fe20003f01270 */
[----:B------:R-:W0:-:S12]  /*8760*/  LDGDEPBAR ;  /* 0x00000000000079af */ /* 0x000e180000000000 */
[----:B------:R-:W-:Y:S05]  /*8770*/  @P0 BRA `(.L_x_1897) ;  /* 0x0000002000000947 */ /* 0x000fea0003800000 */
[----:B------:R-:W-:-:S04]  /*8780*/  DEPBAR.LE SB0, 0x1 ;  /* 0x000080400000791a */ /* 0x000fc80000000000 */
[----:B------:R-:W-:Y:S05]  /*8790*/  BRA `(.L_x_1898) ;  /* 0x0000340000007947 */ /* 0x000fea0003800000 */
.L_x_1897:
[----:B------:R-:W3:Y:S01]  /*87a0*/  LDL R30, [R1+0x4] ;  /* 0x00000400011e7983 */ /* 0x000ee20000100800 */
[----:B-----5:R-:W-:Y:S01]  /*87b0*/  SHF.R.S32.HI R0, RZ, 0x1f, R134 ;  /* 0x0000001fff007819 */ /* 0x020fe20000011486 */
[----:B------:R-:W-:Y:S01]  /*87c0*/  ULDC.U8 UR4, c[0x0][0x298] ;  /* 0x0000a60000047ab9 */ /* 0x000fe20000000000 */
[----:B--2---:R-:W-:Y:S01]  /*87d0*/  IMAD.WIDE.U32 R2, R134, c[0x0][0x280], RZ ;  /* 0x0000a00086027a25 */ /* 0x004fe200078e00ff */
[----:B------:R-:W-:Y:S01]  /*87e0*/  ISETP.NE.AND P3, PT, RZ, UR4, PT ;  /* 0x00000004ff007c0c */ /* 0x000fe2000bf65270 */
[----:B------:R-:W-:Y:S01]  /*87f0*/  BSSY B2, `(.L_x_1898) ;  /* 0x000033a000027945 */ /* 0x000fe20003800000 */
[----:B------:R-:W-:Y:S01]  /*8800*/  IADD3 R44, R240, 0x60, RZ ;  /* 0x00000060f02c7810 */ /* 0x000fe20007ffe0ff */
[C---:B------:R-:W-:Y:S02]  /*8810*/  IMAD R6, R0.reuse, c[0x0][0x280], RZ ;  /* 0x0000a00000067a24 */ /* 0x040fe400078e02ff */
[----:B------:R-:W-:Y:S02]  /*8820*/  IMAD R0, R0, c[0x0][0x290], RZ ;  /* 0x0000a40000007a24 */ /* 0x000fe400078e02ff */
[----:B-1----:R-:W-:Y:S01]  /*8830*/  IMAD R8, R134, c[0x0][0x284], R6 ;  /* 0x0000a10086087a24 */ /* 0x002fe200078e0206 */
[----:B------:R-:W-:Y:S01]  /*8840*/  LEA R6, P2, R2, c[0x0][0x270], 0x1 ;  /* 0x00009c0002067a11 */ /* 0x000fe200078408ff */
[----:B------:R-:W-:-:S04]  /*8850*/  IMAD.WIDE.U32 R4, R134, c[0x0][0x290], RZ ;  /* 0x0000a40086047a25 */ /* 0x000fc800078e00ff */
[----:B------:R-:W-:Y:S01]  /*8860*/  IMAD R0, R134, c[0x0][0x294], R0 ;  /* 0x0000a50086007a24 */ /* 0x000fe200078e0200 */
[----:B------:R-:W-:Y:S01]  /*8870*/  LEA R7, P0, R4, c[0x0][0x288], 0x1 ;  /* 0x0000a20004077a11 */ /* 0x000fe200078008ff */
[----:B------:R-:W-:-:S03]  /*8880*/  IMAD.IADD R3, R8, 0x1, R3 ;  /* 0x0000000108037824 */ /* 0x000fc600078e0203 */
[----:B------:R-:W-:Y:S02]  /*8890*/  IADD3 R5, R0, R5, RZ ;  /* 0x0000000500057210 */ /* 0x000fe40007ffe0ff */
[----:B------:R-:W-:Y:S02]  /*88a0*/  LEA.HI.X R0, R2, c[0x0][0x274], R3, 0x1, P2 ;  /* 0x00009d0002007a11 */ /* 0x000fe400010f0c03 */
[----:B------:R-:W-:Y:S01]  /*88b0*/  LEA.HI.X R2, R4, c[0x0][0x28c], R5, 0x1, P0 ;  /* 0x0000a30004027a11 */ /* 0x000fe200000f0c05 */
        /* <DEDUP_REMOVED lines=30> */
.L_x_1901:
[----:B-12-4-:R-:W-:Y:S05]  /*8aa0*/  BSYNC B0 ;  /* 0x0000000000007941 */ /* 0x016fea0003800000 */
.L_x_1900:
        /* <DEDUP_REMOVED lines=72> */
.L_x_1905:
[----:B------:R-:W-:Y:S05]  /*8f30*/  BSYNC B0 ;  /* 0x0000000000007941 */ /* 0x000fea0003800000 */
.L_x_1904:
        /* <DEDUP_REMOVED lines=40> */
.L_x_1903:
[----:B------:R-:W-:Y:S05]  /*91c0*/  BSYNC B1 ;  /* 0x0000000000017941 */ /* 0x000fea0003800000 */
.L_x_1902:
        /* <DEDUP_REMOVED lines=44> */
.L_x_1909:
[----:B------:R-:W-:Y:S05]  /*9490*/  BSYNC B0 ;  /* 0x0000000000007941 */ /* 0x000fea0003800000 */
.L_x_1908:
        /* <DEDUP_REMOVED lines=40> */
.L_x_1907:
[----:B------:R-:W-:Y:S05]  /*9720*/  BSYNC B1 ;  /* 0x0000000000017941 */ /* 0x000fea0003800000 */
.L_x_1906:
        /* <DEDUP_REMOVED lines=44> */
.L_x_1913:
[----:B------:R-:W-:Y:S05]  /*99f0*/  BSYNC B0 ;  /* 0x0000000000007941 */ /* 0x000fea0003800000 */
.L_x_1912:
        /* <DEDUP_REMOVED lines=40> */
.L_x_1911:
[----:B------:R-:W-:Y:S05]  /*9c80*/  BSYNC B1 ;  /* 0x0000000000017941 */ /* 0x000fea0003800000 */
.L_x_1910:
        /* <DEDUP_REMOVED lines=43> */
.L_x_1916:
[----:B------:R-:W-:Y:S05]  /*9f40*/  BSYNC B0 ;  /* 0x0000000000007941 */ /* 0x000fea0003800000 */
.L_x_1915:
        /* <DEDUP_REMOVED lines=41> */
.L_x_1899:
        /* <DEDUP_REMOVED lines=22> */
.L_x_1918:
[----:B-123--:R-:W-:Y:S05]  /*a340*/  BSYNC B0 ;  /* 0x0000000000007941 */ /* 0x00efea0003800000 */
.L_x_1917:
        /* <DEDUP_REMOVED lines=118> */
.L_x_1920:
[----:B------:R-:W-:Y:S05]  /*aab0*/  BSYNC B0 ;  /* 0x0000000000007941 */ /* 0x000fea0003800000 */
.L_x_1919:
        /* <DEDUP_REMOVED lines=8> */
[----:B------:R-:W-:Y:S01]  /*ab40*/  LEA R31, R0, 0x5100, 0x1 ;  /* 0x00005100001f7811 */ /* 0x000fe200078e08ff */
[----:B------:R-:W-:Y:S01]  /*ab50*/  IMAD.U32 R0, R33, 0x10000, RZ ;  /* 0x0001000021007824 */ /* 0x000fe200078e00ff */
[----:B------:R-:W-:-:S03]  /*ab60*/  IADD3 R2, R160, R2, RZ ;  /* 0x00000002a0027210 */ /* 0x000fc60007ffe0ff */
[----:B-1----:R-:W1:Y:S02]  /*ab70*/  LDS.128 R8, [R31] ;  /* 0x000000001f087984 */ /* 0x002e640000000c00 */
        /* <DEDUP_REMOVED lines=62> */
[-C--:B------:R-:W-:Y:S01]  /*af60*/  FFMA.FTZ R9, R4, R23.reuse, -R8 ;  /* 0x0000001704097223 */ /* 0x080fe20000010808 */
        /* <DEDUP_REMOVED lines=12> */
.L_x_1922:
[----:B------:R-:W-:Y:S05]  /*b030*/  BSYNC B0 ;  /* 0x0000000000007941 */ /* 0x000fea0003800000 */
.L_x_1921:
        /* <DEDUP_REMOVED lines=87> */
.L_x_1924:
[----:B------:R-:W-:Y:S05]  /*b5b0*/  BSYNC B0 ;  /* 0x0000000000007941 */ /* 0x000fea0003800000 */
.L_x_1923:
        /* <DEDUP_REMOVED lines=39> */
[----:B------:R-:W-:Y:S01]  /*b830*/  LOP3.LUT R10, R10, 0xffff0000, RZ, 0xc0, !PT ;  /* 0xffff00000a0a7812 */ /* 0x000fe200078ec0ff */
[----:B------:R-:W-:Y:S01]  /*b840*/  FFMA.FTZ R30, R8, R12, R3 ;  /* 0x0000000c081e7223 */ /* 0x000fe20000010003 */
[----:B------:R-:W-:Y:S01]  /*b850*/  LOP3.LUT R2, R27, 0xffff0000, RZ, 0xc0, !PT ;  /* 0xffff00001b027812 */ /* 0x000fe200078ec0ff */
[-C--:B------:R-:W-:Y:S01]  /*b860*/  FMUL.FTZ R6, R0, R5.reuse ;  /* 0x0000000500067220 */ /* 0x080fe20000410000 */
[----:B------:R-:W-:Y:S01]  /*b870*/  SHF.L.U32 R4, R32, 0x10, RZ ;  /* 0x0000001020047819 */ /* 0x000fe200000006ff */
[----:B------:R-:W-:Y:S01]  /*b880*/  IMAD.U32 R3, R33, 0x10000, RZ ;  /* 0x0001000021037824 */ /* 0x000fe200078e00ff */
[----:B------:R-:W-:Y:S01]  /*b890*/  LOP3.LUT R18, R7, 0xffff0000, RZ, 0xc0, !PT ;  /* 0xffff000007127812 */ /* 0x000fe200078ec0ff */
[----:B------:R-:W-:-:S02]  /*b8a0*/  FMUL.FTZ R7, R2, R5 ;  /* 0x0000000502077220 */ /* 0x000fc40000410000 */
        /* <DEDUP_REMOVED lines=46> */
.L_x_1914:
[----:B------:R-:W-:Y:S05]  /*bb90*/  BSYNC B2 ;  /* 0x0000000000027941 */ /* 0x000fea0003800000 */
.L_x_1898:
[----:B------:R-:W-:-:S04]  /*bba0*/  DEPBAR.LE SB0, 0x0 ;  /* 0x000080000000791a */ /* 0x000fc80000000000 */
[----:B------:R-:W-:Y:S01]  /*bbb0*/  BAR.SYNC.DEFER_BLOCKING 0x0 ;  /* 0x0000000000007b1d */ /* 0x000fe20000010000 */
[----:B------:R-:W-:Y:S01]  /*bbc0*/  IMAD R0, R72, c[0x0][0x208], RZ ;  /* 0x0000820048007a24 */ /* 0x000fe200078e02ff */
[----:B------:R-:W-:Y:S01]  /*bbd0*/  ISETP.GE.AND P0, PT, R132, c[0x0][0x1d4], PT ;  /* 0x0000750084007a0c */ /* 0x000fe20003f06270 */
[----:B--2---:R-:W-:-:S03]  /*bbe0*/  IMAD.WIDE.U32 R2, R112, c[0x0][0x208], RZ ;  /* 0x0000820070027a25 */ /* 0x004fc600078e00ff */
[----:B------:R-:W-:Y:S01]  /*bbf0*/  ULDC.64 UR4, c[0x0][0x208] ;  /* 0x0000820000047ab9 */ /* 0x000fe20000000a00 */
[----:B------:R-:W-:Y:S01]  /*bc00*/  IMAD R0, R112, c[0x0][0x20c], R0 ;  /* 0x0000830070007a24 */ /* 0x000fe200078e0200 */
[----:B------:R-:W-:Y:S01]  /*bc10*/  USHF.L.U32 UR7, UR4, 0x5, URZ ;  /* 0x0000000504077899 */ /* 0x000fe2000800063f */
[C---:B------:R-:W-:Y:S01]  /*bc20*/  ISETP.LT.OR P4, PT, R88.reuse, 0x1, P0 ;  /* 0x000000015800780c */ /* 0x040fe20000781670 */
[----:B------:R-:W-:Y:S01]  /*bc30*/  UMOV UR6, 0x5 ;  /* 0x0000000500067882 */ /* 0x000fe20000000000 */
[----:B------:R-:W-:Y:S01]  /*bc40*/  IMAD.IADD R0, R3, 0x1, R0 ;  /* 0x0000000103007824 */ /* 0x000fe200078e0200 */
[----:B------:R-:W-:Y:S01]  /*bc50*/  USHF.L.U64.HI UR5, UR4, UR6, UR5 ;  /* 0x0000000604057299 */ /* 0x000fe20008010205 */
[----:B------:R-:W-:Y:S01]  /*bc60*/  ISETP.LT.OR P6, PT, R88, 0x11, P0 ;  /* 0x000000115800780c */ /* 0x000fe200007c1670 */
[----:B------:R-:W-:Y:S01]  /*bc70*/  BSSY B0, `(.L_x_1925) ;  /* 0x00000ac000007945 */ /* 0x000fe20003800000 */
[----:B------:R-:W-:Y:S01]  /*bc80*/  IMAD R0, R0, 0x50, RZ ;  /* 0x0000005000007824 */ /* 0x000fe200078e02ff */
[----:B------:R-:W-:Y:S01]  /*bc90*/  ISETP.LT.OR P5, PT, R88, 0x21, P0 ;  /* 0x000000215800780c */ /* 0x000fe200007a1670 */
[----:B-1----:R-:W-:Y:S04]  /*bca0*/  LDSM.16.M88.4 R16, [R115] ;  /* 0x000000007310783b */ /* 0x002fe80000000200 */
[----:B------:R-:W-:Y:S04]  /*bcb0*/  LDSM.16.M88.4 R12, [R115+0x800] ;  /* 0x00080000730c783b */ /* 0x000fe80000000200 */
[----:B------:R-:W-:Y:S04]  /*bcc0*/  LDSM.16.M88.4 R28, [R115+0x1000] ;  /* 0x00100000731c783b */ /* 0x000fe80000000200 */
[----:B------:R-:W-:Y:S04]  /*bcd0*/  LDSM.16.M88.4 R24, [R115+0x1800] ;  /* 0x001800007318783b */ /* 0x000fe80000000200 */
[----:B------:R-:W-:Y:S04]  /*bce0*/  LDSM.16.M88.4 R20, [R115+0x2000] ;  /* 0x002000007314783b */ /* 0x000fe80000000200 */
[----:B------:R-:W1:Y:S04]  /*bcf0*/  LDSM.16.M88.4 R8, [R206] ;  /* 0x00000000ce08783b */ /* 0x000e680000000200 */
[----:B------:R-:W2:Y:S04]  /*bd00*/  LDSM.16.M88.4 R4, [R206+0x2000] ;  /* 0x00200000ce04783b */ /* 0x000ea80000000200 */
[----:B------:R-:W-:Y:S04]  /*bd10*/  LDSM.16.M88.4 R60, [R210] ;  /* 0x00000000d23c783b */ /* 0x000fe80000000200 */
[----:B------:R-:W-:Y:S04]  /*bd20*/  LDSM.16.M88.4 R32, [R213] ;  /* 0x00000000d520783b */ /* 0x000fe80000000200 */
[----:B------:R-:W-:Y:S01]  /*bd30*/  LDSM.16.M88.4 R36, [R214] ;  /* 0x00000000d624783b */ /* 0x000fe20000000200 */
[C---:B-1----:R-:W-:Y:S08]  /*bd40*/  HMMA.16816.F32.BF16 R120, R8.reuse, R16, RZ ;  /* 0x000000100878723c */ /* 0x042ff000000418ff */
        /* <DEDUP_REMOVED lines=9> */
[----:B------:R-:W-:Y:S01]  /*bde0*/  IMAD.MOV.U32 R8, RZ, RZ, R248 ;  /* 0x000000ffff087224 */ /* 0x000fe200078e00f8 */
[----:B--2---:R-:W-:Y:S01]  /*bdf0*/  HMMA.16816.F32.BF16 R40, R4, R16, RZ ;  /* 0x000000100428723c */ /* 0x004fe200000418ff */
[----:B------:R-:W-:-:S04]  /*be00*/  IMAD.MOV.U32 R9, RZ, RZ, R252 ;  /* 0x000000ffff097224 */ /* 0x000fc800078e00fc */
[----:B------:R-:W-:Y:S02]  /*be10*/  IMAD.WIDE.U32 R2, R2, 0x50, R8 ;  /* 0x0000005002027825 */ /* 0x000fe400078e0008 */
[----:B------:R-:W1:Y:S01]  /*be20*/  LDSM.16.M88.4 R8, [R209] ;  /* 0x00000000d108783b */ /* 0x000e620000000200 */
[C---:B------:R-:W-:Y:S01]  /*be30*/  HMMA.16816.F32.BF16 R44, R4.reuse, R12, RZ ;  /* 0x0000000c042c723c */ /* 0x040fe200000418ff */
[----:B------:R-:W-:Y:S01]  /*be40*/  IMAD.IADD R0, R3, 0x1, R0 ;  /* 0x0000000103007824 */ /* 0x000fe200078e0200 */
[C---:B------:R-:W-:Y:S02]  /*be50*/  LEA R16, P2, R2.reuse, c[0x0][0x1f8], 0x1 ;  /* 0x00007e0002107a11 */ /* 0x040fe400078408ff */
[----:B------:R-:W-:Y:S02]  /*be60*/  P2R R3, PR, RZ, 0x10 ;  /* 0x00000010ff037803 */ /* 0x000fe40000000000 */
[----:B------:R-:W-:Y:S02]  /*be70*/  LEA.HI.X R17, R2, c[0x0][0x1fc], R0, 0x1, P2 ;  /* 0x00007f0002117a11 */ /* 0x000fe400010f0c00 */
[----:B------:R-:W-:Y:S01]  /*be80*/  HMMA.16816.F32.BF16 R48, R4, R28, RZ ;  /* 0x0000001c0430723c */ /* 0x000fe200000418ff */
[----:B------:R-:W-:-:S07]  /*be90*/  ISETP.LT.OR P4, PT, R88, 0x31, P0 ;  /* 0x000000315800780c */ /* 0x000fce0000781670 */
[C---:B------:R-:W-:Y:S08]  /*bea0*/  HMMA.16816.F32.BF16 R52, R4.reuse, R24, RZ ;  /* 0x000000180434723c */ /* 0x040ff000000418ff */
[C---:B------:R-:W-:Y:S08]  /*beb0*/  HMMA.16816.F32.BF16 R56, R4.reuse, R20, RZ ;  /* 0x000000140438723c */ /* 0x040ff000000418ff */
[C---:B------:R-:W-:Y:S08]  /*bec0*/  HMMA.16816.F32.BF16 R68, R4.reuse, R18, RZ ;  /* 0x000000120444723c */ /* 0x040ff000000418ff */
[C---:B------:R-:W-:Y:S07]  /*bed0*/  HMMA.16816.F32.BF16 R64, R4.reuse, R14, RZ ;  /* 0x0000000e0440723c */ /* 0x040fee00000418ff */
[----:B------:R-:W-:Y:S01]  /*bee0*/  IADD3 R14, P3, R16, UR7, RZ ;  /* 0x00000007100e7c10 */ /* 0x000fe2000ff7e0ff */
[----:B------:R-:W-:Y:S01]  /*bef0*/  HMMA.16816.F32.BF16 R96, R4, R30, RZ ;  /* 0x0000001e0460723c */ /* 0x000fe200000418ff */
[----:B------:R-:W2:Y:S02]  /*bf00*/  LDSM.16.M88.4 R28, [R212] ;  /* 0x00000000d41c783b */ /* 0x000ea40000000200 */
[----:B------:R-:W-:-:S02]  /*bf10*/  IADD3 R12, P2, R14, UR7, RZ ;  /* 0x000000070e0c7c10 */ /* 0x000fc4000ff5e0ff */
[----:B------:R-:W-:Y:S02]  /*bf20*/  IADD3.X R15, R17, UR5, RZ, P3, !PT ;  /* 0x00000005110f7c10 */ /* 0x000fe40009ffe4ff */
[----:B------:R-:W-:Y:S01]  /*bf30*/  ISETP.LT.OR P3, PT, R88, 0x41, P0 ;  /* 0x000000415800780c */ /* 0x000fe20000761670 */
[C---:B------:R-:W-:Y:S01]  /*bf40*/  HMMA.16816.F32.BF16 R116, R4.reuse, R26, RZ ;  /* 0x0000001a0474723c */ /* 0x040fe200000418ff */
[----:B------:R-:W-:Y:S01]  /*bf50*/  LDSM.16.M88.4 R24, [R211] ;  /* 0x00000000d318783b */ /* 0x000fe20000000200 */
[----:B------:R-:W-:Y:S02]  /*bf60*/  IADD3.X R13, R15, UR5, RZ, P2, !PT ;  /* 0x000000050f0d7c10 */ /* 0x000fe400097fe4ff */
[----:B------:R-:W-:Y:S02]  /*bf70*/  ISETP.NE.AND P2, PT, R3, RZ, PT ;  /* 0x000000ff0300720c */ /* 0x000fe40003f45270 */
[----:B------:R-:W-:Y:S02]  /*bf80*/  IADD3 R2, P0, R12, UR7, RZ ;  /* 0x000000070c027c10 */ /* 0x000fe4000ff1e0ff */
[----:B------:R-:W-:Y:S01]  /*bf90*/  HMMA.16816.F32.BF16 R108, R4, R22, RZ ;  /* 0x00000016046c723c */ /* 0x000fe200000418ff */
[----:B------:R-:W3:Y:S01]  /*bfa0*/  LDSM.16.M88.4 R4, [R209+0x2000] ;  /* 0x00200000d104783b */ /* 0x000ee20000000200 */
[----:B------:R-:W-:-:S06]  /*bfb0*/  IADD3.X R3, R13, UR5, RZ, P0, !PT ;  /* 0x000000050d037c10 */ /* 0x000fcc00087fe4ff */
[C---:B-1---5:R-:W-:Y:S01]  /*bfc0*/  HMMA.16816.F32.BF16 R132, R8.reuse, R60, R120 ;  /* 0x0000003c0884723c */ /* 0x062fe20000041878 */
[----:B------:R-:W-:Y:S01]  /*bfd0*/  @!PT LDS RZ, [RZ] ;  /* 0x00000000fffff984 */ /* 0x000fe20000000800 */
[----:B------:R-:W-:Y:S01]  /*bfe0*/  @!PT LDS RZ, [RZ] ;  /* 0x00000000fffff984 */ /* 0x000fe20000000800 */
[----:B------:R-:W-:Y:S01]  /*bff0*/  @!PT LDS RZ, [RZ] ;  /* 0x00000000fffff984 */ /* 0x000fe20000000800 */
[----:B------:R1:W-:Y:S04]  /*c000*/  LDGSTS.E.BYPASS.LTC128B.128 [R215+0x100], [R16.64], !P2 ;  /* 0x0010000010d77fae */ /* 0x0003e8000d101d48 */
[----:B------:R4:W-:Y:S03]  /*c010*/  LDGSTS.E.BYPASS.LTC128B.128 [R215+0x900], [R14.64], !P6 ;  /* 0x009000000ed77fae */ /* 0x0009e6000f101d48 */
[C---:B------:R-:W-:Y:S01]  /*c020*/  HMMA.16816.F32.BF16 R144, R8.reuse, R36, R104 ;  /* 0x000000240890723c */ /* 0x040fe20000041868 */
[----:B------:R4:W-:Y:S04]  /*c030*/  LDGSTS.E.BYPASS.LTC128B.128 [R215+0x1100], [R12.64], !P5 ;  /* 0x011000000cd77fae */ /* 0x0009e8000e901d48 */
[----:B------:R4:W-:Y:S03]  /*c040*/  LDGSTS.E.BYPASS.LTC128B.128 [R215+0x1900], [R2.64], !P4 ;  /* 0x0190000002d77fae */ /* 0x0009e6000e101d48 */
[C---:B------:R-:W-:Y:S08]  /*c050*/  HMMA.16816.F32.BF16 R156, R8.reuse, R32, R100 ;  /* 0x00000020089c723c */ /* 0x040ff00000041864 */
[----:B--2---:R-:W-:Y:S01]  /*c060*/  HMMA.16816.F32.BF16 R168, R8, R28, R92 ;  /* 0x0000001c08a8723c */ /* 0x004fe2000004185c */
[----:B-1----:R-:W-:-:S04]  /*c070*/  IADD3 R16, P0, R2, UR7, RZ ;  /* 0x0000000702107c10 */ /* 0x002fc8000ff1e0ff */
[----:B------:R-:W-:-:S03]  /*c080*/  IADD3.X R17, R3, UR5, RZ, P0, !PT ;  /* 0x0000000503117c10 */ /* 0x000fc600087fe4ff */
[C---:B---3--:R-:W-:Y:S01]  /*c090*/  HMMA.16816.F32.BF16 R76, R4.reuse, R60, R40 ;  /* 0x0000003c044c723c */ /* 0x048fe20000041828 */
[----:B------:R-:W-:Y:S01]  /*c0a0*/  ISETP.GT.AND P0, PT, R112, R247, PT ;  /* 0x000000f77000720c */ /* 0x000fe20003f04270 */
[----:B------:R1:W-:Y:S06]  /*c0b0*/  LDGSTS.E.BYPASS.LTC128B.128 [R215+0x2100], [R16.64], !P3 ;  /* 0x0210000010d77fae */ /* 0x0003ec000d901d48 */
[C---:B------:R-:W-:Y:S01]  /*c0c0*/  HMMA.16816.F32.BF16 R160, R4.reuse, R28, R52 ;  /* 0x0000001c04a0723c */ /* 0x040fe20000041834 */
[----:B------:R-:W-:Y:S04]  /*c0d0*/  LDSM.16.M88.4 R40, [R205+0x2000] ;  /* 0x00200000cd28783b */ /* 0x000fe80000000200 */
[----:B------:R-:W-:Y:S03]  /*c0e0*/  LDSM.16.M88.4 R52, [R205+0x800] ;  /* 0x00080000cd34783b */ /* 0x000fe60000000200 */
[C---:B------:R-:W-:Y:S01]  /*c0f0*/  HMMA.16816.F32.BF16 R88, R4.reuse, R24, R56 ;  /* 0x000000180458723c */ /* 0x040fe20000041838 */
[----:B------:R-:W-:Y:S04]  /*c100*/  LDSM.16.M88.4 R56, [R205] ;  /* 0x00000000cd38783b */ /* 0x000fe80000000200 */
[----:B----4-:R-:W-:Y:S03]  /*c110*/  LDSM.16.M88.4 R12, [R207] ;  /* 0x00000000cf0c783b */ /* 0x010fe60000000200 */
[C---:B------:R-:W-:Y:S01]  /*c120*/  HMMA.16816.F32.BF16 R72, R4.reuse, R32, R48 ;  /* 0x000000200448723c */ /* 0x040fe20000041830 */
[----:B------:R-:W-:Y:S04]  /*c130*/  LDSM.16.M88.4 R48, [R205+0x1000] ;  /* 0x00100000cd30783b */ /* 0x000fe80000000200 */
[----:B------:R-:W0:Y:S03]  /*c140*/  LDGDEPBAR ;  /* 0x00000000000079af */ /* 0x000e260000000000 */
[C---:B------:R-:W-:Y:S01]  /*c150*/  HMMA.16816.F32.BF16 R140, R4.reuse, R36, R44 ;  /* 0x00000024048c723c */ /* 0x040fe2000004182c */
[----:B-1----:R-:W1:Y:S04]  /*c160*/  LDSM.16.M88.4 R16, [R207+0x2000] ;  /* 0x00200000cf10783b */ /* 0x002e680000000200 */
[----:B------:R-:W2:Y:S03]  /*c170*/  LDSM.16.M88.4 R44, [R205+0x1800] ;  /* 0x00180000cd2c783b */ /* 0x000ea60000000200 */
[C---:B------:R-:W-:Y:S08]  /*c180*/  HMMA.16816.F32.BF16 R20, R4.reuse, R38, R64 ;  /* 0x000000260414723c */ /* 0x040ff00000041840 */
[-C--:B------:R-:W-:Y:S08]  /*c190*/  HMMA.16816.F32.BF16 R68, R4, R62.reuse, R68 ;  /* 0x0000003e0444723c */ /* 0x080ff00000041844 */
[----:B------:R-:W-:Y:S08]  /*c1a0*/  HMMA.16816.F32.BF16 R64, R8, R62, R152 ;  /* 0x0000003e0840723c */ /* 0x000ff00000041898 */
[----:B------:R-:W-:Y:S08]  /*c1b0*/  HMMA.16816.F32.BF16 R136, R4, R26, R108 ;  /* 0x0000001a0488723c */ /* 0x000ff0000004186c */
[----:B------:R-:W-:Y:S01]  /*c1c0*/  HMMA.16816.F32.BF16 R60, R8, R38, R148 ;  /* 0x00000026083c723c */ /* 0x000fe20000041894 */
[----:B------:R-:W-:Y:S07]  /*c1d0*/  LDSM.16.M88.4 R36, [R202] ;  /* 0x00000000ca24783b */ /* 0x000fee0000000200 */
[-C--:B------:R-:W-:Y:S08]  /*c1e0*/  HMMA.16816.F32.BF16 R172, R4, R34.reuse, R96 ;  /* 0x0000002204ac723c */ /* 0x080ff00000041860 */
[----:B------:R-:W-:Y:S01]  /*c1f0*/  HMMA.16816.F32.BF16 R108, R8, R34, R124 ;  /* 0x00000022086c723c */ /* 0x000fe2000004187c */
[----:B------:R-:W-:Y:S07]  /*c200*/  LDSM.16.M88.4 R32, [R202+0x800] ;  /* 0x00080000ca20783b */ /* 0x000fee0000000200 */
[----:B------:R-:W-:Y:S01]  /*c210*/  HMMA.16816.F32.BF16 R164, R4, R30, R116 ;  /* 0x0000001e04a4723c */ /* 0x000fe20000041874 */
[----:B------:R-:W-:Y:S07]  /*c220*/  LDSM.16.M88.4 R4, [R208+0x2000] ;  /* 0x00200000d004783b */ /* 0x000fee0000000200 */
[C---:B------:R-:W-:Y:S08]  /*c230*/  HMMA.16816.F32.BF16 R176, R8.reuse, R24, R80 ;  /* 0x0000001808b0723c */ /* 0x040ff00000041850 */
[C---:B------:R-:W-:Y:S01]  /*c240*/  HMMA.16816.F32.BF16 R128, R8.reuse, R30, R128 ;  /* 0x0000001e0880723c */ /* 0x040fe20000041880 */
[----:B------:R-:W-:Y:S07]  /*c250*/  LDSM.16.M88.4 R28, [R202+0x1000] ;  /* 0x00100000ca1c783b */ /* 0x000fee0000000200 */
[----:B------:R-:W-:Y:S01]  /*c260*/  HMMA.16816.F32.BF16 R124, R8, R26, R84 ;  /* 0x0000001a087c723c */ /* 0x000fe20000041854 */
[----:B------:R-:W-:Y:S04]  /*c270*/  LDSM.16.M88.4 R8, [R208] ;  /* 0x00000000d008783b */ /* 0x000fe80000000200 */
[----:B------:R-:W-:Y:S03]  /*c280*/  LDSM.16.M88.4 R24, [R202+0x1800] ;  /* 0x00180000ca18783b */ /* 0x000fe60000000200 */
[C---:B-1----:R-:W-:Y:S08]  /*c290*/  HMMA.16816.F32.BF16 R96, R16.reuse, R40, R88 ;  /* 0x000000281060723c */ /* 0x042ff00000041858 */
[----:B------:R-:W-:Y:S01]  /*c2a0*/  HMMA.16816.F32.BF16 R88, R16, R54, R20 ;  /* 0x000000361058723c */ /* 0x000fe20000041814 */
[----:B------:R-:W1:Y:S01]  /*c2b0*/  LDSM.16.M88.4 R20, [R202+0x2000] ;  /* 0x00200000ca14783b */ /* 0x000e620000000200 */
[----:B------:R-:W-:-:S06]  /*c2c0*/  DEPBAR.LE SB0, 0x0 ;  /* 0x000080000000791a */ /* 0x000fcc0000000000 */
[C---:B------:R-:W-:Y:S08]  /*c2d0*/  HMMA.16816.F32.BF16 R92, R16.reuse, R58, R68 ;  /* 0x0000003a105c723c */ /* 0x040ff00000041844 */
[----:B------:R-:W-:Y:S08]  /*c2e0*/  HMMA.16816.F32.BF16 R104, R16, R48, R72 ;  /* 0x000000301068723c */ /* 0x000ff00000041848 */
[----:B------:R-:W-:Y:S08]  /*c2f0*/  HMMA.16816.F32.BF16 R68, R12, R58, R64 ;  /* 0x0000003a0c44723c */ /* 0x000ff00000041840 */
[C---:B------:R-:W-:Y:S08]  /*c300*/  HMMA.16816.F32.BF16 R120, R16.reuse, R56, R76 ;  /* 0x000000381078723c */ /* 0x040ff0000004184c */
[----:B------:R-:W-:Y:S08]  /*c310*/  HMMA.16816.F32.BF16 R116, R16, R52, R140 ;  /* 0x000000341074723c */ /* 0x000ff0000004188c */
[C---:B------:R-:W-:Y:S08]  /*c320*/  HMMA.16816.F32.BF16 R72, R12.reuse, R56, R132 ;  /* 0x000000380c48723c */ /* 0x040ff00000041884 */
[C---:B------:R-:W-:Y:S08]  /*c330*/  HMMA.16816.F32.BF16 R64, R12.reuse, R52, R144 ;  /* 0x000000340c40723c */ /* 0x040ff00000041890 */
[----:B------:R-:W-:Y:S08]  /*c340*/  HMMA.16816.F32.BF16 R60, R12, R54, R60 ;  /* 0x000000360c3c723c */ /* 0x000ff0000004183c */
[----:B------:R-:W-:Y:S08]  /*c350*/  HMMA.16816.F32.BF16 R84, R16, R50, R172 ;  /* 0x000000321054723c */ /* 0x000ff000000418ac */
[C---:B------:R-:W-:Y:S08]  /*c360*/  HMMA.16816.F32.BF16 R56, R12.reuse, R48, R156 ;  /* 0x000000300c38723c */ /* 0x040ff0000004189c */
[----:B------:R-:W-:Y:S08]  /*c370*/  HMMA.16816.F32.BF16 R52, R12, R50, R108 ;  /* 0x000000320c34723c */ /* 0x000ff0000004186c */
[C---:B--2---:R-:W-:Y:S08]  /*c380*/  HMMA.16816.F32.BF16 R100, R16.reuse, R44, R160 ;  /* 0x0000002c1064723c */ /* 0x044ff000000418a0 */
[C---:B------:R-:W-:Y:S08]  /*c390*/  HMMA.16816.F32.BF16 R80, R16.reuse, R46, R164 ;  /* 0x0000002e1050723c */ /* 0x040ff000000418a4 */
[----:B------:R-:W-:Y:S08]  /*c3a0*/  HMMA.16816.F32.BF16 R76, R16, R42, R136 ;  /* 0x0000002a104c723c */ /* 0x000ff00000041888 */
[C---:B------:R-:W-:Y:S08]  /*c3b0*/  HMMA.16816.F32.BF16 R48, R12.reuse, R44, R168 ;  /* 0x0000002c0c30723c */ /* 0x040ff000000418a8 */
[C---:B------:R-:W-:Y:S08]  /*c3c0*/  HMMA.16816.F32.BF16 R44, R12.reuse, R46, R128 ;  /* 0x0000002e0c2c723c */ /* 0x040ff00000041880 */
[C---:B------:R-:W-:Y:S08]  /*c3d0*/  HMMA.16816.F32.BF16 R16, R12.reuse, R40, R176 ;  /* 0x000000280c10723c */ /* 0x040ff000000418b0 */
[----:B------:R-:W-:Y:S08]  /*c3e0*/  HMMA.16816.F32.BF16 R12, R12, R42, R124 ;  /* 0x0000002a0c0c723c */ /* 0x000ff0000004187c */
[C---:B-1----:R-:W-:Y:S08]  /*c3f0*/  HMMA.16816.F32.BF16 R136, R4.reuse, R20, R96 ;  /* 0x000000140488723c */ /* 0x042ff00000041860 */
[----:B------:R-:W-:Y:S08]  /*c400*/  HMMA.16816.F32.BF16 R76, R4, R22, R76 ;  /* 0x00000016044c723c */ /* 0x000ff0000004184c */
        /* <DEDUP_REMOVED lines=21> */
[----:B------:R-:W-:Y:S01]  /*c560*/  IADD3 R0, R186, -0x2, RZ ;  /* 0xfffffffeba007810 */ /* 0x000fe20007ffe0ff */
        /* <DEDUP_REMOVED lines=28> */
.L_x_1926:
[----:B------:R-:W-:Y:S05]  /*c730*/  BSYNC B0 ;  /* 0x0000000000007941 */ /* 0x000fea0003800000 */
.L_x_1925:
[----:B-1----:R-:W1:Y:S01]  /*c740*/  S2R R2, SR_TID.X ;  /* 0x0000000000027919 */ /* 0x002e620000002100 */
[----:B------:R-:W-:-:S03]  /*c750*/  LOP3.LUT R0, R187, 0xffffffe0, RZ, 0xc0, !PT ;  /* 0xffffffe0bb007812 */ /* 0x000fc600078ec0ff */
[----:B------:R-:W-:Y:S04]  /*c760*/  LDSM.16.MT88.4 R28, [R201] ;  /* 0x00000000c91c783b */ /* 0x000fe80000004200 */
[----:B------:R-:W0:Y:S01]  /*c770*/  LDGDEPBAR ;  /* 0x00000000000079af */ /* 0x000e220000000000 */
        /* <DEDUP_REMOVED lines=28> */
[----:B------:R-:W-:Y:S02]  /*c940*/  FMNMX.FTZ R3, R11, R3, !PT ;  /* 0x000000030b037209 */ /* 0x000fe40007810000 */
[----:B------:R-:W-:Y:S02]  /*c950*/  FSEL R89, R64, -INF , P2 ;  /* 0xff80000040597808 */ /* 0x000fe40001000000 */
        /* <DEDUP_REMOVED lines=23> */
[----:B------:R-:W-:Y:S01]  /*cad0*/  FSEL R113, R62, -INF , P4 ;  /* 0xff8000003e717808 */ /* 0x000fe20002000000 */
[----:B------:R-:W-:Y:S01]  /*cae0*/  LDSM.16.MT88.4 R40, [R203] ;  /* 0x00000000cb28783b */ /* 0x000fe20000004200 */
        /* <DEDUP_REMOVED lines=11> */
[C---:B------:R-:W-:Y:S02]  /*cba0*/  ISETP.GT.AND P4, PT, R0.reuse, 0x28, PT ;  /* 0x000000280000780c */ /* 0x040fe40003f84270 */
        /* <DEDUP_REMOVED lines=21> */
[----:B------:R-:W-:Y:S02]  /*cd00*/  FMNMX.FTZ R2, R91, R2, !PT ;  /* 0x000000025b027209 */ /* 0x000fe40007810000 */
        /* <DEDUP_REMOVED lines=50> */
[----:B------:R-:W-:-:S02]  /*d030*/  FMNMX.FTZ R4, R193, R0, !PT ;  /* 0x00000000c1047209 */ /* 0x000fc40007810000 */
        /* <DEDUP_REMOVED lines=8> */
[----:B------:R-:W-:Y:S02]  /*d0c0*/  FMNMX.FTZ R2, R156, R2, !PT ;  /* 0x000000029c027209 */ /* 0x000fe40007810000 */
[----:B------:R-:W-:Y:S02]  /*d0d0*/  FMNMX.FTZ R5, R188, R4, !PT ;  /* 0x00000004bc057209 */ /* 0x000fe40007810000 */
[----:B------:R-:W-:Y:S02]  /*d0e0*/  FMNMX.FTZ R0, R111, R0, !PT ;  /* 0x000000006f007209 */ /* 0x000fe40007810000 */
[----:B------:R-:W-:Y:S01]  /*d0f0*/  FSEL R153, R82, -INF , P5 ;  /* 0xff80000052997808 */ /* 0x000fe20002800000 */
[----:B------:R-:W2:Y:S01]  /*d100*/  SHFL.BFLY PT, R7, R5, 0x2, 0x1f ;  /* 0x0c401f0005077f89 */ /* 0x000ea200000e0000 */
[----:B------:R-:W-:-:S02]  /*d110*/  FMNMX.FTZ R2, R176, R2, !PT ;  /* 0x00000002b0027209 */ /* 0x000fc40007810000 */
[----:B------:R-:W-:Y:S02]  /*d120*/  FMNMX.FTZ R0, R112, R0, !PT ;  /* 0x0000000070007209 */ /* 0x000fe40007810000 */
[----:B------:R-:W-:Y:S02]  /*d130*/  FSEL R136, R83, -INF , P4 ;  /* 0xff80000053887808 */ /* 0x000fe40002000000 */
[----:B------:R-:W-:Y:S02]  /*d140*/  FMNMX.FTZ R2, R153, R2, !PT ;  /* 0x0000000299027209 */ /* 0x000fe40007810000 */
[----:B------:R-:W-:Y:S02]  /*d150*/  FMNMX.FTZ R0, R113, R0, !PT ;  /* 0x0000000071007209 */ /* 0x000fe40007810000 */
[----:B------:R-:W-:Y:S01]  /*d160*/  FSEL R187, R138, -INF , P3 ;  /* 0xff8000008abb7808 */ /* 0x000fe20001800000 */
[----:B------:R-:W-:Y:S01]  /*d170*/  IMAD.MOV.U32 R138, RZ, RZ, R186 ;  /* 0x000000ffff8a7224 */ /* 0x000fe200078e00ba */
[----:B------:R-:W-:-:S02]  /*d180*/  FMNMX.FTZ R2, R136, R2, !PT ;  /* 0x0000000288027209 */ /* 0x000fc40007810000 */
[----:B------:R-:W-:Y:S02]  /*d190*/  FMNMX.FTZ R4, R114, R0, !PT ;  /* 0x0000000072047209 */ /* 0x000fe40007810000 */
[----:B------:R-:W-:Y:S02]  /*d1a0*/  FSEL R189, R139, -INF , P2 ;  /* 0xff8000008bbd7808 */ /* 0x000fe40001000000 */
[----:B------:R-:W-:Y:S02]  /*d1b0*/  FMNMX.FTZ R2, R187, R2, !PT ;  /* 0x00000002bb027209 */ /* 0x000fe40007810000 */
[----:B------:R-:W-:Y:S02]  /*d1c0*/  FMNMX.FTZ R4, R142, R4, !PT ;  /* 0x000000048e047209 */ /* 0x000fe40007810000 */
[----:B------:R-:W-:Y:S02]  /*d1d0*/  FSEL R194, R78, -INF , P0 ;  /* 0xff8000004ec27808 */ /* 0x000fe40000000000 */
[----:B------:R-:W-:-:S02]  /*d1e0*/  FMNMX.FTZ R2, R189, R2, !PT ;  /* 0x00000002bd027209 */ /* 0x000fc40007810000 */
[----:B-1----:R-:W-:Y:S02]  /*d1f0*/  FMNMX.FTZ R0, R3, R6, !PT ;  /* 0x0000000603007209 */ /* 0x002fe40007810000 */
[----:B------:R-:W-:Y:S02]  /*d200*/  FMNMX.FTZ R4, R145, R4, !PT ;  /* 0x0000000491047209 */ /* 0x000fe40007810000 */
[----:B------:R-:W-:Y:S01]  /*d210*/  FSEL R199, R79, -INF , P6 ;  /* 0xff8000004fc77808 */ /* 0x000fe20003000000 */
[----:B------:R-:W1:Y:S01]  /*d220*/  SHFL.BFLY PT, R6, R0, 0x1, 0x1f ;  /* 0x0c201f0000067f89 */ /* 0x000e6200000e0000 */
[----:B------:R-:W-:Y:S02]  /*d230*/  FMNMX.FTZ R2, R194, R2, !PT ;  /* 0x00000002c2027209 */ /* 0x000fe40007810000 */
[----:B------:R-:W-:Y:S02]  /*d240*/  FMNMX.FTZ R4, R144, R4, !PT ;  /* 0x0000000490047209 */ /* 0x000fe40007810000 */
[----:B------:R-:W-:-:S02]  /*d250*/  FMNMX.FTZ R2, R199, R2, !PT ;  /* 0x00000002c7027209 */ /* 0x000fc40007810000 */
[----:B------:R-:W-:Y:S02]  /*d260*/  FMNMX.FTZ R4, R146, R4, !PT ;  /* 0x0000000492047209 */ /* 0x000fe40007810000 */
[----:B--2---:R-:W-:Y:S02]  /*d270*/  FMNMX.FTZ R3, R5, R7, !PT ;  /* 0x0000000705037209 */ /* 0x004fe40007810000 */
[----:B------:R-:W2:Y:S01]  /*d280*/  SHFL.BFLY PT, R5, R2, 0x2, 0x1f ;  /* 0x0c401f0002057f89 */ /* 0x000ea200000e0000 */
[----:B------:R-:W-:Y:S02]  /*d290*/  FMNMX.FTZ R4, R198, R4, !PT ;  /* 0x00000004c6047209 */ /* 0x000fe40007810000 */
[----:B------:R-:W-:Y:S01]  /*d2a0*/  FSEL R150, R46, -INF , P5 ;  /* 0xff8000002e967808 */ /* 0x000fe20002800000 */
[----:B------:R-:W3:Y:S01]  /*d2b0*/  SHFL.BFLY PT, R7, R3, 0x1, 0x1f ;  /* 0x0c201f0003077f89 */ /* 0x000ee200000e0000 */
[----:B------:R-:W-:Y:S02]  /*d2c0*/  FMNMX.FTZ R4, R217, R4, !PT ;  /* 0x00000004d9047209 */ /* 0x000fe40007810000 */
[----:B------:R-:W-:-:S02]  /*d2d0*/  FSEL R152, R47, -INF , P4 ;  /* 0xff8000002f987808 */ /* 0x000fc40002000000 */
[----:B------:R-:W-:Y:S02]  /*d2e0*/  FMNMX.FTZ R4, R150, R4, !PT ;  /* 0x0000000496047209 */ /* 0x000fe40007810000 */
[----:B------:R-:W-:Y:S02]  /*d2f0*/  FSEL R216, R18, -INF , P3 ;  /* 0xff80000012d87808 */ /* 0x000fe40001800000 */
[----:B------:R-:W-:Y:S02]  /*d300*/  FMNMX.FTZ R4, R152, R4, !PT ;  /* 0x0000000498047209 */ /* 0x000fe40007810000 */
[----:B-1----:R-:W-:Y:S02]  /*d310*/  FMNMX.FTZ R110, R0, R6, !PT ;  /* 0x00000006006e7209 */ /* 0x002fe40007810000 */
[----:B------:R-:W-:Y:S02]  /*d320*/  FSEL R218, R19, -INF , P2 ;  /* 0xff80000013da7808 */ /* 0x000fe40001000000 */
[----:B------:R-:W-:Y:S01]  /*d330*/  FMNMX.FTZ R0, R216, R4, !PT ;  /* 0x00000004d8007209 */ /* 0x000fe20007810000 */
[----:B------:R-:W-:Y:S01]  /*d340*/  FMUL.FTZ R4, R110, c[0x0][0x2d0] ;  /* 0x0000b4006e047a20 */ /* 0x000fe20000410000 */
[----:B------:R-:W-:Y:S01]  /*d350*/  FSEL R219, R22, -INF , P0 ;  /* 0xff80000016db7808 */ /* 0x000fe20000000000 */
[----:B------:R-:W-:Y:S01]  /*d360*/  LDSM.16.MT88.4 R16, [R200] ;  /* 0x00000000c810783b */ /* 0x000fe20000004200 */
[----:B------:R-:W-:-:S02]  /*d370*/  FMNMX.FTZ R0, R218, R0, !PT ;  /* 0x00000000da007209 */ /* 0x000fc40007810000 */
[----:B--2---:R-:W-:Y:S02]  /*d380*/  FMNMX.FTZ R2, R2, R5, !PT ;  /* 0x0000000502027209 */ /* 0x004fe40007810000 */
[----:B------:R-:W-:Y:S02]  /*d390*/  FSEL R220, R23, -INF , P6 ;  /* 0xff80000017dc7808 */ /* 0x000fe40003000000 */
[----:B------:R-:W-:Y:S01]  /*d3a0*/  FMNMX.FTZ R5, R219, R0, !PT ;  /* 0x00000000db057209 */ /* 0x000fe20007810000 */
[----:B------:R-:W1:Y:S01]  /*d3b0*/  SHFL.BFLY PT, R6, R2, 0x1, 0x1f ;  /* 0x0c201f0002067f89 */ /* 0x000e6200000e0000 */
[----:B---3--:R-:W-:Y:S02]  /*d3c0*/  FMNMX.FTZ R108, R3, R7, !PT ;  /* 0x00000007036c7209 */ /* 0x008fe40007810000 */
[----:B------:R-:W-:Y:S01]  /*d3d0*/  FMNMX.FTZ R5, R220, R5, !PT ;  /* 0x00000005dc057209 */ /* 0x000fe20007810000 */
[----:B------:R-:W-:Y:S01]  /*d3e0*/  LDSM.16.MT88.4 R20, [R204] ;  /* 0x00000000cc14783b */ /* 0x000fe20000004200 */
        /* <DEDUP_REMOVED lines=21> */
[----:B------:R-:W-:Y:S01]  /*d540*/  FFMA.FTZ R5, R26, c[0x0][0x2d0], -R4 ;  /* 0x0000b4001a057a23 */ /* 0x000fe20000010804 */
[----:B-1----:R-:W-:-:S05]  /*d550*/  F2FP.BF16.PACK_AB R10, R244, R243 ;  /* 0x000000f3f40a723e */ /* 0x002fca00000010ff */
[----:B------:R-:W-:Y:S01]  /*d560*/  MUFU.EX2 R228, R5 ;  /* 0x0000000500e47308 */ /* 0x000fe20000000800 */
        /* <DEDUP_REMOVED lines=39> */
[----:B------:R-:W2:Y:S04]  /*d7e0*/  LDSM.16.MT88.4 R32, [R203+0x800] ;  /* 0x00080000cb20783b */ /* 0x000ea80000004200 */
        /* <DEDUP_REMOVED lines=11> */
[----:B---3--:R-:W-:-:S07]  /*d8a0*/  FFMA.FTZ R6, R38, c[0x0][0x2d0], -R3 ;  /* 0x0000b40026067a23 */ /* 0x008fce0000010803 */
[C---:B------:R-:W-:Y:S01]  /*d8b0*/  HMMA.16816.F32.BF16 R20, R12.reuse, R40, RZ ;  /* 0x000000280c14723c */ /* 0x040fe200000418ff */
[----:B-----5:R-:W-:Y:S01]  /*d8c0*/  F2FP.BF16.PACK_AB R8, R234, R230 ;  /* 0x000000e6ea08723e */ /* 0x020fe200000010ff */
[----:B------:R3:W-:Y:S06]  /*d8d0*/  MUFU.EX2 R233, R6 ;  /* 0x0000000600e97308 */ /* 0x0007ec0000000800 */
[C---:B------:R-:W-:Y:S08]  /*d8e0*/  HMMA.16816.F32.BF16 R100, R12.reuse, R42, RZ ;  /* 0x0000002a0c64723c */ /* 0x040ff000000418ff */
[----:B------:R-:W-:Y:S01]  /*d8f0*/  HMMA.16816.F32.BF16 R120, R12, R30, RZ ;  /* 0x0000001e0c78723c */ /* 0x000fe200000418ff */
[----:B---3--:R-:W-:-:S02]  /*d900*/  FFMA.FTZ R6, R39, c[0x0][0x2d0], -R3 ;  /* 0x0000b40027067a23 */ /* 0x008fc40000010803 */
[----:B------:R-:W3:Y:S02]  /*d910*/  LDSM.16.MT88.4 R36, [R204+0x800] ;  /* 0x00080000cc24783b */ /* 0x000ee40000004200 */
[----:B------:R5:W1:Y:S02]  /*d920*/  MUFU.EX2 R232, R6 ;  /* 0x0000000600e87308 */ /* 0x000a640000000800 */
[----:B-----5:R-:W-:Y:S01]  /*d930*/  FFMA.FTZ R6, R72, c[0x0][0x2d0], -R0 ;  /* 0x0000b40048067a23 */ /* 0x020fe20000010800 */
[----:B-1----:R-:W-:-:S05]  /*d940*/  F2FP.BF16.PACK_AB R10, R232, R233 ;  /* 0x000000e9e80a723e */ /* 0x002fca00000010ff */
[----:B------:R1:W-:Y:S02]  /*d950*/  MUFU.EX2 R222, R6 ;  /* 0x0000000600de7308 */ /* 0x0003e40000000800 */
[----:B-1----:R-:W-:-:S06]  /*d960*/  FFMA.FTZ R6, R73, c[0x0][0x2d0], -R0 ;  /* 0x0000b40049067a23 */ /* 0x002fcc0000010800 */
[----:B------:R1:W5:Y:S02]  /*d970*/  MUFU.EX2 R221, R6 ;  /* 0x0000000600dd7308 */ /* 0x0003640000000800 */
[--C-:B-1----:R-:W-:Y:S01]  /*d980*/  FFMA.FTZ R6, R74, c[0x0][0x2d0], -R0.reuse ;  /* 0x0000b4004a067a23 */ /* 0x102fe20000010800 */
[----:B-----5:R-:W-:Y:S01]  /*d990*/  F2FP.BF16.PACK_AB R9, R221, R222 ;  /* 0x000000dedd09723e */ /* 0x020fe200000010ff */
[----:B------:R-:W-:Y:S01]  /*d9a0*/  HMMA.16816.F32.BF16 R72, R12, R28, RZ ;  /* 0x0000001c0c48723c */ /* 0x000fe200000418ff */
[----:B------:R-:W-:Y:S03]  /*d9b0*/  LDSM.16.MT88.4 R12, [R200+0x1000] ;  /* 0x00100000c80c783b */ /* 0x000fe60000004200 */
[----:B------:R1:W-:Y:S01]  /*d9c0*/  MUFU.EX2 R224, R6 ;  /* 0x0000000600e07308 */ /* 0x0003e20000000800 */
[----:B------:R-:W-:Y:S01]  /*d9d0*/  LDSM.16.MT88.4 R28, [R201+0x1000] ;  /* 0x00100000c91c783b */ /* 0x000fe20000004200 */
[----:B-1----:R-:W-:-:S06]  /*d9e0*/  FFMA.FTZ R6, R88, c[0x0][0x2d0], -R0 ;  /* 0x0000b40058067a23 */ /* 0x002fcc0000010800 */
[----:B------:R1:W5:Y:S02]  /*d9f0*/  MUFU.EX2 R223, R6 ;  /* 0x0000000600df7308 */ /* 0x0003640000000800 */
[----:B-1----:R-:W-:Y:S01]  /*da00*/  FFMA.FTZ R6, R89, c[0x0][0x2d0], -R4 ;  /* 0x0000b40059067a23 */ /* 0x002fe20000010804 */
[----:B-----5:R-:W-:-:S05]  /*da10*/  F2FP.BF16.PACK_AB R11, R223, R224 ;  /* 0x000000e0df0b723e */ /* 0x020fca00000010ff */
[----:B------:R1:W-:Y:S02]  /*da20*/  MUFU.EX2 R192, R6 ;  /* 0x0000000600c07308 */ /* 0x0003e40000000800 */
[C---:B------:R-:W-:Y:S08]  /*da30*/  HMMA.16816.F32.BF16 R104, R8.reuse, R24, R76 ;  /* 0x000000180868723c */ /* 0x040ff0000004184c */
[----:B--2---:R-:W-:Y:S01]  /*da40*/  HMMA.16816.F32.BF16 R76, R8, R32, R48 ;  /* 0x00000020084c723c */ /* 0x004fe20000041830 */
[----:B-1----:R-:W-:-:S04]  /*da50*/  FFMA.FTZ R6, R90, c[0x0][0x2d0], -R4 ;  /* 0x0000b4005a067a23 */ /* 0x002fc80000010804 */
[----:B------:R1:W2:Y:S03]  /*da60*/  MUFU.EX2 R191, R6 ;  /* 0x0000000600bf7308 */ /* 0x0002a60000000800 */
[C---:B------:R-:W-:Y:S08]  /*da70*/  HMMA.16816.F32.BF16 R68, R8.reuse, R26, R68 ;  /* 0x0000001a0844723c */ /* 0x040ff00000041844 */
[----:B------:R-:W-:Y:S01]  /*da80*/  HMMA.16816.F32.BF16 R44, R8, R34, R44 ;  /* 0x00000022082c723c */ /* 0x000fe2000004182c */
[----:B-1----:R-:W-:-:S07]  /*da90*/  FFMA.FTZ R6, R91, c[0x0][0x2d0], -R4 ;  /* 0x0000b4005b067a23 */ /* 0x002fce0000010804 */
[----:B----4-:R-:W-:Y:S01]  /*daa0*/  HMMA.16816.F32.BF16 R88, R8, R16, R56 ;  /* 0x000000100858723c */ /* 0x010fe20000041838 */
[----:B------:R1:W-:Y:S02]  /*dab0*/  MUFU.EX2 R196, R6 ;  /* 0x0000000600c47308 */ /* 0x0003e40000000800 */
[----:B-1----:R-:W-:-:S05]  /*dac0*/  FFMA.FTZ R6, R96, c[0x0][0x2d0], -R4 ;  /* 0x0000b40060067a23 */ /* 0x002fca0000010804 */
[C---:B---3--:R-:W-:Y:S01]  /*dad0*/  HMMA.16816.F32.BF16 R96, R8.reuse, R36, R64 ;  /* 0x000000240860723c */ /* 0x048fe20000041840 */
        /* <DEDUP_REMOVED lines=41> */
[--C-:B---3--:R-:W-:Y:S01]  /*dd70*/  FFMA.FTZ R6, R131, c[0x0][0x2d0], -R0.reuse ;  /* 0x0000b40083067a23 */ /* 0x108fe20000010800 */
[----:B----4-:R-:W-:Y:S01]  /*dd80*/  F2FP.BF16.PACK_AB R9, R173, R174 ;  /* 0x000000aead09723e */ /* 0x010fe200000010ff */
[----:B------:R-:W-:Y:S04]  /*dd90*/  LDSM.16.MT88.4 R128, [R200+0x2000] ;  /* 0x00200000c880783b */ /* 0x000fe80000004200 */
        /* <DEDUP_REMOVED lines=42> */
[----:B-1----:R-:W-:-:S07]  /*e040*/  FFMA.FTZ R6, R149, c[0x0][0x2d0], -R3 ;  /* 0x0000b40095067a23 */ /* 0x002fce0000010803 */
        /* <DEDUP_REMOVED lines=12> */
[----:B-1----:R-:W-:Y:S02]  /*e110*/  FFMA.FTZ R6, R147, c[0x0][0x2d0], -R3 ;  /* 0x0000b40093067a23 */ /* 0x002fe40000010803 */
[----:B------:R-:W1:Y:S04]  /*e120*/  LDSM.16.MT88.4 R144, [R204+0x2000] ;  /* 0x00200000cc90783b */ /* 0x000e680000004200 */
[----:B------:R4:W2:Y:S02]  /*e130*/  MUFU.EX2 R157, R6 ;  /* 0x00000006009d7308 */ /* 0x0008a40000000800 */
[----:B----4-:R-:W-:Y:S01]  /*e140*/  FFMA.FTZ R6, R156, c[0x0][0x2d0], -R0 ;  /* 0x0000b4009c067a23 */ /* 0x010fe20000010800 */
[----:B--2---:R-:W-:-:S05]  /*e150*/  F2FP.BF16.PACK_AB R10, R157, R158 ;  /* 0x0000009e9d0a723e */ /* 0x004fca00000010ff */
[----:B------:R2:W-:Y:S02]  /*e160*/  MUFU.EX2 R156, R6 ;  /* 0x00000006009c7308 */ /* 0x0005e40000000800 */
[----:B--2---:R-:W-:Y:S02]  /*e170*/  FFMA.FTZ R6, R176, c[0x0][0x2d0], -R0 ;  /* 0x0000b400b0067a23 */ /* 0x004fe40000010800 */
[----:B------:R-:W-:-:S04]  /*e180*/  IMAD.MOV.U32 R176, RZ, RZ, R138 ;  /* 0x000000ffffb07224 */ /* 0x000fc800078e008a */
[----:B------:R2:W4:Y:S02]  /*e190*/  MUFU.EX2 R114, R6 ;  /* 0x0000000600727308 */ /* 0x0005240000000800 */
[----:B--2---:R-:W-:Y:S01]  /*e1a0*/  FFMA.FTZ R6, R153, c[0x0][0x2d0], -R0 ;  /* 0x0000b40099067a23 */ /* 0x004fe20000010800 */
[----:B----4-:R-:W-:-:S05]  /*e1b0*/  F2FP.BF16.PACK_AB R9, R114, R156 ;  /* 0x0000009c7209723e */ /* 0x010fca00000010ff */
[----:B------:R2:W-:Y:S02]  /*e1c0*/  MUFU.EX2 R112, R6 ;  /* 0x0000000600707308 */ /* 0x0005e40000000800 */
[----:B--2---:R-:W-:-:S06]  /*e1d0*/  FFMA.FTZ R6, R136, c[0x0][0x2d0], -R0 ;  /* 0x0000b40088067a23 */ /* 0x004fcc0000010800 */
[----:B------:R2:W4:Y:S02]  /*e1e0*/  MUFU.EX2 R113, R6 ;  /* 0x0000000600717308 */ /* 0x0005240000000800 */
[----:B--2---:R-:W-:Y:S01]  /*e1f0*/  FFMA.FTZ R6, R175, c[0x0][0x2d0], -R4 ;  /* 0x0000b400af067a23 */ /* 0x004fe20000010804 */
[----:B----4-:R-:W-:-:S05]  /*e200*/  F2FP.BF16.PACK_AB R11, R113, R112 ;  /* 0x00000070710b723e */ /* 0x010fca00000010ff */
[----:B------:R2:W4:Y:S02]  /*e210*/  MUFU.EX2 R111, R6 ;  /* 0x00000006006f7308 */ /* 0x0005240000000800 */
[C---:B------:R-:W-:Y:S08]  /*e220*/  HMMA.16816.F32.BF16 R124, R8.reuse, R26, R76 ;  /* 0x0000001a087c723c */ /* 0x040ff0000004184c */
[----:B---3--:R-:W-:Y:S01]  /*e230*/  HMMA.16816.F32.BF16 R140, R8, R22, R72 ;  /* 0x00000016088c723c */ /* 0x008fe20000041848 */
[----:B--2---:R-:W-:-:S04]  /*e240*/  FFMA.FTZ R6, R154, c[0x0][0x2d0], -R4 ;  /* 0x0000b4009a067a23 */ /* 0x004fc80000010804 */
[----:B------:R2:W-:Y:S03]  /*e250*/  MUFU.EX2 R81, R6 ;  /* 0x0000000600517308 */ /* 0x0005e60000000800 */
[C---:B------:R-:W-:Y:S08]  /*e260*/  HMMA.16816.F32.BF16 R104, R8.reuse, R24, R104 ;  /* 0x000000180868723c */ /* 0x040ff00000041868 */
[----:B-----5:R-:W-:Y:S01]  /*e270*/  HMMA.16816.F32.BF16 R88, R8, R16, R88 ;  /* 0x000000100858723c */ /* 0x020fe20000041858 */
[----:B--2---:R-:W-:-:S07]  /*e280*/  FFMA.FTZ R6, R155, c[0x0][0x2d0], -R4 ;  /* 0x0000b4009b067a23 */ /* 0x004fce0000010804 */
[C---:B------:R-:W-:Y:S01]  /*e290*/  HMMA.16816.F32.BF16 R68, R8.reuse, R18, R68 ;  /* 0x000000120844723c */ /* 0x040fe20000041844 */
[----:B------:R2:W-:Y:S07]  /*e2a0*/  MUFU.EX2 R80, R6 ;  /* 0x0000000600507308 */ /* 0x0005ee0000000800 */
[C---:B------:R-:W-:Y:S08]  /*e2b0*/  HMMA.16816.F32.BF16 R100, R8.reuse, R12, R100 ;  /* 0x0000000c0864723c */ /* 0x040ff00000041864 */
[----:B------:R-:W-:Y:S01]  /*e2c0*/  HMMA.16816.F32.BF16 R64, R8, R14, R64 ;  /* 0x0000000e0840723c */ /* 0x000fe20000041840 */
[----:B--2---:R-:W-:-:S02]  /*e2d0*/  FFMA.FTZ R6, R137, c[0x0][0x2d0], -R4 ;  /* 0x0000b40089067a23 */ /* 0x004fc40000010804 */
[----:B------:R-:W-:Y:S02]  /*e2e0*/  FFMA.FTZ R4, R181, c[0x0][0x2d0], -R4 ;  /* 0x0000b400b5047a23 */ /* 0x000fe40000010804 */
[----:B------:R2:W-:Y:S03]  /*e2f0*/  MUFU.EX2 R77, R6 ;  /* 0x00000006004d7308 */ /* 0x0005e60000000800 */
[----:B------:R-:W-:Y:S01]  /*e300*/  HMMA.16816.F32.BF16 R136, R8, R20, R96 ;  /* 0x000000140888723c */ /* 0x000fe20000041860 */
[----:B------:R-:W3:Y:S04]  /*e310*/  LDSM.16.MT88.4 R96, [R201+0x2000] ;  /* 0x00200000c960783b */ /* 0x000ee80000004200 */
[----:B------:R5:W-:Y:S02]  /*e320*/  MUFU.EX2 R74, R4 ;  /* 0x00000004004a7308 */ /* 0x000be40000000800 */
[----:B------:R-:W-:-:S02]  /*e330*/  F2FP.BF16.PACK_AB R8, R165, R167 ;  /* 0x000000a7a508723e */ /* 0x000fc400000010ff */
[----:B----4-:R-:W-:Y:S01]  /*e340*/  F2FP.BF16.PACK_AB R10, R111, R161 ;  /* 0x000000a16f0a723e */ /* 0x010fe200000010ff */
[----:B--2---:R-:W-:-:S04]  /*e350*/  FFMA.FTZ R6, R198, c[0x0][0x2d0], -R5 ;  /* 0x0000b400c6067a23 */ /* 0x004fc80000010805 */
[----:B------:R2:W-:Y:S01]  /*e360*/  MUFU.EX2 R76, R6 ;  /* 0x00000006004c7308 */ /* 0x0005e20000000800 */
[----:B-----5:R-:W-:-:S07]  /*e370*/  FFMA.FTZ R4, R195, c[0x0][0x2d0], -R3 ;  /* 0x0000b400c3047a23 */ /* 0x020fce0000010803 */
[----:B------:R4:W-:Y:S01]  /*e380*/  MUFU.EX2 R56, R4 ;  /* 0x0000000400387308 */ /* 0x0009e20000000800 */
[----:B--2---:R-:W-:-:S07]  /*e390*/  FFMA.FTZ R6, R217, c[0x0][0x2d0], -R5 ;  /* 0x0000b400d9067a23 */ /* 0x004fce0000010805 */
[----:B------:R2:W5:Y:S01]  /*e3a0*/  MUFU.EX2 R73, R6 ;  /* 0x0000000600497308 */ /* 0x0005620000000800 */
[----:B----4-:R-:W-:-:S07]  /*e3b0*/  FFMA.FTZ R4, R197, c[0x0][0x2d0], -R3 ;  /* 0x0000b400c5047a23 */ /* 0x010fce0000010803 */
[----:B------:R4:W1:Y:S01]  /*e3c0*/  MUFU.EX2 R58, R4 ;  /* 0x00000004003a7308 */ /* 0x0008620000000800 */
[----:B--2---:R-:W-:Y:S01]  /*e3d0*/  FFMA.FTZ R6, R150, c[0x0][0x2d0], -R5 ;  /* 0x0000b40096067a23 */ /* 0x004fe20000010805 */
[----:B-----5:R-:W-:-:S06]  /*e3e0*/  F2FP.BF16.PACK_AB R9, R73, R76 ;  /* 0x0000004c4909723e */ /* 0x020fcc00000010ff */
[----:B------:R2:W-:Y:S01]  /*e3f0*/  MUFU.EX2 R72, R6 ;  /* 0x0000000600487308 */ /* 0x0005e20000000800 */
[--C-:B----4-:R-:W-:Y:S02]  /*e400*/  FFMA.FTZ R4, R193, c[0x0][0x2d0], -R3.reuse ;  /* 0x0000b400c1047a23 */ /* 0x110fe40000010803 */
[----:B------:R-:W-:-:S05]  /*e410*/  FFMA.FTZ R3, R188, c[0x0][0x2d0], -R3 ;  /* 0x0000b400bc037a23 */ /* 0x000fca0000010803 */
[----:B------:R4:W-:Y:S01]  /*e420*/  MUFU.EX2 R57, R4 ;  /* 0x0000000400397308 */ /* 0x0009e20000000800 */
[----:B--2---:R-:W-:Y:S01]  /*e430*/  FFMA.FTZ R6, R152, c[0x0][0x2d0], -R5 ;  /* 0x0000b40098067a23 */ /* 0x004fe20000010805 */
[----:B-1----:R-:W-:-:S06]  /*e440*/  F2FP.BF16.PACK_AB R152, R58, R56 ;  /* 0x000000383a98723e */ /* 0x002fcc00000010ff */
[----:B------:R-:W1:Y:S01]  /*e450*/  MUFU.EX2 R59, R6 ;  /* 0x00000006003b7308 */ /* 0x000e620000000800 */
[----:B----4-:R-:W-:-:S04]  /*e460*/  FADD.FTZ R4, R241, R239 ;  /* 0x000000eff1047221 */ /* 0x010fc80000010000 */
        /* <DEDUP_REMOVED lines=15> */
[----:B------:R-:W4:Y:S07]  /*e560*/  LDSM.16.MT88.4 R16, [R203+0x2000] ;  /* 0x00200000cb10783b */ /* 0x000f2e0000004200 */
[----:B------:R-:W-:Y:S01]  /*e570*/  HMMA.16816.F32.BF16 R36, R8, R14, R36 ;  /* 0x0000000e0824723c */ /* 0x000fe20000041824 */
[--C-:B-1----:R-:W-:Y:S01]  /*e580*/  FFMA.FTZ R3, R194, c[0x0][0x2d0], -R0.reuse ;  /* 0x0000b400c2037a23 */ /* 0x102fe20000010800 */
[----:B--2---:R-:W-:Y:S01]  /*e590*/  F2FP.BF16.PACK_AB R153, R22, R24 ;  /* 0x000000181699723e */ /* 0x004fe200000010ff */
[----:B------:R-:W-:-:S02]  /*e5a0*/  FFMA.FTZ R0, R199, c[0x0][0x2d0], -R0 ;  /* 0x0000b400c7007a23 */ /* 0x000fc40000010800 */
[----:B------:R1:W-:Y:S08]  /*e5b0*/  MUFU.EX2 R21, R3 ;  /* 0x0000000300157308 */ /* 0x0003f00000000800 */
[----:B------:R2:W5:Y:S01]  /*e5c0*/  MUFU.EX2 R20, R0 ;  /* 0x0000000000147308 */ /* 0x0005620000000800 */
[----:B-1----:R-:W-:-:S04]  /*e5d0*/  FADD.FTZ R3, R242, R229 ;  /* 0x000000e5f2037221 */ /* 0x002fc80000010000 */
[----:B------:R-:W-:Y:S02]  /*e5e0*/  FADD.FTZ R6, R228, R3 ;  /* 0x00000003e4067221 */ /* 0x000fe40000010000 */
[----:B--2---:R-:W-:Y:S01]  /*e5f0*/  FFMA.FTZ R0, R216, c[0x0][0x2d0], -R5 ;  /* 0x0000b400d8007a23 */ /* 0x004fe20000010805 */
[----:B-----5:R-:W-:-:S03]  /*e600*/  F2FP.BF16.PACK_AB R155, R20, R21 ;  /* 0x00000015149b723e */ /* 0x020fc600000010ff */
[----:B------:R1:W-:Y:S04]  /*e610*/  MUFU.EX2 R12, R0 ;  /* 0x00000000000c7308 */ /* 0x0003e80000000800 */
[C---:B------:R-:W-:Y:S07]  /*e620*/  HMMA.16816.F32.BF16 R116, R152.reuse, R128, R104 ;  /* 0x000000809874723c */ /* 0x040fee0000041868 */
[----:B------:R-:W-:Y:S01]  /*e630*/  F2FP.BF16.PACK_AB R104, R80, R81 ;  /* 0x000000515068723e */ /* 0x000fe200000010ff */
[----:B------:R-:W-:Y:S01]  /*e640*/  HMMA.16816.F32.BF16 R124, R152, R130, R124 ;  /* 0x00000082987c723c */ /* 0x000fe2000004187c */
[----:B------:R-:W-:Y:S01]  /*e650*/  F2FP.BF16.PACK_AB R106, R74, R77 ;  /* 0x0000004d4a6a723e */ /* 0x000fe200000010ff */
[----:B-1----:R-:W-:-:S04]  /*e660*/  FFMA.FTZ R0, R218, c[0x0][0x2d0], -R5 ;  /* 0x0000b400da007a23 */ /* 0x002fc80000010805 */
[----:B------:R1:W2:Y:S02]  /*e670*/  MUFU.EX2 R9, R0 ;  /* 0x0000000000097308 */ /* 0x0002a40000000800 */
[C---:B------:R-:W-:Y:S08]  /*e680*/  HMMA.16816.F32.BF16 R136, R152.reuse, R144, R136 ;  /* 0x000000909888723c */ /* 0x040ff00000041888 */
[----:B------:R-:W-:Y:S01]  /*e690*/  HMMA.16816.F32.BF16 R140, R152, R146, R140 ;  /* 0x00000092988c723c */ /* 0x000fe2000004188c */
[----:B-1----:R-:W-:Y:S01]  /*e6a0*/  FFMA.FTZ R0, R219, c[0x0][0x2d0], -R5 ;  /* 0x0000b400db007a23 */ /* 0x002fe20000010805 */
[----:B--2---:R-:W-:-:S06]  /*e6b0*/  F2FP.BF16.PACK_AB R105, R9, R12 ;  /* 0x0000000c0969723e */ /* 0x004fcc00000010ff */
[C---:B---3--:R-:W-:Y:S01]  /*e6c0*/  HMMA.16816.F32.BF16 R88, R152.reuse, R96, R88 ;  /* 0x000000609858723c */ /* 0x048fe20000041858 */
        /* <DEDUP_REMOVED lines=95> */
.L_x_1928:
[----:B------:R-:W-:Y:S04]  /*ecc0*/  DEPBAR.LE SB0, 0x0 ;  /* 0x000080000000791a */ /* 0x000fe80000000000 */
[----:B------:R-:W-:Y:S01]  /*ecd0*/  WARPSYNC 0xffffffff ;  /* 0xffffffff00007948 */ /* 0x000fe20003800000 */
[----:B------:R-:W-:Y:S01]  /*ece0*/  BAR.SYNC.DEFER_BLOCKING 0x0 ;  /* 0x0000000000007b1d */ /* 0x000fe20000010000 */
[----:B------:R-:W-:Y:S01]  /*ecf0*/  SHF.R.S32.HI R2, RZ, 0x1f, R216 ;  /* 0x0000001fff027819 */ /* 0x000fe200000114d8 */
[----:B------:R-:W-:Y:S01]  /*ed00*/  IMAD.WIDE.U32 R68, R216, c[0x0][0x208], RZ ;  /* 0x00008200d8447a25 */ /* 0x000fe200078e00ff */
[----:B------:R-:W-:Y:S02]  /*ed10*/  MOV R72, R248 ;  /* 0x000000f800487202 */ /* 0x000fe40000000f00 */
[----:B------:R-:W-:Y:S01]  /*ed20*/  MOV R73, R252 ;  /* 0x000000fc00497202 */ /* 0x000fe20000000f00 */
[----:B------:R-:W-:Y:S01]  /*ed30*/  IMAD R2, R2, c[0x0][0x208], RZ ;  /* 0x0000820002027a24 */ /* 0x000fe200078e02ff */
[----:B------:R-:W-:Y:S02]  /*ed40*/  MOV R110, c[0x0][0x208] ;  /* 0x00008200006e7a02 */ /* 0x000fe40000000f00 */
[----:B------:R-:W-:Y:S01]  /*ed50*/  MOV R74, 0x5 ;  /* 0x00000005004a7802 */ /* 0x000fe20000000f00 */
[----:B------:R-:W-:Y:S01]  /*ed60*/  IMAD R2, R216, c[0x0][0x20c], R2 ;  /* 0x00008300d8027a24 */ /* 0x000fe200078e0202 */
[----:B------:R-:W-:Y:S01]  /*ed70*/  SHF.L.U32 R190, R110, 0x5, RZ ;  /* 0x000000056ebe7819 */ /* 0x000fe200000006ff */
[----:B------:R-:W-:Y:S01]  /*ed80*/  IMAD.WIDE.U32 R72, R68, 0x50, R72 ;  /* 0x0000005044487825 */ /* 0x000fe200078e0048 */
[----:B------:R-:W-:Y:S02]  /*ed90*/  SHF.L.U64.HI R110, R110, R74, c[0x0][0x20c] ;  /* 0x000083006e6e7619 */ /* 0x000fe4000001024a */
[----:B------:R-:W-:Y:S02]  /*eda0*/  IADD3 R2, R69, R2, RZ ;  /* 0x0000000245027210 */ /* 0x000fe40007ffe0ff */
[----:B------:R-:W-:Y:S03]  /*edb0*/  LEA R112, P0, R72, c[0x0][0x1f8], 0x1 ;  /* 0x00007e0048707a11 */ /* 0x000fe600078008ff */
[----:B------:R-:W-:Y:S01]  /*edc0*/  IMAD R2, R2, 0x50, RZ ;  /* 0x0000005002027824 */ /* 0x000fe200078e02ff */
[----:B------:R-:W-:Y:S04]  /*edd0*/  LDSM.16.M88.4 R80, [R206] ;  /* 0x00000000ce50783b */ /* 0x000fe80000000200 */
[----:B------:R-:W-:Y:S04]  /*ede0*/  IADD3 R2, R73, R2, RZ ;  /* 0x0000000249027210 */ /* 0x000fe80007ffe0ff */
[----:B------:R-:W-:Y:S02]  /*edf0*/  LEA.HI.X R113, R72, c[0x0][0x1fc], R2, 0x1, P0 ;  /* 0x00007f0048717a11 */ /* 0x000fe400000f0c02 */
[----:B------:R-:W-:Y:S01]  /*ee00*/  IADD3 R108, P0, R112, R190, RZ ;  /* 0x000000be706c7210 */ /* 0x000fe20007f1e0ff */
[----:B------:R-:W1:Y:S03]  /*ee10*/  LDSM.16.M88.4 R16, [R115] ;  /* 0x000000007310783b */ /* 0x000e660000000200 */
[----:B------:R-:W-:Y:S02]  /*ee20*/  IADD3.X R109, R113, R110, RZ, P0, !PT ;  /* 0x0000006e716d7210 */ /* 0x000fe400007fe4ff */
[----:B------:R-:W-:Y:S03]  /*ee30*/  IADD3 R188, P3, R108, R190, RZ ;  /* 0x000000be6cbc7210 */ /* 0x000fe60007f7e0ff */
[----:B------:R-:W2:Y:S01]  /*ee40*/  LDSM.16.M88.4 R76, [R206+0x2000] ;  /* 0x00200000ce4c783b */ /* 0x000ea20000000200 */
[----:B------:R-:W-:Y:S07]  /*ee50*/  IADD3.X R189, R109, R110, RZ, P3, !PT ;  /* 0x0000006e6dbd7210 */ /* 0x000fee0001ffe4ff */
[----:B------:R-:W3:Y:S08]  /*ee60*/  LDSM.16.M88.4 R32, [R115+0x800] ;  /* 0x000800007320783b */ /* 0x000ef00000000200 */
[----:B------:R-:W4:Y:S08]  /*ee70*/  LDSM.16.M88.4 R48, [R115+0x1000] ;  /* 0x001000007330783b */ /* 0x000f300000000200 */
[----:B------:R-:W5:Y:S01]  /*ee80*/  LDSM.16.M88.4 R64, [R115+0x1800] ;  /* 0x001800007340783b */ /* 0x000f620000000200 */
[-C--:B-1----:R-:W-:Y:S07]  /*ee90*/  HMMA.16816.F32.BF16 R4, R80, R16.reuse, RZ ;  /* 0x000000105004723c */ /* 0x082fee00000418ff */
[----:B------:R-:W1:Y:S01]  /*eea0*/  LDSM.16.M88.4 R156, [R115+0x2000] ;  /* 0x00200000739c783b */ /* 0x000e620000000200 */
[C---:B--2---:R-:W-:Y:S07]  /*eeb0*/  HMMA.16816.F32.BF16 R8, R76.reuse, R16, RZ ;  /* 0x000000104c08723c */ /* 0x044fee00000418ff */
[----:B------:R-:W-:Y:S01]  /*eec0*/  LDSM.16.M88.4 R160, [R209] ;  /* 0x00000000d1a0783b */ /* 0x000fe20000000200 */
[-C--:B------:R-:W-:Y:S07]  /*eed0*/  HMMA.16816.F32.BF16 R12, R76, R18.reuse, RZ ;  /* 0x000000124c0c723c */ /* 0x080fee00000418ff */
[----:B------:R-:W2:Y:S01]  /*eee0*/  LDSM.16.M88.4 R164, [R210] ;  /* 0x00000000d2a4783b */ /* 0x000ea20000000200 */
[C---:B------:R-:W-:Y:S07]  /*eef0*/  HMMA.16816.F32.BF16 R16, R80.reuse, R18, RZ ;  /* 0x000000125010723c */ /* 0x040fee00000418ff */
[----:B------:R-:W1:Y:S01]  /*ef00*/  LDSM.16.M88.4 R168, [R209+0x2000] ;  /* 0x00200000d1a8783b */ /* 0x000e620000000200 */
[-C--:B---3--:R-:W-:Y:S07]  /*ef10*/  HMMA.16816.F32.BF16 R20, R80, R32.reuse, RZ ;  /* 0x000000205014723c */ /* 0x088fee00000418ff */
[----:B------:R-:W3:Y:S01]  /*ef20*/  LDSM.16.M88.4 R172, [R214] ;  /* 0x00000000d6ac783b */ /* 0x000ee20000000200 */
[C---:B------:R-:W-:Y:S07]  /*ef30*/  HMMA.16816.F32.BF16 R24, R76.reuse, R32, RZ ;  /* 0x000000204c18723c */ /* 0x040fee00000418ff */
[----:B------:R-:W1:Y:S01]  /*ef40*/  LDSM.16.M88.4 R176, [R213] ;  /* 0x00000000d5b0783b */ /* 0x000e620000000200 */
[-C--:B------:R-:W-:Y:S07]  /*ef50*/  HMMA.16816.F32.BF16 R28, R76, R34.reuse, RZ ;  /* 0x000000224c1c723c */ /* 0x080fee00000418ff */
[----:B------:R-:W1:Y:S01]  /*ef60*/  LDSM.16.M88.4 R180, [R212] ;  /* 0x00000000d4b4783b */ /* 0x000e620000000200 */
[C---:B------:R-:W-:Y:S07]  /*ef70*/  HMMA.16816.F32.BF16 R32, R80.reuse, R34, RZ ;  /* 0x000000225020723c */ /* 0x040fee00000418ff */
[----:B------:R-:W1:Y:S01]  /*ef80*/  LDSM.16.M88.4 R184, [R211] ;  /* 0x00000000d3b8783b */ /* 0x000e620000000200 */
[-C--:B----4-:R-:W-:Y:S07]  /*ef90*/  HMMA.16816.F32.BF16 R36, R80, R48.reuse, RZ ;  /* 0x000000305024723c */ /* 0x090fee00000418ff */
[----:B------:R-:W4:Y:S04]  /*efa0*/  LDL R217, [R1+0x8] ;  /* 0x0000080001d97983 */ /* 0x000f280000100800 */
[----:B------:R-:W-:Y:S01]  /*efb0*/  @!PT LDS RZ, [RZ] ;  /* 0x00000000fffff984 */ /* 0x000fe20000000800 */
[----:B------:R-:W-:Y:S01]  /*efc0*/  @!PT LDS RZ, [RZ] ;  /* 0x00000000fffff984 */ /* 0x000fe20000000800 */
[----:B------:R-:W-:Y:S01]  /*efd0*/  @!PT LDS RZ, [RZ] ;  /* 0x00000000fffff984 */ /* 0x000fe20000000800 */
[----:B------:R1:W-:Y:S01]  /*efe0*/  LDGSTS.E.BYPASS.LTC128B.128 [R215+0x100], [R112.64], !P1 ;  /* 0x0010000070d77fae */ /* 0x0003e2000c901d48 */
[C---:B------:R-:W-:Y:S07]  /*eff0*/  HMMA.16816.F32.BF16 R40, R76.reuse, R48, RZ ;  /* 0x000000304c28723c */ /* 0x040fee00000418ff */
[----:B------:R1:W-:Y:S01]  /*f000*/  LDGSTS.E.BYPASS.LTC128B.128 [R215+0x900], [R108.64], !P1 ;  /* 0x009000006cd77fae */ /* 0x0003e2000c901d48 */
[-C--:B------:R-:W-:Y:S07]  /*f010*/  HMMA.16816.F32.BF16 R44, R76, R50.reuse, RZ ;  /* 0x000000324c2c723c */ /* 0x080fee00000418ff */
[----:B------:R1:W-:Y:S01]  /*f020*/  LDGSTS.E.BYPASS.LTC128B.128 [R215+0x1100], [R188.64], !P1 ;  /* 0x01100000bcd77fae */ /* 0x0003e2000c901d48 */
[C---:B------:R-:W-:Y:S08]  /*f030*/  HMMA.16816.F32.BF16 R48, R80.reuse, R50, RZ ;  /* 0x000000325030723c */ /* 0x040ff000000418ff */
[-C--:B-----5:R-:W-:Y:S08]  /*f040*/  HMMA.16816.F32.BF16 R52, R80, R64.reuse, RZ ;  /* 0x000000405034723c */ /* 0x0a0ff000000418ff */
[C---:B------:R-:W-:Y:S08]  /*f050*/  HMMA.16816.F32.BF16 R56, R76.reuse, R64, RZ ;  /* 0x000000404c38723c */ /* 0x040ff000000418ff */
[-C--:B------:R-:W-:Y:S08]  /*f060*/  HMMA.16816.F32.BF16 R60, R76, R66.reuse, RZ ;  /* 0x000000424c3c723c */ /* 0x080ff000000418ff */
[C---:B------:R-:W-:Y:S08]  /*f070*/  HMMA.16816.F32.BF16 R64, R80.reuse, R66, RZ ;  /* 0x000000425040723c */ /* 0x040ff000000418ff */
[-C--:B-1----:R-:W-:Y:S08]  /*f080*/  HMMA.16816.F32.BF16 R68, R80, R156.reuse, RZ ;  /* 0x0000009c5044723c */ /* 0x082ff000000418ff */
[C---:B------:R-:W-:Y:S07]  /*f090*/  HMMA.16816.F32.BF16 R72, R76.reuse, R156, RZ ;  /* 0x0000009c4c48723c */ /* 0x040fee00000418ff */
[----:B------:R-:W-:Y:S01]  /*f0a0*/  IADD3 R156, P2, R188, R190, RZ ;  /* 0x000000bebc9c7210 */ /* 0x000fe20007f5e0ff */
[-C--:B------:R-:W-:Y:S04]  /*f0b0*/  HMMA.16816.F32.BF16 R76, R76, R158.reuse, RZ ;  /* 0x0000009e4c4c723c */ /* 0x080fe800000418ff */
[----:B------:R-:W-:Y:S02]  /*f0c0*/  IADD3.X R157, R189, R110, RZ, P2, !PT ;  /* 0x0000006ebd9d7210 */ /* 0x000fe400017fe4ff */
[----:B------:R-:W-:Y:S02]  /*f0d0*/  IADD3 R112, P0, R156, R190, RZ ;  /* 0x000000be9c707210 */ /* 0x000fe40007f1e0ff */
[----:B------:R-:W-:Y:S01]  /*f0e0*/  HMMA.16816.F32.BF16 R80, R80, R158, RZ ;  /* 0x0000009e5050723c */ /* 0x000fe200000418ff */
[----:B------:R1:W-:Y:S03]  /*f0f0*/  LDGSTS.E.BYPASS.LTC128B.128 [R215+0x1900], [R156.64], !P1 ;  /* 0x019000009cd77fae */ /* 0x0003e6000c901d48 */
[----:B------:R-:W-:Y:S02]  /*f100*/  IADD3.X R113, R157, R110, RZ, P0, !PT ;  /* 0x0000006e9d717210 */ /* 0x000fe400007fe4ff */
[C---:B------:R-:W-:Y:S02]  /*f110*/  ISETP.GT.AND P0, PT, R216.reuse, R247, PT ;  /* 0x000000f7d800720c */ /* 0x040fe40003f04270 */
[-C--:B--2---:R-:W-:Y:S01]  /*f120*/  HMMA.16816.F32.BF16 R4, R160, R164.reuse, R4 ;  /* 0x000000a4a004723c */ /* 0x084fe20000041804 */
[----:B------:R2:W-:Y:S04]  /*f130*/  LDGSTS.E.BYPASS.LTC128B.128 [R215+0x2100], [R112.64], !P1 ;  /* 0x0210000070d77fae */ /* 0x0005e8000c901d48 */
[----:B------:R-:W-:Y:S03]  /*f140*/  IADD3 R216, R216, -0x1, RZ ;  /* 0xffffffffd8d87810 */ /* 0x000fe60007ffe0ff */
[C---:B------:R-:W-:Y:S01]  /*f150*/  HMMA.16816.F32.BF16 R8, R168.reuse, R164, R8 ;  /* 0x000000a4a808723c */ /* 0x040fe20000041808 */
[----:B------:R-:W-:Y:S07]  /*f160*/  LDSM.16.M88.4 R188, [R205] ;  /* 0x00000000cdbc783b */ /* 0x000fee0000000200 */
[-C--:B------:R-:W-:Y:S01]  /*f170*/  HMMA.16816.F32.BF16 R12, R168, R166.reuse, R12 ;  /* 0x000000a6a80c723c */ /* 0x080fe2000004180c */
[----:B------:R-:W0:Y:S07]  /*f180*/  LDGDEPBAR ;  /* 0x00000000000079af */ /* 0x000e2e0000000000 */
[C---:B------:R-:W-:Y:S01]  /*f190*/  HMMA.16816.F32.BF16 R16, R160.reuse, R166, R16 ;  /* 0x000000a6a010723c */ /* 0x040fe20000041810 */
[----:B-1----:R-:W1:Y:S07]  /*f1a0*/  LDSM.16.M88.4 R156, [R207] ;  /* 0x00000000cf9c783b */ /* 0x002e6e0000000200 */
[-C--:B---3--:R-:W-:Y:S01]  /*f1b0*/  HMMA.16816.F32.BF16 R20, R160, R172.reuse, R20 ;  /* 0x000000aca014723c */ /* 0x088fe20000041814 */
[----:B------:R-:W3:Y:S07]  /*f1c0*/  LDSM.16.M88.4 R192, [R207+0x2000] ;  /* 0x00200000cfc0783b */ /* 0x000eee0000000200 */
[C---:B------:R-:W-:Y:S01]  /*f1d0*/  HMMA.16816.F32.BF16 R24, R168.reuse, R172, R24 ;  /* 0x000000aca818723c */ /* 0x040fe20000041818 */
[----:B------:R-:W5:Y:S07]  /*f1e0*/  LDSM.16.M88.4 R196, [R205+0x800] ;  /* 0x00080000cdc4783b */ /* 0x000f6e0000000200 */
[-C--:B------:R-:W-:Y:S01]  /*f1f0*/  HMMA.16816.F32.BF16 R28, R168, R174.reuse, R28 ;  /* 0x000000aea81c723c */ /* 0x080fe2000004181c */
[----:B------:R-:W1:Y:S07]  /*f200*/  LDSM.16.M88.4 R164, [R205+0x1000] ;  /* 0x00100000cda4783b */ /* 0x000e6e0000000200 */
        /* <DEDUP_REMOVED lines=17> */
[----:B------:R-:W2:Y:S07]  /*f320*/  LDSM.16.M88.4 R160, [R205+0x1800] ;  /* 0x00180000cda0783b */ /* 0x000eae0000000200 */
[-C--:B-1----:R-:W-:Y:S01]  /*f330*/  HMMA.16816.F32.BF16 R4, R156, R188.reuse, R4 ;  /* 0x000000bc9c04723c */ /* 0x082fe20000041804 */
[----:B------:R-:W1:Y:S07]  /*f340*/  LDSM.16.M88.4 R184, [R202+0x800] ;  /* 0x00080000cab8783b */ /* 0x000e6e0000000200 */
[C---:B---3--:R-:W-:Y:S08]  /*f350*/  HMMA.16816.F32.BF16 R8, R192.reuse, R188, R8 ;  /* 0x000000bcc008723c */ /* 0x048ff00000041808 */
[-C--:B------:R-:W-:Y:S08]  /*f360*/  HMMA.16816.F32.BF16 R12, R192, R190.reuse, R12 ;  /* 0x000000bec00c723c */ /* 0x080ff0000004180c */
[C---:B------:R-:W-:Y:S01]  /*f370*/  HMMA.16816.F32.BF16 R16, R156.reuse, R190, R16 ;  /* 0x000000be9c10723c */ /* 0x040fe20000041810 */
[----:B------:R-:W3:Y:S07]  /*f380*/  LDSM.16.M88.4 R188, [R202+0x1000] ;  /* 0x00100000cabc783b */ /* 0x000eee0000000200 */
[-C--:B-----5:R-:W-:Y:S08]  /*f390*/  HMMA.16816.F32.BF16 R20, R156, R196.reuse, R20 ;  /* 0x000000c49c14723c */ /* 0x0a0ff00000041814 */
[C---:B------:R-:W-:Y:S08]  /*f3a0*/  HMMA.16816.F32.BF16 R24, R192.reuse, R196, R24 ;  /* 0x000000c4c018723c */ /* 0x040ff00000041818 */
        /* <DEDUP_REMOVED lines=14> */
[----:B------:R-:W-:Y:S01]  /*f490*/  HMMA.16816.F32.BF16 R80, R156, R170, R80 ;  /* 0x000000aa9c50723c */ /* 0x000fe20000041850 */
[----:B------:R-:W2:Y:S01]  /*f4a0*/  LDSM.16.M88.4 R156, [R202+0x2000] ;  /* 0x00200000ca9c783b */ /* 0x000ea20000000200 */
[----:B------:R-:W-:Y:S06]  /*f4b0*/  DEPBAR.LE SB0, 0x0 ;  /* 0x000080000000791a */ /* 0x000fec0000000000 */
[-C--:B------:R-:W-:Y:S01]  /*f4c0*/  HMMA.16816.F32.BF16 R4, R172, R176.reuse, R4 ;  /* 0x000000b0ac04723c */ /* 0x080fe20000041804 */
[----:B------:R-:W-:Y:S07]  /*f4d0*/  BAR.SYNC.DEFER_BLOCKING 0x0 ;  /* 0x0000000000007b1d */ /* 0x000fee0000010000 */
[C---:B------:R-:W-:Y:S08]  /*f4e0*/  HMMA.16816.F32.BF16 R8, R180.reuse, R176, R8 ;  /* 0x000000b0b408723c */ /* 0x040ff00000041808 */
[-C--:B------:R-:W-:Y:S08]  /*f4f0*/  HMMA.16816.F32.BF16 R12, R180, R178.reuse, R12 ;  /* 0x000000b2b40c723c */ /* 0x080ff0000004180c */
[C---:B------:R-:W-:Y:S04]  /*f500*/  HMMA.16816.F32.BF16 R16, R172.reuse, R178, R16 ;  /* 0x000000b2ac10723c */ /* 0x040fe80000041810 */
[----:B------:R-:W-:Y:S02]  /*f510*/  FMNMX.FTZ R2, R4, R0, !PT ;  /* 0x0000000004027209 */ /* 0x000fe40007810000 */
[----:B------:R-:W-:Y:S02]  /*f520*/  FMNMX.FTZ R108, R6, R3, !PT ;  /* 0x00000003066c7209 */ /* 0x000fe40007810000 */
[-C--:B-1----:R-:W-:Y:S04]  /*f530*/  HMMA.16816.F32.BF16 R20, R172, R184.reuse, R20 ;  /* 0x000000b8ac14723c */ /* 0x082fe80000041814 */
        /* <DEDUP_REMOVED lines=10> */
[-C--:B---3--:R-:W-:Y:S04]  /*f5e0*/  HMMA.16816.F32.BF16 R36, R172, R188.reuse, R36 ;  /* 0x000000bcac24723c */ /* 0x088fe80000041824 */
        /* <DEDUP_REMOVED lines=23> */
[-C--:B--2---:R-:W-:Y:S04]  /*f760*/  HMMA.16816.F32.BF16 R68, R172, R156.reuse, R68 ;  /* 0x0000009cac44723c */ /* 0x084fe80000041844 */
        /* <DEDUP_REMOVED lines=46> */
[----:B-1----:R-:W-:Y:S02]  /*fa50*/  FMNMX.FTZ R2, R2, R156, !PT ;  /* 0x0000009c02027209 */ /* 0x002fe40007810000 */
[----:B------:R-:W-:Y:S02]  /*fa60*/  FMNMX.FTZ R110, R31, R110, !PT ;  /* 0x0000006e1f6e7209 */ /* 0x000fe40007810000 */
[----:B------:R-:W-:Y:S02]  /*fa70*/  FMNMX.FTZ R108, R83, R108, !PT ;  /* 0x0000006c536c7209 */ /* 0x000fe40007810000 */
[----:B------:R-:W-:Y:S01]  /*fa80*/  FMNMX.FTZ R110, R42, R110, !PT ;  /* 0x0000006e2a6e7209 */ /* 0x000fe20007810000 */
[----:B------:R-:W1:Y:S03]  /*fa90*/  SHFL.BFLY PT, R157, R2, 0x1, 0x1f ;  /* 0x0c201f00029d7f89 */ /* 0x000e6600000e0000 */
[----:B------:R-:W-:Y:S04]  /*faa0*/  FMNMX.FTZ R110, R43, R110, !PT ;  /* 0x0000006e2b6e7209 */ /* 0x000fe80007810000 */
[----:B------:R-:W-:Y:S01]  /*fab0*/  FMNMX.FTZ R110, R46, R110, !PT ;  /* 0x0000006e2e6e7209 */ /* 0x000fe20007810000 */
[----:B------:R-:W3:Y:S03]  /*fac0*/  SHFL.BFLY PT, R113, R108, 0x2, 0x1f ;  /* 0x0c401f006c717f89 */ /* 0x000ee600000e0000 */
        /* <DEDUP_REMOVED lines=8> */
[----:B------:R-:W-:Y:S01]  /*fb50*/  FADD.FTZ R0, -R110, R0 ;  /* 0x000000006e007221 */ /* 0x000fe20000010100 */
[----:B---3--:R-:W-:Y:S01]  /*fb60*/  FMNMX.FTZ R108, R108, R113, !PT ;  /* 0x000000716c6c7209 */ /* 0x008fe20007810000 */
[----:B------:R-:W-:Y:S01]  /*fb70*/  FMUL.FTZ R161, R110, c[0x0][0x2d0] ;  /* 0x0000b4006ea17a20 */ /* 0x000fe20000410000 */
        /* <DEDUP_REMOVED lines=8> */
[--C-:B------:R-:W-:Y:S02]  /*fc00*/  FFMA.FTZ R53, R53, c[0x0][0x2d0], -R161.reuse ;  /* 0x0000b40035357a23 */ /* 0x100fe400000108a1 */
[----:B------:R-:W-:Y:S01]  /*fc10*/  FFMA.FTZ R37, R37, c[0x0][0x2d0], -R161 ;  /* 0x0000b40025257a23 */ /* 0x000fe200000108a1 */
        /* <DEDUP_REMOVED lines=15> */
[----:B------:R2:W5:Y:S01]  /*fd10*/  MUFU.EX2 R112, R2 ;  /* 0x0000000200707308 */ /* 0x0005620000000800 */
[--C-:B------:R-:W-:Y:S02]  /*fd20*/  FFMA.FTZ R38, R38, c[0x0][0x2d0], -R160.reuse ;  /* 0x0000b40026267a23 */ /* 0x100fe400000108a0 */
[----:B------:R-:W-:Y:S02]  /*fd30*/  FFMA.FTZ R39, R39, c[0x0][0x2d0], -R160 ;  /* 0x0000b40027277a23 */ /* 0x000fe400000108a0 */
[--C-:B------:R-:W-:Y:S02]  /*fd40*/  FFMA.FTZ R41, R41, c[0x0][0x2d0], -R162.reuse ;  /* 0x0000b40029297a23 */ /* 0x100fe400000108a2 */
[--C-:B------:R-:W-:Y:S02]  /*fd50*/  FFMA.FTZ R45, R45, c[0x0][0x2d0], -R162.reuse ;  /* 0x0000b4002d2d7a23 */ /* 0x100fe400000108a2 */
[C---:B------:R-:W-:Y:S01]  /*fd60*/  FMUL.FTZ R96, R113.reuse, R96 ;  /* 0x0000006071607220 */ /* 0x040fe20000410000 */
[----:B------:R4:W-:Y:S01]  /*fd70*/  MUFU.EX2 R194, R38 ;  /* 0x0000002600c27308 */ /* 0x0009e20000000800 */
[----:B------:R-:W-:Y:S01]  /*fd80*/  FMUL.FTZ R97, R113, R97 ;  /* 0x0000006171617220 */ /* 0x000fe20000410000 */
[----:B-1----:R-:W-:Y:S01]  /*fd90*/  FMNMX.FTZ R0, R0, R3, !PT ;  /* 0x0000000300007209 */ /* 0x002fe20007810000 */
[----:B------:R-:W-:Y:S02]  /*fda0*/  FFMA.FTZ R3, R17, c[0x0][0x2d0], -R161 ;  /* 0x0000b40011037a23 */ /* 0x000fe400000108a1 */
[C---:B------:R-:W-:Y:S02]  /*fdb0*/  FMUL.FTZ R17, R113.reuse, R129 ;  /* 0x0000008171117220 */ /* 0x040fe40000410000 */
[C---:B---3--:R-:W-:Y:S02]  /*fdc0*/  FMUL.FTZ R37, R113.reuse, R149 ;  /* 0x0000009571257220 */ /* 0x048fe40000410000 */
[----:B------:R-:W-:Y:S01]  /*fdd0*/  FFMA.FTZ R40, R40, c[0x0][0x2d0], -R162 ;  /* 0x0000b40028287a23 */ /* 0x000fe200000108a2 */
[----:B------:R1:W-:Y:S01]  /*fde0*/  MUFU.EX2 R239, R3 ;  /* 0x0000000300ef7308 */ /* 0x0003e20000000800 */
[C---:B------:R-:W-:Y:S02]  /*fdf0*/  FMUL.FTZ R104, R113.reuse, R104 ;  /* 0x0000006871687220 */ /* 0x040fe40000410000 */
[----:B------:R-:W-:Y:S02]  /*fe00*/  FMUL.FTZ R105, R113, R105 ;  /* 0x0000006971697220 */ /* 0x000fe40000410000 */
[----:B--2---:R-:W-:Y:S02]  /*fe10*/  FADD.FTZ R2, -R108, R111 ;  /* 0x0000006f6c027221 */ /* 0x004fe40000010100 */
[----:B-----5:R-:W-:Y:S02]  /*fe20*/  FMUL.FTZ R86, R112, R86 ;  /* 0x0000005670567220 */ /* 0x020fe40000410000 */
[----:B------:R-:W-:Y:S01]  /*fe30*/  FMUL.FTZ R2, R2, c[0x0][0x2d0] ;  /* 0x0000b40002027a20 */ /* 0x000fe20000410000 */
[----:B------:R2:W-:Y:S01]  /*fe40*/  MUFU.EX2 R193, R39 ;  /* 0x0000002700c17308 */ /* 0x0005e20000000800 */
[C---:B------:R-:W-:Y:S02]  /*fe50*/  FMUL.FTZ R87, R112.reuse, R87 ;  /* 0x0000005770577220 */ /* 0x040fe40000410000 */
[C---:B------:R-:W-:Y:S02]  /*fe60*/  FMUL.FTZ R98, R112.reuse, R98 ;  /* 0x0000006270627220 */ /* 0x040fe40000410000 */
[C---:B------:R-:W-:Y:S02]  /*fe70*/  FMUL.FTZ R99, R112.reuse, R99 ;  /* 0x0000006370637220 */ /* 0x040fe40000410000 */
[C---:B----4-:R-:W-:Y:S02]  /*fe80*/  FMUL.FTZ R38, R112.reuse, R150 ;  /* 0x0000009670267220 */ /* 0x050fe40000410000 */
[----:B------:R-:W-:Y:S01]  /*fe90*/  FMUL.FTZ R106, R112, R106 ;  /* 0x0000006a706a7220 */ /* 0x000fe20000410000 */
[----:B------:R3:W4:Y:S01]  /*fea0*/  MUFU.EX2 R111, R2 ;  /* 0x00000002006f7308 */ /* 0x0007220000000800 */
[--C-:B------:R-:W-:Y:S02]  /*feb0*/  FFMA.FTZ R50, R50, c[0x0][0x2d0], -R160.reuse ;  /* 0x0000b40032327a23 */ /* 0x100fe400000108a0 */
[--C-:B------:R-:W-:Y:S02]  /*fec0*/  FFMA.FTZ R51, R51, c[0x0][0x2d0], -R160.reuse ;  /* 0x0000b40033337a23 */ /* 0x100fe400000108a0 */
[--C-:B-1----:R-:W-:Y:S02]  /*fed0*/  FFMA.FTZ R3, R6, c[0x0][0x2d0], -R160.reuse ;  /* 0x0000b40006037a23 */ /* 0x102fe400000108a0 */
[C---:B------:R-:W-:Y:S03]  /*fee0*/  FMUL.FTZ R107, R112.reuse, R107 ;  /* 0x0000006b706b7220 */ /* 0x040fe60000410000 */
[----:B------:R1:W-:Y:S01]  /*fef0*/  MUFU.EX2 R232, R3 ;  /* 0x0000000300e87308 */ /* 0x0003e20000000800 */
[----:B--2---:R-:W-:Y:S09]  /*ff00*/  FMUL.FTZ R39, R112, R151 ;  /* 0x0000009770277220 */ /* 0x004ff20000410000 */
[----:B------:R-:W-:Y:S01]  /*ff10*/  MUFU.EX2 R192, R50 ;  /* 0x0000003200c07308 */ /* 0x000fe20000000800 */
[--C-:B---3--:R-:W-:Y:S02]  /*ff20*/  FFMA.FTZ R2, R5, c[0x0][0x2d0], -R161.reuse ;  /* 0x0000b40005027a23 */ /* 0x108fe400000108a1 */
[--C-:B------:R-:W-:Y:S02]  /*ff30*/  FFMA.FTZ R5, R20, c[0x0][0x2d0], -R161.reuse ;  /* 0x0000b40014057a23 */ /* 0x100fe400000108a1 */
[C---:B----4-:R-:W-:Y:S05]  /*ff40*/  FMUL.FTZ R88, R111.reuse, R88 ;  /* 0x000000586f587220 */ /* 0x050fea0000410000 */
[----:B------:R2:W-:Y:S01]  /*ff50*/  MUFU.EX2 R238, R2 ;  /* 0x0000000200ee7308 */ /* 0x0005e20000000800 */
[C---:B------:R-:W-:Y:S02]  /*ff60*/  FMUL.FTZ R89, R111.reuse, R89 ;  /* 0x000000596f597220 */ /* 0x040fe40000410000 */
[----:B------:R-:W-:Y:S02]  /*ff70*/  FMUL.FTZ R92, R111, R92 ;  /* 0x0000005c6f5c7220 */ /* 0x000fe40000410000 */
[--C-:B-1----:R-:W-:Y:S02]  /*ff80*/  FFMA.FTZ R3, R7, c[0x0][0x2d0], -R160.reuse ;  /* 0x0000b40007037a23 */ /* 0x102fe400000108a0 */
[--C-:B------:R-:W-:Y:S02]  /*ff90*/  FFMA.FTZ R7, R21, c[0x0][0x2d0], -R161.reuse ;  /* 0x0000b40015077a23 */ /* 0x100fe400000108a1 */
[C---:B------:R-:W-:Y:S01]  /*ffa0*/  FMUL.FTZ R93, R111.reuse, R93 ;  /* 0x0000005d6f5d7220 */ /* 0x040fe20000410000 */
[----:B------:R1:W-:Y:S01]  /*ffb0*/  MUFU.EX2 R233, R3 ;  /* 0x0000000300e97308 */ /* 0x0003e20000000800 */
[C---:B------:R-:W-:Y:S02]  /*ffc0*/  FMUL.FTZ R100, R111.reuse, R100 ;  /* 0x000000646f647220 */ /* 0x040fe40000410000 */
[----:B------:R-:W-:Y:S07]  /*ffd0*/  FMUL.FTZ R101, R111, R101 ;  /* 0x000000656f657220 */ /* 0x000fee0000410000 */
[----:B------:R-:W-:Y:S01]  /*ffe0*/  MUFU.EX2 R229, R5 ;  /* 0x0000000500e57308 */ /* 0x000fe20000000800 */
[--C-:B--2---:R-:W-:Y:S09]  /*fff0*/  FFMA.FTZ R2, R16, c[0x0][0x2d0], -R161.reuse ;  /* 0x0000b40010027a23 */ /* 0x104ff200000108a1 */
[----:B------:R2:W-:Y:S01]  /*10000*/  MUFU.EX2 R237, R2 ;  /* 0x0000000200ed7308 */ /* 0x0005e20000000800 */
[----:B-1----:R-:W-:Y:S02]  /*10010*/  FFMA.FTZ R3, R18, c[0x0][0x2d0], -R160 ;  /* 0x0000b40012037a23 */ /* 0x002fe400000108a0 */
[----:B------:R-:W-:Y:S07]  /*10020*/  FMUL.FTZ R18, R112, R130 ;  /* 0x0000008270127220 */ /* 0x000fee0000410000 */
[----:B------:R1:W-:Y:S10]  /*10030*/  MUFU.EX2 R234, R3 ;  /* 0x0000000300ea7308 */ /* 0x0003f40000000800 */
[----:B------:R3:W-:Y:S01]  /*10040*/  MUFU.EX2 R228, R7 ;  /* 0x0000000700e47308 */ /* 0x0007e20000000800 */
[----:B--2---:R-:W2:Y:S09]  /*10050*/  SHFL.BFLY PT, R2, R0, 0x1, 0x1f ;  /* 0x0c201f0000027f89 */ /* 0x004eb200000e0000 */
[----:B------:R-:W-:Y:S01]  /*10060*/  MUFU.EX2 R191, R51 ;  /* 0x0000003300bf7308 */ /* 0x000fe20000000800 */
[----:B-1----:R-:W-:Y:S09]  /*10070*/  FFMA.FTZ R3, R8, c[0x0][0x2d0], -R162 ;  /* 0x0000b40008037a23 */ /* 0x002ff200000108a2 */
[----:B------:R1:W-:Y:S01]  /*10080*/  MUFU.EX2 R226, R3 ;  /* 0x0000000300e27308 */ /* 0x0003e20000000800 */
[----:B---3--:R-:W-:Y:S02]  /*10090*/  @P0 MOV R7, R217 ;  /* 0x000000d900070202 */ /* 0x008fe40000000f00 */
[----:B--2---:R-:W-:Y:S01]  /*100a0*/  FMNMX.FTZ R2, R0, R2, !PT ;  /* 0x0000000200027209 */ /* 0x004fe20007810000 */
[----:B------:R-:W-:Y:S06]  /*100b0*/  FFMA.FTZ R0, R19, c[0x0][0x2d0], -R160 ;  /* 0x0000b40013007a23 */ /* 0x000fec00000108a0 */
[----:B------:R2:W-:Y:S01]  /*100c0*/  MUFU.EX2 R190, R40 ;  /* 0x0000002800be7308 */ /* 0x0005e20000000800 */
[----:B------:R-:W-:Y:S09]  /*100d0*/  FMUL.FTZ R19, R112, R131 ;  /* 0x0000008370137220 */ /* 0x000ff20000410000 */
[----:B------:R3:W-:Y:S01]  /*100e0*/  MUFU.EX2 R235, R0 ;  /* 0x0000000000eb7308 */ /* 0x0007e20000000800 */
[--C-:B-1----:R-:W-:Y:S02]  /*100f0*/  FFMA.FTZ R3, R9, c[0x0][0x2d0], -R162.reuse ;  /* 0x0000b40009037a23 */ /* 0x102fe400000108a2 */
[----:B------:R-:W-:Y:S02]  /*10100*/  FFMA.FTZ R9, R33, c[0x0][0x2d0], -R161 ;  /* 0x0000b40021097a23 */ /* 0x000fe400000108a1 */
[----:B------:R-:W-:Y:S05]  /*10110*/  FMUL.FTZ R33, R113, R145 ;  /* 0x0000009171217220 */ /* 0x000fea0000410000 */
[----:B------:R1:W-:Y:S01]  /*10120*/  MUFU.EX2 R227, R3 ;  /* 0x0000000300e37308 */ /* 0x0003e20000000800 */
[----:B--2---:R-:W-:Y:S09]  /*10130*/  FFMA.FTZ R40, R44, c[0x0][0x2d0], -R162 ;  /* 0x0000b4002c287a23 */ /* 0x004ff200000108a2 */
[----:B------:R2:W-:Y:S01]  /*10140*/  MUFU.EX2 R224, R9 ;  /* 0x0000000900e07308 */ /* 0x0005e20000000800 */
[----:B---3--:R-:W-:Y:S04]  /*10150*/  FADD.FTZ R0, -R2, R114 ;  /* 0x0000007202007221 */ /* 0x008fe80000010100 */
[----:B------:R-:W-:Y:S05]  /*10160*/  FMUL.FTZ R0, R0, c[0x0][0x2d0] ;  /* 0x0000b40000007a20 */ /* 0x000fea0000410000 */
[----:B------:R-:W-:Y:S01]  /*10170*/  MUFU.EX2 R189, R41 ;  /* 0x0000002900bd7308 */ /* 0x000fe20000000800 */
[--C-:B-1----:R-:W-:Y:S09]  /*10180*/  FFMA.FTZ R3, R12, c[0x0][0x2d0], -R162.reuse ;  /* 0x0000b4000c037a23 */ /* 0x102ff200000108a2 */
[----:B------:R1:W-:Y:S01]  /*10190*/  MUFU.EX2 R230, R3 ;  /* 0x0000000300e67308 */ /* 0x0003e20000000800 */
[----:B--2---:R-:W-:Y:S09]  /*101a0*/  @P0 MOV R9, c[0x0][0x1e4] ;  /* 0x0000790000090a02 */ /* 0x004ff20000000f00 */
[----:B------:R-:W2:Y:S10]  /*101b0*/  MUFU.EX2 R0, R0 ;  /* 0x0000000000007308 */ /* 0x000eb40000000800 */
        /* <DEDUP_REMOVED lines=13> */
[----:B------:R-:W-:Y:S01]  /*10290*/  MUFU.EX2 R186, R53 ;  /* 0x0000003500ba7308 */ /* 0x000fe20000000800 */
[----:B-1----:R-:W-:Y:S04]  /*102a0*/  FMUL.FTZ R3, R2, c[0x0][0x2d0] ;  /* 0x0000b40002037a20 */ /* 0x002fe80000410000 */
[--C-:B------:R-:W-:Y:S02]  /*102b0*/  FFMA.FTZ R4, R10, c[0x0][0x2d0], -R3.reuse ;  /* 0x0000b4000a047a23 */ /* 0x100fe40000010803 */
[--C-:B------:R-:W-:Y:S03]  /*102c0*/  FFMA.FTZ R16, R26, c[0x0][0x2d0], -R3.reuse ;  /* 0x0000b4001a107a23 */ /* 0x100fe60000010803 */
[----:B------:R-:W-:Y:S01]  /*102d0*/  MUFU.EX2 R185, R54 ;  /* 0x0000003600b97308 */ /* 0x000fe20000000800 */
[--C-:B------:R-:W-:Y:S02]  /*102e0*/  FFMA.FTZ R31, R31, c[0x0][0x2d0], -R3.reuse ;  /* 0x0000b4001f1f7a23 */ /* 0x100fe40000010803 */
[----:B------:R-:W-:Y:S02]  /*102f0*/  FMUL.FTZ R26, R0, R138 ;  /* 0x0000008a001a7220 */ /* 0x000fe40000410000 */
[--C-:B------:R-:W-:Y:S02]  /*10300*/  FFMA.FTZ R42, R42, c[0x0][0x2d0], -R3.reuse ;  /* 0x0000b4002a2a7a23 */ /* 0x100fe40000010803 */
[--C-:B------:R-:W-:Y:S02]  /*10310*/  FFMA.FTZ R43, R43, c[0x0][0x2d0], -R3.reuse ;  /* 0x0000b4002b2b7a23 */ /* 0x100fe40000010803 */
[--C-:B------:R-:W-:Y:S01]  /*10320*/  FFMA.FTZ R46, R46, c[0x0][0x2d0], -R3.reuse ;  /* 0x0000b4002e2e7a23 */ /* 0x100fe20000010803 */
[----:B------:R1:W-:Y:S01]  /*10330*/  MUFU.EX2 R167, R4 ;  /* 0x0000000400a77308 */ /* 0x0003e20000000800 */
[--C-:B------:R-:W-:Y:S02]  /*10340*/  FFMA.FTZ R47, R47, c[0x0][0x2d0], -R3.reuse ;  /* 0x0000b4002f2f7a23 */ /* 0x100fe40000010803 */
[--C-:B------:R-:W-:Y:S02]  /*10350*/  FFMA.FTZ R58, R58, c[0x0][0x2d0], -R3.reuse ;  /* 0x0000b4003a3a7a23 */ /* 0x100fe40000010803 */
[--C-:B------:R-:W-:Y:S05]  /*10360*/  FFMA.FTZ R63, R63, c[0x0][0x2d0], -R3.reuse ;  /* 0x0000b4003f3f7a23 */ /* 0x100fea0000010803 */
[----:B------:R2:W-:Y:S10]  /*10370*/  MUFU.EX2 R166, R16 ;  /* 0x0000001000a67308 */ /* 0x0005f40000000800 */
[----:B------:R3:W-:Y:S01]  /*10380*/  MUFU.EX2 R163, R31 ;  /* 0x0000001f00a37308 */ /* 0x0007e20000000800 */
[--C-:B-1----:R-:W-:Y:S09]  /*10390*/  FFMA.FTZ R4, R11, c[0x0][0x2d0], -R3.reuse ;  /* 0x0000b4000b047a23 */ /* 0x102ff20000010803 */
[----:B------:R1:W4:Y:S01]  /*103a0*/  MUFU.EX2 R168, R4 ;  /* 0x0000000400a87308 */ /* 0x0003220000000800 */
[----:B--2---:R-:W-:Y:S09]  /*103b0*/  FMUL.FTZ R16, R113, R128 ;  /* 0x0000008071107220 */ /* 0x004ff20000410000 */
[----:B------:R-:W-:Y:S01]  /*103c0*/  MUFU.EX2 R150, R42 ;  /* 0x0000002a00967308 */ /* 0x000fe20000000800 */
[----:B---3--:R-:W-:Y:S09]  /*103d0*/  FMUL.FTZ R31, R0, R143 ;  /* 0x0000008f001f7220 */ /* 0x008ff20000410000 */
[----:B------:R-:W-:Y:S01]  /*103e0*/  MUFU.EX2 R149, R43 ;  /* 0x0000002b00957308 */ /* 0x000fe20000000800 */
[--C-:B-1----:R-:W-:Y:S02]  /*103f0*/  FFMA.FTZ R4, R14, c[0x0][0x2d0], -R3.reuse ;  /* 0x0000b4000e047a23 */ /* 0x102fe40000010803 */
[C---:B------:R-:W-:Y:S07]  /*10400*/  FMUL.FTZ R14, R0.reuse, R126 ;  /* 0x0000007e000e7220 */ /* 0x040fee0000410000 */
[----:B------:R1:W-:Y:S10]  /*10410*/  MUFU.EX2 R169, R4 ;  /* 0x0000000400a97308 */ /* 0x0003f40000000800 */
[----:B------:R-:W-:Y:S10]  /*10420*/  MUFU.EX2 R184, R55 ;  /* 0x0000003700b87308 */ /* 0x000ff40000000800 */
[----:B------:R-:W-:Y:S01]  /*10430*/  MUFU.EX2 R114, R63 ;  /* 0x0000003f00727308 */ /* 0x000fe20000000800 */
[----:B-1----:R-:W-:Y:S02]  /*10440*/  FFMA.FTZ R4, R15, c[0x0][0x2d0], -R3 ;  /* 0x0000b4000f047a23 */ /* 0x002fe40000010803 */
[----:B------:R-:W-:Y:S07]  /*10450*/  FMUL.FTZ R15, R0, R127 ;  /* 0x0000007f000f7220 */ /* 0x000fee0000410000 */
[----:B------:R1:W2:Y:S02]  /*10460*/  MUFU.EX2 R170, R4 ;  /* 0x0000000400aa7308 */ /* 0x0002a40000000800 */
[----:B-1----:R-:W-:Y:S05]  /*10470*/  @P0 SHF.R.S32.HI R4, RZ, 0x1f, R216 ;  /* 0x0000001fff040819 */ /* 0x002fea00000114d8 */
        /* <DEDUP_REMOVED lines=8> */
[----:B------:R1:W3:Y:S02]  /*10500*/  MUFU.EX2 R225, R8 ;  /* 0x0000000800e17308 */ /* 0x0002e40000000800 */
[--C-:B------:R-:W-:Y:S01]  /*10510*/  FFMA.FTZ R32, R36, c[0x0][0x2d0], -R161.reuse ;  /* 0x0000b40024207a23 */ /* 0x100fe200000108a1 */
[----:B------:R-:W-:Y:S01]  /*10520*/  @P0 LEA R10, P2, R6, c[0x0][0x1c8], 0x1 ;  /* 0x00007200060a0a11 */ /* 0x000fe200078408ff */
[----:B------:R-:W-:Y:S01]  /*10530*/  FFMA.FTZ R36, R48, c[0x0][0x2d0], -R161 ;  /* 0x0000b40030247a23 */ /* 0x000fe200000108a1 */
[C---:B------:R-:W-:Y:S01]  /*10540*/  @P0 SHF.L.U64.HI R12, R4.reuse, 0x5, R9 ;  /* 0x00000005040c0819 */ /* 0x040fe20000010209 */
[----:B------:R-:W-:Y:S04]  /*10550*/  FMUL.FTZ R48, R111, R152 ;  /* 0x000000986f307220 */ /* 0x000fe80000410000 */
[----:B------:R5:W-:Y:S10]  /*10560*/  MUFU.EX2 R198, R32 ;  /* 0x0000002000c67308 */ /* 0x000bf40000000800 */
[----:B------:R2:W-:Y:S01]  /*10570*/  MUFU.EX2 R196, R36 ;  /* 0x0000002400c47308 */ /* 0x0005e20000000800 */
[----:B-1----:R-:W-:Y:S01]  /*10580*/  @P0 IMAD R8, R5, 0x50, RZ ;  /* 0x0000005005080824 */ /* 0x002fe200078e02ff */
[----:B------:R-:W-:Y:S04]  /*10590*/  @P0 SHF.L.U32 R5, R4, 0x5, RZ ;  /* 0x0000000504050819 */ /* 0x000fe800000006ff */
[----:B------:R-:W-:Y:S02]  /*105a0*/  @P0 IADD3 R7, R7, R8, RZ ;  /* 0x0000000807070210 */ /* 0x000fe40007ffe0ff */
[-C--:B------:R-:W-:Y:S02]  /*105b0*/  @P0 IADD3 R8, P4, R10, R5.reuse, RZ ;  /* 0x000000050a080210 */ /* 0x080fe40007f9e0ff */
[----:B------:R-:W-:Y:S01]  /*105c0*/  @P0 LEA.HI.X R11, R6, c[0x0][0x1cc], R7, 0x1, P2 ;  /* 0x00007300060b0a11 */ /* 0x000fe200010f0c07 */
[--C-:B------:R-:W-:Y:S01]  /*105d0*/  FFMA.FTZ R7, R22, c[0x0][0x2d0], -R160.reuse ;  /* 0x0000b40016077a23 */ /* 0x100fe200000108a0 */
[-C--:B------:R-:W-:Y:S01]  /*105e0*/  @P0 IADD3 R6, P2, R8, R5.reuse, RZ ;  /* 0x0000000508060210 */ /* 0x080fe20007f5e0ff */
[----:B-----5:R-:W-:Y:S01]  /*105f0*/  FMUL.FTZ R32, R113, R144 ;  /* 0x0000009071207220 */ /* 0x020fe20000410000 */
[-C--:B------:R-:W-:Y:S01]  /*10600*/  @P0 IADD3.X R9, R11, R12.reuse, RZ, P4, !PT ;  /* 0x0000000c0b090210 */ /* 0x080fe200027fe4ff */
[----:B------:R1:W-:Y:S01]  /*10610*/  MUFU.EX2 R223, R7 ;  /* 0x0000000700df7308 */ /* 0x0003e20000000800 */
[----:B------:R5:W-:Y:S01]  /*10620*/  @P0 LDGSTS.E.BYPASS.LTC128B.128 [R215+0x2900], [R10.64], !P1 ;  /* 0x029000000ad70fae */ /* 0x000be2000c901d48 */
[----:B------:R-:W-:Y:S01]  /*10630*/  @P0 IADD3 R4, P3, R6, R5, RZ ;  /* 0x0000000506040210 */ /* 0x000fe20007f7e0ff */
[----:B--2---:R-:W-:Y:S02]  /*10640*/  FFMA.FTZ R36, R49, c[0x0][0x2d0], -R161 ;  /* 0x0000b40031247a23 */ /* 0x004fe400000108a1 */
[----:B------:R-:W-:Y:S04]  /*10650*/  FMUL.FTZ R49, R111, R153 ;  /* 0x000000996f317220 */ /* 0x000fe80000410000 */
[----:B------:R2:W-:Y:S01]  /*10660*/  @P0 LDGSTS.E.BYPASS.LTC128B.128 [R215+0x3100], [R8.64], !P1 ;  /* 0x0310000008d70fae */ /* 0x0005e2000c901d48 */
[----:B------:R3:W-:Y:S01]  /*10670*/  MUFU.EX2 R195, R36 ;  /* 0x0000002400c37308 */ /* 0x0007e20000000800 */
[-C--:B-1----:R-:W-:Y:S02]  /*10680*/  @P0 IADD3.X R7, R9, R12.reuse, RZ, P2, !PT ;  /* 0x0000000c09070210 */ /* 0x082fe400017fe4ff */
[----:B-----5:R-:W-:Y:S04]  /*10690*/  @P0 IADD3 R10, P2, R4, R5, RZ ;  /* 0x00000005040a0210 */ /* 0x020fe80007f5e0ff */
[----:B------:R1:W-:Y:S01]  /*106a0*/  @P0 LDGSTS.E.BYPASS.LTC128B.128 [R215+0x3900], [R6.64], !P1 ;  /* 0x0390000006d70fae */ /* 0x0003e2000c901d48 */
[----:B------:R-:W-:Y:S01]  /*106b0*/  @P0 IADD3.X R5, R7, R12, RZ, P3, !PT ;  /* 0x0000000c07050210 */ /* 0x000fe20001ffe4ff */
[--C-:B------:R-:W-:Y:S02]  /*106c0*/  FFMA.FTZ R11, R23, c[0x0][0x2d0], -R160.reuse ;  /* 0x0000b400170b7a23 */ /* 0x100fe400000108a0 */
[----:B---3--:R-:W-:Y:S02]  /*106d0*/  FMUL.FTZ R36, R113, R148 ;  /* 0x0000009471247220 */ /* 0x008fe40000410000 */
[----:B------:R3:W5:Y:S01]  /*106e0*/  MUFU.EX2 R222, R11 ;  /* 0x0000000b00de7308 */ /* 0x0007620000000800 */
[----:B--2---:R-:W-:Y:S01]  /*106f0*/  FMUL.FTZ R8, R111, R116 ;  /* 0x000000746f087220 */ /* 0x004fe20000410000 */
[----:B------:R2:W-:Y:S01]  /*10700*/  @P0 LDGSTS.E.BYPASS.LTC128B.128 [R215+0x4100], [R4.64], !P1 ;  /* 0x0410000004d70fae */ /* 0x0005e2000c901d48 */
[----:B------:R-:W-:Y:S01]  /*10710*/  F2FP.BF16.PACK_AB R116, R227, R226 ;  /* 0x000000e2e374723e */ /* 0x000fe200000010ff */
[----:B------:R-:W-:Y:S01]  /*10720*/  FMUL.FTZ R9, R111, R117 ;  /* 0x000000756f097220 */ /* 0x000fe20000410000 */
[----:B----4-:R-:W-:Y:S05]  /*10730*/  F2FP.BF16.PACK_AB R117, R168, R167 ;  /* 0x000000a7a875723e */ /* 0x010fea00000010ff */
[----:B------:R-:W-:Y:S01]  /*10740*/  MUFU.EX2 R148, R46 ;  /* 0x0000002e00947308 */ /* 0x000fe20000000800 */
[----:B-1----:R-:W-:Y:S02]  /*10750*/  FFMA.FTZ R6, R34, c[0x0][0x2d0], -R160 ;  /* 0x0000b40022067a23 */ /* 0x002fe400000108a0 */
[C---:B------:R-:W-:Y:S01]  /*10760*/  FMUL.FTZ R7, R112.reuse, R123 ;  /* 0x0000007b70077220 */ /* 0x040fe20000410000 */
[----:B---3--:R-:W-:Y:S06]  /*10770*/  @P0 IADD3.X R11, R5, R12, RZ, P2, !PT ;  /* 0x0000000c050b0210 */ /* 0x008fec00017fe4ff */
[----:B------:R1:W-:Y:S01]  /*10780*/  MUFU.EX2 R220, R6 ;  /* 0x0000000600dc7308 */ /* 0x0003e20000000800 */
[----:B------:R-:W-:Y:S01]  /*10790*/  F2FP.BF16.PACK_AB R123, R235, R234 ;  /* 0x000000eaeb7b723e */ /* 0x000fe200000010ff */
[----:B------:R-:W-:Y:S02]  /*107a0*/  FFMA.FTZ R12, R29, c[0x0][0x2d0], -R162 ;  /* 0x0000b4001d0c7a23 */ /* 0x000fe400000108a2 */
[----:B--2---:R-:W-:Y:S01]  /*107b0*/  FFMA.FTZ R4, R35, c[0x0][0x2d0], -R160 ;  /* 0x0000b40023047a23 */ /* 0x004fe200000108a0 */
[----:B------:R2:W-:Y:S01]  /*107c0*/  @P0 LDGSTS.E.BYPASS.LTC128B.128 [R215+0x4900], [R10.64], !P1 ;  /* 0x049000000ad70fae */ /* 0x0005e2000c901d48 */
[----:B------:R-:W-:Y:S01]  /*107d0*/  FMUL.FTZ R5, R113, R121 ;  /* 0x0000007971057220 */ /* 0x000fe20000410000 */
[----:B------:R-:W-:Y:S01]  /*107e0*/  F2FP.BF16.PACK_AB R121, R233, R232 ;  /* 0x000000e8e979723e */ /* 0x000fe200000010ff */
[----:B------:R-:W-:Y:S02]  /*107f0*/  FMUL.FTZ R29, R111, R141 ;  /* 0x0000008d6f1d7220 */ /* 0x000fe40000410000 */
[----:B------:R3:W4:Y:S01]  /*10800*/  MUFU.EX2 R221, R4 ;  /* 0x0000000400dd7308 */ /* 0x0007220000000800 */
[C---:B------:R-:W-:Y:S02]  /*10810*/  FMUL.FTZ R34, R112.reuse, R146 ;  /* 0x0000009270227220 */ /* 0x040fe40000410000 */
[----:B------:R-:W4:Y:S01]  /*10820*/  LDSM.16.MT88.4 R20, [R200] ;  /* 0x00000000c814783b */ /* 0x000f220000004200 */
[C---:B------:R-:W-:Y:S06]  /*10830*/  FMUL.FTZ R35, R112.reuse, R147 ;  /* 0x0000009370237220 */ /* 0x040fec0000410000 */
[----:B------:R5:W-:Y:S01]  /*10840*/  MUFU.EX2 R217, R12 ;  /* 0x0000000c00d97308 */ /* 0x000be20000000800 */
[----:B------:R-:W4:Y:S01]  /*10850*/  LDSM.16.MT88.4 R156, [R204] ;  /* 0x00000000cc9c783b */ /* 0x000f220000004200 */
[----:B-1----:R-:W-:Y:S01]  /*10860*/  FMUL.FTZ R6, R112, R122 ;  /* 0x0000007a70067220 */ /* 0x002fe20000410000 */
[----:B------:R-:W-:Y:S06]  /*10870*/  F2FP.BF16.PACK_AB R122, R239, R237 ;  /* 0x000000edef7a723e */ /* 0x000fec00000010ff */
[----:B------:R-:W-:Y:S01]  /*10880*/  LDSM.16.MT88.4 R128, [R203] ;  /* 0x00000000cb80783b */ /* 0x000fe20000004200 */
[----:B--2---:R-:W-:Y:S01]  /*10890*/  FMUL.FTZ R10, R0, R118 ;  /* 0x00000076000a7220 */ /* 0x004fe20000410000 */
[----:B------:R-:W-:Y:S01]  /*108a0*/  F2FP.BF16.PACK_AB R118, R231, R230 ;  /* 0x000000e6e776723e */ /* 0x000fe200000010ff */
[--C-:B---3--:R-:W-:Y:S02]  /*108b0*/  FFMA.FTZ R4, R24, c[0x0][0x2d0], -R162.reuse ;  /* 0x0000b40018047a23 */ /* 0x108fe400000108a2 */
[----:B------:R-:W-:Y:S01]  /*108c0*/  FMUL.FTZ R11, R0, R119 ;  /* 0x00000077000b7220 */ /* 0x000fe20000410000 */
[----:B------:R-:W-:Y:S01]  /*108d0*/  F2FP.BF16.PACK_AB R119, R170, R169 ;  /* 0x000000a9aa77723e */ /* 0x000fe200000010ff */
[----:B------:R1:W-:Y:S01]  /*108e0*/  MUFU.EX2 R199, R4 ;  /* 0x0000000400c77308 */ /* 0x0003e20000000800 */
[--C-:B------:R-:W-:Y:S01]  /*108f0*/  FFMA.FTZ R24, R30, c[0x0][0x2d0], -R3.reuse ;  /* 0x0000b4001e187a23 */ /* 0x100fe20000010803 */
[----:B------:R-:W-:Y:S01]  /*10900*/  LDSM.16.MT88.4 R40, [R201+0x800] ;  /* 0x00080000c928783b */ /* 0x000fe20000004200 */
[----:B------:R-:W-:Y:S02]  /*10910*/  FMUL.FTZ R30, R0, R142 ;  /* 0x0000008e001e7220 */ /* 0x000fe40000410000 */
[----:B-----5:R-:W-:Y:S05]  /*10920*/  FMUL.FTZ R12, R111, R124 ;  /* 0x0000007c6f0c7220 */ /* 0x020fea0000410000 */
[----:B------:R2:W-:Y:S01]  /*10930*/  MUFU.EX2 R164, R24 ;  /* 0x0000001800a47308 */ /* 0x0005e20000000800 */
[----:B------:R-:W3:Y:S08]  /*10940*/  LDSM.16.MT88.4 R124, [R201] ;  /* 0x00000000c97c783b */ /* 0x000ef00000004200 */
[----:B------:R-:W-:Y:S01]  /*10950*/  LDSM.16.MT88.4 R52, [R200+0x1000] ;  /* 0x00100000c834783b */ /* 0x000fe20000004200 */
[--C-:B-1----:R-:W-:Y:S02]  /*10960*/  FFMA.FTZ R4, R25, c[0x0][0x2d0], -R162.reuse ;  /* 0x0000b40019047a23 */ /* 0x102fe400000108a2 */
[C---:B------:R-:W-:Y:S05]  /*10970*/  FMUL.FTZ R25, R111.reuse, R137 ;  /* 0x000000896f197220 */ /* 0x040fea0000410000 */
[----:B------:R-:W-:Y:S01]  /*10980*/  LDSM.16.MT88.4 R144, [R204+0x2000] ;  /* 0x00200000cc90783b */ /* 0x000fe20000004200 */
[----:B------:R1:W5:Y:S01]  /*10990*/  MUFU.EX2 R218, R4 ;  /* 0x0000000400da7308 */ /* 0x0003620000000800 */
[C---:B--2---:R-:W-:Y:S06]  /*109a0*/  FMUL.FTZ R24, R111.reuse, R136 ;  /* 0x000000886f187220 */ /* 0x044fec0000410000 */
[----:B------:R-:W0:Y:S01]  /*109b0*/  LDGDEPBAR ;  /* 0x00000000000079af */ /* 0x000e220000000000 */
[----:B-1----:R-:W-:Y:S02]  /*109c0*/  FFMA.FTZ R4, R28, c[0x0][0x2d0], -R162 ;  /* 0x0000b4001c047a23 */ /* 0x002fe400000108a2 */
[----:B------:R-:W-:Y:S02]  /*109d0*/  FMUL.FTZ R28, R111, R140 ;  /* 0x0000008c6f1c7220 */ /* 0x000fe40000410000 */
[----:B------:R1:W2:Y:S02]  /*109e0*/  MUFU.EX2 R219, R4 ;  /* 0x0000000400db7308 */ /* 0x0002a40000000800 */
[----:B-1----:R-:W-:Y:S01]  /*109f0*/  FMUL.FTZ R4, R113, R120 ;  /* 0x0000007871047220 */ /* 0x002fe20000410000 */
[----:B------:R-:W-:Y:S07]  /*10a00*/  F2FP.BF16.PACK_AB R120, R238, R236 ;  /* 0x000000ecee78723e */ /* 0x000fee00000010ff */
[-C--:B----4-:R-:W-:Y:S08]  /*10a10*/  HMMA.16816.F32.BF16 R4, R120, R20.reuse, R4 ;  /* 0x000000147804723c */ /* 0x090ff00000041804 */
[C---:B------:R-:W-:Y:S07]  /*10a20*/  HMMA.16816.F32.BF16 R8, R116.reuse, R20, R8 ;  /* 0x000000147408723c */ /* 0x040fee0000041808 */
[----:B------:R-:W-:Y:S01]  /*10a30*/  FFMA.FTZ R20, R27, c[0x0][0x2d0], -R3 ;  /* 0x0000b4001b147a23 */ /* 0x000fe20000010803 */
[-C--:B------:R-:W-:Y:S03]  /*10a40*/  HMMA.16816.F32.BF16 R12, R116, R22.reuse, R12 ;  /* 0x00000016740c723c */ /* 0x080fe6000004180c */
[----:B------:R1:W4:Y:S01]  /*10a50*/  MUFU.EX2 R165, R20 ;  /* 0x0000001400a57308 */ /* 0x0003220000000800 */
[C---:B------:R-:W-:Y:S02]  /*10a60*/  FMUL.FTZ R21, R113.reuse, R133 ;  /* 0x0000008571157220 */ /* 0x040fe40000410000 */
[C---:B------:R-:W-:Y:S02]  /*10a70*/  FMUL.FTZ R27, R0.reuse, R139 ;  /* 0x0000008b001b7220 */ /* 0x040fe40000410000 */
[C---:B------:R-:W-:Y:S04]  /*10a80*/  HMMA.16816.F32.BF16 R16, R120.reuse, R22, R16 ;  /* 0x000000167810723c */ /* 0x040fe80000041810 */
[----:B------:R-:W-:Y:S03]  /*10a90*/  FFMA.FTZ R0, R0, R244, R167 ;  /* 0x000000f400007223 */ /* 0x000fe600000100a7 */
[C---:B------:R-:W-:Y:S02]  /*10aa0*/  FMUL.FTZ R22, R112.reuse, R134 ;  /* 0x0000008670167220 */ /* 0x040fe40000410000 */
[----:B------:R-:W-:Y:S03]  /*10ab0*/  FMUL.FTZ R23, R112, R135 ;  /* 0x0000008770177220 */ /* 0x000fe60000410000 */
[----:B------:R-:W-:Y:S02]  /*10ac0*/  FADD.FTZ R0, R168, R0 ;  /* 0x00000000a8007221 */ /* 0x000fe40000010000 */
[----:B-1----:R-:W-:Y:S07]  /*10ad0*/  FMUL.FTZ R20, R113, R132 ;  /* 0x0000008471147220 */ /* 0x002fee0000410000 */
[-C--:B------:R-:W-:Y:S08]  /*10ae0*/  HMMA.16816.F32.BF16 R20, R120, R156.reuse, R20 ;  /* 0x0000009c7814723c */ /* 0x080ff00000041814 */
[C---:B------:R-:W-:Y:S08]  /*10af0*/  HMMA.16816.F32.BF16 R24, R116.reuse, R156, R24 ;  /* 0x0000009c7418723c */ /* 0x040ff00000041818 */
[-C--:B------:R-:W-:Y:S08]  /*10b00*/  HMMA.16816.F32.BF16 R28, R116, R158.reuse, R28 ;  /* 0x0000009e741c723c */ /* 0x080ff0000004181c */
[C---:B------:R-:W-:Y:S01]  /*10b10*/  HMMA.16816.F32.BF16 R32, R120.reuse, R158, R32 ;  /* 0x0000009e7820723c */ /* 0x040fe20000041820 */
[----:B------:R1:W1:Y:S07]  /*10b20*/  MUFU.EX2 R159, R47 ;  /* 0x0000002f009f7308 */ /* 0x00026e0000000800 */
[-C--:B---3--:R-:W-:Y:S03]  /*10b30*/  HMMA.16816.F32.BF16 R84, R120, R124.reuse, R84 ;  /* 0x0000007c7854723c */ /* 0x088fe60000041854 */
[----:B------:R-:W-:Y:S05]  /*10b40*/  MUFU.EX2 R158, R58 ;  /* 0x0000003a009e7308 */ /* 0x000fea0000000800 */
[C---:B------:R-:W-:Y:S08]  /*10b50*/  HMMA.16816.F32.BF16 R88, R116.reuse, R124, R88 ;  /* 0x0000007c7458723c */ /* 0x040ff00000041858 */
[-C--:B------:R-:W-:Y:S01]  /*10b60*/  HMMA.16816.F32.BF16 R92, R116, R126.reuse, R92 ;  /* 0x0000007e745c723c */ /* 0x080fe2000004185c */
[----:B-1----:R-:W-:Y:S07]  /*10b70*/  LDSM.16.MT88.4 R44, [R203+0x800] ;  /* 0x00080000cb2c783b */ /* 0x002fee0000004200 */
[C---:B------:R-:W-:Y:S01]  /*10b80*/  HMMA.16816.F32.BF16 R96, R120.reuse, R126, R96 ;  /* 0x0000007e7860723c */ /* 0x040fe20000041860 */
[----:B------:R-:W1:Y:S07]  /*10b90*/  LDSM.16.MT88.4 R124, [R200+0x800] ;  /* 0x00080000c87c783b */ /* 0x000e6e0000004200 */
[-C--:B------:R-:W-:Y:S08]  /*10ba0*/  HMMA.16816.F32.BF16 R36, R120, R128.reuse, R36 ;  /* 0x000000807824723c */ /* 0x080ff00000041824 */
        /* <DEDUP_REMOVED lines=8> */
[----:B-----5:R-:W-:Y:S02]  /*10c30*/  F2FP.BF16.PACK_AB R120, R218, R199 ;  /* 0x000000c7da78723e */ /* 0x020fe400000010ff */
[----:B--2---:R-:W-:Y:S01]  /*10c40*/  F2FP.BF16.PACK_AB R122, R217, R219 ;  /* 0x000000dbd97a723e */ /* 0x004fe200000010ff */
[-C--:B-1----:R-:W-:Y:S05]  /*10c50*/  HMMA.16816.F32.BF16 R4, R116, R124.reuse, R4 ;  /* 0x0000007c7404723c */ /* 0x082fea0000041804 */
[----:B----4-:R-:W-:Y:S02]  /*10c60*/  F2FP.BF16.PACK_AB R121, R165, R166 ;  /* 0x000000a6a579723e */ /* 0x010fe400000010ff */
[----:B------:R-:W-:Y:S07]  /*10c70*/  F2FP.BF16.PACK_AB R123, R163, R164 ;  /* 0x000000a4a37b723e */ /* 0x000fee00000010ff */
[C---:B------:R-:W-:Y:S08]  /*10c80*/  HMMA.16816.F32.BF16 R8, R120.reuse, R124, R8 ;  /* 0x0000007c7808723c */ /* 0x040ff00000041808 */
[-C--:B------:R-:W-:Y:S08]  /*10c90*/  HMMA.16816.F32.BF16 R12, R120, R126.reuse, R12 ;  /* 0x0000007e780c723c */ /* 0x080ff0000004180c */
[C---:B------:R-:W-:Y:S08]  /*10ca0*/  HMMA.16816.F32.BF16 R16, R116.reuse, R126, R16 ;  /* 0x0000007e7410723c */ /* 0x040ff00000041810 */
[-C--:B---3--:R-:W-:Y:S08]  /*10cb0*/  HMMA.16816.F32.BF16 R20, R116, R128.reuse, R20 ;  /* 0x000000807414723c */ /* 0x088ff00000041814 */
[C---:B------:R-:W-:Y:S08]  /*10cc0*/  HMMA.16816.F32.BF16 R24, R120.reuse, R128, R24 ;  /* 0x000000807818723c */ /* 0x040ff00000041818 */
[-C--:B------:R-:W-:Y:S08]  /*10cd0*/  HMMA.16816.F32.BF16 R28, R120, R130.reuse, R28 ;  /* 0x00000082781c723c */ /* 0x080ff0000004181c */
[C---:B------:R-:W-:Y:S01]  /*10ce0*/  HMMA.16816.F32.BF16 R32, R116.reuse, R130, R32 ;  /* 0x000000827420723c */ /* 0x040fe20000041820 */
[----:B------:R-:W-:Y:S07]  /*10cf0*/  LDSM.16.MT88.4 R128, [R200+0x2000] ;  /* 0x00200000c880783b */ /* 0x000fee0000004200 */
[-C--:B------:R-:W-:Y:S08]  /*10d00*/  HMMA.16816.F32.BF16 R84, R116, R40.reuse, R84 ;  /* 0x000000287454723c */ /* 0x080ff00000041854 */
[C---:B------:R-:W-:Y:S07]  /*10d10*/  HMMA.16816.F32.BF16 R88, R120.reuse, R40, R88 ;  /* 0x000000287858723c */ /* 0x040fee0000041858 */
[--C-:B------:R-:W-:Y:S01]  /*10d20*/  FFMA.FTZ R40, R64, c[0x0][0x2d0], -R161.reuse ;  /* 0x0000b40040287a23 */ /* 0x100fe200000108a1 */
[-C--:B------:R-:W-:Y:S03]  /*10d30*/  HMMA.16816.F32.BF16 R92, R120, R42.reuse, R92 ;  /* 0x0000002a785c723c */ /* 0x080fe6000004185c */
[----:B------:R1:W-:Y:S01]  /*10d40*/  MUFU.EX2 R183, R40 ;  /* 0x0000002800b77308 */ /* 0x0003e20000000800 */
[----:B------:R-:W-:Y:S04]  /*10d50*/  F2FP.BF16.PACK_AB R41, R193, R194 ;  /* 0x000000c2c129723e */ /* 0x000fe800000010ff */
[C---:B------:R-:W-:Y:S07]  /*10d60*/  HMMA.16816.F32.BF16 R96, R116.reuse, R42, R96 ;  /* 0x0000002a7460723c */ /* 0x040fee0000041860 */
[----:B------:R-:W-:Y:S01]  /*10d70*/  F2FP.BF16.PACK_AB R42, R195, R196 ;  /* 0x000000c4c32a723e */ /* 0x000fe200000010ff */
[-C--:B------:R-:W-:Y:S04]  /*10d80*/  HMMA.16816.F32.BF16 R36, R116, R44.reuse, R36 ;  /* 0x0000002c7424723c */ /* 0x080fe80000041824 */
[----:B------:R-:W-:Y:S04]  /*10d90*/  F2FP.BF16.PACK_AB R43, R191, R192 ;  /* 0x000000c0bf2b723e */ /* 0x000fe800000010ff */
[C---:B------:R-:W-:Y:S04]  /*10da0*/  HMMA.16816.F32.BF16 R100, R120.reuse, R44, R100 ;  /* 0x0000002c7864723c */ /* 0x040fe80000041864 */
[----:B-1----:R-:W-:Y:S03]  /*10db0*/  FFMA.FTZ R40, R65, c[0x0][0x2d0], -R161 ;  /* 0x0000b40041287a23 */ /* 0x002fe600000108a1 */
[----:B------:R-:W-:Y:S01]  /*10dc0*/  FFMA.FTZ R44, R57, c[0x0][0x2d0], -R162 ;  /* 0x0000b400392c7a23 */ /* 0x000fe200000108a2 */
[-C--:B------:R-:W-:Y:S01]  /*10dd0*/  HMMA.16816.F32.BF16 R48, R120, R46.reuse, R48 ;  /* 0x0000002e7830723c */ /* 0x080fe20000041830 */
[----:B------:R1:W-:Y:S03]  /*10de0*/  MUFU.EX2 R182, R40 ;  /* 0x0000002800b67308 */ /* 0x0003e60000000800 */
[----:B------:R-:W-:Y:S04]  /*10df0*/  F2FP.BF16.PACK_AB R45, R149, R150 ;  /* 0x00000096952d723e */ /* 0x000fe800000010ff */
[----:B------:R-:W-:Y:S03]  /*10e00*/  HMMA.16816.F32.BF16 R104, R116, R46, R104 ;  /* 0x0000002e7468723c */ /* 0x000fe60000041868 */
[----:B------:R2:W-:Y:S04]  /*10e10*/  MUFU.EX2 R178, R44 ;  /* 0x0000002c00b27308 */ /* 0x0005e80000000800 */
[----:B------:R-:W-:Y:S02]  /*10e20*/  F2FP.BF16.PACK_AB R46, R151, R188 ;  /* 0x000000bc972e723e */ /* 0x000fe400000010ff */
[----:B------:R-:W-:Y:S03]  /*10e30*/  F2FP.BF16.PACK_AB R47, R159, R148 ;  /* 0x000000949f2f723e */ /* 0x000fe600000010ff */
[--C-:B-1----:R-:W-:Y:S04]  /*10e40*/  FFMA.FTZ R40, R66, c[0x0][0x2d0], -R160.reuse ;  /* 0x0000b40042287a23 */ /* 0x102fe800000108a0 */
[----:B------:R1:W-:Y:S01]  /*10e50*/  MUFU.EX2 R181, R40 ;  /* 0x0000002800b57308 */ /* 0x0003e20000000800 */
[----:B--2---:R-:W-:Y:S01]  /*10e60*/  F2FP.BF16.PACK_AB R44, R189, R190 ;  /* 0x000000bebd2c723e */ /* 0x004fe200000010ff */
[----:B-1----:R-:W-:Y:S02]  /*10e70*/  FFMA.FTZ R40, R67, c[0x0][0x2d0], -R160 ;  /* 0x0000b40043287a23 */ /* 0x002fe400000108a0 */
[----:B------:R-:W1:Y:S06]  /*10e80*/  LDSM.16.MT88.4 R64, [R204+0x1000] ;  /* 0x00100000cc40783b */ /* 0x000e6c0000004200 */
[----:B------:R2:W-:Y:S02]  /*10e90*/  MUFU.EX2 R180, R40 ;  /* 0x0000002800b47308 */ /* 0x0005e40000000800 */
[--C-:B--2---:R-:W-:Y:S08]  /*10ea0*/  FFMA.FTZ R40, R56, c[0x0][0x2d0], -R162.reuse ;  /* 0x0000b40038287a23 */ /* 0x104ff000000108a2 */
[----:B------:R2:W-:Y:S02]  /*10eb0*/  MUFU.EX2 R179, R40 ;  /* 0x0000002800b37308 */ /* 0x0005e40000000800 */
[----:B--2---:R-:W-:Y:S07]  /*10ec0*/  F2FP.BF16.PACK_AB R40, R197, R198 ;  /* 0x000000c6c528723e */ /* 0x004fee00000010ff */
[-C--:B------:R-:W-:Y:S08]  /*10ed0*/  HMMA.16816.F32.BF16 R4, R40, R52.reuse, R4 ;  /* 0x000000342804723c */ /* 0x080ff00000041804 */
[C---:B------:R-:W-:Y:S07]  /*10ee0*/  HMMA.16816.F32.BF16 R8, R44.reuse, R52, R8 ;  /* 0x000000342c08723c */ /* 0x040fee0000041808 */
[----:B------:R-:W-:Y:S01]  /*10ef0*/  FFMA.FTZ R52, R59, c[0x0][0x2d0], -R3 ;  /* 0x0000b4003b347a23 */ /* 0x000fe20000010803 */
[-C--:B------:R-:W-:Y:S01]  /*10f00*/  HMMA.16816.F32.BF16 R12, R44, R54.reuse, R12 ;  /* 0x000000362c0c723c */ /* 0x080fe2000004180c */
[----:B------:R-:W2:Y:S02]  /*10f10*/  LDSM.16.MT88.4 R56, [R201+0x1000] ;  /* 0x00100000c938783b */ /* 0x000ea40000004200 */
[----:B------:R3:W4:Y:S05]  /*10f20*/  MUFU.EX2 R157, R52 ;  /* 0x00000034009d7308 */ /* 0x00072a0000000800 */
[C---:B------:R-:W-:Y:S08]  /*10f30*/  HMMA.16816.F32.BF16 R16, R40.reuse, R54, R16 ;  /* 0x000000362810723c */ /* 0x040ff00000041810 */
[-C--:B-1----:R-:W-:Y:S08]  /*10f40*/  HMMA.16816.F32.BF16 R20, R40, R64.reuse, R20 ;  /* 0x000000402814723c */ /* 0x082ff00000041814 */
[C---:B------:R-:W-:Y:S04]  /*10f50*/  HMMA.16816.F32.BF16 R24, R44.reuse, R64, R24 ;  /* 0x000000402c18723c */ /* 0x040fe80000041818 */
[--C-:B---3--:R-:W-:Y:S02]  /*10f60*/  FFMA.FTZ R52, R60, c[0x0][0x2d0], -R162.reuse ;  /* 0x0000b4003c347a23 */ /* 0x108fe400000108a2 */
[--C-:B------:R-:W-:Y:S02]  /*10f70*/  FFMA.FTZ R60, R68, c[0x0][0x2d0], -R161.reuse ;  /* 0x0000b400443c7a23 */ /* 0x100fe400000108a1 */
[-C--:B------:R-:W-:Y:S01]  /*10f80*/  HMMA.16816.F32.BF16 R28, R44, R66.reuse, R28 ;  /* 0x000000422c1c723c */ /* 0x080fe2000004181c */
[----:B------:R1:W-:Y:S03]  /*10f90*/  MUFU.EX2 R177, R52 ;  /* 0x0000003400b17308 */ /* 0x0003e60000000800 */
[--C-:B------:R-:W-:Y:S04]  /*10fa0*/  FFMA.FTZ R64, R76, c[0x0][0x2d0], -R162.reuse ;  /* 0x0000b4004c407a23 */ /* 0x100fe800000108a2 */
[C---:B------:R-:W-:Y:S03]  /*10fb0*/  HMMA.16816.F32.BF16 R32, R40.reuse, R66, R32 ;  /* 0x000000422820723c */ /* 0x040fe60000041820 */
[----:B------:R3:W-:Y:S05]  /*10fc0*/  MUFU.EX2 R175, R60 ;  /* 0x0000003c00af7308 */ /* 0x0007ea0000000800 */
[-C--:B--2---:R-:W-:Y:S05]  /*10fd0*/  HMMA.16816.F32.BF16 R84, R40, R56.reuse, R84 ;  /* 0x000000382854723c */ /* 0x084fea0000041854 */
[----:B------:R-:W-:Y:S03]  /*10fe0*/  MUFU.EX2 R67, R64 ;  /* 0x0000004000437308 */ /* 0x000fe60000000800 */
[C---:B------:R-:W-:Y:S04]  /*10ff0*/  HMMA.16816.F32.BF16 R88, R44.reuse, R56, R88 ;  /* 0x000000382c58723c */ /* 0x040fe80000041858 */
[----:B-1----:R-:W-:Y:S03]  /*11000*/  FFMA.FTZ R52, R61, c[0x0][0x2d0], -R162 ;  /* 0x0000b4003d347a23 */ /* 0x002fe600000108a2 */
[--C-:B------:R-:W-:Y:S01]  /*11010*/  FFMA.FTZ R56, R71, c[0x0][0x2d0], -R160.reuse ;  /* 0x0000b40047387a23 */ /* 0x100fe200000108a0 */
[-C--:B------:R-:W-:Y:S01]  /*11020*/  HMMA.16816.F32.BF16 R92, R44, R58.reuse, R92 ;  /* 0x0000003a2c5c723c */ /* 0x080fe2000004185c */
[----:B------:R1:W2:Y:S03]  /*11030*/  MUFU.EX2 R176, R52 ;  /* 0x0000003400b07308 */ /* 0x0002a60000000800 */
[----:B---3--:R-:W-:Y:S04]  /*11040*/  FFMA.FTZ R60, R69, c[0x0][0x2d0], -R161 ;  /* 0x0000b400453c7a23 */ /* 0x008fe800000108a1 */
[C---:B------:R-:W-:Y:S03]  /*11050*/  HMMA.16816.F32.BF16 R96, R40.reuse, R58, R96 ;  /* 0x0000003a2860723c */ /* 0x040fe60000041860 */
[----:B------:R3:W-:Y:S10]  /*11060*/  MUFU.EX2 R174, R60 ;  /* 0x0000003c00ae7308 */ /* 0x0007f40000000800 */
[----:B------:R5:W-:Y:S01]  /*11070*/  MUFU.EX2 R172, R56 ;  /* 0x0000003800ac7308 */ /* 0x000be20000000800 */
[----:B-1----:R-:W-:Y:S09]  /*11080*/  FFMA.FTZ R52, R62, c[0x0][0x2d0], -R3 ;  /* 0x0000b4003e347a23 */ /* 0x002ff20000010803 */
[----:B------:R1:W1:Y:S01]  /*11090*/  MUFU.EX2 R156, R52 ;  /* 0x00000034009c7308 */ /* 0x0002620000000800 */
[----:B---3--:R-:W-:Y:S09]  /*110a0*/  FFMA.FTZ R60, R70, c[0x0][0x2d0], -R160 ;  /* 0x0000b400463c7a23 */ /* 0x008ff200000108a0 */
[----:B------:R3:W-:Y:S01]  /*110b0*/  MUFU.EX2 R173, R60 ;  /* 0x0000003c00ad7308 */ /* 0x0007e20000000800 */
[--C-:B-----5:R-:W-:Y:S09]  /*110c0*/  FFMA.FTZ R56, R80, c[0x0][0x2d0], -R161.reuse ;  /* 0x0000b40050387a23 */ /* 0x120ff200000108a1 */
[----:B------:R5:W-:Y:S01]  /*110d0*/  MUFU.EX2 R171, R56 ;  /* 0x0000003800ab7308 */ /* 0x000be20000000800 */
[----:B-1----:R-:W1:Y:S08]  /*110e0*/  LDSM.16.MT88.4 R52, [R203+0x1000] ;  /* 0x00100000cb34783b */ /* 0x002e700000004200 */
[----:B---3--:R-:W3:Y:S01]  /*110f0*/  LDSM.16.MT88.4 R60, [R200+0x1800] ;  /* 0x00180000c83c783b */ /* 0x008ee20000004200 */
[----:B-----5:R-:W-:Y:S04]  /*11100*/  FFMA.FTZ R56, R81, c[0x0][0x2d0], -R161 ;  /* 0x0000b40051387a23 */ /* 0x020fe800000108a1 */
[----:B------:R5:W-:Y:S01]  /*11110*/  MUFU.EX2 R80, R56 ;  /* 0x0000003800507308 */ /* 0x000be20000000800 */
[-C--:B-1----:R-:W-:Y:S08]  /*11120*/  HMMA.16816.F32.BF16 R36, R40, R52.reuse, R36 ;  /* 0x000000342824723c */ /* 0x082ff00000041824 */
[C---:B------:R-:W-:Y:S04]  /*11130*/  HMMA.16816.F32.BF16 R100, R44.reuse, R52, R100 ;  /* 0x000000342c64723c */ /* 0x040fe80000041864 */
[----:B-----5:R-:W-:Y:S03]  /*11140*/  FFMA.FTZ R56, R73, c[0x0][0x2d0], -R162 ;  /* 0x0000b40049387a23 */ /* 0x020fe600000108a2 */
[--C-:B------:R-:W-:Y:S01]  /*11150*/  FFMA.FTZ R52, R82, c[0x0][0x2d0], -R160.reuse ;  /* 0x0000b40052347a23 */ /* 0x100fe200000108a0 */
[-C--:B------:R-:W-:Y:S01]  /*11160*/  HMMA.16816.F32.BF16 R48, R44, R54.reuse, R48 ;  /* 0x000000362c30723c */ /* 0x080fe20000041830 */
[----:B------:R1:W-:Y:S06]  /*11170*/  MUFU.EX2 R68, R56 ;  /* 0x0000003800447308 */ /* 0x0003ec0000000800 */
[----:B------:R-:W-:Y:S01]  /*11180*/  FFMA.FTZ R44, R83, c[0x0][0x2d0], -R160 ;  /* 0x0000b400532c7a23 */ /* 0x000fe200000108a0 */
[----:B------:R-:W-:Y:S03]  /*11190*/  HMMA.16816.F32.BF16 R104, R40, R54, R104 ;  /* 0x000000362868723c */ /* 0x000fe60000041868 */
[----:B------:R5:W-:Y:S01]  /*111a0*/  MUFU.EX2 R70, R44 ;  /* 0x0000002c00467308 */ /* 0x000be20000000800 */
[----:B----4-:R-:W-:Y:S02]  /*111b0*/  F2FP.BF16.PACK_AB R45, R157, R158 ;  /* 0x0000009e9d2d723e */ /* 0x010fe400000010ff */
[----:B--2---:R-:W-:Y:S02]  /*111c0*/  F2FP.BF16.PACK_AB R46, R176, R177 ;  /* 0x000000b1b02e723e */ /* 0x004fe400000010ff */
[----:B------:R-:W-:Y:S04]  /*111d0*/  F2FP.BF16.PACK_AB R40, R186, R187 ;  /* 0x000000bbba28723e */ /* 0x000fe800000010ff */
[----:B------:R-:W-:Y:S01]  /*111e0*/  F2FP.BF16.PACK_AB R41, R184, R185 ;  /* 0x000000b9b829723e */ /* 0x000fe200000010ff */
[----:B------:R2:W-:Y:S01]  /*111f0*/  MUFU.EX2 R71, R52 ;  /* 0x0000003400477308 */ /* 0x0005e20000000800 */
[----:B------:R-:W-:Y:S02]  /*11200*/  F2FP.BF16.PACK_AB R42, R182, R183 ;  /* 0x000000b7b62a723e */ /* 0x000fe400000010ff */
[----:B------:R-:W-:Y:S01]  /*11210*/  F2FP.BF16.PACK_AB R43, R180, R181 ;  /* 0x000000b5b42b723e */ /* 0x000fe200000010ff */
[----:B-1----:R-:W-:Y:S01]  /*11220*/  LDSM.16.MT88.4 R56, [R201+0x1800] ;  /* 0x00180000c938783b */ /* 0x002fe20000004200 */
[----:B------:R-:W-:Y:S05]  /*11230*/  F2FP.BF16.PACK_AB R47, R114, R156 ;  /* 0x0000009c722f723e */ /* 0x000fea00000010ff */
[-C--:B---3--:R-:W-:Y:S03]  /*11240*/  HMMA.16816.F32.BF16 R4, R40, R60.reuse, R4 ;  /* 0x0000003c2804723c */ /* 0x088fe60000041804 */
[--C-:B-----5:R-:W-:Y:S04]  /*11250*/  FFMA.FTZ R44, R72, c[0x0][0x2d0], -R162.reuse ;  /* 0x0000b400482c7a23 */ /* 0x120fe800000108a2 */
[----:B------:R1:W3:Y:S01]  /*11260*/  MUFU.EX2 R69, R44 ;  /* 0x0000002c00457308 */ /* 0x0002e20000000800 */
[----:B--2---:R-:W2:Y:S01]  /*11270*/  LDSM.16.MT88.4 R52, [R204+0x1800] ;  /* 0x00180000cc34783b */ /* 0x004ea20000004200 */
[----:B-1----:R-:W-:Y:S03]  /*11280*/  F2FP.BF16.PACK_AB R44, R178, R179 ;  /* 0x000000b3b22c723e */ /* 0x002fe600000010ff */
[----:B---3--:R-:W-:Y:S04]  /*11290*/  F2FP.BF16.PACK_AB R152, R68, R69 ;  /* 0x000000454498723e */ /* 0x008fe800000010ff */
[C---:B------:R-:W-:Y:S07]  /*112a0*/  HMMA.16816.F32.BF16 R8, R44.reuse, R60, R8 ;  /* 0x0000003c2c08723c */ /* 0x040fee0000041808 */
[--C-:B------:R-:W-:Y:S01]  /*112b0*/  FFMA.FTZ R60, R74, c[0x0][0x2d0], -R3.reuse ;  /* 0x0000b4004a3c7a23 */ /* 0x100fe20000010803 */
[-C--:B------:R-:W-:Y:S03]  /*112c0*/  HMMA.16816.F32.BF16 R12, R44, R62.reuse, R12 ;  /* 0x0000003e2c0c723c */ /* 0x080fe6000004180c */
[----:B------:R1:W-:Y:S05]  /*112d0*/  MUFU.EX2 R66, R60 ;  /* 0x0000003c00427308 */ /* 0x0003ea0000000800 */
[C---:B------:R-:W-:Y:S08]  /*112e0*/  HMMA.16816.F32.BF16 R16, R40.reuse, R62, R16 ;  /* 0x0000003e2810723c */ /* 0x040ff00000041810 */
[-C--:B--2---:R-:W-:Y:S08]  /*112f0*/  HMMA.16816.F32.BF16 R20, R40, R52.reuse, R20 ;  /* 0x000000342814723c */ /* 0x084ff00000041814 */
[C---:B------:R-:W-:Y:S04]  /*11300*/  HMMA.16816.F32.BF16 R24, R44.reuse, R52, R24 ;  /* 0x000000342c18723c */ /* 0x040fe80000041818 */
[--C-:B-1----:R-:W-:Y:S03]  /*11310*/  FFMA.FTZ R60, R75, c[0x0][0x2d0], -R3.reuse ;  /* 0x0000b4004b3c7a23 */ /* 0x102fe60000010803 */
[----:B------:R-:W-:Y:S01]  /*11320*/  FFMA.FTZ R52, R77, c[0x0][0x2d0], -R162 ;  /* 0x0000b4004d347a23 */ /* 0x000fe200000108a2 */
[-C--:B------:R-:W-:Y:S01]  /*11330*/  HMMA.16816.F32.BF16 R28, R44, R54.reuse, R28 ;  /* 0x000000362c1c723c */ /* 0x080fe2000004181c */
[----:B------:R1:W2:Y:S07]  /*11340*/  MUFU.EX2 R65, R60 ;  /* 0x0000003c00417308 */ /* 0x0002ae0000000800 */
[C---:B------:R-:W-:Y:S03]  /*11350*/  HMMA.16816.F32.BF16 R32, R40.reuse, R54, R32 ;  /* 0x000000362820723c */ /* 0x040fe60000041820 */
[----:B------:R-:W3:Y:S05]  /*11360*/  MUFU.EX2 R64, R52 ;  /* 0x0000003400407308 */ /* 0x000eea0000000800 */
[-C--:B------:R-:W-:Y:S08]  /*11370*/  HMMA.16816.F32.BF16 R84, R40, R56.reuse, R84 ;  /* 0x000000382854723c */ /* 0x080ff00000041854 */
[C---:B------:R-:W-:Y:S01]  /*11380*/  HMMA.16816.F32.BF16 R88, R44.reuse, R56, R88 ;  /* 0x000000382c58723c */ /* 0x040fe20000041858 */
[----:B-1----:R-:W1:Y:S03]  /*11390*/  LDSM.16.MT88.4 R60, [R203+0x1800] ;  /* 0x00180000cb3c783b */ /* 0x002e660000004200 */
[----:B--2---:R-:W-:Y:S04]  /*113a0*/  F2FP.BF16.PACK_AB R153, R65, R66 ;  /* 0x000000424199723e */ /* 0x004fe800000010ff */
[-C--:B------:R-:W-:Y:S04]  /*113b0*/  HMMA.16816.F32.BF16 R92, R44, R58.reuse, R92 ;  /* 0x0000003a2c5c723c */ /* 0x080fe8000004185c */
[----:B---3--:R-:W-:Y:S01]  /*113c0*/  F2FP.BF16.PACK_AB R154, R64, R67 ;  /* 0x00000043409a723e */ /* 0x008fe200000010ff */
[--C-:B------:R-:W-:Y:S02]  /*113d0*/  FFMA.FTZ R52, R78, c[0x0][0x2d0], -R3.reuse ;  /* 0x0000b4004e347a23 */ /* 0x100fe40000010803 */
[----:B------:R-:W-:Y:S01]  /*113e0*/  FFMA.FTZ R3, R79, c[0x0][0x2d0], -R3 ;  /* 0x0000b4004f037a23 */ /* 0x000fe20000010803 */
[C---:B------:R-:W-:Y:S01]  /*113f0*/  HMMA.16816.F32.BF16 R96, R40.reuse, R58, R96 ;  /* 0x0000003a2860723c */ /* 0x040fe20000041860 */
[----:B------:R-:W-:Y:S10]  /*11400*/  MUFU.EX2 R53, R52 ;  /* 0x0000003400357308 */ /* 0x000ff40000000800 */
[----:B------:R2:W3:Y:S01]  /*11410*/  MUFU.EX2 R52, R3 ;  /* 0x0000000300347308 */ /* 0x0004e20000000800 */
[-C--:B-1----:R-:W-:Y:S08]  /*11420*/  HMMA.16816.F32.BF16 R36, R40, R60.reuse, R36 ;  /* 0x0000003c2824723c */ /* 0x082ff00000041824 */
[C---:B------:R-:W-:Y:S04]  /*11430*/  HMMA.16816.F32.BF16 R100, R44.reuse, R60, R100 ;  /* 0x0000003c2c64723c */ /* 0x040fe80000041864 */
[----:B--2---:R-:W-:Y:S01]  /*11440*/  FFMA.FTZ R3, R113, R241, R236 ;  /* 0x000000f171037223 */ /* 0x004fe200000100ec */
[----:B---3--:R-:W-:Y:S03]  /*11450*/  F2FP.BF16.PACK_AB R155, R52, R53 ;  /* 0x00000035349b723e */ /* 0x008fe600000010ff */
[----:B------:R-:W-:Y:S01]  /*11460*/  FADD.FTZ R3, R238, R3 ;  /* 0x00000003ee037221 */ /* 0x000fe20000010000 */
[-C--:B------:R-:W-:Y:S01]  /*11470*/  HMMA.16816.F32.BF16 R48, R44, R62.reuse, R48 ;  /* 0x0000003e2c30723c */ /* 0x080fe20000041830 */
[----:B------:R-:W1:Y:S02]  /*11480*/  LDSM.16.MT88.4 R44, [R201+0x2000] ;  /* 0x00200000c92c783b */ /* 0x000e640000004200 */
[----:B------:R-:W-:Y:S05]  /*11490*/  FADD.FTZ R3, R237, R3 ;  /* 0x00000003ed037221 */ /* 0x000fea0000010000 */
[----:B------:R-:W-:Y:S07]  /*114a0*/  HMMA.16816.F32.BF16 R104, R40, R62, R104 ;  /* 0x0000003e2868723c */ /* 0x000fee0000041868 */
[----:B------:R-:W-:Y:S02]  /*114b0*/  F2FP.BF16.PACK_AB R40, R174, R175 ;  /* 0x000000afae28723e */ /* 0x000fe400000010ff */
[----:B------:R-:W-:Y:S03]  /*114c0*/  F2FP.BF16.PACK_AB R41, R172, R173 ;  /* 0x000000adac29723e */ /* 0x000fe600000010ff */
[----:B------:R-:W-:Y:S02]  /*114d0*/  F2FP.BF16.PACK_AB R42, R80, R171 ;  /* 0x000000ab502a723e */ /* 0x000fe400000010ff */
[----:B------:R-:W-:Y:S07]  /*114e0*/  F2FP.BF16.PACK_AB R43, R70, R71 ;  /* 0x00000047462b723e */ /* 0x000fee00000010ff */
[-C--:B------:R-:W-:Y:S07]  /*114f0*/  HMMA.16816.F32.BF16 R120, R40, R128.reuse, R4 ;  /* 0x000000802878723c */ /* 0x080fee0000041804 */
[----:B------:R-:W-:Y:S01]  /*11500*/  FFMA.FTZ R5, R112, R242, R232 ;  /* 0x000000f270057223 */ /* 0x000fe200000100e8 */
[C---:B------:R-:W-:Y:S04]  /*11510*/  HMMA.16816.F32.BF16 R116, R152.reuse, R128, R8 ;  /* 0x000000809874723c */ /* 0x040fe80000041808 */
[----:B------:R-:W-:Y:S01]  /*11520*/  FFMA.FTZ R4, R111, R243, R226 ;  /* 0x000000f36f047223 */ /* 0x000fe200000100e2 */
[----:B------:R-:W-:Y:S01]  /*11530*/  MOV R111, R108 ;  /* 0x0000006c006f7202 */ /* 0x000fe20000000f00 */
[----:B------:R-:W-:Y:S02]  /*11540*/  FADD.FTZ R5, R233, R5 ;  /* 0x00000005e9057221 */ /* 0x000fe40000010000 */
[----:B------:R-:W-:Y:S01]  /*11550*/  FADD.FTZ R4, R227, R4 ;  /* 0x00000004e3047221 */ /* 0x000fe20000010000 */
[-C--:B------:R-:W-:Y:S03]  /*11560*/  HMMA.16816.F32.BF16 R124, R152, R130.reuse, R12 ;  /* 0x00000082987c723c */ /* 0x080fe6000004180c */
[----:B------:R-:W-:Y:S02]  /*11570*/  FADD.FTZ R9, R234, R5 ;  /* 0x00000005ea097221 */ /* 0x000fe40000010000 */
[----:B------:R-:W-:Y:S02]  /*11580*/  FADD.FTZ R11, R230, R4 ;  /* 0x00000004e60b7221 */ /* 0x000fe40000010000 */
[----:B------:R-:W-:Y:S01]  /*11590*/  FADD.FTZ R10, R169, R0 ;  /* 0x00000000a90a7221 */ /* 0x000fe20000010000 */
[----:B------:R-:W2:Y:S01]  /*115a0*/  LDSM.16.MT88.4 R4, [R203+0x2000] ;  /* 0x00200000cb04783b */ /* 0x000ea20000004200 */
        /* <DEDUP_REMOVED lines=85> */
.L_x_1927:
        /* <DEDUP_REMOVED lines=16> */
.L_x_2011:
[----:B------:R-:W-:Y:S01]  /*11c00*/  FSETP.NE.FTZ.AND P3, PT, R3, RZ, PT ;  /* 0x000000ff0300720b */ /* 0x000fe20003f75000 */
[----:B----4-:R-:W-:Y:S01]  /*11c10*/  FADD.FTZ R7, R9, R7 ;  /* 0x0000000709077221 */ /* 0x010fe20000010000 */
[----:B------:R-:W-:-:S02]  /*11c20*/  MOV R0, RZ ;  /* 0x000000ff00007202 */ /* 0x000fc40000000f00 */
[----:B------:R-:W-:Y:S02]  /*11c30*/  FSETP.NE.FTZ.AND P1, PT, R6, RZ, PT ;  /* 0x000000ff0600720b */ /* 0x000fe40003f35000 */
[----:B------:R-:W-:Y:S02]  /*11c40*/  FSETP.NE.FTZ.AND P2, PT, R5, RZ, PT ;  /* 0x000000ff0500720b */ /* 0x000fe40003f55000 */
[----:B------:R-:W-:Y:S02]  /*11c50*/  MOV R4, RZ ;  /* 0x000000ff00047202 */ /* 0x000fe40000000f00 */
[----:B------:R-:W-:Y:S02]  /*11c60*/  FSETP.NE.FTZ.AND P0, PT, R7, RZ, PT ;  /* 0x000000ff0700720b */ /* 0x000fe40003f15000 */
[----:B------:R-:W-:Y:S01]  /*11c70*/  MOV R32, 0xff800000 ;  /* 0xff80000000207802 */ /* 0x000fe20000000f00 */
[----:B------:R-:W1:Y:S01]  /*11c80*/  @P3 MUFU.RCP R0, R3 ;  /* 0x0000000300003308 */ /* 0x000e620000001000 */
[----:B------:R-:W-:-:S02]  /*11c90*/  MOV R31, 0xff800000 ;  /* 0xff800000001f7802 */ /* 0x000fc40000000f00 */
        /* <DEDUP_REMOVED lines=70> */
[----:B------:R-:W-:Y:S02]  /*12100*/  @P3 FMUL.FTZ R10, R10, 0.69314718246459960938 ;  /* 0x3f3172180a0a3820 */ /* 0x000fe40000410000 */
[----:B------:R-:W-:Y:S02]  /*12110*/  @P3 FMUL.FTZ R6, R6, c[0x0][0x2d0] ;  /* 0x0000b40006063a20 */ /* 0x000fe40000410000 */
[----:B-1----:R-:W-:-:S02]  /*12120*/  @P0 FMUL.FTZ R3, R3, 0.69314718246459960938 ;  /* 0x3f31721803030820 */ /* 0x002fc40000410000 */
[----:B------:R-:W-:Y:S02]  /*12130*/  @P0 FMUL.FTZ R4, R4, c[0x0][0x2d0] ;  /* 0x0000b40004040a20 */ /* 0x000fe40000410000 */
        /* <DEDUP_REMOVED lines=19> */
.L_x_1868:
[----:B------:R2:W5:Y:S01]  /*12270*/  LDL R6, [R1] ;  /* 0x0000000001067983 */ /* 0x0005620000100800 */
[----:B------:R-:W-:Y:S03]  /*12280*/  BSSY B0, `(.L_x_1930) ;  /* 0x0000012000007945 */ /* 0x000fe60003800000 */
[----:B------:R-:W3:Y:S02]  /*12290*/  S2R R17, SR_TID.X ;  /* 0x0000000000117919 */ /* 0x000ee40000002100 */
[----:B---3--:R-:W-:-:S13]  /*122a0*/  LOP3.LUT P0, RZ, R17, 0x7f, RZ, 0xc0, !PT ;  /* 0x0000007f11ff7812 */ /* 0x008fda000780c0ff */
[----:B------:R-:W-:Y:S05]  /*122b0*/  @P0 BRA `(.L_x_1931) ;  /* 0x000000e000000947 */ /* 0x000fea0003800000 */
[----:B--2---:R-:W2:Y:S01]  /*122c0*/  S2R R4, SR_LANEID ;  /* 0x0000000000047919 */ /* 0x004ea20000000000 */
[----:B------:R-:W-:Y:S01]  /*122d0*/  VOTEU.ANY UR4, UPT, PT ;  /* 0x0000000000047886 */ /* 0x000fe200038e0100 */
[----:B------:R-:W-:Y:S01]  /*122e0*/  IMAD.MOV.U32 R5, RZ, RZ, c[0x0][0x564] ;  /* 0x00015900ff057624 */ /* 0x000fe200078e00ff */
[----:B------:R-:W2:Y:S08]  /*122f0*/  FLO.U32 R3, UR4 ;  /* 0x0000000400037d00 */ /* 0x000eb000080e0000 */
[----:B------:R-:W3:Y:S01]  /*12300*/  POPC R2, UR4 ;  /* 0x0000000400027d09 */ /* 0x000ee20008000000 */
[----:B--2---:R-:W-:Y:S01]  /*12310*/  ISETP.EQ.U32.AND P0, PT, R3, R4, PT ;  /* 0x000000040300720c */ /* 0x004fe20003f02070 */
[----:B------:R-:W-:-:S12]  /*12320*/  IMAD.MOV.U32 R4, RZ, RZ, c[0x0][0x560] ;  /* 0x00015800ff047624 */ /* 0x000fd800078e00ff */
[----:B---3--:R2:W3:Y:S04]  /*12330*/  @P0 ATOMG.E.ADD.STRONG.GPU PT, R2, [R4.64], R2 ;  /* 0x00000002040209a8 */ /* 0x0084e800081ee1c8 */
[----:B--2---:R-:W2:Y:S04]  /*12340*/  S2R R4, SR_LTMASK ;  /* 0x0000000000047919 */ /* 0x004ea80000003900 */
[----:B---3--:R2:W3:Y:S02]  /*12350*/  SHFL.IDX PT, R3, R2, R3, 0x1f ;  /* 0x00001f0302037589 */ /* 0x0084e400000e0000 */
[----:B--2---:R-:W-:-:S06]  /*12360*/  LOP3.LUT R2, R4, UR4, RZ, 0xc0, !PT ;  /* 0x0000000404027c12 */ /* 0x004fcc000f8ec0ff */
[----:B------:R-:W3:Y:S02]  /*12370*/  POPC R2, R2 ;  /* 0x0000000200027309 */ /* 0x000ee40000000000 */
[----:B---3-5:R-:W-:-:S05]  /*12380*/  IADD3 R6, R3, c[0x0][0xc], R2 ;  /* 0x0000030003067a10 */ /* 0x028fca0007ffe002 */
[----:B------:R2:W-:Y:S02]  /*12390*/  STL [R1], R6 ;  /* 0x0000000601007387 */ /* 0x0005e40000100800 */
.L_x_1931:
[----:B--2---:R-:W-:Y:S05]  /*123a0*/  BSYNC B0 ;  /* 0x0000000000007941 */ /* 0x004fea0003800000 */
.L_x_1930:
[----:B------:R-:W-:Y:S01]  /*123b0*/  SHF.R.S32.HI R14, RZ, 0x1f, R17 ;  /* 0x0000001fff0e7819 */ /* 0x000fe20000011411 */
[----:B------:R-:W-:Y:S01]  /*123c0*/  BSSY B1, `(.L_x_1932) ;  /* 0x00002d0000017945 */ /* 0x000fe20003800000 */
[----:B------:R-:W-:Y:S01]  /*123d0*/  PRMT R0, R0, 0x9910, RZ ;  /* 0x0000991000007816 */ /* 0x000fe200000000ff */
[----:B-----5:R-:W-:Y:S01]  /*123e0*/  IMAD.MOV.U32 R49, RZ, RZ, R6 ;  /* 0x000000ffff317224 */ /* 0x020fe200078e0006 */
[----:B------:R-:W-:Y:S02]  /*123f0*/  LEA.HI R3, R14, R17, RZ, 0x3 ;  /* 0x000000110e037211 */ /* 0x000fe400078f18ff */
[----:B------:R-:W-:Y:S02]  /*12400*/  ISETP.NE.AND P0, PT, R0, RZ, PT ;  /* 0x000000ff0000720c */ /* 0x000fe40003f05270 */
[----:B------:R-:W-:Y:S02]  /*12410*/  LOP3.LUT R2, R3, 0xfffffff8, RZ, 0xc0, !PT ;  /* 0xfffffff803027812 */ /* 0x000fe400078ec0ff */
[----:B------:R-:W-:-:S02]  /*12420*/  SHF.R.S32.HI R48, RZ, 0x3, R3 ;  /* 0x00000003ff307819 */ /* 0x000fc40000011403 */
[----:B------:R-:W-:Y:S01]  /*12430*/  SHF.R.S32.HI R11, RZ, 0x1f, R246 ;  /* 0x0000001fff0b7819 */ /* 0x000fe200000114f6 */
[----:B------:R-:W-:-:S04]  /*12440*/  IMAD.IADD R2, R17, 0x1, -R2 ;  /* 0x0000000111027824 */ /* 0x000fc800078e0a02 */
[C---:B------:R-:W-:Y:S02]  /*12450*/  IMAD.SHL.U32 R0, R2.reuse, 0x8, RZ ;  /* 0x0000000802007824 */ /* 0x040fe400078e00ff */
[----:B------:R-:W-:-:S03]  /*12460*/  IMAD R28, R2, 0x10, R48 ;  /* 0x00000010021c7824 */ /* 0x000fc600078e0230 */
[----:B------:R-:W-:Y:S01]  /*12470*/  SHF.R.S32.HI R80, RZ, 0x1f, R0 ;  /* 0x0000001fff507819 */ /* 0x000fe20000011400 */
[----:B------:R-:W-:Y:S05]  /*12480*/  @!P0 BRA `(.L_x_1933) ;  /* 0x000020d000008947 */ /* 0x000fea0003800000 */
[----:B------:R-:W2:Y:S04]  /*12490*/  LDL R7, [R1+0x20] ;  /* 0x0000200001077983 */ /* 0x000ea80000100800 */
[----:B------:R-:W3:Y:S01]  /*124a0*/  LDL R15, [R1+0x28] ;  /* 0x00002800010f7983 */ /* 0x000ee20000100800 */
[----:B------:R-:W-:Y:S01]  /*124b0*/  LEA.HI R10, R14, R17, RZ, 0x2 ;  /* 0x000000110e0a7211 */ /* 0x000fe200078f10ff */
[----:B------:R-:W-:Y:S01]  /*124c0*/  WARPSYNC 0xffffffff ;  /* 0xffffffff00007948 */ /* 0x000fe20003800000 */
[----:B------:R-:W-:Y:S01]  /*124d0*/  IMAD.MOV.U32 R9, RZ, RZ, -0x10 ;  /* 0xfffffff0ff097424 */ /* 0x000fe200078e00ff */
[----:B------:R-:W4:Y:S01]  /*124e0*/  LDL R13, [R1+0x30] ;  /* 0x00003000010d7983 */ /* 0x000f220000100800 */
[----:B------:R-:W-:Y:S01]  /*124f0*/  SHF.R.S32.HI R4, RZ, 0x1f, R10 ;  /* 0x0000001fff047819 */ /* 0x000fe2000001140a */
[----:B------:R-:W-:Y:S01]  /*12500*/  IMAD.MOV.U32 R8, RZ, RZ, 0x20 ;  /* 0x00000020ff087424 */ /* 0x000fe200078e00ff */
[----:B------:R-:W-:Y:S01]  /*12510*/  F2FP.BF16.PACK_AB R3, R73, R72 ;  /* 0x000000484903723e */ /* 0x000fe200000010ff */
[----:B------:R-:W3:Y:S01]  /*12520*/  LDL R12, [R1+0x34] ;  /* 0x00003400010c7983 */ /* 0x000ee20000100800 */
[----:B------:R-:W-:-:S02]  /*12530*/  LEA.HI R4, R4, R240, RZ, 0x3 ;  /* 0x000000f004047211 */ /* 0x000fc400078f18ff */
[----:B------:R-:W-:Y:S01]  /*12540*/  F2FP.BF16.PACK_AB R6, R105, R104 ;  /* 0x000000686906723e */ /* 0x000fe200000010ff */
[----:B------:R-:W-:Y:S01]  /*12550*/  BAR.SYNC.DEFER_BLOCKING 0x1, 0x80 ;  /* 0x0042000000007b1d */ /* 0x000fe20000010000 */
[----:B------:R-:W-:Y:S02]  /*12560*/  LOP3.LUT R4, R4, 0xfffffff8, RZ, 0xc0, !PT ;  /* 0xfffffff804047812 */ /* 0x000fe400078ec0ff */
[----:B------:R-:W-:-:S03]  /*12570*/  F2FP.BF16.PACK_AB R5, R75, R74 ;  /* 0x0000004a4b05723e */ /* 0x000fc600000010ff */
[----:B------:R-:W-:-:S05]  /*12580*/  IMAD.IADD R4, R240, 0x1, -R4 ;  /* 0x00000001f0047824 */ /* 0x000fca00078e0a04 */
[----:B------:R-:W-:-:S04]  /*12590*/  LOP3.LUT R2, R4, 0x1, RZ, 0xc0, !PT ;  /* 0x0000000104027812 */ /* 0x000fc800078ec0ff */
[----:B------:R-:W-:-:S04]  /*125a0*/  ISETP.NE.U32.AND P0, PT, R2, 0x1, PT ;  /* 0x000000010200780c */ /* 0x000fc80003f05070 */
[----:B------:R-:W-:Y:S02]  /*125b0*/  SEL R9, R9, 0x10, !P0 ;  /* 0x0000001009097807 */ /* 0x000fe40004000000 */
        /* <DEDUP_REMOVED lines=9> */
[----:B--2---:R-:W-:-:S05]  /*12650*/  F2FP.BF16.PACK_AB R3, R113, R112 ;  /* 0x000000707103723e */ /* 0x004fca00000010ff */
[----:B------:R2:W-:Y:S01]  /*12660*/  STS [R2+0x400], R3 ;  /* 0x0004000302007388 */ /* 0x0005e20000000800 */
[----:B-1----:R-:W-:-:S05]  /*12670*/  F2FP.BF16.PACK_AB R5, R53, R52 ;  /* 0x000000343505723e */ /* 0x002fca00000010ff */
[----:B------:R1:W-:Y:S01]  /*12680*/  STS [R7+0x2000], R5 ;  /* 0x0020000507007388 */ /* 0x0003e20000000800 */
[----:B------:R-:W-:-:S03]  /*12690*/  F2FP.BF16.PACK_AB R6, R121, R120 ;  /* 0x000000787906723e */ /* 0x000fc600000010ff */
[----:B------:R3:W-:Y:S01]  /*126a0*/  STS [R7+0x2400], R4 ;  /* 0x0024000407007388 */ /* 0x0007e20000000800 */
[----:B--2---:R-:W-:-:S05]  /*126b0*/  F2FP.BF16.PACK_AB R3, R41, R40 ;  /* 0x000000282903723e */ /* 0x004fca00000010ff */
[----:B------:R2:W-:Y:S01]  /*126c0*/  STS [R2+0x2000], R3 ;  /* 0x0020000302007388 */ /* 0x0005e20000000800 */
[----:B-1----:R-:W-:Y:S02]  /*126d0*/  F2FP.BF16.PACK_AB R5, R85, R84 ;  /* 0x000000545505723e */ /* 0x002fe400000010ff */
[----:B---3--:R-:W-:-:S03]  /*126e0*/  F2FP.BF16.PACK_AB R4, R77, R76 ;  /* 0x0000004c4d04723e */ /* 0x008fc600000010ff */
[----:B------:R1:W-:Y:S01]  /*126f0*/  STS [R2+0x2400], R5 ;  /* 0x0024000502007388 */ /* 0x0003e20000000800 */
[----:B--2---:R-:W-:Y:S01]  /*12700*/  IMAD.IADD R3, R7, 0x1, R8 ;  /* 0x0000000107037824 */ /* 0x004fe200078e0208 */
[----:B------:R-:W-:-:S04]  /*12710*/  F2FP.BF16.PACK_AB R7, R43, R42 ;  /* 0x0000002a2b07723e */ /* 0x000fc800000010ff */
[----:B------:R2:W-:Y:S01]  /*12720*/  STS [R3], R4 ;  /* 0x0000000403007388 */ /* 0x0005e20000000800 */
[----:B-1----:R-:W-:Y:S01]  /*12730*/  F2FP.BF16.PACK_AB R5, R79, R78 ;  /* 0x0000004e4f05723e */ /* 0x002fe200000010ff */
[----:B------:R-:W-:Y:S02]  /*12740*/  IMAD.IADD R2, R2, 0x1, R8 ;  /* 0x0000000102027824 */ /* 0x000fe400078e0208 */
[----:B------:R1:W-:Y:S04]  /*12750*/  STS [R3+0x400], R6 ;  /* 0x0004000603007388 */ /* 0x0003e80000000800 */
[----:B------:R3:W-:Y:S01]  /*12760*/  STS [R2], R5 ;  /* 0x0000000502007388 */ /* 0x0007e20000000800 */
[----:B--2---:R-:W-:Y:S02]  /*12770*/  F2FP.BF16.PACK_AB R4, R123, R122 ;  /* 0x0000007a7b04723e */ /* 0x004fe400000010ff */
[----:B-1----:R-:W-:-:S03]  /*12780*/  F2FP.BF16.PACK_AB R6, R69, R68 ;  /* 0x000000444506723e */ /* 0x002fc600000010ff */
        /* <DEDUP_REMOVED lines=60> */
.L_x_1934:
[----:B-1----:R-:W2:Y:S04]  /*12b50*/  LDL R81, [R1+0x4] ;  /* 0x0000040001517983 */ /* 0x002ea80000100800 */
[----:B------:R-:W3:Y:S04]  /*12b60*/  LDL R29, [R1+0x10] ;  /* 0x00001000011d7983 */ /* 0x000ee80000100800 */
[----:B------:R-:W4:Y:S01]  /*12b70*/  LDL R16, [R1+0x1c] ;  /* 0x00001c0001107983 */ /* 0x000f220000100800 */
[----:B------:R-:W-:Y:S01]  /*12b80*/  IMAD.MOV.U32 R9, RZ, RZ, 0x368 ;  /* 0x00000368ff097424 */ /* 0x000fe200078e00ff */
[----:B------:R-:W-:-:S04]  /*12b90*/  ISETP.GT.AND P2, PT, R4, 0x1, PT ;  /* 0x000000010400780c */ /* 0x000fc80003f44270 */
[----:B------:R-:W-:-:S04]  /*12ba0*/  SEL R9, R9, 0x328, P2 ;  /* 0x0000032809097807 */ /* 0x000fc80001000000 */
[----:B------:R-:W1:Y:S01]  /*12bb0*/  LDC.64 R12, c[0x0][R9+0x170] ;  /* 0x00005c00090c7b82 */ /* 0x000e620000000a00 */
[----:B------:R-:W-:-:S07]  /*12bc0*/  LEA.HI R8, R14, R17, RZ, 0x5 ;  /* 0x000000110e087211 */ /* 0x000fce00078f28ff */
[----:B------:R1:W3:Y:S01]  /*12bd0*/  LDC.64 R22, c[0x0][R9+0x168] ;  /* 0x00005a0009167b82 */ /* 0x0002e20000000a00 */
[----:B------:R-:W-:Y:S02]  /*12be0*/  LOP3.LUT R4, R10, 0xfffffffc, RZ, 0xc0, !PT ;  /* 0xfffffffc0a047812 */ /* 0x000fe400078ec0ff */
[--C-:B------:R-:W-:Y:S02]  /*12bf0*/  SHF.R.S32.HI R5, RZ, 0x5, R8.reuse ;  /* 0x00000005ff057819 */ /* 0x100fe40000011408 */
[----:B------:R-:W-:-:S03]  /*12c00*/  SHF.R.S32.HI R6, RZ, 0x1f, R8 ;  /* 0x0000001fff067819 */ /* 0x000fc60000011408 */
[----:B------:R1:W2:Y:S01]  /*12c10*/  LDC.64 R24, c[0x0][R9+0x178] ;  /* 0x00005e0009187b82 */ /* 0x0002a20000000a00 */
[----:B------:R-:W-:Y:S01]  /*12c20*/  LOP3.LUT R8, R8, 0xffffffe0, RZ, 0xc0, !PT ;  /* 0xffffffe008087812 */ /* 0x000fe200078ec0ff */
[----:B------:R-:W-:Y:S01]  /*12c30*/  IMAD.IADD R4, R17, 0x1, -R4 ;  /* 0x0000000111047824 */ /* 0x000fe200078e0a04 */
[----:B------:R-:W-:-:S03]  /*12c40*/  LEA.HI R6, R6, R5, RZ, 0x2 ;  /* 0x0000000506067211 */ /* 0x000fc600078f10ff */
[----:B------:R-:W-:Y:S01]  /*12c50*/  IMAD.IADD R19, R17, 0x1, -R8 ;  /* 0x0000000111137824 */ /* 0x000fe200078e0a08 */
[----:B------:R-:W-:Y:S01]  /*12c60*/  LEA.HI R2, R4, R4, RZ, 0x1 ;  /* 0x0000000404027211 */ /* 0x000fe200078f08ff */
[----:B------:R1:W2:Y:S01]  /*12c70*/  LDC.64 R20, c[0x0][R9+0x160] ;  /* 0x0000580009147b82 */ /* 0x0002a20000000a00 */
[----:B------:R-:W-:Y:S02]  /*12c80*/  LOP3.LUT R6, R6, 0xffffffc, RZ, 0xc0, !PT ;  /* 0x0ffffffc06067812 */ /* 0x000fe400078ec0ff */
[----:B------:R-:W-:Y:S02]  /*12c90*/  SHF.R.S32.HI R26, RZ, 0x1f, R19 ;  /* 0x0000001fff1a7819 */ /* 0x000fe40000011413 */
[C---:B------:R-:W-:Y:S01]  /*12ca0*/  LOP3.LUT R7, R2.reuse, 0x1ffffffe, RZ, 0xc0, !PT ;  /* 0x1ffffffe02077812 */ /* 0x040fe200078ec0ff */
[----:B------:R-:W-:Y:S01]  /*12cb0*/  IMAD.SHL.U32 R2, R2, 0x20, RZ ;  /* 0x0000002002027824 */ /* 0x000fe200078e00ff */
[----:B------:R-:W-:Y:S01]  /*12cc0*/  LEA.HI R26, R26, R19, RZ, 0x2 ;  /* 0x000000131a1a7211 */ /* 0x000fe200078f10ff */
[----:B------:R-:W-:Y:S01]  /*12cd0*/  IMAD.IADD R6, R5, 0x1, -R6 ;  /* 0x0000000105067824 */ /* 0x000fe200078e0a06 */
[----:B------:R-:W-:Y:S01]  /*12ce0*/  ISETP.NE.U32.AND P0, PT, RZ, c[0x0][0x500], PT ;  /* 0x00014000ff007a0c */ /* 0x000fe20003f05070 */
[----:B------:R-:W-:Y:S01]  /*12cf0*/  IMAD.IADD R7, R4, 0x1, -R7 ;  /* 0x0000000104077824 */ /* 0x000fe200078e0a07 */
[----:B------:R-:W-:Y:S01]  /*12d00*/  LOP3.LUT R2, R2, 0xffffffc0, RZ, 0xc0, !PT ;  /* 0xffffffc002027812 */ /* 0x000fe200078ec0ff */
[----:B------:R-:W-:Y:S01]  /*12d10*/  IMAD.MOV.U32 R5, RZ, RZ, c[0x0][0x4e8] ;  /* 0x00013a00ff057624 */ /* 0x000fe200078e00ff */
[----:B------:R-:W-:-:S02]  /*12d20*/  SHF.R.S32.HI R4, RZ, 0x2, R26 ;  /* 0x00000002ff047819 */ /* 0x000fc4000001141a */
[----:B------:R-:W-:Y:S01]  /*12d30*/  ISETP.NE.AND.EX P0, PT, RZ, c[0x0][0x504], PT, P0 ;  /* 0x00014100ff007a0c */ /* 0x000fe20003f05300 */
[----:B------:R-:W-:Y:S01]  /*12d40*/  IMAD R7, R7, 0x8, R2 ;  /* 0x0000000807077824 */ /* 0x000fe200078e0202 */
[----:B------:R-:W-:Y:S01]  /*12d50*/  ISETP.NE.AND P5, PT, R5, 0x1, PT ;  /* 0x000000010500780c */ /* 0x000fe20003fa5270 */
[----:B------:R-:W-:Y:S01]  /*12d60*/  IMAD R17, R6, 0x10, R4 ;  /* 0x0000001006117824 */ /* 0x000fe200078e0204 */
[----:B------:R-:W-:-:S03]  /*12d70*/  SEL R2, R246, RZ, !P0 ;  /* 0x000000fff6027207 */ /* 0x000fc60004000000 */
[----:B------:R-:W-:Y:S01]  /*12d80*/  IMAD.IADD R7, R17, 0x1, R7 ;  /* 0x0000000111077824 */ /* 0x000fe200078e0207 */
[----:B------:R-:W-:Y:S01]  /*12d90*/  SEL R5, R11, RZ, !P0 ;  /* 0x000000ff0b057207 */ /* 0x000fe20004000000 */
[----:B-1----:R-:W-:-:S04]  /*12da0*/  IMAD R4, R13, R2, RZ ;  /* 0x000000020d047224 */ /* 0x002fc800078e02ff */
[C---:B------:R-:W-:Y:S02]  /*12db0*/  IMAD R6, R12.reuse, R5, R4 ;  /* 0x000000050c067224 */ /* 0x040fe400078e0204 */
[----:B------:R-:W-:-:S04]  /*12dc0*/  IMAD.WIDE.U32 R8, R12, R2, RZ ;  /* 0x000000020c087225 */ /* 0x000fc800078e00ff */
[----:B------:R-:W-:Y:S01]  /*12dd0*/  IMAD.IADD R13, R9, 0x1, R6 ;  /* 0x00000001090d7824 */ /* 0x000fe200078e0206 */
[----:B------:R-:W-:-:S04]  /*12de0*/  LOP3.LUT R245, R245, 0xfffffffd, RZ, 0xc0, !PT ;  /* 0xfffffffdf5f57812 */ /* 0x000fc800078ec0ff */
[----:B------:R-:W-:Y:S01]  /*12df0*/  LOP3.LUT R245, R245, 0xfffffffe, RZ, 0xc0, !PT ;  /* 0xfffffffef5f57812 */ /* 0x000fe200078ec0ff */
[----:B--2---:R-:W-:-:S04]  /*12e00*/  IMAD R7, R81, 0x80, R7 ;  /* 0x0000008051077824 */ /* 0x004fc800078e0207 */
[----:B------:R-:W-:-:S04]  /*12e10*/  @P5 IMAD.HI.U32 R5, R7, c[0x0][0x4ec], RZ ;  /* 0x00013b0007055a27 */ /* 0x000fc800078e00ff */
        /* <DEDUP_REMOVED lines=37> */
[----:B------:R1:W1:Y:S01]  /*13070*/  SHFL.IDX PT, R8, R6, 0x3, 0x1c1f ;  /* 0x007c1f0006087f89 */ /* 0x00026200000e0000 */
[----:B---3--:R-:W-:-:S05]  /*13080*/  IMAD R5, R81, 0x80, R17 ;  /* 0x0000008051057824 */ /* 0x008fca00078e0211 */
[C---:B------:R-:W-:Y:S02]  /*13090*/  IADD3 R18, R5.reuse, 0x8, RZ ;  /* 0x0000000805127810 */ /* 0x040fe40007ffe0ff */
[CC--:B------:R-:W-:Y:S02]  /*130a0*/  ISETP.GE.OR P4, PT, R5.reuse, R4.reuse, P0 ;  /* 0x000000040500720c */ /* 0x0c0fe40000786670 */
[----:B------:R-:W-:Y:S02]  /*130b0*/  IADD3 R17, R5, 0x40, RZ ;  /* 0x0000004005117810 */ /* 0x000fe40007ffe0ff */
[-C--:B------:R-:W-:Y:S02]  /*130c0*/  ISETP.GE.OR P3, PT, R18, R4.reuse, P0 ;  /* 0x000000041200720c */ /* 0x080fe40000766670 */
[----:B------:R-:W-:Y:S02]  /*130d0*/  ISETP.GE.OR P1, PT, R17, R4, P0 ;  /* 0x000000041100720c */ /* 0x000fe40000726670 */
[----:B-1----:R-:W-:-:S05]  /*130e0*/  IADD3 R6, R5, 0x48, RZ ;  /* 0x0000004805067810 */ /* 0x002fca0007ffe0ff */
[----:B------:R1:W-:Y:S04]  /*130f0*/  @!P4 ST.E [R14.64], R30 ;  /* 0x0000001e0e00c985 */ /* 0x0003e8000c101908 */
        /* <DEDUP_REMOVED lines=11> */
[----:B------:R-:W-:Y:S01]  /*131b0*/  IMAD R16, R16, c[0x0][0x3a0], RZ ;  /* 0x0000e80010107a24 */ /* 0x000fe200078e02ff */
[----:B------:R-:W-:Y:S01]  /*131c0*/  LEA R5, R81, R28, 0x7 ;  /* 0x0000001c51057211 */ /* 0x000fe200078e38ff */
[C---:B------:R-:W-:Y:S01]  /*131d0*/  IMAD.WIDE.U32 R6, R3.reuse, c[0x0][0x3a0], RZ ;  /* 0x0000e80003067a25 */ /* 0x040fe200078e00ff */
[----:B-1----:R-:W-:Y:S01]  /*131e0*/  SHF.R.S32.HI R8, RZ, 0x1f, R2 ;  /* 0x0000001fff087819 */ /* 0x002fe20000011402 */
[----:B------:R1:W2:Y:S02]  /*131f0*/  LDS.128 R20, [R215+0x880] ;  /* 0x00088000d7147984 */ /* 0x0002a40000000c00 */
[----:B------:R-:W-:-:S02]  /*13200*/  IMAD R3, R3, c[0x0][0x3a4], R16 ;  /* 0x0000e90003037a24 */ /* 0x000fc400078e0210 */
[----:B------:R-:W-:Y:S01]  /*13210*/  @P5 IMAD.HI.U32 R9, R5, c[0x0][0x4ec], RZ ;  /* 0x00013b0005095a27 */ /* 0x000fe200078e00ff */
[----:B------:R1:W3:Y:S02]  /*13220*/  LDS.128 R16, [R215+0x80] ;  /* 0x00008000d7107984 */ /* 0x0002e40000000c00 */
[----:B------:R-:W-:Y:S01]  /*13230*/  IADD3 R7, R7, R3, RZ ;  /* 0x0000000307077210 */ /* 0x000fe20007ffe0ff */
[----:B------:R-:W-:Y:S01]  /*13240*/  IMAD R8, R8, c[0x0][0x3f0], RZ ;  /* 0x0000fc0008087a24 */ /* 0x000fe200078e02ff */
[----:B------:R1:W4:Y:S01]  /*13250*/  LDS.128 R24, [R215+0x1080] ;  /* 0x00108000d7187984 */ /* 0x0003220000000c00 */
[----:B------:R-:W-:Y:S02]  /*13260*/  MOV R3, R5 ;  /* 0x0000000500037202 */ /* 0x000fe40000000f00 */
[----:B------:R-:W-:Y:S01]  /*13270*/  IMAD.WIDE.U32 R6, R29, c[0x0][0x3e8], R6 ;  /* 0x0000fa001d067a25 */ /* 0x000fe200078e0006 */
[----:B------:R1:W1:Y:S01]  /*13280*/  LDS.128 R32, [R215+0x2080] ;  /* 0x00208000d7207984 */ /* 0x0002620000000c00 */
[----:B------:R-:W-:-:S02]  /*13290*/  @P5 SHF.R.U32.HI R3, RZ, c[0x0][0x4f0], R9 ;  /* 0x00013c00ff035a19 */ /* 0x000fc40000011609 */
[----:B------:R-:W-:Y:S01]  /*132a0*/  IMAD R7, R29, c[0x0][0x3ec], R7 ;  /* 0x0000fb001d077a24 */ /* 0x000fe200078e0207 */
[----:B------:R1:W1:Y:S01]  /*132b0*/  LDS.128 R36, [R215+0x2880] ;  /* 0x00288000d7247984 */ /* 0x0002620000000c00 */
[C---:B------:R-:W-:Y:S01]  /*132c0*/  IMAD R9, R2.reuse, c[0x0][0x3f4], R8 ;  /* 0x0000fd0002097a24 */ /* 0x040fe200078e0208 */
[----:B------:R-:W-:Y:S01]  /*132d0*/  SHF.R.S32.HI R8, RZ, 0x1f, R3 ;  /* 0x0000001fff087819 */ /* 0x000fe20000011403 */
[----:B------:R-:W-:Y:S01]  /*132e0*/  IMAD.WIDE.U32 R6, R2, c[0x0][0x3f0], R6 ;  /* 0x0000fc0002067a25 */ /* 0x000fe200078e0006 */
[----:B------:R1:W1:Y:S01]  /*132f0*/  LDS.128 R28, [R215+0x1880] ;  /* 0x00188000d71c7984 */ /* 0x0002620000000c00 */
[----:B------:R-:W-:Y:S02]  /*13300*/  IADD3 R2, -R3, RZ, RZ ;  /* 0x000000ff03027210 */ /* 0x000fe40007ffe1ff */
[----:B------:R-:W-:Y:S01]  /*13310*/  IMAD R8, R8, c[0x0][0x3e0], RZ ;  /* 0x0000f80008087a24 */ /* 0x000fe200078e02ff */
[----:B------:R1:W1:Y:S01]  /*13320*/  LDS.128 R40, [R215+0x3080] ;  /* 0x00308000d7287984 */ /* 0x0002620000000c00 */
[----:B------:R-:W-:Y:S01]  /*13330*/  IADD3 R7, R7, R9, RZ ;  /* 0x0000000907077210 */ /* 0x000fe20007ffe0ff */
[----:B------:R-:W-:-:S02]  /*13340*/  IMAD R5, R2, c[0x0][0x4e8], R5 ;  /* 0x00013a0002057a24 */ /* 0x000fc400078e0205 */
        /* <DEDUP_REMOVED lines=14> */
.L_x_2012:
[----:B------:R-:W-:Y:S05]  /*13430*/  BRA.DIV ~URZ, `(.L_x_1937) ;  /* 0x000036927f007947 */ /* 0x000fea000b800000 */
[----:B------:R4:W2:Y:S02]  /*13440*/  SHFL.IDX PT, R2, R7, RZ, 0x181f ;  /* 0x00181fff07027589 */ /* 0x0008a400000e0000 */
.L_x_2013:
        /* <DEDUP_REMOVED lines=8> */
.L_x_2014:
[----:B------:R-:W-:-:S04]  /*134d0*/  IADD3 R3, R5, 0x10, RZ ;  /* 0x0000001005037810 */ /* 0x000fc80007ffe0ff */
[----:B------:R-:W-:-:S13]  /*134e0*/  ISETP.GE.OR P0, PT, R3, R4, P2 ;  /* 0x000000040300720c */ /* 0x000fda0001706670 */
[----:B--2---:R-:W-:-:S04]  /*134f0*/  @!P0 LEA R2, P1, R0, R2, 0x1 ;  /* 0x0000000200028211 */ /* 0x004fc800078208ff */
[----:B------:R-:W-:-:S05]  /*13500*/  @!P0 LEA.HI.X R3, R0, R8, R80, 0x1, P1 ;  /* 0x0000000800038211 */ /* 0x000fca00008f0c50 */
[----:B------:R2:W-:Y:S01]  /*13510*/  @!P0 ST.E.128 [R2.64], R20 ;  /* 0x0000001402008985 */ /* 0x0005e2000c101d08 */
[----:B------:R-:W-:Y:S05]  /*13520*/  BRA.DIV ~URZ, `(.L_x_1939) ;  /* 0x000036e27f007947 */ /* 0x000fea000b800000 */
[----:B------:R2:W3:Y:S02]  /*13530*/  SHFL.IDX PT, R8, R6, 0x2, 0x181f ;  /* 0x00581f0006087f89 */ /* 0x0004e400000e0000 */
.L_x_2015:
[----:B------:R-:W-:Y:S05]  /*13540*/  BRA.DIV ~URZ, `(.L_x_1940) ;  /* 0x000037327f007947 */ /* 0x000fea000b800000 */
[----:B--2---:R2:W4:Y:S02]  /*13550*/  SHFL.IDX PT, R2, R7, 0x2, 0x181f ;  /* 0x00581f0007027f89 */ /* 0x00452400000e0000 */
.L_x_2016:
        /* <DEDUP_REMOVED lines=8> */
.L_x_2017:
[----:B------:R-:W-:-:S04]  /*135e0*/  IADD3 R3, R5, 0x30, RZ ;  /* 0x0000003005037810 */ /* 0x000fc80007ffe0ff */
[----:B------:R-:W-:-:S13]  /*135f0*/  ISETP.GE.OR P0, PT, R3, R4, P2 ;  /* 0x000000040300720c */ /* 0x000fda0001706670 */
[----:B---3--:R-:W-:-:S04]  /*13600*/  @!P0 LEA R2, P1, R0, R2, 0x1 ;  /* 0x0000000200028211 */ /* 0x008fc800078208ff */
[----:B--2---:R-:W-:-:S05]  /*13610*/  @!P0 LEA.HI.X R3, R0, R8, R80, 0x1, P1 ;  /* 0x0000000800038211 */ /* 0x004fca00008f0c50 */
[----:B-1----:R1:W-:Y:S01]  /*13620*/  @!P0 ST.E.128 [R2.64], R28 ;  /* 0x0000001c02008985 */ /* 0x0023e2000c101d08 */
[----:B------:R-:W-:Y:S05]  /*13630*/  BRA.DIV ~URZ, `(.L_x_1942) ;  /* 0x000037827f007947 */ /* 0x000fea000b800000 */
[----:B------:R2:W3:Y:S02]  /*13640*/  SHFL.IDX PT, R8, R6, 0x4, 0x181f ;  /* 0x00981f0006087f89 */ /* 0x0004e400000e0000 */
.L_x_2018:
[----:B------:R-:W-:Y:S05]  /*13650*/  BRA.DIV ~URZ, `(.L_x_1943) ;  /* 0x000037d27f007947 */ /* 0x000fea000b800000 */
[----:B-1----:R1:W2:Y:S02]  /*13660*/  SHFL.IDX PT, R2, R7, 0x4, 0x181f ;  /* 0x00981f0007027f89 */ /* 0x0022a400000e0000 */
.L_x_2019:
        /* <DEDUP_REMOVED lines=8> */
.L_x_2020:
[----:B------:R-:W-:-:S04]  /*136f0*/  IADD3 R3, R5, 0x50, RZ ;  /* 0x0000005005037810 */ /* 0x000fc80007ffe0ff */
[----:B------:R-:W-:-:S13]  /*13700*/  ISETP.GE.OR P0, PT, R3, R4, P2 ;  /* 0x000000040300720c */ /* 0x000fda0001706670 */
[----:B--2---:R-:W-:-:S04]  /*13710*/  @!P0 LEA R2, P1, R0, R2, 0x1 ;  /* 0x0000000200028211 */ /* 0x004fc800078208ff */
[----:B-1----:R-:W-:-:S05]  /*13720*/  @!P0 LEA.HI.X R3, R0, R8, R80, 0x1, P1 ;  /* 0x0000000800038211 */ /* 0x002fca00008f0c50 */
[----:B------:R1:W-:Y:S01]  /*13730*/  @!P0 ST.E.128 [R2.64], R36 ;  /* 0x0000002402008985 */ /* 0x0003e2000c101d08 */
[----:B------:R-:W-:Y:S05]  /*13740*/  BRA.DIV ~URZ, `(.L_x_1945) ;  /* 0x000038227f007947 */ /* 0x000fea000b800000 */
[----:B------:R2:W1:Y:S02]  /*13750*/  SHFL.IDX PT, R8, R6, 0x6, 0x181f ;  /* 0x00d81f0006087f89 */ /* 0x00046400000e0000 */
.L_x_2021:
[----:B------:R-:W-:Y:S05]  /*13760*/  BRA.DIV ~URZ, `(.L_x_1946) ;  /* 0x000038727f007947 */ /* 0x000fea000b800000 */
[----:B-1----:R1:W2:Y:S02]  /*13770*/  SHFL.IDX PT, R2, R7, 0x6, 0x181f ;  /* 0x00d81f0007027f89 */ /* 0x0022a400000e0000 */
.L_x_2022:
        /* <DEDUP_REMOVED lines=8> */
.L_x_2023:
[----:B------:R-:W-:-:S04]  /*13800*/  IADD3 R2, R5, 0x70, RZ ;  /* 0x0000007005027810 */ /* 0x000fc80007ffe0ff */
[----:B------:R-:W-:-:S13]  /*13810*/  ISETP.GE.OR P0, PT, R2, R4, P2 ;  /* 0x000000040200720c */ /* 0x000fda0001706670 */
[----:B------:R-:W-:Y:S05]  /*13820*/  @P0 BRA `(.L_x_1948) ;  /* 0x0000189000000947 */ /* 0x000fea0003800000 */
[----:B----4-:R-:W-:-:S04]  /*13830*/  LEA R2, P0, R0, R3, 0x1 ;  /* 0x0000000300027211 */ /* 0x010fc800078008ff */
[----:B---3--:R-:W-:-:S05]  /*13840*/  LEA.HI.X R3, R0, R6, R80, 0x1, P0 ;  /* 0x0000000600037211 */ /* 0x008fca00000f0c50 */
[----:B------:R3:W-:Y:S01]  /*13850*/  ST.E.128 [R2.64], R44 ;  /* 0x0000002c02007985 */ /* 0x0007e2000c101d08 */
[----:B------:R-:W-:Y:S05]  /*13860*/  BRA `(.L_x_1948) ;  /* 0x0000185000007947 */ /* 0x000fea0003800000 */
.L_x_1935:
        /* <DEDUP_REMOVED lines=34> */
.L_x_2024:
[----:B------:R-:W-:Y:S05]  /*13a90*/  BRA.DIV ~URZ, `(.L_x_1950) ;  /* 0x000036f27f007947 */ /* 0x000fea000b800000 */
[----:B------:R3:W4:Y:S02]  /*13aa0*/  SHFL.IDX PT, R2, R21, RZ, 0x1c1f ;  /* 0x001c1fff15027589 */ /* 0x00072400000e0000 */
.L_x_2025:
        /* <DEDUP_REMOVED lines=25> */
[-C--:B----4-:R-:W-:Y:S02]  /*13c40*/  @!P1 LEA R14, P3, R4, R2.reuse, 0x2 ;  /* 0x00000002040e9211 */ /* 0x090fe400078610ff */
        /* <DEDUP_REMOVED lines=25> */
.L_x_1952:
[----:B------:R-:W-:Y:S05]  /*13de0*/  BSYNC B0 ;  /* 0x0000000000007941 */ /* 0x000fea0003800000 */
.L_x_1951:
[----:B------:R-:W-:Y:S05]  /*13df0*/  BRA.DIV ~URZ, `(.L_x_1953) ;  /* 0x000034027f007947 */ /* 0x000fea000b800000 */
[----:B--2---:R2:W1:Y:S04]  /*13e00*/  SHFL.IDX PT, R13, R20, 0x1, 0x1c1f ;  /* 0x003c1f00140d7f89 */ /* 0x00446800000e0000 */
[----:B----4-:R2:W4:Y:S02]  /*13e10*/  SHFL.IDX PT, R2, R21, 0x1, 0x1c1f ;  /* 0x003c1f0015027f89 */ /* 0x01052400000e0000 */
.L_x_2026:
        /* <DEDUP_REMOVED lines=8> */
[-C--:B----4-:R-:W-:Y:S02]  /*13ea0*/  @!P0 LEA R14, P3, R4, R2.reuse, 0x2 ;  /* 0x00000002040e8211 */ /* 0x090fe400078610ff */
        /* <DEDUP_REMOVED lines=25> */
.L_x_1955:
[----:B------:R-:W-:Y:S05]  /*14040*/  BSYNC B0 ;  /* 0x0000000000007941 */ /* 0x000fea0003800000 */
.L_x_1954:
[----:B------:R-:W-:Y:S05]  /*14050*/  BRA.DIV ~URZ, `(.L_x_1956) ;  /* 0x000032727f007947 */ /* 0x000fea000b800000 */
[----:B-1----:R1:W2:Y:S02]  /*14060*/  SHFL.IDX PT, R13, R20, 0x2, 0x1c1f ;  /* 0x005c1f00140d7f89 */ /* 0x0022a400000e0000 */
.L_x_2027:
[----:B------:R-:W-:Y:S05]  /*14070*/  BRA.DIV ~URZ, `(.L_x_1957) ;  /* 0x000032c27f007947 */ /* 0x000fea000b800000 */
[----:B--2-4-:R2:W4:Y:S02]  /*14080*/  SHFL.IDX PT, R2, R21, 0x2, 0x1c1f ;  /* 0x005c1f0015027f89 */ /* 0x01452400000e0000 */
.L_x_2028:
[----:B------:R-:W-:Y:S01]  /*14090*/  LOP3.LUT P0, RZ, R245, 0x1, RZ, 0xc0, !PT ;  /* 0x00000001f5ff7812 */ /* 0x000fe2000780c0ff */
[----:B------:R-:W-:-:S12]  /*140a0*/  BSSY B0, `(.L_x_1958) ;  /* 0x0000022000007945 */ /* 0x000fd80003800000 */
[----:B------:R-:W-:Y:S05]  /*140b0*/  @P0 BRA `(.L_x_1959) ;  /* 0x0000020000000947 */ /* 0x000fea0003800000 */
[----:B------:R-:W-:Y:S02]  /*140c0*/  ISETP.GE.AND P1, PT, R0, c[0x0][0x3c8], PT ;  /* 0x0000f20000007a0c */ /* 0x000fe40003f26270 */
[----:B------:R-:W-:Y:S02]  /*140d0*/  ISETP.GE.AND P0, PT, R4, c[0x0][0x3c8], PT ;  /* 0x0000f20004007a0c */ /* 0x000fe40003f06270 */
[----:B------:R-:W-:Y:S02]  /*140e0*/  ISETP.GE.AND P4, PT, R9, c[0x0][0x3c8], PT ;  /* 0x0000f20009007a0c */ /* 0x000fe40003f86270 */
[----:B------:R-:W-:Y:S02]  /*140f0*/  ISETP.GE.AND P5, PT, R8, c[0x0][0x3c8], PT ;  /* 0x0000f20008007a0c */ /* 0x000fe40003fa6270 */
[----:B------:R-:W-:-:S05]  /*14100*/  ISETP.GE.AND P3, PT, R7, c[0x0][0x3c8], PT ;  /* 0x0000f20007007a0c */ /* 0x000fca0003f66270 */
[----:B------:R-:W-:Y:S02]  /*14110*/  @!P1 IMAD.MOV.U32 R3, RZ, RZ, R13 ;  /* 0x000000ffff039224 */ /* 0x000fe400078e000d */
[-C--:B----4-:R-:W-:Y:S02]  /*14120*/  @!P0 LEA R14, P2, R4, R2.reuse, 0x2 ;  /* 0x00000002040e8211 */ /* 0x090fe400078410ff */
        /* <DEDUP_REMOVED lines=25> */
.L_x_1959:
[----:B------:R-:W-:Y:S05]  /*142c0*/  BSYNC B0 ;  /* 0x0000000000007941 */ /* 0x000fea0003800000 */
.L_x_1958:
[----:B------:R-:W-:Y:S05]  /*142d0*/  BRA.DIV ~URZ, `(.L_x_1960) ;  /* 0x000030d27f007947 */ /* 0x000fea000b800000 */
[----:B------:R1:W2:Y:S04]  /*142e0*/  SHFL.IDX PT, R13, R20, 0x3, 0x1c1f ;  /* 0x007c1f00140d7f89 */ /* 0x0002a800000e0000 */
[----:B-1--4-:R1:W4:Y:S02]  /*142f0*/  SHFL.IDX PT, R2, R21, 0x3, 0x1c1f ;  /* 0x007c1f0015027f89 */ /* 0x01232400000e0000 */
.L_x_2029:
[----:B------:R-:W-:-:S13]  /*14300*/  LOP3.LUT P0, RZ, R245, 0x2, RZ, 0xc0, !PT ;  /* 0x00000002f5ff7812 */ /* 0x000fda000780c0ff */
        /* <DEDUP_REMOVED lines=37> */
.L_x_1933:
        /* <DEDUP_REMOVED lines=8> */
[----:B------:R-:W-:-:S08]  /*145e0*/  IMAD.WIDE R6, R246, R6, c[0x0][0x500] ;  /* 0x00014000f6067625 */ /* 0x000fd000078e0206 */
[C---:B------:R-:W-:Y:S02]  /*145f0*/  @P1 LEA R4, P0, R246.reuse, c[0x0][0x508], 0x2 ;  /* 0x00014200f6041a11 */ /* 0x040fe400078010ff */
[----:B------:R3:W5:Y:S02]  /*14600*/  @P2 LDG.E R2, [R6.64] ;  /* 0x0000000806022981 */ /* 0x000764000c1e1900 */
[----:B------:R-:W-:-:S05]  /*14610*/  @P1 LEA.HI.X R5, R246, c[0x0][0x50c], R11, 0x2, P0 ;  /* 0x00014300f6051a11 */ /* 0x000fca00000f140b */
[----:B------:R3:W5:Y:S01]  /*14620*/  @P1 LDG.E R20, [R4.64] ;  /* 0x0000000804141981 */ /* 0x000762000c1e1900 */
[----:B--2---:R-:W-:-:S04]  /*14630*/  ISETP.NE.AND P0, PT, R3, RZ, PT ;  /* 0x000000ff0300720c */ /* 0x004fc80003f05270 */
[----:B------:R-:W-:Y:S01]  /*14640*/  SEL R19, R3, c[0x0][0x3d4], P0 ;  /* 0x0000f50003137a07 */ /* 0x000fe20000000000 */
[----:B------:R-:W-:Y:S05]  /*14650*/  @P1 BRA `(.L_x_1961) ;  /* 0x0000004000001947 */ /* 0x000fea0003800000 */
[----:B---3--:R-:W-:Y:S05]  /*14660*/  @!P2 BRA `(.L_x_1961) ;  /* 0x000000300000a947 */ /* 0x008fea0003800000 */
[----:B------:R2:W3:Y:S04]  /*14670*/  LDG.E R3, [R6.64] ;  /* 0x0000000806037981 */ /* 0x0004e8000c1e1900 */
[----:B--2---:R-:W3:Y:S02]  /*14680*/  LDG.E R6, [R6.64+0x4] ;  /* 0x0000040806067981 */ /* 0x004ee4000c1e1900 */
[----:B---3-5:R-:W-:Y:S02]  /*14690*/  IADD3 R20, -R3, R6, RZ ;  /* 0x0000000603147210 */ /* 0x028fe40007ffe1ff */
.L_x_1961:
[----:B---3--:R-:W2:Y:S01]  /*146a0*/  S2R R5, SR_TID.X ;  /* 0x0000000000057919 */ /* 0x008ea20000002100 */
[----:B------:R-:W-:Y:S01]  /*146b0*/  BSSY B0, `(.L_x_1962) ;  /* 0x0000038000007945 */ /* 0x000fe20003800000 */
[----:B------:R-:W-:Y:S02]  /*146c0*/  SEL R10, R246, RZ, !P2 ;  /* 0x000000fff60a7207 */ /* 0x000fe40005000000 */
[----:B------:R-:W-:-:S02]  /*146d0*/  SEL R21, R11, RZ, !P2 ;  /* 0x000000ff0b157207 */ /* 0x000fc40005000000 */
[----:B-1---5:R-:W-:Y:S02]  /*146e0*/  SHF.R.S32.HI R18, RZ, 0x1f, R2 ;  /* 0x0000001fff127819 */ /* 0x022fe40000011402 */
[----:B--2---:R-:W-:-:S13]  /*146f0*/  ISETP.GT.AND P0, PT, R5, 0x7f, PT ;  /* 0x0000007f0500780c */ /* 0x004fda0003f04270 */
        /* <DEDUP_REMOVED lines=51> */
.L_x_1963:
[----:B------:R-:W-:Y:S05]  /*14a30*/  BSYNC B0 ;  /* 0x0000000000007941 */ /* 0x000fea0003800000 */
.L_x_1962:
        /* <DEDUP_REMOVED lines=38> */
.L_x_2030:
[----:B------:R-:W-:Y:S05]  /*14ca0*/  BRA.DIV ~URZ, `(.L_x_1965) ;  /* 0x000028427f007947 */ /* 0x000fea000b800000 */
[----:B------:R3:W4:Y:S02]  /*14cb0*/  SHFL.IDX PT, R2, R7, RZ, 0x181f ;  /* 0x00181fff07027589 */ /* 0x00072400000e0000 */
.L_x_2031:
        /* <DEDUP_REMOVED lines=8> */
.L_x_2032:
[----:B------:R-:W-:-:S04]  /*14d40*/  IADD3 R3, R4, 0x10, RZ ;  /* 0x0000001004037810 */ /* 0x000fc80007ffe0ff */
[----:B------:R-:W-:-:S13]  /*14d50*/  ISETP.GE.OR P0, PT, R3, R5, P2 ;  /* 0x000000050300720c */ /* 0x000fda0001706670 */
[----:B--2---:R-:W-:-:S04]  /*14d60*/  @!P0 LEA R2, P1, R0, R2, 0x1 ;  /* 0x0000000200028211 */ /* 0x004fc800078208ff */
[----:B-1----:R-:W-:-:S05]  /*14d70*/  @!P0 LEA.HI.X R3, R0, R8, R80, 0x1, P1 ;  /* 0x0000000800038211 */ /* 0x002fca00008f0c50 */
[----:B------:R1:W-:Y:S01]  /*14d80*/  @!P0 ST.E.128 [R2.64], RZ ;  /* 0x000000ff02008985 */ /* 0x0003e2000c101d08 */
[----:B------:R-:W-:Y:S05]  /*14d90*/  BRA.DIV ~URZ, `(.L_x_1967) ;  /* 0x000028927f007947 */ /* 0x000fea000b800000 */
[----:B------:R2:W1:Y:S02]  /*14da0*/  SHFL.IDX PT, R8, R6, 0x2, 0x181f ;  /* 0x00581f0006087f89 */ /* 0x00046400000e0000 */
.L_x_2033:
[----:B------:R-:W-:Y:S05]  /*14db0*/  BRA.DIV ~URZ, `(.L_x_1968) ;  /* 0x000028e27f007947 */ /* 0x000fea000b800000 */
[----:B-1----:R1:W2:Y:S02]  /*14dc0*/  SHFL.IDX PT, R2, R7, 0x2, 0x181f ;  /* 0x00581f0007027f89 */ /* 0x0022a400000e0000 */
.L_x_2034:
        /* <DEDUP_REMOVED lines=8> */
.L_x_2035:
[----:B------:R-:W-:-:S04]  /*14e50*/  IADD3 R3, R4, 0x30, RZ ;  /* 0x0000003004037810 */ /* 0x000fc80007ffe0ff */
[----:B------:R-:W-:-:S13]  /*14e60*/  ISETP.GE.OR P0, PT, R3, R5, P2 ;  /* 0x000000050300720c */ /* 0x000fda0001706670 */
[----:B--2---:R-:W-:-:S04]  /*14e70*/  @!P0 LEA R2, P1, R0, R2, 0x1 ;  /* 0x0000000200028211 */ /* 0x004fc800078208ff */
[----:B------:R-:W-:-:S05]  /*14e80*/  @!P0 LEA.HI.X R3, R0, R8, R80, 0x1, P1 ;  /* 0x0000000800038211 */ /* 0x000fca00008f0c50 */
[----:B------:R2:W-:Y:S01]  /*14e90*/  @!P0 ST.E.128 [R2.64], RZ ;  /* 0x000000ff02008985 */ /* 0x0005e2000c101d08 */
[----:B------:R-:W-:Y:S05]  /*14ea0*/  BRA.DIV ~URZ, `(.L_x_1970) ;  /* 0x000029327f007947 */ /* 0x000fea000b800000 */
[----:B------:R1:W2:Y:S02]  /*14eb0*/  SHFL.IDX PT, R8, R6, 0x4, 0x181f ;  /* 0x00981f0006087f89 */ /* 0x0002a400000e0000 */
.L_x_2036:
[----:B------:R-:W-:Y:S05]  /*14ec0*/  BRA.DIV ~URZ, `(.L_x_1971) ;  /* 0x000029827f007947 */ /* 0x000fea000b800000 */
[----:B--2---:R2:W1:Y:S02]  /*14ed0*/  SHFL.IDX PT, R2, R7, 0x4, 0x181f ;  /* 0x00981f0007027f89 */ /* 0x00446400000e0000 */
.L_x_2037:
        /* <DEDUP_REMOVED lines=8> */
.L_x_2038:
[----:B------:R-:W-:-:S04]  /*14f60*/  IADD3 R3, R4, 0x50, RZ ;  /* 0x0000005004037810 */ /* 0x000fc80007ffe0ff */
[----:B------:R-:W-:-:S13]  /*14f70*/  ISETP.GE.OR P0, PT, R3, R5, P2 ;  /* 0x000000050300720c */ /* 0x000fda0001706670 */
[----:B---3--:R-:W-:-:S04]  /*14f80*/  @!P0 LEA R2, P1, R0, R2, 0x1 ;  /* 0x0000000200028211 */ /* 0x008fc800078208ff */
[----:B--2---:R-:W-:-:S05]  /*14f90*/  @!P0 LEA.HI.X R3, R0, R8, R80, 0x1, P1 ;  /* 0x0000000800038211 */ /* 0x004fca00008f0c50 */
[----:B------:R2:W-:Y:S01]  /*14fa0*/  @!P0 ST.E.128 [R2.64], RZ ;  /* 0x000000ff02008985 */ /* 0x0005e2000c101d08 */
[----:B------:R-:W-:Y:S05]  /*14fb0*/  BRA.DIV ~URZ, `(.L_x_1973) ;  /* 0x000029d27f007947 */ /* 0x000fea000b800000 */
[----:B------:R3:W1:Y:S02]  /*14fc0*/  SHFL.IDX PT, R8, R6, 0x6, 0x181f ;  /* 0x00d81f0006087f89 */ /* 0x00066400000e0000 */
.L_x_2039:
[----:B------:R-:W-:Y:S05]  /*14fd0*/  BRA.DIV ~URZ, `(.L_x_1974) ;  /* 0x00002a227f007947 */ /* 0x000fea000b800000 */
[----:B--2---:R2:W3:Y:S02]  /*14fe0*/  SHFL.IDX PT, R2, R7, 0x6, 0x181f ;  /* 0x00d81f0007027f89 */ /* 0x0044e400000e0000 */
.L_x_2040:
        /* <DEDUP_REMOVED lines=8> */
.L_x_2041:
[----:B------:R-:W-:-:S04]  /*15070*/  IADD3 R4, R4, 0x70, RZ ;  /* 0x0000007004047810 */ /* 0x000fc80007ffe0ff */
[----:B------:R-:W-:-:S13]  /*15080*/  ISETP.GE.OR P0, PT, R4, R5, P2 ;  /* 0x000000050400720c */ /* 0x000fda0001706670 */
[----:B----4-:R-:W-:-:S04]  /*15090*/  @!P0 LEA R2, P1, R0, R2, 0x1 ;  /* 0x0000000200028211 */ /* 0x010fc800078208ff */
[----:B---3--:R-:W-:-:S05]  /*150a0*/  @!P0 LEA.HI.X R3, R0, R6, R80, 0x1, P1 ;  /* 0x0000000600038211 */ /* 0x008fca00008f0c50 */
[----:B------:R3:W-:Y:S04]  /*150b0*/  @!P0 ST.E.128 [R2.64], RZ ;  /* 0x000000ff02008985 */ /* 0x0007e8000c101d08 */
.L_x_1948:
[----:B------:R-:W-:Y:S05]  /*150c0*/  BSYNC B1 ;  /* 0x0000000000017941 */ /* 0x000fea0003800000 */
.L_x_1932:
[----:B------:R-:W5:Y:S02]  /*150d0*/  LDL R0, [R1+0x38] ;  /* 0x0000380001007983 */ /* 0x000f640000100800 */
[----:B-----5:R-:W-:-:S13]  /*150e0*/  ISETP.NE.AND P0, PT, R0, RZ, PT ;  /* 0x000000ff0000720c */ /* 0x020fda0003f05270 */
[----:B------:R-:W-:Y:S01]  /*150f0*/  @P0 WARPSYNC 0xffffffff ;  /* 0xffffffff00000948 */ /* 0x000fe20003800000 */
[----:B------:R-:W-:Y:S06]  /*15100*/  @P0 BAR.SYNC.DEFER_BLOCKING 0x5, 0x80 ;  /* 0x0142000000000b1d */ /* 0x000fec0000010000 */
[----:B-123--:R-:W1:Y:S04]  /*15110*/  @P0 LDS.128 R4, [0x9100] ;  /* 0x00910000ff040984 */ /* 0x00ee680000000c00 */
[----:B-1----:R1:W-:Y:S04]  /*15120*/  @P0 STL.64 [R1], R4 ;  /* 0x0000000401000387 */ /* 0x0023e80000100a00 */
        /* <DEDUP_REMOVED lines=9> */
.L_x_2042:
[----:B------:R-:W-:Y:S05]  /*151c0*/  BRA.DIV ~URZ, `(.L_x_1978) ;  /* 0x000029e27f007947 */ /* 0x000fea000b800000 */
[----:B------:R3:W1:Y:S02]  /*151d0*/  SHFL.IDX PT, R8, R49, 0x1, 0x1f ;  /* 0x00201f0031087f89 */ /* 0x00066400000e0000 */
.L_x_2043:
        /* <DEDUP_REMOVED lines=19> */
.L_x_2044:
        /* <DEDUP_REMOVED lines=16> */
.L_x_2045:
[----:B----4-:R-:W-:Y:S01]  /*15410*/  IMAD R0, R0, c[0x0][0x538], RZ ;  /* 0x00014e0000007a24 */ /* 0x010fe200078e02ff */
[----:B------:R-:W-:Y:S04]  /*15420*/  BSSY B1, `(.L_x_1981) ;  /* 0x0000084000017945 */ /* 0x000fe80003800000 */
[----:B-1----:R-:W-:-:S04]  /*15430*/  IADD3 R8, R0, R8, RZ ;  /* 0x0000000800087210 */ /* 0x002fc80007ffe0ff */
[----:B--2---:R-:W-:-:S13]  /*15440*/  ISETP.GT.AND P0, PT, R8, R9, PT ;  /* 0x000000090800720c */ /* 0x004fda0003f04270 */
[----:B------:R-:W-:Y:S05]  /*15450*/  @P0 BRA `(.L_x_1982) ;  /* 0x0000025000000947 */ /* 0x000fea0003800000 */
.L_x_1986:
        /* <DEDUP_REMOVED lines=17> */
.L_x_2046:
        /* <DEDUP_REMOVED lines=16> */
.L_x_2047:
[----:B--2---:R-:W-:-:S05]  /*15670*/  IMAD R0, R0, c[0x0][0x538], RZ ;  /* 0x00014e0000007a24 */ /* 0x004fca00078e02ff */
[----:B------:R-:W-:-:S04]  /*15680*/  IADD3 R8, R0, R8, RZ ;  /* 0x0000000800087210 */ /* 0x000fc80007ffe0ff */
[----:B------:R-:W-:-:S13]  /*15690*/  ISETP.GT.AND P0, PT, R8, R9, PT ;  /* 0x000000090800720c */ /* 0x000fda0003f04270 */
[----:B-1----:R-:W-:Y:S05]  /*156a0*/  @!P0 BRA `(.L_x_1986) ;  /* 0xfffffdb000008947 */ /* 0x002fea000383ffff */
.L_x_1982:
[----:B------:R-:W-:-:S05]  /*156b0*/  IADD3 R10, -R0, R8, RZ ;  /* 0x00000008000a7210 */ /* 0x000fca0007ffe1ff */
[----:B------:R-:W-:-:S05]  /*156c0*/  IMAD R0, R4, c[0x0][0x538], R10 ;  /* 0x00014e0004007a24 */ /* 0x000fca00078e020a */
[----:B------:R-:W-:Y:S01]  /*156d0*/  ISETP.GT.AND P0, PT, R0, R9, PT ;  /* 0x000000090000720c */ /* 0x000fe20003f04270 */
[----:B------:R-:W-:-:S12]  /*156e0*/  BRA.DIV ~URZ, `(.L_x_1987) ;  /* 0x000029227f007947 */ /* 0x000fd8000b800000 */
[----:B------:R-:W-:-:S04]  /*156f0*/  VOTE.ANY R0, PT, !P0 ;  /* 0x0000000000007806 */ /* 0x000fc800040e0100 */
.L_x_2048:
[----:B------:R1:W2:Y:S01]  /*15700*/  POPC R13, R0 ;  /* 0x00000000000d7309 */ /* 0x0002a20000000000 */
[----:B------:R-:W-:Y:S05]  /*15710*/  BRA.DIV ~URZ, `(.L_x_1988) ;  /* 0x000029327f007947 */ /* 0x000fea000b800000 */
[----:B--2---:R2:W4:Y:S04]  /*15720*/  SHFL.IDX PT, R8, R6, R13, 0x1f ;  /* 0x00001f0d06087589 */ /* 0x00452800000e0000 */
[----:B------:R2:W1:Y:S02]  /*15730*/  SHFL.IDX PT, R7, R7, R13, 0x1f ;  /* 0x00001f0d07077589 */ /* 0x00046400000e0000 */
.L_x_2049:
[----:B------:R-:W-:Y:S01]  /*15740*/  ISETP.NE.AND P0, PT, R0, RZ, PT ;  /* 0x000000ff0000720c */ /* 0x000fe20003f05270 */
[----:B------:R-:W-:-:S12]  /*15750*/  BSSY B0, `(.L_x_1989) ;  /* 0x0000005000007945 */ /* 0x000fd80003800000 */
[----:B------:R-:W-:Y:S05]  /*15760*/  @!P0 BRA `(.L_x_1990) ;  /* 0x0000003000008947 */ /* 0x000fea0003800000 */
[----:B------:R-:W-:Y:S01]  /*15770*/  IADD3 R11, R13, -0x1, RZ ;  /* 0xffffffff0d0b7810 */ /* 0x000fe20007ffe0ff */
[----:B------:R-:W-:Y:S05]  /*15780*/  BRA.DIV ~URZ, `(.L_x_1991) ;  /* 0x000029927f007947 */ /* 0x000fea000b800000 */
[----:B------:R2:W3:Y:S02]  /*15790*/  SHFL.IDX PT, R14, R4, R11, 0x1f ;  /* 0x00001f0b040e7589 */ /* 0x0004e400000e0000 */
.L_x_1990:
[----:B------:R-:W-:Y:S05]  /*157a0*/  BSYNC B0 ;  /* 0x0000000000007941 */ /* 0x000fea0003800000 */
.L_x_1989:
[----:B--23--:R-:W-:Y:S01]  /*157b0*/  IMAD R6, R14, c[0x0][0x538], R10 ;  /* 0x00014e000e067a24 */ /* 0x00cfe200078e020a */
[----:B----4-:R-:W-:Y:S02]  /*157c0*/  IABS R2, R8 ;  /* 0x0000000800027213 */ /* 0x010fe40000000000 */
[----:B-1----:R-:W-:Y:S01]  /*157d0*/  IABS R3, R7 ;  /* 0x0000000700037213 */ /* 0x002fe20000000000 */
[----:B------:R-:W-:Y:S01]  /*157e0*/  IMAD.IADD R9, R9, 0x1, -R6 ;  /* 0x0000000109097824 */ /* 0x000fe200078e0a06 */
[----:B------:R1:W-:Y:S01]  /*157f0*/  STL [R1], R6 ;  /* 0x0000000601007387 */ /* 0x0003e20000100800 */
        /* <DEDUP_REMOVED lines=65> */
.L_x_1983:
[----:B------:R-:W-:Y:S01]  /*15c10*/  MOV R0, c[0x0][0x53c] ;  /* 0x00014f0000007a02 */ /* 0x000fe20000000f00 */
[----:B------:R1:W-:Y:S04]  /*15c20*/  STL [R1], R9 ;  /* 0x0000000901007387 */ /* 0x0003e80000100800 */
[----:B------:R1:W-:Y:S04]  /*15c30*/  STL [R1+0x4], RZ ;  /* 0x000004ff01007387 */ /* 0x0003e80000100800 */
[----:B------:R1:W-:Y:S04]  /*15c40*/  STL [R1+0x8], RZ ;  /* 0x000008ff01007387 */ /* 0x0003e80000100800 */
[----:B------:R1:W-:Y:S02]  /*15c50*/  STL [R1+0xc], R0 ;  /* 0x00000c0001007387 */ /* 0x0003e40000100800 */
.L_x_1992:
[----:B------:R-:W-:Y:S05]  /*15c60*/  BSYNC B1 ;  /* 0x0000000000017941 */ /* 0x000fea0003800000 */
.L_x_1981:
[----:B---3--:R-:W2:Y:S04]  /*15c70*/  LDL R4, [R1] ;  /* 0x0000000001047983 */ /* 0x008ea80000100800 */
        /* <DEDUP_REMOVED lines=8> */
.L_x_1976:
[----:B-1----:R-:W3:Y:S02]  /*15d00*/  LDL R0, [R1+0xc] ;  /* 0x00000c0001007983 */ /* 0x002ee40000100800 */
[----:B---3--:R-:W-:-:S13]  /*15d10*/  ISETP.GE.AND P0, PT, R0, c[0x0][0x53c], PT ;  /* 0x00014f0000007a0c */ /* 0x008fda0003f06270 */
[----:B--2-4-:R-:W-:Y:S01]  /*15d20*/  @P0 CALL.REL.NOINC `(.L_x_1993) ;  /* 0x0000001000000944 */ /* 0x014fe20003c00000 */
[----:B------:R-:W-:Y:S05]  /*15d30*/  BRA `(.L_x_1994) ;  /* 0xfffeb56000007947 */ /* 0x000fea000383ffff */
.L_x_1993:
[----:B------:R-:W-:Y:S05]  /*15d40*/  EXIT ;  /* 0x000000000000794d */ /* 0x000fea0003800000 */
.L_x_1816:
[----:B------:R-:W-:Y:S01]  /*15d50*/  IMAD.MOV.U32 R0, RZ, RZ, R5 ;  /* 0x000000ffff007224 */ /* 0x000fe200078e0005 */
[----:B------:R-:W-:Y:S02]  /*15d60*/  MOV R2, 0x1 ;  /* 0x0000000100027802 */ /* 0x000fe40000000f00 */
[----:B------:R-:W-:Y:S02]  /*15d70*/  MOV R3, 0x15d90 ;  /* 0x00015d9000037802 */ /* 0x000fe40000000f00 */
[----:B------:R-:W-:Y:S05]  /*15d80*/  CALL.REL.NOINC `($__internal_32_$__cuda_sm70_shflsync_up_p) ;  /* 0x0000249000007944 */ /* 0x000fea0003c00000 */
[----:B------:R-:W-:Y:S01]  /*15d90*/  MOV R0, R4 ;  /* 0x0000000400007202 */ /* 0x000fe20000000f00 */
[----:B------:R-:W-:Y:S05]  /*15da0*/  BRA `(.L_x_1995) ;  /* 0xfffea6c000007947 */ /* 0x000fea000383ffff */
.L_x_1817:
[----:B------:R-:W-:Y:S01]  /*15db0*/  IMAD.MOV.U32 R0, RZ, RZ, R5 ;  /* 0x000000ffff007224 */ /* 0x000fe200078e0005 */
[----:B------:R-:W-:Y:S02]  /*15dc0*/  MOV R2, 0x2 ;  /* 0x0000000200027802 */ /* 0x000fe40000000f00 */
[----:B------:R-:W-:Y:S02]  /*15dd0*/  MOV R3, 0x15df0 ;  /* 0x00015df000037802 */ /* 0x000fe40000000f00 */
[----:B------:R-:W-:Y:S05]  /*15de0*/  CALL.REL.NOINC `($__internal_32_$__cuda_sm70_shflsync_up_p) ;  /* 0x0000243000007944 */ /* 0x000fea0003c00000 */
[----:B------:R-:W-:Y:S01]  /*15df0*/  SEL R0, R4, RZ, P4 ;  /* 0x000000ff04007207 */ /* 0x000fe20002000000 */
[----:B------:R-:W-:Y:S01]  /*15e00*/  IMAD.MOV.U32 R2, RZ, RZ, 0x4 ;  /* 0x00000004ff027424 */ /* 0x000fe200078e00ff */
[----:B------:R-:W-:-:S03]  /*15e10*/  MOV R3, 0x15e40 ;  /* 0x00015e4000037802 */ /* 0x000fc60000000f00 */
[----:B------:R-:W-:Y:S02]  /*15e20*/  IMAD.IADD R0, R5, 0x1, R0 ;  /* 0x0000000105007824 */ /* 0x000fe400078e0200 */
        /* <DEDUP_REMOVED lines=13> */
[----:B------:R-:W-:Y:S02]  /*15f00*/  MOV R3, 0x1f ;  /* 0x0000001f00037802 */ /* 0x000fe40000000f00 */
[----:B------:R-:W-:Y:S01]  /*15f10*/  MOV R2, 0x15f50 ;  /* 0x00015f5000027802 */ /* 0x000fe20000000f00 */
[----:B------:R-:W-:-:S04]  /*15f20*/  IMAD.IADD R4, R0, 0x1, R4 ;  /* 0x0000000100047824 */ /* 0x000fc800078e0204 */
[----:B------:R-:W-:Y:S02]  /*15f30*/  IMAD.MOV.U32 R12, RZ, RZ, R4 ;  /* 0x000000ffff0c7224 */ /* 0x000fe400078e0004 */
[----:B------:R-:W-:Y:S05]  /*15f40*/  CALL.REL.NOINC `($__internal_31_$__cuda_sm70_shflsync_idx_p) ;  /* 0x0000228000007944 */ /* 0x000fea0003c00000 */
[----:B------:R-:W-:Y:S01]  /*15f50*/  MOV R0, R11 ;  /* 0x0000000b00007202 */ /* 0x000fe20000000f00 */
[----:B------:R-:W-:Y:S05]  /*15f60*/  BRA `(.L_x_1996) ;  /* 0xfffea60000007947 */ /* 0x000fea000383ffff */
.L_x_1819:
[----:B------:R-:W-:Y:S02]  /*15f70*/  SEL R0, RZ, 0x1, P0 ;  /* 0x00000001ff007807 */ /* 0x000fe40000000000 */
[----:B------:R-:W-:Y:S02]  /*15f80*/  MOV R2, 0x15fa0 ;  /* 0x00015fa000027802 */ /* 0x000fe40000000f00 */
[----:B------:R-:W-:Y:S05]  /*15f90*/  CALL.REL.NOINC `($__internal_33_$__cuda_sm70_votesync_ballot) ;  /* 0x000022f000007944 */ /* 0x000fea0003c00000 */
[----:B------:R-:W-:Y:S05]  /*15fa0*/  BRA `(.L_x_1997) ;  /* 0xfffea65000007947 */ /* 0x000fea000383ffff */
.L_x_1820:
[----:B------:R-:W-:Y:S01]  /*15fb0*/  IMAD.MOV.U32 R12, RZ, RZ, R8 ;  /* 0x000000ffff0c7224 */ /* 0x000fe200078e0008 */
[----:B--2---:R-:W-:Y:S01]  /*15fc0*/  MOV R11, R15 ;  /* 0x0000000f000b7202 */ /* 0x004fe20000000f00 */
[----:B------:R-:W-:Y:S01]  /*15fd0*/  IMAD.MOV.U32 R3, RZ, RZ, 0x1f ;  /* 0x0000001fff037424 */ /* 0x000fe200078e00ff */
[----:B------:R-:W-:Y:S02]  /*15fe0*/  MOV R2, 0x16000 ;  /* 0x0001600000027802 */ /* 0x000fe40000000f00 */
[----:B-1----:R-:W-:Y:S05]  /*15ff0*/  CALL.REL.NOINC `($__internal_31_$__cuda_sm70_shflsync_idx_p) ;  /* 0x000021d000007944 */ /* 0x002fea0003c00000 */
[----:B------:R-:W-:Y:S01]  /*16000*/  IMAD.MOV.U32 R13, RZ, RZ, R11 ;  /* 0x000000ffff0d7224 */ /* 0x000fe200078e000b */
[----:B------:R-:W-:Y:S01]  /*16010*/  MOV R12, R7 ;  /* 0x00000007000c7202 */ /* 0x000fe20000000f00 */
[----:B------:R-:W-:Y:S01]  /*16020*/  IMAD.MOV.U32 R6, RZ, RZ, RZ ;  /* 0x000000ffff067224 */ /* 0x000fe200078e00ff */
[----:B------:R-:W-:Y:S01]  /*16030*/  MOV R11, R15 ;  /* 0x0000000f000b7202 */ /* 0x000fe20000000f00 */
[----:B------:R-:W-:Y:S01]  /*16040*/  IMAD.MOV.U32 R3, RZ, RZ, 0x1f ;  /* 0x0000001fff037424 */ /* 0x000fe200078e00ff */
[----:B------:R-:W-:-:S02]  /*16050*/  MOV R2, 0x16070 ;  /* 0x0001607000027802 */ /* 0x000fc40000000f00 */
[----:B------:R-:W-:Y:S05]  /*16060*/  CALL.REL.NOINC `($__internal_31_$__cuda_sm70_shflsync_idx_p) ;  /* 0x0000216000007944 */ /* 0x000fea0003c00000 */
[----:B------:R-:W-:Y:S01]  /*16070*/  MOV R10, R11 ;  /* 0x0000000b000a7202 */ /* 0x000fe20000000f00 */
[----:B------:R-:W-:Y:S05]  /*16080*/  BRA `(.L_x_1998) ;  /* 0xfffea5c000007947 */ /* 0x000fea000383ffff */
.L_x_1823:
[----:B------:R-:W-:Y:S01]  /*16090*/  IMAD.MOV.U32 R12, RZ, RZ, R4 ;  /* 0x000000ffff0c7224 */ /* 0x000fe200078e0004 */
[----:B------:R-:W-:-:S02]  /*160a0*/  MOV R3, 0x1f ;  /* 0x0000001f00037802 */ /* 0x000fc40000000f00 */
[----:B------:R-:W-:Y:S02]  /*160b0*/  MOV R2, 0x160d0 ;  /* 0x000160d000027802 */ /* 0x000fe40000000f00 */
[----:B-1234-:R-:W-:Y:S05]  /*160c0*/  CALL.REL.NOINC `($__internal_31_$__cuda_sm70_shflsync_idx_p) ;  /* 0x0000210000007944 */ /* 0x01efea0003c00000 */
[----:B------:R-:W-:Y:S01]  /*160d0*/  MOV R6, R11 ;  /* 0x0000000b00067202 */ /* 0x000fe20000000f00 */
[----:B------:R-:W-:Y:S05]  /*160e0*/  BRA `(.L_x_1822) ;  /* 0xfffea5c000007947 */ /* 0x000fea000383ffff */
.L_x_1869:
[----:B------:R-:W-:Y:S01]  /*160f0*/  IMAD.MOV.U32 R12, RZ, RZ, R4 ;  /* 0x000000ffff0c7224 */ /* 0x000fe200078e0004 */
[----:B------:R-:W-:Y:S01]  /*16100*/  MOV R11, RZ ;  /* 0x000000ff000b7202 */ /* 0x000fe20000000f00 */
[----:B------:R-:W-:Y:S01]  /*16110*/  IMAD.MOV.U32 R3, RZ, RZ, 0x181f ;  /* 0x0000181fff037424 */ /* 0x000fe200078e00ff */
[----:B--2---:R-:W-:Y:S02]  /*16120*/  MOV R2, 0x16140 ;  /* 0x0001614000027802 */ /* 0x004fe40000000f00 */
[----:B-1---5:R-:W-:Y:S05]  /*16130*/  CALL.REL.NOINC `($__internal_31_$__cuda_sm70_shflsync_idx_p) ;  /* 0x0000209000007944 */ /* 0x022fea0003c00000 */
[----:B------:R-:W-:Y:S01]  /*16140*/  MOV R6, R11 ;  /* 0x0000000b00067202 */ /* 0x000fe20000000f00 */
[----:B------:R-:W-:Y:S05]  /*16150*/  BRA `(.L_x_1999) ;  /* 0xffff1b6000007947 */ /* 0x000fea000383ffff */
.L_x_1870:
[----:B------:R-:W-:Y:S01]  /*16160*/  IMAD.MOV.U32 R12, RZ, RZ, R5 ;  /* 0x000000ffff0c7224 */ /* 0x000fe200078e0005 */
[----:B------:R-:W-:Y:S01]  /*16170*/  MOV R11, RZ ;  /* 0x000000ff000b7202 */ /* 0x000fe20000000f00 */
[----:B------:R-:W-:Y:S01]  /*16180*/  IMAD.MOV.U32 R3, RZ, RZ, 0x181f ;  /* 0x0000181fff037424 */ /* 0x000fe200078e00ff */
[----:B--2---:R-:W-:Y:S02]  /*16190*/  MOV R2, 0x161b0 ;  /* 0x000161b000027802 */ /* 0x004fe40000000f00 */
[----:B-1-345:R-:W-:Y:S05]  /*161a0*/  CALL.REL.NOINC `($__internal_31_$__cuda_sm70_shflsync_idx_p) ;  /* 0x0000202000007944 */ /* 0x03afea0003c00000 */
[----:B------:R-:W-:Y:S01]  /*161b0*/  MOV R2, R11 ;  /* 0x0000000b00027202 */ /* 0x000fe20000000f00 */
[----:B------:R-:W-:Y:S05]  /*161c0*/  BRA `(.L_x_2000) ;  /* 0xffff1b1000007947 */ /* 0x000fea000383ffff */
.L_x_1873:
[----:B------:R-:W-:Y:S01]  /*161d0*/  IMAD.MOV.U32 R12, RZ, RZ, R4 ;  /* 0x000000ffff0c7224 */ /* 0x000fe200078e0004 */
[----:B------:R-:W-:Y:S01]  /*161e0*/  MOV R11, 0x1 ;  /* 0x00000001000b7802 */ /* 0x000fe20000000f00 */
[----:B-1----:R-:W-:Y:S01]  /*161f0*/  IMAD.MOV.U32 R3, RZ, RZ, 0x181f ;  /* 0x0000181fff037424 */ /* 0x002fe200078e00ff */
[----:B------:R-:W-:-:S02]  /*16200*/  MOV R2, 0x16220 ;  /* 0x0001622000027802 */ /* 0x000fc40000000f00 */
[----:B--2345:R-:W-:Y:S05]  /*16210*/  CALL.REL.NOINC `($__internal_31_$__cuda_sm70_shflsync_idx_p) ;  /* 0x00001fb000007944 */ /* 0x03cfea0003c00000 */
[----:B------:R-:W-:Y:S01]  /*16220*/  IMAD.MOV.U32 R6, RZ, RZ, R11 ;  /* 0x000000ffff067224 */ /* 0x000fe200078e000b */
[----:B------:R-:W-:Y:S01]  /*16230*/  MOV R11, 0x1 ;  /* 0x00000001000b7802 */ /* 0x000fe20000000f00 */
[----:B------:R-:W-:Y:S01]  /*16240*/  IMAD.MOV.U32 R12, RZ, RZ, R5 ;  /* 0x000000ffff0c7224 */ /* 0x000fe200078e0005 */
[----:B------:R-:W-:-:S02]  /*16250*/  MOV R3, 0x181f ;  /* 0x0000181f00037802 */ /* 0x000fc40000000f00 */
[----:B------:R-:W-:Y:S02]  /*16260*/  MOV R2, 0x16280 ;  /* 0x0001628000027802 */ /* 0x000fe40000000f00 */
[----:B------:R-:W-:Y:S05]  /*16270*/  CALL.REL.NOINC `($__internal_31_$__cuda_sm70_shflsync_idx_p) ;  /* 0x00001f5000007944 */ /* 0x000fea0003c00000 */
[----:B------:R-:W-:Y:S01]  /*16280*/  MOV R2, R11 ;  /* 0x0000000b00027202 */ /* 0x000fe20000000f00 */
[----:B------:R-:W-:Y:S05]  /*16290*/  BRA `(.L_x_2001) ;  /* 0xffff1b2000007947 */ /* 0x000fea000383ffff */
.L_x_1876:
[----:B------:R-:W-:Y:S01]  /*162a0*/  IMAD.MOV.U32 R12, RZ, RZ, R4 ;  /* 0x000000ffff0c7224 */ /* 0x000fe200078e0004 */
[----:B------:R-:W-:Y:S01]  /*162b0*/  MOV R11, 0x2 ;  /* 0x00000002000b7802 */ /* 0x000fe20000000f00 */
[----:B-1----:R-:W-:Y:S01]  /*162c0*/  IMAD.MOV.U32 R3, RZ, RZ, 0x181f ;  /* 0x0000181fff037424 */ /* 0x002fe200078e00ff */
[----:B------:R-:W-:Y:S02]  /*162d0*/  MOV R2, 0x162f0 ;  /* 0x000162f000027802 */ /* 0x000fe40000000f00 */
[----:B--2345:R-:W-:Y:S05]  /*162e0*/  CALL.REL.NOINC `($__internal_31_$__cuda_sm70_shflsync_idx_p) ;  /* 0x00001ee000007944 */ /* 0x03cfea0003c00000 */
[----:B------:R-:W-:Y:S01]  /*162f0*/  MOV R6, R11 ;  /* 0x0000000b00067202 */ /* 0x000fe20000000f00 */
[----:B------:R-:W-:Y:S05]  /*16300*/  BRA `(.L_x_2002) ;  /* 0xffff1b8000007947 */ /* 0x000fea000383ffff */
.L_x_1877:
[----:B------:R-:W-:Y:S01]  /*16310*/  IMAD.MOV.U32 R12, RZ, RZ, R5 ;  /* 0x000000ffff0c7224 */ /* 0x000fe200078e0005 */
[----:B------:R-:W-:Y:S01]  /*16320*/  MOV R11, 0x2 ;  /* 0x00000002000b7802 */ /* 0x000fe20000000f00 */
[----:B-1----:R-:W-:Y:S01]  /*16330*/  IMAD.MOV.U32 R3, RZ, RZ, 0x181f ;  /* 0x0000181fff037424 */ /* 0x002fe200078e00ff */
[----:B------:R-:W-:Y:S02]  /*16340*/  MOV R2, 0x16360 ;  /* 0x0001636000027802 */ /* 0x000fe40000000f00 */
[----:B--2345:R-:W-:Y:S05]  /*16350*/  CALL.REL.NOINC `($__internal_31_$__cuda_sm70_shflsync_idx_p) ;  /* 0x00001e7000007944 */ /* 0x03cfea0003c00000 */
[----:B------:R-:W-:Y:S01]  /*16360*/  MOV R2, R11 ;  /* 0x0000000b00027202 */ /* 0x000fe20000000f00 */
[----:B------:R-:W-:Y:S05]  /*16370*/  BRA `(.L_x_2003) ;  /* 0xffff1b3000007947 */ /* 0x000fea000383ffff */
.L_x_1880:
[----:B------:R-:W-:Y:S01]  /*16380*/  IMAD.MOV.U32 R12, RZ, RZ, R4 ;  /* 0x000000ffff0c7224 */ /* 0x000fe200078e0004 */
[----:B------:R-:W-:Y:S01]  /*16390*/  MOV R11, 0x3 ;  /* 0x00000003000b7802 */ /* 0x000fe20000000f00 */
[----:B--2---:R-:W-:Y:S01]  /*163a0*/  IMAD.MOV.U32 R3, RZ, RZ, 0x181f ;  /* 0x0000181fff037424 */ /* 0x004fe200078e00ff */
[----:B------:R-:W-:-:S02]  /*163b0*/  MOV R2, 0x163d0 ;  /* 0x000163d000027802 */ /* 0x000fc40000000f00 */
[----:B-1-345:R-:W-:Y:S05]  /*163c0*/  CALL.REL.NOINC `($__internal_31_$__cuda_sm70_shflsync_idx_p) ;  /* 0x00001e0000007944 */ /* 0x03afea0003c00000 */
        /* <DEDUP_REMOVED lines=8> */
.L_x_1883:
[----:B------:R-:W-:Y:S01]  /*16450*/  IMAD.MOV.U32 R12, RZ, RZ, R4 ;  /* 0x000000ffff0c7224 */ /* 0x000fe200078e0004 */
[----:B------:R-:W-:Y:S01]  /*16460*/  MOV R11, 0x4 ;  /* 0x00000004000b7802 */ /* 0x000fe20000000f00 */
[----:B-1----:R-:W-:Y:S01]  /*16470*/  IMAD.MOV.U32 R3, RZ, RZ, 0x181f ;  /* 0x0000181fff037424 */ /* 0x002fe200078e00ff */
[----:B--2---:R-:W-:Y:S02]  /*16480*/  MOV R2, 0x164a0 ;  /* 0x000164a000027802 */ /* 0x004fe40000000f00 */
[----:B---345:R-:W-:Y:S05]  /*16490*/  CALL.REL.NOINC `($__internal_31_$__cuda_sm70_shflsync_idx_p) ;  /* 0x00001d3000007944 */ /* 0x038fea0003c00000 */
[----:B------:R-:W-:Y:S01]  /*164a0*/  MOV R6, R11 ;  /* 0x0000000b00067202 */ /* 0x000fe20000000f00 */
[----:B------:R-:W-:Y:S05]  /*164b0*/  BRA `(.L_x_2005) ;  /* 0xffff1ba000007947 */ /* 0x000fea000383ffff */
.L_x_1884:
[----:B------:R-:W-:Y:S01]  /*164c0*/  IMAD.MOV.U32 R12, RZ, RZ, R5 ;  /* 0x000000ffff0c7224 */ /* 0x000fe200078e0005 */
[----:B------:R-:W-:Y:S01]  /*164d0*/  MOV R11, 0x4 ;  /* 0x00000004000b7802 */ /* 0x000fe20000000f00 */
[----:B------:R-:W-:Y:S01]  /*164e0*/  IMAD.MOV.U32 R3, RZ, RZ, 0x181f ;  /* 0x0000181fff037424 */ /* 0x000fe200078e00ff */
[----:B--2---:R-:W-:Y:S02]  /*164f0*/  MOV R2, 0x16510 ;  /* 0x0001651000027802 */ /* 0x004fe40000000f00 */
[----:B-1-345:R-:W-:Y:S05]  /*16500*/  CALL.REL.NOINC `($__internal_31_$__cuda_sm70_shflsync_idx_p) ;  /* 0x00001cc000007944 */ /* 0x03afea0003c00000 */
[----:B------:R-:W-:Y:S01]  /*16510*/  MOV R2, R11 ;  /* 0x0000000b00027202 */ /* 0x000fe20000000f00 */
[----:B------:R-:W-:Y:S05]  /*16520*/  BRA `(.L_x_2006) ;  /* 0xffff1b5000007947 */ /* 0x000fea000383ffff */
.L_x_1887:
        /* <DEDUP_REMOVED lines=13> */
.L_x_1890:
[----:B------:R-:W-:Y:S01]  /*16600*/  IMAD.MOV.U32 R12, RZ, RZ, R4 ;  /* 0x000000ffff0c7224 */ /* 0x000fe200078e0004 */
[----:B------:R-:W-:Y:S01]  /*16610*/  MOV R11, 0x6 ;  /* 0x00000006000b7802 */ /* 0x000fe20000000f00 */
[----:B-1----:R-:W-:Y:S01]  /*16620*/  IMAD.MOV.U32 R3, RZ, RZ, 0x181f ;  /* 0x0000181fff037424 */ /* 0x002fe200078e00ff */
[----:B------:R-:W-:Y:S02]  /*16630*/  MOV R2, 0x16650 ;  /* 0x0001665000027802 */ /* 0x000fe40000000f00 */
[----:B--2345:R-:W-:Y:S05]  /*16640*/  CALL.REL.NOINC `($__internal_31_$__cuda_sm70_shflsync_idx_p) ;  /* 0x00001b8000007944 */ /* 0x03cfea0003c00000 */
[----:B------:R-:W-:Y:S01]  /*16650*/  MOV R6, R11 ;  /* 0x0000000b00067202 */ /* 0x000fe20000000f00 */
[----:B------:R-:W-:Y:S05]  /*16660*/  BRA `(.L_x_2008) ;  /* 0xffff1bc000007947 */ /* 0x000fea000383ffff */
.L_x_1891:
[----:B------:R-:W-:Y:S01]  /*16670*/  IMAD.MOV.U32 R12, RZ, RZ, R5 ;  /* 0x000000ffff0c7224 */ /* 0x000fe200078e0005 */
[----:B------:R-:W-:Y:S01]  /*16680*/  MOV R11, 0x6 ;  /* 0x00000006000b7802 */ /* 0x000fe20000000f00 */
[----:B-1----:R-:W-:Y:S01]  /*16690*/  IMAD.MOV.U32 R3, RZ, RZ, 0x181f ;  /* 0x0000181fff037424 */ /* 0x002fe200078e00ff */
[----:B------:R-:W-:Y:S02]  /*166a0*/  MOV R2, 0x166c0 ;  /* 0x000166c000027802 */ /* 0x000fe40000000f00 */
[----:B--2345:R-:W-:Y:S05]  /*166b0*/  CALL.REL.NOINC `($__internal_31_$__cuda_sm70_shflsync_idx_p) ;  /* 0x00001b1000007944 */ /* 0x03cfea0003c00000 */
[----:B------:R-:W-:Y:S01]  /*166c0*/  MOV R2, R11 ;  /* 0x0000000b00027202 */ /* 0x000fe20000000f00 */
[----:B------:R-:W-:Y:S05]  /*166d0*/  BRA `(.L_x_2009) ;  /* 0xffff1b7000007947 */ /* 0x000fea000383ffff */
.L_x_1894:
        /* <DEDUP_REMOVED lines=13> */
.L_x_1929:
[----:B------:R-:W-:Y:S01]  /*167b0*/  IMAD.MOV.U32 R0, RZ, RZ, R241 ;  /* 0x000000ffff007224 */ /* 0x000fe200078e00f1 */
[----:B------:R-:W-:Y:S01]  /*167c0*/  MOV R11, 0x1f ;  /* 0x0000001f000b7802 */ /* 0x000fe20000000f00 */
[----:B------:R-:W-:Y:S01]  /*167d0*/  IMAD.MOV.U32 R8, RZ, RZ, 0x2 ;  /* 0x00000002ff087424 */ /* 0x000fe200078e00ff */
[----:B------:R-:W-:Y:S02]  /*167e0*/  MOV R10, 0xffffffff ;  /* 0xffffffff000a7802 */ /* 0x000fe40000000f00 */
[----:B------:R-:W-:Y:S02]  /*167f0*/  MOV R4, 0x16810 ;  /* 0x0001681000047802 */ /* 0x000fe40000000f00 */
[----:B------:R-:W-:Y:S05]  /*16800*/  CALL.REL.NOINC `($__internal_30_$__cuda_sm70_shflsync_bfly_p) ;  /* 0x0000197000007944 */ /* 0x000fea0003c00000 */
[----:B------:R-:W-:Y:S01]  /*16810*/  FADD.FTZ R3, R241, R0 ;  /* 0x00000000f1037221 */ /* 0x000fe20000010000 */
[----:B------:R-:W-:Y:S02]  /*16820*/  MOV R8, 0x1 ;  /* 0x0000000100087802 */ /* 0x000fe40000000f00 */
[----:B------:R-:W-:Y:S02]  /*16830*/  MOV R4, 0x16860 ;  /* 0x0001686000047802 */ /* 0x000fe40000000f00 */
[----:B------:R-:W-:-:S02]  /*16840*/  MOV R0, R3 ;  /* 0x0000000300007202 */ /* 0x000fc40000000f00 */
[----:B------:R-:W-:Y:S05]  /*16850*/  CALL.REL.NOINC `($__internal_30_$__cuda_sm70_shflsync_bfly_p) ;  /* 0x0000192000007944 */ /* 0x000fea0003c00000 */
[----:B------:R-:W-:Y:S01]  /*16860*/  FADD.FTZ R3, R3, R0 ;  /* 0x0000000003037221 */ /* 0x000fe20000010000 */
[----:B------:R-:W-:-:S02]  /*16870*/  MOV R0, R242 ;  /* 0x000000f200007202 */ /* 0x000fc40000000f00 */
[----:B------:R-:W-:Y:S02]  /*16880*/  MOV R8, 0x2 ;  /* 0x0000000200087802 */ /* 0x000fe40000000f00 */
[----:B------:R-:W-:Y:S02]  /*16890*/  MOV R4, 0x168b0 ;  /* 0x000168b000047802 */ /* 0x000fe40000000f00 */
[----:B------:R-:W-:Y:S05]  /*168a0*/  CALL.REL.NOINC `($__internal_30_$__cuda_sm70_shflsync_bfly_p) ;  /* 0x000018d000007944 */ /* 0x000fea0003c00000 */
[----:B------:R-:W-:Y:S01]  /*168b0*/  FADD.FTZ R5, R242, R0 ;  /* 0x00000000f2057221 */ /* 0x000fe20000010000 */
[----:B------:R-:W-:Y:S02]  /*168c0*/  MOV R8, 0x1 ;  /* 0x0000000100087802 */ /* 0x000fe40000000f00 */
[----:B------:R-:W-:Y:S02]  /*168d0*/  MOV R4, 0x16900 ;  /* 0x0001690000047802 */ /* 0x000fe40000000f00 */
[----:B------:R-:W-:Y:S02]  /*168e0*/  MOV R0, R5 ;  /* 0x0000000500007202 */ /* 0x000fe40000000f00 */
[----:B------:R-:W-:Y:S05]  /*168f0*/  CALL.REL.NOINC `($__internal_30_$__cuda_sm70_shflsync_bfly_p) ;  /* 0x0000188000007944 */ /* 0x000fea0003c00000 */
[----:B------:R-:W-:Y:S01]  /*16900*/  FADD.FTZ R5, R5, R0 ;  /* 0x0000000005057221 */ /* 0x000fe20000010000 */
[----:B------:R-:W-:Y:S02]  /*16910*/  MOV R0, R243 ;  /* 0x000000f300007202 */ /* 0x000fe40000000f00 */
[----:B------:R-:W-:-:S02]  /*16920*/  MOV R8, 0x2 ;  /* 0x0000000200087802 */ /* 0x000fc40000000f00 */
        /* <DEDUP_REMOVED lines=9> */
[----:B------:R-:W-:Y:S02]  /*169c0*/  MOV R8, 0x2 ;  /* 0x0000000200087802 */ /* 0x000fe40000000f00 */
[----:B------:R-:W-:-:S02]  /*169d0*/  MOV R4, 0x169f0 ;  /* 0x000169f000047802 */ /* 0x000fc40000000f00 */
[----:B------:R-:W-:Y:S05]  /*169e0*/  CALL.REL.NOINC `($__internal_30_$__cuda_sm70_shflsync_bfly_p) ;  /* 0x0000179000007944 */ /* 0x000fea0003c00000 */
[----:B------:R-:W-:Y:S01]  /*169f0*/  FADD.FTZ R7, R244, R0 ;  /* 0x00000000f4077221 */ /* 0x000fe20000010000 */
[----:B------:R-:W-:-:S02]  /*16a00*/  MOV R8, 0x1 ;  /* 0x0000000100087802 */ /* 0x000fc40000000f00 */
[----:B------:R-:W-:Y:S02]  /*16a10*/  MOV R4, 0x16a40 ;  /* 0x00016a4000047802 */ /* 0x000fe40000000f00 */
[----:B------:R-:W-:Y:S02]  /*16a20*/  MOV R0, R7 ;  /* 0x0000000700007202 */ /* 0x000fe40000000f00 */
[----:B------:R-:W-:Y:S05]  /*16a30*/  CALL.REL.NOINC `($__internal_30_$__cuda_sm70_shflsync_bfly_p) ;  /* 0x0000174000007944 */ /* 0x000fea0003c00000 */
[----:B------:R-:W-:Y:S01]  /*16a40*/  MOV R9, R0 ;  /* 0x0000000000097202 */ /* 0x000fe20000000f00 */
[----:B------:R-:W-:Y:S05]  /*16a50*/  BRA `(.L_x_2011) ;  /* 0xffffb1a000007947 */ /* 0x000fea000383ffff */
.L_x_1936:
[----:B--234-:R-:W-:Y:S01]  /*16a60*/  IMAD.MOV.U32 R12, RZ, RZ, R6 ;  /* 0x000000ffff0c7224 */ /* 0x01cfe200078e0006 */
[----:B------:R-:W-:Y:S01]  /*16a70*/  MOV R11, RZ ;  /* 0x000000ff000b7202 */ /* 0x000fe20000000f00 */
[----:B------:R-:W-:Y:S01]  /*16a80*/  IMAD.MOV.U32 R3, RZ, RZ, 0x181f ;  /* 0x0000181fff037424 */ /* 0x000fe200078e00ff */
[----:B------:R-:W-:Y:S02]  /*16a90*/  MOV R2, 0x16ab0 ;  /* 0x00016ab000027802 */ /* 0x000fe40000000f00 */
[----:B-1----:R-:W-:Y:S05]  /*16aa0*/  CALL.REL.NOINC `($__internal_31_$__cuda_sm70_shflsync_idx_p) ;  /* 0x0000172000007944 */ /* 0x002fea0003c00000 */
[----:B------:R-:W-:Y:S01]  /*16ab0*/  MOV R8, R11 ;  /* 0x0000000b00087202 */ /* 0x000fe20000000f00 */
[----:B------:R-:W-:Y:S05]  /*16ac0*/  BRA `(.L_x_2012) ;  /* 0xffffc96000007947 */ /* 0x000fea000383ffff */
.L_x_1937:
[----:B------:R-:W-:Y:S01]  /*16ad0*/  IMAD.MOV.U32 R12, RZ, RZ, R7 ;  /* 0x000000ffff0c7224 */ /* 0x000fe200078e0007 */
[----:B------:R-:W-:Y:S01]  /*16ae0*/  MOV R11, RZ ;  /* 0x000000ff000b7202 */ /* 0x000fe20000000f00 */
[----:B------:R-:W-:Y:S01]  /*16af0*/  IMAD.MOV.U32 R3, RZ, RZ, 0x181f ;  /* 0x0000181fff037424 */ /* 0x000fe200078e00ff */
[----:B------:R-:W-:-:S02]  /*16b00*/  MOV R2, 0x16b20 ;  /* 0x00016b2000027802 */ /* 0x000fc40000000f00 */
[----:B-123--:R-:W-:Y:S05]  /*16b10*/  CALL.REL.NOINC `($__internal_31_$__cuda_sm70_shflsync_idx_p) ;  /* 0x000016b000007944 */ /* 0x00efea0003c00000 */
[----:B------:R-:W-:Y:S01]  /*16b20*/  MOV R2, R11 ;  /* 0x0000000b00027202 */ /* 0x000fe20000000f00 */
[----:B------:R-:W-:Y:S05]  /*16b30*/  BRA `(.L_x_2013) ;  /* 0xffffc91000007947 */ /* 0x000fea000383ffff */
.L_x_1938:
[----:B------:R-:W-:Y:S01]  /*16b40*/  IMAD.MOV.U32 R12, RZ, RZ, R6 ;  /* 0x000000ffff0c7224 */ /* 0x000fe200078e0006 */
[----:B------:R-:W-:Y:S01]  /*16b50*/  MOV R11, 0x1 ;  /* 0x00000001000b7802 */ /* 0x000fe20000000f00 */
[----:B--2---:R-:W-:Y:S01]  /*16b60*/  IMAD.MOV.U32 R3, RZ, RZ, 0x181f ;  /* 0x0000181fff037424 */ /* 0x004fe200078e00ff */
[----:B------:R-:W-:-:S02]  /*16b70*/  MOV R2, 0x16b90 ;  /* 0x00016b9000027802 */ /* 0x000fc40000000f00 */
[----:B-1--4-:R-:W-:Y:S05]  /*16b80*/  CALL.REL.NOINC `($__internal_31_$__cuda_sm70_shflsync_idx_p) ;  /* 0x0000164000007944 */ /* 0x012fea0003c00000 */
        /* <DEDUP_REMOVED lines=8> */
.L_x_1939:
[----:B------:R-:W-:Y:S01]  /*16c10*/  IMAD.MOV.U32 R12, RZ, RZ, R6 ;  /* 0x000000ffff0c7224 */ /* 0x000fe200078e0006 */
[----:B------:R-:W-:Y:S01]  /*16c20*/  MOV R11, 0x2 ;  /* 0x00000002000b7802 */ /* 0x000fe20000000f00 */
[----:B--2---:R-:W-:Y:S01]  /*16c30*/  IMAD.MOV.U32 R3, RZ, RZ, 0x181f ;  /* 0x0000181fff037424 */ /* 0x004fe200078e00ff */
[----:B------:R-:W-:Y:S02]  /*16c40*/  MOV R2, 0x16c60 ;  /* 0x00016c6000027802 */ /* 0x000fe40000000f00 */
[----:B-1-34-:R-:W-:Y:S05]  /*16c50*/  CALL.REL.NOINC `($__internal_31_$__cuda_sm70_shflsync_idx_p) ;  /* 0x0000157000007944 */ /* 0x01afea0003c00000 */
[----:B------:R-:W-:Y:S01]  /*16c60*/  MOV R8, R11 ;  /* 0x0000000b00087202 */ /* 0x000fe20000000f00 */
[----:B------:R-:W-:Y:S05]  /*16c70*/  BRA `(.L_x_2015) ;  /* 0xffffc8c000007947 */ /* 0x000fea000383ffff */
.L_x_1940:
[----:B------:R-:W-:Y:S01]  /*16c80*/  IMAD.MOV.U32 R12, RZ, RZ, R7 ;  /* 0x000000ffff0c7224 */ /* 0x000fe200078e0007 */
[----:B------:R-:W-:Y:S01]  /*16c90*/  MOV R11, 0x2 ;  /* 0x00000002000b7802 */ /* 0x000fe20000000f00 */
[----:B--2---:R-:W-:Y:S01]  /*16ca0*/  IMAD.MOV.U32 R3, RZ, RZ, 0x181f ;  /* 0x0000181fff037424 */ /* 0x004fe200078e00ff */
[----:B------:R-:W-:Y:S02]  /*16cb0*/  MOV R2, 0x16cd0 ;  /* 0x00016cd000027802 */ /* 0x000fe40000000f00 */
[----:B-1-34-:R-:W-:Y:S05]  /*16cc0*/  CALL.REL.NOINC `($__internal_31_$__cuda_sm70_shflsync_idx_p) ;  /* 0x0000150000007944 */ /* 0x01afea0003c00000 */
[----:B------:R-:W-:Y:S01]  /*16cd0*/  MOV R2, R11 ;  /* 0x0000000b00027202 */ /* 0x000fe20000000f00 */
[----:B------:R-:W-:Y:S05]  /*16ce0*/  BRA `(.L_x_2016) ;  /* 0xffffc87000007947 */ /* 0x000fea000383ffff */
.L_x_1941:
[----:B------:R-:W-:Y:S01]  /*16cf0*/  IMAD.MOV.U32 R12, RZ, RZ, R6 ;  /* 0x000000ffff0c7224 */ /* 0x000fe200078e0006 */
[----:B------:R-:W-:Y:S01]  /*16d00*/  MOV R11, 0x3 ;  /* 0x00000003000b7802 */ /* 0x000fe20000000f00 */
[----:B---3--:R-:W-:Y:S01]  /*16d10*/  IMAD.MOV.U32 R3, RZ, RZ, 0x181f ;  /* 0x0000181fff037424 */ /* 0x008fe200078e00ff */
[----:B------:R-:W-:-:S02]  /*16d20*/  MOV R2, 0x16d40 ;  /* 0x00016d4000027802 */ /* 0x000fc40000000f00 */
[----:B-12---:R-:W-:Y:S05]  /*16d30*/  CALL.REL.NOINC `($__internal_31_$__cuda_sm70_shflsync_idx_p) ;  /* 0x0000149000007944 */ /* 0x006fea0003c00000 */
        /* <DEDUP_REMOVED lines=8> */
.L_x_1942:
[----:B------:R-:W-:Y:S01]  /*16dc0*/  IMAD.MOV.U32 R12, RZ, RZ, R6 ;  /* 0x000000ffff0c7224 */ /* 0x000fe200078e0006 */
[----:B------:R-:W-:Y:S01]  /*16dd0*/  MOV R11, 0x4 ;  /* 0x00000004000b7802 */ /* 0x000fe20000000f00 */
[----:B-1----:R-:W-:Y:S01]  /*16de0*/  IMAD.MOV.U32 R3, RZ, RZ, 0x181f ;  /* 0x0000181fff037424 */ /* 0x002fe200078e00ff */
[----:B------:R-:W-:Y:S02]  /*16df0*/  MOV R2, 0x16e10 ;  /* 0x00016e1000027802 */ /* 0x000fe40000000f00 */
[----:B----4-:R-:W-:Y:S05]  /*16e00*/  CALL.REL.NOINC `($__internal_31_$__cuda_sm70_shflsync_idx_p) ;  /* 0x000013c000007944 */ /* 0x010fea0003c00000 */
[----:B------:R-:W-:Y:S01]  /*16e10*/  MOV R8, R11 ;  /* 0x0000000b00087202 */ /* 0x000fe20000000f00 */
[----:B------:R-:W-:Y:S05]  /*16e20*/  BRA `(.L_x_2018) ;  /* 0xffffc82000007947 */ /* 0x000fea000383ffff */
.L_x_1943:
[----:B------:R-:W-:Y:S01]  /*16e30*/  IMAD.MOV.U32 R12, RZ, RZ, R7 ;  /* 0x000000ffff0c7224 */ /* 0x000fe200078e0007 */
[----:B------:R-:W-:Y:S01]  /*16e40*/  MOV R11, 0x4 ;  /* 0x00000004000b7802 */ /* 0x000fe20000000f00 */
[----:B-1----:R-:W-:Y:S01]  /*16e50*/  IMAD.MOV.U32 R3, RZ, RZ, 0x181f ;  /* 0x0000181fff037424 */ /* 0x002fe200078e00ff */
[----:B------:R-:W-:Y:S02]  /*16e60*/  MOV R2, 0x16e80 ;  /* 0x00016e8000027802 */ /* 0x000fe40000000f00 */
[----:B--234-:R-:W-:Y:S05]  /*16e70*/  CALL.REL.NOINC `($__internal_31_$__cuda_sm70_shflsync_idx_p) ;  /* 0x0000135000007944 */ /* 0x01cfea0003c00000 */
[----:B------:R-:W-:Y:S01]  /*16e80*/  MOV R2, R11 ;  /* 0x0000000b00027202 */ /* 0x000fe20000000f00 */
[----:B------:R-:W-:Y:S05]  /*16e90*/  BRA `(.L_x_2019) ;  /* 0xffffc7d000007947 */ /* 0x000fea000383ffff */
.L_x_1944:
        /* <DEDUP_REMOVED lines=13> */
.L_x_1945:
[----:B------:R-:W-:Y:S01]  /*16f70*/  IMAD.MOV.U32 R12, RZ, RZ, R6 ;  /* 0x000000ffff0c7224 */ /* 0x000fe200078e0006 */
[----:B------:R-:W-:Y:S01]  /*16f80*/  MOV R11, 0x6 ;  /* 0x00000006000b7802 */ /* 0x000fe20000000f00 */
[----:B-1----:R-:W-:Y:S01]  /*16f90*/  IMAD.MOV.U32 R3, RZ, RZ, 0x181f ;  /* 0x0000181fff037424 */ /* 0x002fe200078e00ff */
[----:B------:R-:W-:Y:S02]  /*16fa0*/  MOV R2, 0x16fc0 ;  /* 0x00016fc000027802 */ /* 0x000fe40000000f00 */
[----:B---34-:R-:W-:Y:S05]  /*16fb0*/  CALL.REL.NOINC `($__internal_31_$__cuda_sm70_shflsync_idx_p) ;  /* 0x0000121000007944 */ /* 0x018fea0003c00000 */
[----:B------:R-:W-:Y:S01]  /*16fc0*/  MOV R8, R11 ;  /* 0x0000000b00087202 */ /* 0x000fe20000000f00 */
[----:B------:R-:W-:Y:S05]  /*16fd0*/  BRA `(.L_x_2021) ;  /* 0xffffc78000007947 */ /* 0x000fea000383ffff */
.L_x_1946:
[----:B------:R-:W-:Y:S01]  /*16fe0*/  IMAD.MOV.U32 R12, RZ, RZ, R7 ;  /* 0x000000ffff0c7224 */ /* 0x000fe200078e0007 */
[----:B------:R-:W-:Y:S01]  /*16ff0*/  MOV R11, 0x6 ;  /* 0x00000006000b7802 */ /* 0x000fe20000000f00 */
[----:B-1----:R-:W-:Y:S01]  /*17000*/  IMAD.MOV.U32 R3, RZ, RZ, 0x181f ;  /* 0x0000181fff037424 */ /* 0x002fe200078e00ff */
[----:B------:R-:W-:Y:S02]  /*17010*/  MOV R2, 0x17030 ;  /* 0x0001703000027802 */ /* 0x000fe40000000f00 */
[----:B--234-:R-:W-:Y:S05]  /*17020*/  CALL.REL.NOINC `($__internal_31_$__cuda_sm70_shflsync_idx_p) ;  /* 0x000011a000007944 */ /* 0x01cfea0003c00000 */
[----:B------:R-:W-:Y:S01]  /*17030*/  MOV R2, R11 ;  /* 0x0000000b00027202 */ /* 0x000fe20000000f00 */
[----:B------:R-:W-:Y:S05]  /*17040*/  BRA `(.L_x_2022) ;  /* 0xffffc73000007947 */ /* 0x000fea000383ffff */
.L_x_1947:
[----:B------:R-:W-:Y:S01]  /*17050*/  IMAD.MOV.U32 R12, RZ, RZ, R6 ;  /* 0x000000ffff0c7224 */ /* 0x000fe200078e0006 */
[----:B------:R-:W-:Y:S01]  /*17060*/  MOV R11, 0x7 ;  /* 0x00000007000b7802 */ /* 0x000fe20000000f00 */
[----:B--2---:R-:W-:Y:S01]  /*17070*/  IMAD.MOV.U32 R3, RZ, RZ, 0x181f ;  /* 0x0000181fff037424 */ /* 0x004fe200078e00ff */
[----:B------:R-:W-:-:S02]  /*17080*/  MOV R2, 0x170a0 ;  /* 0x000170a000027802 */ /* 0x000fc40000000f00 */
[----:B-1-34-:R-:W-:Y:S05]  /*17090*/  CALL.REL.NOINC `($__internal_31_$__cuda_sm70_shflsync_idx_p) ;  /* 0x0000113000007944 */ /* 0x01afea0003c00000 */
        /* <DEDUP_REMOVED lines=8> */
.L_x_1949:
[----:B------:R-:W-:Y:S01]  /*17120*/  IMAD.MOV.U32 R12, RZ, RZ, R20 ;  /* 0x000000ffff0c7224 */ /* 0x000fe200078e0014 */
[----:B------:R-:W-:Y:S01]  /*17130*/  MOV R11, RZ ;  /* 0x000000ff000b7202 */ /* 0x000fe20000000f00 */
[----:B------:R-:W-:Y:S01]  /*17140*/  IMAD.MOV.U32 R3, RZ, RZ, 0x1c1f ;  /* 0x00001c1fff037424 */ /* 0x000fe200078e00ff */
[----:B------:R-:W-:Y:S02]  /*17150*/  MOV R2, 0x17170 ;  /* 0x0001717000027802 */ /* 0x000fe40000000f00 */
[----:B------:R-:W-:Y:S05]  /*17160*/  CALL.REL.NOINC `($__internal_31_$__cuda_sm70_shflsync_idx_p) ;  /* 0x0000106000007944 */ /* 0x000fea0003c00000 */
[----:B------:R-:W-:Y:S01]  /*17170*/  MOV R13, R11 ;  /* 0x0000000b000d7202 */ /* 0x000fe20000000f00 */
[----:B------:R-:W-:Y:S05]  /*17180*/  BRA `(.L_x_2024) ;  /* 0xffffc90000007947 */ /* 0x000fea000383ffff */
.L_x_1950:
[----:B------:R-:W-:Y:S01]  /*17190*/  IMAD.MOV.U32 R12, RZ, RZ, R21 ;  /* 0x000000ffff0c7224 */ /* 0x000fe200078e0015 */
[----:B------:R-:W-:Y:S01]  /*171a0*/  MOV R11, RZ ;  /* 0x000000ff000b7202 */ /* 0x000fe20000000f00 */
[----:B------:R-:W-:Y:S01]  /*171b0*/  IMAD.MOV.U32 R3, RZ, RZ, 0x1c1f ;  /* 0x00001c1fff037424 */ /* 0x000fe200078e00ff */
[----:B------:R-:W-:Y:S02]  /*171c0*/  MOV R2, 0x171e0 ;  /* 0x000171e000027802 */ /* 0x000fe40000000f00 */
[----:B-12---:R-:W-:Y:S05]  /*171d0*/  CALL.REL.NOINC `($__internal_31_$__cuda_sm70_shflsync_idx_p) ;  /* 0x00000ff000007944 */ /* 0x006fea0003c00000 */
[----:B------:R-:W-:Y:S01]  /*171e0*/  MOV R2, R11 ;  /* 0x0000000b00027202 */ /* 0x000fe20000000f00 */
[----:B------:R-:W-:Y:S05]  /*171f0*/  BRA `(.L_x_2025) ;  /* 0xffffc8b000007947 */ /* 0x000fea000383ffff */
.L_x_1953:
[----:B------:R-:W-:Y:S01]  /*17200*/  IMAD.MOV.U32 R12, RZ, RZ, R20 ;  /* 0x000000ffff0c7224 */ /* 0x000fe200078e0014 */
[----:B------:R-:W-:Y:S01]  /*17210*/  MOV R11, 0x1 ;  /* 0x00000001000b7802 */ /* 0x000fe20000000f00 */
[----:B--2---:R-:W-:Y:S01]  /*17220*/  IMAD.MOV.U32 R3, RZ, RZ, 0x1c1f ;  /* 0x00001c1fff037424 */ /* 0x004fe200078e00ff */
[----:B----4-:R-:W-:-:S02]  /*17230*/  MOV R2, 0x17250 ;  /* 0x0001725000027802 */ /* 0x010fc40000000f00 */
[----:B-1-3--:R-:W-:Y:S05]  /*17240*/  CALL.REL.NOINC `($__internal_31_$__cuda_sm70_shflsync_idx_p) ;  /* 0x00000f8000007944 */ /* 0x00afea0003c00000 */
        /* <DEDUP_REMOVED lines=8> */
.L_x_1956:
[----:B------:R-:W-:Y:S01]  /*172d0*/  IMAD.MOV.U32 R12, RZ, RZ, R20 ;  /* 0x000000ffff0c7224 */ /* 0x000fe200078e0014 */
[----:B------:R-:W-:Y:S01]  /*172e0*/  MOV R11, 0x2 ;  /* 0x00000002000b7802 */ /* 0x000fe20000000f00 */
[----:B--2---:R-:W-:Y:S01]  /*172f0*/  IMAD.MOV.U32 R3, RZ, RZ, 0x1c1f ;  /* 0x00001c1fff037424 */ /* 0x004fe200078e00ff */
[----:B----4-:R-:W-:Y:S02]  /*17300*/  MOV R2, 0x17320 ;  /* 0x0001732000027802 */ /* 0x010fe40000000f00 */
[----:B-1-3--:R-:W-:Y:S05]  /*17310*/  CALL.REL.NOINC `($__internal_31_$__cuda_sm70_shflsync_idx_p) ;  /* 0x00000eb000007944 */ /* 0x00afea0003c00000 */
[----:B------:R-:W-:Y:S01]  /*17320*/  MOV R13, R11 ;  /* 0x0000000b000d7202 */ /* 0x000fe20000000f00 */
[----:B------:R-:W-:Y:S05]  /*17330*/  BRA `(.L_x_2027) ;  /* 0xffffcd3000007947 */ /* 0x000fea000383ffff */
.L_x_1957:
[----:B------:R-:W-:Y:S01]  /*17340*/  IMAD.MOV.U32 R12, RZ, RZ, R21 ;  /* 0x000000ffff0c7224 */ /* 0x000fe200078e0015 */
[----:B------:R-:W-:Y:S01]  /*17350*/  MOV R11, 0x2 ;  /* 0x00000002000b7802 */ /* 0x000fe20000000f00 */
[----:B--2---:R-:W-:Y:S01]  /*17360*/  IMAD.MOV.U32 R3, RZ, RZ, 0x1c1f ;  /* 0x00001c1fff037424 */ /* 0x004fe200078e00ff */
[----:B----4-:R-:W-:Y:S02]  /*17370*/  MOV R2, 0x17390 ;  /* 0x0001739000027802 */ /* 0x010fe40000000f00 */
[----:B-1-3--:R-:W-:Y:S05]  /*17380*/  CALL.REL.NOINC `($__internal_31_$__cuda_sm70_shflsync_idx_p) ;  /* 0x00000e4000007944 */ /* 0x00afea0003c00000 */
[----:B------:R-:W-:Y:S01]  /*17390*/  MOV R2, R11 ;  /* 0x0000000b00027202 */ /* 0x000fe20000000f00 */
[----:B------:R-:W-:Y:S05]  /*173a0*/  BRA `(.L_x_2028) ;  /* 0xffffcce000007947 */ /* 0x000fea000383ffff */
.L_x_1960:
[----:B------:R-:W-:Y:S01]  /*173b0*/  IMAD.MOV.U32 R12, RZ, RZ, R20 ;  /* 0x000000ffff0c7224 */ /* 0x000fe200078e0014 */
[----:B------:R-:W-:Y:S01]  /*173c0*/  MOV R11, 0x3 ;  /* 0x00000003000b7802 */ /* 0x000fe20000000f00 */
[----:B-1----:R-:W-:Y:S01]  /*173d0*/  IMAD.MOV.U32 R3, RZ, RZ, 0x1c1f ;  /* 0x00001c1fff037424 */ /* 0x002fe200078e00ff */
[----:B----4-:R-:W-:-:S02]  /*173e0*/  MOV R2, 0x17400 ;  /* 0x0001740000027802 */ /* 0x010fc40000000f00 */
[----:B--23--:R-:W-:Y:S05]  /*173f0*/  CALL.REL.NOINC `($__internal_31_$__cuda_sm70_shflsync_idx_p) ;  /* 0x00000dd000007944 */ /* 0x00cfea0003c00000 */
        /* <DEDUP_REMOVED lines=8> */
.L_x_1964:
[----:B------:R-:W-:Y:S01]  /*17480*/  IMAD.MOV.U32 R12, RZ, RZ, R6 ;  /* 0x000000ffff0c7224 */ /* 0x000fe200078e0006 */
[----:B------:R-:W-:Y:S01]  /*17490*/  MOV R11, RZ ;  /* 0x000000ff000b7202 */ /* 0x000fe20000000f00 */
[----:B------:R-:W-:Y:S01]  /*174a0*/  IMAD.MOV.U32 R3, RZ, RZ, 0x181f ;  /* 0x0000181fff037424 */ /* 0x000fe200078e00ff */
[----:B------:R-:W-:Y:S02]  /*174b0*/  MOV R2, 0x174d0 ;  /* 0x000174d000027802 */ /* 0x000fe40000000f00 */
[----:B------:R-:W-:Y:S05]  /*174c0*/  CALL.REL.NOINC `($__internal_31_$__cuda_sm70_shflsync_idx_p) ;  /* 0x00000d0000007944 */ /* 0x000fea0003c00000 */
[----:B------:R-:W-:Y:S01]  /*174d0*/  MOV R8, R11 ;  /* 0x0000000b00087202 */ /* 0x000fe20000000f00 */
[----:B------:R-:W-:Y:S05]  /*174e0*/  BRA `(.L_x_2030) ;  /* 0xffffd7b000007947 */ /* 0x000fea000383ffff */
.L_x_1965:
[----:B------:R-:W-:Y:S01]  /*174f0*/  IMAD.MOV.U32 R12, RZ, RZ, R7 ;  /* 0x000000ffff0c7224 */ /* 0x000fe200078e0007 */
[----:B------:R-:W-:Y:S01]  /*17500*/  MOV R11, RZ ;  /* 0x000000ff000b7202 */ /* 0x000fe20000000f00 */
[----:B------:R-:W-:Y:S01]  /*17510*/  IMAD.MOV.U32 R3, RZ, RZ, 0x181f ;  /* 0x0000181fff037424 */ /* 0x000fe200078e00ff */
[----:B------:R-:W-:Y:S02]  /*17520*/  MOV R2, 0x17540 ;  /* 0x0001754000027802 */ /* 0x000fe40000000f00 */
[----:B-12---:R-:W-:Y:S05]  /*17530*/  CALL.REL.NOINC `($__internal_31_$__cuda_sm70_shflsync_idx_p) ;  /* 0x00000c9000007944 */ /* 0x006fea0003c00000 */
[----:B------:R-:W-:Y:S01]  /*17540*/  MOV R2, R11 ;  /* 0x0000000b00027202 */ /* 0x000fe20000000f00 */
[----:B------:R-:W-:Y:S05]  /*17550*/  BRA `(.L_x_2031) ;  /* 0xffffd76000007947 */ /* 0x000fea000383ffff */
.L_x_1966:
[----:B------:R-:W-:Y:S01]  /*17560*/  IMAD.MOV.U32 R12, RZ, RZ, R6 ;  /* 0x000000ffff0c7224 */ /* 0x000fe200078e0006 */
[----:B------:R-:W-:Y:S01]  /*17570*/  MOV R11, 0x1 ;  /* 0x00000001000b7802 */ /* 0x000fe20000000f00 */
[----:B--2---:R-:W-:Y:S01]  /*17580*/  IMAD.MOV.U32 R3, RZ, RZ, 0x181f ;  /* 0x0000181fff037424 */ /* 0x004fe200078e00ff */
[----:B------:R-:W-:-:S02]  /*17590*/  MOV R2, 0x175b0 ;  /* 0x000175b000027802 */ /* 0x000fc40000000f00 */
        /* <DEDUP_REMOVED lines=9> */
.L_x_1967:
[----:B------:R-:W-:Y:S01]  /*17630*/  IMAD.MOV.U32 R12, RZ, RZ, R6 ;  /* 0x000000ffff0c7224 */ /* 0x000fe200078e0006 */
[----:B------:R-:W-:Y:S01]  /*17640*/  MOV R11, 0x2 ;  /* 0x00000002000b7802 */ /* 0x000fe20000000f00 */
[----:B-1----:R-:W-:Y:S01]  /*17650*/  IMAD.MOV.U32 R3, RZ, RZ, 0x181f ;  /* 0x0000181fff037424 */ /* 0x002fe200078e00ff */
[----:B------:R-:W-:Y:S02]  /*17660*/  MOV R2, 0x17680 ;  /* 0x0001768000027802 */ /* 0x000fe40000000f00 */
[----:B---34-:R-:W-:Y:S05]  /*17670*/  CALL.REL.NOINC `($__internal_31_$__cuda_sm70_shflsync_idx_p) ;  /* 0x00000b5000007944 */ /* 0x018fea0003c00000 */
[----:B------:R-:W-:Y:S01]  /*17680*/  MOV R8, R11 ;  /* 0x0000000b00087202 */ /* 0x000fe20000000f00 */
[----:B------:R-:W-:Y:S05]  /*17690*/  BRA `(.L_x_2033) ;  /* 0xffffd71000007947 */ /* 0x000fea000383ffff */
.L_x_1968:
[----:B------:R-:W-:Y:S01]  /*176a0*/  IMAD.MOV.U32 R12, RZ, RZ, R7 ;  /* 0x000000ffff0c7224 */ /* 0x000fe200078e0007 */
[----:B------:R-:W-:Y:S01]  /*176b0*/  MOV R11, 0x2 ;  /* 0x00000002000b7802 */ /* 0x000fe20000000f00 */
[----:B-1----:R-:W-:Y:S01]  /*176c0*/  IMAD.MOV.U32 R3, RZ, RZ, 0x181f ;  /* 0x0000181fff037424 */ /* 0x002fe200078e00ff */
[----:B------:R-:W-:Y:S02]  /*176d0*/  MOV R2, 0x176f0 ;  /* 0x000176f000027802 */ /* 0x000fe40000000f00 */
[----:B--234-:R-:W-:Y:S05]  /*176e0*/  CALL.REL.NOINC `($__internal_31_$__cuda_sm70_shflsync_idx_p) ;  /* 0x00000ae000007944 */ /* 0x01cfea0003c00000 */
[----:B------:R-:W-:Y:S01]  /*176f0*/  MOV R2, R11 ;  /* 0x0000000b00027202 */ /* 0x000fe20000000f00 */
[----:B------:R-:W-:Y:S05]  /*17700*/  BRA `(.L_x_2034) ;  /* 0xffffd6c000007947 */ /* 0x000fea000383ffff */
.L_x_1969:
        /* <DEDUP_REMOVED lines=13> */
.L_x_1970:
[----:B------:R-:W-:Y:S01]  /*177e0*/  IMAD.MOV.U32 R12, RZ, RZ, R6 ;  /* 0x000000ffff0c7224 */ /* 0x000fe200078e0006 */
[----:B------:R-:W-:Y:S01]  /*177f0*/  MOV R11, 0x4 ;  /* 0x00000004000b7802 */ /* 0x000fe20000000f00 */
[----:B--2---:R-:W-:Y:S01]  /*17800*/  IMAD.MOV.U32 R3, RZ, RZ, 0x181f ;  /* 0x0000181fff037424 */ /* 0x004fe200078e00ff */
[----:B------:R-:W-:Y:S02]  /*17810*/  MOV R2, 0x17830 ;  /* 0x0001783000027802 */ /* 0x000fe40000000f00 */
[----:B-1-34-:R-:W-:Y:S05]  /*17820*/  CALL.REL.NOINC `($__internal_31_$__cuda_sm70_shflsync_idx_p) ;  /* 0x000009a000007944 */ /* 0x01afea0003c00000 */
[----:B------:R-:W-:Y:S01]  /*17830*/  MOV R8, R11 ;  /* 0x0000000b00087202 */ /* 0x000fe20000000f00 */
[----:B------:R-:W-:Y:S05]  /*17840*/  BRA `(.L_x_2036) ;  /* 0xffffd67000007947 */ /* 0x000fea000383ffff */
.L_x_1971:
[----:B------:R-:W-:Y:S01]  /*17850*/  IMAD.MOV.U32 R12, RZ, RZ, R7 ;  /* 0x000000ffff0c7224 */ /* 0x000fe200078e0007 */
[----:B------:R-:W-:Y:S01]  /*17860*/  MOV R11, 0x4 ;  /* 0x00000004000b7802 */ /* 0x000fe20000000f00 */
[----:B--2---:R-:W-:Y:S01]  /*17870*/  IMAD.MOV.U32 R3, RZ, RZ, 0x181f ;  /* 0x0000181fff037424 */ /* 0x004fe200078e00ff */
[----:B------:R-:W-:Y:S02]  /*17880*/  MOV R2, 0x178a0 ;  /* 0x000178a000027802 */ /* 0x000fe40000000f00 */
[----:B-1-34-:R-:W-:Y:S05]  /*17890*/  CALL.REL.NOINC `($__internal_31_$__cuda_sm70_shflsync_idx_p) ;  /* 0x0000093000007944 */ /* 0x01afea0003c00000 */
[----:B------:R-:W-:Y:S01]  /*178a0*/  MOV R2, R11 ;  /* 0x0000000b00027202 */ /* 0x000fe20000000f00 */
[----:B------:R-:W-:Y:S05]  /*178b0*/  BRA `(.L_x_2037) ;  /* 0xffffd62000007947 */ /* 0x000fea000383ffff */
.L_x_1972:
[----:B------:R-:W-:Y:S01]  /*178c0*/  IMAD.MOV.U32 R12, RZ, RZ, R6 ;  /* 0x000000ffff0c7224 */ /* 0x000fe200078e0006 */
[----:B------:R-:W-:Y:S01]  /*178d0*/  MOV R11, 0x5 ;  /* 0x00000005000b7802 */ /* 0x000fe20000000f00 */
[----:B-1----:R-:W-:Y:S01]  /*178e0*/  IMAD.MOV.U32 R3, RZ, RZ, 0x181f ;  /* 0x0000181fff037424 */ /* 0x002fe200078e00ff */
[----:B------:R-:W-:-:S02]  /*178f0*/  MOV R2, 0x17910 ;  /* 0x0001791000027802 */ /* 0x000fc40000000f00 */
[----:B--234-:R-:W-:Y:S05]  /*17900*/  CALL.REL.NOINC `($__internal_31_$__cuda_sm70_shflsync_idx_p) ;  /* 0x000008c000007944 */ /* 0x01cfea0003c00000 */
        /* <DEDUP_REMOVED lines=8> */
.L_x_1973:
[----:B------:R-:W-:Y:S01]  /*17990*/  IMAD.MOV.U32 R12, RZ, RZ, R6 ;  /* 0x000000ffff0c7224 */ /* 0x000fe200078e0006 */
[----:B------:R-:W-:Y:S01]  /*179a0*/  MOV R11, 0x6 ;  /* 0x00000006000b7802 */ /* 0x000fe20000000f00 */
[----:B--2---:R-:W-:Y:S01]  /*179b0*/  IMAD.MOV.U32 R3, RZ, RZ, 0x181f ;  /* 0x0000181fff037424 */ /* 0x004fe200078e00ff */
[----:B------:R-:W-:Y:S02]  /*179c0*/  MOV R2, 0x179e0 ;  /* 0x000179e000027802 */ /* 0x000fe40000000f00 */
[----:B-1--4-:R-:W-:Y:S05]  /*179d0*/  CALL.REL.NOINC `($__internal_31_$__cuda_sm70_shflsync_idx_p) ;  /* 0x000007f000007944 */ /* 0x012fea0003c00000 */
[----:B------:R-:W-:Y:S01]  /*179e0*/  MOV R8, R11 ;  /* 0x0000000b00087202 */ /* 0x000fe20000000f00 */
[----:B------:R-:W-:Y:S05]  /*179f0*/  BRA `(.L_x_2039) ;  /* 0xffffd5d000007947 */ /* 0x000fea000383ffff */
.L_x_1974:
[----:B------:R-:W-:Y:S01]  /*17a00*/  IMAD.MOV.U32 R12, RZ, RZ, R7 ;  /* 0x000000ffff0c7224 */ /* 0x000fe200078e0007 */
[----:B------:R-:W-:Y:S01]  /*17a10*/  MOV R11, 0x6 ;  /* 0x00000006000b7802 */ /* 0x000fe20000000f00 */
[----:B--2---:R-:W-:Y:S01]  /*17a20*/  IMAD.MOV.U32 R3, RZ, RZ, 0x181f ;  /* 0x0000181fff037424 */ /* 0x004fe200078e00ff */
[----:B------:R-:W-:Y:S02]  /*17a30*/  MOV R2, 0x17a50 ;  /* 0x00017a5000027802 */ /* 0x000fe40000000f00 */
[----:B-1-34-:R-:W-:Y:S05]  /*17a40*/  CALL.REL.NOINC `($__internal_31_$__cuda_sm70_shflsync_idx_p) ;  /* 0x0000078000007944 */ /* 0x01afea0003c00000 */
[----:B------:R-:W-:Y:S01]  /*17a50*/  MOV R2, R11 ;  /* 0x0000000b00027202 */ /* 0x000fe20000000f00 */
[----:B------:R-:W-:Y:S05]  /*17a60*/  BRA `(.L_x_2040) ;  /* 0xffffd58000007947 */ /* 0x000fea000383ffff */
.L_x_1975:
[----:B------:R-:W-:Y:S01]  /*17a70*/  IMAD.MOV.U32 R12, RZ, RZ, R6 ;  /* 0x000000ffff0c7224 */ /* 0x000fe200078e0006 */
[----:B------:R-:W-:Y:S01]  /*17a80*/  MOV R11, 0x7 ;  /* 0x00000007000b7802 */ /* 0x000fe20000000f00 */
[----:B-1----:R-:W-:Y:S01]  /*17a90*/  IMAD.MOV.U32 R3, RZ, RZ, 0x181f ;  /* 0x0000181fff037424 */ /* 0x002fe200078e00ff */
[----:B------:R-:W-:-:S02]  /*17aa0*/  MOV R2, 0x17ac0 ;  /* 0x00017ac000027802 */ /* 0x000fc40000000f00 */
[----:B--2-4-:R-:W-:Y:S05]  /*17ab0*/  CALL.REL.NOINC `($__internal_31_$__cuda_sm70_shflsync_idx_p) ;  /* 0x0000071000007944 */ /* 0x014fea0003c00000 */
        /* <DEDUP_REMOVED lines=8> */
.L_x_1977:
[----:B------:R-:W-:Y:S01]  /*17b40*/  IMAD.MOV.U32 R12, RZ, RZ, R49 ;  /* 0x000000ffff0c7224 */ /* 0x000fe200078e0031 */
[----:B------:R-:W-:Y:S01]  /*17b50*/  MOV R11, RZ ;  /* 0x000000ff000b7202 */ /* 0x000fe20000000f00 */
[----:B----4-:R-:W-:Y:S01]  /*17b60*/  IMAD.MOV.U32 R3, RZ, RZ, 0x1f ;  /* 0x0000001fff037424 */ /* 0x010fe200078e00ff */
[----:B------:R-:W-:Y:S02]  /*17b70*/  MOV R2, 0x17b90 ;  /* 0x00017b9000027802 */ /* 0x000fe40000000f00 */
[----:B------:R-:W-:Y:S05]  /*17b80*/  CALL.REL.NOINC `($__internal_31_$__cuda_sm70_shflsync_idx_p) ;  /* 0x0000064000007944 */ /* 0x000fea0003c00000 */
[----:B------:R-:W-:Y:S01]  /*17b90*/  MOV R9, R11 ;  /* 0x0000000b00097202 */ /* 0x000fe20000000f00 */
[----:B------:R-:W-:Y:S05]  /*17ba0*/  BRA `(.L_x_2042) ;  /* 0xffffd61000007947 */ /* 0x000fea000383ffff */
.L_x_1978:
[----:B------:R-:W-:Y:S01]  /*17bb0*/  IMAD.MOV.U32 R12, RZ, RZ, R49 ;  /* 0x000000ffff0c7224 */ /* 0x000fe200078e0031 */
[----:B------:R-:W-:Y:S01]  /*17bc0*/  MOV R11, 0x1 ;  /* 0x00000001000b7802 */ /* 0x000fe20000000f00 */
[----:B----4-:R-:W-:Y:S01]  /*17bd0*/  IMAD.MOV.U32 R3, RZ, RZ, 0x1f ;  /* 0x0000001fff037424 */ /* 0x010fe200078e00ff */
[----:B------:R-:W-:Y:S02]  /*17be0*/  MOV R2, 0x17c00 ;  /* 0x00017c0000027802 */ /* 0x000fe40000000f00 */
[----:B-12---:R-:W-:Y:S05]  /*17bf0*/  CALL.REL.NOINC `($__internal_31_$__cuda_sm70_shflsync_idx_p) ;  /* 0x000005d000007944 */ /* 0x006fea0003c00000 */
[----:B------:R-:W-:Y:S01]  /*17c00*/  MOV R8, R11 ;  /* 0x0000000b00087202 */ /* 0x000fe20000000f00 */
[----:B------:R-:W-:Y:S05]  /*17c10*/  BRA `(.L_x_2043) ;  /* 0xffffd5c000007947 */ /* 0x000fea000383ffff */
.L_x_1979:
[----:B------:R-:W-:Y:S02]  /*17c20*/  MOV R2, 0x1 ;  /* 0x0000000100027802 */ /* 0x000fe40000000f00 */
[----:B------:R-:W-:-:S02]  /*17c30*/  MOV R3, 0x17c50 ;  /* 0x00017c5000037802 */ /* 0x000fc40000000f00 */
[----:B-123--:R-:W-:Y:S05]  /*17c40*/  CALL.REL.NOINC `($__internal_32_$__cuda_sm70_shflsync_up_p) ;  /* 0x000005d000007944 */ /* 0x00efea0003c00000 */
[----:B------:R-:W-:Y:S05]  /*17c50*/  BRA `(.L_x_2044) ;  /* 0xffffd6b000007947 */ /* 0x000fea000383ffff */
.L_x_1980:
[----:B------:R-:W-:Y:S02]  /*17c60*/  MOV R2, 0x2 ;  /* 0x0000000200027802 */ /* 0x000fe40000000f00 */
[----:B------:R-:W-:-:S02]  /*17c70*/  MOV R3, 0x17c90 ;  /* 0x00017c9000037802 */ /* 0x000fc40000000f00 */
[----:B-12---:R-:W-:Y:S05]  /*17c80*/  CALL.REL.NOINC `($__internal_32_$__cuda_sm70_shflsync_up_p) ;  /* 0x0000059000007944 */ /* 0x006fea0003c00000 */
        /* <DEDUP_REMOVED lines=24> */
.L_x_1984:
[----:B------:R-:W-:Y:S02]  /*17e10*/  MOV R2, 0x1 ;  /* 0x0000000100027802 */ /* 0x000fe40000000f00 */
[----:B------:R-:W-:Y:S02]  /*17e20*/  MOV R3, 0x17e40 ;  /* 0x00017e4000037802 */ /* 0x000fe40000000f00 */
[----:B------:R-:W-:Y:S05]  /*17e30*/  CALL.REL.NOINC `($__internal_32_$__cuda_sm70_shflsync_up_p) ;  /* 0x000003e000007944 */ /* 0x000fea0003c00000 */
[----:B------:R-:W-:Y:S01]  /*17e40*/  MOV R2, R4 ;  /* 0x0000000400027202 */ /* 0x000fe20000000f00 */
[----:B------:R-:W-:Y:S05]  /*17e50*/  BRA `(.L_x_2046) ;  /* 0xffffd71000007947 */ /* 0x000fea000383ffff */
.L_x_1985:
        /* <DEDUP_REMOVED lines=27> */
.L_x_1987:
[----:B------:R-:W-:Y:S02]  /*18010*/  SEL R0, RZ, 0x1, P0 ;  /* 0x00000001ff007807 */ /* 0x000fe40000000000 */
[----:B------:R-:W-:Y:S02]  /*18020*/  MOV R2, 0x18040 ;  /* 0x0001804000027802 */ /* 0x000fe40000000f00 */
[----:B---3--:R-:W-:Y:S05]  /*18030*/  CALL.REL.NOINC `($__internal_33_$__cuda_sm70_votesync_ballot) ;  /* 0x0000025000007944 */ /* 0x008fea0003c00000 */
[----:B------:R-:W-:Y:S05]  /*18040*/  BRA `(.L_x_2048) ;  /* 0xffffd6b000007947 */ /* 0x000fea000383ffff */
.L_x_1988:
[----:B------:R-:W-:Y:S01]  /*18050*/  IMAD.MOV.U32 R12, RZ, RZ, R6 ;  /* 0x000000ffff0c7224 */ /* 0x000fe200078e0006 */
[----:B--2---:R-:W-:Y:S01]  /*18060*/  MOV R11, R13 ;  /* 0x0000000d000b7202 */ /* 0x004fe20000000f00 */
[----:B------:R-:W-:Y:S01]  /*18070*/  IMAD.MOV.U32 R3, RZ, RZ, 0x1f ;  /* 0x0000001fff037424 */ /* 0x000fe200078e00ff */
[----:B------:R-:W-:Y:S02]  /*18080*/  MOV R2, 0x180a0 ;  /* 0x000180a000027802 */ /* 0x000fe40000000f00 */
[----:B-1-3--:R-:W-:Y:S05]  /*18090*/  CALL.REL.NOINC `($__internal_31_$__cuda_sm70_shflsync_idx_p) ;  /* 0x0000013000007944 */ /* 0x00afea0003c00000 */
[----:B------:R-:W-:Y:S01]  /*180a0*/  IMAD.MOV.U32 R8, RZ, RZ, R11 ;  /* 0x000000ffff087224 */ /* 0x000fe200078e000b */
[----:B------:R-:W-:Y:S01]  /*180b0*/  MOV R11, R13 ;  /* 0x0000000d000b7202 */ /* 0x000fe20000000f00 */
[----:B------:R-:W-:Y:S01]  /*180c0*/  IMAD.MOV.U32 R12, RZ, RZ, R7 ;  /* 0x000000ffff0c7224 */ /* 0x000fe200078e0007 */
[----:B------:R-:W-:Y:S02]  /*180d0*/  MOV R3, 0x1f ;  /* 0x0000001f00037802 */ /* 0x000fe40000000f00 */
[----:B------:R-:W-:-:S02]  /*180e0*/  MOV R2, 0x18100 ;  /* 0x0001810000027802 */ /* 0x000fc40000000f00 */
[----:B------:R-:W-:Y:S05]  /*180f0*/  CALL.REL.NOINC `($__internal_31_$__cuda_sm70_shflsync_idx_p) ;  /* 0x000000d000007944 */ /* 0x000fea0003c00000 */
[----:B------:R-:W-:Y:S01]  /*18100*/  MOV R7, R11 ;  /* 0x0000000b00077202 */ /* 0x000fe20000000f00 */
[----:B------:R-:W-:Y:S05]  /*18110*/  BRA `(.L_x_2049) ;  /* 0xffffd62000007947 */ /* 0x000fea000383ffff */
.L_x_1991:
[----:B------:R-:W-:Y:S01]  /*18120*/  IMAD.MOV.U32 R12, RZ, RZ, R4 ;  /* 0x000000ffff0c7224 */ /* 0x000fe200078e0004 */
[----:B------:R-:W-:-:S02]  /*18130*/  MOV R3, 0x1f ;  /* 0x0000001f00037802 */ /* 0x000fc40000000f00 */
[----:B------:R-:W-:Y:S02]  /*18140*/  MOV R2, 0x18160 ;  /* 0x0001816000027802 */ /* 0x000fe40000000f00 */
[----:B-1234-:R-:W-:Y:S05]  /*18150*/  CALL.REL.NOINC `($__internal_31_$__cuda_sm70_shflsync_idx_p) ;  /* 0x0000007000007944 */ /* 0x01efea0003c00000 */
[----:B------:R-:W-:Y:S01]  /*18160*/  MOV R14, R11 ;  /* 0x0000000b000e7202 */ /* 0x000fe20000000f00 */
[----:B------:R-:W-:Y:S05]  /*18170*/  BRA `(.L_x_1990) ;  /* 0xffffd62000007947 */ /* 0x000fea000383ffff */
        .weak           $__internal_30_$__cuda_sm70_shflsync_bfly_p
        .type           $__internal_30_$__cuda_sm70_shflsync_bfly_p,@function
        .size           $__internal_30_$__cuda_sm70_shflsync_bfly_p,($__internal_31_$__cuda_sm70_shflsync_idx_p - $__internal_30_$__cuda_sm70_shflsync_bfly_p)
$__internal_30_$__cuda_sm70_shflsync_bfly_p:
[----:B------:R-:W-:Y:S04]  /*18180*/  WARPSYNC R10 ;  /* 0x0000000a00007348 */ /* 0x000fe80003800000 */
[----:B------:R1:W2:Y:S01]  /*18190*/  SHFL.BFLY PT, R0, R0, R8, R11 ;  /* 0x0c00000800007389 */ /* 0x0002a200000e000b */
[----:B------:R-:W-:Y:S02]  /*181a0*/  MOV R9, 0x0 ;  /* 0x0000000000097802 */ /* 0x000fe40000000f00 */
[----:B-1----:R-:W-:-:S04]  /*181b0*/  MOV R8, R4 ;  /* 0x0000000400087202 */ /* 0x002fc80000000f00 */
[----:B--2---:R-:W-:Y:S05]  /*181c0*/  RET.REL.NODEC R8 `(_ZN7cutlass13device_kernelIN5flash19enable_sm80_to_sm89INS1_16FlashAttnFwdSm80INS1_25CollectiveMainloopFwdSm80ILi4ELi1ELb0EN4cute5tupleIJNS5_1CILi128EEENS7_ILi80EEENS7_ILi64EEEEEELi64ENS_10bfloat16_tEfNS_4arch4Sm80ELb0ELb0ELb0ELb1ELb0ELb1ELb1ELb1EEENS1_21CollectiveEpilogueFwdINS6_IJS8_SA_S9_EEENS6_IJNS7_ILi1EEESI_SI_EEESC_SE_Li128ELb1ELb1ELb1ELb0EEENS1_36VarlenDynamicPersistentTileSchedulerILi128ELi80ELi128ELi128ELb1ELb1ELb0ELb0ELb1ELb1EEEEEEEEEvNT_6ParamsE) ;  /* 0xfffe7e3008007950 */ /* 0x004fea0003c3ffff */
        .weak           $__internal_31_$__cuda_sm70_shflsync_idx_p
        .type           $__internal_31_$__cuda_sm70_shflsync_idx_p,@function
        .size           $__internal_31_$__cuda_sm70_shflsync_idx_p,($__internal_32_$__cuda_sm70_shflsync_up_p - $__internal_31_$__cuda_sm70_shflsync_idx_p)
$__internal_31_$__cuda_sm70_shflsync_idx_p:
[----:B------:R-:W-:-:S04]  /*181d0*/  MOV R48, 0xffffffff ;  /* 0xffffffff00307802 */ /* 0x000fc80000000f00 */
[----:B------:R-:W-:Y:S04]  /*181e0*/  WARPSYNC R48 ;  /* 0x0000003000007348 */ /* 0x000fe80003800000 */
[----:B------:R1:W2:Y:S02]  /*181f0*/  SHFL.IDX PT, R11, R12, R11, R3 ;  /* 0x0000000b0c0b7389 */ /* 0x0002a400000e0003 */
[----:B-1----:R-:W-:-:S04]  /*18200*/  MOV R3, 0x0 ;  /* 0x0000000000037802 */ /* 0x002fc80000000f00 */
[----:B--2---:R-:W-:Y:S05]  /*18210*/  RET.REL.NODEC R2 `(_ZN7cutlass13device_kernelIN5flash19enable_sm80_to_sm89INS1_16FlashAttnFwdSm80INS1_25CollectiveMainloopFwdSm80ILi4ELi1ELb0EN4cute5tupleIJNS5_1CILi128EEENS7_ILi80EEENS7_ILi64EEEEEELi64ENS_10bfloat16_tEfNS_4arch4Sm80ELb0ELb0ELb0ELb1ELb0ELb1ELb1ELb1EEENS1_21CollectiveEpilogueFwdINS6_IJS8_SA_S9_EEENS6_IJNS7_ILi1EEESI_SI_EEESC_SE_Li128ELb1ELb1ELb1ELb0EEENS1_36VarlenDynamicPersistentTileSchedulerILi128ELi80ELi128ELi128ELb1ELb1ELb0ELb0ELb1ELb1EEEEEEEEEvNT_6ParamsE) ;  /* 0xfffe7de002007950 */ /* 0x004fea0003c3ffff */
        .weak           $__internal_32_$__cuda_sm70_shflsync_up_p
        .type           $__internal_32_$__cuda_sm70_shflsync_up_p,@function
        .size           $__internal_32_$__cuda_sm70_shflsync_up_p,($__internal_33_$__cuda_sm70_votesync_ballot - $__internal_32_$__cuda_sm70_shflsync_up_p)
$__internal_32_$__cuda_sm70_shflsync_up_p:
[----:B------:R-:W-:Y:S02]  /*18220*/  IMAD.MOV.U32 R4, RZ, RZ, RZ ;  /* 0x000000ffff047224 */ /* 0x000fe400078e00ff */
[----:B------:R-:W-:-:S04]  /*18230*/  IMAD.MOV.U32 R10, RZ, RZ, -0x1 ;  /* 0xffffffffff0a7424 */ /* 0x000fc800078e00ff */
[----:B------:R-:W-:Y:S04]  /*18240*/  WARPSYNC R10 ;  /* 0x0000000a00007348 */ /* 0x000fe80003800000 */
[----:B------:R1:W2:Y:S02]  /*18250*/  SHFL.UP PT, R4, R0, R2, R4 ;  /* 0x0400000200047389 */ /* 0x0002a400000e0004 */
[----:B-1----:R-:W-:Y:S02]  /*18260*/  MOV R2, R3 ;  /* 0x0000000300027202 */ /* 0x002fe40000000f00 */
[----:B------:R-:W-:-:S04]  /*18270*/  MOV R3, 0x0 ;  /* 0x0000000000037802 */ /* 0x000fc80000000f00 */
[----:B--2---:R-:W-:Y:S05]  /*18280*/  RET.REL.NODEC R2 `(_ZN7cutlass13device_kernelIN5flash19enable_sm80_to_sm89INS1_16FlashAttnFwdSm80INS1_25CollectiveMainloopFwdSm80ILi4ELi1ELb0EN4cute5tupleIJNS5_1CILi128EEENS7_ILi80EEENS7_ILi64EEEEEELi64ENS_10bfloat16_tEfNS_4arch4Sm80ELb0ELb0ELb0ELb1ELb0ELb1ELb1ELb1EEENS1_21CollectiveEpilogueFwdINS6_IJS8_SA_S9_EEENS6_IJNS7_ILi1EEESI_SI_EEESC_SE_Li128ELb1ELb1ELb1ELb0EEENS1_36VarlenDynamicPersistentTileSchedulerILi128ELi80ELi128ELi128ELb1ELb1ELb0ELb0ELb1ELb1EEEEEEEEEvNT_6ParamsE) ;  /* 0xfffe7d7002007950 */ /* 0x004fea0003c3ffff */
        .weak           $__internal_33_$__cuda_sm70_votesync_ballot
        .type           $__internal_33_$__cuda_sm70_votesync_ballot,@function
        .size           $__internal_33_$__cuda_sm70_votesync_ballot,(.L_x_3269 - $__internal_33_$__cuda_sm70_votesync_ballot)
$__internal_33_$__cuda_sm70_votesync_ballot:
[----:B------:R-:W-:Y:S01]  /*18290*/  ISETP.NE.U32.AND P0, PT, R0, 0x1, PT ;  /* 0x000000010000780c */ /* 0x000fe20003f05070 */
[----:B------:R-:W-:-:S04]  /*182a0*/  IMAD.MOV.U32 R3, RZ, RZ, -0x1 ;  /* 0xffffffffff037424 */ /* 0x000fc800078e00ff */
[----:B------:R-:W-:Y:S08]  /*182b0*/  WARPSYNC R3 ;  /* 0x0000000300007348 */ /* 0x000ff00003800000 */
[----:B------:R-:W-:-:S04]  /*182c0*/  VOTE.ANY R0, PT, !P0 ;  /* 0x0000000000007806 */ /* 0x000fc800040e0100 */
[----:B------:R-:W-:Y:S01]  /*182d0*/  LOP3.LUT R0, R0, R3, RZ, 0xc0, !PT ;  /* 0x0000000300007212 */ /* 0x000fe200078ec0ff */
[----:B------:R-:W-:-:S04]  /*182e0*/  IMAD.MOV.U32 R3, RZ, RZ, 0x0 ;  /* 0x00000000ff037424 */ /* 0x000fc800078e00ff */
[----:B------:R-:W-:Y:S05]  /*182f0*/  RET.REL.NODEC R2 `(_ZN7cutlass13device_kernelIN5flash19enable_sm80_to_sm89INS1_16FlashAttnFwdSm80INS1_25CollectiveMainloopFwdSm80ILi4ELi1ELb0EN4cute5tupleIJNS5_1CILi128EEENS7_ILi80EEENS7_ILi64EEEEEELi64ENS_10bfloat16_tEfNS_4arch4Sm80ELb0ELb0ELb0ELb1ELb0ELb1ELb1ELb1EEENS1_21CollectiveEpilogueFwdINS6_IJS8_SA_S9_EEENS6_IJNS7_ILi1EEESI_SI_EEESC_SE_Li128ELb1ELb1ELb1ELb0EEENS1_36VarlenDynamicPersistentTileSchedulerILi128ELi80ELi128ELi128ELb1ELb1ELb0ELb0ELb1ELb1EEEEEEEEEvNT_6ParamsE) ;  /* 0xfffe7d0002007950 */ /* 0x000fea0003c3ffff */
.L_x_2050:
        /* <DEDUP_REMOVED lines=16> */
.L_x_3269:


//--------------------- .text._ZN7cutlass13device_kernelIN5flash19enable_sm80_to_sm89INS1_16FlashAttnFwdSm80INS1_25CollectiveMainloopFwdSm80ILi4ELi1ELb0EN4cute5tupleIJNS5_1CILi128EEENS7_ILi96EEENS7_ILi64EEEEEELi64ENS_10bfloat16_tEfNS_4arch4Sm80ELb0ELb1ELb0ELb0ELb0ELb0ELb1ELb1EEENS1_21CollectiveEpilogueFwdINS6_IJS8_SA_S9_EEENS6_IJNS7_ILi1EEESI_SI_EEESC_SE_Li128ELb0ELb1ELb1ELb0EEENS1_19SingleTileSchedulerILb0ELb1ELb1ELi128EEEEEEEEEvNT_6ParamsE --------------------------
	.section	.text._ZN7cutlass13device_kernelIN5flash19enable_sm80_to_sm89INS1_16FlashAttnFwdSm80INS1_25CollectiveMainloopFwdSm80ILi4ELi1ELb0EN4cute5tupleIJNS5_1CILi128EEENS7_ILi96EEENS7_ILi64EEEEEELi64ENS_10bfloat16_tEfNS_4arch4Sm80ELb0ELb1ELb0ELb0ELb0ELb0ELb1ELb1EEENS1_21CollectiveEpilogueFwdINS6_IJS8_SA_S9_EEENS6_IJNS7_ILi1EEESI_SI_EEESC_SE_Li128ELb0ELb1ELb1ELb0EEENS1_19SingleTileSchedulerILb0ELb1ELb1ELi128EEEEEEEEEvNT_6ParamsE,"ax",@progbits
	.sectioninfo	@"SHI_REGISTERS=255"
	.align	128
.text._ZN7cutlass13device_kernelIN5flash19enable_sm80_to_sm89INS1_16FlashAttnFwdSm80INS1_25CollectiveMainloopFwdSm80ILi4ELi1ELb0EN4cute5tupleIJNS5_1CILi128EEENS7_ILi96EEENS7_ILi64EEEEEELi64ENS_10bfloat16_tEfNS_4arch4Sm80ELb0ELb1ELb0ELb0ELb0ELb0ELb1ELb1EEENS1_21CollectiveEpilogueFwdINS6_IJS8_SA_S9_EEENS6_IJNS7_ILi1EEESI_SI_EEESC_SE_Li128ELb0ELb1ELb1ELb0EEENS1_19SingleTileSchedulerILb0ELb1ELb1ELi128EEEEEEEEEvNT_6ParamsE:
        .type           _ZN7cutlass13device_kernelIN5flash19enable_sm80_to_sm89INS1_16FlashAttnFwdSm80INS1_25CollectiveMainloopFwdSm80ILi4ELi1ELb0EN4cute5tupleIJNS5_1CILi128EEENS7_ILi96EEENS7_ILi64EEEEEELi64ENS_10bfloat16_tEfNS_4arch4Sm80ELb0ELb1ELb0ELb0ELb0ELb0ELb1ELb1EEENS1_21CollectiveEpilogueFwdINS6_IJS8_SA_S9_EEENS6_IJNS7_ILi1EEESI_SI_EEESC_SE_Li128ELb0ELb1ELb1ELb0EEENS1_19SingleTileSchedulerILb0ELb1ELb1ELi128EEEEEEEEEvNT_6ParamsE,@function
        .size           _ZN7cutlass13device_kernelIN5flash19enable_sm80_to_sm89INS1_16FlashAttnFwdSm80INS1_25CollectiveMainloopFwdSm80ILi4ELi1ELb0EN4cute5tupleIJNS5_1CILi128EEENS7_ILi96EEENS7_ILi64EEEEEELi64ENS_10bfloat16_tEfNS_4arch4Sm80ELb0ELb1ELb0ELb0ELb0ELb0ELb1ELb1EEENS1_21CollectiveEpilogueFwdINS6_IJS8_SA_S9_EEENS6_IJNS7_ILi1EEESI_SI_EEESC_SE_Li128ELb0ELb1ELb1ELb0EEENS1_19SingleTileSchedulerILb0ELb1ELb1ELi128EEEEEEEEEvNT_6ParamsE,(.L_x_3274 - _ZN7cutlass13device_kernelIN5flash19enable_sm80_to_sm89INS1_16FlashAttnFwdSm80INS1_25CollectiveMainloopFwdSm80ILi4ELi1ELb0EN4cute5tupleIJNS5_1CILi128EEENS7_ILi96EEENS7_ILi64EEEEEELi64ENS_10bfloat16_tEfNS_4arch4Sm80ELb0ELb1ELb0ELb0ELb0ELb0ELb1ELb1EEENS1_21CollectiveEpilogueFwdINS6_IJS8_SA_S9_EEENS6_IJNS7_ILi1EEESI_SI_EEESC_SE_Li128ELb0ELb1ELb1ELb0EEENS1_19SingleTileSchedulerILb0ELb1ELb1ELi128EEEEEEEEEvNT_6ParamsE)
        .other          _ZN7cutlass13device_kernelIN5flash19enable_sm80_to_sm89INS1_16FlashAttnFwdSm80INS1_25CollectiveMainloopFwdSm80ILi4ELi1ELb0EN4cute5tupleIJNS5_1CILi128EEENS7_ILi96EEENS7_ILi64EEEEEELi64ENS_10bfloat16_tEfNS_4arch4Sm80ELb0ELb1ELb0ELb0ELb0ELb0ELb1ELb1EEENS1_21CollectiveEpilogueFwdINS6_IJS8_SA_S9_EEENS6_IJNS7_ILi1EEESI_SI_EEESC_SE_Li128ELb0ELb1ELb1ELb0EEENS1_19SingleTileSchedulerILb0ELb1ELb1ELi128EEEEEEEEEvNT_6ParamsE,@"STO_CUDA_ENTRY STV_DEFAULT"
_ZN7cutlass13device_kernelIN5flash19enable_sm80_to_sm89INS1_16FlashAttnFwdSm80INS1_25CollectiveMainloopFwdSm80ILi4ELi1ELb0EN4cute5tupleIJNS5_1CILi128EEENS7_ILi96EEENS7_ILi64EEEEEELi64ENS_10bfloat16_tEfNS_4arch4Sm80ELb0ELb1ELb0ELb0ELb0ELb0ELb1ELb1EEENS1_21CollectiveEpilogueFwdINS6_IJS8_SA_S9_EEENS6_IJNS7_ILi1EEESI_SI_EEESC_SE_Li128ELb0ELb1ELb1ELb0EEENS1_19SingleTileSchedulerILb0ELb1ELb1ELi128EEEEEEEEEvNT_6ParamsE:
        /* <DEDUP_REMOVED lines=18> */
.L_x_2051:
[----:B---3--:R-:W-:Y:S02]  /*0120*/  ULDC.64 UR4, c[0x0][0x550] ;  /* 0x0001540000047ab9 */ /* 0x008fe40000000a00 */
[----:B------:R-:W-:Y:S02]  /*0130*/  UISETP.NE.AND UP0, UPT, UR4, 0x1, UPT ;  /* 0x000000010400788c */ /* 0x000fe4000bf05270 */
[----:B------:R-:W-:-:S02]  /*0140*/  UIMAD.WIDE.U32 UR8, UR6, UR5, URZ ;  /* 0x00000005060872a5 */ /* 0x000fc4000f8e003f */
[----:B------:R-:W-:Y:S02]  /*0150*/  ULDC UR4, c[0x0][0x558] ;  /* 0x0001560000047ab9 */ /* 0x000fe40000000800 */
[----:B------:R-:W-:-:S05]  /*0160*/  UMOV UR11, UR6 ;  /* 0x00000006000b7c82 */ /* 0x000fca0008000000 */
[----:B------:R-:W-:-:S03]  /*0170*/  @UP0 USHF.R.U32.HI UR11, URZ, UR4, UR9 ;  /* 0x000000043f0b0299 */ /* 0x000fc60008011609 */
.L_x_2052:
        /* <DEDUP_REMOVED lines=35> */
.L_x_2054:
[----:B------:R-:W-:Y:S02]  /*03b0*/  ULDC UR4, c[0x0][0x32c] ;  /* 0x0000cb0000047ab9 */ /* 0x000fe40000000800 */
[----:B------:R-:W-:-:S03]  /*03c0*/  UISETP.NE.AND UP0, UPT, UR6, UR4, UPT ;  /* 0x000000040600728c */ /* 0x000fc6000bf05270 */
[----:B------:R-:W-:Y:S02]  /*03d0*/  ULDC.64 UR4, c[0x0][0x330] ;  /* 0x0000cc0000047ab9 */ /* 0x000fe40000000a00 */
[----:B------:R-:W-:-:S06]  /*03e0*/  UIMAD.WIDE.U32 UR12, UR9, UR4, URZ ;  /* 0x00000004090c72a5 */ /* 0x000fcc000f8e003f */
[----:B------:R-:W-:Y:S02]  /*03f0*/  @UP0 USHF.R.U32.HI UR9, URZ, UR5, UR13 ;  /* 0x000000053f090299 */ /* 0x000fe4000801160d */
.L_x_2055:
[----:B------:R-:W-:Y:S02]  /*0400*/  ULDC UR4, c[0x0][0x32c] ;  /* 0x0000cb0000047ab9 */ /* 0x000fe40000000800 */
[----:B------:R-:W-:-:S04]  /*0410*/  UIMAD UR4, UR9, UR4, UR4 ;  /* 0x00000004090472a4 */ /* 0x000fc8000f8e0204 */
[----:B------:R-:W-:-:S04]  /*0420*/  UISETP.LT.AND UP0, UPT, UR8, UR4, UPT ;  /* 0x000000040800728c */ /* 0x000fc8000bf01270 */
[----:B------:R-:W-:-:S03]  /*0430*/  USEL UR8, UR8, UR4, UP0 ;  /* 0x0000000408087287 */ /* 0x000fc60008000000 */
.L_x_2053:
        /* <DEDUP_REMOVED lines=34> */
.L_x_2057:
[----:B------:R-:W-:-:S04]  /*0660*/  MOV R2, c[0x0][0x32c] ;  /* 0x0000cb0000027a02 */ /* 0x000fc80000000f00 */
[----:B------:R-:W-:-:S13]  /*0670*/  ISETP.NE.AND P0, PT, R2, 0x1, PT ;  /* 0x000000010200780c */ /* 0x000fda0003f05270 */
[----:B------:R-:W-:-:S05]  /*0680*/  @P0 IMAD.HI.U32 R2, R0, c[0x0][0x330], RZ ;  /* 0x0000cc0000020a27 */ /* 0x000fca00078e00ff */
[----:B------:R-:W-:-:S05]  /*0690*/  @P0 SHF.R.U32.HI R0, RZ, c[0x0][0x334], R2 ;  /* 0x0000cd00ff000a19 */ /* 0x000fca0000011602 */
.L_x_2058:
[----:B------:R-:W-:-:S05]  /*06a0*/  IMAD R0, R0, c[0x0][0x32c], RZ ;  /* 0x0000cb0000007a24 */ /* 0x000fca00078e02ff */
[----:B------:R-:W-:-:S05]  /*06b0*/  IMNMX R3, R3, R0, !PT ;  /* 0x0000000003037217 */ /* 0x000fca0007800200 */
.L_x_2056:
        /* <DEDUP_REMOVED lines=42> */
.L_x_2059:
        /* <DEDUP_REMOVED lines=162> */
.L_x_2062:
[----:B--23--:R-:W-:Y:S05]  /*1380*/  BSYNC B0 ;  /* 0x0000000000007941 */ /* 0x00cfea0003800000 */
.L_x_2061:
        /* <DEDUP_REMOVED lines=11> */
.L_x_2064:
[----:B------:R-:W-:Y:S05]  /*1440*/  BSYNC B0 ;  /* 0x0000000000007941 */ /* 0x000fea0003800000 */
.L_x_2063:
        /* <DEDUP_REMOVED lines=11> */
.L_x_2066:
[----:B------:R-:W-:Y:S05]  /*1500*/  BSYNC B0 ;  /* 0x0000000000007941 */ /* 0x000fea0003800000 */
.L_x_2065:
        /* <DEDUP_REMOVED lines=11> */
.L_x_2068:
[----:B------:R-:W-:Y:S05]  /*15c0*/  BSYNC B0 ;  /* 0x0000000000007941 */ /* 0x000fea0003800000 */
.L_x_2067:
        /* <DEDUP_REMOVED lines=11> */
.L_x_2070:
[----:B------:R-:W-:Y:S05]  /*1680*/  BSYNC B0 ;  /* 0x0000000000007941 */ /* 0x000fea0003800000 */
.L_x_2069:
        /* <DEDUP_REMOVED lines=11> */
.L_x_2072:
[----:B------:R-:W-:Y:S05]  /*1740*/  BSYNC B0 ;  /* 0x0000000000007941 */ /* 0x000fea0003800000 */
.L_x_2071:
        /* <DEDUP_REMOVED lines=11> */
.L_x_2074:
[----:B------:R-:W-:Y:S05]  /*1800*/  BSYNC B0 ;  /* 0x0000000000007941 */ /* 0x000fea0003800000 */
.L_x_2073:
        /* <DEDUP_REMOVED lines=130> */
[----:B------:R-:W-:Y:S01]  /*2030*/  IADD3 R226, R223, 0x1800, RZ ;  /* 0x00001800dfe27810 */ /* 0x000fe20007ffe0ff */
[----:B------:R-:W-:Y:S01]  /*2040*/  IMAD.IADD R0, R7, 0x1, R0 ;  /* 0x0000000107007824 */ /* 0x000fe200078e0200 */
[C---:B------:R-:W-:Y:S02]  /*2050*/  IADD3 R225, R223.reuse, 0x2000, RZ ;  /* 0x00002000dfe17810 */ /* 0x040fe40007ffe0ff */
[----:B------:R-:W-:Y:S01]  /*2060*/  IADD3 R224, R223, 0x2800, RZ ;  /* 0x00002800dfe07810 */ /* 0x000fe20007ffe0ff */
        /* <DEDUP_REMOVED lines=60> */
[----:B------:R-:W-:Y:S01]  /*2430*/  HMMA.16816.F32.BF16 R92, R20, R70, R92 ;  /* 0x00000046145c723c */ /* 0x000fe2000004185c */
        /* <DEDUP_REMOVED lines=8> */
[----:B-1----:R-:W-:Y:S01]  /*24c0*/  HMMA.16816.F32.BF16 R80, R20, R32, R80 ;  /* 0x000000201450723c */ /* 0x002fe20000041850 */
[----:B------:R-:W-:-:S07]  /*24d0*/  IMAD.IADD R217, R0, 0x1, R223 ;  /* 0x0000000100d97824 */ /* 0x000fce00078e02df */
[----:B------:R-:W-:Y:S01]  /*24e0*/  HMMA.16816.F32.BF16 R76, R20, R44, R76 ;  /* 0x0000002c144c723c */ /* 0x000fe2000004184c */
[----:B-----5:R-:W-:-:S04]  /*24f0*/  IADD3 R6, P0, R14, UR9, RZ ;  /* 0x000000090e067c10 */ /* 0x020fc8000ff1e0ff */
[----:B------:R-:W-:Y:S02]  /*2500*/  IADD3.X R7, R15, UR8, RZ, P0, !PT ;  /* 0x000000080f077c10 */ /* 0x000fe400087fe4ff */
[----:B----4-:R-:W-:Y:S01]  /*2510*/  IADD3 R12, P0, R6, UR9, RZ ;  /* 0x00000009060c7c10 */ /* 0x010fe2000ff1e0ff */
[----:B---3--:R-:W-:Y:S02]  /*2520*/  HMMA.16816.F32.BF16 R16, R20, R40, R60 ;  /* 0x000000281410723c */ /* 0x008fe4000004183c */
[----:B------:R1:W-:Y:S01]  /*2530*/  LDGSTS.E.BYPASS.LTC128B.128 [R231+0x2100], [R6.64], !P2 ;  /* 0x0210000006e77fae */ /* 0x0003e2000d101d4c */
[----:B------:R-:W-:Y:S02]  /*2540*/  IADD3.X R13, R7, UR8, RZ, P0, !PT ;  /* 0x00000008070d7c10 */ /* 0x000fe400087fe4ff */
[----:B------:R-:W-:-:S03]  /*2550*/  ISETP.GT.AND P0, PT, R205, R216, PT ;  /* 0x000000d8cd00720c */ /* 0x000fc60003f04270 */
[----:B------:R3:W-:Y:S01]  /*2560*/  LDGSTS.E.BYPASS.LTC128B.128 [R231+0x2900], [R12.64], !P1 ;  /* 0x029000000ce77fae */ /* 0x0007e2000c901d4c */
[C---:B--2---:R-:W-:Y:S03]  /*2570*/  HMMA.16816.F32.BF16 R180, R8.reuse, R48, R144 ;  /* 0x0000003008b4723c */ /* 0x044fe60000041890 */
[----:B------:R-:W-:Y:S04]  /*2580*/  LDSM.16.M88.4 R28, [R220+0x8100] ;  /* 0x00810000dc1c783b */ /* 0x000fe80000000200 */
[----:B------:R-:W2:Y:S01]  /*2590*/  LDSM.16.M88.4 R52, [R218+0x4900] ;  /* 0x00490000da34783b */ /* 0x000ea20000000200 */
[C---:B------:R-:W-:Y:S03]  /*25a0*/  HMMA.16816.F32.BF16 R176, R8.reuse, R68, R176 ;  /* 0x0000004408b0723c */ /* 0x040fe600000418b0 */
[----:B------:R-:W4:Y:S04]  /*25b0*/  LDSM.16.M88.4 R72, [R218+0x5100] ;  /* 0x00510000da48783b */ /* 0x000f280000000200 */
[----:B------:R-:W-:Y:S01]  /*25c0*/  LDSM.16.M88.4 R56, [R218+0x4100] ;  /* 0x00410000da38783b */ /* 0x000fe20000000200 */
[C---:B------:R-:W-:Y:S03]  /*25d0*/  HMMA.16816.F32.BF16 R68, R8.reuse, R70, R156 ;  /* 0x000000460844723c */ /* 0x040fe6000004189c */
[----:B------:R-:W-:Y:S04]  /*25e0*/  LDSM.16.M88.4 R60, [R218+0x3900] ;  /* 0x00390000da3c783b */ /* 0x000fe80000000200 */
[----:B------:R-:W-:Y:S01]  /*25f0*/  LDSM.16.M88.4 R84, [R218+0x5900] ;  /* 0x00590000da54783b */ /* 0x000fe20000000200 */
[----:B------:R-:W-:Y:S03]  /*2600*/  HMMA.16816.F32.BF16 R184, R8, R44, R140 ;  /* 0x0000002c08b8723c */ /* 0x000fe6000004188c */
[----:B------:R-:W0:Y:S05]  /*2610*/  LDGDEPBAR ;  /* 0x00000000000079af */ /* 0x000e2a0000000000 */
[----:B---3--:R-:W-:Y:S01]  /*2620*/  HMMA.16816.F32.BF16 R12, R20, R36, R64 ;  /* 0x00000024140c723c */ /* 0x008fe20000041840 */
[----:B------:R-:W3:Y:S07]  /*2630*/  LDSM.16.M88.4 R64, [R218+0x3100] ;  /* 0x00310000da40783b */ /* 0x000eee0000000200 */
[----:B------:R-:W-:Y:S01]  /*2640*/  HMMA.16816.F32.BF16 R148, R8, R46, R148 ;  /* 0x0000002e0894723c */ /* 0x000fe20000041894 */
[----:B------:R-:W-:Y:S07]  /*2650*/  LDSM.16.M88.4 R44, [R217+0x800] ;  /* 0x00080000d92c783b */ /* 0x000fee0000000200 */
[----:B--2---:R-:W-:Y:S01]  /*2660*/  HMMA.16816.F32.BF16 R144, R28, R52, R16 ;  /* 0x000000341c90723c */ /* 0x004fe20000041810 */
[----:B------:R-:W2:Y:S07]  /*2670*/  LDSM.16.M88.4 R16, [R220+0x6100] ;  /* 0x00610000dc10783b */ /* 0x000eae0000000200 */
[----:B------:R-:W-:Y:S08]  /*2680*/  HMMA.16816.F32.BF16 R100, R20, R50, R100 ;  /* 0x000000321464723c */ /* 0x000ff00000041864 */
[C---:B------:R-:W-:Y:S08]  /*2690*/  HMMA.16816.F32.BF16 R192, R8.reuse, R40, R132 ;  /* 0x0000002808c0723c */ /* 0x040ff00000041884 */
[C---:B------:R-:W-:Y:S01]  /*26a0*/  HMMA.16816.F32.BF16 R140, R8.reuse, R50, R152 ;  /* 0x00000032088c723c */ /* 0x040fe20000041898 */
[----:B------:R-:W-:Y:S07]  /*26b0*/  LDSM.16.M88.4 R48, [R217] ;  /* 0x00000000d930783b */ /* 0x000fee0000000200 */
[-C--:B------:R-:W-:Y:S08]  /*26c0*/  HMMA.16816.F32.BF16 R160, R8, R42.reuse, R160 ;  /* 0x0000002a08a0723c */ /* 0x080ff000000418a0 */
[C---:B------:R-:W-:Y:S01]  /*26d0*/  HMMA.16816.F32.BF16 R128, R20.reuse, R42, R128 ;  /* 0x0000002a1480723c */ /* 0x040fe20000041880 */
[----:B------:R-:W-:Y:S07]  /*26e0*/  LDSM.16.M88.4 R40, [R217+0x1000] ;  /* 0x00100000d928783b */ /* 0x000fee0000000200 */
[C---:B------:R-:W-:Y:S08]  /*26f0*/  HMMA.16816.F32.BF16 R188, R20.reuse, R38, R116 ;  /* 0x0000002614bc723c */ /* 0x040ff00000041874 */
[----:B------:R-:W-:Y:S01]  /*2700*/  HMMA.16816.F32.BF16 R136, R20, R34, R112 ;  /* 0x000000221488723c */ /* 0x000fe20000041870 */
        /* <DEDUP_REMOVED lines=11> */
[C---:B---3--:R-:W-:Y:S08]  /*27c0*/  HMMA.16816.F32.BF16 R120, R28.reuse, R66, R92 ;  /* 0x000000421c78723c */ /* 0x048ff0000004185c */
[----:B------:R-:W-:Y:S08]  /*27d0*/  HMMA.16816.F32.BF16 R112, R28, R58, R96 ;  /* 0x0000003a1c70723c */ /* 0x000ff00000041860 */
[----:B--2---:R-:W-:Y:S08]  /*27e0*/  HMMA.16816.F32.BF16 R92, R16, R66, R68 ;  /* 0x00000042105c723c */ /* 0x004ff00000041844 */
[C---:B------:R-:W-:Y:S08]  /*27f0*/  HMMA.16816.F32.BF16 R164, R28.reuse, R64, R104 ;  /* 0x000000401ca4723c */ /* 0x040ff00000041868 */
[C---:B------:R-:W-:Y:S08]  /*2800*/  HMMA.16816.F32.BF16 R156, R28.reuse, R60, R88 ;  /* 0x0000003c1c9c723c */ /* 0x040ff00000041858 */
        /* <DEDUP_REMOVED lines=8> */
[C---:B------:R-:W-:Y:S08]  /*2890*/  HMMA.16816.F32.BF16 R76, R16.reuse, R56, R184 ;  /* 0x00000038104c723c */ /* 0x040ff000000418b8 */
[-C--:B------:R-:W-:Y:S08]  /*28a0*/  HMMA.16816.F32.BF16 R60, R16, R54.reuse, R160 ;  /* 0x00000036103c723c */ /* 0x080ff000000418a0 */
[C---:B------:R-:W-:Y:S08]  /*28b0*/  HMMA.16816.F32.BF16 R108, R28.reuse, R54, R128 ;  /* 0x000000361c6c723c */ /* 0x040ff00000041880 */
[C---:B------:R-:W-:Y:S08]  /*28c0*/  HMMA.16816.F32.BF16 R104, R28.reuse, R74, R188 ;  /* 0x0000004a1c68723c */ /* 0x040ff000000418bc */
[----:B------:R-:W-:Y:S08]  /*28d0*/  HMMA.16816.F32.BF16 R100, R28, R86, R136 ;  /* 0x000000561c64723c */ /* 0x000ff00000041888 */
[C---:B------:R-:W-:Y:S08]  /*28e0*/  HMMA.16816.F32.BF16 R56, R16.reuse, R72, R196 ;  /* 0x000000481038723c */ /* 0x040ff000000418c4 */
[C---:B------:R-:W-:Y:S08]  /*28f0*/  HMMA.16816.F32.BF16 R52, R16.reuse, R74, R172 ;  /* 0x0000004a1034723c */ /* 0x040ff000000418ac */
[C---:B------:R-:W-:Y:S08]  /*2900*/  HMMA.16816.F32.BF16 R28, R16.reuse, R84, R200 ;  /* 0x00000054101c723c */ /* 0x040ff000000418c8 */
[----:B------:R-:W-:Y:S08]  /*2910*/  HMMA.16816.F32.BF16 R16, R16, R86, R168 ;  /* 0x000000561010723c */ /* 0x000ff000000418a8 */
[C---:B----4-:R-:W-:Y:S08]  /*2920*/  HMMA.16816.F32.BF16 R72, R12.reuse, R42, R68 ;  /* 0x0000002a0c48723c */ /* 0x050ff00000041844 */
        /* <DEDUP_REMOVED lines=22> */
[----:B------:R-:W-:Y:S01]  /*2a90*/  HMMA.16816.F32.BF16 R48, R12, R22, R16 ;  /* 0x000000160c30723c */ /* 0x000fe20000041810 */
[----:B------:R-:W-:Y:S06]  /*2aa0*/  BAR.SYNC.DEFER_BLOCKING 0x0 ;  /* 0x0000000000007b1d */ /* 0x000fec0000010000 */
[----:B------:R-:W-:Y:S05]  /*2ab0*/  @!P0 BRA `(.L_x_2075) ;  /* 0x000001d000008947 */ /* 0x000fea0003800000 */
[----:B-1----:R-:W-:-:S04]  /*2ac0*/  IADD3 R0, R229, -0x2, RZ ;  /* 0xfffffffee5007810 */ /* 0x002fc80007ffe0ff */
[----:B------:R-:W-:Y:S01]  /*2ad0*/  SHF.R.S32.HI R5, RZ, 0x1f, R0 ;  /* 0x0000001fff057819 */ /* 0x000fe20000011400 */
[----:B------:R-:W-:Y:S02]  /*2ae0*/  IMAD R3, R208, R0, RZ ;  /* 0x00000000d0037224 */ /* 0x000fe400078e02ff */
[----:B------:R-:W-:Y:S01]  /*2af0*/  IMAD.WIDE.U32 R6, R0, R214, R232 ;  /* 0x000000d600067225 */ /* 0x000fe200078e00e8 */
[----:B------:R-:W-:-:S03]  /*2b00*/  SHF.L.U64.HI R0, R211, 0x5, R213 ;  /* 0x00000005d3007819 */ /* 0x000fc600000102d5 */
[----:B------:R-:W-:Y:S01]  /*2b10*/  IMAD R3, R5, R214, R3 ;  /* 0x000000d605037224 */ /* 0x000fe200078e0203 */
[----:B------:R-:W-:Y:S01]  /*2b20*/  LEA R14, P0, R6, c[0x0][0x1c8], 0x1 ;  /* 0x00007200060e7a11 */ /* 0x000fe200078008ff */
[----:B------:R-:W-:Y:S02]  /*2b30*/  IMAD.SHL.U32 R5, R211, 0x20, RZ ;  /* 0x00000020d3057824 */ /* 0x000fe400078e00ff */
[----:B------:R-:W-:-:S03]  /*2b40*/  IMAD.IADD R3, R7, 0x1, R3 ;  /* 0x0000000107037824 */ /* 0x000fc600078e0203 */
        /* <DEDUP_REMOVED lines=20> */
.L_x_2075:
[----:B-1----:R-:W-:Y:S01]  /*2c90*/  LOP3.LUT R0, R207, 0xffffffe0, RZ, 0xc0, !PT ;  /* 0xffffffe0cf007812 */ /* 0x002fe200078ec0ff */
[----:B------:R-:W-:Y:S01]  /*2ca0*/  ULDC UR10, c[0x0][0x324] ;  /* 0x0000c900000a7ab9 */ /* 0x000fe20000000800 */
[----:B------:R-:W-:Y:S01]  /*2cb0*/  LEA.HI R3, R209, R210, RZ, 0x2 ;  /* 0x000000d2d1037211 */ /* 0x000fe200078f10ff */
[----:B------:R-:W-:Y:S01]  /*2cc0*/  ULOP3.LUT UR10, URZ, UR10, URZ, 0x33, !UPT ;  /* 0x0000000a3f0a7292 */ /* 0x000fe2000f8e333f */
[----:B--2---:R-:W-:Y:S01]  /*2cd0*/  SHF.R.S32.HI R6, RZ, 0x1f, R206 ;  /* 0x0000001fff067819 */ /* 0x004fe200000114ce */
[----:B------:R-:W-:Y:S01]  /*2ce0*/  IMAD.IADD R0, R210, 0x1, -R0 ;  /* 0x00000001d2007824 */ /* 0x000fe200078e0a00 */
[----:B------:R-:W-:Y:S01]  /*2cf0*/  LOP3.LUT R3, R3, 0xfffffffc, RZ, 0xc0, !PT ;  /* 0xfffffffc03037812 */ /* 0x000fe200078ec0ff */
[----:B------:R-:W0:Y:S01]  /*2d00*/  LDGDEPBAR ;  /* 0x00000000000079af */ /* 0x000e220000000000 */
[----:B------:R-:W-:Y:S02]  /*2d10*/  LEA.HI R6, R6, R206, RZ, 0x2 ;  /* 0x000000ce06067211 */ /* 0x000fe400078f10ff */
[----:B------:R-:W-:Y:S01]  /*2d20*/  SHF.R.S32.HI R7, RZ, 0x1f, R0 ;  /* 0x0000001fff077819 */ /* 0x000fe20000011400 */
[----:B------:R-:W-:Y:S01]  /*2d30*/  IMAD.IADD R5, R210, 0x1, -R3 ;  /* 0x00000001d2057824 */ /* 0x000fe200078e0a03 */
[----:B------:R-:W-:-:S02]  /*2d40*/  LOP3.LUT R6, R6, 0xffffffc, RZ, 0xc0, !PT ;  /* 0x0ffffffc06067812 */ /* 0x000fc400078ec0ff */
[----:B------:R-:W-:Y:S02]  /*2d50*/  LEA.HI R7, R7, R0, RZ, 0x2 ;  /* 0x0000000007077211 */ /* 0x000fe400078f10ff */
[----:B------:R-:W-:Y:S01]  /*2d60*/  LEA.HI R3, R5, R5, RZ, 0x1 ;  /* 0x0000000505037211 */ /* 0x000fe200078f08ff */
[----:B------:R-:W-:Y:S01]  /*2d70*/  IMAD.IADD R8, R206, 0x1, -R6 ;  /* 0x00000001ce087824 */ /* 0x000fe200078e0a06 */
[----:B------:R-:W-:Y:S02]  /*2d80*/  LEA.HI.SX32 R6, R7, UR7, 0x1e ;  /* 0x0000000707067c11 */ /* 0x000fe4000f8ff2ff */
[----:B------:R-:W-:Y:S01]  /*2d90*/  PLOP3.LUT P1, PT, PT, PT, UP2, 0x80, 0x0 ;  /* 0x000000000000781c */ /* 0x000fe20003f2f028 */
[C---:B------:R-:W-:Y:S01]  /*2da0*/  IMAD.SHL.U32 R9, R3.reuse, 0x20, RZ ;  /* 0x0000002003097824 */ /* 0x040fe200078e00ff */
[----:B------:R-:W-:Y:S01]  /*2db0*/  LOP3.LUT R3, R3, 0x1ffffffe, RZ, 0xc0, !PT ;  /* 0x1ffffffe03037812 */ /* 0x000fe200078ec0ff */
[----:B------:R-:W-:Y:S01]  /*2dc0*/  IMAD R8, R8, 0x10, R6 ;  /* 0x0000001008087824 */ /* 0x000fe200078e0206 */
[----:B------:R-:W-:-:S02]  /*2dd0*/  PLOP3.LUT P0, PT, PT, PT, UP2, 0x80, 0x0 ;  /* 0x000000000000781c */ /* 0x000fc40003f0f028 */
[----:B------:R-:W-:Y:S01]  /*2de0*/  LOP3.LUT R6, R9, 0xffffffc0, RZ, 0xc0, !PT ;  /* 0xffffffc009067812 */ /* 0x000fe200078ec0ff */
[----:B------:R-:W-:-:S04]  /*2df0*/  IMAD.IADD R5, R5, 0x1, -R3 ;  /* 0x0000000105057824 */ /* 0x000fc800078e0a03 */
[----:B------:R-:W-:-:S04]  /*2e00*/  IMAD.IADD R3, R6, 0x1, R8 ;  /* 0x0000000106037824 */ /* 0x000fc800078e0208 */
[----:B------:R-:W-:-:S04]  /*2e10*/  IMAD R10, R5, 0x8, R3 ;  /* 0x00000008050a7824 */ /* 0x000fc800078e0203 */
[----:B------:R-:W-:Y:S01]  /*2e20*/  @P1 IMAD.HI.U32 R3, R10, c[0x0][0x2c8], RZ ;  /* 0x0000b2000a031a27 */ /* 0x000fe200078e00ff */
[----:B------:R1:W-:Y:S03]  /*2e30*/  STL [R1+0x30], R10 ;  /* 0x0000300a01007387 */ /* 0x0003e60000100800 */
[----:B------:R-:W-:Y:S01]  /*2e40*/  IMAD.MOV.U32 R9, RZ, RZ, R10 ;  /* 0x000000ffff097224 */ /* 0x000fe200078e000a */
[----:B------:R-:W-:Y:S02]  /*2e50*/  @P0 SHF.R.U32.HI R9, RZ, c[0x0][0x2cc], R3 ;  /* 0x0000b300ff090a19 */ /* 0x000fe40000011603 */
[----:B------:R-:W-:Y:S02]  /*2e60*/  LOP3.LUT R3, R7, 0x7ffffffc, RZ, 0xc0, !PT ;  /* 0x7ffffffc07037812 */ /* 0x000fe400078ec0ff */
[----:B------:R-:W-:Y:S01]  /*2e70*/  PLOP3.LUT P0, PT, PT, PT, UP1, 0x40, 0x0 ;  /* 0x000000000000781c */ /* 0x000fe20003f0e818 */
[----:B------:R-:W2:Y:S02]  /*2e80*/  SHFL.IDX PT, R6, R9, RZ, 0x1c1f ;  /* 0x001c1fff09067589 */ /* 0x000ea400000e0000 */
[----:B------:R-:W-:Y:S01]  /*2e90*/  IMAD.IADD R3, R0, 0x1, -R3 ;  /* 0x0000000100037824 */ /* 0x000fe200078e0a03 */
[----:B------:R-:W-:-:S03]  /*2ea0*/  IADD3.X R0, R24, c[0x0][0x1d0], RZ, PT, !PT ;  /* 0x0000740018007a10 */ /* 0x000fc60003ffe4ff */
[----:B------:R-:W-:-:S04]  /*2eb0*/  IMAD.SHL.U32 R8, R3, 0x2, RZ ;  /* 0x0000000203087824 */ /* 0x000fc800078e00ff */
[--C-:B------:R-:W-:Y:S01]  /*2ec0*/  IMAD.IADD R13, R24, 0x1, -R8.reuse ;  /* 0x00000001180d7824 */ /* 0x100fe200078e0a08 */
[----:B------:R3:W-:Y:S01]  /*2ed0*/  STL [R1+0x20], R8 ;  /* 0x0000200801007387 */ /* 0x0007e20000100800 */
[----:B------:R-:W-:Y:S02]  /*2ee0*/  IADD3 R0, R0, -c[0x0][0x168], -R8 ;  /* 0x80005a0000007a10 */ /* 0x000fe40007ffe808 */
[----:B------:R-:W-:Y:S02]  /*2ef0*/  IADD3 R11, -R8, c[0x0][0x1d0], R24 ;  /* 0x00007400080b7a10 */ /* 0x000fe40007ffe118 */
[C---:B-1----:R-:W-:Y:S02]  /*2f00*/  IADD3 R10, R0.reuse, c[0x0][0x328], RZ ;  /* 0x0000ca00000a7a10 */ /* 0x042fe40007ffe0ff */
[----:B------:R-:W-:Y:S01]  /*2f10*/  IADD3 R12, R0, UR10, RZ ;  /* 0x0000000a000c7c10 */ /* 0x000fe2000fffe0ff */
[----:B------:R-:W-:Y:S02]  /*2f20*/  IMAD.IADD R0, R204, 0x1, R27 ;  /* 0x00000001cc007824 */ /* 0x000fe400078e021b */
[----:B--2---:R-:W-:-:S02]  /*2f30*/  IMAD.IADD R5, R10, 0x1, R6 ;  /* 0x000000010a057824 */ /* 0x004fc400078e0206 */
[----:B------:R-:W-:-:S03]  /*2f40*/  IMAD.IADD R3, R12, 0x1, R6 ;  /* 0x000000010c037824 */ /* 0x000fc600078e0206 */
[----:B------:R-:W-:Y:S01]  /*2f50*/  IMNMX R5, R5, R11, PT ;  /* 0x0000000b05057217 */ /* 0x000fe20003800200 */
[----:B------:R-:W-:Y:S05]  /*2f60*/  @P0 BRA `(.L_x_2076) ;  /* 0x0000015000000947 */ /* 0x000fea0003800000 */
[----:B------:R-:W-:Y:S01]  /*2f70*/  IADD3 R6, R6, c[0x0][0x1d0], RZ ;  /* 0x0000740006067a10 */ /* 0x000fe20007ffe0ff */
        /* <DEDUP_REMOVED lines=11> */
.L_x_2078:
[----:B------:R-:W-:-:S04]  /*3030*/  MOV R7, c[0x0][0x32c] ;  /* 0x0000cb0000077a02 */ /* 0x000fc80000000f00 */
[----:B------:R-:W-:-:S13]  /*3040*/  ISETP.NE.AND P0, PT, R7, 0x1, PT ;  /* 0x000000010700780c */ /* 0x000fda0003f05270 */
[----:B------:R-:W-:-:S05]  /*3050*/  @P0 IMAD.HI.U32 R7, R6, c[0x0][0x330], RZ ;  /* 0x0000cc0006070a27 */ /* 0x000fca00078e00ff */
[----:B------:R-:W-:Y:S02]  /*3060*/  @P0 SHF.R.U32.HI R6, RZ, c[0x0][0x334], R7 ;  /* 0x0000cd00ff060a19 */ /* 0x000fe40000011607 */
.L_x_2079:
[----:B------:R-:W-:Y:S05]  /*3070*/  BSYNC B0 ;  /* 0x0000000000007941 */ /* 0x000fea0003800000 */
.L_x_2077:
[----:B------:R-:W-:-:S05]  /*3080*/  IMAD R6, R6, c[0x0][0x32c], R13 ;  /* 0x0000cb0006067a24 */ /* 0x000fca00078e020d */
[----:B------:R-:W-:Y:S02]  /*3090*/  IADD3 R7, R6, c[0x0][0x32c], RZ ;  /* 0x0000cb0006077a10 */ /* 0x000fe40007ffe0ff */
[----:B------:R-:W-:Y:S02]  /*30a0*/  IMNMX R3, R3, R6, !PT ;  /* 0x0000000603037217 */ /* 0x000fe40007800200 */
[----:B------:R-:W-:Y:S02]  /*30b0*/  IMNMX R5, R5, R7, PT ;  /* 0x0000000705057217 */ /* 0x000fe40003800200 */
.L_x_2076:
[----:B---3--:R-:W1:Y:S01]  /*30c0*/  SHFL.IDX PT, R8, R9, 0x1, 0x1c1f ;  /* 0x003c1f0009087f89 */ /* 0x008e6200000e0000 */
[----:B------:R-:W-:Y:S01]  /*30d0*/  PLOP3.LUT P0, PT, PT, PT, UP1, 0x40, 0x0 ;  /* 0x000000000000781c */ /* 0x000fe20003f0e818 */
[--C-:B-1----:R-:W-:Y:S02]  /*30e0*/  IMAD.IADD R7, R10, 0x1, R8.reuse ;  /* 0x000000010a077824 */ /* 0x102fe400078e0208 */
[----:B------:R-:W-:-:S03]  /*30f0*/  IMAD.IADD R6, R12, 0x1, R8 ;  /* 0x000000010c067824 */ /* 0x000fc600078e0208 */
[----:B------:R-:W-:-:S07]  /*3100*/  IMNMX R7, R7, R11, PT ;  /* 0x0000000b07077217 */ /* 0x000fce0003800200 */
        /* <DEDUP_REMOVED lines=13> */
.L_x_2082:
[----:B------:R-:W-:-:S04]  /*31e0*/  MOV R14, c[0x0][0x32c] ;  /* 0x0000cb00000e7a02 */ /* 0x000fc80000000f00 */
[----:B------:R-:W-:-:S13]  /*31f0*/  ISETP.NE.AND P0, PT, R14, 0x1, PT ;  /* 0x000000010e00780c */ /* 0x000fda0003f05270 */
[----:B------:R-:W-:-:S05]  /*3200*/  @P0 IMAD.HI.U32 R14, R8, c[0x0][0x330], RZ ;  /* 0x0000cc00080e0a27 */ /* 0x000fca00078e00ff */
[----:B------:R-:W-:Y:S02]  /*3210*/  @P0 SHF.R.U32.HI R8, RZ, c[0x0][0x334], R14 ;  /* 0x0000cd00ff080a19 */ /* 0x000fe4000001160e */
.L_x_2083:
[----:B------:R-:W-:Y:S05]  /*3220*/  BSYNC B0 ;  /* 0x0000000000007941 */ /* 0x000fea0003800000 */
.L_x_2081:
[----:B------:R-:W-:-:S05]  /*3230*/  IMAD R8, R8, c[0x0][0x32c], R13 ;  /* 0x0000cb0008087a24 */ /* 0x000fca00078e020d */
[----:B------:R-:W-:Y:S02]  /*3240*/  IADD3 R14, R8, c[0x0][0x32c], RZ ;  /* 0x0000cb00080e7a10 */ /* 0x000fe40007ffe0ff */
[----:B------:R-:W-:Y:S02]  /*3250*/  IMNMX R6, R6, R8, !PT ;  /* 0x0000000806067217 */ /* 0x000fe40007800200 */
[----:B------:R-:W-:Y:S02]  /*3260*/  IMNMX R7, R7, R14, PT ;  /* 0x0000000e07077217 */ /* 0x000fe40003800200 */
.L_x_2080:
        /* <DEDUP_REMOVED lines=61> */
[C---:B------:R-:W-:Y:S02]  /*3640*/  ISETP.GE.AND P5, PT, R24.reuse, 0x39, PT ;  /* 0x000000391800780c */ /* 0x040fe40003fa6270 */
        /* <DEDUP_REMOVED lines=56> */
[----:B------:R-:W-:Y:S02]  /*39d0*/  PLOP3.LUT P0, PT, PT, PT, UP1, 0x40, 0x0 ;  /* 0x000000000000781c */ /* 0x000fe40003f0e818 */
[----:B------:R-:W-:-:S11]  /*39e0*/  IMNMX R5, R5, R11, PT ;  /* 0x0000000b05057217 */ /* 0x000fd60003800200 */
        /* <DEDUP_REMOVED lines=13> */
.L_x_2086:
[----:B------:R-:W-:-:S04]  /*3ac0*/  MOV R33, c[0x0][0x32c] ;  /* 0x0000cb0000217a02 */ /* 0x000fc80000000f00 */
[----:B------:R-:W-:-:S13]  /*3ad0*/  ISETP.NE.AND P0, PT, R33, 0x1, PT ;  /* 0x000000012100780c */ /* 0x000fda0003f05270 */
[----:B------:R-:W-:-:S05]  /*3ae0*/  @P0 IMAD.HI.U32 R33, R8, c[0x0][0x330], RZ ;  /* 0x0000cc0008210a27 */ /* 0x000fca00078e00ff */
[----:B------:R-:W-:Y:S02]  /*3af0*/  @P0 SHF.R.U32.HI R8, RZ, c[0x0][0x334], R33 ;  /* 0x0000cd00ff080a19 */ /* 0x000fe40000011621 */
.L_x_2087:
[----:B------:R-:W-:Y:S05]  /*3b00*/  BSYNC B0 ;  /* 0x0000000000007941 */ /* 0x000fea0003800000 */
.L_x_2085:
[----:B------:R-:W-:-:S05]  /*3b10*/  IMAD R8, R8, c[0x0][0x32c], R13 ;  /* 0x0000cb0008087a24 */ /* 0x000fca00078e020d */
[----:B------:R-:W-:Y:S02]  /*3b20*/  IADD3 R33, R8, c[0x0][0x32c], RZ ;  /* 0x0000cb0008217a10 */ /* 0x000fe40007ffe0ff */
[----:B------:R-:W-:Y:S02]  /*3b30*/  IMNMX R3, R3, R8, !PT ;  /* 0x0000000803037217 */ /* 0x000fe40007800200 */
[----:B------:R-:W-:Y:S02]  /*3b40*/  IMNMX R5, R5, R33, PT ;  /* 0x0000002105057217 */ /* 0x000fe40003800200 */
.L_x_2084:
[----:B------:R-:W-:Y:S02]  /*3b50*/  ISETP.NE.AND P0, PT, R31, RZ, PT ;  /* 0x000000ff1f00720c */ /* 0x000fe40003f05270 */
[----:B------:R-:W-:Y:S02]  /*3b60*/  P2R R33, PR, RZ, 0x20 ;  /* 0x00000020ff217803 */ /* 0x000fe40000000000 */
[----:B------:R-:W-:Y:S02]  /*3b70*/  ISETP.GT.AND P0, PT, R6, 0x8, !P0 ;  /* 0x000000080600780c */ /* 0x000fe40004704270 */
[----:B------:R-:W-:-:S02]  /*3b80*/  P2R R8, PR, RZ, 0x40 ;  /* 0x00000040ff087803 */ /* 0x000fc40000000000 */
[----:B------:R-:W-:Y:S02]  /*3b90*/  ISETP.LT.OR P0, PT, R7, 0x9, P0 ;  /* 0x000000090700780c */ /* 0x000fe40000701670 */
[----:B------:R-:W-:Y:S02]  /*3ba0*/  ISETP.NE.AND P6, PT, R24, RZ, PT ;  /* 0x000000ff1800720c */ /* 0x000fe40003fc5270 */
        /* <DEDUP_REMOVED lines=81> */
[----:B------:R-:W-:-:S04]  /*40c0*/  ISETP.GT.AND P0, PT, R6, 0x58, !P0 ;  /* 0x000000580600780c */ /* 0x000fc80004704270 */
[----:B------:R-:W-:-:S04]  /*40d0*/  ISETP.LT.OR P0, PT, R7, 0x59, P0 ;  /* 0x000000590700780c */ /* 0x000fc80000701670 */
[----:B------:R-:W-:Y:S02]  /*40e0*/  FSEL R191, R50, -INF , !P0 ;  /* 0xff80000032bf7808 */ /* 0x000fe40004000000 */
[----:B------:R-:W-:Y:S02]  /*40f0*/  ISETP.GT.AND P0, PT, R6, 0x59, !P6 ;  /* 0x000000590600780c */ /* 0x000fe40007704270 */
[----:B------:R-:W1:Y:S02]  /*4100*/  SHFL.IDX PT, R6, R9, 0x3, 0x1c1f ;  /* 0x007c1f0009067f89 */ /* 0x000e6400000e0000 */
[----:B------:R-:W-:-:S04]  /*4110*/  ISETP.LT.OR P0, PT, R7, 0x5a, P0 ;  /* 0x0000005a0700780c */ /* 0x000fc80000701670 */
[----:B------:R-:W-:Y:S02]  /*4120*/  FSEL R193, R51, -INF , !P0 ;  /* 0xff80000033c17808 */ /* 0x000fe40004000000 */
[----:B------:R-:W-:-:S04]  /*4130*/  ISETP.GT.AND P0, PT, R3, RZ, !P1 ;  /* 0x000000ff0300720c */ /* 0x000fc80004f04270 */
[----:B------:R-:W-:-:S04]  /*4140*/  ISETP.LT.OR P0, PT, R5, 0x1, P0 ;  /* 0x000000010500780c */ /* 0x000fc80000701670 */
[----:B------:R-:W-:Y:S02]  /*4150*/  FSEL R102, R164, -INF , !P0 ;  /* 0xff800000a4667808 */ /* 0x000fe40004000000 */
[----:B------:R-:W-:Y:S02]  /*4160*/  ISETP.GT.AND P0, PT, R3, 0x1, !P5 ;  /* 0x000000010300780c */ /* 0x000fe40006f04270 */
[----:B------:R-:W-:Y:S02]  /*4170*/  ISETP.NE.AND P5, PT, R33, RZ, PT ;  /* 0x000000ff2100720c */ /* 0x000fe40003fa5270 */
        /* <DEDUP_REMOVED lines=82> */
[----:B------:R-:W-:Y:S01]  /*46a0*/  ISETP.GT.AND P0, PT, R3, 0x59, !P6 ;  /* 0x000000590300780c */ /* 0x000fe20007704270 */
[--C-:B-1----:R-:W-:Y:S01]  /*46b0*/  IMAD.IADD R3, R12, 0x1, R6.reuse ;  /* 0x000000010c037824 */ /* 0x102fe200078e0206 */
[----:B------:R-:W-:Y:S02]  /*46c0*/  ISETP.NE.AND P6, PT, R8, RZ, PT ;  /* 0x000000ff0800720c */ /* 0x000fe40003fc5270 */
        /* <DEDUP_REMOVED lines=18> */
.L_x_2090:
[----:B------:R-:W-:-:S04]  /*47f0*/  MOV R7, c[0x0][0x32c] ;  /* 0x0000cb0000077a02 */ /* 0x000fc80000000f00 */
[----:B------:R-:W-:-:S13]  /*4800*/  ISETP.NE.AND P0, PT, R7, 0x1, PT ;  /* 0x000000010700780c */ /* 0x000fda0003f05270 */
[----:B------:R-:W-:-:S05]  /*4810*/  @P0 IMAD.HI.U32 R7, R6, c[0x0][0x330], RZ ;  /* 0x0000cc0006070a27 */ /* 0x000fca00078e00ff */
[----:B------:R-:W-:Y:S02]  /*4820*/  @P0 SHF.R.U32.HI R6, RZ, c[0x0][0x334], R7 ;  /* 0x0000cd00ff060a19 */ /* 0x000fe40000011607 */
.L_x_2091:
[----:B------:R-:W-:Y:S05]  /*4830*/  BSYNC B0 ;  /* 0x0000000000007941 */ /* 0x000fea0003800000 */
.L_x_2089:
[----:B------:R-:W-:-:S05]  /*4840*/  IMAD R6, R6, c[0x0][0x32c], R13 ;  /* 0x0000cb0006067a24 */ /* 0x000fca00078e020d */
[----:B------:R-:W-:Y:S02]  /*4850*/  IADD3 R7, R6, c[0x0][0x32c], RZ ;  /* 0x0000cb0006077a10 */ /* 0x000fe40007ffe0ff */
[----:B------:R-:W-:Y:S02]  /*4860*/  IMNMX R3, R3, R6, !PT ;  /* 0x0000000603037217 */ /* 0x000fe40007800200 */
[----:B------:R-:W-:Y:S02]  /*4870*/  IMNMX R5, R5, R7, PT ;  /* 0x0000000705057217 */ /* 0x000fe40003800200 */
.L_x_2088:
[----:B------:R-:W-:Y:S01]  /*4880*/  ISETP.NE.AND P0, PT, R31, RZ, PT ;  /* 0x000000ff1f00720c */ /* 0x000fe20003f05270 */
        /* <DEDUP_REMOVED lines=17> */
[----:B------:R-:W-:Y:S01]  /*49a0*/  ISETP.GT.AND P0, PT, R3, 0x9, !P0 ;  /* 0x000000090300780c */ /* 0x000fe20004704270 */
[----:B------:R-:W-:Y:S01]  /*49b0*/  LDSM.16.MT88.4 R76, [R214+0x100] ;  /* 0x00010000d64c783b */ /* 0x000fe20000004200 */
[----:B------:R-:W-:Y:S01]  /*49c0*/  FMNMX.FTZ R133, R41, R133, !PT ;  /* 0x0000008529857209 */ /* 0x000fe20007810000 */
[----:B------:R-:W-:Y:S01]  /*49d0*/  UIADD3 UR4, UR6, UR7, URZ ;  /* 0x0000000706047290 */ /* 0x000fe2000fffe03f */
[----:B------:R-:W-:Y:S01]  /*49e0*/  ISETP.LT.OR P0, PT, R5, 0xa, P0 ;  /* 0x0000000a0500780c */ /* 0x000fe20000701670 */
[----:B------:R-:W-:Y:S01]  /*49f0*/  LDSM.16.MT88.4 R80, [R215+0x100] ;  /* 0x00010000d750783b */ /* 0x000fe20000004200 */
[----:B------:R-:W-:Y:S01]  /*4a00*/  FMNMX.FTZ R133, R45, R133, !PT ;  /* 0x000000852d857209 */ /* 0x000fe20007810000 */
[----:B------:R-:W-:Y:S01]  /*4a10*/  ULDC UR7, c[0x0][0x328] ;  /* 0x0000ca0000077ab9 */ /* 0x000fe20000000800 */
[----:B------:R-:W-:Y:S01]  /*4a20*/  FSEL R105, R143, -INF , !P0 ;  /* 0xff8000008f697808 */ /* 0x000fe20004000000 */
[----:B------:R-:W-:Y:S01]  /*4a30*/  LDSM.16.MT88.4 R56, [R213+0x900] ;  /* 0x00090000d538783b */ /* 0x000fe20000004200 */
[----:B------:R-:W-:Y:S01]  /*4a40*/  ISETP.NE.AND P0, PT, R29, RZ, PT ;  /* 0x000000ff1d00720c */ /* 0x000fe20003f05270 */
[----:B------:R-:W-:Y:S01]  /*4a50*/  UIADD3 UR7, UR4, UR7, URZ ;  /* 0x0000000704077290 */ /* 0x000fe2000fffe03f */
        /* <DEDUP_REMOVED lines=48> */
[----:B------:R-:W-:Y:S02]  /*4d60*/  ISETP.NE.AND P6, PT, R32, RZ, PT ;  /* 0x000000ff2000720c */ /* 0x000fe40003fc5270 */
[----:B------:R-:W-:Y:S02]  /*4d70*/  FSEL R130, R130, -INF , !P0 ;  /* 0xff80000082827808 */ /* 0x000fe40004000000 */
[----:B------:R-:W-:Y:S02]  /*4d80*/  ISETP.NE.AND P0, PT, R21, RZ, PT ;  /* 0x000000ff1500720c */ /* 0x000fe40003f05270 */
[----:B------:R-:W-:Y:S02]  /*4d90*/  IADD3 R229, R229, -0x2, RZ ;  /* 0xfffffffee5e57810 */ /* 0x000fe40007ffe0ff */
        /* <DEDUP_REMOVED lines=21> */
[----:B------:R-:W-:Y:S02]  /*4ef0*/  ISETP.LT.OR P0, PT, R5, 0x41, P0 ;  /* 0x000000410500780c */ /* 0x000fe40000701670 */
[----:B------:R-:W-:Y:S02]  /*4f00*/  ISETP.GT.AND P3, PT, R3, 0x48, !P3 ;  /* 0x000000480300780c */ /* 0x000fe40005f64270 */
[----:B------:R-:W-:-:S02]  /*4f10*/  FSEL R180, R134, -INF , !P0 ;  /* 0xff80000086b47808 */ /* 0x000fc40004000000 */
[----:B------:R-:W-:Y:S02]  /*4f20*/  FMNMX.FTZ R134, R35, R36, !PT ;  /* 0x0000002423867209 */ /* 0x000fe40007810000 */
[----:B------:R-:W-:Y:S02]  /*4f30*/  ISETP.GT.AND P0, PT, R3, 0x41, !P2 ;  /* 0x000000410300780c */ /* 0x000fe40005704270 */
[----:B------:R-:W-:Y:S02]  /*4f40*/  FMNMX.FTZ R134, R38, R134, !PT ;  /* 0x0000008626867209 */ /* 0x000fe40007810000 */
[----:B------:R-:W-:Y:S02]  /*4f50*/  ISETP.LT.OR P0, PT, R5, 0x42, P0 ;  /* 0x000000420500780c */ /* 0x000fe40000701670 */
[----:B------:R-:W-:Y:S02]  /*4f60*/  FMNMX.FTZ R134, R39, R134, !PT ;  /* 0x0000008627867209 */ /* 0x000fe40007810000 */
        /* <DEDUP_REMOVED lines=8> */
[----:B------:R-:W-:Y:S02]  /*4ff0*/  ISETP.GT.AND P0, PT, R3, RZ, !P1 ;  /* 0x000000ff0300720c */ /* 0x000fe40004f04270 */
[----:B------:R-:W-:Y:S02]  /*5000*/  FMNMX.FTZ R134, R84, R134, !PT ;  /* 0x0000008654867209 */ /* 0x000fe40007810000 */
[----:B------:R-:W-:Y:S02]  /*5010*/  ISETP.LT.OR P0, PT, R5, 0x1, P0 ;  /* 0x000000010500780c */ /* 0x000fe40000701670 */
[----:B------:R-:W-:Y:S02]  /*5020*/  FMNMX.FTZ R134, R86, R134, !PT ;  /* 0x0000008656867209 */ /* 0x000fe40007810000 */
[----:B------:R-:W-:-:S02]  /*5030*/  FSEL R100, R166, -INF , !P0 ;  /* 0xff800000a6647808 */ /* 0x000fc40004000000 */
[----:B------:R-:W-:Y:S02]  /*5040*/  FMNMX.FTZ R134, R89, R134, !PT ;  /* 0x0000008659867209 */ /* 0x000fe40007810000 */
[----:B------:R-:W-:Y:S02]  /*5050*/  ISETP.NE.AND P2, PT, R17, RZ, PT ;  /* 0x000000ff1100720c */ /* 0x000fe40003f45270 */
[----:B------:R-:W-:Y:S02]  /*5060*/  FMNMX.FTZ R134, R92, R134, !PT ;  /* 0x000000865c867209 */ /* 0x000fe40007810000 */
[----:B------:R-:W-:Y:S02]  /*5070*/  ISETP.NE.AND P6, PT, R24, RZ, PT ;  /* 0x000000ff1800720c */ /* 0x000fe40003fc5270 */
[----:B------:R-:W-:Y:S02]  /*5080*/  FMNMX.FTZ R134, R148, R134, !PT ;  /* 0x0000008694867209 */ /* 0x000fe40007810000 */
[----:B------:R-:W-:-:S02]  /*5090*/  ISETP.NE.AND P1, PT, R16, RZ, PT ;  /* 0x000000ff1000720c */ /* 0x000fc40003f25270 */
[----:B------:R-:W-:Y:S02]  /*50a0*/  FMNMX.FTZ R134, R149, R134, !PT ;  /* 0x0000008695867209 */ /* 0x000fe40007810000 */
[C---:B------:R-:W-:Y:S02]  /*50b0*/  ISETP.GT.AND P2, PT, R3.reuse, 0x49, !P2 ;  /* 0x000000490300780c */ /* 0x040fe40005744270 */
        /* <DEDUP_REMOVED lines=14> */
[----:B-1----:R-:W-:Y:S02]  /*51a0*/  FMNMX.FTZ R134, R134, R6, !PT ;  /* 0x0000000686867209 */ /* 0x002fe40007810000 */
[----:B------:R-:W1:Y:S02]  /*51b0*/  SHFL.BFLY PT, R6, R133, 0x2, 0x1f ;  /* 0x0c401f0085067f89 */ /* 0x000e6400000e0000 */
[C---:B------:R-:W-:Y:S01]  /*51c0*/  FSETP.NEU.FTZ.AND P0, PT, R134.reuse, -INF , PT ;  /* 0xff8000008600780b */ /* 0x040fe20003f1d000 */
[----:B------:R-:W-:-:S05]  /*51d0*/  FMUL.FTZ R7, R134, c[0x0][0x2d0] ;  /* 0x0000b40086077a20 */ /* 0x000fca0000410000 */
[----:B------:R-:W-:-:S05]  /*51e0*/  FSEL R7, R7, RZ, P0 ;  /* 0x000000ff07077208 */ /* 0x000fca0000000000 */
[--C-:B------:R-:W-:Y:S02]  /*51f0*/  FFMA.FTZ R8, R35, c[0x0][0x2d0], -R7.reuse ;  /* 0x0000b40023087a23 */ /* 0x100fe40000010807 */
[----:B------:R-:W-:Y:S02]  /*5200*/  FFMA.FTZ R9, R38, c[0x0][0x2d0], -R7 ;  /* 0x0000b40026097a23 */ /* 0x000fe40000010807 */
[----:B------:R2:W-:Y:S01]  /*5210*/  MUFU.EX2 R113, R8 ;  /* 0x0000000800717308 */ /* 0x0005e20000000800 */
[----:B-1----:R-:W-:-:S07]  /*5220*/  FMNMX.FTZ R133, R133, R6, !PT ;  /* 0x0000000685857209 */ /* 0x002fce0007810000 */
[----:B------:R1:W-:Y:S01]  /*5230*/  MUFU.EX2 R234, R9 ;  /* 0x0000000900ea7308 */ /* 0x0003e20000000800 */
[----:B------:R-:W3:Y:S01]  /*5240*/  SHFL.BFLY PT, R6, R133, 0x1, 0x1f ;  /* 0x0c201f0085067f89 */ /* 0x000ee200000e0000 */
[----:B--2---:R-:W-:-:S06]  /*5250*/  FFMA.FTZ R8, R36, c[0x0][0x2d0], -R7 ;  /* 0x0000b40024087a23 */ /* 0x004fcc0000010807 */
[----:B------:R2:W-:Y:S01]  /*5260*/  MUFU.EX2 R124, R8 ;  /* 0x00000008007c7308 */ /* 0x0005e20000000800 */
[----:B-1----:R-:W-:-:S07]  /*5270*/  FFMA.FTZ R9, R39, c[0x0][0x2d0], -R7 ;  /* 0x0000b40027097a23 */ /* 0x002fce0000010807 */
[----:B------:R-:W1:Y:S01]  /*5280*/  MUFU.EX2 R211, R9 ;  /* 0x0000000900d37308 */ /* 0x000e620000000800 */
[----:B---3--:R-:W-:Y:S02]  /*5290*/  FMNMX.FTZ R133, R133, R6, !PT ;  /* 0x0000000685857209 */ /* 0x008fe40007810000 */
[----:B--2---:R-:W-:Y:S02]  /*52a0*/  FMNMX.FTZ R8, R102, R103, !PT ;  /* 0x0000006766087209 */ /* 0x004fe40007810000 */
[C---:B------:R-:W-:Y:S01]  /*52b0*/  FSETP.NEU.FTZ.AND P0, PT, R133.reuse, -INF , PT ;  /* 0xff8000008500780b */ /* 0x040fe20003f1d000 */
[----:B------:R-:W-:Y:S01]  /*52c0*/  FMUL.FTZ R6, R133, c[0x0][0x2d0] ;  /* 0x0000b40085067a20 */ /* 0x000fe20000410000 */
[----:B------:R-:W-:Y:S02]  /*52d0*/  FMNMX.FTZ R8, R106, R8, !PT ;  /* 0x000000086a087209 */ /* 0x000fe40007810000 */
[----:B-1----:R-:W-:Y:S02]  /*52e0*/  F2FP.BF16.PACK_AB R10, R211, R234 ;  /* 0x000000ead30a723e */ /* 0x002fe400000010ff */
[----:B------:R-:W-:-:S02]  /*52f0*/  FSEL R6, R6, RZ, P0 ;  /* 0x000000ff06067208 */ /* 0x000fc40000000000 */
[----:B------:R-:W-:Y:S02]  /*5300*/  FMNMX.FTZ R8, R107, R8, !PT ;  /* 0x000000086b087209 */ /* 0x000fe40007810000 */
[C---:B------:R-:W-:Y:S02]  /*5310*/  ISETP.GT.AND P0, PT, R3.reuse, 0x51, !P4 ;  /* 0x000000510300780c */ /* 0x040fe40006704270 */
[C---:B------:R-:W-:Y:S02]  /*5320*/  ISETP.GT.AND P4, PT, R3.reuse, 0x58, !P5 ;  /* 0x000000580300780c */ /* 0x040fe40006f84270 */
[----:B------:R-:W-:Y:S02]  /*5330*/  ISETP.GT.AND P5, PT, R3, 0x59, !P6 ;  /* 0x000000590300780c */ /* 0x000fe400077a4270 */
[----:B------:R-:W-:Y:S02]  /*5340*/  FMNMX.FTZ R3, R108, R8, !PT ;  /* 0x000000086c037209 */ /* 0x000fe40007810000 */
[----:B------:R-:W-:-:S02]  /*5350*/  FMNMX.FTZ R8, R100, R101, !PT ;  /* 0x0000006564087209 */ /* 0x000fc40007810000 */
[----:B------:R-:W-:Y:S01]  /*5360*/  FMNMX.FTZ R0, R109, R3, !PT ;  /* 0x000000036d007209 */ /* 0x000fe20007810000 */
[----:B------:R-:W-:Y:S01]  /*5370*/  FFMA.FTZ R3, R34, c[0x0][0x2d0], -R6 ;  /* 0x0000b40022037a23 */ /* 0x000fe20000010806 */
[----:B------:R-:W-:Y:S02]  /*5380*/  ISETP.LT.OR P6, PT, R5, 0x49, P3 ;  /* 0x000000490500780c */ /* 0x000fe40001fc1670 */
[----:B------:R-:W-:Y:S01]  /*5390*/  FMNMX.FTZ R0, R119, R0, !PT ;  /* 0x0000000077007209 */ /* 0x000fe20007810000 */
[----:B------:R1:W-:Y:S01]  /*53a0*/  MUFU.EX2 R111, R3 ;  /* 0x00000003006f7308 */ /* 0x0003e20000000800 */
[----:B------:R-:W-:Y:S02]  /*53b0*/  P2R R9, PR, RZ, 0x20 ;  /* 0x00000020ff097803 */ /* 0x000fe40000000000 */
[----:B------:R-:W-:Y:S02]  /*53c0*/  FMNMX.FTZ R0, R121, R0, !PT ;  /* 0x0000000079007209 */ /* 0x000fe40007810000 */
[----:B------:R-:W-:-:S02]  /*53d0*/  ISETP.LT.OR P5, PT, R5, 0x4a, P2 ;  /* 0x0000004a0500780c */ /* 0x000fc400017a1670 */
[----:B------:R-:W-:Y:S02]  /*53e0*/  FMNMX.FTZ R0, R137, R0, !PT ;  /* 0x0000000089007209 */ /* 0x000fe40007810000 */
[----:B------:R-:W-:Y:S02]  /*53f0*/  FSEL R172, R174, -INF , !P6 ;  /* 0xff800000aeac7808 */ /* 0x000fe40007000000 */
[----:B------:R-:W-:Y:S02]  /*5400*/  FMNMX.FTZ R0, R136, R0, !PT ;  /* 0x0000000088007209 */ /* 0x000fe40007810000 */
[----:B------:R-:W-:Y:S02]  /*5410*/  ISETP.LT.OR P3, PT, R5, 0x51, P1 ;  /* 0x000000510500780c */ /* 0x000fe40000f61670 */
[----:B------:R-:W-:Y:S02]  /*5420*/  FMNMX.FTZ R0, R163, R0, !PT ;  /* 0x00000000a3007209 */ /* 0x000fe40007810000 */
[----:B-1----:R-:W-:Y:S01]  /*5430*/  FMNMX.FTZ R3, R104, R8, !PT ;  /* 0x0000000868037209 */ /* 0x002fe20007810000 */
[----:B------:R-:W-:Y:S01]  /*5440*/  FFMA.FTZ R8, R37, c[0x0][0x2d0], -R6 ;  /* 0x0000b40025087a23 */ /* 0x000fe20000010806 */
[----:B------:R-:W-:-:S02]  /*5450*/  FMNMX.FTZ R0, R129, R0, !PT ;  /* 0x0000000081007209 */ /* 0x000fc40007810000 */
[----:B------:R-:W-:Y:S01]  /*5460*/  FMNMX.FTZ R3, R105, R3, !PT ;  /* 0x0000000369037209 */ /* 0x000fe20007810000 */
[----:B------:R1:W2:Y:S01]  /*5470*/  MUFU.EX2 R112, R8 ;  /* 0x0000000800707308 */ /* 0x0002a20000000800 */
[----:B------:R-:W-:Y:S02]  /*5480*/  FMNMX.FTZ R0, R188, R0, !PT ;  /* 0x00000000bc007209 */ /* 0x000fe40007810000 */
[----:B------:R-:W-:Y:S02]  /*5490*/  FMNMX.FTZ R3, R116, R3, !PT ;  /* 0x0000000374037209 */ /* 0x000fe40007810000 */
[----:B------:R-:W-:Y:S02]  /*54a0*/  FMNMX.FTZ R0, R189, R0, !PT ;  /* 0x00000000bd007209 */ /* 0x000fe40007810000 */
[----:B------:R-:W-:Y:S02]  /*54b0*/  FMNMX.FTZ R3, R117, R3, !PT ;  /* 0x0000000375037209 */ /* 0x000fe40007810000 */
[----:B------:R-:W-:-:S02]  /*54c0*/  FMNMX.FTZ R0, R192, R0, !PT ;  /* 0x00000000c0007209 */ /* 0x000fc40007810000 */
[----:B------:R-:W-:Y:S01]  /*54d0*/  FMNMX.FTZ R4, R118, R3, !PT ;  /* 0x0000000376047209 */ /* 0x000fe20007810000 */
[--C-:B------:R-:W-:Y:S01]  /*54e0*/  FFMA.FTZ R3, R41, c[0x0][0x2d0], -R6.reuse ;  /* 0x0000b40029037a23 */ /* 0x100fe20000010806 */
[----:B------:R-:W-:Y:S02]  /*54f0*/  FSEL R139, R175, -INF , !P5 ;  /* 0xff800000af8b7808 */ /* 0x000fe40006800000 */
[----:B------:R-:W-:Y:S01]  /*5500*/  FMNMX.FTZ R2, R120, R4, !PT ;  /* 0x0000000478027209 */ /* 0x000fe20007810000 */
[----:B------:R3:W-:Y:S01]  /*5510*/  MUFU.EX2 R208, R3 ;  /* 0x0000000300d07308 */ /* 0x0007e20000000800 */
[----:B------:R-:W-:Y:S01]  /*5520*/  ISETP.LT.OR P2, PT, R5, 0x52, P0 ;  /* 0x000000520500780c */ /* 0x000fe20000741670 */
[----:B-1----:R-:W-:Y:S01]  /*5530*/  FFMA.FTZ R8, R40, c[0x0][0x2d0], -R6 ;  /* 0x0000b40028087a23 */ /* 0x002fe20000010806 */
[----:B------:R-:W-:Y:S02]  /*5540*/  FMNMX.FTZ R2, R123, R2, !PT ;  /* 0x000000027b027209 */ /* 0x000fe40007810000 */
[----:B------:R-:W-:-:S02]  /*5550*/  FSEL R173, R126, -INF , !P3 ;  /* 0xff8000007ead7808 */ /* 0x000fc40005800000 */
[----:B------:R-:W-:Y:S01]  /*5560*/  FMNMX.FTZ R2, R128, R2, !PT ;  /* 0x0000000280027209 */ /* 0x000fe20007810000 */
[----:B------:R1:W4:Y:S01]  /*5570*/  MUFU.EX2 R125, R8 ;  /* 0x00000008007d7308 */ /* 0x0003220000000800 */
[----:B------:R-:W-:Y:S02]  /*5580*/  ISETP.NE.AND P0, PT, R9, RZ, PT ;  /* 0x000000ff0900720c */ /* 0x000fe40003f05270 */
[----:B------:R-:W-:Y:S02]  /*5590*/  ISETP.LT.OR P1, PT, R5, 0x59, P4 ;  /* 0x000000590500780c */ /* 0x000fe40002721670 */
[----:B------:R-:W-:Y:S02]  /*55a0*/  FSEL R174, R127, -INF , !P2 ;  /* 0xff8000007fae7808 */ /* 0x000fe40005000000 */
[----:B------:R-:W-:Y:S01]  /*55b0*/  ISETP.LT.OR P0, PT, R5, 0x5a, P0 ;  /* 0x0000005a0500780c */ /* 0x000fe20000701670 */
[----:B---3--:R-:W-:Y:S01]  /*55c0*/  FFMA.FTZ R3, R42, c[0x0][0x2d0], -R7 ;  /* 0x0000b4002a037a23 */ /* 0x008fe20000010807 */
[----:B------:R-:W-:-:S02]  /*55d0*/  FSEL R175, R182, -INF , !P1 ;  /* 0xff800000b6af7808 */ /* 0x000fc40004800000 */
[----:B------:R-:W-:Y:S01]  /*55e0*/  FSEL R176, R183, -INF , !P0 ;  /* 0xff800000b7b07808 */ /* 0x000fe20004000000 */
[----:B------:R3:W-:Y:S01]  /*55f0*/  MUFU.EX2 R237, R3 ;  /* 0x0000000300ed7308 */ /* 0x0007e20000000800 */
[----:B--2---:R-:W-:Y:S02]  /*5600*/  F2FP.BF16.PACK_AB R9, R112, R111 ;  /* 0x0000006f7009723e */ /* 0x004fe400000010ff */
[----:B------:R-:W-:Y:S02]  /*5610*/  ISETP.NE.AND P6, PT, R12, RZ, PT ;  /* 0x000000ff0c00720c */ /* 0x000fe40003fc5270 */
[----:B-1----:R-:W-:Y:S02]  /*5620*/  F2FP.BF16.PACK_AB R8, R124, R113 ;  /* 0x000000717c08723e */ /* 0x002fe400000010ff */
[----:B----4-:R-:W-:-:S07]  /*5630*/  F2FP.BF16.PACK_AB R11, R208, R125 ;  /* 0x0000007dd00b723e */ /* 0x010fce00000010ff */
[C---:B------:R-:W-:Y:S01]  /*5640*/  HMMA.16816.F32.BF16 R32, R8.reuse, R64, RZ ;  /* 0x000000400820723c */ /* 0x040fe200000418ff */
[----:B---3--:R-:W-:Y:S02]  /*5650*/  FMNMX.FTZ R3, R130, R2, !PT ;  /* 0x0000000282037209 */ /* 0x008fe40007810000 */
[----:B------:R-:W-:Y:S01]  /*5660*/  FMNMX.FTZ R2, R195, R0, !PT ;  /* 0x00000000c3027209 */ /* 0x000fe20007810000 */
[----:B------:R-:W-:Y:S01]  /*5670*/  FFMA.FTZ R0, R43, c[0x0][0x2d0], -R7 ;  /* 0x0000b4002b007a23 */ /* 0x000fe20000010807 */
[----:B------:R-:W-:Y:S02]  /*5680*/  FMNMX.FTZ R4, R131, R3, !PT ;  /* 0x0000000383047209 */ /* 0x000fe40007810000 */
[----:B------:R-:W-:Y:S01]  /*5690*/  FMNMX.FTZ R2, R197, R2, !PT ;  /* 0x00000002c5027209 */ /* 0x000fe20007810000 */
[----:B------:R1:W2:Y:S01]  /*56a0*/  MUFU.EX2 R236, R0 ;  /* 0x0000000000ec7308 */ /* 0x0002a20000000800 */
[----:B------:R-:W-:Y:S02]  /*56b0*/  HMMA.16816.F32.BF16 R28, R8, R68, RZ ;  /* 0x00000044081c723c */ /* 0x000fe400000418ff */
[----:B------:R-:W-:-:S02]  /*56c0*/  FMNMX.FTZ R3, R198, R2, !PT ;  /* 0x00000002c6037209 */ /* 0x000fc40007810000 */
[----:B------:R-:W-:-:S04]  /*56d0*/  FMNMX.FTZ R2, R146, R4, !PT ;  /* 0x0000000492027209 */ /* 0x000fc80007810000 */
[----:B------:R-:W-:Y:S01]  /*56e0*/  FMNMX.FTZ R2, R147, R2, !PT ;  /* 0x0000000293027209 */ /* 0x000fe20007810000 */
[----:B------:R-:W-:Y:S01]  /*56f0*/  HMMA.16816.F32.BF16 R24, R8, R76, RZ ;  /* 0x0000004c0818723c */ /* 0x000fe200000418ff */
[----:B-1----:R-:W-:Y:S01]  /*5700*/  FFMA.FTZ R0, R44, c[0x0][0x2d0], -R7 ;  /* 0x0000b4002c007a23 */ /* 0x002fe20000010807 */
[----:B--2---:R-:W-:-:S06]  /*5710*/  F2FP.BF16.PACK_AB R12, R236, R237 ;  /* 0x000000edec0c723e */ /* 0x004fcc00000010ff */
[C---:B------:R-:W-:Y:S01]  /*5720*/  HMMA.16816.F32.BF16 R16, R8.reuse, R80, RZ ;  /* 0x000000500810723c */ /* 0x040fe200000418ff */
[----:B------:R1:W-:Y:S07]  /*5730*/  MUFU.EX2 R110, R0 ;  /* 0x00000000006e7308 */ /* 0x0003ee0000000800 */
[C---:B------:R-:W-:Y:S08]  /*5740*/  HMMA.16816.F32.BF16 R20, R8.reuse, R66, RZ ;  /* 0x000000420814723c */ /* 0x040ff000000418ff */
[----:B------:R-:W-:Y:S01]  /*5750*/  HMMA.16816.F32.BF16 R36, R8, R70, RZ ;  /* 0x000000460824723c */ /* 0x000fe200000418ff */
[----:B-1----:R-:W-:Y:S01]  /*5760*/  FMNMX.FTZ R0, R199, R3, !PT ;  /* 0x00000003c7007209 */ /* 0x002fe20007810000 */
[----:B------:R-:W-:-:S03]  /*5770*/  FFMA.FTZ R3, R46, c[0x0][0x2d0], -R7 ;  /* 0x0000b4002e037a23 */ /* 0x000fc60000010807 */
[----:B------:R-:W-:Y:S01]  /*5780*/  FMNMX.FTZ R0, R200, R0, !PT ;  /* 0x00000000c8007209 */ /* 0x000fe20007810000 */
[----:B------:R-:W1:Y:S02]  /*5790*/  MUFU.EX2 R13, R3 ;  /* 0x00000003000d7308 */ /* 0x000e640000000800 */
[----:B------:R-:W-:Y:S01]  /*57a0*/  HMMA.16816.F32.BF16 R40, R8, R78, RZ ;  /* 0x0000004e0828723c */ /* 0x000fe200000418ff */
[----:B------:R-:W-:-:S04]  /*57b0*/  FMNMX.FTZ R0, R201, R0, !PT ;  /* 0x00000000c9007209 */ /* 0x000fc80007810000 */
[----:B------:R-:W-:-:S03]  /*57c0*/  FMNMX.FTZ R0, R202, R0, !PT ;  /* 0x00000000ca007209 */ /* 0x000fc60007810000 */
[----:B------:R-:W-:Y:S01]  /*57d0*/  HMMA.16816.F32.BF16 R8, R8, R82, RZ ;  /* 0x000000520808723c */ /* 0x000fe200000418ff */
[----:B------:R-:W-:-:S04]  /*57e0*/  FMNMX.FTZ R0, R204, R0, !PT ;  /* 0x00000000cc007209 */ /* 0x000fc80007810000 */
[----:B------:R-:W-:Y:S01]  /*57f0*/  FMNMX.FTZ R0, R203, R0, !PT ;  /* 0x00000000cb007209 */ /* 0x000fe20007810000 */
[----:B-1----:R-:W-:Y:S01]  /*5800*/  IMAD.MOV.U32 R183, RZ, RZ, R13 ;  /* 0x000000ffffb77224 */ /* 0x002fe200078e000d */
[----:B------:R-:W-:Y:S01]  /*5810*/  FMNMX.FTZ R3, R144, R2, !PT ;  /* 0x0000000290037209 */ /* 0x000fe20007810000 */
[----:B------:R-:W-:Y:S02]  /*5820*/  FFMA.FTZ R2, R45, c[0x0][0x2d0], -R6 ;  /* 0x0000b4002d027a23 */ /* 0x000fe40000010806 */
[----:B------:R-:W1:Y:S01]  /*5830*/  SHFL.BFLY PT, R4, R0, 0x2, 0x1f ;  /* 0x0c401f0000047f89 */ /* 0x000e6200000e0000 */
[----:B------:R-:W-:Y:S01]  /*5840*/  FMNMX.FTZ R3, R145, R3, !PT ;  /* 0x0000000391037209 */ /* 0x000fe20007810000 */
[----:B------:R2:W-:Y:S01]  /*5850*/  MUFU.EX2 R230, R2 ;  /* 0x0000000200e67308 */ /* 0x0005e20000000800 */
[----:B------:R-:W-:Y:S02]  /*5860*/  F2FP.BF16.PACK_AB R14, R183, R110 ;  /* 0x0000006eb70e723e */ /* 0x000fe400000010ff */
        /* <DEDUP_REMOVED lines=15> */
[----:B------:R3:W-:Y:S01]  /*5960*/  MUFU.EX2 R205, R2 ;  /* 0x0000000200cd7308 */ /* 0x0007e20000000800 */
[----:B-1----:R-:W-:Y:S01]  /*5970*/  FMNMX.FTZ R132, R0, R4, !PT ;  /* 0x0000000400847209 */ /* 0x002fe20007810000 */
[----:B------:R-:W-:-:S03]  /*5980*/  FFMA.FTZ R0, R88, c[0x0][0x2d0], -R6 ;  /* 0x0000b40058007a23 */ /* 0x000fc60000010806 */
[----:B------:R-:W-:Y:S01]  /*5990*/  FSETP.NEU.FTZ.AND P0, PT, R132, -INF , PT ;  /* 0xff8000008400780b */ /* 0x000fe20003f1d000 */
[----:B---3--:R-:W-:Y:S02]  /*59a0*/  FFMA.FTZ R2, R49, c[0x0][0x2d0], -R6 ;  /* 0x0000b40031027a23 */ /* 0x008fe40000010806 */
[----:B------:R1:W-:Y:S01]  /*59b0*/  MUFU.EX2 R233, R0 ;  /* 0x0000000000e97308 */ /* 0x0003e20000000800 */
[----:B--2---:R-:W-:-:S07]  /*59c0*/  FMNMX.FTZ R3, R3, R5, !PT ;  /* 0x0000000503037209 */ /* 0x004fce0007810000 */
[----:B------:R2:W3:Y:S01]  /*59d0*/  MUFU.EX2 R182, R2 ;  /* 0x0000000200b67308 */ /* 0x0004e20000000800 */
[----:B------:R-:W4:Y:S01]  /*59e0*/  SHFL.BFLY PT, R5, R3, 0x1, 0x1f ;  /* 0x0c201f0003057f89 */ /* 0x000f2200000e0000 */
[----:B-1----:R-:W-:-:S06]  /*59f0*/  FFMA.FTZ R0, R90, c[0x0][0x2d0], -R6 ;  /* 0x0000b4005a007a23 */ /* 0x002fcc0000010806 */
[----:B------:R-:W-:Y:S01]  /*5a00*/  MUFU.EX2 R251, R0 ;  /* 0x0000000000fb7308 */ /* 0x000fe20000000800 */
[----:B--2---:R-:W-:Y:S01]  /*5a10*/  FFMA.FTZ R2, R84, c[0x0][0x2d0], -R7 ;  /* 0x0000b40054027a23 */ /* 0x004fe20000010807 */
[----:B---3--:R-:W-:-:S06]  /*5a20*/  F2FP.BF16.PACK_AB R15, R182, R205 ;  /* 0x000000cdb60f723e */ /* 0x008fcc00000010ff */
[----:B------:R1:W2:Y:S01]  /*5a30*/  MUFU.EX2 R114, R2 ;  /* 0x0000000200727308 */ /* 0x0002a20000000800 */
[----:B------:R-:W-:Y:S01]  /*5a40*/  HMMA.16816.F32.BF16 R48, R12, R56, R32 ;  /* 0x000000380c30723c */ /* 0x000fe20000041820 */
[----:B----4-:R-:W-:-:S07]  /*5a50*/  FMNMX.FTZ R3, R3, R5, !PT ;  /* 0x0000000503037209 */ /* 0x010fce0007810000 */
[C---:B------:R-:W-:Y:S01]  /*5a60*/  HMMA.16816.F32.BF16 R44, R12.reuse, R52, R28 ;  /* 0x000000340c2c723c */ /* 0x040fe2000004181c */
[--C-:B-1----:R-:W-:Y:S02]  /*5a70*/  FFMA.FTZ R2, R86, c[0x0][0x2d0], -R7.reuse ;  /* 0x0000b40056027a23 */ /* 0x102fe40000010807 */
[----:B--2---:R-:W-:Y:S02]  /*5a80*/  IMAD.MOV.U32 R5, RZ, RZ, R114 ;  /* 0x000000ffff057224 */ /* 0x004fe400078e0072 */
[----:B------:R1:W2:Y:S03]  /*5a90*/  MUFU.EX2 R209, R2 ;  /* 0x0000000200d17308 */ /* 0x0002a60000000800 */
        /* <DEDUP_REMOVED lines=8> */
[----:B-1----:R-:W-:-:S02]  /*5b20*/  FFMA.FTZ R2, R92, c[0x0][0x2d0], -R7 ;  /* 0x0000b4005c027a23 */ /* 0x002fc40000010807 */
[----:B------:R-:W1:Y:S02]  /*5b30*/  LDSM.16.MT88.4 R92, [R214+0x1100] ;  /* 0x00110000d65c783b */ /* 0x000e640000004200 */
        /* <DEDUP_REMOVED lines=14> */
[C---:B------:R-:W-:Y:S02]  /*5c20*/  HMMA.16816.F32.BF16 R140, R8.reuse, R96, R48 ;  /* 0x00000060088c723c */ /* 0x040fe40000041830 */
[--C-:B------:R-:W-:Y:S02]  /*5c30*/  FFMA.FTZ R0, R102, c[0x0][0x2d0], -R2.reuse ;  /* 0x0000b40066007a23 */ /* 0x100fe40000010802 */
[----:B------:R-:W-:Y:S02]  /*5c40*/  FFMA.FTZ R4, R107, c[0x0][0x2d0], -R2 ;  /* 0x0000b4006b047a23 */ /* 0x000fe40000010802 */
[----:B------:R3:W-:Y:S01]  /*5c50*/  MUFU.EX2 R250, R0 ;  /* 0x0000000000fa7308 */ /* 0x0007e20000000800 */
[----:B------:R-:W-:Y:S01]  /*5c60*/  IMAD.MOV.U32 R51, RZ, RZ, R124 ;  /* 0x000000ffff337224 */ /* 0x000fe200078e007c */
[----:B-1----:R-:W-:Y:S01]  /*5c70*/  HMMA.16816.F32.BF16 R164, R8, R92, R32 ;  /* 0x0000005c08a4723c */ /* 0x002fe20000041820 */
[----:B------:R-:W-:-:S02]  /*5c80*/  IMAD.MOV.U32 R50, RZ, RZ, R113 ;  /* 0x000000ffff327224 */ /* 0x000fc400078e0071 */
[----:B------:R-:W-:Y:S02]  /*5c90*/  IMAD.MOV.U32 R49, RZ, RZ, R112 ;  /* 0x000000ffff317224 */ /* 0x000fe400078e0070 */
[----:B------:R-:W-:Y:S01]  /*5ca0*/  IMAD.MOV.U32 R48, RZ, RZ, R111 ;  /* 0x000000ffff307224 */ /* 0x000fe200078e006f */
[----:B------:R-:W-:Y:S01]  /*5cb0*/  MUFU.EX2 R247, R4 ;  /* 0x0000000400f77308 */ /* 0x000fe20000000800 */
[----:B------:R-:W-:Y:S01]  /*5cc0*/  IMAD.MOV.U32 R102, RZ, RZ, R236 ;  /* 0x000000ffff667224 */ /* 0x000fe200078e00ec */
[----:B--2---:R-:W-:Y:S01]  /*5cd0*/  HMMA.16816.F32.BF16 R156, R8, R84, R44 ;  /* 0x00000054089c723c */ /* 0x004fe2000004182c */
[----:B---3--:R-:W-:Y:S02]  /*5ce0*/  FFMA.FTZ R0, R103, c[0x0][0x2d0], -R2 ;  /* 0x0000b40067007a23 */ /* 0x008fe40000010802 */
[----:B------:R-:W-:-:S05]  /*5cf0*/  IMAD.MOV.U32 R103, RZ, RZ, R125 ;  /* 0x000000ffff677224 */ /* 0x000fca00078e007d */
[C---:B------:R-:W-:Y:S01]  /*5d00*/  HMMA.16816.F32.BF16 R152, R8.reuse, R98, R24 ;  /* 0x000000620898723c */ /* 0x040fe20000041818 */
[----:B------:R1:W2:Y:S07]  /*5d10*/  MUFU.EX2 R248, R0 ;  /* 0x0000000000f87308 */ /* 0x0002ae0000000800 */
[C---:B------:R-:W-:Y:S08]  /*5d20*/  HMMA.16816.F32.BF16 R124, R8.reuse, R88, R28 ;  /* 0x00000058087c723c */ /* 0x040ff0000004181c */
[----:B------:R-:W-:Y:S01]  /*5d30*/  HMMA.16816.F32.BF16 R112, R8, R94, R16 ;  /* 0x0000005e0870723c */ /* 0x000fe20000041810 */
[----:B-1----:R-:W-:-:S04]  /*5d40*/  FFMA.FTZ R0, R106, c[0x0][0x2d0], -R2 ;  /* 0x0000b4006a007a23 */ /* 0x002fc80000010802 */
[----:B------:R1:W3:Y:S02]  /*5d50*/  MUFU.EX2 R249, R0 ;  /* 0x0000000000f97308 */ /* 0x0002e40000000800 */
[----:B-1----:R-:W-:-:S05]  /*5d60*/  FMUL.FTZ R0, R3, c[0x0][0x2d0] ;  /* 0x0000b40003007a20 */ /* 0x002fca0000410000 */
[----:B------:R-:W-:Y:S02]  /*5d70*/  FSEL R0, R0, RZ, P0 ;  /* 0x000000ff00007208 */ /* 0x000fe40000000000 */
[----:B------:R-:W-:-:S03]  /*5d80*/  PLOP3.LUT P0, PT, PT, PT, UP1, 0x40, 0x0 ;  /* 0x000000000000781c */ /* 0x000fc60003f0e818 */
[----:B------:R-:W-:Y:S02]  /*5d90*/  FFMA.FTZ R4, R100, c[0x0][0x2d0], -R0 ;  /* 0x0000b40064047a23 */ /* 0x000fe40000010800 */
[----:B------:R-:W-:Y:S02]  /*5da0*/  IMAD.MOV.U32 R100, RZ, RZ, R110 ;  /* 0x000000ffff647224 */ /* 0x000fe400078e006e */
[----:B------:R1:W-:Y:S02]  /*5db0*/  MUFU.EX2 R138, R4 ;  /* 0x00000004008a7308 */ /* 0x0003e40000000800 */
[----:B-1----:R-:W-:-:S06]  /*5dc0*/  FFMA.FTZ R4, R101, c[0x0][0x2d0], -R0 ;  /* 0x0000b40065047a23 */ /* 0x002fcc0000010800 */
[----:B------:R1:W4:Y:S02]  /*5dd0*/  MUFU.EX2 R135, R4 ;  /* 0x0000000400877308 */ /* 0x0003240000000800 */
[----:B-1----:R-:W-:-:S06]  /*5de0*/  FFMA.FTZ R4, R104, c[0x0][0x2d0], -R0 ;  /* 0x0000b40068047a23 */ /* 0x002fcc0000010800 */
[----:B------:R1:W-:Y:S02]  /*5df0*/  MUFU.EX2 R246, R4 ;  /* 0x0000000400f67308 */ /* 0x0003e40000000800 */
[----:B-1----:R-:W-:Y:S02]  /*5e00*/  FFMA.FTZ R4, R105, c[0x0][0x2d0], -R0 ;  /* 0x0000b40069047a23 */ /* 0x002fe40000010800 */
[----:B------:R-:W-:Y:S04]  /*5e10*/  HMMA.16816.F32.BF16 R104, R8, R86, R20 ;  /* 0x000000560868723c */ /* 0x000fe80000041814 */
        /* <DEDUP_REMOVED lines=15> */
[----:B------:R-:W-:-:S06]  /*5f10*/  MOV R77, R49 ;  /* 0x00000031004d7202 */ /* 0x000fcc0000000f00 */
[----:B------:R-:W-:Y:S01]  /*5f20*/  IMAD.MOV.U32 R65, RZ, RZ, R51 ;  /* 0x000000ffff417224 */ /* 0x000fe200078e0033 */
[----:B------:R-:W-:Y:S01]  /*5f30*/  HMMA.16816.F32.BF16 R24, R8, R68, RZ ;  /* 0x000000440818723c */ /* 0x000fe200000418ff */
[----:B-1----:R-:W-:-:S04]  /*5f40*/  FFMA.FTZ R4, R121, c[0x0][0x2d0], -R2 ;  /* 0x0000b40079047a23 */ /* 0x002fc80000010802 */
[----:B------:R1:W2:Y:S02]  /*5f50*/  MUFU.EX2 R241, R4 ;  /* 0x0000000400f17308 */ /* 0x0002a40000000800 */
[----:B------:R-:W-:Y:S01]  /*5f60*/  IMAD.MOV.U32 R69, RZ, RZ, R183 ;  /* 0x000000ffff457224 */ /* 0x000fe200078e00b7 */
[----:B------:R-:W-:Y:S01]  /*5f70*/  HMMA.16816.F32.BF16 R40, R8, R66, RZ ;  /* 0x000000420828723c */ /* 0x000fe200000418ff */
[----:B------:R-:W-:-:S06]  /*5f80*/  IMAD.MOV.U32 R68, RZ, RZ, R48 ;  /* 0x000000ffff447224 */ /* 0x000fcc00078e0030 */
[----:B------:R-:W-:Y:S01]  /*5f90*/  IMAD.MOV.U32 R67, RZ, RZ, R182 ;  /* 0x000000ffff437224 */ /* 0x000fe200078e00b6 */
[----:B------:R-:W-:Y:S01]  /*5fa0*/  HMMA.16816.F32.BF16 R36, R8, R70, RZ ;  /* 0x000000460824723c */ /* 0x000fe200000418ff */
[----:B------:R-:W-:Y:S02]  /*5fb0*/  IMAD.MOV.U32 R66, RZ, RZ, R50 ;  /* 0x000000ffff427224 */ /* 0x000fe400078e0032 */
[----:B------:R-:W-:Y:S01]  /*5fc0*/  LDSM.16.MT88.4 R48, [R214+0x1900] ;  /* 0x00190000d630783b */ /* 0x000fe20000004200 */
[----:B-1----:R-:W-:-:S03]  /*5fd0*/  FFMA.FTZ R4, R116, c[0x0][0x2d0], -R0 ;  /* 0x0000b40074047a23 */ /* 0x002fc60000010800 */
[----:B------:R-:W-:Y:S01]  /*5fe0*/  MOV R70, R210 ;  /* 0x000000d200467202 */ /* 0x000fe20000000f00 */
[C---:B------:R-:W-:Y:S01]  /*5ff0*/  HMMA.16816.F32.BF16 R32, R8.reuse, R78, RZ ;  /* 0x0000004e0820723c */ /* 0x040fe200000418ff */
[----:B------:R-:W-:Y:S01]  /*6000*/  IMAD.MOV.U32 R71, RZ, RZ, R209 ;  /* 0x000000ffff477224 */ /* 0x000fe200078e00d1 */
        /* <DEDUP_REMOVED lines=11> */
[----:B------:R-:W-:-:S04]  /*60c0*/  IMAD.MOV.U32 R120, RZ, RZ, R5 ;  /* 0x000000ffff787224 */ /* 0x000fc800078e0005 */
[----:B------:R1:W2:Y:S01]  /*60d0*/  MUFU.EX2 R64, R4 ;  /* 0x0000000400407308 */ /* 0x0002a20000000800 */
[----:B------:R-:W-:Y:S02]  /*60e0*/  IMAD.MOV.U32 R5, RZ, RZ, R234 ;  /* 0x000000ffff057224 */ /* 0x000fe400078e00ea */
[----:B-1----:R-:W-:Y:S01]  /*60f0*/  FFMA.FTZ R4, R148, c[0x0][0x2d0], -R7 ;  /* 0x0000b40094047a23 */ /* 0x002fe20000010807 */
[----:B--2---:R-:W-:-:S04]  /*6100*/  F2FP.BF16.PACK_AB R11, R64, R237 ;  /* 0x000000ed400b723e */ /* 0x004fc800000010ff */
[----:B------:R1:W-:Y:S03]  /*6110*/  MUFU.EX2 R243, R4 ;  /* 0x0000000400f37308 */ /* 0x0003e60000000800 */
[C---:B------:R-:W-:Y:S08]  /*6120*/  HMMA.16816.F32.BF16 R44, R8.reuse, R56, R28 ;  /* 0x00000038082c723c */ /* 0x040ff0000004181c */
[----:B------:R-:W-:Y:S01]  /*6130*/  HMMA.16816.F32.BF16 R28, R8, R52, R24 ;  /* 0x00000034081c723c */ /* 0x000fe20000041818 */
[----:B-1----:R-:W-:-:S06]  /*6140*/  FFMA.FTZ R4, R149, c[0x0][0x2d0], -R7 ;  /* 0x0000b40095047a23 */ /* 0x002fcc0000010807 */
[----:B------:R-:W-:Y:S01]  /*6150*/  IMAD.MOV.U32 R52, RZ, RZ, R233 ;  /* 0x000000ffff347224 */ /* 0x000fe200078e00e9 */
[----:B------:R1:W2:Y:S01]  /*6160*/  MUFU.EX2 R244, R4 ;  /* 0x0000000400f47308 */ /* 0x0002a20000000800 */
[----:B------:R-:W-:Y:S01]  /*6170*/  HMMA.16816.F32.BF16 R16, R8, R60, R16 ;  /* 0x0000003c0810723c */ /* 0x000fe20000041810 */
[----:B------:R-:W-:-:S06]  /*6180*/  IMAD.MOV.U32 R53, RZ, RZ, R103 ;  /* 0x000000ffff357224 */ /* 0x000fcc00078e0067 */
[----:B------:R-:W-:Y:S01]  /*6190*/  IMAD.MOV.U32 R61, RZ, RZ, R211 ;  /* 0x000000ffff3d7224 */ /* 0x000fe200078e00d3 */
[----:B------:R-:W-:Y:S01]  /*61a0*/  HMMA.16816.F32.BF16 R12, R8, R72, R12 ;  /* 0x00000048080c723c */ /* 0x000fe2000004180c */
[----:B------:R-:W-:Y:S02]  /*61b0*/  IMAD.MOV.U32 R60, RZ, RZ, R208 ;  /* 0x000000ffff3c7224 */ /* 0x000fe400078e00d0 */
[----:B-1----:R-:W-:-:S05]  /*61c0*/  FFMA.FTZ R4, R150, c[0x0][0x2d0], -R7 ;  /* 0x0000b40096047a23 */ /* 0x002fca0000010807 */
[----:B------:R-:W-:Y:S01]  /*61d0*/  HMMA.16816.F32.BF16 R36, R8, R54, R36 ;  /* 0x000000360824723c */ /* 0x000fe20000041824 */
[----:B------:R-:W-:Y:S01]  /*61e0*/  IMAD.MOV.U32 R72, RZ, RZ, R230 ;  /* 0x000000ffff487224 */ /* 0x000fe200078e00e6 */
[----:B------:R1:W-:Y:S01]  /*61f0*/  MUFU.EX2 R240, R4 ;  /* 0x0000000400f07308 */ /* 0x0003e20000000800 */
[----:B------:R-:W-:-:S04]  /*6200*/  IMAD.MOV.U32 R73, RZ, RZ, R206 ;  /* 0x000000ffff497224 */ /* 0x000fc800078e00ce */
[----:B------:R-:W-:Y:S01]  /*6210*/  IMAD.MOV.U32 R54, RZ, RZ, R207 ;  /* 0x000000ffff367224 */ /* 0x000fe200078e00cf */
[----:B------:R-:W-:Y:S01]  /*6220*/  HMMA.16816.F32.BF16 R32, R8, R62, R32 ;  /* 0x0000003e0820723c */ /* 0x000fe20000041820 */
[----:B------:R-:W-:-:S06]  /*6230*/  IMAD.MOV.U32 R55, RZ, RZ, R102 ;  /* 0x000000ffff377224 */ /* 0x000fcc00078e0066 */
[----:B------:R-:W-:Y:S01]  /*6240*/  IMAD.MOV.U32 R63, RZ, RZ, R205 ;  /* 0x000000ffff3f7224 */ /* 0x000fe200078e00cd */
[C---:B------:R-:W-:Y:S01]  /*6250*/  HMMA.16816.F32.BF16 R40, R8.reuse, R58, R40 ;  /* 0x0000003a0828723c */ /* 0x040fe20000041828 */
[----:B------:R-:W-:Y:S01]  /*6260*/  LDSM.16.MT88.4 R56, [R215+0x1900] ;  /* 0x00190000d738783b */ /* 0x000fe20000004200 */
[----:B------:R-:W-:Y:S02]  /*6270*/  IMAD.MOV.U32 R62, RZ, RZ, R68 ;  /* 0x000000ffff3e7224 */ /* 0x000fe400078e0044 */
[--C-:B-1----:R-:W-:Y:S02]  /*6280*/  FFMA.FTZ R4, R151, c[0x0][0x2d0], -R7.reuse ;  /* 0x0000b40097047a23 */ /* 0x102fe40000010807 */
[----:B------:R-:W1:Y:S02]  /*6290*/  LDSM.16.MT88.4 R148, [R213+0x1900] ;  /* 0x00190000d594783b */ /* 0x000e640000004200 */
[----:B------:R3:W4:Y:S01]  /*62a0*/  MUFU.EX2 R236, R4 ;  /* 0x0000000400ec7308 */ /* 0x0007220000000800 */
[----:B------:R-:W-:Y:S07]  /*62b0*/  HMMA.16816.F32.BF16 R20, R8, R74, R20 ;  /* 0x0000004a0814723c */ /* 0x000fee0000041814 */
[----:B--2---:R-:W-:Y:S01]  /*62c0*/  F2FP.BF16.PACK_AB R8, R244, R243 ;  /* 0x000000f3f408723e */ /* 0x004fe200000010ff */
[----:B---3--:R-:W-:Y:S01]  /*62d0*/  FFMA.FTZ R4, R168, c[0x0][0x2d0], -R7 ;  /* 0x0000b400a8047a23 */ /* 0x008fe20000010807 */
[----:B----4-:R-:W-:Y:S01]  /*62e0*/  F2FP.BF16.PACK_AB R10, R236, R240 ;  /* 0x000000f0ec0a723e */ /* 0x010fe200000010ff */
[----:B------:R-:W-:-:S02]  /*62f0*/  IMAD.MOV.U32 R168, RZ, RZ, R100 ;  /* 0x000000ffffa87224 */ /* 0x000fc400078e0064 */
[----:B------:R2:W-:Y:S01]  /*6300*/  MUFU.EX2 R234, R4 ;  /* 0x0000000400ea7308 */ /* 0x0005e20000000800 */
[----:B------:R-:W3:Y:S01]  /*6310*/  LDSM.16.MT88.4 R100, [R216+0x1900] ;  /* 0x00190000d864783b */ /* 0x000ee20000004200 */
[----:B--2---:R-:W-:Y:S02]  /*6320*/  FFMA.FTZ R4, R122, c[0x0][0x2d0], -R6 ;  /* 0x0000b4007a047a23 */ /* 0x004fe40000010806 */
[----:B------:R-:W-:-:S04]  /*6330*/  IMAD.MOV.U32 R122, RZ, RZ, R232 ;  /* 0x000000ffff7a7224 */ /* 0x000fc800078e00e8 */
[----:B------:R2:W-:Y:S02]  /*6340*/  MUFU.EX2 R233, R4 ;  /* 0x0000000400e97308 */ /* 0x0005e40000000800 */
[----:B--2---:R-:W-:-:S06]  /*6350*/  FFMA.FTZ R4, R161, c[0x0][0x2d0], -R6 ;  /* 0x0000b400a1047a23 */ /* 0x004fcc0000010806 */
        /* <DEDUP_REMOVED lines=22> */
[----:B------:R-:W-:Y:S01]  /*64c0*/  HMMA.16816.F32.BF16 R24, R8, R58, R108 ;  /* 0x0000003a0818723c */ /* 0x000fe2000004186c */
[----:B------:R-:W-:-:S06]  /*64d0*/  IMAD.MOV.U32 R127, RZ, RZ, R5 ;  /* 0x000000ffff7f7224 */ /* 0x000fcc00078e0005 */
[----:B--2---:R-:W-:Y:S01]  /*64e0*/  F2FP.BF16.PACK_AB R8, R208, R210 ;  /* 0x000000d2d008723e */ /* 0x004fe200000010ff */
[--C-:B-1----:R-:W-:Y:S01]  /*64f0*/  FFMA.FTZ R4, R123, c[0x0][0x2d0], -R0.reuse ;  /* 0x0000b4007b047a23 */ /* 0x102fe20000010800 */
[----:B---3--:R-:W-:Y:S01]  /*6500*/  F2FP.BF16.PACK_AB R10, R207, R209 ;  /* 0x000000d1cf0a723e */ /* 0x008fe200000010ff */
[----:B------:R-:W-:Y:S02]  /*6510*/  IMAD.MOV.U32 R123, RZ, RZ, R69 ;  /* 0x000000ffff7b7224 */ /* 0x000fe400078e0045 */
        /* <DEDUP_REMOVED lines=14> */
[----:B-1----:R-:W-:-:S04]  /*6600*/  FFMA.FTZ R4, R178, c[0x0][0x2d0], -R7 ;  /* 0x0000b400b2047a23 */ /* 0x002fc80000010807 */
[----:B------:R1:W-:Y:S02]  /*6610*/  MUFU.EX2 R178, R4 ;  /* 0x0000000400b27308 */ /* 0x0003e40000000800 */
[C---:B------:R-:W-:Y:S01]  /*6620*/  HMMA.16816.F32.BF16 R108, R8.reuse, R92, R16 ;  /* 0x0000005c086c723c */ /* 0x040fe20000041810 */
[----:B------:R-:W-:Y:S07]  /*6630*/  LDSM.16.MT88.4 R16, [R213+0x2900] ;  /* 0x00290000d510783b */ /* 0x000fee0000004200 */
[----:B------:R-:W-:Y:S01]  /*6640*/  HMMA.16816.F32.BF16 R96, R8, R98, R40 ;  /* 0x000000620860723c */ /* 0x000fe20000041828 */
[----:B------:R-:W3:Y:S01]  /*6650*/  LDSM.16.MT88.4 R40, [R213+0x2100] ;  /* 0x00210000d528783b */ /* 0x000ee20000004200 */
[----:B-1----:R-:W-:-:S06]  /*6660*/  FFMA.FTZ R4, R184, c[0x0][0x2d0], -R7 ;  /* 0x0000b400b8047a23 */ /* 0x002fcc0000010807 */
[C---:B------:R-:W-:Y:S01]  /*6670*/  HMMA.16816.F32.BF16 R84, R8.reuse, R86, R36 ;  /* 0x000000560854723c */ /* 0x040fe20000041824 */
[----:B------:R-:W1:Y:S01]  /*6680*/  LDSM.16.MT88.4 R36, [R216+0x2100] ;  /* 0x00210000d824783b */ /* 0x000e620000004200 */
[----:B------:R4:W5:Y:S06]  /*6690*/  MUFU.EX2 R184, R4 ;  /* 0x0000000400b87308 */ /* 0x00096c0000000800 */
[C---:B------:R-:W-:Y:S01]  /*66a0*/  HMMA.16816.F32.BF16 R92, R8.reuse, R94, R32 ;  /* 0x0000005e085c723c */ /* 0x040fe20000041820 */
[----:B------:R-:W1:Y:S07]  /*66b0*/  LDSM.16.MT88.4 R32, [R214+0x2100] ;  /* 0x00210000d620783b */ /* 0x000e6e0000004200 */
[----:B------:R-:W-:Y:S01]  /*66c0*/  HMMA.16816.F32.BF16 R12, R8, R88, R12 ;  /* 0x00000058080c723c */ /* 0x000fe2000004180c */
[----:B----4-:R-:W-:-:S04]  /*66d0*/  FFMA.FTZ R4, R185, c[0x0][0x2d0], -R7 ;  /* 0x0000b400b9047a23 */ /* 0x010fc80000010807 */
[----:B------:R4:W-:Y:S03]  /*66e0*/  MUFU.EX2 R137, R4 ;  /* 0x0000000400897308 */ /* 0x0009e60000000800 */
[----:B------:R-:W-:Y:S01]  /*66f0*/  HMMA.16816.F32.BF16 R88, R8, R90, R20 ;  /* 0x0000005a0858723c */ /* 0x000fe20000041814 */
[----:B------:R-:W1:Y:S06]  /*6700*/  LDSM.16.MT88.4 R20, [R216+0x2900] ;  /* 0x00290000d814783b */ /* 0x000e6c0000004200 */
[----:B--2---:R-:W-:-:S02]  /*6710*/  F2FP.BF16.PACK_AB R8, R206, R234 ;  /* 0x000000eace08723e */ /* 0x004fc400000010ff */
[----:B-----5:R-:W-:Y:S01]  /*6720*/  F2FP.BF16.PACK_AB R10, R184, R178 ;  /* 0x000000b2b80a723e */ /* 0x020fe200000010ff */
[----:B----4-:R-:W-:-:S04]  /*6730*/  FFMA.FTZ R4, R186, c[0x0][0x2d0], -R7 ;  /* 0x0000b400ba047a23 */ /* 0x010fc80000010807 */
[----:B------:R2:W4:Y:S02]  /*6740*/  MUFU.EX2 R83, R4 ;  /* 0x0000000400537308 */ /* 0x0005240000000800 */
[----:B--2---:R-:W-:Y:S01]  /*6750*/  FFMA.FTZ R4, R169, c[0x0][0x2d0], -R6 ;  /* 0x0000b400a9047a23 */ /* 0x004fe20000010806 */
[----:B----4-:R-:W-:-:S05]  /*6760*/  F2FP.BF16.PACK_AB R128, R83, R137 ;  /* 0x000000895380723e */ /* 0x010fca00000010ff */
[----:B------:R2:W-:Y:S02]  /*6770*/  MUFU.EX2 R82, R4 ;  /* 0x0000000400527308 */ /* 0x0005e40000000800 */
[----:B--2---:R-:W-:Y:S02]  /*6780*/  FFMA.FTZ R4, R177, c[0x0][0x2d0], -R6 ;  /* 0x0000b400b1047a23 */ /* 0x004fe40000010806 */
[----:B------:R-:W-:-:S04]  /*6790*/  IMAD.MOV.U32 R177, RZ, RZ, R73 ;  /* 0x000000ffffb17224 */ /* 0x000fc800078e0049 */
[----:B------:R2:W4:Y:S02]  /*67a0*/  MUFU.EX2 R81, R4 ;  /* 0x0000000400517308 */ /* 0x0005240000000800 */
[----:B--2---:R-:W-:Y:S01]  /*67b0*/  FFMA.FTZ R4, R171, c[0x0][0x2d0], -R6 ;  /* 0x0000b400ab047a23 */ /* 0x004fe20000010806 */
[----:B----4-:R-:W-:-:S05]  /*67c0*/  F2FP.BF16.PACK_AB R9, R81, R82 ;  /* 0x000000525109723e */ /* 0x010fca00000010ff */
[----:B------:R2:W-:Y:S02]  /*67d0*/  MUFU.EX2 R80, R4 ;  /* 0x0000000400507308 */ /* 0x0005e40000000800 */
[----:B--2---:R-:W-:Y:S02]  /*67e0*/  FFMA.FTZ R4, R179, c[0x0][0x2d0], -R6 ;  /* 0x0000b400b3047a23 */ /* 0x004fe40000010806 */
[----:B------:R-:W-:-:S04]  /*67f0*/  IMAD.MOV.U32 R179, RZ, RZ, R71 ;  /* 0x000000ffffb37224 */ /* 0x000fc800078e0047 */
[----:B------:R2:W4:Y:S02]  /*6800*/  MUFU.EX2 R78, R4 ;  /* 0x00000004004e7308 */ /* 0x0005240000000800 */
[--C-:B--2---:R-:W-:Y:S01]  /*6810*/  FFMA.FTZ R4, R194, c[0x0][0x2d0], -R7.reuse ;  /* 0x0000b400c2047a23 */ /* 0x104fe20000010807 */
[----:B----4-:R-:W-:Y:S01]  /*6820*/  F2FP.BF16.PACK_AB R11, R78, R80 ;  /* 0x000000504e0b723e */ /* 0x010fe200000010ff */
[----:B------:R-:W-:-:S04]  /*6830*/  FFMA.FTZ R7, R196, c[0x0][0x2d0], -R7 ;  /* 0x0000b400c4077a23 */ /* 0x000fc80000010807 */
[----:B------:R2:W-:Y:S01]  /*6840*/  MUFU.EX2 R79, R4 ;  /* 0x00000004004f7308 */ /* 0x0005e20000000800 */
[----:B------:R-:W-:Y:S02]  /*6850*/  IMAD.MOV.U32 R196, RZ, RZ, R63 ;  /* 0x000000ffffc47224 */ /* 0x000fe400078e003f */
[----:B------:R-:W-:Y:S01]  /*6860*/  IMAD.MOV.U32 R63, RZ, RZ, R54 ;  /* 0x000000ffff3f7224 */ /* 0x000fe200078e0036 */
[C---:B---3--:R-:W-:Y:S01]  /*6870*/  HMMA.16816.F32.BF16 R140, R8.reuse, R40, R140 ;  /* 0x00000028088c723c */ /* 0x048fe2000004188c */
[----:B------:R-:W-:Y:S02]  /*6880*/  IMAD.MOV.U32 R54, RZ, RZ, R55 ;  /* 0x000000ffff367224 */ /* 0x000fe400078e0037 */
[----:B------:R-:W-:Y:S02]  /*6890*/  IMAD.MOV.U32 R55, RZ, RZ, R122 ;  /* 0x000000ffff377224 */ /* 0x000fe400078e007a */
[----:B------:R-:W-:Y:S02]  /*68a0*/  IMAD.MOV.U32 R122, RZ, RZ, R52 ;  /* 0x000000ffff7a7224 */ /* 0x000fe400078e0034 */
[----:B------:R-:W-:Y:S01]  /*68b0*/  IMAD.MOV.U32 R52, RZ, RZ, R53 ;  /* 0x000000ffff347224 */ /* 0x000fe200078e0035 */
[----:B------:R-:W-:Y:S01]  /*68c0*/  HMMA.16816.F32.BF16 R152, R8, R42, R152 ;  /* 0x0000002a0898723c */ /* 0x000fe20000041898 */
[----:B------:R-:W-:-:S02]  /*68d0*/  IMAD.MOV.U32 R53, RZ, RZ, R77 ;  /* 0x000000ffff357224 */ /* 0x000fc400078e004d */
[----:B------:R-:W-:Y:S01]  /*68e0*/  IMAD.MOV.U32 R194, RZ, RZ, R70 ;  /* 0x000000ffffc27224 */ /* 0x000fe200078e0046 */
[----:B------:R-:W3:Y:S01]  /*68f0*/  MUFU.EX2 R77, R7 ;  /* 0x00000007004d7308 */ /* 0x000ee20000000800 */
[----:B--2---:R-:W-:Y:S01]  /*6900*/  FFMA.FTZ R4, R187, c[0x0][0x2d0], -R6 ;  /* 0x0000b400bb047a23 */ /* 0x004fe20000010806 */
[----:B------:R-:W-:Y:S01]  /*6910*/  MOV R187, R168 ;  /* 0x000000a800bb7202 */ /* 0x000fe20000000f00 */
[----:B------:R-:W-:Y:S01]  /*6920*/  IMAD.MOV.U32 R168, RZ, RZ, R76 ;  /* 0x000000ffffa87224 */ /* 0x000fe200078e004c */
[----:B-1----:R-:W-:Y:S01]  /*6930*/  HMMA.16816.F32.BF16 R156, R8, R36, R156 ;  /* 0x00000024089c723c */ /* 0x002fe2000004189c */
[----:B------:R-:W-:Y:S02]  /*6940*/  IMAD.MOV.U32 R185, RZ, RZ, R55 ;  /* 0x000000ffffb97224 */ /* 0x000fe400078e0037 */
[----:B------:R-:W-:Y:S01]  /*6950*/  IMAD.MOV.U32 R186, RZ, RZ, R122 ;  /* 0x000000ffffba7224 */ /* 0x000fe200078e007a */
[----:B------:R1:W-:Y:S01]  /*6960*/  MUFU.EX2 R76, R4 ;  /* 0x00000004004c7308 */ /* 0x0003e20000000800 */
[----:B------:R-:W-:-:S03]  /*6970*/  IMAD.MOV.U32 R122, RZ, RZ, R67 ;  /* 0x000000ffff7a7224 */ /* 0x000fc600078e0043 */
[----:B------:R-:W-:Y:S01]  /*6980*/  HMMA.16816.F32.BF16 R104, R8, R38, R104 ;  /* 0x000000260868723c */ /* 0x000fe20000041868 */
[----:B---3--:R-:W-:-:S07]  /*6990*/  F2FP.BF16.PACK_AB R130, R77, R79 ;  /* 0x0000004f4d82723e */ /* 0x008fce00000010ff */
[C---:B------:R-:W-:Y:S01]  /*69a0*/  HMMA.16816.F32.BF16 R164, R8.reuse, R32, R164 ;  /* 0x0000002008a4723c */ /* 0x040fe200000418a4 */
[--C-:B-1----:R-:W-:Y:S02]  /*69b0*/  FFMA.FTZ R4, R190, c[0x0][0x2d0], -R6.reuse ;  /* 0x0000b400be047a23 */ /* 0x102fe40000010806 */
[----:B------:R-:W-:Y:S02]  /*69c0*/  IMAD.MOV.U32 R190, RZ, RZ, R63 ;  /* 0x000000ffffbe7224 */ /* 0x000fe400078e003f */
[----:B------:R1:W2:Y:S01]  /*69d0*/  MUFU.EX2 R75, R4 ;  /* 0x00000004004b7308 */ /* 0x0002a20000000800 */
[----:B------:R-:W-:Y:S02]  /*69e0*/  IMAD.MOV.U32 R63, RZ, RZ, R53 ;  /* 0x000000ffff3f7224 */ /* 0x000fe400078e0035 */
[C---:B------:R-:W-:Y:S08]  /*69f0*/  HMMA.16816.F32.BF16 R112, R8.reuse, R34, R112 ;  /* 0x000000220870723c */ /* 0x040ff00000041870 */
[----:B------:R-:W-:Y:S01]  /*6a00*/  HMMA.16816.F32.BF16 R116, R8, R28, R116 ;  /* 0x0000001c0874723c */ /* 0x000fe20000041874 */
[--C-:B-1----:R-:W-:Y:S01]  /*6a10*/  FFMA.FTZ R4, R191, c[0x0][0x2d0], -R6.reuse ;  /* 0x0000b400bf047a23 */ /* 0x102fe20000010806 */
[----:B--2---:R-:W-:Y:S01]  /*6a20*/  F2FP.BF16.PACK_AB R129, R75, R76 ;  /* 0x0000004c4b81723e */ /* 0x004fe200000010ff */
[----:B------:R-:W-:-:S05]  /*6a30*/  FFMA.FTZ R6, R193, c[0x0][0x2d0], -R6 ;  /* 0x0000b400c1067a23 */ /* 0x000fca0000010806 */
[----:B------:R-:W-:Y:S01]  /*6a40*/  HMMA.16816.F32.BF16 R8, R8, R30, R24 ;  /* 0x0000001e0808723c */ /* 0x000fe20000041818 */
[----:B------:R1:W-:Y:S01]  /*6a50*/  MUFU.EX2 R74, R4 ;  /* 0x00000004004a7308 */ /* 0x0003e20000000800 */
[----:B------:R-:W-:Y:S02]  /*6a60*/  IMAD.MOV.U32 R193, RZ, RZ, R72 ;  /* 0x000000ffffc17224 */ /* 0x000fe400078e0048 */
[----:B------:R-:W-:-:S05]  /*6a70*/  IMAD.MOV.U32 R191, RZ, RZ, R54 ;  /* 0x000000ffffbf7224 */ /* 0x000fca00078e0036 */
[----:B------:R-:W2:Y:S01]  /*6a80*/  MUFU.EX2 R73, R6 ;  /* 0x0000000600497308 */ /* 0x000ea20000000800 */
[----:B-1----:R-:W-:Y:S02]  /*6a90*/  FFMA.FTZ R4, R188, c[0x0][0x2d0], -R2 ;  /* 0x0000b400bc047a23 */ /* 0x002fe40000010802 */
[----:B------:R-:W-:-:S05]  /*6aa0*/  IMAD.MOV.U32 R188, RZ, RZ, R168 ;  /* 0x000000ffffbc7224 */ /* 0x000fca00078e00a8 */
[----:B------:R1:W-:Y:S01]  /*6ab0*/  MUFU.EX2 R72, R4 ;  /* 0x0000000400487308 */ /* 0x0003e20000000800 */
[----:B------:R-:W3:Y:S01]  /*6ac0*/  LDSM.16.MT88.4 R168, [R214+0x2900] ;  /* 0x00290000d6a8783b */ /* 0x000ee20000004200 */
[----:B--2---:R-:W-:-:S07]  /*6ad0*/  F2FP.BF16.PACK_AB R131, R73, R74 ;  /* 0x0000004a4983723e */ /* 0x004fce00000010ff */
[----:B------:R-:W-:Y:S01]  /*6ae0*/  HMMA.16816.F32.BF16 R140, R128, R16, R140 ;  /* 0x00000010808c723c */ /* 0x000fe2000004188c */
[----:B-1----:R-:W-:Y:S02]  /*6af0*/  FFMA.FTZ R4, R189, c[0x0][0x2d0], -R2 ;  /* 0x0000b400bd047a23 */ /* 0x002fe40000010802 */
[----:B------:R-:W-:-:S05]  /*6b00*/  IMAD.MOV.U32 R189, RZ, RZ, R60 ;  /* 0x000000ffffbd7224 */ /* 0x000fca00078e003c */
[C---:B------:R-:W-:Y:S01]  /*6b10*/  HMMA.16816.F32.BF16 R152, R128.reuse, R18, R152 ;  /* 0x000000128098723c */ /* 0x040fe20000041898 */
[----:B------:R1:W-:Y:S07]  /*6b20*/  MUFU.EX2 R71, R4 ;  /* 0x0000000400477308 */ /* 0x0003ee0000000800 */
[C---:B------:R-:W-:Y:S08]  /*6b30*/  HMMA.16816.F32.BF16 R156, R128.reuse, R20, R156 ;  /* 0x00000014809c723c */ /* 0x040ff0000004189c */
[----:B------:R-:W-:Y:S01]  /*6b40*/  HMMA.16816.F32.BF16 R104, R128, R22, R104 ;  /* 0x000000168068723c */ /* 0x000fe20000041868 */
[----:B-1----:R-:W-:-:S02]  /*6b50*/  FFMA.FTZ R4, R192, c[0x0][0x2d0], -R2 ;  /* 0x0000b400c0047a23 */ /* 0x002fc40000010802 */
[----:B------:R-:W-:Y:S02]  /*6b60*/  IMAD.MOV.U32 R192, RZ, RZ, R61 ;  /* 0x000000ffffc07224 */ /* 0x000fe400078e003d */
[----:B------:R1:W-:Y:S03]  /*6b70*/  MUFU.EX2 R70, R4 ;  /* 0x0000000400467308 */ /* 0x0003e60000000800 */
[C---:B---3--:R-:W-:Y:S08]  /*6b80*/  HMMA.16816.F32.BF16 R164, R128.reuse, R168, R164 ;  /* 0x000000a880a4723c */ /* 0x048ff000000418a4 */
[----:B------:R-:W-:Y:S01]  /*6b90*/  HMMA.16816.F32.BF16 R112, R128, R170, R112 ;  /* 0x000000aa8070723c */ /* 0x000fe20000041870 */
[----:B-1----:R-:W-:Y:S01]  /*6ba0*/  FFMA.FTZ R4, R195, c[0x0][0x2d0], -R2 ;  /* 0x0000b400c3047a23 */ /* 0x002fe20000010802 */
[----:B------:R-:W-:-:S02]  /*6bb0*/  MOV R195, R52 ;  /* 0x0000003400c37202 */ /* 0x000fc40000000f00 */
[----:B------:R-:W1:Y:S01]  /*6bc0*/  LDSM.16.MT88.4 R52, [R215+0x2900] ;  /* 0x00290000d734783b */ /* 0x000e620000004200 */
[----:B------:R2:W3:Y:S02]  /*6bd0*/  MUFU.EX2 R69, R4 ;  /* 0x0000000400457308 */ /* 0x0004e40000000800 */
[----:B--2---:R-:W-:Y:S01]  /*6be0*/  FFMA.FTZ R4, R146, c[0x0][0x2d0], -R0 ;  /* 0x0000b40092047a23 */ /* 0x004fe20000010800 */
[----:B---3--:R-:W-:-:S05]  /*6bf0*/  F2FP.BF16.PACK_AB R6, R69, R70 ;  /* 0x000000464506723e */ /* 0x008fca00000010ff */
[----:B------:R2:W-:Y:S02]  /*6c00*/  MUFU.EX2 R67, R4 ;  /* 0x0000000400437308 */ /* 0x0005e40000000800 */
[----:B--2---:R-:W-:Y:S01]  /*6c10*/  FFMA.FTZ R4, R147, c[0x0][0x2d0], -R0 ;  /* 0x0000b40093047a23 */ /* 0x004fe20000010800 */
[C---:B-1----:R-:W-:Y:S05]  /*6c20*/  HMMA.16816.F32.BF16 R116, R128.reuse, R52, R116 ;  /* 0x000000348074723c */ /* 0x042fea0000041874 */
[----:B------:R1:W2:Y:S03]  /*6c30*/  MUFU.EX2 R68, R4 ;  /* 0x0000000400447308 */ /* 0x0002a60000000800 */
[----:B------:R-:W-:Y:S07]  /*6c40*/  HMMA.16816.F32.BF16 R128, R128, R54, R8 ;  /* 0x000000368080723c */ /* 0x000fee0000041808 */
[----:B------:R-:W-:-:S02]  /*6c50*/  FFMA.FTZ R8, R197, c[0x0][0x2d0], -R2 ;  /* 0x0000b400c5087a23 */ /* 0x000fc40000010802 */
[----:B-1----:R-:W-:Y:S01]  /*6c60*/  FFMA.FTZ R4, R144, c[0x0][0x2d0], -R0 ;  /* 0x0000b40090047a23 */ /* 0x002fe20000010800 */
[----:B--2---:R-:W-:-:S03]  /*6c70*/  F2FP.BF16.PACK_AB R5, R68, R67 ;  /* 0x000000434405723e */ /* 0x004fc600000010ff */
[----:B------:R1:W-:Y:S02]  /*6c80*/  MUFU.EX2 R61, R4 ;  /* 0x00000004003d7308 */ /* 0x0003e40000000800 */
[----:B-1----:R-:W-:-:S06]  /*6c90*/  FFMA.FTZ R4, R145, c[0x0][0x2d0], -R0 ;  /* 0x0000b40091047a23 */ /* 0x002fcc0000010800 */
[----:B------:R1:W2:Y:S02]  /*6ca0*/  MUFU.EX2 R60, R4 ;  /* 0x00000004003c7308 */ /* 0x0002a40000000800 */
[----:B-1----:R-:W-:Y:S02]  /*6cb0*/  F2FP.BF16.PACK_AB R4, R71, R72 ;  /* 0x000000484704723e */ /* 0x002fe400000010ff */
[----:B--2---:R-:W-:-:S07]  /*6cc0*/  F2FP.BF16.PACK_AB R7, R60, R61 ;  /* 0x0000003d3c07723e */ /* 0x004fce00000010ff */
[C---:B------:R-:W-:Y:S01]  /*6cd0*/  HMMA.16816.F32.BF16 R108, R4.reuse, R48, R108 ;  /* 0x00000030046c723c */ /* 0x040fe2000004186c */
[----:B------:R1:W-:Y:S07]  /*6ce0*/  MUFU.EX2 R49, R8 ;  /* 0x0000000800317308 */ /* 0x0003ee0000000800 */
[C---:B------:R-:W-:Y:S08]  /*6cf0*/  HMMA.16816.F32.BF16 R24, R4.reuse, R50, R92 ;  /* 0x000000320418723c */ /* 0x040ff0000004185c */
[----:B------:R-:W-:Y:S01]  /*6d00*/  HMMA.16816.F32.BF16 R144, R4, R148, R44 ;  /* 0x000000940490723c */ /* 0x000fe2000004182c */
[----:B-1----:R-:W-:-:S04]  /*6d10*/  FFMA.FTZ R8, R198, c[0x0][0x2d0], -R2 ;  /* 0x0000b400c6087a23 */ /* 0x002fc80000010802 */
[----:B------:R1:W-:Y:S03]  /*6d20*/  MUFU.EX2 R50, R8 ;  /* 0x0000000800327308 */ /* 0x0003e60000000800 */
[C---:B------:R-:W-:Y:S07]  /*6d30*/  HMMA.16816.F32.BF16 R148, R4.reuse, R150, R96 ;  /* 0x000000960494723c */ /* 0x040fee0000041860 */
[----:B------:R-:W-:Y:S01]  /*6d40*/  IMAD.MOV.U32 R98, RZ, RZ, R62 ;  /* 0x000000ffff627224 */ /* 0x000fe200078e003e */
[----:B------:R-:W-:Y:S01]  /*6d50*/  HMMA.16816.F32.BF16 R160, R4, R100, R160 ;  /* 0x0000006404a0723c */ /* 0x000fe200000418a0 */
[----:B------:R-:W-:-:S02]  /*6d60*/  IMAD.MOV.U32 R97, RZ, RZ, R63 ;  /* 0x000000ffff617224 */ /* 0x000fc400078e003f */
[----:B------:R-:W-:Y:S02]  /*6d70*/  IMAD.MOV.U32 R96, RZ, RZ, R66 ;  /* 0x000000ffff607224 */ /* 0x000fe400078e0042 */
[--C-:B-1----:R-:W-:Y:S02]  /*6d80*/  FFMA.FTZ R8, R199, c[0x0][0x2d0], -R2.reuse ;  /* 0x0000b400c7087a23 */ /* 0x102fe40000010802 */
[----:B------:R-:W-:Y:S01]  /*6d90*/  IMAD.MOV.U32 R99, RZ, RZ, R127 ;  /* 0x000000ffff637224 */ /* 0x000fe200078e007f */
[C---:B------:R-:W-:Y:S01]  /*6da0*/  HMMA.16816.F32.BF16 R100, R4.reuse, R102, R84 ;  /* 0x000000660464723c */ /* 0x040fe20000041854 */
[----:B------:R1:W-:Y:S06]  /*6db0*/  MUFU.EX2 R62, R8 ;  /* 0x00000008003e7308 */ /* 0x0003ec0000000800 */
[----:B------:R-:W-:Y:S01]  /*6dc0*/  IMAD.MOV.U32 R87, RZ, RZ, R65 ;  /* 0x000000ffff577224 */ /* 0x000fe200078e0041 */
[----:B------:R-:W-:Y:S01]  /*6dd0*/  HMMA.16816.F32.BF16 R12, R4, R56, R12 ;  /* 0x00000038040c723c */ /* 0x000fe2000004180c */
[----:B-1----:R-:W-:-:S04]  /*6de0*/  FFMA.FTZ R8, R200, c[0x0][0x2d0], -R2 ;  /* 0x0000b400c8087a23 */ /* 0x002fc80000010802 */
[----:B------:R1:W-:Y:S02]  /*6df0*/  MUFU.EX2 R63, R8 ;  /* 0x00000008003f7308 */ /* 0x0003e40000000800 */
[----:B-1----:R-:W-:-:S06]  /*6e00*/  FFMA.FTZ R8, R201, c[0x0][0x2d0], -R2 ;  /* 0x0000b400c9087a23 */ /* 0x002fcc0000010802 */
        /* <DEDUP_REMOVED lines=8> */
[----:B-1----:R-:W-:-:S06]  /*6e90*/  FFMA.FTZ R8, R172, c[0x0][0x2d0], -R0 ;  /* 0x0000b400ac087a23 */ /* 0x002fcc0000010800 */
[----:B------:R1:W-:Y:S02]  /*6ea0*/  MUFU.EX2 R51, R8 ;  /* 0x0000000800337308 */ /* 0x0003e40000000800 */
[----:B-1----:R-:W-:-:S06]  /*6eb0*/  FFMA.FTZ R8, R139, c[0x0][0x2d0], -R0 ;  /* 0x0000b4008b087a23 */ /* 0x002fcc0000010800 */
[----:B------:R1:W3:Y:S02]  /*6ec0*/  MUFU.EX2 R47, R8 ;  /* 0x00000008002f7308 */ /* 0x0002e40000000800 */
[--C-:B-1----:R-:W-:Y:S02]  /*6ed0*/  FFMA.FTZ R8, R204, c[0x0][0x2d0], -R2.reuse ;  /* 0x0000b400cc087a23 */ /* 0x102fe40000010802 */
[----:B------:R-:W-:-:S04]  /*6ee0*/  FFMA.FTZ R2, R203, c[0x0][0x2d0], -R2 ;  /* 0x0000b400cb027a23 */ /* 0x000fc80000010802 */
[----:B------:R1:W-:Y:S08]  /*6ef0*/  MUFU.EX2 R56, R8 ;  /* 0x0000000800387308 */ /* 0x0003f00000000800 */
[----:B------:R4:W5:Y:S01]  /*6f00*/  MUFU.EX2 R48, R2 ;  /* 0x0000000200307308 */ /* 0x0009620000000800 */
[----:B-1----:R-:W-:Y:S07]  /*6f10*/  HMMA.16816.F32.BF16 R8, R4, R58, R88 ;  /* 0x0000003a0408723c */ /* 0x002fee0000041858 */
[----:B------:R-:W-:Y:S01]  /*6f20*/  F2FP.BF16.PACK_AB R4, R50, R49 ;  /* 0x000000313204723e */ /* 0x000fe200000010ff */
[----:B----4-:R-:W-:Y:S01]  /*6f30*/  FFMA.FTZ R2, R173, c[0x0][0x2d0], -R0 ;  /* 0x0000b400ad027a23 */ /* 0x010fe20000010800 */
[----:B------:R-:W-:-:S02]  /*6f40*/  F2FP.BF16.PACK_AB R6, R63, R62 ;  /* 0x0000003e3f06723e */ /* 0x000fc400000010ff */
[----:B--2---:R-:W-:Y:S01]  /*6f50*/  F2FP.BF16.PACK_AB R5, R45, R44 ;  /* 0x0000002c2d05723e */ /* 0x004fe200000010ff */
[----:B------:R1:W-:Y:S01]  /*6f60*/  MUFU.EX2 R46, R2 ;  /* 0x00000002002e7308 */ /* 0x0003e20000000800 */
[----:B---3--:R-:W-:Y:S02]  /*6f70*/  F2FP.BF16.PACK_AB R7, R47, R51 ;  /* 0x000000332f07723e */ /* 0x008fe400000010ff */
[----:B-----5:R-:W-:-:S05]  /*6f80*/  F2FP.BF16.PACK_AB R126, R48, R56 ;  /* 0x00000038307e723e */ /* 0x020fca00000010ff */
[----:B------:R-:W-:Y:S01]  /*6f90*/  HMMA.16816.F32.BF16 R144, R4, R40, R144 ;  /* 0x000000280490723c */ /* 0x000fe20000041890 */
[----:B-1----:R-:W-:-:S07]  /*6fa0*/  FFMA.FTZ R2, R174, c[0x0][0x2d0], -R0 ;  /* 0x0000b400ae027a23 */ /* 0x002fce0000010800 */
[C---:B------:R-:W-:Y:S01]  /*6fb0*/  HMMA.16816.F32.BF16 R160, R4.reuse, R36, R160 ;  /* 0x0000002404a0723c */ /* 0x040fe200000418a0 */
[----:B------:R1:W2:Y:S07]  /*6fc0*/  MUFU.EX2 R41, R2 ;  /* 0x0000000200297308 */ /* 0x0002ae0000000800 */
[C---:B------:R-:W-:Y:S08]  /*6fd0*/  HMMA.16816.F32.BF16 R148, R4.reuse, R42, R148 ;  /* 0x0000002a0494723c */ /* 0x040ff00000041894 */
[----:B------:R-:W-:Y:S01]  /*6fe0*/  HMMA.16816.F32.BF16 R100, R4, R38, R100 ;  /* 0x000000260464723c */ /* 0x000fe20000041864 */
[--C-:B-1----:R-:W-:Y:S01]  /*6ff0*/  FFMA.FTZ R2, R175, c[0x0][0x2d0], -R0.reuse ;  /* 0x0000b400af027a23 */ /* 0x102fe20000010800 */
[----:B--2---:R-:W-:Y:S01]  /*7000*/  F2FP.BF16.PACK_AB R125, R41, R46 ;  /* 0x0000002e297d723e */ /* 0x004fe200000010ff */
[----:B------:R-:W-:-:S02]  /*7010*/  FFMA.FTZ R0, R176, c[0x0][0x2d0], -R0 ;  /* 0x0000b400b0007a23 */ /* 0x000fc40000010800 */
        /* <DEDUP_REMOVED lines=124> */
.L_x_2093:
[----:B------:R-:W-:Y:S02]  /*77e0*/  UISETP.NE.AND UP0, UPT, UR6, 0x1, UPT ;  /* 0x000000010600788c */ /* 0x000fe4000bf05270 */
[----:B------:R-:W-:Y:S02]  /*77f0*/  ULDC.64 UR4, c[0x0][0x330] ;  /* 0x0000cc0000047ab9 */ /* 0x000fe40000000a00 */
[----:B------:R-:W-:-:S07]  /*7800*/  UIMAD.WIDE.U32 UR16, UR14, UR4, URZ ;  /* 0x000000040e1072a5 */ /* 0x000fce000f8e003f */
[----:B------:R-:W-:Y:S02]  /*7810*/  @UP0 UMOV UR15, UR17 ;  /* 0x00000011000f0c82 */ /* 0x000fe40008000000 */
[----:B------:R-:W-:Y:S02]  /*7820*/  @UP0 USHF.R.U32.HI UR14, URZ, UR5, UR15 ;  /* 0x000000053f0e0299 */ /* 0x000fe4000801160f */
.L_x_2094:
[----:B------:R-:W-:Y:S02]  /*7830*/  ULDC UR4, c[0x0][0x32c] ;  /* 0x0000cb0000047ab9 */ /* 0x000fe40000000800 */
[----:B------:R-:W-:-:S04]  /*7840*/  UIMAD UR4, UR14, UR6, UR4 ;  /* 0x000000060e0472a4 */ /* 0x000fc8000f8e0204 */
[----:B------:R-:W-:-:S04]  /*7850*/  UISETP.LT.AND UP0, UPT, UR7, UR4, UPT ;  /* 0x000000040700728c */ /* 0x000fc8000bf01270 */
[----:B------:R-:W-:-:S03]  /*7860*/  USEL UR7, UR7, UR4, UP0 ;  /* 0x0000000407077287 */ /* 0x000fc60008000000 */
.L_x_2092:
        /* <DEDUP_REMOVED lines=19> */
.L_x_2112:
[----:B------:R-:W-:Y:S04]  /*79a0*/  DEPBAR.LE SB0, 0x0 ;  /* 0x000080000000791a */ /* 0x000fe80000000000 */
[----:B------:R-:W-:Y:S01]  /*79b0*/  BAR.SYNC.DEFER_BLOCKING 0x0 ;  /* 0x0000000000007b1d */ /* 0x000fe20000010000 */
[----:B------:R-:W-:Y:S05]  /*79c0*/  IMAD.MOV.U32 R230, RZ, RZ, c[0x0][0x1e0] ;  /* 0x00007800ffe67624 */ /* 0x000fea00078e00ff */
[----:B------:R-:W-:Y:S06]  /*79d0*/  LDSM.16.M88.4 R96, [R219+0x6100] ;  /* 0x00610000db60783b */ /* 0x000fec0000000200 */
[----:B------:R-:W2:Y:S06]  /*79e0*/  LDL R134, [R1] ;  /* 0x0000000001867983 */ /* 0x000eac0000100800 */
[----:B------:R-:W3:Y:S06]  /*79f0*/  LDSM.16.M88.4 R16, [R212+0x3100] ;  /* 0x00310000d410783b */ /* 0x000eec0000000200 */
[----:B------:R-:W4:Y:S06]  /*7a00*/  LDSM.16.M88.4 R92, [R219+0x8100] ;  /* 0x00810000db5c783b */ /* 0x000f2c0000000200 */
[----:B------:R-:W5:Y:S06]  /*7a10*/  LDL.64 R192, [R1+0x40] ;  /* 0x0000400001c07983 */ /* 0x000f6c0000100a00 */
[----:B------:R-:W5:Y:S06]  /*7a20*/  LDL.64 R132, [R1+0x48] ;  /* 0x0000480001847983 */ /* 0x000f6c0000100a00 */
[----:B-1----:R-:W1:Y:S06]  /*7a30*/  LDSM.16.M88.4 R32, [R212+0x3900] ;  /* 0x00390000d420783b */ /* 0x002e6c0000000200 */
[----:B------:R-:W5:Y:S06]  /*7a40*/  LDL.64 R234, [R1+0x28] ;  /* 0x0000280001ea7983 */ /* 0x000f6c0000100a00 */
[----:B------:R-:W1:Y:S01]  /*7a50*/  LDSM.16.M88.4 R48, [R212+0x4100] ;  /* 0x00410000d430783b */ /* 0x000e620000000200 */
[-C--:B---3--:R-:W-:Y:S05]  /*7a60*/  HMMA.16816.F32.BF16 R4, R96, R16.reuse, RZ ;  /* 0x000000106004723c */ /* 0x088fea00000418ff */
[----:B------:R-:W3:Y:S03]  /*7a70*/  LDL.64 R232, [R1+0x38] ;  /* 0x0000380001e87983 */ /* 0x000ee60000100a00 */
[C---:B----4-:R-:W-:Y:S03]  /*7a80*/  HMMA.16816.F32.BF16 R8, R92.reuse, R16, RZ ;  /* 0x000000105c08723c */ /* 0x050fe600000418ff */
[----:B------:R-:W4:Y:S06]  /*7a90*/  LDSM.16.M88.4 R64, [R212+0x4900] ;  /* 0x00490000d440783b */ /* 0x000f2c0000000200 */
[----:B------:R-:W3:Y:S01]  /*7aa0*/  LDL R139, [R1+0x24] ;  /* 0x00002400018b7983 */ /* 0x000ee20000100800 */
[-C--:B------:R-:W-:Y:S05]  /*7ab0*/  HMMA.16816.F32.BF16 R12, R92, R18.reuse, RZ ;  /* 0x000000125c0c723c */ /* 0x080fea00000418ff */
[----:B------:R-:W4:Y:S03]  /*7ac0*/  LDSM.16.M88.4 R80, [R212+0x5100] ;  /* 0x00510000d450783b */ /* 0x000f260000000200 */
[C---:B------:R-:W-:Y:S03]  /*7ad0*/  HMMA.16816.F32.BF16 R16, R96.reuse, R18, RZ ;  /* 0x000000126010723c */ /* 0x040fe600000418ff */
[----:B------:R-:W4:Y:S05]  /*7ae0*/  LDSM.16.M88.4 R172, [R212+0x5900] ;  /* 0x00590000d4ac783b */ /* 0x000f2a0000000200 */
[-C--:B-1----:R-:W-:Y:S01]  /*7af0*/  HMMA.16816.F32.BF16 R20, R96, R32.reuse, RZ ;  /* 0x000000206014723c */ /* 0x082fe200000418ff */
[----:B------:R-:W-:Y:S06]  /*7b00*/  LDSM.16.M88.4 R176, [R222+0x6100] ;  /* 0x00610000deb0783b */ /* 0x000fec0000000200 */
[----:B------:R-:W1:Y:S01]  /*7b10*/  LDSM.16.M88.4 R180, [R223] ;  /* 0x00000000dfb4783b */ /* 0x000e620000000200 */
[C---:B------:R-:W-:Y:S05]  /*7b20*/  HMMA.16816.F32.BF16 R24, R92.reuse, R32, RZ ;  /* 0x000000205c18723c */ /* 0x040fea00000418ff */
[----:B------:R-:W1:Y:S03]  /*7b30*/  LDSM.16.M88.4 R184, [R222+0x8100] ;  /* 0x00810000deb8783b */ /* 0x000e660000000200 */
[-C--:B------:R-:W-:Y:S03]  /*7b40*/  HMMA.16816.F32.BF16 R28, R92, R34.reuse, RZ ;  /* 0x000000225c1c723c */ /* 0x080fe600000418ff */
[----:B------:R-:W1:Y:S05]  /*7b50*/  LDSM.16.M88.4 R188, [R228] ;  /* 0x00000000e4bc783b */ /* 0x000e6a0000000200 */
[C---:B------:R-:W-:Y:S08]  /*7b60*/  HMMA.16816.F32.BF16 R32, R96.reuse, R34, RZ ;  /* 0x000000226020723c */ /* 0x040ff000000418ff */
[-C--:B------:R-:W-:Y:S08]  /*7b70*/  HMMA.16816.F32.BF16 R36, R96, R48.reuse, RZ ;  /* 0x000000306024723c */ /* 0x080ff000000418ff */
[C---:B------:R-:W-:Y:S08]  /*7b80*/  HMMA.16816.F32.BF16 R40, R92.reuse, R48, RZ ;  /* 0x000000305c28723c */ /* 0x040ff000000418ff */
        /* <DEDUP_REMOVED lines=14> */
[----:B------:R-:W4:Y:S07]  /*7c70*/  LDSM.16.M88.4 R172, [R227] ;  /* 0x00000000e3ac783b */ /* 0x000f2e0000000200 */
[-C--:B-1----:R-:W-:Y:S08]  /*7c80*/  HMMA.16816.F32.BF16 R4, R176, R180.reuse, R4 ;  /* 0x000000b4b004723c */ /* 0x082ff00000041804 */
        /* <DEDUP_REMOVED lines=8> */
[----:B------:R-:W3:Y:S03]  /*7d10*/  LDSM.16.M88.4 R188, [R225] ;  /* 0x00000000e1bc783b */ /* 0x000ee60000000200 */
[----:B--2---:R-:W-:Y:S04]  /*7d20*/  ISETP.GT.AND P0, PT, R134, R229, PT ;  /* 0x000000e58600720c */ /* 0x004fe80003f04270 */
[-C--:B----4-:R-:W-:Y:S08]  /*7d30*/  HMMA.16816.F32.BF16 R36, R176, R172.reuse, R36 ;  /* 0x000000acb024723c */ /* 0x090ff00000041824 */
[C---:B------:R-:W-:Y:S04]  /*7d40*/  HMMA.16816.F32.BF16 R40, R184.reuse, R172, R40 ;  /* 0x000000acb828723c */ /* 0x040fe80000041828 */
[----:B------:R-:W-:Y:S01]  /*7d50*/  @!P0 SHF.R.S32.HI R0, RZ, 0x1f, R229 ;  /* 0x0000001fff008819 */ /* 0x000fe200000114e5 */
[C---:B------:R-:W-:Y:S03]  /*7d60*/  @!P0 IMAD.WIDE.U32 R2, R229.reuse, c[0x0][0x208], RZ ;  /* 0x00008200e5028a25 */ /* 0x040fe600078e00ff */
[-C--:B------:R-:W-:Y:S04]  /*7d70*/  HMMA.16816.F32.BF16 R44, R184, R174.reuse, R44 ;  /* 0x000000aeb82c723c */ /* 0x080fe8000004182c */
[----:B------:R-:W-:Y:S02]  /*7d80*/  @!P0 IMAD R0, R0, c[0x0][0x208], RZ ;  /* 0x0000820000008a24 */ /* 0x000fe400078e02ff */
[----:B-----5:R-:W-:Y:S02]  /*7d90*/  @!P0 IMAD.MOV.U32 R133, RZ, RZ, R193 ;  /* 0x000000ffff858224 */ /* 0x020fe400078e00c1 */
[C---:B------:R-:W-:Y:S01]  /*7da0*/  HMMA.16816.F32.BF16 R48, R176.reuse, R174, R48 ;  /* 0x000000aeb030723c */ /* 0x040fe20000041830 */
[----:B------:R-:W2:Y:S03]  /*7db0*/  LDSM.16.M88.4 R192, [R224] ;  /* 0x00000000e0c0783b */ /* 0x000ea60000000200 */
[----:B------:R-:W-:Y:S02]  /*7dc0*/  @!P0 IMAD R0, R229, c[0x0][0x20c], R0 ;  /* 0x00008300e5008a24 */ /* 0x000fe400078e0200 */
[----:B------:R-:W-:Y:S02]  /*7dd0*/  @!P0 IMAD.WIDE.U32 R132, R2, 0x60, R132 ;  /* 0x0000006002848825 */ /* 0x000fe400078e0084 */
[-C--:B-1----:R-:W-:Y:S04]  /*7de0*/  HMMA.16816.F32.BF16 R52, R176, R180.reuse, R52 ;  /* 0x000000b4b034723c */ /* 0x082fe80000041834 */
[----:B------:R-:W-:Y:S01]  /*7df0*/  @!P0 IMAD.IADD R0, R3, 0x1, R0 ;  /* 0x0000000103008824 */ /* 0x000fe200078e0200 */
[----:B------:R-:W-:Y:S03]  /*7e00*/  @!P0 LEA R2, P1, R132, c[0x0][0x1f8], 0x1 ;  /* 0x00007e0084028a11 */ /* 0x000fe600078208ff */
[C---:B------:R-:W-:Y:S04]  /*7e10*/  HMMA.16816.F32.BF16 R56, R184.reuse, R180, R56 ;  /* 0x000000b4b838723c */ /* 0x040fe80000041838 */
[----:B------:R-:W-:Y:S01]  /*7e20*/  @!P0 IMAD R0, R0, 0x60, RZ ;  /* 0x0000006000008824 */ /* 0x000fe200078e02ff */
[----:B------:R-:W-:Y:S03]  /*7e30*/  @!P0 IADD3 R198, P2, R2, UR9, RZ ;  /* 0x0000000902c68c10 */ /* 0x000fe6000ff5e0ff */
[-C--:B------:R-:W-:Y:S04]  /*7e40*/  HMMA.16816.F32.BF16 R60, R184, R182.reuse, R60 ;  /* 0x000000b6b83c723c */ /* 0x080fe8000004183c */
[----:B------:R-:W-:Y:S04]  /*7e50*/  @!P0 IMAD.IADD R0, R133, 0x1, R0 ;  /* 0x0000000185008824 */ /* 0x000fe800078e0200 */
[C---:B------:R-:W-:Y:S04]  /*7e60*/  HMMA.16816.F32.BF16 R64, R176.reuse, R182, R64 ;  /* 0x000000b6b040723c */ /* 0x040fe80000041840 */
[----:B------:R-:W-:Y:S02]  /*7e70*/  @!P0 LEA.HI.X R3, R132, c[0x0][0x1fc], R0, 0x1, P1 ;  /* 0x00007f0084038a11 */ /* 0x000fe400008f0c00 */
[----:B------:R-:W-:Y:S02]  /*7e80*/  @!P0 IADD3 R196, P1, R198, UR9, RZ ;  /* 0x00000009c6c48c10 */ /* 0x000fe4000ff3e0ff */
[-C--:B---3--:R-:W-:Y:S01]  /*7e90*/  HMMA.16816.F32.BF16 R68, R176, R188.reuse, R68 ;  /* 0x000000bcb044723c */ /* 0x088fe20000041844 */
[----:B------:R-:W-:Y:S01]  /*7ea0*/  @!PT LDS RZ, [RZ] ;  /* 0x00000000fffff984 */ /* 0x000fe20000000800 */
[----:B------:R-:W-:Y:S01]  /*7eb0*/  @!PT LDS RZ, [RZ] ;  /* 0x00000000fffff984 */ /* 0x000fe20000000800 */
[----:B------:R-:W-:Y:S01]  /*7ec0*/  @!PT LDS RZ, [RZ] ;  /* 0x00000000fffff984 */ /* 0x000fe20000000800 */
[----:B------:R1:W-:Y:S03]  /*7ed0*/  @!P0 LDGSTS.E.BYPASS.LTC128B.128 [R231+0x100], [R2.64], !P6 ;  /* 0x0010000002e78fae */ /* 0x0003e6000f101d4c */
[----:B------:R-:W-:Y:S02]  /*7ee0*/  @!P0 IADD3.X R199, R3, UR8, RZ, P2, !PT ;  /* 0x0000000803c78c10 */ /* 0x000fe400097fe4ff */
[----:B------:R-:W-:Y:S02]  /*7ef0*/  @!P0 IADD3 R132, P3, R196, UR9, RZ ;  /* 0x00000009c4848c10 */ /* 0x000fe4000ff7e0ff */
[C---:B------:R-:W-:Y:S01]  /*7f00*/  HMMA.16816.F32.BF16 R72, R184.reuse, R188, R72 ;  /* 0x000000bcb848723c */ /* 0x040fe20000041848 */
[----:B------:R3:W-:Y:S03]  /*7f10*/  @!P0 LDGSTS.E.BYPASS.LTC128B.128 [R231+0x900], [R198.64], !P6 ;  /* 0x00900000c6e78fae */ /* 0x0007e6000f101d4c */
[----:B------:R-:W-:Y:S04]  /*7f20*/  @!P0 IADD3.X R197, R199, UR8, RZ, P1, !PT ;  /* 0x00000008c7c58c10 */ /* 0x000fe80008ffe4ff */
[-C--:B------:R-:W-:Y:S01]  /*7f30*/  HMMA.16816.F32.BF16 R76, R184, R190.reuse, R76 ;  /* 0x000000beb84c723c */ /* 0x080fe2000004184c */
[----:B------:R3:W-:Y:S03]  /*7f40*/  @!P0 LDGSTS.E.BYPASS.LTC128B.128 [R231+0x1100], [R196.64], !P6 ;  /* 0x01100000c4e78fae */ /* 0x0007e6000f101d4c */
[----:B------:R-:W-:Y:S02]  /*7f50*/  @!P0 IADD3.X R133, R197, UR8, RZ, P3, !PT ;  /* 0x00000008c5858c10 */ /* 0x000fe40009ffe4ff */
[----:B------:R-:W-:Y:S02]  /*7f60*/  PLOP3.LUT P3, PT, PT, PT, UP2, 0x80, 0x0 ;  /* 0x000000000000781c */ /* 0x000fe40003f6f028 */
[C---:B------:R-:W-:Y:S01]  /*7f70*/  HMMA.16816.F32.BF16 R80, R176.reuse, R190, R80 ;  /* 0x000000beb050723c */ /* 0x040fe20000041850 */
[----:B------:R4:W-:Y:S03]  /*7f80*/  @!P0 LDGSTS.E.BYPASS.LTC128B.128 [R231+0x1900], [R132.64], !P6 ;  /* 0x0190000084e78fae */ /* 0x0009e6000f101d4c */
[----:B-1----:R-:W-:Y:S04]  /*7f90*/  @!P0 IADD3 R2, P2, R132, UR9, RZ ;  /* 0x0000000984028c10 */ /* 0x002fe8000ff5e0ff */
[-C--:B--2---:R-:W-:Y:S04]  /*7fa0*/  HMMA.16816.F32.BF16 R84, R176, R192.reuse, R84 ;  /* 0x000000c0b054723c */ /* 0x084fe80000041854 */
[----:B------:R-:W-:Y:S02]  /*7fb0*/  @!P0 IADD3.X R3, R133, UR8, RZ, P2, !PT ;  /* 0x0000000885038c10 */ /* 0x000fe400097fe4ff */
[----:B------:R-:W-:Y:S02]  /*7fc0*/  @!P0 IADD3 R172, P1, R2, UR9, RZ ;  /* 0x0000000902ac8c10 */ /* 0x000fe4000ff3e0ff */
[C---:B------:R-:W-:Y:S01]  /*7fd0*/  HMMA.16816.F32.BF16 R88, R184.reuse, R192, R88 ;  /* 0x000000c0b858723c */ /* 0x040fe20000041858 */
[----:B------:R1:W-:Y:S03]  /*7fe0*/  @!P0 LDGSTS.E.BYPASS.LTC128B.128 [R231+0x2100], [R2.64], !P6 ;  /* 0x0210000002e78fae */ /* 0x0003e6000f101d4c */
[----:B------:R-:W-:Y:S04]  /*7ff0*/  @!P0 IADD3.X R173, R3, UR8, RZ, P1, !PT ;  /* 0x0000000803ad8c10 */ /* 0x000fe80008ffe4ff */
[-C--:B------:R-:W-:Y:S01]  /*8000*/  HMMA.16816.F32.BF16 R92, R184, R194.reuse, R92 ;  /* 0x000000c2b85c723c */ /* 0x080fe2000004185c */
[----:B------:R2:W-:Y:S02]  /*8010*/  @!P0 LDGSTS.E.BYPASS.LTC128B.128 [R231+0x2900], [R172.64], !P6 ;  /* 0x02900000ace78fae */ /* 0x0005e4000f101d4c */
[C---:B------:R-:W-:Y:S04]  /*8020*/  ISETP.GT.AND P0, PT, R229.reuse, R134, PT ;  /* 0x00000086e500720c */ /* 0x040fe80003f04270 */
[----:B---3--:R-:W-:Y:S01]  /*8030*/  LDSM.16.M88.4 R196, [R220+0x6100] ;  /* 0x00610000dcc4783b */ /* 0x008fe20000000200 */
[----:B------:R-:W-:Y:S05]  /*8040*/  HMMA.16816.F32.BF16 R96, R176, R194, R96 ;  /* 0x000000c2b060723c */ /* 0x000fea0000041860 */
[----:B------:R-:W3:Y:S03]  /*8050*/  LDSM.16.M88.4 R200, [R218+0x3100] ;  /* 0x00310000dac8783b */ /* 0x000ee60000000200 */
[----:B------:R-:W-:Y:S01]  /*8060*/  @P0 IMAD.SHL.U32 R134, R230, 0x20, RZ ;  /* 0x00000020e6860824 */ /* 0x000fe200078e00ff */
[----:B------:R-:W-:Y:S02]  /*8070*/  @P0 IADD3 R0, R229, -0x1, RZ ;  /* 0xffffffffe5000810 */ /* 0x000fe40007ffe0ff */
[----:B------:R-:W5:Y:S01]  /*8080*/  LDSM.16.M88.4 R204, [R220+0x8100] ;  /* 0x00810000dccc783b */ /* 0x000f620000000200 */
[----:B-1----:R-:W-:Y:S01]  /*8090*/  @P0 IMAD.MOV.U32 R3, RZ, RZ, R235 ;  /* 0x000000ffff030224 */ /* 0x002fe200078e00eb */
[----:B------:R-:W-:Y:S01]  /*80a0*/  @P0 SHF.R.S32.HI R2, RZ, 0x1f, R0 ;  /* 0x0000001fff020819 */ /* 0x000fe20000011400 */
[----:B----4-:R-:W-:Y:S03]  /*80b0*/  @P0 IMAD.WIDE.U32 R132, R0, c[0x0][0x1e0], RZ ;  /* 0x0000780000840a25 */ /* 0x010fe600078e00ff */
[----:B------:R-:W0:Y:S01]  /*80c0*/  LDGDEPBAR ;  /* 0x00000000000079af */ /* 0x000e220000000000 */
[----:B------:R-:W-:Y:S04]  /*80d0*/  @P0 IMAD R2, R2, c[0x0][0x1e0], RZ ;  /* 0x0000780002020a24 */ /* 0x000fe800078e02ff */
[----:B------:R-:W-:Y:S01]  /*80e0*/  @P0 IMAD R2, R0, c[0x0][0x1e4], R2 ;  /* 0x0000790000020a24 */ /* 0x000fe200078e0202 */
[----:B--2---:R-:W1:Y:S03]  /*80f0*/  LDSM.16.M88.4 R172, [R218+0x3900] ;  /* 0x00390000daac783b */ /* 0x004e660000000200 */
[----:B------:R-:W-:Y:S02]  /*8100*/  @P0 IMAD.IADD R0, R133, 0x1, R2 ;  /* 0x0000000185000824 */ /* 0x000fe400078e0202 */
[----:B------:R-:W-:Y:S01]  /*8110*/  @P0 IMAD.MOV.U32 R2, RZ, RZ, R232 ;  /* 0x000000ffff020224 */ /* 0x000fe200078e00e8 */
[----:B------:R-:W2:Y:S01]  /*8120*/  LDSM.16.M88.4 R180, [R218+0x4100] ;  /* 0x00410000dab4783b */ /* 0x000ea20000000200 */
[----:B------:R-:W-:Y:S02]  /*8130*/  @P0 IMAD R0, R0, 0x60, RZ ;  /* 0x0000006000000824 */ /* 0x000fe400078e02ff */
[----:B------:R-:W-:Y:S03]  /*8140*/  @P0 IMAD.WIDE.U32 R2, R132, 0x60, R2 ;  /* 0x0000006084020825 */ /* 0x000fe600078e0002 */
[----:B------:R-:W4:Y:S01]  /*8150*/  LDSM.16.M88.4 R184, [R218+0x4900] ;  /* 0x00490000dab8783b */ /* 0x000f220000000200 */
[----:B------:R-:W-:Y:S01]  /*8160*/  @P0 IMAD.IADD R0, R3, 0x1, R0 ;  /* 0x0000000103000824 */ /* 0x000fe200078e0200 */
[C---:B------:R-:W-:Y:S01]  /*8170*/  @P0 LEA R132, P1, R2.reuse, c[0x0][0x1c8], 0x1 ;  /* 0x0000720002840a11 */ /* 0x040fe200078208ff */
[----:B------:R-:W-:Y:S03]  /*8180*/  IMAD.MOV.U32 R232, RZ, RZ, c[0x0][0x1e4] ;  /* 0x00007900ffe87624 */ /* 0x000fe600078e00ff */
[----:B------:R-:W2:Y:S01]  /*8190*/  LDSM.16.M88.4 R176, [R218+0x5100] ;  /* 0x00510000dab0783b */ /* 0x000ea20000000200 */
[----:B------:R-:W-:Y:S02]  /*81a0*/  @P0 LEA.HI.X R133, R2, c[0x0][0x1cc], R0, 0x1, P1 ;  /* 0x0000730002850a11 */ /* 0x000fe400008f0c00 */
[-C--:B------:R-:W-:Y:S01]  /*81b0*/  @P0 IADD3 R2, P1, R132, R134.reuse, RZ ;  /* 0x0000008684020210 */ /* 0x080fe20007f3e0ff */
[-C--:B---3--:R-:W-:Y:S02]  /*81c0*/  HMMA.16816.F32.BF16 R4, R196, R200.reuse, R4 ;  /* 0x000000c8c404723c */ /* 0x088fe40000041804 */
[----:B------:R-:W-:Y:S03]  /*81d0*/  LDSM.16.M88.4 R188, [R221+0x6100] ;  /* 0x00610000ddbc783b */ /* 0x000fe60000000200 */
[----:B------:R-:W-:Y:S03]  /*81e0*/  @P0 SHF.L.U64.HI R0, R230, 0x5, R232 ;  /* 0x00000005e6000819 */ /* 0x000fe600000102e8 */
[C---:B-----5:R-:W-:Y:S01]  /*81f0*/  HMMA.16816.F32.BF16 R8, R204.reuse, R200, R8 ;  /* 0x000000c8cc08723c */ /* 0x060fe20000041808 */
[----:B------:R-:W-:Y:S03]  /*8200*/  LDSM.16.M88.4 R192, [R217] ;  /* 0x00000000d9c0783b */ /* 0x000fe60000000200 */
[--C-:B------:R-:W-:Y:S03]  /*8210*/  @P0 IMAD.X R3, R133, 0x1, R0.reuse, P1 ;  /* 0x0000000185030824 */ /* 0x100fe600008e0600 */
[----:B------:R-:W-:Y:S01]  /*8220*/  LDSM.16.M88.4 R208, [R217+0x1000] ;  /* 0x00100000d9d0783b */ /* 0x000fe20000000200 */
[-C--:B------:R-:W-:Y:S08]  /*8230*/  HMMA.16816.F32.BF16 R12, R204, R202.reuse, R12 ;  /* 0x000000cacc0c723c */ /* 0x080ff0000004180c */
[C---:B------:R-:W-:Y:S01]  /*8240*/  HMMA.16816.F32.BF16 R16, R196.reuse, R202, R16 ;  /* 0x000000cac410723c */ /* 0x040fe20000041810 */
[----:B------:R-:W-:Y:S07]  /*8250*/  LDSM.16.M88.4 R200, [R221+0x8100] ;  /* 0x00810000ddc8783b */ /* 0x000fee0000000200 */
[-C--:B-1----:R-:W-:Y:S08]  /*8260*/  HMMA.16816.F32.BF16 R20, R196, R172.reuse, R20 ;  /* 0x000000acc414723c */ /* 0x082ff00000041814 */
[C---:B------:R-:W-:Y:S08]  /*8270*/  HMMA.16816.F32.BF16 R24, R204.reuse, R172, R24 ;  /* 0x000000accc18723c */ /* 0x040ff00000041818 */
[-C--:B------:R-:W-:Y:S08]  /*8280*/  HMMA.16816.F32.BF16 R28, R204, R174.reuse, R28 ;  /* 0x000000aecc1c723c */ /* 0x080ff0000004181c */
[C---:B------:R-:W-:Y:S01]  /*8290*/  HMMA.16816.F32.BF16 R32, R196.reuse, R174, R32 ;  /* 0x000000aec420723c */ /* 0x040fe20000041820 */
[----:B------:R-:W1:Y:S07]  /*82a0*/  LDSM.16.M88.4 R172, [R218+0x5900] ;  /* 0x00590000daac783b */ /* 0x000e6e0000000200 */
[-C--:B--2---:R-:W-:Y:S08]  /*82b0*/  HMMA.16816.F32.BF16 R36, R196, R180.reuse, R36 ;  /* 0x000000b4c424723c */ /* 0x084ff00000041824 */
        /* <DEDUP_REMOVED lines=14> */
[-C--:B-1----:R-:W-:Y:S08]  /*83a0*/  HMMA.16816.F32.BF16 R84, R196, R172.reuse, R84 ;  /* 0x000000acc454723c */ /* 0x082ff00000041854 */
[C---:B------:R-:W-:Y:S08]  /*83b0*/  HMMA.16816.F32.BF16 R88, R204.reuse, R172, R88 ;  /* 0x000000accc58723c */ /* 0x040ff00000041858 */
[-C--:B------:R-:W-:Y:S08]  /*83c0*/  HMMA.16816.F32.BF16 R92, R204, R174.reuse, R92 ;  /* 0x000000aecc5c723c */ /* 0x080ff0000004185c */
[----:B------:R-:W-:Y:S01]  /*83d0*/  HMMA.16816.F32.BF16 R96, R196, R174, R96 ;  /* 0x000000aec460723c */ /* 0x000fe20000041860 */
[----:B------:R-:W1:Y:S01]  /*83e0*/  LDSM.16.M88.4 R172, [R217+0x2000] ;  /* 0x00200000d9ac783b */ /* 0x000e620000000200 */
[----:B------:R-:W-:Y:S05]  /*83f0*/  DEPBAR.LE SB0, 0x0 ;  /* 0x000080000000791a */ /* 0x000fea0000000000 */
[----:B------:R-:W-:Y:S01]  /*8400*/  BAR.SYNC.DEFER_BLOCKING 0x0 ;  /* 0x0000000000007b1d */ /* 0x000fe20000010000 */
[-C--:B------:R-:W-:Y:S08]  /*8410*/  HMMA.16816.F32.BF16 R4, R188, R192.reuse, R4 ;  /* 0x000000c0bc04723c */ /* 0x080ff00000041804 */
[C---:B------:R-:W-:Y:S08]  /*8420*/  HMMA.16816.F32.BF16 R8, R200.reuse, R192, R8 ;  /* 0x000000c0c808723c */ /* 0x040ff00000041808 */
[-C--:B------:R-:W-:Y:S08]  /*8430*/  HMMA.16816.F32.BF16 R12, R200, R194.reuse, R12 ;  /* 0x000000c2c80c723c */ /* 0x080ff0000004180c */
[C---:B------:R-:W-:Y:S08]  /*8440*/  HMMA.16816.F32.BF16 R16, R188.reuse, R194, R16 ;  /* 0x000000c2bc10723c */ /* 0x040ff00000041810 */
[-C--:B--2---:R-:W-:Y:S08]  /*8450*/  HMMA.16816.F32.BF16 R20, R188, R180.reuse, R20 ;  /* 0x000000b4bc14723c */ /* 0x084ff00000041814 */
[C---:B------:R-:W-:Y:S07]  /*8460*/  HMMA.16816.F32.BF16 R24, R200.reuse, R180, R24 ;  /* 0x000000b4c818723c */ /* 0x040fee0000041818 */
[-C--:B------:R-:W-:Y:S01]  /*8470*/  @P0 IADD3 R180, P2, R2, R134.reuse, RZ ;  /* 0x0000008602b40210 */ /* 0x080fe20007f5e0ff */
[-C--:B------:R-:W-:Y:S04]  /*8480*/  HMMA.16816.F32.BF16 R28, R200, R182.reuse, R28 ;  /* 0x000000b6c81c723c */ /* 0x080fe8000004181c */
[--C-:B------:R-:W-:Y:S04]  /*8490*/  @P0 IMAD.X R181, R3, 0x1, R0.reuse, P2 ;  /* 0x0000000103b50824 */ /* 0x100fe800010e0600 */
[C---:B------:R-:W-:Y:S01]  /*84a0*/  HMMA.16816.F32.BF16 R32, R188.reuse, R182, R32 ;  /* 0x000000b6bc20723c */ /* 0x040fe20000041820 */
[----:B------:R-:W2:Y:S06]  /*84b0*/  LDL R183, [R1+0x20] ;  /* 0x0000200001b77983 */ /* 0x000eac0000100800 */
[----:B------:R-:W-:Y:S01]  /*84c0*/  @!PT LDS RZ, [RZ] ;  /* 0x00000000fffff984 */ /* 0x000fe20000000800 */
[----:B------:R-:W-:Y:S01]  /*84d0*/  @!PT LDS RZ, [RZ] ;  /* 0x00000000fffff984 */ /* 0x000fe20000000800 */
[----:B------:R-:W-:Y:S01]  /*84e0*/  @!PT LDS RZ, [RZ] ;  /* 0x00000000fffff984 */ /* 0x000fe20000000800 */
[----:B------:R4:W-:Y:S01]  /*84f0*/  @P0 LDGSTS.E.BYPASS.LTC128B.128 [R231+0x3100], [R132.64], !P6 ;  /* 0x0310000084e70fae */ /* 0x0009e2000f101d4c */
[-C--:B------:R-:W-:Y:S05]  /*8500*/  HMMA.16816.F32.BF16 R36, R188, R208.reuse, R36 ;  /* 0x000000d0bc24723c */ /* 0x080fea0000041824 */
[----:B------:R5:W-:Y:S03]  /*8510*/  @P0 LDGSTS.E.BYPASS.LTC128B.128 [R231+0x3900], [R2.64], !P6 ;  /* 0x0390000002e70fae */ /* 0x000be6000f101d4c */
[C---:B------:R-:W-:Y:S03]  /*8520*/  HMMA.16816.F32.BF16 R40, R200.reuse, R208, R40 ;  /* 0x000000d0c828723c */ /* 0x040fe60000041828 */
[----:B------:R1:W-:Y:S05]  /*8530*/  @P0 LDGSTS.E.BYPASS.LTC128B.128 [R231+0x4100], [R180.64], !P6 ;  /* 0x04100000b4e70fae */ /* 0x0003ea000f101d4c */
[-C--:B------:R-:W-:Y:S08]  /*8540*/  HMMA.16816.F32.BF16 R44, R200, R210.reuse, R44 ;  /* 0x000000d2c82c723c */ /* 0x080ff0000004182c */
[C---:B------:R-:W-:Y:S08]  /*8550*/  HMMA.16816.F32.BF16 R48, R188.reuse, R210, R48 ;  /* 0x000000d2bc30723c */ /* 0x040ff00000041830 */
[-C--:B---3--:R-:W-:Y:S04]  /*8560*/  HMMA.16816.F32.BF16 R52, R188, R184.reuse, R52 ;  /* 0x000000b8bc34723c */ /* 0x088fe80000041834 */
[----:B-----5:R-:W-:Y:S04]  /*8570*/  IMAD R2, R229, -0x60, RZ ;  /* 0xffffffa0e5027824 */ /* 0x020fe800078e02ff */
[C---:B------:R-:W-:Y:S08]  /*8580*/  HMMA.16816.F32.BF16 R56, R200.reuse, R184, R56 ;  /* 0x000000b8c838723c */ /* 0x040ff00000041838 */
[-C--:B------:R-:W-:Y:S08]  /*8590*/  HMMA.16816.F32.BF16 R60, R200, R186.reuse, R60 ;  /* 0x000000bac83c723c */ /* 0x080ff0000004183c */
[C---:B------:R-:W-:Y:S08]  /*85a0*/  HMMA.16816.F32.BF16 R64, R188.reuse, R186, R64 ;  /* 0x000000babc40723c */ /* 0x040ff00000041840 */
[-C--:B-1----:R-:W-:Y:S08]  /*85b0*/  HMMA.16816.F32.BF16 R68, R188, R172.reuse, R68 ;  /* 0x000000acbc44723c */ /* 0x082ff00000041844 */
[C---:B------:R-:W-:Y:S01]  /*85c0*/  HMMA.16816.F32.BF16 R72, R200.reuse, R172, R72 ;  /* 0x000000acc848723c */ /* 0x040fe20000041848 */
[----:B------:R1:W3:Y:S07]  /*85d0*/  LDL R173, [R1+0x30] ;  /* 0x0000300001ad7983 */ /* 0x0002ee0000100800 */
[-C--:B------:R-:W-:Y:S08]  /*85e0*/  HMMA.16816.F32.BF16 R76, R200, R174.reuse, R76 ;  /* 0x000000aec84c723c */ /* 0x080ff0000004184c */
[C---:B------:R-:W-:Y:S07]  /*85f0*/  HMMA.16816.F32.BF16 R80, R188.reuse, R174, R80 ;  /* 0x000000aebc50723c */ /* 0x040fee0000041850 */
[-C--:B------:R-:W-:Y:S01]  /*8600*/  @P0 IADD3 R174, P1, R180, R134.reuse, RZ ;  /* 0x00000086b4ae0210 */ /* 0x080fe20007f3e0ff */
[-C--:B------:R-:W-:Y:S04]  /*8610*/  HMMA.16816.F32.BF16 R84, R188, R176.reuse, R84 ;  /* 0x000000b0bc54723c */ /* 0x080fe80000041854 */
[--C-:B------:R-:W-:Y:S01]  /*8620*/  @P0 IMAD.X R175, R181, 0x1, R0.reuse, P1 ;  /* 0x00000001b5af0824 */ /* 0x100fe200008e0600 */
[-C--:B----4-:R-:W-:Y:S03]  /*8630*/  @P0 IADD3 R132, P2, R174, R134.reuse, RZ ;  /* 0x00000086ae840210 */ /* 0x090fe60007f5e0ff */
[C---:B------:R-:W-:Y:S01]  /*8640*/  HMMA.16816.F32.BF16 R88, R200.reuse, R176, R88 ;  /* 0x000000b0c858723c */ /* 0x040fe20000041858 */
[----:B------:R4:W-:Y:S03]  /*8650*/  @P0 LDGSTS.E.BYPASS.LTC128B.128 [R231+0x4900], [R174.64], !P6 ;  /* 0x04900000aee70fae */ /* 0x0009e6000f101d4c */
[--C-:B------:R-:W-:Y:S03]  /*8660*/  @P0 IMAD.X R133, R175, 0x1, R0.reuse, P2 ;  /* 0x00000001af850824 */ /* 0x100fe600010e0600 */
[----:B------:R-:W-:Y:S01]  /*8670*/  @P0 IADD3 R176, P1, R132, R134, RZ ;  /* 0x0000008684b00210 */ /* 0x000fe20007f3e0ff */
[-C--:B------:R-:W-:Y:S01]  /*8680*/  HMMA.16816.F32.BF16 R92, R200, R178.reuse, R92 ;  /* 0x000000b2c85c723c */ /* 0x080fe2000004185c */
[----:B------:R1:W-:Y:S03]  /*8690*/  @P0 LDGSTS.E.BYPASS.LTC128B.128 [R231+0x5100], [R132.64], !P6 ;  /* 0x0510000084e70fae */ /* 0x0003e6000f101d4c */
[----:B------:R-:W-:Y:S04]  /*86a0*/  @P0 IMAD.X R177, R133, 0x1, R0, P1 ;  /* 0x0000000185b10824 */ /* 0x000fe800008e0600 */
[----:B------:R-:W-:Y:S01]  /*86b0*/  HMMA.16816.F32.BF16 R96, R188, R178, R96 ;  /* 0x000000b2bc60723c */ /* 0x000fe20000041860 */
[----:B------:R5:W-:Y:S01]  /*86c0*/  @P0 LDGSTS.E.BYPASS.LTC128B.128 [R231+0x5900], [R176.64], !P6 ;  /* 0x05900000b0e70fae */ /* 0x000be2000f101d4c */
[----:B------:R-:W-:Y:S05]  /*86d0*/  PLOP3.LUT P0, PT, PT, PT, UP1, 0x40, 0x0 ;  /* 0x000000000000781c */ /* 0x000fea0003f0e818 */
[----:B------:R-:W0:Y:S01]  /*86e0*/  LDGDEPBAR ;  /* 0x00000000000079af */ /* 0x000e220000000000 */
[----:B--2---:R-:W-:Y:S04]  /*86f0*/  IADD3 R182, -R183, 0x1, R2 ;  /* 0x00000001b7b67810 */ /* 0x004fe80007ffe102 */
[----:B-----5:R-:W-:Y:S04]  /*8700*/  IADD3 R176, R182, c[0x0][0x1d0], RZ ;  /* 0x00007400b6b07a10 */ /* 0x020fe80007ffe0ff */
[----:B------:R-:W-:Y:S04]  /*8710*/  IADD3 R176, R176, -c[0x0][0x168], RZ ;  /* 0x80005a00b0b07a10 */ /* 0x000fe80007ffe0ff */
[C---:B----4-:R-:W-:Y:S02]  /*8720*/  IADD3 R174, R176.reuse, c[0x0][0x328], RZ ;  /* 0x0000ca00b0ae7a10 */ /* 0x050fe40007ffe0ff */
[----:B------:R-:W-:Y:S01]  /*8730*/  IADD3 R175, R176, UR10, RZ ;  /* 0x0000000ab0af7c10 */ /* 0x000fe2000fffe0ff */
[----:B---3--:R-:W-:Y:S05]  /*8740*/  @P3 IMAD.MOV.U32 R173, RZ, RZ, R139 ;  /* 0x000000ffffad3224 */ /* 0x008fea00078e008b */
[----:B------:R-:W2:Y:S02]  /*8750*/  SHFL.IDX PT, R3, R173, RZ, 0x1c1f ;  /* 0x001c1fffad037589 */ /* 0x000ea400000e0000 */
[----:B--2---:R-:W-:Y:S02]  /*8760*/  IMAD.IADD R139, R174, 0x1, R3 ;  /* 0x00000001ae8b7824 */ /* 0x004fe400078e0203 */
[----:B------:R-:W-:Y:S01]  /*8770*/  IMAD.IADD R0, R3, 0x1, R175 ;  /* 0x0000000103007824 */ /* 0x000fe200078e02af */
[----:B------:R-:W-:-:S05]  /*8780*/  @P0 BRA `(.L_x_2096) ;  /* 0x0000019000000947 */ /* 0x000fca0003800000 */
[----:B-1----:R-:W-:Y:S01]  /*8790*/  IADD3 R3, R3, c[0x0][0x1d0], RZ ;  /* 0x0000740003037a10 */ /* 0x002fe20007ffe0ff */
        /* <DEDUP_REMOVED lines=13> */
.L_x_2098:
[----:B------:R-:W-:Y:S04]  /*8870*/  MOV R132, c[0x0][0x32c] ;  /* 0x0000cb0000847a02 */ /* 0x000fe80000000f00 */
[----:B------:R-:W-:Y:S11]  /*8880*/  ISETP.NE.AND P0, PT, R132, 0x1, PT ;  /* 0x000000018400780c */ /* 0x000ff60003f05270 */
[----:B------:R-:W-:Y:S02]  /*8890*/  @!UPT UIADD3 URZ, URZ, URZ, URZ ;  /* 0x0000003f3f3ff290 */ /* 0x000fe4000fffe03f */
[----:B------:R-:W-:Y:S05]  /*88a0*/  @P0 IMAD.HI.U32 R132, R3, c[0x0][0x330], RZ ;  /* 0x0000cc0003840a27 */ /* 0x000fea00078e00ff */
[----:B------:R-:W-:Y:S02]  /*88b0*/  @P0 SHF.R.U32.HI R3, RZ, c[0x0][0x334], R132 ;  /* 0x0000cd00ff030a19 */ /* 0x000fe40000011684 */
.L_x_2099:
[----:B------:R-:W-:Y:S05]  /*88c0*/  BSYNC B0 ;  /* 0x0000000000007941 */ /* 0x000fea0003800000 */
.L_x_2097:
[----:B------:R-:W-:Y:S04]  /*88d0*/  IMAD.IADD R132, R2, 0x1, -R183 ;  /* 0x0000000102847824 */ /* 0x000fe800078e0ab7 */
[----:B------:R-:W-:Y:S05]  /*88e0*/  IMAD R3, R3, c[0x0][0x32c], R132 ;  /* 0x0000cb0003037a24 */ /* 0x000fea00078e0284 */
[----:B------:R-:W-:Y:S02]  /*88f0*/  IADD3 R132, R3, c[0x0][0x32c], RZ ;  /* 0x0000cb0003847a10 */ /* 0x000fe40007ffe0ff */
[----:B------:R-:W-:Y:S02]  /*8900*/  IMNMX R0, R0, R3, !PT ;  /* 0x0000000300007217 */ /* 0x000fe40007800200 */
[----:B------:R-:W-:Y:S02]  /*8910*/  IMNMX R139, R139, R132, PT ;  /* 0x000000848b8b7217 */ /* 0x000fe40003800200 */
.L_x_2096:
[----:B-1----:R-:W-:Y:S01]  /*8920*/  PLOP3.LUT P0, PT, PT, PT, UP1, 0x40, 0x0 ;  /* 0x000000000000781c */ /* 0x002fe20003f0e818 */
[----:B------:R-:W1:Y:S02]  /*8930*/  SHFL.IDX PT, R3, R173, 0x1, 0x1c1f ;  /* 0x003c1f00ad037f89 */ /* 0x000e6400000e0000 */
[----:B-1----:R-:W-:Y:S01]  /*8940*/  IADD3 R132, R175, R3, RZ ;  /* 0x00000003af847210 */ /* 0x002fe20007ffe0ff */
[----:B------:R-:W-:Y:S09]  /*8950*/  IMAD.IADD R134, R174, 0x1, R3 ;  /* 0x00000001ae867824 */ /* 0x000ff200078e0203 */
        /* <DEDUP_REMOVED lines=15> */
.L_x_2102:
[----:B------:R-:W-:Y:S04]  /*8a50*/  MOV R133, c[0x0][0x32c] ;  /* 0x0000cb0000857a02 */ /* 0x000fe80000000f00 */
[----:B------:R-:W-:Y:S11]  /*8a60*/  ISETP.NE.AND P0, PT, R133, 0x1, PT ;  /* 0x000000018500780c */ /* 0x000ff60003f05270 */
[----:B------:R-:W-:Y:S02]  /*8a70*/  @!UPT UIADD3 URZ, URZ, URZ, URZ ;  /* 0x0000003f3f3ff290 */ /* 0x000fe4000fffe03f */
[----:B------:R-:W-:Y:S05]  /*8a80*/  @P0 IMAD.HI.U32 R133, R3, c[0x0][0x330], RZ ;  /* 0x0000cc0003850a27 */ /* 0x000fea00078e00ff */
[----:B------:R-:W-:Y:S02]  /*8a90*/  @P0 SHF.R.U32.HI R3, RZ, c[0x0][0x334], R133 ;  /* 0x0000cd00ff030a19 */ /* 0x000fe40000011685 */
.L_x_2103:
[----:B------:R-:W-:Y:S05]  /*8aa0*/  BSYNC B0 ;  /* 0x0000000000007941 */ /* 0x000fea0003800000 */
.L_x_2101:
[----:B------:R-:W-:Y:S04]  /*8ab0*/  IMAD.IADD R133, R2, 0x1, -R183 ;  /* 0x0000000102857824 */ /* 0x000fe800078e0ab7 */
[----:B------:R-:W-:Y:S05]  /*8ac0*/  IMAD R3, R3, c[0x0][0x32c], R133 ;  /* 0x0000cb0003037a24 */ /* 0x000fea00078e0285 */
[----:B------:R-:W-:Y:S02]  /*8ad0*/  IADD3 R133, R3, c[0x0][0x32c], RZ ;  /* 0x0000cb0003857a10 */ /* 0x000fe40007ffe0ff */
[----:B------:R-:W-:Y:S02]  /*8ae0*/  IMNMX R132, R132, R3, !PT ;  /* 0x0000000384847217 */ /* 0x000fe40007800200 */
[----:B------:R-:W-:Y:S02]  /*8af0*/  IMNMX R134, R134, R133, PT ;  /* 0x0000008586867217 */ /* 0x000fe40003800200 */
.L_x_2100:
[----:B------:R-:W-:Y:S01]  /*8b00*/  PLOP3.LUT P0, PT, PT, PT, UP1, 0x40, 0x0 ;  /* 0x000000000000781c */ /* 0x000fe20003f0e818 */
        /* <DEDUP_REMOVED lines=18> */
.L_x_2106:
[----:B------:R-:W-:Y:S04]  /*8c30*/  MOV R177, c[0x0][0x32c] ;  /* 0x0000cb0000b17a02 */ /* 0x000fe80000000f00 */
[----:B------:R-:W-:Y:S11]  /*8c40*/  ISETP.NE.AND P0, PT, R177, 0x1, PT ;  /* 0x00000001b100780c */ /* 0x000ff60003f05270 */
[----:B------:R-:W-:Y:S02]  /*8c50*/  @!UPT UIADD3 URZ, URZ, URZ, URZ ;  /* 0x0000003f3f3ff290 */ /* 0x000fe4000fffe03f */
[----:B------:R-:W-:Y:S05]  /*8c60*/  @P0 IMAD.HI.U32 R177, R172, c[0x0][0x330], RZ ;  /* 0x0000cc00acb10a27 */ /* 0x000fea00078e00ff */
[----:B------:R-:W-:Y:S02]  /*8c70*/  @P0 SHF.R.U32.HI R172, RZ, c[0x0][0x334], R177 ;  /* 0x0000cd00ffac0a19 */ /* 0x000fe400000116b1 */
.L_x_2107:
[----:B------:R-:W-:Y:S05]  /*8c80*/  BSYNC B0 ;  /* 0x0000000000007941 */ /* 0x000fea0003800000 */
.L_x_2105:
[----:B------:R-:W-:Y:S04]  /*8c90*/  IMAD.IADD R177, R2, 0x1, -R183 ;  /* 0x0000000102b17824 */ /* 0x000fe800078e0ab7 */
[----:B------:R-:W-:Y:S05]  /*8ca0*/  IMAD R172, R172, c[0x0][0x32c], R177 ;  /* 0x0000cb00acac7a24 */ /* 0x000fea00078e02b1 */
[----:B------:R-:W-:Y:S02]  /*8cb0*/  IADD3 R177, R172, c[0x0][0x32c], RZ ;  /* 0x0000cb00acb17a10 */ /* 0x000fe40007ffe0ff */
[----:B------:R-:W-:Y:S02]  /*8cc0*/  IMNMX R3, R3, R172, !PT ;  /* 0x000000ac03037217 */ /* 0x000fe40007800200 */
[----:B------:R-:W-:Y:S02]  /*8cd0*/  IMNMX R133, R133, R177, PT ;  /* 0x000000b185857217 */ /* 0x000fe40003800200 */
.L_x_2104:
[C---:B------:R-:W-:Y:S02]  /*8ce0*/  ISETP.GE.AND P1, PT, R2.reuse, 0x9, PT ;  /* 0x000000090200780c */ /* 0x040fe40003f26270 */
[----:B------:R-:W-:Y:S02]  /*8cf0*/  ISETP.GE.AND P3, PT, R2, 0xa, PT ;  /* 0x0000000a0200780c */ /* 0x000fe40003f66270 */
[C---:B------:R-:W-:Y:S02]  /*8d00*/  ISETP.GT.AND P0, PT, R0.reuse, 0x8, !P1 ;  /* 0x000000080000780c */ /* 0x040fe40004f04270 */
[----:B------:R-:W-:Y:S02]  /*8d10*/  P2R R180, PR, RZ, 0x8 ;  /* 0x00000008ffb47803 */ /* 0x000fe40000000000 */
[----:B------:R-:W-:Y:S02]  /*8d20*/  ISETP.LT.OR P0, PT, R139, 0x9, P0 ;  /* 0x000000098b00780c */ /* 0x000fe40000701670 */
[----:B------:R-:W-:Y:S02]  /*8d30*/  ISETP.GT.AND P2, PT, R0, 0x9, !P3 ;  /* 0x000000090000780c */ /* 0x000fe40005f44270 */
[----:B------:R-:W-:Y:S02]  /*8d40*/  FSEL R184, R16, -INF , !P0 ;  /* 0xff80000010b87808 */ /* 0x000fe40004000000 */
[----:B------:R-:W-:Y:S02]  /*8d50*/  ISETP.GT.AND P0, PT, R132, 0x9, !P3 ;  /* 0x000000098400780c */ /* 0x000fe40005f04270 */
[----:B------:R-:W-:Y:S02]  /*8d60*/  ISETP.GE.AND P3, PT, R2, 0x12, PT ;  /* 0x000000120200780c */ /* 0x000fe40003f66270 */
[----:B------:R-:W-:Y:S02]  /*8d70*/  ISETP.LT.OR P0, PT, R134, 0xa, P0 ;  /* 0x0000000a8600780c */ /* 0x000fe40000701670 */
[----:B------:R-:W-:Y:S02]  /*8d80*/  P2R R178, PR, RZ, 0x8 ;  /* 0x00000008ffb27803 */ /* 0x000fe40000000000 */
[----:B------:R-:W-:Y:S02]  /*8d90*/  FSEL R187, R19, -INF , !P0 ;  /* 0xff80000013bb7808 */ /* 0x000fe40004000000 */
[----:B------:R-:W-:Y:S02]  /*8da0*/  ISETP.GT.AND P0, PT, R0, 0x11, !P3 ;  /* 0x000000110000780c */ /* 0x000fe40005f04270 */
[C---:B------:R-:W-:Y:S02]  /*8db0*/  ISETP.LT.OR P2, PT, R139.reuse, 0xa, P2 ;  /* 0x0000000a8b00780c */ /* 0x040fe40001741670 */
[----:B------:R-:W-:Y:S02]  /*8dc0*/  ISETP.LT.OR P0, PT, R139, 0x12, P0 ;  /* 0x000000128b00780c */ /* 0x000fe40000701670 */
[----:B------:R-:W-:Y:S02]  /*8dd0*/  FSEL R185, R17, -INF , !P2 ;  /* 0xff80000011b97808 */ /* 0x000fe40005000000 */
[----:B------:R-:W-:Y:S02]  /*8de0*/  FSEL R190, R21, -INF , !P0 ;  /* 0xff80000015be7808 */ /* 0x000fe40004000000 */
[----:B------:R-:W-:Y:S02]  /*8df0*/  ISETP.GT.AND P0, PT, R132, 0x11, !P3 ;  /* 0x000000118400780c */ /* 0x000fe40005f04270 */
[----:B------:R-:W-:Y:S02]  /*8e00*/  ISETP.GE.AND P3, PT, R2, 0x19, PT ;  /* 0x000000190200780c */ /* 0x000fe40003f66270 */
[----:B------:R-:W-:Y:S02]  /*8e10*/  ISETP.LT.OR P0, PT, R134, 0x12, P0 ;  /* 0x000000128600780c */ /* 0x000fe40000701670 */
[----:B------:R-:W-:Y:S02]  /*8e20*/  ISETP.GE.AND P2, PT, R2, 0x1a, PT ;  /* 0x0000001a0200780c */ /* 0x000fe40003f46270 */
[----:B------:R-:W-:Y:S02]  /*8e30*/  FSEL R191, R23, -INF , !P0 ;  /* 0xff80000017bf7808 */ /* 0x000fe40004000000 */
[----:B------:R-:W-:Y:S02]  /*8e40*/  ISETP.GT.AND P0, PT, R0, 0x18, !P3 ;  /* 0x000000180000780c */ /* 0x000fe40005f04270 */
[----:B------:R-:W-:Y:S02]  /*8e50*/  P2R R181, PR, RZ, 0x2 ;  /* 0x00000002ffb57803 */ /* 0x000fe40000000000 */
[C---:B------:R-:W-:Y:S02]  /*8e60*/  ISETP.LT.OR P0, PT, R139.reuse, 0x19, P0 ;  /* 0x000000198b00780c */ /* 0x040fe40000701670 */
[----:B------:R-:W-:Y:S02]  /*8e70*/  ISETP.GT.AND P1, PT, R132, 0x8, !P1 ;  /* 0x000000088400780c */ /* 0x000fe40004f24270 */
[----:B------:R-:W-:Y:S02]  /*8e80*/  FSEL R192, R32, -INF , !P0 ;  /* 0xff80000020c07808 */ /* 0x000fe40004000000 */
[----:B------:R-:W-:Y:S02]  /*8e90*/  ISETP.GT.AND P0, PT, R0, 0x19, !P2 ;  /* 0x000000190000780c */ /* 0x000fe40005704270 */
[----:B------:R-:W-:Y:S02]  /*8ea0*/  ISETP.GE.AND P4, PT, R2, 0x11, PT ;  /* 0x000000110200780c */ /* 0x000fe40003f86270 */
[----:B------:R-:W-:Y:S02]  /*8eb0*/  ISETP.LT.OR P0, PT, R139, 0x1a, P0 ;  /* 0x0000001a8b00780c */ /* 0x000fe40000701670 */
[----:B------:R-:W-:Y:S02]  /*8ec0*/  ISETP.LT.OR P1, PT, R134, 0x9, P1 ;  /* 0x000000098600780c */ /* 0x000fe40000f21670 */
[----:B------:R-:W-:Y:S02]  /*8ed0*/  FSEL R193, R33, -INF , !P0 ;  /* 0xff80000021c17808 */ /* 0x000fe40004000000 */
[----:B------:R-:W-:Y:S02]  /*8ee0*/  ISETP.GT.AND P0, PT, R132, 0x18, !P3 ;  /* 0x000000188400780c */ /* 0x000fe40005f04270 */
[----:B------:R-:W-:Y:S02]  /*8ef0*/  FSEL R186, R18, -INF , !P1 ;  /* 0xff80000012ba7808 */ /* 0x000fe40004800000 */
[----:B------:R-:W-:Y:S02]  /*8f00*/  ISETP.GT.AND P1, PT, R0, 0x10, !P4 ;  /* 0x000000100000780c */ /* 0x000fe40006724270 */
[----:B------:R-:W-:Y:S02]  /*8f10*/  ISETP.LT.OR P0, PT, R134, 0x19, P0 ;  /* 0x000000198600780c */ /* 0x000fe40000701670 */
[----:B------:R-:W-:Y:S02]  /*8f20*/  ISETP.LT.OR P1, PT, R139, 0x11, P1 ;  /* 0x000000118b00780c */ /* 0x000fe40000f21670 */
[----:B------:R-:W-:Y:S02]  /*8f30*/  FSEL R194, R34, -INF , !P0 ;  /* 0xff80000022c27808 */ /* 0x000fe40004000000 */
[----:B------:R-:W-:Y:S02]  /*8f40*/  ISETP.GT.AND P0, PT, R132, 0x19, !P2 ;  /* 0x000000198400780c */ /* 0x000fe40005704270 */
[----:B------:R-:W-:Y:S02]  /*8f50*/  FSEL R188, R20, -INF , !P1 ;  /* 0xff80000014bc7808 */ /* 0x000fe40004800000 */
[----:B------:R-:W-:Y:S02]  /*8f60*/  ISETP.GT.AND P1, PT, R132, 0x10, !P4 ;  /* 0x000000108400780c */ /* 0x000fe40006724270 */
[----:B------:R-:W-:Y:S02]  /*8f70*/  P2R R172, PR, RZ, 0x4 ;  /* 0x00000004ffac7803 */ /* 0x000fe40000000000 */
[----:B------:R-:W-:Y:S02]  /*8f80*/  ISETP.LT.OR P0, PT, R134, 0x1a, P0 ;  /* 0x0000001a8600780c */ /* 0x000fe40000701670 */
[----:B------:R-:W-:Y:S02]  /*8f90*/  ISETP.GE.AND P2, PT, R2, 0x21, PT ;  /* 0x000000210200780c */ /* 0x000fe40003f46270 */
[----:B------:R-:W-:Y:S02]  /*8fa0*/  ISETP.LT.OR P1, PT, R134, 0x11, P1 ;  /* 0x000000118600780c */ /* 0x000fe40000f21670 */
[----:B------:R-:W-:Y:S02]  /*8fb0*/  FSEL R195, R35, -INF , !P0 ;  /* 0xff80000023c37808 */ /* 0x000fe40004000000 */
[----:B------:R-:W-:Y:S02]  /*8fc0*/  ISETP.GT.AND P0, PT, R0, 0x20, !P2 ;  /* 0x000000200000780c */ /* 0x000fe40005704270 */
[----:B------:R-:W-:Y:S02]  /*8fd0*/  FSEL R189, R22, -INF , !P1 ;  /* 0xff80000016bd7808 */ /* 0x000fe40004800000 */
[C---:B------:R-:W-:Y:S02]  /*8fe0*/  ISETP.LT.OR P0, PT, R139.reuse, 0x21, P0 ;  /* 0x000000218b00780c */ /* 0x040fe40000701670 */
[----:B------:R-:W-:Y:S02]  /*8ff0*/  ISETP.GE.AND P1, PT, R2, 0x22, PT ;  /* 0x000000220200780c */ /* 0x000fe40003f26270 */
[----:B------:R-:W-:Y:S02]  /*9000*/  FSEL R196, R36, -INF , !P0 ;  /* 0xff80000024c47808 */ /* 0x000fe40004000000 */
[----:B------:R-:W-:Y:S02]  /*9010*/  ISETP.GT.AND P0, PT, R0, 0x21, !P1 ;  /* 0x000000210000780c */ /* 0x000fe40004f04270 */
[----:B------:R-:W-:Y:S02]  /*9020*/  P2R R35, PR, RZ, 0x4 ;  /* 0x00000004ff237803 */ /* 0x000fe40000000000 */
        /* <DEDUP_REMOVED lines=53> */
[----:B------:R-:W-:Y:S04]  /*9380*/  ISETP.GT.AND P0, PT, R0, 0x38, !P2 ;  /* 0x000000380000780c */ /* 0x000fe80005704270 */
[C---:B------:R-:W-:Y:S04]  /*9390*/  ISETP.LT.OR P0, PT, R139.reuse, 0x39, P0 ;  /* 0x000000398b00780c */ /* 0x040fe80000701670 */
[----:B------:R-:W-:Y:S02]  /*93a0*/  FSEL R234, R64, -INF , !P0 ;  /* 0xff80000040ea7808 */ /* 0x000fe40004000000 */
[----:B------:R-:W-:Y:S04]  /*93b0*/  ISETP.GT.AND P0, PT, R0, 0x39, !P1 ;  /* 0x000000390000780c */ /* 0x000fe80004f04270 */
[----:B------:R-:W-:Y:S04]  /*93c0*/  ISETP.LT.OR P0, PT, R139, 0x3a, P0 ;  /* 0x0000003a8b00780c */ /* 0x000fe80000701670 */
        /* <DEDUP_REMOVED lines=35> */
[----:B------:R-:W-:Y:S04]  /*9600*/  ISETP.LT.OR P0, PT, R134, 0x49, P0 ;  /* 0x000000498600780c */ /* 0x000fe80000701670 */
[----:B------:R-:W-:Y:S02]  /*9610*/  FSEL R248, R82, -INF , !P0 ;  /* 0xff80000052f87808 */ /* 0x000fe40004000000 */
[----:B------:R-:W-:Y:S02]  /*9620*/  ISETP.GT.AND P0, PT, R132, 0x49, !P1 ;  /* 0x000000498400780c */ /* 0x000fe40004f04270 */
[----:B------:R-:W-:Y:S02]  /*9630*/  ISETP.GE.AND P1, PT, R2, 0x1, PT ;  /* 0x000000010200780c */ /* 0x000fe40003f26270 */
        /* <DEDUP_REMOVED lines=14> */
[C---:B------:R-:W-:Y:S04]  /*9720*/  ISETP.GT.AND P0, PT, R0.reuse, 0x1, !P2 ;  /* 0x000000010000780c */ /* 0x040fe80005704270 */
[----:B------:R-:W-:Y:S04]  /*9730*/  ISETP.LT.OR P0, PT, R139, 0x2, P0 ;  /* 0x000000028b00780c */ /* 0x000fe80000701670 */
[----:B------:R-:W-:Y:S02]  /*9740*/  FSEL R37, R5, -INF , !P0 ;  /* 0xff80000005257808 */ /* 0x000fe40004000000 */
[----:B------:R-:W-:Y:S04]  /*9750*/  ISETP.GT.AND P0, PT, R0, RZ, !P1 ;  /* 0x000000ff0000720c */ /* 0x000fe80004f04270 */
        /* <DEDUP_REMOVED lines=107> */
[----:B------:R-:W-:Y:S02]  /*9e10*/  ISETP.GT.AND P0, PT, R3, 0x59, !P6 ;  /* 0x000000590300780c */ /* 0x000fe40007704270 */
[----:B------:R-:W1:Y:S01]  /*9e20*/  SHFL.IDX PT, R3, R173, 0x3, 0x1c1f ;  /* 0x007c1f00ad037f89 */ /* 0x000e6200000e0000 */
[----:B------:R-:W-:Y:S02]  /*9e30*/  ISETP.NE.AND P6, PT, R183, RZ, PT ;  /* 0x000000ffb700720c */ /* 0x000fe40003fc5270 */
        /* <DEDUP_REMOVED lines=20> */
.L_x_2110:
[----:B------:R-:W-:Y:S04]  /*9f80*/  MOV R2, c[0x0][0x32c] ;  /* 0x0000cb0000027a02 */ /* 0x000fe80000000f00 */
[----:B------:R-:W-:Y:S11]  /*9f90*/  ISETP.NE.AND P0, PT, R2, 0x1, PT ;  /* 0x000000010200780c */ /* 0x000ff60003f05270 */
[----:B------:R-:W-:Y:S02]  /*9fa0*/  @!UPT UIADD3 URZ, URZ, URZ, URZ ;  /* 0x0000003f3f3ff290 */ /* 0x000fe4000fffe03f */
[----:B------:R-:W-:Y:S05]  /*9fb0*/  @P0 IMAD.HI.U32 R2, R0, c[0x0][0x330], RZ ;  /* 0x0000cc0000020a27 */ /* 0x000fea00078e00ff */
[----:B------:R-:W-:Y:S02]  /*9fc0*/  @P0 SHF.R.U32.HI R0, RZ, c[0x0][0x334], R2 ;  /* 0x0000cd00ff000a19 */ /* 0x000fe40000011602 */
.L_x_2111:
[----:B------:R-:W-:Y:S05]  /*9fd0*/  BSYNC B0 ;  /* 0x0000000000007941 */ /* 0x000fea0003800000 */
.L_x_2109:
[----:B------:R-:W-:Y:S02]  /*9fe0*/  IADD3 R2, R182, -0x1, RZ ;  /* 0xffffffffb6027810 */ /* 0x000fe40007ffe0ff */
[C-C-:B------:R-:W-:Y:S02]  /*9ff0*/  IADD3 R4, R3.reuse, UR10, R176.reuse ;  /* 0x0000000a03047c10 */ /* 0x140fe4000fffe0b0 */
[----:B------:R-:W-:Y:S01]  /*a000*/  IADD3 R3, R3, c[0x0][0x328], R176 ;  /* 0x0000ca0003037a10 */ /* 0x000fe20007ffe0b0 */
[----:B------:R-:W-:Y:S05]  /*a010*/  IMAD R0, R0, c[0x0][0x32c], R2 ;  /* 0x0000cb0000007a24 */ /* 0x000fea00078e0202 */
[----:B------:R-:W-:Y:S02]  /*a020*/  IADD3 R2, R0, c[0x0][0x32c], RZ ;  /* 0x0000cb0000027a10 */ /* 0x000fe40007ffe0ff */
[----:B------:R-:W-:Y:S02]  /*a030*/  IMNMX R0, R4, R0, !PT ;  /* 0x0000000004007217 */ /* 0x000fe40007800200 */
[----:B------:R-:W-:Y:S02]  /*a040*/  IMNMX R2, R3, R2, PT ;  /* 0x0000000203027217 */ /* 0x000fe40003800200 */
.L_x_2108:
[----:B------:R-:W-:Y:S02]  /*a050*/  ISETP.GT.AND P0, PT, R0, RZ, !P1 ;  /* 0x000000ff0000720c */ /* 0x000fe40004f04270 */
[----:B------:R-:W-:Y:S02]  /*a060*/  FMNMX.FTZ R134, R36, R135, !PT ;  /* 0x0000008724867209 */ /* 0x000fe40007810000 */
[----:B------:R-:W-:Y:S02]  /*a070*/  ISETP.LT.OR P0, PT, R2, 0x1, P0 ;  /* 0x000000010200780c */ /* 0x000fe40000701670 */
[----:B------:R-:W-:Y:S02]  /*a080*/  FMNMX.FTZ R134, R37, R134, !PT ;  /* 0x0000008625867209 */ /* 0x000fe40007810000 */
[----:B------:R-:W-:Y:S02]  /*a090*/  FSEL R10, R10, -INF , !P0 ;  /* 0xff8000000a0a7808 */ /* 0x000fe40004000000 */
[----:B------:R-:W-:Y:S02]  /*a0a0*/  ISETP.GT.AND P0, PT, R0, 0x1, !P2 ;  /* 0x000000010000780c */ /* 0x000fe40005704270 */
[----:B------:R-:W-:Y:S02]  /*a0b0*/  FMNMX.FTZ R134, R184, R134, !PT ;  /* 0x00000086b8867209 */ /* 0x000fe40007810000 */
[----:B------:R-:W-:Y:S02]  /*a0c0*/  ISETP.LT.OR P0, PT, R2, 0x2, P0 ;  /* 0x000000020200780c */ /* 0x000fe40000701670 */
[----:B------:R-:W-:Y:S02]  /*a0d0*/  ISETP.NE.AND P2, PT, R178, RZ, PT ;  /* 0x000000ffb200720c */ /* 0x000fe40003f45270 */
[----:B------:R-:W-:Y:S02]  /*a0e0*/  FSEL R11, R11, -INF , !P0 ;  /* 0xff8000000b0b7808 */ /* 0x000fe40004000000 */
[----:B------:R-:W-:Y:S02]  /*a0f0*/  ISETP.NE.AND P0, PT, R181, RZ, PT ;  /* 0x000000ffb500720c */ /* 0x000fe40003f05270 */
[----:B------:R-:W-:Y:S02]  /*a100*/  FMNMX.FTZ R134, R185, R134, !PT ;  /* 0x00000086b9867209 */ /* 0x000fe40007810000 */
        /* <DEDUP_REMOVED lines=65> */
[----:B------:R-:W-:Y:S02]  /*a520*/  FMNMX.FTZ R4, R8, R137, !PT ;  /* 0x0000008908047209 */ /* 0x000fe40007810000 */
[----:B------:R-:W-:Y:S02]  /*a530*/  FMNMX.FTZ R134, R80, R134, !PT ;  /* 0x0000008650867209 */ /* 0x000fe40007810000 */
[----:B------:R-:W-:Y:S02]  /*a540*/  ISETP.LT.OR P0, PT, R2, 0x2a, P0 ;  /* 0x0000002a0200780c */ /* 0x000fe40000701670 */
[----:B------:R-:W-:Y:S02]  /*a550*/  FMNMX.FTZ R3, R206, R3, !PT ;  /* 0x00000003ce037209 */ /* 0x000fe40007810000 */
[----:B------:R-:W-:Y:S02]  /*a560*/  FMNMX.FTZ R4, R9, R4, !PT ;  /* 0x0000000409047209 */ /* 0x000fe40007810000 */
[----:B------:R-:W-:Y:S02]  /*a570*/  FMNMX.FTZ R134, R82, R134, !PT ;  /* 0x0000008652867209 */ /* 0x000fe40007810000 */
[----:B------:R-:W-:Y:S02]  /*a580*/  FSEL R99, R47, -INF , !P0 ;  /* 0xff8000002f637808 */ /* 0x000fe40004000000 */
[----:B------:R-:W-:Y:S01]  /*a590*/  ISETP.NE.AND P0, PT, R23, RZ, PT ;  /* 0x000000ff1700720c */ /* 0x000fe20003f05270 */
[----:B------:R-:W1:Y:S01]  /*a5a0*/  SHFL.BFLY PT, R5, R134, 0x2, 0x1f ;  /* 0x0c401f0086057f89 */ /* 0x000e6200000e0000 */
        /* <DEDUP_REMOVED lines=25> */
[----:B-1----:R-:W-:Y:S02]  /*a740*/  FMNMX.FTZ R134, R134, R5, !PT ;  /* 0x0000000586867209 */ /* 0x002fe40007810000 */
[----:B------:R-:W-:Y:S02]  /*a750*/  ISETP.LT.OR P0, PT, R2, 0x39, P0 ;  /* 0x000000390200780c */ /* 0x000fe40000701670 */
[----:B------:R-:W-:Y:S01]  /*a760*/  FMNMX.FTZ R3, R252, R3, !PT ;  /* 0x00000003fc037209 */ /* 0x000fe20007810000 */
[----:B------:R-:W1:Y:S01]  /*a770*/  SHFL.BFLY PT, R6, R134, 0x1, 0x1f ;  /* 0x0c201f0086067f89 */ /* 0x000e6200000e0000 */
[----:B------:R-:W-:Y:S02]  /*a780*/  FMNMX.FTZ R4, R200, R4, !PT ;  /* 0x00000004c8047209 */ /* 0x000fe40007810000 */
[----:B------:R-:W-:Y:S02]  /*a790*/  FMNMX.FTZ R3, R87, R3, !PT ;  /* 0x0000000357037209 */ /* 0x000fe40007810000 */
[----:B------:R-:W-:Y:S02]  /*a7a0*/  FSEL R174, R62, -INF , !P0 ;  /* 0xff8000003eae7808 */ /* 0x000fe40004000000 */
[----:B------:R-:W-:Y:S02]  /*a7b0*/  MOV R62, R53 ;  /* 0x00000035003e7202 */ /* 0x000fe40000000f00 */
[----:B------:R-:W-:Y:S02]  /*a7c0*/  ISETP.NE.AND P0, PT, R20, RZ, PT ;  /* 0x000000ff1400720c */ /* 0x000fe40003f05270 */
[----:B------:R-:W-:Y:S02]  /*a7d0*/  FMNMX.FTZ R4, R201, R4, !PT ;  /* 0x00000004c9047209 */ /* 0x000fe40007810000 */
[----:B------:R-:W-:Y:S02]  /*a7e0*/  ISETP.GT.AND P0, PT, R0, 0x39, !P0 ;  /* 0x000000390000780c */ /* 0x000fe40004704270 */
[----:B------:R-:W-:Y:S02]  /*a7f0*/  FMNMX.FTZ R3, R62, R3, !PT ;  /* 0x000000033e037209 */ /* 0x000fe40007810000 */
[----:B------:R-:W-:Y:S02]  /*a800*/  FMNMX.FTZ R4, R209, R4, !PT ;  /* 0x00000004d1047209 */ /* 0x000fe40007810000 */
[----:B------:R-:W-:Y:S02]  /*a810*/  FMNMX.FTZ R3, R85, R3, !PT ;  /* 0x0000000355037209 */ /* 0x000fe40007810000 */
[----:B------:R-:W-:Y:S02]  /*a820*/  ISETP.NE.AND P2, PT, R19, RZ, PT ;  /* 0x000000ff1300720c */ /* 0x000fe40003f45270 */
[----:B------:R-:W-:Y:S01]  /*a830*/  ISETP.LT.OR P0, PT, R2, 0x3a, P0 ;  /* 0x0000003a0200780c */ /* 0x000fe20000701670 */
[----:B------:R-:W2:Y:S01]  /*a840*/  SHFL.BFLY PT, R133, R3, 0x2, 0x1f ;  /* 0x0c401f0003857f89 */ /* 0x000ea200000e0000 */
[----:B------:R-:W-:Y:S02]  /*a850*/  FMNMX.FTZ R4, R211, R4, !PT ;  /* 0x00000004d3047209 */ /* 0x000fe40007810000 */
[----:B------:R-:W-:Y:S02]  /*a860*/  FSEL R175, R63, -INF , !P0 ;  /* 0xff8000003faf7808 */ /* 0x000fe40004000000 */
[----:B------:R-:W-:Y:S02]  /*a870*/  ISETP.GT.AND P0, PT, R0, 0x40, !P2 ;  /* 0x000000400000780c */ /* 0x000fe40005704270 */
[----:B------:R-:W-:Y:S02]  /*a880*/  FMNMX.FTZ R4, R230, R4, !PT ;  /* 0x00000004e6047209 */ /* 0x000fe40007810000 */
[----:B------:R-:W-:Y:S02]  /*a890*/  ISETP.NE.AND P1, PT, R18, RZ, PT ;  /* 0x000000ff1200720c */ /* 0x000fe40003f25270 */
[----:B------:R-:W-:Y:S02]  /*a8a0*/  ISETP.LT.OR P0, PT, R2, 0x41, P0 ;  /* 0x000000410200780c */ /* 0x000fe40000701670 */
[----:B------:R-:W-:Y:S02]  /*a8b0*/  FMNMX.FTZ R4, R233, R4, !PT ;  /* 0x00000004e9047209 */ /* 0x000fe40007810000 */
[----:B------:R-:W-:Y:S02]  /*a8c0*/  FSEL R181, R74, -INF , !P0 ;  /* 0xff8000004ab57808 */ /* 0x000fe40004000000 */
[----:B------:R-:W-:Y:S02]  /*a8d0*/  ISETP.GT.AND P0, PT, R0, 0x41, !P1 ;  /* 0x000000410000780c */ /* 0x000fe40004f04270 */
[----:B------:R-:W-:Y:S02]  /*a8e0*/  FMNMX.FTZ R4, R241, R4, !PT ;  /* 0x00000004f1047209 */ /* 0x000fe40007810000 */
[----:B-1----:R-:W-:Y:S02]  /*a8f0*/  FMNMX.FTZ R134, R134, R6, !PT ;  /* 0x0000000686867209 */ /* 0x002fe40007810000 */
[----:B------:R-:W-:Y:S02]  /*a900*/  ISETP.NE.AND P2, PT, R17, RZ, PT ;  /* 0x000000ff1100720c */ /* 0x000fe40003f45270 */
        /* <DEDUP_REMOVED lines=11> */
[----:B------:R-:W-:Y:S02]  /*a9c0*/  FMNMX.FTZ R5, R14, R5, !PT ;  /* 0x000000050e057209 */ /* 0x000fe40007810000 */
[----:B--2---:R-:W-:Y:S02]  /*a9d0*/  FMNMX.FTZ R133, R3, R133, !PT ;  /* 0x0000008503857209 */ /* 0x004fe40007810000 */
[----:B------:R-:W-:Y:S01]  /*a9e0*/  FMNMX.FTZ R3, R88, R4, !PT ;  /* 0x0000000458037209 */ /* 0x000fe20007810000 */
[--C-:B------:R-:W-:Y:S01]  /*a9f0*/  FFMA.FTZ R4, R36, c[0x0][0x2d0], -R71.reuse ;  /* 0x0000b40024047a23 */ /* 0x100fe20000010847 */
[----:B------:R-:W-:Y:S01]  /*aa00*/  FMNMX.FTZ R5, R15, R5, !PT ;  /* 0x000000050f057209 */ /* 0x000fe20007810000 */
[----:B------:R-:W1:Y:S01]  /*aa10*/  SHFL.BFLY PT, R6, R133, 0x1, 0x1f ;  /* 0x0c201f0085067f89 */ /* 0x000e6200000e0000 */
[----:B------:R-:W-:Y:S01]  /*aa20*/  FMNMX.FTZ R3, R89, R3, !PT ;  /* 0x0000000359037209 */ /* 0x000fe20007810000 */
[----:B------:R2:W-:Y:S01]  /*aa30*/  MUFU.EX2 R63, R4 ;  /* 0x00000004003f7308 */ /* 0x0005e20000000800 */
[----:B------:R-:W-:Y:S02]  /*aa40*/  FMNMX.FTZ R5, R56, R5, !PT ;  /* 0x0000000538057209 */ /* 0x000fe40007810000 */
[----:B------:R-:W-:Y:S02]  /*aa50*/  FMNMX.FTZ R3, R81, R3, !PT ;  /* 0x0000000351037209 */ /* 0x000fe40007810000 */
[----:B------:R-:W-:Y:S02]  /*aa60*/  FMNMX.FTZ R5, R57, R5, !PT ;  /* 0x0000000539057209 */ /* 0x000fe40007810000 */
[----:B------:R-:W-:Y:S02]  /*aa70*/  FMNMX.FTZ R3, R183, R3, !PT ;  /* 0x00000003b7037209 */ /* 0x000fe40007810000 */
[----:B------:R-:W-:Y:S02]  /*aa80*/  FMNMX.FTZ R5, R60, R5, !PT ;  /* 0x000000053c057209 */ /* 0x000fe40007810000 */
[----:B------:R-:W-:Y:S01]  /*aa90*/  ISETP.LT.OR P0, PT, R2, 0x49, P0 ;  /* 0x000000490200780c */ /* 0x000fe20000701670 */
[----:B------:R-:W3:Y:S01]  /*aaa0*/  SHFL.BFLY PT, R7, R3, 0x2, 0x1f ;  /* 0x0c401f0003077f89 */ /* 0x000ee200000e0000 */
[----:B------:R-:W-:Y:S02]  /*aab0*/  FMNMX.FTZ R5, R84, R5, !PT ;  /* 0x0000000554057209 */ /* 0x000fe40007810000 */
[----:B------:R-:W-:Y:S01]  /*aac0*/  ISETP.NE.AND P1, PT, R16, RZ, PT ;  /* 0x000000ff1000720c */ /* 0x000fe20003f25270 */
[--C-:B------:R-:W-:Y:S01]  /*aad0*/  FFMA.FTZ R16, R192, c[0x0][0x2d0], -R71.reuse ;  /* 0x0000b400c0107a23 */ /* 0x100fe20000010847 */
[----:B------:R-:W-:Y:S02]  /*aae0*/  FMNMX.FTZ R5, R96, R5, !PT ;  /* 0x0000000560057209 */ /* 0x000fe40007810000 */
[----:B------:R-:W-:Y:S01]  /*aaf0*/  FSEL R177, R78, -INF , !P0 ;  /* 0xff8000004eb17808 */ /* 0x000fe20004000000 */
[----:B------:R-:W-:Y:S01]  /*ab00*/  MUFU.EX2 R35, R16 ;  /* 0x0000001000237308 */ /* 0x000fe20000000800 */
[----:B------:R-:W-:Y:S02]  /*ab10*/  FMNMX.FTZ R5, R97, R5, !PT ;  /* 0x0000000561057209 */ /* 0x000fe40007810000 */
[----:B-1----:R-:W-:Y:S02]  /*ab20*/  FMNMX.FTZ R133, R133, R6, !PT ;  /* 0x0000000685857209 */ /* 0x002fe40007810000 */
[----:B--2---:R-:W-:Y:S01]  /*ab30*/  FMNMX.FTZ R4, R98, R5, !PT ;  /* 0x0000000562047209 */ /* 0x004fe20007810000 */
[--C-:B------:R-:W-:Y:S01]  /*ab40*/  FFMA.FTZ R5, R37, c[0x0][0x2d0], -R71.reuse ;  /* 0x0000b40025057a23 */ /* 0x100fe20000010847 */
[C---:B------:R-:W-:Y:S01]  /*ab50*/  ISETP.GT.AND P0, PT, R0.reuse, 0x49, !P1 ;  /* 0x000000490000780c */ /* 0x040fe20004f04270 */
[----:B------:R-:W-:Y:S01]  /*ab60*/  FMUL.FTZ R92, R133, c[0x0][0x2d0] ;  /* 0x0000b400855c7a20 */ /* 0x000fe20000410000 */
[----:B------:R-:W-:Y:S01]  /*ab70*/  ISETP.GT.AND P3, PT, R0, 0x50, !P3 ;  /* 0x000000500000780c */ /* 0x000fe20005f64270 */
[----:B------:R1:W-:Y:S01]  /*ab80*/  MUFU.EX2 R24, R5 ;  /* 0x0000000500187308 */ /* 0x0003e20000000800 */
[----:B------:R-:W-:Y:S02]  /*ab90*/  FMNMX.FTZ R4, R99, R4, !PT ;  /* 0x0000000463047209 */ /* 0x000fe40007810000 */
[----:B------:R-:W-:Y:S02]  /*aba0*/  FSETP.NEU.FTZ.AND P1, PT, R133, -INF , PT ;  /* 0xff8000008500780b */ /* 0x000fe40003f3d000 */
[----:B------:R-:W-:Y:S02]  /*abb0*/  ISETP.LT.OR P0, PT, R2, 0x4a, P0 ;  /* 0x0000004a0200780c */ /* 0x000fe40000701670 */
[----:B---3--:R-:W-:Y:S02]  /*abc0*/  FMNMX.FTZ R3, R3, R7, !PT ;  /* 0x0000000703037209 */ /* 0x008fe40007810000 */
[----:B------:R-:W-:Y:S02]  /*abd0*/  FSEL R92, R92, RZ, P1 ;  /* 0x000000ff5c5c7208 */ /* 0x000fe40000800000 */
[----:B------:R-:W-:Y:S01]  /*abe0*/  FSEL R176, R79, -INF , !P0 ;  /* 0xff8000004fb07808 */ /* 0x000fe20004000000 */
[----:B------:R-:W2:Y:S01]  /*abf0*/  SHFL.BFLY PT, R132, R3, 0x1, 0x1f ;  /* 0x0c201f0003847f89 */ /* 0x000ea200000e0000 */
[----:B------:R-:W-:Y:S01]  /*ac00*/  ISETP.GT.AND P0, PT, R0, 0x51, !P4 ;  /* 0x000000510000780c */ /* 0x000fe20006704270 */
[--C-:B------:R-:W-:Y:S01]  /*ac10*/  FFMA.FTZ R28, R195, c[0x0][0x2d0], -R92.reuse ;  /* 0x0000b400c31c7a23 */ /* 0x100fe2000001085c */
[----:B------:R-:W-:Y:S02]  /*ac20*/  ISETP.NE.AND P4, PT, R52, RZ, PT ;  /* 0x000000ff3400720c */ /* 0x000fe40003f85270 */
[----:B------:R-:W-:Y:S02]  /*ac30*/  ISETP.LT.OR P0, PT, R2, 0x52, P0 ;  /* 0x000000520200780c */ /* 0x000fe40000701670 */
[----:B------:R-:W-:Y:S01]  /*ac40*/  ISETP.GT.AND P4, PT, R0, 0x59, !P4 ;  /* 0x000000590000780c */ /* 0x000fe20006784270 */
[----:B------:R-:W-:Y:S01]  /*ac50*/  LDSM.16.MT88.4 R52, [R214+0x100] ;  /* 0x00010000d634783b */ /* 0x000fe20000004200 */
[----:B------:R-:W-:Y:S02]  /*ac60*/  FSEL R179, R91, -INF , !P0 ;  /* 0xff8000005bb37808 */ /* 0x000fe40004000000 */
[----:B------:R-:W-:Y:S02]  /*ac70*/  ISETP.LT.OR P0, PT, R2, 0x5a, P4 ;  /* 0x0000005a0200780c */ /* 0x000fe40002701670 */
[----:B-1----:R-:W-:Y:S01]  /*ac80*/  FMNMX.FTZ R5, R172, R4, !PT ;  /* 0x00000004ac057209 */ /* 0x002fe20007810000 */
[----:B------:R-:W-:Y:S01]  /*ac90*/  FFMA.FTZ R4, R184, c[0x0][0x2d0], -R71 ;  /* 0x0000b400b8047a23 */ /* 0x000fe20000010847 */
[----:B------:R-:W-:Y:S01]  /*aca0*/  FSEL R70, R95, -INF , !P0 ;  /* 0xff8000005f467808 */ /* 0x000fe20004000000 */
[----:B------:R-:W-:Y:S01]  /*acb0*/  LDSM.16.MT88.4 R76, [R215+0x100] ;  /* 0x00010000d74c783b */ /* 0x000fe20000004200 */
[----:B------:R-:W-:Y:S01]  /*acc0*/  MUFU.EX2 R95, R28 ;  /* 0x0000001c005f7308 */ /* 0x000fe20000000800 */
[----:B------:R-:W-:Y:S02]  /*acd0*/  FMNMX.FTZ R5, R173, R5, !PT ;  /* 0x00000005ad057209 */ /* 0x000fe40007810000 */
[----:B------:R-:W-:Y:S01]  /*ace0*/  ISETP.GT.AND P5, PT, R0, 0x58, !P5 ;  /* 0x000000580000780c */ /* 0x000fe20006fa4270 */
[--C-:B------:R-:W-:Y:S01]  /*acf0*/  FFMA.FTZ R0, R39, c[0x0][0x2d0], -R92.reuse ;  /* 0x0000b40027007a23 */ /* 0x100fe2000001085c */
[----:B------:R-:W-:Y:S02]  /*ad00*/  ISETP.LT.OR P3, PT, R2, 0x51, P3 ;  /* 0x000000510200780c */ /* 0x000fe40001f61670 */
[----:B--2---:R-:W-:Y:S01]  /*ad10*/  FMNMX.FTZ R132, R3, R132, !PT ;  /* 0x0000008403847209 */ /* 0x004fe20007810000 */
[--C-:B------:R-:W-:Y:S01]  /*ad20*/  FFMA.FTZ R3, R187, c[0x0][0x2d0], -R92.reuse ;  /* 0x0000b400bb037a23 */ /* 0x100fe2000001085c */
[----:B------:R-:W-:Y:S01]  /*ad30*/  MOV R187, R82 ;  /* 0x0000005200bb7202 */ /* 0x000fe20000000f00 */
[----:B------:R1:W-:Y:S01]  /*ad40*/  MUFU.EX2 R86, R4 ;  /* 0x0000000400567308 */ /* 0x0003e20000000800 */
[----:B------:R-:W-:Y:S01]  /*ad50*/  FSEL R178, R90, -INF , !P3 ;  /* 0xff8000005ab27808 */ /* 0x000fe20005800000 */
[C---:B------:R-:W-:Y:S01]  /*ad60*/  FMUL.FTZ R93, R132.reuse, c[0x0][0x2d0] ;  /* 0x0000b400845d7a20 */ /* 0x040fe20000410000 */
[----:B------:R-:W-:Y:S02]  /*ad70*/  FSETP.NEU.FTZ.AND P0, PT, R132, -INF , PT ;  /* 0xff8000008400780b */ /* 0x000fe40003f1d000 */
[----:B------:R-:W-:Y:S01]  /*ad80*/  ISETP.LT.OR P3, PT, R2, 0x59, P5 ;  /* 0x000000590200780c */ /* 0x000fe20002f61670 */
[--C-:B------:R-:W-:Y:S01]  /*ad90*/  FFMA.FTZ R2, R186, c[0x0][0x2d0], -R92.reuse ;  /* 0x0000b400ba027a23 */ /* 0x100fe2000001085c */
[----:B------:R-:W-:Y:S01]  /*ada0*/  FSEL R93, R93, RZ, P0 ;  /* 0x000000ff5d5d7208 */ /* 0x000fe20000000000 */
[----:B------:R-:W-:Y:S01]  /*adb0*/  IMAD.MOV.U32 R186, RZ, RZ, R81 ;  /* 0x000000ffffba7224 */ /* 0x000fe200078e0051 */
[----:B------:R-:W-:Y:S01]  /*adc0*/  FSEL R180, R94, -INF , !P3 ;  /* 0xff8000005eb47808 */ /* 0x000fe20005800000 */
[----:B------:R2:W3:Y:S01]  /*add0*/  MUFU.EX2 R19, R3 ;  /* 0x0000000300137308 */ /* 0x0004e20000000800 */
[----:B------:R-:W-:Y:S01]  /*ade0*/  FMNMX.FTZ R5, R174, R5, !PT ;  /* 0x00000005ae057209 */ /* 0x000fe20007810000 */
[----:B------:R-:W-:Y:S02]  /*adf0*/  FFMA.FTZ R32, R48, c[0x0][0x2d0], -R93 ;  /* 0x0000b40030207a23 */ /* 0x000fe4000001085d */
[----:B------:R-:W-:Y:S01]  /*ae00*/  FFMA.FTZ R48, R196, c[0x0][0x2d0], -R71 ;  /* 0x0000b400c4307a23 */ /* 0x000fe20000010847 */
[----:B------:R-:W-:Y:S01]  /*ae10*/  FMNMX.FTZ R5, R175, R5, !PT ;  /* 0x00000005af057209 */ /* 0x000fe20007810000 */
[--C-:B------:R-:W-:Y:S02]  /*ae20*/  FFMA.FTZ R40, R50, c[0x0][0x2d0], -R93.reuse ;  /* 0x0000b40032287a23 */ /* 0x100fe4000001085d */
[----:B------:R-:W-:Y:S01]  /*ae30*/  FFMA.FTZ R44, R51, c[0x0][0x2d0], -R93 ;  /* 0x0000b400332c7a23 */ /* 0x000fe2000001085d */
[----:B------:R-:W-:Y:S01]  /*ae40*/  FMNMX.FTZ R5, R181, R5, !PT ;  /* 0x00000005b5057209 */ /* 0x000fe20007810000 */
[----:B------:R-:W-:Y:S03]  /*ae50*/  MUFU.EX2 R21, R0 ;  /* 0x0000000000157308 */ /* 0x000fe60000000800 */
[----:B------:R-:W-:Y:S01]  /*ae60*/  FMNMX.FTZ R5, R182, R5, !PT ;  /* 0x00000005b6057209 */ /* 0x000fe20007810000 */
[----:B-1----:R-:W-:Y:S06]  /*ae70*/  FFMA.FTZ R4, R185, c[0x0][0x2d0], -R71 ;  /* 0x0000b400b9047a23 */ /* 0x002fec0000010847 */
[----:B------:R1:W4:Y:S01]  /*ae80*/  MUFU.EX2 R83, R4 ;  /* 0x0000000400537308 */ /* 0x0003220000000800 */
[--C-:B--2---:R-:W-:Y:S02]  /*ae90*/  FFMA.FTZ R3, R8, c[0x0][0x2d0], -R93.reuse ;  /* 0x0000b40008037a23 */ /* 0x104fe4000001085d */
[--C-:B------:R-:W-:Y:S01]  /*aea0*/  FFMA.FTZ R8, R189, c[0x0][0x2d0], -R92.reuse ;  /* 0x0000b400bd087a23 */ /* 0x100fe2000001085c */
[----:B---3--:R-:W-:Y:S06]  /*aeb0*/  MOV R189, R19 ;  /* 0x0000001300bd7202 */ /* 0x008fec0000000f00 */
[----:B------:R2:W-:Y:S10]  /*aec0*/  MUFU.EX2 R185, R3 ;  /* 0x0000000300b97308 */ /* 0x0005f40000000800 */
[----:B------:R-:W-:Y:S01]  /*aed0*/  MUFU.EX2 R25, R2 ;  /* 0x0000000200197308 */ /* 0x000fe20000000800 */
[--C-:B-1----:R-:W-:Y:S01]  /*aee0*/  FFMA.FTZ R4, R38, c[0x0][0x2d0], -R92.reuse ;  /* 0x0000b40026047a23 */ /* 0x102fe2000001085c */
[----:B----4-:R-:W-:Y:S01]  /*aef0*/  F2FP.BF16.PACK_AB R74, R83, R86 ;  /* 0x00000056534a723e */ /* 0x010fe200000010ff */
[----:B------:R-:W-:Y:S07]  /*af00*/  LDSM.16.MT88.4 R36, [R216+0x100] ;  /* 0x00010000d824783b */ /* 0x000fee0000004200 */
[----:B------:R1:W3:Y:S01]  /*af10*/  MUFU.EX2 R184, R4 ;  /* 0x0000000400b87308 */ /* 0x0002e20000000800 */
[--C-:B--2---:R-:W-:Y:S09]  /*af20*/  FFMA.FTZ R3, R9, c[0x0][0x2d0], -R93.reuse ;  /* 0x0000b40009037a23 */ /* 0x104ff2000001085d */
[----:B------:R2:W4:Y:S10]  /*af30*/  MUFU.EX2 R59, R3 ;  /* 0x00000003003b7308 */ /* 0x0005340000000800 */
[----:B------:R-:W-:Y:S01]  /*af40*/  MUFU.EX2 R34, R8 ;  /* 0x0000000800227308 */ /* 0x000fe20000000800 */
[----:B-1----:R-:W-:Y:S02]  /*af50*/  FMNMX.FTZ R4, R177, R5, !PT ;  /* 0x00000005b1047209 */ /* 0x002fe40007810000 */
[----:B---3--:R-:W-:Y:S02]  /*af60*/  MOV R192, R184 ;  /* 0x000000b800c07202 */ /* 0x008fe40000000f00 */
[----:B------:R-:W-:Y:S04]  /*af70*/  FMNMX.FTZ R4, R176, R4, !PT ;  /* 0x00000004b0047209 */ /* 0x000fe80007810000 */
[----:B------:R-:W-:Y:S01]  /*af80*/  FMNMX.FTZ R4, R178, R4, !PT ;  /* 0x00000004b2047209 */ /* 0x000fe20007810000 */
[--C-:B--2---:R-:W-:Y:S01]  /*af90*/  FFMA.FTZ R3, R12, c[0x0][0x2d0], -R93.reuse ;  /* 0x0000b4000c037a23 */ /* 0x104fe2000001085d */
[----:B----4-:R-:W-:Y:S01]  /*afa0*/  F2FP.BF16.PACK_AB R64, R59, R185 ;  /* 0x000000b93b40723e */ /* 0x010fe200000010ff */
[----:B------:R-:W-:Y:S01]  /*afb0*/  FFMA.FTZ R12, R191, c[0x0][0x2d0], -R92 ;  /* 0x0000b400bf0c7a23 */ /* 0x000fe2000001085c */
[----:B------:R-:W-:Y:S01]  /*afc0*/  FMNMX.FTZ R0, R179, R4, !PT ;  /* 0x00000004b3007209 */ /* 0x000fe20007810000 */
[----:B------:R1:W-:Y:S01]  /*afd0*/  MUFU.EX2 R61, R3 ;  /* 0x00000003003d7308 */ /* 0x0003e20000000800 */
[----:B------:R-:W-:Y:S02]  /*afe0*/  FFMA.FTZ R4, R13, c[0x0][0x2d0], -R93 ;  /* 0x0000b4000d047a23 */ /* 0x000fe4000001085d */
[----:B------:R-:W-:Y:S01]  /*aff0*/  FMNMX.FTZ R0, R180, R0, !PT ;  /* 0x00000000b4007209 */ /* 0x000fe20007810000 */
[----:B------:R-:W-:Y:S02]  /*b000*/  IMAD.MOV.U32 R191, RZ, RZ, R185 ;  /* 0x000000ffffbf7224 */ /* 0x000fe400078e00b9 */
[----:B------:R-:W-:Y:S01]  /*b010*/  IMAD.MOV.U32 R185, RZ, RZ, R89 ;  /* 0x000000ffffb97224 */ /* 0x000fe200078e0059 */
[----:B------:R-:W-:Y:S03]  /*b020*/  FMNMX.FTZ R0, R70, R0, !PT ;  /* 0x0000000046007209 */ /* 0x000fe60007810000 */
[----:B------:R2:W-:Y:S02]  /*b030*/  MUFU.EX2 R18, R4 ;  /* 0x0000000400127308 */ /* 0x0005e40000000800 */
[----:B------:R-:W1:Y:S02]  /*b040*/  SHFL.BFLY PT, R2, R0, 0x2, 0x1f ;  /* 0x0c401f0000027f89 */ /* 0x000e6400000e0000 */
[----:B-1----:R-:W-:Y:S01]  /*b050*/  FMNMX.FTZ R3, R0, R2, !PT ;  /* 0x0000000200037209 */ /* 0x002fe20007810000 */
[----:B------:R-:W-:Y:S01]  /*b060*/  FFMA.FTZ R2, R188, c[0x0][0x2d0], -R71 ;  /* 0x0000b400bc027a23 */ /* 0x000fe20000010847 */
[----:B------:R-:W-:Y:S01]  /*b070*/  FSEL R0, R134, RZ, P2 ;  /* 0x000000ff86007208 */ /* 0x000fe20001000000 */
[----:B------:R-:W-:Y:S03]  /*b080*/  IMAD.MOV.U32 R188, RZ, RZ, R21 ;  /* 0x000000ffffbc7224 */ /* 0x000fe600078e0015 */
[----:B------:R1:W-:Y:S01]  /*b090*/  MUFU.EX2 R33, R2 ;  /* 0x0000000200217308 */ /* 0x0003e20000000800 */
[----:B--2---:R-:W2:Y:S01]  /*b0a0*/  SHFL.BFLY PT, R4, R3, 0x1, 0x1f ;  /* 0x0c201f0003047f89 */ /* 0x004ea200000e0000 */
[----:B------:R-:W-:Y:S01]  /*b0b0*/  FADD.FTZ R0, -R0, R135 ;  /* 0x0000008700007221 */ /* 0x000fe20000010100 */
[----:B------:R-:W-:Y:S02]  /*b0c0*/  F2FP.BF16.PACK_AB R73, R188, R184 ;  /* 0x000000b8bc49723e */ /* 0x000fe400000010ff */
[----:B------:R-:W-:Y:S01]  /*b0d0*/  MOV R184, R87 ;  /* 0x0000005700b87202 */ /* 0x000fe20000000f00 */
[----:B------:R-:W-:Y:S03]  /*b0e0*/  FMUL.FTZ R0, R0, c[0x0][0x2d0] ;  /* 0x0000b40000007a20 */ /* 0x000fe60000410000 */
[----:B------:R-:W3:Y:S01]  /*b0f0*/  LDSM.16.MT88.4 R20, [R213+0x100] ;  /* 0x00010000d514783b */ /* 0x000ee20000004200 */
[----:B------:R4:W5:Y:S01]  /*b100*/  MUFU.EX2 R69, R0 ;  /* 0x0000000000457308 */ /* 0x0009620000000800 */
[----:B-1----:R-:W-:Y:S02]  /*b110*/  FSEL R2, R133, RZ, P1 ;  /* 0x000000ff85027208 */ /* 0x002fe40000800000 */
[----:B--2---:R-:W-:Y:S03]  /*b120*/  FMNMX.FTZ R3, R3, R4, !PT ;  /* 0x0000000403037209 */ /* 0x004fe60007810000 */
[----:B------:R-:W-:Y:S02]  /*b130*/  FADD.FTZ R2, -R2, R136 ;  /* 0x0000008802027221 */ /* 0x000fe40000010100 */
[----:B------:R-:W-:Y:S02]  /*b140*/  FMUL.FTZ R94, R3, c[0x0][0x2d0] ;  /* 0x0000b400035e7a20 */ /* 0x000fe40000410000 */
[----:B------:R-:W-:Y:S01]  /*b150*/  FMUL.FTZ R2, R2, c[0x0][0x2d0] ;  /* 0x0000b40002027a20 */ /* 0x000fe20000410000 */
[----:B----4-:R-:W-:Y:S01]  /*b160*/  FSEL R0, R132, RZ, P0 ;  /* 0x000000ff84007208 */ /* 0x010fe20000000000 */
[----:B-----5:R-:W-:Y:S01]  /*b170*/  FMUL.FTZ R17, R69, R153 ;  /* 0x0000009945117220 */ /* 0x020fe20000410000 */
[----:B------:R-:W-:Y:S01]  /*b180*/  MOV R153, R192 ;  /* 0x000000c000997202 */ /* 0x000fe20000000f00 */
[----:B------:R-:W1:Y:S01]  /*b190*/  MUFU.EX2 R68, R2 ;  /* 0x0000000200447308 */ /* 0x000e620000000800 */
[----:B------:R-:W-:Y:S01]  /*b1a0*/  FSETP.NEU.FTZ.AND P0, PT, R3, -INF , PT ;  /* 0xff8000000300780b */ /* 0x000fe20003f1d000 */
[----:B------:R-:W-:Y:S02]  /*b1b0*/  FADD.FTZ R0, -R0, R137 ;  /* 0x0000008900007221 */ /* 0x000fe40000010100 */
[----:B------:R-:W-:Y:S01]  /*b1c0*/  FMUL.FTZ R16, R69, R152 ;  /* 0x0000009845107220 */ /* 0x000fe20000410000 */
[----:B------:R-:W-:Y:S01]  /*b1d0*/  FSEL R94, R94, RZ, P0 ;  /* 0x000000ff5e5e7208 */ /* 0x000fe20000000000 */
[----:B------:R-:W-:Y:S01]  /*b1e0*/  FMUL.FTZ R0, R0, c[0x0][0x2d0] ;  /* 0x0000b40000007a20 */ /* 0x000fe20000410000 */
[----:B------:R-:W-:Y:S01]  /*b1f0*/  MOV R152, R88 ;  /* 0x0000005800987202 */ /* 0x000fe20000000f00 */
[----:B------:R-:W-:Y:S02]  /*b200*/  FFMA.FTZ R88, R202, c[0x0][0x2d0], -R92 ;  /* 0x0000b400ca587a23 */ /* 0x000fe4000001085c */
[----:B------:R2:W4:Y:S01]  /*b210*/  MUFU.EX2 R2, R0 ;  /* 0x0000000000027308 */ /* 0x0005220000000800 */
[--C-:B------:R-:W-:Y:S09]  /*b220*/  FFMA.FTZ R4, R14, c[0x0][0x2d0], -R94.reuse ;  /* 0x0000b4000e047a23 */ /* 0x100ff2000001085e */
[----:B------:R5:W-:Y:S01]  /*b230*/  MUFU.EX2 R5, R4 ;  /* 0x0000000400057308 */ /* 0x000be20000000800 */
[C---:B-1----:R-:W-:Y:S02]  /*b240*/  FMUL.FTZ R6, R68.reuse, R142 ;  /* 0x0000008e44067220 */ /* 0x042fe40000410000 */
[C---:B------:R-:W-:Y:S01]  /*b250*/  FMUL.FTZ R7, R68.reuse, R143 ;  /* 0x0000008f44077220 */ /* 0x040fe20000410000 */
[----:B------:R-:W-:Y:S01]  /*b260*/  MOV R143, R18 ;  /* 0x00000012008f7202 */ /* 0x000fe20000000f00 */
[C---:B------:R-:W-:Y:S05]  /*b270*/  FMUL.FTZ R18, R68.reuse, R154 ;  /* 0x0000009a44127220 */ /* 0x040fea0000410000 */
[----:B------:R1:W-:Y:S01]  /*b280*/  MUFU.EX2 R142, R12 ;  /* 0x0000000c008e7308 */ /* 0x0003e20000000800 */
[----:B------:R-:W-:Y:S01]  /*b290*/  F2FP.BF16.PACK_AB R66, R143, R61 ;  /* 0x0000003d8f42723e */ /* 0x000fe200000010ff */
[----:B------:R-:W-:Y:S02]  /*b2a0*/  FMUL.FTZ R19, R68, R155 ;  /* 0x0000009b44137220 */ /* 0x000fe40000410000 */
[--C-:B--2---:R-:W-:Y:S02]  /*b2b0*/  FFMA.FTZ R0, R10, c[0x0][0x2d0], -R94.reuse ;  /* 0x0000b4000a007a23 */ /* 0x104fe4000001085e */
[----:B------:R-:W-:Y:S02]  /*b2c0*/  IMAD.MOV.U32 R154, RZ, RZ, R191 ;  /* 0x000000ffff9a7224 */ /* 0x000fe400078e00bf */
[C---:B----4-:R-:W-:Y:S02]  /*b2d0*/  FMUL.FTZ R8, R2.reuse, R144 ;  /* 0x0000009002087220 */ /* 0x050fe40000410000 */
[----:B------:R2:W-:Y:S01]  /*b2e0*/  MUFU.EX2 R135, R0 ;  /* 0x0000000000877308 */ /* 0x0005e20000000800 */
[C---:B------:R-:W-:Y:S02]  /*b2f0*/  FMUL.FTZ R9, R2.reuse, R145 ;  /* 0x0000009102097220 */ /* 0x040fe40000410000 */
[C---:B------:R-:W-:Y:S01]  /*b300*/  FMUL.FTZ R13, R2.reuse, R149 ;  /* 0x00000095020d7220 */ /* 0x040fe20000410000 */
[----:B------:R-:W-:Y:S01]  /*b310*/  MOV R149, R86 ;  /* 0x0000005600957202 */ /* 0x000fe20000000f00 */
[--C-:B-----5:R-:W-:Y:S02]  /*b320*/  FFMA.FTZ R4, R15, c[0x0][0x2d0], -R94.reuse ;  /* 0x0000b4000f047a23 */ /* 0x120fe4000001085e */
[----:B------:R-:W-:Y:S02]  /*b330*/  IMAD.MOV.U32 R144, RZ, RZ, R83 ;  /* 0x000000ffff907224 */ /* 0x000fe400078e0053 */
[C---:B------:R-:W-:Y:S01]  /*b340*/  FMUL.FTZ R41, R2.reuse, R109 ;  /* 0x0000006d02297220 */ /* 0x040fe20000410000 */
[----:B------:R4:W-:Y:S01]  /*b350*/  MUFU.EX2 R58, R4 ;  /* 0x00000004003a7308 */ /* 0x0009e20000000800 */
[C---:B------:R-:W-:Y:S02]  /*b360*/  FMUL.FTZ R29, R2.reuse, R101 ;  /* 0x00000065021d7220 */ /* 0x040fe40000410000 */
[C---:B------:R-:W-:Y:S02]  /*b370*/  FMUL.FTZ R45, R2.reuse, R169 ;  /* 0x000000a9022d7220 */ /* 0x040fe40000410000 */
[----:B-1----:R-:W-:Y:S02]  /*b380*/  FMUL.FTZ R12, R2, R148 ;  /* 0x00000094020c7220 */ /* 0x002fe40000410000 */
[C---:B------:R-:W-:Y:S01]  /*b390*/  FMUL.FTZ R50, R68.reuse, R114 ;  /* 0x0000007244327220 */ /* 0x040fe20000410000 */
[----:B------:R-:W-:Y:S01]  /*b3a0*/  MOV R114, R95 ;  /* 0x0000005f00727202 */ /* 0x000fe20000000f00 */
[----:B------:R-:W-:Y:S01]  /*b3b0*/  FMUL.FTZ R51, R68, R115 ;  /* 0x0000007344337220 */ /* 0x000fe20000410000 */
[----:B------:R1:W-:Y:S01]  /*b3c0*/  MUFU.EX2 R101, R32 ;  /* 0x0000002000657308 */ /* 0x0003e20000000800 */
[----:B------:R-:W-:Y:S01]  /*b3d0*/  FMUL.FTZ R28, R2, R100 ;  /* 0x00000064021c7220 */ /* 0x000fe20000410000 */
[----:B------:R-:W-:Y:S01]  /*b3e0*/  MOV R95, R80 ;  /* 0x00000050005f7202 */ /* 0x000fe20000000f00 */
[----:B------:R-:W-:Y:S01]  /*b3f0*/  IMAD.MOV.U32 R148, RZ, RZ, R63 ;  /* 0x000000ffff947224 */ /* 0x000fe200078e003f */
[----:B------:R-:W5:Y:S01]  /*b400*/  LDSM.16.MT88.4 R80, [R213+0x900] ;  /* 0x00090000d550783b */ /* 0x000f620000004200 */
[----:B--2---:R-:W-:Y:S05]  /*b410*/  FFMA.FTZ R0, R11, c[0x0][0x2d0], -R94 ;  /* 0x0000b4000b007a23 */ /* 0x004fea000001085e */
[----:B------:R2:W2:Y:S01]  /*b420*/  MUFU.EX2 R136, R0 ;  /* 0x0000000000887308 */ /* 0x0004a20000000800 */
[----:B----4-:R-:W-:Y:S02]  /*b430*/  FFMA.FTZ R4, R190, c[0x0][0x2d0], -R71 ;  /* 0x0000b400be047a23 */ /* 0x010fe40000010847 */
[----:B------:R-:W-:Y:S02]  /*b440*/  IMAD.MOV.U32 R190, RZ, RZ, R24 ;  /* 0x000000ffffbe7224 */ /* 0x000fe400078e0018 */
[----:B------:R-:W-:Y:S05]  /*b450*/  FFMA.FTZ R24, R194, c[0x0][0x2d0], -R92 ;  /* 0x0000b400c2187a23 */ /* 0x000fea000001085c */
[----:B------:R4:W3:Y:S01]  /*b460*/  MUFU.EX2 R90, R4 ;  /* 0x00000004005a7308 */ /* 0x0008e20000000800 */
[----:B------:R-:W-:Y:S02]  /*b470*/  F2FP.BF16.PACK_AB R72, R190, R63 ;  /* 0x0000003fbe48723e */ /* 0x000fe400000010ff */
[----:B------:R-:W-:Y:S01]  /*b480*/  MOV R155, R190 ;  /* 0x000000be009b7202 */ /* 0x000fe20000000f00 */
[----:B-1----:R-:W-:Y:S06]  /*b490*/  FMUL.FTZ R32, R69, R104 ;  /* 0x0000006845207220 */ /* 0x002fec0000410000 */
[----:B------:R1:W-:Y:S01]  /*b4a0*/  MUFU.EX2 R31, R24 ;  /* 0x00000018001f7308 */ /* 0x0003e20000000800 */
[----:B--2---:R-:W-:Y:S02]  /*b4b0*/  FSEL R0, R3, RZ, P0 ;  /* 0x000000ff03007208 */ /* 0x004fe40000000000 */
[----:B------:R-:W-:Y:S02]  /*b4c0*/  F2FP.BF16.PACK_AB R65, R136, R135 ;  /* 0x000000878841723e */ /* 0x000fe400000010ff */
[----:B------:R-:W-:Y:S01]  /*b4d0*/  ISETP.GT.AND P0, PT, R229, UR4, PT ;  /* 0x00000004e5007c0c */ /* 0x000fe2000bf04270 */
[----:B------:R-:W-:Y:S01]  /*b4e0*/  FADD.FTZ R0, -R0, R138 ;  /* 0x0000008a00007221 */ /* 0x000fe20000010100 */
[----:B------:R-:W-:Y:S01]  /*b4f0*/  MOV R138, R25 ;  /* 0x00000019008a7202 */ /* 0x000fe20000000f00 */
[----:B------:R-:W-:Y:S01]  /*b500*/  FMUL.FTZ R25, R2, R161 ;  /* 0x000000a102197220 */ /* 0x000fe20000410000 */
[----:B------:R-:W-:Y:S01]  /*b510*/  MOV R161, R33 ;  /* 0x0000002100a17202 */ /* 0x000fe20000000f00 */
[----:B------:R-:W-:Y:S01]  /*b520*/  FMUL.FTZ R0, R0, c[0x0][0x2d0] ;  /* 0x0000b40000007a20 */ /* 0x000fe20000410000 */
[----:B------:R-:W-:Y:S01]  /*b530*/  F2FP.BF16.PACK_AB R75, R189, R138 ;  /* 0x0000008abd4b723e */ /* 0x000fe200000010ff */
[----:B----4-:R-:W-:Y:S01]  /*b540*/  FMUL.FTZ R4, R69, R140 ;  /* 0x0000008c45047220 */ /* 0x010fe20000410000 */
[----:B------:R2:W-:Y:S01]  /*b550*/  MUFU.EX2 R137, R44 ;  /* 0x0000002c00897308 */ /* 0x0005e20000000800 */
[----:B------:R-:W-:Y:S01]  /*b560*/  IMAD.MOV.U32 R140, RZ, RZ, R5 ;  /* 0x000000ffff8c7224 */ /* 0x000fe200078e0005 */
[----:B------:R-:W-:Y:S01]  /*b570*/  IADD3 R229, R229, -0x1, RZ ;  /* 0xffffffffe5e57810 */ /* 0x000fe20007ffe0ff */
[C---:B------:R-:W-:Y:S01]  /*b580*/  FMUL.FTZ R5, R69.reuse, R141 ;  /* 0x0000008d45057220 */ /* 0x040fe20000410000 */
[----:B---3--:R-:W-:Y:S01]  /*b590*/  MOV R141, R90 ;  /* 0x0000005a008d7202 */ /* 0x008fe20000000f00 */
[----:B------:R-:W-:Y:S01]  /*b5a0*/  FMUL.FTZ R33, R69, R105 ;  /* 0x0000006945217220 */ /* 0x000fe20000410000 */
[----:B------:R-:W-:Y:S01]  /*b5b0*/  F2FP.BF16.PACK_AB R67, R58, R140 ;  /* 0x0000008c3a43723e */ /* 0x000fe200000010ff */
[----:B-1----:R-:W-:Y:S03]  /*b5c0*/  FMUL.FTZ R24, R2, R160 ;  /* 0x000000a002187220 */ /* 0x002fe60000410000 */
[-C--:B------:R-:W-:Y:S01]  /*b5d0*/  HMMA.16816.F32.BF16 R4, R72, R20.reuse, R4 ;  /* 0x000000144804723c */ /* 0x080fe20000041804 */
[----:B------:R-:W1:Y:S01]  /*b5e0*/  MUFU.EX2 R0, R0 ;  /* 0x0000000000007308 */ /* 0x000e620000000800 */
[----:B------:R-:W-:Y:S02]  /*b5f0*/  IMAD.MOV.U32 R160, RZ, RZ, R34 ;  /* 0x000000ffffa07224 */ /* 0x000fe400078e0022 */
[----:B------:R-:W-:Y:S02]  /*b600*/  FMUL.FTZ R34, R68, R106 ;  /* 0x0000006a44227220 */ /* 0x000fe40000410000 */
[----:B--2---:R-:W-:Y:S02]  /*b610*/  FMUL.FTZ R44, R2, R168 ;  /* 0x000000a8022c7220 */ /* 0x004fe40000410000 */
[C---:B-1----:R-:W-:Y:S01]  /*b620*/  FMUL.FTZ R10, R0.reuse, R146 ;  /* 0x00000092000a7220 */ /* 0x042fe20000410000 */
[----:B------:R-:W-:Y:S03]  /*b630*/  MOV R146, R58 ;  /* 0x0000003a00927202 */ /* 0x000fe60000000f00 */
[----:B------:R-:W-:Y:S02]  /*b640*/  FMUL.FTZ R11, R0, R147 ;  /* 0x00000093000b7220 */ /* 0x000fe40000410000 */
[--C-:B------:R-:W-:Y:S02]  /*b650*/  FFMA.FTZ R58, R57, c[0x0][0x2d0], -R94.reuse ;  /* 0x0000b400393a7a23 */ /* 0x100fe4000001085e */
[----:B------:R-:W-:Y:S02]  /*b660*/  IMAD.MOV.U32 R147, RZ, RZ, R61 ;  /* 0x000000ffff937224 */ /* 0x000fe400078e003d */
[----:B------:R-:W-:Y:S01]  /*b670*/  FMUL.FTZ R61, R2, R125 ;  /* 0x0000007d023d7220 */ /* 0x000fe20000410000 */
[C---:B------:R-:W-:Y:S01]  /*b680*/  HMMA.16816.F32.BF16 R8, R64.reuse, R20, R8 ;  /* 0x000000144008723c */ /* 0x040fe20000041808 */
[C---:B------:R-:W-:Y:S01]  /*b690*/  FMUL.FTZ R14, R0.reuse, R150 ;  /* 0x00000096000e7220 */ /* 0x040fe20000410000 */
[----:B------:R-:W2:Y:S01]  /*b6a0*/  LDL.LU R125, [R1+0x10] ;  /* 0x00001000017d7983 */ /* 0x000ea20000300800 */
[----:B------:R-:W-:Y:S01]  /*b6b0*/  FMUL.FTZ R15, R0, R151 ;  /* 0x00000097000f7220 */ /* 0x000fe20000410000 */
[----:B------:R-:W-:Y:S01]  /*b6c0*/  MOV R151, R62 ;  /* 0x0000003e00977202 */ /* 0x000fe20000000f00 */
[----:B------:R-:W-:Y:S02]  /*b6d0*/  FFMA.FTZ R62, R60, c[0x0][0x2d0], -R94 ;  /* 0x0000b4003c3e7a23 */ /* 0x000fe4000001085e */
[----:B------:R-:W-:Y:S02]  /*b6e0*/  FFMA.FTZ R20, R193, c[0x0][0x2d0], -R71 ;  /* 0x0000b400c1147a23 */ /* 0x000fe40000010847 */
[----:B------:R-:W-:Y:S01]  /*b6f0*/  FMUL.FTZ R60, R2, R124 ;  /* 0x0000007c023c7220 */ /* 0x000fe20000410000 */
[-C--:B------:R-:W-:Y:S01]  /*b700*/  HMMA.16816.F32.BF16 R12, R64, R22.reuse, R12 ;  /* 0x00000016400c723c */ /* 0x080fe2000004180c */
[----:B------:R1:W3:Y:S01]  /*b710*/  MUFU.EX2 R91, R20 ;  /* 0x00000014005b7308 */ /* 0x0002e20000000800 */
[----:B------:R-:W4:Y:S01]  /*b720*/  LDL.LU R124, [R1+0x14] ;  /* 0x00001400017c7983 */ /* 0x000f220000300800 */
[C---:B------:R-:W-:Y:S02]  /*b730*/  FMUL.FTZ R21, R69.reuse, R157 ;  /* 0x0000009d45157220 */ /* 0x040fe40000410000 */
[C---:B------:R-:W-:Y:S02]  /*b740*/  FMUL.FTZ R26, R0.reuse, R162 ;  /* 0x000000a2001a7220 */ /* 0x040fe40000410000 */
[C---:B------:R-:W-:Y:S01]  /*b750*/  FMUL.FTZ R27, R0.reuse, R163 ;  /* 0x000000a3001b7220 */ /* 0x040fe20000410000 */
[C---:B------:R-:W-:Y:S01]  /*b760*/  HMMA.16816.F32.BF16 R16, R72.reuse, R22, R16 ;  /* 0x000000164810723c */ /* 0x040fe20000041810 */
[C---:B------:R-:W-:Y:S02]  /*b770*/  FMUL.FTZ R30, R0.reuse, R102 ;  /* 0x00000066001e7220 */ /* 0x040fe40000410000 */
[----:B------:R5:W-:Y:S01]  /*b780*/  MUFU.EX2 R157, R48 ;  /* 0x00000030009d7308 */ /* 0x000be20000000800 */
[----:B------:R-:W-:Y:S01]  /*b790*/  IMAD.MOV.U32 R102, RZ, RZ, R31 ;  /* 0x000000ffff667224 */ /* 0x000fe200078e001f */
[----:B------:R-:W-:Y:S01]  /*b7a0*/  MOV R163, R152 ;  /* 0x0000009800a37202 */ /* 0x000fe20000000f00 */
[----:B------:R-:W-:Y:S01]  /*b7b0*/  FMUL.FTZ R31, R0, R103 ;  /* 0x00000067001f7220 */ /* 0x000fe20000410000 */
[----:B------:R-:W-:Y:S01]  /*b7c0*/  MOV R103, R35 ;  /* 0x0000002300677202 */ /* 0x000fe20000000f00 */
[C---:B------:R-:W-:Y:S04]  /*b7d0*/  FMUL.FTZ R22, R68.reuse, R158 ;  /* 0x0000009e44167220 */ /* 0x040fe80000410000 */
[C---:B------:R-:W-:Y:S01]  /*b7e0*/  FMUL.FTZ R23, R68.reuse, R159 ;  /* 0x0000009f44177220 */ /* 0x040fe20000410000 */
[----:B------:R5:W-:Y:S01]  /*b7f0*/  MUFU.EX2 R158, R40 ;  /* 0x00000028009e7308 */ /* 0x000be20000000800 */
[----:B------:R-:W-:Y:S02]  /*b800*/  FMUL.FTZ R35, R68, R107 ;  /* 0x0000006b44237220 */ /* 0x000fe40000410000 */
[C---:B------:R-:W-:Y:S02]  /*b810*/  FMUL.FTZ R42, R0.reuse, R110 ;  /* 0x0000006e002a7220 */ /* 0x040fe40000410000 */
[C---:B-1----:R-:W-:Y:S02]  /*b820*/  FMUL.FTZ R20, R69.reuse, R156 ;  /* 0x0000009c45147220 */ /* 0x042fe40000410000 */
[----:B---3--:R-:W-:Y:S02]  /*b830*/  IMAD.MOV.U32 R115, RZ, RZ, R91 ;  /* 0x000000ffff737224 */ /* 0x008fe400078e005b */
[----:B------:R-:W-:Y:S01]  /*b840*/  IMAD.MOV.U32 R152, RZ, RZ, R148 ;  /* 0x000000ffff987224 */ /* 0x000fe200078e0094 */
[----:B------:R-:W-:Y:S01]  /*b850*/  MOV R148, R147 ;  /* 0x0000009300947202 */ /* 0x000fe20000000f00 */
[----:B------:R-:W-:Y:S01]  /*b860*/  IMAD.MOV.U32 R156, RZ, RZ, R188 ;  /* 0x000000ffff9c7224 */ /* 0x000fe200078e00bc */
[-C--:B------:R-:W-:Y:S01]  /*b870*/  HMMA.16816.F32.BF16 R20, R72, R36.reuse, R20 ;  /* 0x000000244814723c */ /* 0x080fe20000041814 */
[C---:B------:R-:W-:Y:S02]  /*b880*/  FMUL.FTZ R43, R0.reuse, R111 ;  /* 0x0000006f002b7220 */ /* 0x040fe40000410000 */
[----:B-----5:R-:W-:Y:S02]  /*b890*/  FMUL.FTZ R48, R69, R112 ;  /* 0x0000007045307220 */ /* 0x020fe40000410000 */
[----:B------:R1:W-:Y:S01]  /*b8a0*/  MUFU.EX2 R112, R58 ;  /* 0x0000003a00707308 */ /* 0x0003e20000000800 */
[C---:B------:R-:W-:Y:S02]  /*b8b0*/  FMUL.FTZ R46, R0.reuse, R170 ;  /* 0x000000aa002e7220 */ /* 0x040fe40000410000 */
[C---:B------:R-:W-:Y:S01]  /*b8c0*/  HMMA.16816.F32.BF16 R24, R64.reuse, R36, R24 ;  /* 0x000000244018723c */ /* 0x040fe20000041818 */
[----:B------:R-:W-:Y:S03]  /*b8d0*/  FMUL.FTZ R47, R0, R171 ;  /* 0x000000ab002f7220 */ /* 0x000fe60000410000 */
[C---:B------:R-:W-:Y:S02]  /*b8e0*/  FMUL.FTZ R40, R2.reuse, R108 ;  /* 0x0000006c02287220 */ /* 0x040fe40000410000 */
[----:B------:R-:W-:Y:S01]  /*b8f0*/  FMUL.FTZ R57, R2, R121 ;  /* 0x0000007902397220 */ /* 0x000fe20000410000 */
[----:B------:R3:W-:Y:S01]  /*b900*/  MUFU.EX2 R108, R62 ;  /* 0x0000003e006c7308 */ /* 0x0007e20000000800 */
[-C--:B------:R-:W-:Y:S01]  /*b910*/  HMMA.16816.F32.BF16 R28, R64, R38.reuse, R28 ;  /* 0x00000026401c723c */ /* 0x080fe2000004181c */
[----:B------:R-:W-:Y:S03]  /*b920*/  FFMA.FTZ R36, R49, c[0x0][0x2d0], -R93 ;  /* 0x0000b40031247a23 */ /* 0x000fe6000001085d */
[C---:B------:R-:W-:Y:S02]  /*b930*/  FMUL.FTZ R37, R69.reuse, R165 ;  /* 0x000000a545257220 */ /* 0x040fe40000410000 */
[C---:B------:R-:W-:Y:S02]  /*b940*/  FMUL.FTZ R49, R69.reuse, R113 ;  /* 0x0000007145317220 */ /* 0x040fe40000410000 */
[C---:B------:R-:W-:Y:S01]  /*b950*/  HMMA.16816.F32.BF16 R32, R72.reuse, R38, R32 ;  /* 0x000000264820723c */ /* 0x040fe20000041820 */
[----:B------:R5:W-:Y:S03]  /*b960*/  MUFU.EX2 R100, R36 ;  /* 0x0000002400647308 */ /* 0x000be60000000800 */
[----:B------:R-:W-:Y:S02]  /*b970*/  IMAD.MOV.U32 R150, RZ, RZ, R59 ;  /* 0x000000ffff967224 */ /* 0x000fe400078e003b */
[----:B-1----:R-:W-:Y:S02]  /*b980*/  FMUL.FTZ R58, R0, R122 ;  /* 0x0000007a003a7220 */ /* 0x002fe40000410000 */
[C---:B------:R-:W-:Y:S03]  /*b990*/  FMUL.FTZ R38, R68.reuse, R166 ;  /* 0x000000a644267220 */ /* 0x040fe60000410000 */
[----:B------:R1:W-:Y:S01]  /*b9a0*/  MUFU.EX2 R166, R88 ;  /* 0x0000005800a67308 */ /* 0x0003e20000000800 */
[----:B------:R-:W-:Y:S02]  /*b9b0*/  FMUL.FTZ R39, R68, R167 ;  /* 0x000000a744277220 */ /* 0x000fe40000410000 */
[C---:B------:R-:W-:Y:S02]  /*b9c0*/  FMUL.FTZ R59, R0.reuse, R123 ;  /* 0x0000007b003b7220 */ /* 0x040fe40000410000 */
[C---:B---3--:R-:W-:Y:S02]  /*b9d0*/  FMUL.FTZ R62, R0.reuse, R126 ;  /* 0x0000007e003e7220 */ /* 0x048fe40000410000 */
[----:B------:R-:W-:Y:S02]  /*b9e0*/  FMUL.FTZ R63, R0, R127 ;  /* 0x0000007f003f7220 */ /* 0x000fe40000410000 */
[----:B------:R-:W-:Y:S02]  /*b9f0*/  IMAD.MOV.U32 R113, RZ, RZ, R137 ;  /* 0x000000ffff717224 */ /* 0x000fe400078e0089 */
[----:B------:R-:W-:Y:S02]  /*ba00*/  IMAD.MOV.U32 R137, RZ, RZ, R85 ;  /* 0x000000ffff897224 */ /* 0x000fe400078e0055 */
[----:B------:R-:W-:Y:S01]  /*ba10*/  IMAD.MOV.U32 R147, RZ, RZ, R146 ;  /* 0x000000ffff937224 */ /* 0x000fe200078e0092 */
[----:B------:R-:W-:Y:S01]  /*ba20*/  MOV R146, R144 ;  /* 0x0000009000927202 */ /* 0x000fe20000000f00 */
[C---:B-----5:R-:W-:Y:S02]  /*ba30*/  FMUL.FTZ R36, R69.reuse, R164 ;  /* 0x000000a445247220 */ /* 0x060fe40000410000 */
[----:B------:R-:W-:Y:S02]  /*ba40*/  IMAD.MOV.U32 R144, RZ, RZ, R189 ;  /* 0x000000ffff907224 */ /* 0x000fe400078e00bd */
[----:B------:R-:W-:Y:S02]  /*ba50*/  IMAD.MOV.U32 R159, RZ, RZ, R186 ;  /* 0x000000ffff9f7224 */ /* 0x000fe400078e00ba */
[----:B------:R-:W-:Y:S01]  /*ba60*/  IMAD.MOV.U32 R162, RZ, RZ, R185 ;  /* 0x000000ffffa27224 */ /* 0x000fe200078e00b9 */
[-C--:B------:R-:W-:Y:S01]  /*ba70*/  HMMA.16816.F32.BF16 R36, R72, R52.reuse, R36 ;  /* 0x000000344824723c */ /* 0x080fe20000041824 */
[----:B-1----:R-:W-:Y:S07]  /*ba80*/  LDSM.16.MT88.4 R88, [R214+0x900] ;  /* 0x00090000d658783b */ /* 0x002fee0000004200 */
[C---:B------:R-:W-:Y:S07]  /*ba90*/  HMMA.16816.F32.BF16 R40, R64.reuse, R52, R40 ;  /* 0x000000344028723c */ /* 0x040fee0000041828 */
[--C-:B------:R-:W-:Y:S01]  /*baa0*/  FFMA.FTZ R52, R56, c[0x0][0x2d0], -R94.reuse ;  /* 0x0000b40038347a23 */ /* 0x100fe2000001085e */
[-C--:B------:R-:W-:Y:S01]  /*bab0*/  HMMA.16816.F32.BF16 R44, R64, R54.reuse, R44 ;  /* 0x00000036402c723c */ /* 0x080fe2000004182c */
[----:B------:R-:W-:Y:S02]  /*bac0*/  FMUL.FTZ R56, R2, R120 ;  /* 0x0000007802387220 */ /* 0x000fe40000410000 */
[----:B------:R1:W3:Y:S01]  /*bad0*/  MUFU.EX2 R104, R52 ;  /* 0x0000003400687308 */ /* 0x0002e20000000800 */
[C---:B------:R-:W-:Y:S04]  /*bae0*/  FMUL.FTZ R53, R69.reuse, R117 ;  /* 0x0000007545357220 */ /* 0x040fe80000410000 */
[C---:B------:R-:W-:Y:S07]  /*baf0*/  HMMA.16816.F32.BF16 R48, R72.reuse, R54, R48 ;  /* 0x000000364830723c */ /* 0x040fee0000041830 */
[C---:B------:R-:W-:Y:S02]  /*bb00*/  FMUL.FTZ R54, R68.reuse, R118 ;  /* 0x0000007644367220 */ /* 0x040fe40000410000 */
[----:B------:R-:W-:Y:S03]  /*bb10*/  FMUL.FTZ R55, R68, R119 ;  /* 0x0000007744377220 */ /* 0x000fe60000410000 */
[C---:B-1----:R-:W-:Y:S07]  /*bb20*/  FMUL.FTZ R52, R69.reuse, R116 ;  /* 0x0000007445347220 */ /* 0x042fee0000410000 */
[-C--:B------:R-:W-:Y:S08]  /*bb30*/  HMMA.16816.F32.BF16 R52, R72, R76.reuse, R52 ;  /* 0x0000004c4834723c */ /* 0x080ff00000041834 */
[C---:B------:R-:W-:Y:S07]  /*bb40*/  HMMA.16816.F32.BF16 R56, R64.reuse, R76, R56 ;  /* 0x0000004c4038723c */ /* 0x040fee0000041838 */
[----:B------:R-:W-:Y:S01]  /*bb50*/  FFMA.FTZ R76, R84, c[0x0][0x2d0], -R94 ;  /* 0x0000b400544c7a23 */ /* 0x000fe2000001085e */
[-C--:B------:R-:W-:Y:S01]  /*bb60*/  HMMA.16816.F32.BF16 R60, R64, R78.reuse, R60 ;  /* 0x0000004e403c723c */ /* 0x080fe2000004183c */
[----:B---3--:R-:W-:Y:S01]  /*bb70*/  F2FP.BF16.PACK_AB R77, R112, R104 ;  /* 0x00000068704d723e */ /* 0x008fe200000010ff */
[----:B------:R-:W1:Y:S01]  /*bb80*/  LDSM.16.MT88.4 R84, [R216+0x900] ;  /* 0x00090000d854783b */ /* 0x000e620000004200 */
[----:B------:R3:W5:Y:S04]  /*bb90*/  MUFU.EX2 R145, R76 ;  /* 0x0000004c00917308 */ /* 0x0007680000000800 */
[C---:B------:R-:W-:Y:S02]  /*bba0*/  FMUL.FTZ R64, R69.reuse, R128 ;  /* 0x0000008045407220 */ /* 0x040fe40000410000 */
[----:B------:R-:W-:Y:S03]  /*bbb0*/  FMUL.FTZ R65, R69, R129 ;  /* 0x0000008145417220 */ /* 0x000fe60000410000 */
[C---:B------:R-:W-:Y:S02]  /*bbc0*/  FMUL.FTZ R66, R68.reuse, R130 ;  /* 0x0000008244427220 */ /* 0x040fe40000410000 */
[----:B------:R-:W-:Y:S07]  /*bbd0*/  FMUL.FTZ R67, R68, R131 ;  /* 0x0000008344437220 */ /* 0x000fee0000410000 */
[----:B------:R-:W-:Y:S01]  /*bbe0*/  HMMA.16816.F32.BF16 R64, R72, R78, R64 ;  /* 0x0000004e4840723c */ /* 0x000fe20000041840 */
[--C-:B---3--:R-:W-:Y:S06]  /*bbf0*/  FFMA.FTZ R76, R197, c[0x0][0x2d0], -R71.reuse ;  /* 0x0000b400c54c7a23 */ /* 0x108fec0000010847 */
[----:B------:R-:W-:Y:S02]  /*bc00*/  F2FP.BF16.PACK_AB R74, R115, R103 ;  /* 0x00000067734a723e */ /* 0x000fe400000010ff */
[----:B------:R-:W-:Y:S01]  /*bc10*/  F2FP.BF16.PACK_AB R75, R114, R102 ;  /* 0x00000066724b723e */ /* 0x000fe200000010ff */
[----:B------:R3:W-:Y:S02]  /*bc20*/  MUFU.EX2 R105, R76 ;  /* 0x0000004c00697308 */ /* 0x0007e40000000800 */
[----:B------:R-:W-:Y:S02]  /*bc30*/  F2FP.BF16.PACK_AB R72, R141, R161 ;  /* 0x000000a18d48723e */ /* 0x000fe400000010ff */
[----:B------:R-:W-:Y:S02]  /*bc40*/  F2FP.BF16.PACK_AB R73, R142, R160 ;  /* 0x000000a08e49723e */ /* 0x000fe400000010ff */
[----:B------:R-:W-:Y:S02]  /*bc50*/  F2FP.BF16.PACK_AB R78, R113, R158 ;  /* 0x0000009e714e723e */ /* 0x000fe400000010ff */
[----:B-----5:R-:W-:Y:S03]  /*bc60*/  F2FP.BF16.PACK_AB R79, R145, R108 ;  /* 0x0000006c914f723e */ /* 0x020fe600000010ff */
[-C--:B------:R-:W-:Y:S01]  /*bc70*/  HMMA.16816.F32.BF16 R4, R72, R80.reuse, R4 ;  /* 0x000000504804723c */ /* 0x080fe20000041804 */
[--C-:B---3--:R-:W-:Y:S04]  /*bc80*/  FFMA.FTZ R76, R198, c[0x0][0x2d0], -R92.reuse ;  /* 0x0000b400c64c7a23 */ /* 0x108fe8000001085c */
        /* <DEDUP_REMOVED lines=12> */
[----:B------:R1:W3:Y:S07]  /*bd50*/  MUFU.EX2 R107, R80 ;  /* 0x00000050006b7308 */ /* 0x0002ee0000000800 */
        /* <DEDUP_REMOVED lines=8> */
[----:B-----5:R-:W-:Y:S06]  /*bde0*/  FFMA.FTZ R84, R200, c[0x0][0x2d0], -R93 ;  /* 0x0000b400c8547a23 */ /* 0x020fec000001085d */
[----:B------:R5:W-:Y:S01]  /*bdf0*/  MUFU.EX2 R202, R88 ;  /* 0x0000005800ca7308 */ /* 0x000be20000000800 */
[C---:B------:R-:W-:Y:S09]  /*be00*/  HMMA.16816.F32.BF16 R48, R72.reuse, R90, R48 ;  /* 0x0000005a4830723c */ /* 0x040ff20000041830 */
[----:B------:R2:W-:Y:S03]  /*be10*/  MUFU.EX2 R111, R84 ;  /* 0x00000054006f7308 */ /* 0x0005e60000000800 */
[----:B-1----:R-:W-:Y:S02]  /*be20*/  FFMA.FTZ R80, R206, c[0x0][0x2d0], -R92 ;  /* 0x0000b400ce507a23 */ /* 0x002fe4000001085c */
[----:B---3--:R-:W-:Y:S01]  /*be30*/  IMAD.MOV.U32 R206, RZ, RZ, R107 ;  /* 0x000000ffffce7224 */ /* 0x008fe200078e006b */
[----:B------:R-:W-:Y:S04]  /*be40*/  MOV R107, R184 ;  /* 0x000000b8006b7202 */ /* 0x000fe80000000f00 */
[----:B------:R1:W-:Y:S01]  /*be50*/  MUFU.EX2 R204, R80 ;  /* 0x0000005000cc7308 */ /* 0x0003e20000000800 */
[----:B-----5:R-:W-:Y:S02]  /*be60*/  FFMA.FTZ R88, R98, c[0x0][0x2d0], -R94 ;  /* 0x0000b40062587a23 */ /* 0x020fe4000001085e */
[--C-:B--2---:R-:W-:Y:S07]  /*be70*/  FFMA.FTZ R84, R201, c[0x0][0x2d0], -R93.reuse ;  /* 0x0000b400c9547a23 */ /* 0x104fee000001085d */
[----:B------:R2:W-:Y:S01]  /*be80*/  MUFU.EX2 R201, R88 ;  /* 0x0000005800c97308 */ /* 0x0005e20000000800 */
[----:B-1----:R-:W-:Y:S09]  /*be90*/  FFMA.FTZ R80, R139, c[0x0][0x2d0], -R93 ;  /* 0x0000b4008b507a23 */ /* 0x002ff2000001085d */
[----:B------:R1:W3:Y:S10]  /*bea0*/  MUFU.EX2 R110, R84 ;  /* 0x00000054006e7308 */ /* 0x0002f40000000800 */
[----:B------:R5:W-:Y:S01]  /*beb0*/  MUFU.EX2 R165, R80 ;  /* 0x0000005000a57308 */ /* 0x000be20000000800 */
[----:B--2---:R-:W-:Y:S01]  /*bec0*/  FFMA.FTZ R88, R232, c[0x0][0x2d0], -R92 ;  /* 0x0000b400e8587a23 */ /* 0x004fe2000001085c */
[----:B------:R-:W-:Y:S08]  /*bed0*/  MOV R232, R157 ;  /* 0x0000009d00e87202 */ /* 0x000ff00000000f00 */
[----:B------:R2:W-:Y:S01]  /*bee0*/  MUFU.EX2 R169, R88 ;  /* 0x0000005800a97308 */ /* 0x0005e20000000800 */
[--C-:B-1----:R-:W-:Y:S01]  /*bef0*/  FFMA.FTZ R84, R207, c[0x0][0x2d0], -R71.reuse ;  /* 0x0000b400cf547a23 */ /* 0x102fe20000010847 */
[----:B------:R-:W-:Y:S02]  /*bf00*/  MOV R207, R106 ;  /* 0x0000006a00cf7202 */ /* 0x000fe40000000f00 */
[----:B------:R-:W-:Y:S06]  /*bf10*/  MOV R106, R95 ;  /* 0x0000005f006a7202 */ /* 0x000fec0000000f00 */
[----:B------:R1:W-:Y:S01]  /*bf20*/  MUFU.EX2 R203, R84 ;  /* 0x0000005400cb7308 */ /* 0x0003e20000000800 */
[----:B-----5:R-:W5:Y:S08]  /*bf30*/  LDSM.16.MT88.4 R80, [R215+0x900] ;  /* 0x00090000d750783b */ /* 0x020f700000004200 */
[----:B--2---:R-:W-:Y:S01]  /*bf40*/  LDSM.16.MT88.4 R88, [R214+0x1100] ;  /* 0x00110000d658783b */ /* 0x004fe20000004200 */
[--C-:B-1----:R-:W-:Y:S04]  /*bf50*/  FFMA.FTZ R84, R96, c[0x0][0x2d0], -R94.reuse ;  /* 0x0000b40060547a23 */ /* 0x102fe8000001085e */
[----:B------:R1:W2:Y:S01]  /*bf60*/  MUFU.EX2 R109, R84 ;  /* 0x00000054006d7308 */ /* 0x0002a20000000800 */
[-C--:B-----5:R-:W-:Y:S08]  /*bf70*/  HMMA.16816.F32.BF16 R52, R72, R80.reuse, R52 ;  /* 0x000000504834723c */ /* 0x0a0ff00000041834 */
[C---:B------:R-:W-:Y:S01]  /*bf80*/  HMMA.16816.F32.BF16 R56, R76.reuse, R80, R56 ;  /* 0x000000504c38723c */ /* 0x040fe20000041838 */
[----:B-1----:R-:W1:Y:S06]  /*bf90*/  LDSM.16.MT88.4 R84, [R213+0x1100] ;  /* 0x00110000d554783b */ /* 0x002e6c0000004200 */
[----:B------:R-:W-:Y:S01]  /*bfa0*/  FFMA.FTZ R80, R99, c[0x0][0x2d0], -R94 ;  /* 0x0000b40063507a23 */ /* 0x000fe2000001085e */
[-C--:B------:R-:W-:Y:S03]  /*bfb0*/  HMMA.16816.F32.BF16 R60, R76, R82.reuse, R60 ;  /* 0x000000524c3c723c */ /* 0x080fe6000004183c */
[----:B------:R5:W4:Y:S04]  /*bfc0*/  MUFU.EX2 R200, R80 ;  /* 0x0000005000c87308 */ /* 0x000b280000000800 */
[----:B------:R-:W-:Y:S01]  /*bfd0*/  FFMA.FTZ R76, R208, c[0x0][0x2d0], -R71 ;  /* 0x0000b400d04c7a23 */ /* 0x000fe20000010847 */
[----:B------:R-:W-:Y:S01]  /*bfe0*/  HMMA.16816.F32.BF16 R64, R72, R82, R64 ;  /* 0x000000524840723c */ /* 0x000fe20000041840 */
[----:B---3--:R-:W-:Y:S03]  /*bff0*/  F2FP.BF16.PACK_AB R78, R110, R111 ;  /* 0x0000006f6e4e723e */ /* 0x008fe600000010ff */
[----:B--2---:R-:W-:Y:S01]  /*c000*/  F2FP.BF16.PACK_AB R77, R202, R109 ;  /* 0x0000006dca4d723e */ /* 0x004fe200000010ff */
[----:B------:R2:W-:Y:S01]  /*c010*/  MUFU.EX2 R171, R76 ;  /* 0x0000004c00ab7308 */ /* 0x0005e20000000800 */
[----:B------:R-:W-:Y:S02]  /*c020*/  MOV R208, R145 ;  /* 0x0000009100d07202 */ /* 0x000fe40000000f00 */
[----:B------:R-:W-:Y:S04]  /*c030*/  F2FP.BF16.PACK_AB R73, R166, R167 ;  /* 0x000000a7a649723e */ /* 0x000fe800000010ff */
[----:B------:R-:W-:Y:S02]  /*c040*/  F2FP.BF16.PACK_AB R74, R206, R207 ;  /* 0x000000cfce4a723e */ /* 0x000fe400000010ff */
[----:B------:R-:W-:Y:S01]  /*c050*/  F2FP.BF16.PACK_AB R75, R204, R205 ;  /* 0x000000cdcc4b723e */ /* 0x000fe200000010ff */
[----:B-----5:R-:W3:Y:S01]  /*c060*/  LDSM.16.MT88.4 R80, [R216+0x1100] ;  /* 0x00110000d850783b */ /* 0x020ee20000004200 */
[----:B----4-:R-:W-:Y:S01]  /*c070*/  F2FP.BF16.PACK_AB R79, R200, R201 ;  /* 0x000000c9c84f723e */ /* 0x010fe200000010ff */
[----:B--2---:R-:W-:Y:S02]  /*c080*/  FFMA.FTZ R76, R210, c[0x0][0x2d0], -R92 ;  /* 0x0000b400d24c7a23 */ /* 0x004fe4000001085c */
[----:B------:R-:W-:Y:S01]  /*c090*/  IMAD.MOV.U32 R210, RZ, RZ, R105 ;  /* 0x000000ffffd27224 */ /* 0x000fe200078e0069 */
[----:B------:R-:W-:Y:S01]  /*c0a0*/  MOV R105, R187 ;  /* 0x000000bb00697202 */ /* 0x000fe20000000f00 */
[----:B------:R2:W-:Y:S03]  /*c0b0*/  MUFU.EX2 R170, R76 ;  /* 0x0000004c00aa7308 */ /* 0x0005e60000000800 */
[----:B------:R-:W-:Y:S01]  /*c0c0*/  F2FP.BF16.PACK_AB R72, R210, R157 ;  /* 0x0000009dd248723e */ /* 0x000fe200000010ff */
[----:B------:R-:W-:Y:S04]  /*c0d0*/  IMAD.MOV.U32 R157, RZ, RZ, R153 ;  /* 0x000000ffff9d7224 */ /* 0x000fe800078e0099 */
[----:B------:R-:W-:Y:S02]  /*c0e0*/  FFMA.FTZ R68, R68, R124, R157 ;  /* 0x0000007c44447223 */ /* 0x000fe4000001009d */
[-C--:B-1----:R-:W-:Y:S01]  /*c0f0*/  HMMA.16816.F32.BF16 R4, R72, R84.reuse, R4 ;  /* 0x000000544804723c */ /* 0x082fe20000041804 */
[----:B--2---:R-:W-:Y:S07]  /*c100*/  F2FP.BF16.PACK_AB R76, R164, R165 ;  /* 0x000000a5a44c723e */ /* 0x004fee00000010ff */
[C---:B------:R-:W-:Y:S07]  /*c110*/  HMMA.16816.F32.BF16 R8, R76.reuse, R84, R8 ;  /* 0x000000544c08723c */ /* 0x040fee0000041808 */
[--C-:B------:R-:W-:Y:S01]  /*c120*/  FFMA.FTZ R84, R234, c[0x0][0x2d0], -R71.reuse ;  /* 0x0000b400ea547a23 */ /* 0x100fe20000010847 */
[-C--:B------:R-:W-:Y:S01]  /*c130*/  HMMA.16816.F32.BF16 R12, R76, R86.reuse, R12 ;  /* 0x000000564c0c723c */ /* 0x080fe2000004180c */
[----:B------:R-:W-:Y:S02]  /*c140*/  IMAD.MOV.U32 R234, RZ, RZ, R104 ;  /* 0x000000ffffea7224 */ /* 0x000fe400078e0068 */
[----:B------:R1:W-:Y:S05]  /*c150*/  MUFU.EX2 R199, R84 ;  /* 0x0000005400c77308 */ /* 0x0003ea0000000800 */
[C---:B------:R-:W-:Y:S08]  /*c160*/  HMMA.16816.F32.BF16 R16, R72.reuse, R86, R16 ;  /* 0x000000564810723c */ /* 0x040ff00000041810 */
[-C--:B---3--:R-:W-:Y:S08]  /*c170*/  HMMA.16816.F32.BF16 R20, R72, R80.reuse, R20 ;  /* 0x000000504814723c */ /* 0x088ff00000041814 */
[C---:B------:R-:W-:Y:S01]  /*c180*/  HMMA.16816.F32.BF16 R24, R76.reuse, R80, R24 ;  /* 0x000000504c18723c */ /* 0x040fe20000041818 */
[----:B-1----:R-:W-:Y:S03]  /*c190*/  FFMA.FTZ R84, R235, c[0x0][0x2d0], -R71 ;  /* 0x0000b400eb547a23 */ /* 0x002fe60000010847 */
[----:B------:R-:W-:Y:S03]  /*c1a0*/  MOV R235, R158 ;  /* 0x0000009e00eb7202 */ /* 0x000fe60000000f00 */
[--C-:B------:R-:W-:Y:S01]  /*c1b0*/  FFMA.FTZ R80, R209, c[0x0][0x2d0], -R93.reuse ;  /* 0x0000b400d1507a23 */ /* 0x100fe2000001085d */
[-C--:B------:R-:W-:Y:S01]  /*c1c0*/  HMMA.16816.F32.BF16 R28, R76, R82.reuse, R28 ;  /* 0x000000524c1c723c */ /* 0x080fe2000004181c */
[----:B------:R1:W-:Y:S03]  /*c1d0*/  MUFU.EX2 R198, R84 ;  /* 0x0000005400c67308 */ /* 0x0003e60000000800 */
[----:B------:R-:W-:Y:S01]  /*c1e0*/  MOV R158, R152 ;  /* 0x00000098009e7202 */ /* 0x000fe20000000f00 */
[----:B------:R-:W-:Y:S01]  /*c1f0*/  IMAD.MOV.U32 R209, RZ, RZ, R234 ;  /* 0x000000ffffd17224 */ /* 0x000fe200078e00ea */
[----:B------:R-:W-:Y:S02]  /*c200*/  MOV R234, R112 ;  /* 0x0000007000ea7202 */ /* 0x000fe40000000f00 */
[C---:B------:R-:W-:Y:S01]  /*c210*/  HMMA.16816.F32.BF16 R32, R72.reuse, R82, R32 ;  /* 0x000000524820723c */ /* 0x040fe20000041820 */
[----:B------:R-:W-:Y:S02]  /*c220*/  FFMA.FTZ R69, R69, R125, R158 ;  /* 0x0000007d45457223 */ /* 0x000fe4000001009e */
        /* <DEDUP_REMOVED lines=9> */
[----:B--2---:R-:W-:Y:S03]  /*c2c0*/  FFMA.FTZ R80, R211, c[0x0][0x2d0], -R93 ;  /* 0x0000b400d3507a23 */ /* 0x004fe6000001085d */
[----:B------:R-:W-:Y:S01]  /*c2d0*/  MOV R211, R235 ;  /* 0x000000eb00d37202 */ /* 0x000fe20000000f00 */
[----:B------:R-:W-:Y:S02]  /*c2e0*/  IMAD.MOV.U32 R235, RZ, RZ, R113 ;  /* 0x000000ffffeb7224 */ /* 0x000fe400078e0071 */
[----:B------:R2:W-:Y:S01]  /*c2f0*/  MUFU.EX2 R119, R88 ;  /* 0x0000005800777308 */ /* 0x0005e20000000800 */
[C---:B------:R-:W-:Y:S09]  /*c300*/  HMMA.16816.F32.BF16 R48, R72.reuse, R90, R48 ;  /* 0x0000005a4830723c */ /* 0x040ff20000041830 */
[----:B------:R3:W-:Y:S03]  /*c310*/  MUFU.EX2 R195, R80 ;  /* 0x0000005000c37308 */ /* 0x0007e60000000800 */
[----:B-1----:R-:W-:Y:S01]  /*c320*/  FFMA.FTZ R84, R237, c[0x0][0x2d0], -R92 ;  /* 0x0000b400ed547a23 */ /* 0x002fe2000001085c */
[----:B------:R-:W-:Y:S02]  /*c330*/  MOV R237, R155 ;  /* 0x0000009b00ed7202 */ /* 0x000fe40000000f00 */
[----:B------:R-:W-:Y:S04]  /*c340*/  LDSM.16.MT88.4 R152, [R213+0x2900] ;  /* 0x00290000d598783b */ /* 0x000fe80000004200 */
[----:B------:R1:W-:Y:S01]  /*c350*/  MUFU.EX2 R197, R84 ;  /* 0x0000005400c57308 */ /* 0x0003e20000000800 */
[----:B--2---:R-:W-:Y:S09]  /*c360*/  FFMA.FTZ R88, R174, c[0x0][0x2d0], -R94 ;  /* 0x0000b400ae587a23 */ /* 0x004ff2000001085e */
[----:B------:R2:W-:Y:S01]  /*c370*/  MUFU.EX2 R118, R88 ;  /* 0x0000005800767308 */ /* 0x0005e20000000800 */
[----:B---3--:R-:W-:Y:S02]  /*c380*/  FFMA.FTZ R80, R230, c[0x0][0x2d0], -R93 ;  /* 0x0000b400e6507a23 */ /* 0x008fe4000001085d */
[----:B------:R-:W-:Y:S07]  /*c390*/  IMAD.MOV.U32 R230, RZ, RZ, R147 ;  /* 0x000000ffffe67224 */ /* 0x000fee00078e0093 */
[----:B------:R3:W-:Y:S01]  /*c3a0*/  MUFU.EX2 R193, R80 ;  /* 0x0000005000c17308 */ /* 0x0007e20000000800 */
[----:B-1----:R-:W1:Y:S01]  /*c3b0*/  LDSM.16.MT88.4 R84, [R215+0x1100] ;  /* 0x00110000d754783b */ /* 0x002e620000004200 */
[----:B--2---:R-:W-:Y:S08]  /*c3c0*/  FFMA.FTZ R88, R243, c[0x0][0x2d0], -R92 ;  /* 0x0000b400f3587a23 */ /* 0x004ff0000001085c */
        /* <DEDUP_REMOVED lines=8> */
[----:B------:R-:W-:Y:S01]  /*c450*/  IMAD.MOV.U32 R238, RZ, RZ, R141 ;  /* 0x000000ffffee7224 */ /* 0x000fe200078e008d */
[----:B------:R1:W-:Y:S02]  /*c460*/  MUFU.EX2 R192, R80 ;  /* 0x0000005000c07308 */ /* 0x0003e40000000800 */
[--C-:B------:R-:W-:Y:S01]  /*c470*/  FFMA.FTZ R84, R175, c[0x0][0x2d0], -R94.reuse ;  /* 0x0000b400af547a23 */ /* 0x100fe2000001085e */
[-C--:B------:R-:W-:Y:S07]  /*c480*/  HMMA.16816.F32.BF16 R60, R76, R86.reuse, R60 ;  /* 0x000000564c3c723c */ /* 0x080fee000004183c */
        /* <DEDUP_REMOVED lines=14> */
[--C-:B---3--:R-:W-:Y:S01]  /*c570*/  FFMA.FTZ R76, R240, c[0x0][0x2d0], -R92.reuse ;  /* 0x0000b400f04c7a23 */ /* 0x108fe2000001085c */
        /* <DEDUP_REMOVED lines=8> */
[-C--:B------:R-:W-:Y:S03]  /*c600*/  HMMA.16816.F32.BF16 R12, R76, R82.reuse, R12 ;  /* 0x000000524c0c723c */ /* 0x080fe6000004180c */
[----:B------:R1:W-:Y:S05]  /*c610*/  MUFU.EX2 R123, R80 ;  /* 0x00000050007b7308 */ /* 0x0003ea0000000800 */
[C---:B------:R-:W-:Y:S08]  /*c620*/  HMMA.16816.F32.BF16 R16, R72.reuse, R82, R16 ;  /* 0x000000524810723c */ /* 0x040ff00000041810 */
[-C--:B------:R-:W-:Y:S08]  /*c630*/  HMMA.16816.F32.BF16 R20, R72, R84.reuse, R20 ;  /* 0x000000544814723c */ /* 0x080ff00000041814 */
[C---:B------:R-:W-:Y:S01]  /*c640*/  HMMA.16816.F32.BF16 R24, R76.reuse, R84, R24 ;  /* 0x000000544c18723c */ /* 0x040fe20000041818 */
[----:B-1----:R-:W-:Y:S06]  /*c650*/  FFMA.FTZ R80, R247, c[0x0][0x2d0], -R71 ;  /* 0x0000b400f7507a23 */ /* 0x002fec0000010847 */
[--C-:B------:R-:W-:Y:S01]  /*c660*/  FFMA.FTZ R84, R242, c[0x0][0x2d0], -R93.reuse ;  /* 0x0000b400f2547a23 */ /* 0x100fe2000001085d */
[-C--:B------:R-:W-:Y:S01]  /*c670*/  HMMA.16816.F32.BF16 R28, R76, R86.reuse, R28 ;  /* 0x000000564c1c723c */ /* 0x080fe2000004181c */
[----:B------:R1:W-:Y:S07]  /*c680*/  MUFU.EX2 R188, R80 ;  /* 0x0000005000bc7308 */ /* 0x0003ee0000000800 */
        /* <DEDUP_REMOVED lines=63> */
[----:B---3--:R-:W-:Y:S03]  /*ca80*/  FFMA.FTZ R71, R151, c[0x0][0x2d0], -R92 ;  /* 0x0000b40097477a23 */ /* 0x008fe6000001085c */
[----:B----4-:R-:W-:Y:S01]  /*ca90*/  F2FP.BF16.PACK_AB R130, R139, R173 ;  /* 0x000000ad8b82723e */ /* 0x010fe200000010ff */
[----:B------:R-:W-:Y:S01]  /*caa0*/  IMAD.MOV.U32 R151, RZ, RZ, R150 ;  /* 0x000000ffff977224 */ /* 0x000fe200078e0096 */
[----:B------:R-:W-:Y:S02]  /*cab0*/  MOV R150, R149 ;  /* 0x0000009500967202 */ /* 0x000fe40000000f00 */
[C---:B------:R-:W-:Y:S01]  /*cac0*/  HMMA.16816.F32.BF16 R32, R72.reuse, R82, R32 ;  /* 0x000000524820723c */ /* 0x040fe20000041820 */
[----:B------:R-:W2:Y:S03]  /*cad0*/  LDL.LU R83, [R1+0x18] ;  /* 0x0000180001537983 */ /* 0x000ea60000300800 */
[----:B------:R-:W-:Y:S01]  /*cae0*/  FFMA.FTZ R92, R137, c[0x0][0x2d0], -R92 ;  /* 0x0000b400895c7a23 */ /* 0x000fe2000001085c */
[----:B------:R-:W-:Y:S01]  /*caf0*/  MOV R149, R138 ;  /* 0x0000008a00957202 */ /* 0x000fe20000000f00 */
[----:B------:R-:W-:Y:S01]  /*cb00*/  IMAD.MOV.U32 R158, RZ, RZ, R150 ;  /* 0x000000ffff9e7224 */ /* 0x000fe200078e0096 */
[----:B------:R3:W-:Y:S02]  /*cb10*/  MUFU.EX2 R138, R71 ;  /* 0x00000047008a7308 */ /* 0x0007e40000000800 */
[----:B------:R-:W-:Y:S01]  /*cb20*/  MOV R157, R149 ;  /* 0x00000095009d7202 */ /* 0x000fe20000000f00 */
[-C--:B------:R-:W-:Y:S07]  /*cb30*/  HMMA.16816.F32.BF16 R36, R72, R88.reuse, R36 ;  /* 0x000000584824723c */ /* 0x080fee0000041824 */
[----:B------:R-:W4:Y:S01]  /*cb40*/  MUFU.EX2 R137, R92 ;  /* 0x0000005c00897308 */ /* 0x000f220000000800 */
[C---:B------:R-:W-:Y:S08]  /*cb50*/  HMMA.16816.F32.BF16 R40, R76.reuse, R88, R40 ;  /* 0x000000584c28723c */ /* 0x040ff00000041828 */
[-C--:B------:R-:W-:Y:S01]  /*cb60*/  HMMA.16816.F32.BF16 R44, R76, R90.reuse, R44 ;  /* 0x0000005a4c2c723c */ /* 0x080fe2000004182c */
[--C-:B---3--:R-:W-:Y:S03]  /*cb70*/  FFMA.FTZ R71, R163, c[0x0][0x2d0], -R93.reuse ;  /* 0x0000b400a3477a23 */ /* 0x108fe6000001085d */
[----:B------:R-:W-:Y:S04]  /*cb80*/  IMAD.MOV.U32 R163, RZ, RZ, R144 ;  /* 0x000000ffffa37224 */ /* 0x000fe800078e0090 */
[C---:B------:R-:W-:Y:S01]  /*cb90*/  HMMA.16816.F32.BF16 R48, R72.reuse, R90, R48 ;  /* 0x0000005a4830723c */ /* 0x040fe20000041830 */
[----:B------:R3:W-:Y:S03]  /*cba0*/  MUFU.EX2 R99, R71 ;  /* 0x0000004700637308 */ /* 0x0007e60000000800 */
[----:B----4-:R-:W-:Y:S04]  /*cbb0*/  F2FP.BF16.PACK_AB R131, R137, R138 ;  /* 0x0000008a8983723e */ /* 0x010fe800000010ff */
[-C--:B-1----:R-:W-:Y:S08]  /*cbc0*/  HMMA.16816.F32.BF16 R52, R72, R84.reuse, R52 ;  /* 0x000000544834723c */ /* 0x082ff00000041834 */
[C---:B------:R-:W-:Y:S08]  /*cbd0*/  HMMA.16816.F32.BF16 R56, R76.reuse, R84, R56 ;  /* 0x000000544c38723c */ /* 0x040ff00000041838 */
[-C--:B------:R-:W-:Y:S01]  /*cbe0*/  HMMA.16816.F32.BF16 R60, R76, R86.reuse, R60 ;  /* 0x000000564c3c723c */ /* 0x080fe2000004183c */
[----:B---3--:R-:W-:Y:S03]  /*cbf0*/  FFMA.FTZ R71, R162, c[0x0][0x2d0], -R93 ;  /* 0x0000b400a2477a23 */ /* 0x008fe6000001085d */
[----:B------:R-:W-:Y:S01]  /*cc00*/  MOV R162, R143 ;  /* 0x0000008f00a27202 */ /* 0x000fe20000000f00 */
[----:B------:R1:W3:Y:S03]  /*cc10*/  MUFU.EX2 R92, R71 ;  /* 0x00000047005c7308 */ /* 0x0002e60000000800 */
[----:B------:R-:W-:Y:S08]  /*cc20*/  HMMA.16816.F32.BF16 R64, R72, R86, R64 ;  /* 0x000000564840723c */ /* 0x000ff00000041840 */
[-C--:B------:R-:W-:Y:S07]  /*cc30*/  HMMA.16816.F32.BF16 R140, R128, R152.reuse, R4 ;  /* 0x00000098808c723c */ /* 0x080fee0000041804 */
[----:B------:R-:W-:Y:S01]  /*cc40*/  FADD.FTZ R4, R237, R69 ;  /* 0x00000045ed047221 */ /* 0x000fe20000010000 */
[----:B------:R-:W-:Y:S01]  /*cc50*/  MOV R237, R115 ;  /* 0x0000007300ed7202 */ /* 0x000fe20000000f00 */
[----:B------:R-:W-:Y:S03]  /*cc60*/  FADD.FTZ R6, R236, R68 ;  /* 0x00000044ec067221 */ /* 0x000fe60000010000 */
[----:B------:R-:W-:Y:S01]  /*cc70*/  FADD.FTZ R4, R158, R4 ;  /* 0x000000049e047221 */ /* 0x000fe20000010000 */
[----:B------:R-:W-:Y:S01]  /*cc80*/  MOV R236, R114 ;  /* 0x0000007200ec7202 */ /* 0x000fe20000000f00 */
[--C-:B-1----:R-:W-:Y:S01]  /*cc90*/  FFMA.FTZ R71, R159, c[0x0][0x2d0], -R93.reuse ;  /* 0x0000b4009f477a23 */ /* 0x102fe2000001085d */
[----:B------:R-:W1:Y:S01]  /*cca0*/  LDSM.16.MT88.4 R112, [R214+0x2900] ;  /* 0x00290000d670783b */ /* 0x000e620000004200 */
[----:B------:R-:W-:Y:S01]  /*ccb0*/  FFMA.FTZ R93, R183, c[0x0][0x2d0], -R93 ;  /* 0x0000b400b75d7a23 */ /* 0x000fe2000001085d */
[----:B---3--:R-:W-:Y:S01]  /*ccc0*/  F2FP.BF16.PACK_AB R124, R92, R99 ;  /* 0x000000635c7c723e */ /* 0x008fe200000010ff */
[----:B------:R-:W-:Y:S01]  /*ccd0*/  FADD.FTZ R6, R157, R6 ;  /* 0x000000069d067221 */ /* 0x000fe20000010000 */
[----:B------:R3:W-:Y:S01]  /*cce0*/  MUFU.EX2 R82, R71 ;  /* 0x0000004700527308 */ /* 0x0007e20000000800 */
[----:B------:R-:W-:Y:S01]  /*ccf0*/  FADD.FTZ R4, R240, R4 ;  /* 0x00000004f0047221 */ /* 0x000fe20000010000 */
[----:B------:R-:W-:Y:S08]  /*cd00*/  MOV R159, R151 ;  /* 0x00000097009f7202 */ /* 0x000ff00000000f00 */
[----:B------:R-:W4:Y:S01]  /*cd10*/  MUFU.EX2 R93, R93 ;  /* 0x0000005d005d7308 */ /* 0x000f220000000800 */
[--C-:B---3--:R-:W-:Y:S09]  /*cd20*/  FFMA.FTZ R71, R178, c[0x0][0x2d0], -R94.reuse ;  /* 0x0000b400b2477a23 */ /* 0x108ff2000001085e */
[----:B------:R3:W-:Y:S01]  /*cd30*/  MUFU.EX2 R80, R71 ;  /* 0x0000004700507308 */ /* 0x0007e20000000800 */
[----:B----4-:R-:W-:Y:S01]  /*cd40*/  F2FP.BF16.PACK_AB R126, R93, R82 ;  /* 0x000000525d7e723e */ /* 0x010fe200000010ff */
[--C-:B---3--:R-:W-:Y:S08]  /*cd50*/  FFMA.FTZ R71, R179, c[0x0][0x2d0], -R94.reuse ;  /* 0x0000b400b3477a23 */ /* 0x108ff0000001085e */
[----:B------:R3:W4:Y:S02]  /*cd60*/  MUFU.EX2 R81, R71 ;  /* 0x0000004700517308 */ /* 0x0007240000000800 */
[--C-:B---3--:R-:W-:Y:S01]  /*cd70*/  FFMA.FTZ R71, R180, c[0x0][0x2d0], -R94.reuse ;  /* 0x0000b400b4477a23 */ /* 0x108fe2000001085e */
[----:B----4-:R-:W-:Y:S01]  /*cd80*/  F2FP.BF16.PACK_AB R125, R81, R80 ;  /* 0x00000050517d723e */ /* 0x010fe200000010ff */
[----:B------:R-:W-:Y:S02]  /*cd90*/  FFMA.FTZ R94, R70, c[0x0][0x2d0], -R94 ;  /* 0x0000b400465e7a23 */ /* 0x000fe4000001085e */
[----:B------:R-:W3:Y:S04]  /*cda0*/  LDL.LU R70, [R1+0x1c] ;  /* 0x00001c0001467983 */ /* 0x000ee80000300800 */
[----:B------:R-:W-:Y:S10]  /*cdb0*/  MUFU.EX2 R71, R71 ;  /* 0x0000004700477308 */ /* 0x000ff40000000800 */
[----:B------:R-:W4:Y:S02]  /*cdc0*/  MUFU.EX2 R94, R94 ;  /* 0x0000005e005e7308 */ /* 0x000f240000000800 */
[----:B----4-:R-:W-:Y:S07]  /*cdd0*/  F2FP.BF16.PACK_AB R127, R94, R71 ;  /* 0x000000475e7f723e */ /* 0x010fee00000010ff */
[C---:B------:R-:W-:Y:S01]  /*cde0*/  HMMA.16816.F32.BF16 R144, R124.reuse, R152, R8 ;  /* 0x000000987c90723c */ /* 0x040fe20000041808 */
[----:B--2---:R-:W-:Y:S01]  /*cdf0*/  FFMA.FTZ R2, R2, R83, R156 ;  /* 0x0000005302027223 */ /* 0x004fe2000001009c */
[----:B------:R-:W-:Y:S06]  /*ce00*/  MOV R156, R148 ;  /* 0x00000094009c7202 */ /* 0x000fec0000000f00 */
[-C--:B------:R-:W-:Y:S01]  /*ce10*/  HMMA.16816.F32.BF16 R148, R124, R154.reuse, R12 ;  /* 0x0000009a7c94723c */ /* 0x080fe2000004180c */
[----:B------:R-:W-:Y:S04]  /*ce20*/  FADD.FTZ R2, R159, R2 ;  /* 0x000000029f027221 */ /* 0x000fe80000010000 */
[----:B------:R-:W-:Y:S02]  /*ce30*/  FADD.FTZ R5, R156, R2 ;  /* 0x000000029c057221 */ /* 0x000fe40000010000 */
[----:B------:R-:W-:Y:S01]  /*ce40*/  FADD.FTZ R2, R163, R6 ;  /* 0x00000006a3027221 */ /* 0x000fe20000010000 */
[C---:B------:R-:W-:Y:S01]  /*ce50*/  HMMA.16816.F32.BF16 R152, R128.reuse, R154, R16 ;  /* 0x0000009a8098723c */ /* 0x040fe20000041810 */
[----:B------:R-:W-:Y:S07]  /*ce60*/  FADD.FTZ R6, R161, R4 ;  /* 0x00000004a1067221 */ /* 0x000fee0000010000 */
[-C--:B------:R-:W-:Y:S01]  /*ce70*/  HMMA.16816.F32.BF16 R156, R128, R104.reuse, R20 ;  /* 0x00000068809c723c */ /* 0x080fe20000041814 */
[----:B---3--:R-:W-:Y:S03]  /*ce80*/  FFMA.FTZ R8, R0, R70, R135 ;  /* 0x0000004600087223 */ /* 0x008fe60000010087 */
[----:B------:R-:W-:Y:S02]  /*ce90*/  FADD.FTZ R0, R162, R5 ;  /* 0x00000005a2007221 */ /* 0x000fe40000010000 */
[----:B------:R-:W-:Y:S01]  /*cea0*/  FADD.FTZ R8, R136, R8 ;  /* 0x0000000888087221 */ /* 0x000fe20000010000 */
[----:B------:R-:W-:Y:S01]  /*ceb0*/  MOV R136, R133 ;  /* 0x0000008500887202 */ /* 0x000fe20000000f00 */
[----:B------:R-:W-:Y:S04]  /*cec0*/  FADD.FTZ R5, R160, R2 ;  /* 0x00000002a0057221 */ /* 0x000fe80000010000 */
        /* <DEDUP_REMOVED lines=64> */
[----:B------:R-:W-:Y:S03]  /*d2d0*/  FADD.FTZ R8, R120, R8 ;  /* 0x0000000878087221 */ /* 0x000fe60000010000 */
[----:B------:R-:W-:Y:S02]  /*d2e0*/  FADD.FTZ R9, R122, R0 ;  /* 0x000000007a097221 */ /* 0x000fe40000010000 */
[----:B------:R-:W-:Y:S01]  /*d2f0*/  FADD.FTZ R2, R186, R10 ;  /* 0x0000000aba027221 */ /* 0x000fe20000010000 */
[C---:B------:R-:W-:Y:S01]  /*d300*/  HMMA.16816.F32.BF16 R120, R124.reuse, R4, R56 ;  /* 0x000000047c78723c */ /* 0x040fe20000041838 */
[----:B------:R-:W-:Y:S02]  /*d310*/  FADD.FTZ R0, R188, R11 ;  /* 0x0000000bbc007221 */ /* 0x000fe40000010000 */
[----:B------:R-:W-:Y:S04]  /*d320*/  IMAD.MOV.U32 R135, RZ, RZ, R134 ;  /* 0x000000ffff877224 */ /* 0x000fe800078e0086 */
[----:B------:R-:W-:Y:S01]  /*d330*/  FADD.FTZ R4, R97, R8 ;  /* 0x0000000861047221 */ /* 0x000fe20000010000 */
[-C--:B------:R-:W-:Y:S01]  /*d340*/  HMMA.16816.F32.BF16 R124, R124, R6.reuse, R60 ;  /* 0x000000067c7c723c */ /* 0x080fe2000004183c */
[----:B------:R-:W-:Y:S03]  /*d350*/  FADD.FTZ R8, R187, R9 ;  /* 0x00000009bb087221 */ /* 0x000fe60000010000 */
[----:B------:R-:W-:Y:S02]  /*d360*/  FADD.FTZ R9, R185, R2 ;  /* 0x00000002b9097221 */ /* 0x000fe40000010000 */
[----:B------:R-:W-:Y:S02]  /*d370*/  FADD.FTZ R4, R96, R4 ;  /* 0x0000000460047221 */ /* 0x000fe40000010000 */
[----:B------:R-:W-:Y:S01]  /*d380*/  FADD.FTZ R5, R184, R0 ;  /* 0x00000000b8057221 */ /* 0x000fe20000010000 */
[----:B------:R-:W-:Y:S03]  /*d390*/  HMMA.16816.F32.BF16 R128, R128, R6, R64 ;  /* 0x000000068080723c */ /* 0x000fe60000041840 */
[----:B------:R-:W-:Y:S02]  /*d3a0*/  FADD.FTZ R2, R174, R8 ;  /* 0x00000008ae027221 */ /* 0x000fe40000010000 */
[----:B------:R-:W-:Y:S02]  /*d3b0*/  FADD.FTZ R4, R95, R4 ;  /* 0x000000045f047221 */ /* 0x000fe40000010000 */
[----:B------:R-:W-:Y:S02]  /*d3c0*/  FADD.FTZ R0, R99, R9 ;  /* 0x0000000963007221 */ /* 0x000fe40000010000 */
[----:B------:R-:W-:Y:S03]  /*d3d0*/  FADD.FTZ R5, R175, R5 ;  /* 0x00000005af057221 */ /* 0x000fe60000010000 */
[----:B------:R-:W-:Y:S02]  /*d3e0*/  FADD.FTZ R8, R172, R2 ;  /* 0x00000002ac087221 */ /* 0x000fe40000010000 */
[----:B------:R-:W-:Y:S02]  /*d3f0*/  FADD.FTZ R2, R80, R4 ;  /* 0x0000000450027221 */ /* 0x000fe40000010000 */
[----:B------:R-:W-:Y:S02]  /*d400*/  FADD.FTZ R4, R92, R0 ;  /* 0x000000005c047221 */ /* 0x000fe40000010000 */
[----:B------:R-:W-:Y:S02]  /*d410*/  FADD.FTZ R0, R173, R5 ;  /* 0x00000005ad007221 */ /* 0x000fe40000010000 */
[----:B------:R-:W-:Y:S01]  /*d420*/  FADD.FTZ R5, R138, R8 ;  /* 0x000000088a057221 */ /* 0x000fe20000010000 */
[----:B------:R-:W-:Y:S01]  /*d430*/  MOV R138, R3 ;  /* 0x00000003008a7202 */ /* 0x000fe20000000f00 */
[----:B------:R-:W-:Y:S02]  /*d440*/  FADD.FTZ R6, R139, R0 ;  /* 0x000000008b067221 */ /* 0x000fe40000010000 */
[----:B------:R-:W-:Y:S01]  /*d450*/  FADD.FTZ R5, R137, R5 ;  /* 0x0000000589057221 */ /* 0x000fe20000010000 */
[----:B------:R-:W-:Y:S01]  /*d460*/  MOV R137, R132 ;  /* 0x0000008400897202 */ /* 0x000fe20000000f00 */
        /* <DEDUP_REMOVED lines=9> */
[----:B------:R-:W-:-:S05]  /*d500*/  @P0 BRA `(.L_x_2112) ;  /* 0xffffa49000000947 */ /* 0x000fca000383ffff */
.L_x_2095:
        /* <DEDUP_REMOVED lines=24> */
.L_x_2114:
[----:B------:R-:W-:-:S04]  /*d690*/  MOV R4, c[0x0][0x32c] ;  /* 0x0000cb0000047a02 */ /* 0x000fc80000000f00 */
[----:B------:R-:W-:-:S13]  /*d6a0*/  ISETP.NE.AND P0, PT, R4, 0x1, PT ;  /* 0x000000010400780c */ /* 0x000fda0003f05270 */
[----:B------:R-:W-:-:S05]  /*d6b0*/  @P0 IMAD.HI.U32 R4, R0, c[0x0][0x330], RZ ;  /* 0x0000cc0000040a27 */ /* 0x000fca00078e00ff */
[----:B------:R-:W-:-:S05]  /*d6c0*/  @P0 SHF.R.U32.HI R0, RZ, c[0x0][0x334], R4 ;  /* 0x0000cd00ff000a19 */ /* 0x000fca0000011604 */
.L_x_2115:
[----:B------:R-:W-:-:S05]  /*d6d0*/  IMAD R0, R0, c[0x0][0x32c], RZ ;  /* 0x0000cb0000007a24 */ /* 0x000fca00078e02ff */
[----:B------:R-:W-:-:S03]  /*d6e0*/  IMNMX R2, R2, R0, !PT ;  /* 0x0000000002027217 */ /* 0x000fc60007800200 */
.L_x_2113:
[----:B------:R-:W2:Y:S01]  /*d6f0*/  LDL R4, [R1] ;  /* 0x0000000001047983 */ /* 0x000ea20000100800 */
[----:B------:R-:W-:-:S05]  /*d700*/  IADD3 R2, R2, 0x5f, RZ ;  /* 0x0000005f02027810 */ /* 0x000fca0007ffe0ff */
[----:B------:R-:W-:-:S05]  /*d710*/  IMAD.HI R2, R2, 0x2aaaaaab, RZ ;  /* 0x2aaaaaab02027827 */ /* 0x000fca00078e02ff */
[----:B------:R-:W-:-:S04]  /*d720*/  SHF.R.U32.HI R0, RZ, 0x1f, R2 ;  /* 0x0000001fff007819 */ /* 0x000fc80000011602 */
[----:B------:R-:W-:-:S04]  /*d730*/  LEA.HI.SX32 R0, R2, R0, 0x1c ;  /* 0x0000000002007211 */ /* 0x000fc800078fe2ff */
[----:B--2---:R-:W-:-:S04]  /*d740*/  IMNMX R237, R4, R0, !PT ;  /* 0x0000000004ed7217 */ /* 0x004fc80007800200 */
[----:B------:R-:W-:-:S13]  /*d750*/  ISETP.GE.AND P0, PT, R229, R237, PT ;  /* 0x000000ede500720c */ /* 0x000fda0003f06270 */
[----:B------:R-:W-:Y:S05]  /*d760*/  @!P0 BRA `(.L_x_2116) ;  /* 0x0000369000008947 */ /* 0x000fea0003800000 */
[----:B------:R-:W-:Y:S01]  /*d770*/  MOV R135, R133 ;  /* 0x0000008500877202 */ /* 0x000fe20000000f00 */
[----:B------:R-:W-:Y:S01]  /*d780*/  IMAD.MOV.U32 R139, RZ, RZ, R3 ;  /* 0x000000ffff8b7224 */ /* 0x000fe200078e0003 */
[----:B------:R-:W-:Y:S01]  /*d790*/  MOV R0, R134 ;  /* 0x0000008600007202 */ /* 0x000fe20000000f00 */
[----:B------:R-:W-:Y:S01]  /*d7a0*/  IMAD.MOV.U32 R230, RZ, RZ, R229 ;  /* 0x000000ffffe67224 */ /* 0x000fe200078e00e5 */
[----:B------:R-:W-:Y:S01]  /*d7b0*/  MOV R138, R132 ;  /* 0x00000084008a7202 */ /* 0x000fe20000000f00 */
[----:B------:R-:W-:Y:S01]  /*d7c0*/  IMAD.MOV.U32 R239, RZ, RZ, c[0x0][0x1e4] ;  /* 0x00007900ffef7624 */ /* 0x000fe200078e00ff */
[----:B------:R-:W-:Y:S02]  /*d7d0*/  MOV R238, c[0x0][0x1e0] ;  /* 0x0000780000ee7a02 */ /* 0x000fe40000000f00 */
.L_x_2117:
[----:B------:R-:W2:Y:S01]  /*d7e0*/  LDL R229, [R1] ;  /* 0x0000000001e57983 */ /* 0x000ea20000100800 */
[----:B------:R-:W-:Y:S04]  /*d7f0*/  DEPBAR.LE SB0, 0x0 ;  /* 0x000080000000791a */ /* 0x000fe80000000000 */
[----:B------:R-:W-:Y:S08]  /*d800*/  BAR.SYNC.DEFER_BLOCKING 0x0 ;  /* 0x0000000000007b1d */ /* 0x000ff00000010000 */
[----:B------:R-:W-:Y:S08]  /*d810*/  LDSM.16.M88.4 R96, [R219+0x6100] ;  /* 0x00610000db60783b */ /* 0x000ff00000000200 */
[----:B------:R-:W3:Y:S06]  /*d820*/  LDL.64 R202, [R1+0x40] ;  /* 0x0000400001ca7983 */ /* 0x000eec0000100a00 */
[----:B------:R-:W4:Y:S06]  /*d830*/  LDL.64 R200, [R1+0x48] ;  /* 0x0000480001c87983 */ /* 0x000f2c0000100a00 */
[----:B------:R-:W1:Y:S08]  /*d840*/  LDSM.16.M88.4 R16, [R212+0x3100] ;  /* 0x00310000d410783b */ /* 0x000e700000000200 */
[----:B------:R-:W5:Y:S08]  /*d850*/  LDSM.16.M88.4 R92, [R219+0x8100] ;  /* 0x00810000db5c783b */ /* 0x000f700000000200 */
[----:B------:R-:W5:Y:S08]  /*d860*/  LDSM.16.M88.4 R32, [R212+0x3900] ;  /* 0x00390000d420783b */ /* 0x000f700000000200 */
[----:B------:R-:W4:Y:S06]  /*d870*/  LDL.64 R242, [R1+0x28] ;  /* 0x0000280001f27983 */ /* 0x000f2c0000100a00 */
[----:B------:R-:W5:Y:S08]  /*d880*/  LDSM.16.M88.4 R48, [R212+0x4100] ;  /* 0x00410000d430783b */ /* 0x000f700000000200 */
[----:B------:R-:W4:Y:S01]  /*d890*/  LDL.64 R240, [R1+0x38] ;  /* 0x0000380001f07983 */ /* 0x000f220000100a00 */
[-C--:B-1----:R-:W-:Y:S05]  /*d8a0*/  HMMA.16816.F32.BF16 R4, R96, R16.reuse, RZ ;  /* 0x000000106004723c */ /* 0x082fea00000418ff */
[----:B------:R-:W1:Y:S03]  /*d8b0*/  LDSM.16.M88.4 R64, [R212+0x4900] ;  /* 0x00490000d440783b */ /* 0x000e660000000200 */
[C---:B-----5:R-:W-:Y:S05]  /*d8c0*/  HMMA.16816.F32.BF16 R8, R92.reuse, R16, RZ ;  /* 0x000000105c08723c */ /* 0x060fea00000418ff */
[----:B------:R-:W5:Y:S03]  /*d8d0*/  LDSM.16.M88.4 R80, [R212+0x5100] ;  /* 0x00510000d450783b */ /* 0x000f660000000200 */
[-C--:B------:R-:W-:Y:S05]  /*d8e0*/  HMMA.16816.F32.BF16 R12, R92, R18.reuse, RZ ;  /* 0x000000125c0c723c */ /* 0x080fea00000418ff */
[----:B------:R-:W1:Y:S03]  /*d8f0*/  LDSM.16.M88.4 R172, [R212+0x5900] ;  /* 0x00590000d4ac783b */ /* 0x000e660000000200 */
[C---:B------:R-:W-:Y:S05]  /*d900*/  HMMA.16816.F32.BF16 R16, R96.reuse, R18, RZ ;  /* 0x000000126010723c */ /* 0x040fea00000418ff */
[----:B------:R-:W-:Y:S03]  /*d910*/  LDSM.16.M88.4 R176, [R222+0x6100] ;  /* 0x00610000deb0783b */ /* 0x000fe60000000200 */
[-C--:B------:R-:W-:Y:S05]  /*d920*/  HMMA.16816.F32.BF16 R20, R96, R32.reuse, RZ ;  /* 0x000000206014723c */ /* 0x080fea00000418ff */
[----:B------:R-:W1:Y:S03]  /*d930*/  LDSM.16.M88.4 R180, [R223] ;  /* 0x00000000dfb4783b */ /* 0x000e660000000200 */
[C---:B------:R-:W-:Y:S05]  /*d940*/  HMMA.16816.F32.BF16 R24, R92.reuse, R32, RZ ;  /* 0x000000205c18723c */ /* 0x040fea00000418ff */
[----:B------:R-:W1:Y:S03]  /*d950*/  LDSM.16.M88.4 R184, [R222+0x8100] ;  /* 0x00810000deb8783b */ /* 0x000e660000000200 */
[-C--:B------:R-:W-:Y:S05]  /*d960*/  HMMA.16816.F32.BF16 R28, R92, R34.reuse, RZ ;  /* 0x000000225c1c723c */ /* 0x080fea00000418ff */
[----:B------:R-:W1:Y:S03]  /*d970*/  LDSM.16.M88.4 R188, [R228] ;  /* 0x00000000e4bc783b */ /* 0x000e660000000200 */
[C---:B------:R-:W-:Y:S05]  /*d980*/  HMMA.16816.F32.BF16 R32, R96.reuse, R34, RZ ;  /* 0x000000226020723c */ /* 0x040fea00000418ff */
[----:B------:R-:W2:Y:S03]  /*d990*/  LDSM.16.M88.4 R192, [R227] ;  /* 0x00000000e3c0783b */ /* 0x000ea60000000200 */
        /* <DEDUP_REMOVED lines=19> */
[-C--:B------:R-:W-:Y:S03]  /*dad0*/  HMMA.16816.F32.BF16 R12, R184, R182.reuse, R12 ;  /* 0x000000b6b80c723c */ /* 0x080fe6000004180c */
[----:B--2---:R-:W-:Y:S05]  /*dae0*/  ISETP.GT.AND P0, PT, R229, R230, PT ;  /* 0x000000e6e500720c */ /* 0x004fea0003f04270 */
[C---:B------:R-:W-:Y:S01]  /*daf0*/  HMMA.16816.F32.BF16 R16, R176.reuse, R182, R16 ;  /* 0x000000b6b010723c */ /* 0x040fe20000041810 */
[----:B------:R-:W2:Y:S07]  /*db00*/  LDSM.16.M88.4 R180, [R225] ;  /* 0x00000000e1b4783b */ /* 0x000eae0000000200 */
[-C--:B------:R-:W-:Y:S04]  /*db10*/  HMMA.16816.F32.BF16 R20, R176, R188.reuse, R20 ;  /* 0x000000bcb014723c */ /* 0x080fe80000041814 */
[----:B------:R-:W-:Y:S01]  /*db20*/  @!P0 SHF.R.S32.HI R2, RZ, 0x1f, R230 ;  /* 0x0000001fff028819 */ /* 0x000fe200000114e6 */
[----:B------:R-:W-:Y:S03]  /*db30*/  @!P0 IMAD.WIDE.U32 R132, R230, c[0x0][0x208], RZ ;  /* 0x00008200e6848a25 */ /* 0x000fe600078e00ff */
[C---:B------:R-:W-:Y:S04]  /*db40*/  HMMA.16816.F32.BF16 R24, R184.reuse, R188, R24 ;  /* 0x000000bcb818723c */ /* 0x040fe80000041818 */
[----:B------:R-:W-:Y:S04]  /*db50*/  @!P0 IMAD R2, R2, c[0x0][0x208], RZ ;  /* 0x0000820002028a24 */ /* 0x000fe800078e02ff */
[-C--:B------:R-:W-:Y:S04]  /*db60*/  HMMA.16816.F32.BF16 R28, R184, R190.reuse, R28 ;  /* 0x000000beb81c723c */ /* 0x080fe8000004181c */
[----:B------:R-:W-:Y:S04]  /*db70*/  @!P0 IMAD R2, R230, c[0x0][0x20c], R2 ;  /* 0x00008300e6028a24 */ /* 0x000fe800078e0202 */
[C---:B------:R-:W-:Y:S01]  /*db80*/  HMMA.16816.F32.BF16 R32, R176.reuse, R190, R32 ;  /* 0x000000beb020723c */ /* 0x040fe20000041820 */
[----:B------:R-:W5:Y:S03]  /*db90*/  LDSM.16.M88.4 R188, [R224] ;  /* 0x00000000e0bc783b */ /* 0x000f660000000200 */
[----:B---3--:R-:W-:Y:S02]  /*dba0*/  @!P0 MOV R3, R203 ;  /* 0x000000cb00038202 */ /* 0x008fe40000000f00 */
[----:B------:R-:W-:Y:S02]  /*dbb0*/  @!P0 IADD3 R133, R133, R2, RZ ;  /* 0x0000000285858210 */ /* 0x000fe40007ffe0ff */
[-C--:B------:R-:W-:Y:S04]  /*dbc0*/  HMMA.16816.F32.BF16 R36, R176, R192.reuse, R36 ;  /* 0x000000c0b024723c */ /* 0x080fe80000041824 */
[----:B----4-:R-:W-:Y:S04]  /*dbd0*/  @!P0 MOV R2, R200 ;  /* 0x000000c800028202 */ /* 0x010fe80000000f00 */
[C---:B------:R-:W-:Y:S04]  /*dbe0*/  HMMA.16816.F32.BF16 R40, R184.reuse, R192, R40 ;  /* 0x000000c0b828723c */ /* 0x040fe80000041828 */
[----:B------:R-:W-:Y:S04]  /*dbf0*/  @!P0 IMAD.WIDE.U32 R2, R132, 0x60, R2 ;  /* 0x0000006084028825 */ /* 0x000fe800078e0002 */
[-C--:B------:R-:W-:Y:S04]  /*dc00*/  HMMA.16816.F32.BF16 R44, R184, R194.reuse, R44 ;  /* 0x000000c2b82c723c */ /* 0x080fe8000004182c */
[----:B------:R-:W-:Y:S01]  /*dc10*/  @!P0 IMAD R132, R133, 0x60, RZ ;  /* 0x0000006085848824 */ /* 0x000fe200078e02ff */
[----:B------:R-:W-:Y:S03]  /*dc20*/  @!P0 LEA R198, P1, R2, c[0x0][0x1f8], 0x1 ;  /* 0x00007e0002c68a11 */ /* 0x000fe600078208ff */
[C---:B------:R-:W-:Y:S04]  /*dc30*/  HMMA.16816.F32.BF16 R48, R176.reuse, R194, R48 ;  /* 0x000000c2b030723c */ /* 0x040fe80000041830 */
[----:B------:R-:W-:Y:S02]  /*dc40*/  @!P0 IADD3 R3, R3, R132, RZ ;  /* 0x0000008403038210 */ /* 0x000fe40007ffe0ff */
[----:B------:R-:W-:Y:S02]  /*dc50*/  @!P0 IADD3 R196, P2, R198, UR9, RZ ;  /* 0x00000009c6c48c10 */ /* 0x000fe4000ff5e0ff */
[-C--:B-1----:R-:W-:Y:S04]  /*dc60*/  HMMA.16816.F32.BF16 R52, R176, R172.reuse, R52 ;  /* 0x000000acb034723c */ /* 0x082fe80000041834 */
[----:B------:R-:W-:Y:S02]  /*dc70*/  @!P0 LEA.HI.X R199, R2, c[0x0][0x1fc], R3, 0x1, P1 ;  /* 0x00007f0002c78a11 */ /* 0x000fe400008f0c03 */
[----:B------:R-:W-:Y:S02]  /*dc80*/  @!P0 IADD3 R136, P1, R196, UR9, RZ ;  /* 0x00000009c4888c10 */ /* 0x000fe4000ff3e0ff */
[C---:B------:R-:W-:Y:S01]  /*dc90*/  HMMA.16816.F32.BF16 R56, R184.reuse, R172, R56 ;  /* 0x000000acb838723c */ /* 0x040fe20000041838 */
[----:B------:R-:W-:Y:S01]  /*dca0*/  @!PT LDS RZ, [RZ] ;  /* 0x00000000fffff984 */ /* 0x000fe20000000800 */
[----:B------:R-:W-:Y:S01]  /*dcb0*/  @!PT LDS RZ, [RZ] ;  /* 0x00000000fffff984 */ /* 0x000fe20000000800 */
[----:B------:R-:W-:Y:S01]  /*dcc0*/  @!PT LDS RZ, [RZ] ;  /* 0x00000000fffff984 */ /* 0x000fe20000000800 */
[----:B------:R1:W-:Y:S03]  /*dcd0*/  @!P0 LDGSTS.E.BYPASS.LTC128B.128 [R231+0x100], [R198.64], !P6 ;  /* 0x00100000c6e78fae */ /* 0x0003e6000f101d4c */
[----:B------:R-:W-:Y:S02]  /*dce0*/  @!P0 IADD3.X R197, R199, UR8, RZ, P2, !PT ;  /* 0x00000008c7c58c10 */ /* 0x000fe400097fe4ff */
[----:B------:R-:W-:Y:S02]  /*dcf0*/  @!P0 IADD3 R132, P3, R136, UR9, RZ ;  /* 0x0000000988848c10 */ /* 0x000fe4000ff7e0ff */
[-C--:B------:R-:W-:Y:S01]  /*dd00*/  HMMA.16816.F32.BF16 R60, R184, R174.reuse, R60 ;  /* 0x000000aeb83c723c */ /* 0x080fe2000004183c */
[----:B------:R1:W-:Y:S03]  /*dd10*/  @!P0 LDGSTS.E.BYPASS.LTC128B.128 [R231+0x900], [R196.64], !P6 ;  /* 0x00900000c4e78fae */ /* 0x0003e6000f101d4c */
[----:B------:R-:W-:Y:S02]  /*dd20*/  @!P0 IADD3.X R137, R197, UR8, RZ, P1, !PT ;  /* 0x00000008c5898c10 */ /* 0x000fe40008ffe4ff */
[----:B------:R-:W-:Y:S02]  /*dd30*/  @!P0 IADD3 R2, P2, R132, UR9, RZ ;  /* 0x0000000984028c10 */ /* 0x000fe4000ff5e0ff */
[C---:B------:R-:W-:Y:S01]  /*dd40*/  HMMA.16816.F32.BF16 R64, R176.reuse, R174, R64 ;  /* 0x000000aeb040723c */ /* 0x040fe20000041840 */
[----:B------:R3:W-:Y:S03]  /*dd50*/  @!P0 LDGSTS.E.BYPASS.LTC128B.128 [R231+0x1100], [R136.64], !P6 ;  /* 0x0110000088e78fae */ /* 0x0007e6000f101d4c */
[----:B------:R-:W-:Y:S02]  /*dd60*/  @!P0 IADD3.X R133, R137, UR8, RZ, P3, !PT ;  /* 0x0000000889858c10 */ /* 0x000fe40009ffe4ff */
[----:B------:R-:W-:Y:S02]  /*dd70*/  @!P0 IADD3 R192, P1, R2, UR9, RZ ;  /* 0x0000000902c08c10 */ /* 0x000fe4000ff3e0ff */
[-C--:B--2---:R-:W-:Y:S01]  /*dd80*/  HMMA.16816.F32.BF16 R68, R176, R180.reuse, R68 ;  /* 0x000000b4b044723c */ /* 0x084fe20000041844 */
[----:B------:R2:W-:Y:S03]  /*dd90*/  @!P0 LDGSTS.E.BYPASS.LTC128B.128 [R231+0x1900], [R132.64], !P6 ;  /* 0x0190000084e78fae */ /* 0x0005e6000f101d4c */
[----:B------:R-:W-:Y:S04]  /*dda0*/  @!P0 IADD3.X R3, R133, UR8, RZ, P2, !PT ;  /* 0x0000000885038c10 */ /* 0x000fe800097fe4ff */
[C---:B------:R-:W-:Y:S01]  /*ddb0*/  HMMA.16816.F32.BF16 R72, R184.reuse, R180, R72 ;  /* 0x000000b4b848723c */ /* 0x040fe20000041848 */
[----:B------:R4:W-:Y:S03]  /*ddc0*/  @!P0 LDGSTS.E.BYPASS.LTC128B.128 [R231+0x2100], [R2.64], !P6 ;  /* 0x0210000002e78fae */ /* 0x0009e6000f101d4c */
[----:B------:R-:W-:Y:S04]  /*ddd0*/  @!P0 IADD3.X R193, R3, UR8, RZ, P1, !PT ;  /* 0x0000000803c18c10 */ /* 0x000fe80008ffe4ff */
[-C--:B------:R-:W-:Y:S01]  /*dde0*/  HMMA.16816.F32.BF16 R76, R184, R182.reuse, R76 ;  /* 0x000000b6b84c723c */ /* 0x080fe2000004184c */
[----:B------:R2:W-:Y:S02]  /*ddf0*/  @!P0 LDGSTS.E.BYPASS.LTC128B.128 [R231+0x2900], [R192.64], !P6 ;  /* 0x02900000c0e78fae */ /* 0x0005e4000f101d4c */
[C---:B------:R-:W-:Y:S02]  /*de00*/  ISETP.GT.AND P0, PT, R230.reuse, R229, PT ;  /* 0x000000e5e600720c */ /* 0x040fe40003f04270 */
[----:B------:R-:W-:Y:S03]  /*de10*/  IADD3 R229, R230, -0x1, RZ ;  /* 0xffffffffe6e57810 */ /* 0x000fe60007ffe0ff */
[C---:B------:R-:W-:Y:S01]  /*de20*/  HMMA.16816.F32.BF16 R80, R176.reuse, R182, R80 ;  /* 0x000000b6b050723c */ /* 0x040fe20000041850 */
[----:B-1----:R-:W-:Y:S07]  /*de30*/  LDSM.16.M88.4 R196, [R218+0x3100] ;  /* 0x00310000dac4783b */ /* 0x002fee0000000200 */
[-C--:B-----5:R-:W-:Y:S01]  /*de40*/  HMMA.16816.F32.BF16 R84, R176, R188.reuse, R84 ;  /* 0x000000bcb054723c */ /* 0x0a0fe20000041854 */
[----:B------:R-:W-:Y:S07]  /*de50*/  LDSM.16.M88.4 R200, [R220+0x8100] ;  /* 0x00810000dcc8783b */ /* 0x000fee0000000200 */
[C---:B------:R-:W-:Y:S01]  /*de60*/  HMMA.16816.F32.BF16 R88, R184.reuse, R188, R88 ;  /* 0x000000bcb858723c */ /* 0x040fe20000041858 */
[----:B------:R-:W0:Y:S07]  /*de70*/  LDGDEPBAR ;  /* 0x00000000000079af */ /* 0x000e2e0000000000 */
[-C--:B------:R-:W-:Y:S01]  /*de80*/  HMMA.16816.F32.BF16 R92, R184, R190.reuse, R92 ;  /* 0x000000beb85c723c */ /* 0x080fe2000004185c */
[----:B--2---:R-:W1:Y:S07]  /*de90*/  LDSM.16.M88.4 R192, [R220+0x6100] ;  /* 0x00610000dcc0783b */ /* 0x004e6e0000000200 */
[----:B------:R-:W-:Y:S01]  /*dea0*/  HMMA.16816.F32.BF16 R96, R176, R190, R96 ;  /* 0x000000beb060723c */ /* 0x000fe20000041860 */
[----:B------:R-:W2:Y:S08]  /*deb0*/  LDSM.16.M88.4 R204, [R218+0x3900] ;  /* 0x00390000dacc783b */ /* 0x000eb00000000200 */
[----:B------:R-:W5:Y:S08]  /*dec0*/  LDSM.16.M88.4 R208, [R218+0x4100] ;  /* 0x00410000dad0783b */ /* 0x000f700000000200 */
[----:B------:R-:W2:Y:S08]  /*ded0*/  LDSM.16.M88.4 R172, [R218+0x4900] ;  /* 0x00490000daac783b */ /* 0x000eb00000000200 */
[----:B------:R-:W2:Y:S01]  /*dee0*/  LDSM.16.M88.4 R176, [R218+0x5100] ;  /* 0x00510000dab0783b */ /* 0x000ea20000000200 */
[-C--:B-1----:R-:W-:Y:S07]  /*def0*/  HMMA.16816.F32.BF16 R4, R192, R196.reuse, R4 ;  /* 0x000000c4c004723c */ /* 0x082fee0000041804 */
[----:B------:R-:W1:Y:S01]  /*df00*/  LDSM.16.M88.4 R180, [R218+0x5900] ;  /* 0x00590000dab4783b */ /* 0x000e620000000200 */
[C---:B------:R-:W-:Y:S07]  /*df10*/  HMMA.16816.F32.BF16 R8, R200.reuse, R196, R8 ;  /* 0x000000c4c808723c */ /* 0x040fee0000041808 */
[----:B------:R-:W-:Y:S01]  /*df20*/  LDSM.16.M88.4 R184, [R221+0x6100] ;  /* 0x00610000ddb8783b */ /* 0x000fe20000000200 */
[-C--:B------:R-:W-:Y:S07]  /*df30*/  HMMA.16816.F32.BF16 R12, R200, R198.reuse, R12 ;  /* 0x000000c6c80c723c */ /* 0x080fee000004180c */
[----:B------:R-:W1:Y:S01]  /*df40*/  LDSM.16.M88.4 R188, [R217] ;  /* 0x00000000d9bc783b */ /* 0x000e620000000200 */
[C---:B------:R-:W-:Y:S07]  /*df50*/  HMMA.16816.F32.BF16 R16, R192.reuse, R198, R16 ;  /* 0x000000c6c010723c */ /* 0x040fee0000041810 */
[----:B------:R-:W-:Y:S01]  /*df60*/  LDSM.16.M88.4 R196, [R217+0x800] ;  /* 0x00080000d9c4783b */ /* 0x000fe20000000200 */
[-C--:B--2---:R-:W-:Y:S08]  /*df70*/  HMMA.16816.F32.BF16 R20, R192, R204.reuse, R20 ;  /* 0x000000ccc014723c */ /* 0x084ff00000041814 */
[C---:B------:R-:W-:Y:S08]  /*df80*/  HMMA.16816.F32.BF16 R24, R200.reuse, R204, R24 ;  /* 0x000000ccc818723c */ /* 0x040ff00000041818 */
[-C--:B------:R-:W-:Y:S08]  /*df90*/  HMMA.16816.F32.BF16 R28, R200, R206.reuse, R28 ;  /* 0x000000cec81c723c */ /* 0x080ff0000004181c */
[C---:B------:R-:W-:Y:S01]  /*dfa0*/  HMMA.16816.F32.BF16 R32, R192.reuse, R206, R32 ;  /* 0x000000cec020723c */ /* 0x040fe20000041820 */
[----:B------:R-:W-:Y:S07]  /*dfb0*/  LDSM.16.M88.4 R204, [R217+0x1000] ;  /* 0x00100000d9cc783b */ /* 0x000fee0000000200 */
[-C--:B-----5:R-:W-:Y:S08]  /*dfc0*/  HMMA.16816.F32.BF16 R36, R192, R208.reuse, R36 ;  /* 0x000000d0c024723c */ /* 0x0a0ff00000041824 */
        /* <DEDUP_REMOVED lines=13> */
[----:B------:R-:W5:Y:S07]  /*e0a0*/  LDSM.16.M88.4 R176, [R217+0x2000] ;  /* 0x00200000d9b0783b */ /* 0x000f6e0000000200 */
[-C--:B-1----:R-:W-:Y:S08]  /*e0b0*/  HMMA.16816.F32.BF16 R84, R192, R180.reuse, R84 ;  /* 0x000000b4c054723c */ /* 0x082ff00000041854 */
[C---:B------:R-:W-:Y:S08]  /*e0c0*/  HMMA.16816.F32.BF16 R88, R200.reuse, R180, R88 ;  /* 0x000000b4c858723c */ /* 0x040ff00000041858 */
[-C--:B------:R-:W-:Y:S08]  /*e0d0*/  HMMA.16816.F32.BF16 R92, R200, R182.reuse, R92 ;  /* 0x000000b6c85c723c */ /* 0x080ff0000004185c */
[----:B------:R-:W-:Y:S01]  /*e0e0*/  HMMA.16816.F32.BF16 R96, R192, R182, R96 ;  /* 0x000000b6c060723c */ /* 0x000fe20000041860 */
[----:B------:R-:W1:Y:S01]  /*e0f0*/  LDSM.16.M88.4 R180, [R217+0x2800] ;  /* 0x00280000d9b4783b */ /* 0x000e620000000200 */
[----:B------:R-:W-:Y:S06]  /*e100*/  DEPBAR.LE SB0, 0x0 ;  /* 0x000080000000791a */ /* 0x000fec0000000000 */
[-C--:B------:R-:W-:Y:S01]  /*e110*/  HMMA.16816.F32.BF16 R4, R184, R188.reuse, R4 ;  /* 0x000000bcb804723c */ /* 0x080fe20000041804 */
[----:B------:R-:W-:Y:S07]  /*e120*/  BAR.SYNC.DEFER_BLOCKING 0x0 ;  /* 0x0000000000007b1d */ /* 0x000fee0000010000 */
[C---:B--2---:R-:W-:Y:S08]  /*e130*/  HMMA.16816.F32.BF16 R8, R172.reuse, R188, R8 ;  /* 0x000000bcac08723c */ /* 0x044ff00000041808 */
[-C--:B------:R-:W-:Y:S08]  /*e140*/  HMMA.16816.F32.BF16 R12, R172, R190.reuse, R12 ;  /* 0x000000beac0c723c */ /* 0x080ff0000004180c */
[C---:B------:R-:W-:Y:S04]  /*e150*/  HMMA.16816.F32.BF16 R16, R184.reuse, R190, R16 ;  /* 0x000000beb810723c */ /* 0x040fe80000041810 */
[----:B----4-:R-:W-:Y:S02]  /*e160*/  FMNMX.FTZ R2, R4, R0, !PT ;  /* 0x0000000004027209 */ /* 0x010fe40007810000 */
[----:B------:R-:W-:Y:S02]  /*e170*/  FMNMX.FTZ R3, R6, R135, !PT ;  /* 0x0000008706037209 */ /* 0x000fe40007810000 */
[-C--:B------:R-:W-:Y:S04]  /*e180*/  HMMA.16816.F32.BF16 R20, R184, R196.reuse, R20 ;  /* 0x000000c4b814723c */ /* 0x080fe80000041814 */
        /* <DEDUP_REMOVED lines=78> */
[----:B---3--:R-:W1:Y:S01]  /*e670*/  SHFL.BFLY PT, R137, R134, 0x2, 0x1f ;  /* 0x0c401f0086897f89 */ /* 0x008e6200000e0000 */
        /* <DEDUP_REMOVED lines=29> */
[C---:B------:R-:W-:Y:S01]  /*e850*/  FADD.FTZ R0, -R134.reuse, R0 ;  /* 0x0000000086007221 */ /* 0x040fe20000010100 */
[----:B------:R-:W-:Y:S01]  /*e860*/  FMNMX.FTZ R132, R47, R132, !PT ;  /* 0x000000842f847209 */ /* 0x000fe20007810000 */
[----:B------:R-:W-:Y:S01]  /*e870*/  FMUL.FTZ R180, R134, c[0x0][0x2d0] ;  /* 0x0000b40086b47a20 */ /* 0x000fe20000410000 */
[----:B--2---:R-:W-:Y:S03]  /*e880*/  FMNMX.FTZ R3, R3, R133, !PT ;  /* 0x0000008503037209 */ /* 0x004fe60007810000 */
[--C-:B------:R-:W-:Y:S01]  /*e890*/  FFMA.FTZ R49, R49, c[0x0][0x2d0], -R180.reuse ;  /* 0x0000b40031317a23 */ /* 0x100fe200000108b4 */
[----:B------:R-:W-:Y:S01]  /*e8a0*/  FMNMX.FTZ R132, R58, R132, !PT ;  /* 0x000000843a847209 */ /* 0x000fe20007810000 */
[--C-:B------:R-:W-:Y:S02]  /*e8b0*/  FFMA.FTZ R52, R52, c[0x0][0x2d0], -R180.reuse ;  /* 0x0000b40034347a23 */ /* 0x100fe400000108b4 */
[----:B------:R-:W-:Y:S01]  /*e8c0*/  MUFU.EX2 R190, R49 ;  /* 0x0000003100be7308 */ /* 0x000fe20000000800 */
[----:B------:R-:W-:Y:S01]  /*e8d0*/  FMNMX.FTZ R132, R59, R132, !PT ;  /* 0x000000843b847209 */ /* 0x000fe20007810000 */
[----:B------:R-:W1:Y:S01]  /*e8e0*/  SHFL.BFLY PT, R172, R3, 0x1, 0x1f ;  /* 0x0c201f0003ac7f89 */ /* 0x000e6200000e0000 */
[----:B---3--:R-:W-:Y:S01]  /*e8f0*/  FMNMX.FTZ R133, R2, R136, !PT ;  /* 0x0000008802857209 */ /* 0x008fe20007810000 */
[----:B------:R-:W-:Y:S01]  /*e900*/  FMUL.FTZ R2, R0, c[0x0][0x2d0] ;  /* 0x0000b40000027a20 */ /* 0x000fe20000410000 */
[----:B------:R-:W-:Y:S01]  /*e910*/  FMNMX.FTZ R132, R62, R132, !PT ;  /* 0x000000843e847209 */ /* 0x000fe20007810000 */
[--C-:B------:R-:W-:Y:S02]  /*e920*/  FFMA.FTZ R53, R53, c[0x0][0x2d0], -R180.reuse ;  /* 0x0000b40035357a23 */ /* 0x100fe400000108b4 */
[----:B------:R-:W-:Y:S01]  /*e930*/  FMUL.FTZ R181, R133, c[0x0][0x2d0] ;  /* 0x0000b40085b57a20 */ /* 0x000fe20000410000 */
[----:B------:R-:W-:Y:S01]  /*e940*/  FMNMX.FTZ R132, R63, R132, !PT ;  /* 0x000000843f847209 */ /* 0x000fe20007810000 */
[----:B------:R2:W3:Y:S01]  /*e950*/  MUFU.EX2 R137, R2 ;  /* 0x0000000200897308 */ /* 0x0004e20000000800 */
[--C-:B------:R-:W-:Y:S02]  /*e960*/  FFMA.FTZ R4, R4, c[0x0][0x2d0], -R180.reuse ;  /* 0x0000b40004047a23 */ /* 0x100fe400000108b4 */
[----:B------:R-:W-:Y:S01]  /*e970*/  FMNMX.FTZ R132, R74, R132, !PT ;  /* 0x000000844a847209 */ /* 0x000fe20007810000 */
[--C-:B------:R-:W-:Y:S02]  /*e980*/  FFMA.FTZ R6, R6, c[0x0][0x2d0], -R181.reuse ;  /* 0x0000b40006067a23 */ /* 0x100fe400000108b5 */
[--C-:B------:R-:W-:Y:S01]  /*e990*/  FFMA.FTZ R50, R50, c[0x0][0x2d0], -R181.reuse ;  /* 0x0000b40032327a23 */ /* 0x100fe200000108b5 */
[----:B------:R-:W-:Y:S01]  /*e9a0*/  FMNMX.FTZ R132, R75, R132, !PT ;  /* 0x000000844b847209 */ /* 0x000fe20007810000 */
[--C-:B------:R-:W-:Y:S02]  /*e9b0*/  FFMA.FTZ R51, R51, c[0x0][0x2d0], -R181.reuse ;  /* 0x0000b40033337a23 */ /* 0x100fe400000108b5 */
[----:B------:R-:W-:Y:S01]  /*e9c0*/  MUFU.EX2 R209, R4 ;  /* 0x0000000400d17308 */ /* 0x000fe20000000800 */
[----:B------:R-:W-:Y:S01]  /*e9d0*/  FMNMX.FTZ R132, R78, R132, !PT ;  /* 0x000000844e847209 */ /* 0x000fe20007810000 */
[--C-:B------:R-:W-:Y:S02]  /*e9e0*/  FFMA.FTZ R54, R54, c[0x0][0x2d0], -R181.reuse ;  /* 0x0000b40036367a23 */ /* 0x100fe400000108b5 */
[--C-:B------:R-:W-:Y:S01]  /*e9f0*/  FFMA.FTZ R55, R55, c[0x0][0x2d0], -R181.reuse ;  /* 0x0000b40037377a23 */ /* 0x100fe200000108b5 */
[----:B------:R-:W-:Y:S01]  /*ea00*/  FMNMX.FTZ R132, R79, R132, !PT ;  /* 0x000000844f847209 */ /* 0x000fe20007810000 */
[----:B------:R-:W-:Y:S02]  /*ea10*/  FFMA.FTZ R7, R7, c[0x0][0x2d0], -R181 ;  /* 0x0000b40007077a23 */ /* 0x000fe400000108b5 */
[--C-:B------:R-:W-:Y:S01]  /*ea20*/  FFMA.FTZ R16, R16, c[0x0][0x2d0], -R180.reuse ;  /* 0x0000b40010107a23 */ /* 0x100fe200000108b4 */
[----:B------:R-:W-:Y:S01]  /*ea30*/  FMNMX.FTZ R132, R90, R132, !PT ;  /* 0x000000845a847209 */ /* 0x000fe20007810000 */
[----:B------:R4:W-:Y:S01]  /*ea40*/  MUFU.EX2 R208, R6 ;  /* 0x0000000600d07308 */ /* 0x0009e20000000800 */
[--C-:B------:R-:W-:Y:S02]  /*ea50*/  FFMA.FTZ R5, R5, c[0x0][0x2d0], -R180.reuse ;  /* 0x0000b40005057a23 */ /* 0x100fe400000108b4 */
[----:B------:R-:W-:Y:S01]  /*ea60*/  FMNMX.FTZ R0, R91, R132, !PT ;  /* 0x000000845b007209 */ /* 0x000fe20007810000 */
[----:B--2---:R-:W-:Y:S01]  /*ea70*/  FADD.FTZ R2, -R133, R135 ;  /* 0x0000008785027221 */ /* 0x004fe20000010100 */
[----:B-1----:R-:W-:Y:S01]  /*ea80*/  FMNMX.FTZ R132, R3, R172, !PT ;  /* 0x000000ac03847209 */ /* 0x002fe20007810000 */
[--C-:B------:R-:W-:Y:S01]  /*ea90*/  FFMA.FTZ R17, R17, c[0x0][0x2d0], -R180.reuse ;  /* 0x0000b40011117a23 */ /* 0x100fe200000108b4 */
[----:B------:R-:W-:Y:S01]  /*eaa0*/  FMNMX.FTZ R0, R94, R0, !PT ;  /* 0x000000005e007209 */ /* 0x000fe20007810000 */
[----:B------:R-:W-:Y:S02]  /*eab0*/  FMUL.FTZ R2, R2, c[0x0][0x2d0] ;  /* 0x0000b40002027a20 */ /* 0x000fe40000410000 */
[----:B------:R1:W-:Y:S01]  /*eac0*/  MUFU.EX2 R235, R5 ;  /* 0x0000000500eb7308 */ /* 0x0003e20000000800 */
[--C-:B------:R-:W-:Y:S01]  /*ead0*/  FFMA.FTZ R18, R18, c[0x0][0x2d0], -R181.reuse ;  /* 0x0000b40012127a23 */ /* 0x100fe200000108b5 */
[----:B------:R-:W-:Y:S01]  /*eae0*/  FMNMX.FTZ R0, R95, R0, !PT ;  /* 0x000000005f007209 */ /* 0x000fe20007810000 */
[----:B------:R-:W-:Y:S02]  /*eaf0*/  FFMA.FTZ R19, R19, c[0x0][0x2d0], -R181 ;  /* 0x0000b40013137a23 */ /* 0x000fe400000108b5 */
[C---:B---3--:R-:W-:Y:S02]  /*eb00*/  FMUL.FTZ R112, R137.reuse, R112 ;  /* 0x0000007089707220 */ /* 0x048fe40000410000 */
[C---:B------:R-:W-:Y:S01]  /*eb10*/  FMUL.FTZ R113, R137.reuse, R113 ;  /* 0x0000007189717220 */ /* 0x040fe20000410000 */
[----:B------:R-:W2:Y:S01]  /*eb20*/  SHFL.BFLY PT, R3, R0, 0x2, 0x1f ;  /* 0x0c401f0000037f89 */ /* 0x000ea200000e0000 */
[C---:B------:R-:W-:Y:S01]  /*eb30*/  FMUL.FTZ R116, R137.reuse, R116 ;  /* 0x0000007489747220 */ /* 0x040fe20000410000 */
[----:B------:R3:W5:Y:S01]  /*eb40*/  MUFU.EX2 R136, R2 ;  /* 0x0000000200887308 */ /* 0x0007620000000800 */
[C---:B------:R-:W-:Y:S02]  /*eb50*/  FMUL.FTZ R117, R137.reuse, R117 ;  /* 0x0000007589757220 */ /* 0x040fe40000410000 */
[--C-:B------:R-:W-:Y:S01]  /*eb60*/  FFMA.FTZ R48, R48, c[0x0][0x2d0], -R180.reuse ;  /* 0x0000b40030307a23 */ /* 0x100fe200000108b4 */
[----:B----4-:R-:W-:Y:S01]  /*eb70*/  @P0 SHF.R.S32.HI R6, RZ, 0x1f, R229 ;  /* 0x0000001fff060819 */ /* 0x010fe200000114e5 */
[C---:B------:R-:W-:Y:S02]  /*eb80*/  FMUL.FTZ R128, R137.reuse, R128 ;  /* 0x0000008089807220 */ /* 0x040fe40000410000 */
[----:B------:R-:W-:Y:S02]  /*eb90*/  FMUL.FTZ R129, R137, R129 ;  /* 0x0000008189817220 */ /* 0x000fe40000410000 */
[--C-:B------:R-:W-:Y:S01]  /*eba0*/  FFMA.FTZ R64, R64, c[0x0][0x2d0], -R180.reuse ;  /* 0x0000b40040407a23 */ /* 0x100fe200000108b4 */
[----:B------:R4:W-:Y:S01]  /*ebb0*/  MUFU.EX2 R211, R7 ;  /* 0x0000000700d37308 */ /* 0x0009e20000000800 */
[----:B------:R-:W-:Y:S02]  /*ebc0*/  @P0 IMAD R6, R6, c[0x0][0x1e0], RZ ;  /* 0x0000780006060a24 */ /* 0x000fe400078e02ff */
[----:B------:R-:W-:Y:S02]  /*ebd0*/  FFMA.FTZ R65, R65, c[0x0][0x2d0], -R180 ;  /* 0x0000b40041417a23 */ /* 0x000fe400000108b4 */
[C---:B-1----:R-:W-:Y:S04]  /*ebe0*/  @P0 IMAD.WIDE.U32 R4, R229.reuse, c[0x0][0x1e0], RZ ;  /* 0x00007800e5040a25 */ /* 0x042fe800078e00ff */
[----:B------:R-:W-:Y:S01]  /*ebf0*/  @P0 IMAD R6, R229, c[0x0][0x1e4], R6 ;  /* 0x00007900e5060a24 */ /* 0x000fe200078e0206 */
[----:B------:R1:W-:Y:S01]  /*ec00*/  MUFU.EX2 R234, R16 ;  /* 0x0000001000ea7308 */ /* 0x0003e20000000800 */
[----:B------:R-:W-:Y:S01]  /*ec10*/  FFMA.FTZ R21, R21, c[0x0][0x2d0], -R180 ;  /* 0x0000b40015157a23 */ /* 0x000fe200000108b4 */
[----:B--2---:R-:W-:Y:S01]  /*ec20*/  FMNMX.FTZ R0, R0, R3, !PT ;  /* 0x0000000300007209 */ /* 0x004fe20007810000 */
[----:B------:R-:W-:Y:S01]  /*ec30*/  FFMA.FTZ R23, R23, c[0x0][0x2d0], -R181 ;  /* 0x0000b40017177a23 */ /* 0x000fe200000108b5 */
[----:B------:R-:W-:Y:S01]  /*ec40*/  @P0 IADD3 R5, R5, R6, RZ ;  /* 0x0000000605050210 */ /* 0x000fe20007ffe0ff */
[----:B---3--:R-:W-:Y:S01]  /*ec50*/  FADD.FTZ R2, -R132, R138 ;  /* 0x0000008a84027221 */ /* 0x008fe20000010100 */
[----:B------:R-:W-:Y:S01]  /*ec60*/  @P0 MOV R6, R240 ;  /* 0x000000f000060202 */ /* 0x000fe20000000f00 */
[----:B-----5:R-:W-:Y:S02]  /*ec70*/  FMUL.FTZ R114, R136, R114 ;  /* 0x0000007288727220 */ /* 0x020fe40000410000 */
[----:B------:R-:W-:Y:S01]  /*ec80*/  FMUL.FTZ R2, R2, c[0x0][0x2d0] ;  /* 0x0000b40002027a20 */ /* 0x000fe20000410000 */
[----:B------:R2:W-:Y:S01]  /*ec90*/  MUFU.EX2 R236, R17 ;  /* 0x0000001100ec7308 */ /* 0x0005e20000000800 */
[C---:B------:R-:W-:Y:S02]  /*eca0*/  FMUL.FTZ R115, R136.reuse, R115 ;  /* 0x0000007388737220 */ /* 0x040fe40000410000 */
[C---:B------:R-:W-:Y:S01]  /*ecb0*/  FMUL.FTZ R118, R136.reuse, R118 ;  /* 0x0000007688767220 */ /* 0x040fe20000410000 */
[----:B----4-:R-:W-:Y:S01]  /*ecc0*/  @P0 MOV R7, R243 ;  /* 0x000000f300070202 */ /* 0x010fe20000000f00 */
[C---:B------:R-:W-:Y:S01]  /*ecd0*/  FMUL.FTZ R119, R136.reuse, R119 ;  /* 0x0000007788777220 */ /* 0x040fe20000410000 */
[----:B------:R-:W3:Y:S01]  /*ece0*/  LDL.LU R243, [R1+0x10] ;  /* 0x0000100001f37983 */ /* 0x000ee20000300800 */
[----:B------:R-:W-:Y:S02]  /*ecf0*/  FMUL.FTZ R130, R136, R130 ;  /* 0x0000008288827220 */ /* 0x000fe40000410000 */
[----:B------:R-:W-:Y:S01]  /*ed00*/  @P0 IMAD.WIDE.U32 R6, R4, 0x60, R6 ;  /* 0x0000006004060825 */ /* 0x000fe200078e0006 */
[----:B------:R4:W5:Y:S01]  /*ed10*/  MUFU.EX2 R135, R2 ;  /* 0x0000000200877308 */ /* 0x0009620000000800 */
[----:B------:R-:W3:Y:S02]  /*ed20*/  LDL.LU R242, [R1+0x14] ;  /* 0x0000140001f27983 */ /* 0x000ee40000300800 */
[----:B------:R-:W-:Y:S01]  /*ed30*/  @P0 IMAD R5, R5, 0x60, RZ ;  /* 0x0000006005050824 */ /* 0x000fe200078e02ff */
[----:B------:R-:W-:Y:S01]  /*ed40*/  @P0 LEA R4, P1, R6, c[0x0][0x1c8], 0x1 ;  /* 0x0000720006040a11 */ /* 0x000fe200078208ff */
[----:B------:R-:W3:Y:S01]  /*ed50*/  LDL.LU R241, [R1+0x18] ;  /* 0x0000180001f17983 */ /* 0x000ee20000300800 */
[----:B-1----:R-:W-:Y:S02]  /*ed60*/  FMUL.FTZ R16, R137, R152 ;  /* 0x0000009889107220 */ /* 0x002fe40000410000 */
[----:B------:R-:W-:Y:S01]  /*ed70*/  @P0 IADD3 R5, R7, R5, RZ ;  /* 0x0000000507050210 */ /* 0x000fe20007ffe0ff */
[----:B------:R-:W3:Y:S01]  /*ed80*/  LDL.LU R240, [R1+0x1c] ;  /* 0x00001c0001f07983 */ /* 0x000ee20000300800 */
[----:B------:R1:W-:Y:S01]  /*ed90*/  MUFU.EX2 R233, R18 ;  /* 0x0000001200e97308 */ /* 0x0003e20000000800 */
[----:B------:R-:W-:Y:S01]  /*eda0*/  FMUL.FTZ R131, R136, R131 ;  /* 0x0000008388837220 */ /* 0x000fe20000410000 */
[----:B------:R-:W-:Y:S01]  /*edb0*/  @P0 LEA.HI.X R5, R6, c[0x0][0x1cc], R5, 0x1, P1 ;  /* 0x0000730006050a11 */ /* 0x000fe200008f0c05 */
[--C-:B------:R-:W-:Y:S02]  /*edc0*/  FFMA.FTZ R32, R32, c[0x0][0x2d0], -R180.reuse ;  /* 0x0000b40020207a23 */ /* 0x100fe400000108b4 */
[----:B--2---:R-:W-:Y:S02]  /*edd0*/  FMUL.FTZ R17, R137, R153 ;  /* 0x0000009989117220 */ /* 0x004fe40000410000 */
[----:B------:R2:W-:Y:S01]  /*ede0*/  @P0 LDGSTS.E.BYPASS.LTC128B.128 [R231+0x3100], [R4.64], !P6 ;  /* 0x0310000004e70fae */ /* 0x0005e2000f101d4c */
[----:B------:R-:W-:Y:S02]  /*edf0*/  FFMA.FTZ R33, R33, c[0x0][0x2d0], -R180 ;  /* 0x0000b40021217a23 */ /* 0x000fe400000108b4 */
[----:B------:R2:W-:Y:S01]  /*ee00*/  MUFU.EX2 R232, R19 ;  /* 0x0000001300e87308 */ /* 0x0005e20000000800 */
[--C-:B------:R-:W-:Y:S02]  /*ee10*/  FFMA.FTZ R34, R34, c[0x0][0x2d0], -R181.reuse ;  /* 0x0000b40022227a23 */ /* 0x100fe400000108b5 */
[----:B------:R-:W-:Y:S02]  /*ee20*/  FFMA.FTZ R35, R35, c[0x0][0x2d0], -R181 ;  /* 0x0000b40023237a23 */ /* 0x000fe400000108b5 */
[----:B----4-:R-:W4:Y:S01]  /*ee30*/  SHFL.BFLY PT, R2, R0, 0x1, 0x1f ;  /* 0x0c201f0000027f89 */ /* 0x010f2200000e0000 */
[C---:B-----5:R-:W-:Y:S02]  /*ee40*/  FMUL.FTZ R100, R135.reuse, R100 ;  /* 0x0000006487647220 */ /* 0x060fe40000410000 */
[C---:B------:R-:W-:Y:S02]  /*ee50*/  FMUL.FTZ R101, R135.reuse, R101 ;  /* 0x0000006587657220 */ /* 0x040fe40000410000 */
[----:B------:R-:W-:Y:S01]  /*ee60*/  MUFU.EX2 R201, R21 ;  /* 0x0000001500c97308 */ /* 0x000fe20000000800 */
[C---:B------:R-:W-:Y:S02]  /*ee70*/  FMUL.FTZ R108, R135.reuse, R108 ;  /* 0x0000006c876c7220 */ /* 0x040fe40000410000 */
[C---:B------:R-:W-:Y:S02]  /*ee80*/  FMUL.FTZ R109, R135.reuse, R109 ;  /* 0x0000006d876d7220 */ /* 0x040fe40000410000 */
[C---:B-1----:R-:W-:Y:S02]  /*ee90*/  FMUL.FTZ R18, R136.reuse, R154 ;  /* 0x0000009a88127220 */ /* 0x042fe40000410000 */
[C---:B------:R-:W-:Y:S02]  /*eea0*/  FMUL.FTZ R120, R135.reuse, R120 ;  /* 0x0000007887787220 */ /* 0x040fe40000410000 */
[C---:B------:R-:W-:Y:S01]  /*eeb0*/  FMUL.FTZ R121, R135.reuse, R121 ;  /* 0x0000007987797220 */ /* 0x040fe20000410000 */
[----:B------:R-:W-:Y:S01]  /*eec0*/  MUFU.EX2 R200, R23 ;  /* 0x0000001700c87308 */ /* 0x000fe20000000800 */
[C---:B------:R-:W-:Y:S02]  /*eed0*/  FMUL.FTZ R124, R135.reuse, R124 ;  /* 0x0000007c877c7220 */ /* 0x040fe40000410000 */
[----:B------:R-:W-:Y:S02]  /*eee0*/  FMUL.FTZ R125, R135, R125 ;  /* 0x0000007d877d7220 */ /* 0x000fe40000410000 */
[----:B--2---:R-:W-:Y:S02]  /*eef0*/  FMUL.FTZ R19, R136, R155 ;  /* 0x0000009b88137220 */ /* 0x004fe40000410000 */
[C---:B------:R-:W-:Y:S01]  /*ef00*/  FMUL.FTZ R104, R137.reuse, R104 ;  /* 0x0000006889687220 */ /* 0x040fe20000410000 */
[----:B----4-:R-:W-:Y:S02]  /*ef10*/  FMNMX.FTZ R3, R0, R2, !PT ;  /* 0x0000000200037209 */ /* 0x010fe40007810000 */
[----:B------:R1:W-:Y:S01]  /*ef20*/  MUFU.EX2 R202, R32 ;  /* 0x0000002000ca7308 */ /* 0x0003e20000000800 */
[----:B------:R-:W-:Y:S02]  /*ef30*/  FMUL.FTZ R105, R137, R105 ;  /* 0x0000006989697220 */ /* 0x000fe40000410000 */
[----:B------:R-:W-:Y:S02]  /*ef40*/  FMUL.FTZ R106, R136, R106 ;  /* 0x0000006a886a7220 */ /* 0x000fe40000410000 */
[C---:B------:R-:W-:Y:S02]  /*ef50*/  FADD.FTZ R0, -R3.reuse, R139 ;  /* 0x0000008b03007221 */ /* 0x040fe40000010100 */
[----:B------:R-:W-:Y:S02]  /*ef60*/  FMUL.FTZ R139, R132, c[0x0][0x2d0] ;  /* 0x0000b400848b7a20 */ /* 0x000fe40000410000 */
[----:B------:R-:W-:Y:S01]  /*ef70*/  FMUL.FTZ R2, R3, c[0x0][0x2d0] ;  /* 0x0000b40003027a20 */ /* 0x000fe20000410000 */
[----:B------:R2:W-:Y:S01]  /*ef80*/  MUFU.EX2 R203, R33 ;  /* 0x0000002100cb7308 */ /* 0x0005e20000000800 */
[--C-:B------:R-:W-:Y:S02]  /*ef90*/  FFMA.FTZ R13, R13, c[0x0][0x2d0], -R139.reuse ;  /* 0x0000b4000d0d7a23 */ /* 0x100fe4000001088b */
[--C-:B------:R-:W-:Y:S02]  /*efa0*/  FFMA.FTZ R40, R40, c[0x0][0x2d0], -R139.reuse ;  /* 0x0000b40028287a23 */ /* 0x100fe4000001088b */
[--C-:B------:R-:W-:Y:S02]  /*efb0*/  FFMA.FTZ R41, R41, c[0x0][0x2d0], -R139.reuse ;  /* 0x0000b40029297a23 */ /* 0x100fe4000001088b */
[--C-:B------:R-:W-:Y:S02]  /*efc0*/  FFMA.FTZ R42, R42, c[0x0][0x2d0], -R2.reuse ;  /* 0x0000b4002a2a7a23 */ /* 0x100fe40000010802 */
[--C-:B------:R-:W-:Y:S01]  /*efd0*/  FFMA.FTZ R43, R43, c[0x0][0x2d0], -R2.reuse ;  /* 0x0000b4002b2b7a23 */ /* 0x100fe20000010802 */
        /* <DEDUP_REMOVED lines=8> */
[----:B-1----:R-:W-:Y:S02]  /*f060*/  FMUL.FTZ R32, R135, R160 ;  /* 0x000000a087207220 */ /* 0x002fe40000410000 */
[--C-:B------:R-:W-:Y:S02]  /*f070*/  FFMA.FTZ R9, R9, c[0x0][0x2d0], -R139.reuse ;  /* 0x0000b40009097a23 */ /* 0x100fe4000001088b */
[----:B--2---:R-:W-:Y:S02]  /*f080*/  FMUL.FTZ R33, R135, R161 ;  /* 0x000000a187217220 */ /* 0x004fe40000410000 */
[--C-:B------:R-:W-:Y:S01]  /*f090*/  FFMA.FTZ R44, R44, c[0x0][0x2d0], -R139.reuse ;  /* 0x0000b4002c2c7a23 */ /* 0x100fe2000001088b */
[----:B------:R1:W-:Y:S01]  /*f0a0*/  MUFU.EX2 R207, R12 ;  /* 0x0000000c00cf7308 */ /* 0x0003e20000000800 */
[--C-:B------:R-:W-:Y:S02]  /*f0b0*/  FFMA.FTZ R45, R45, c[0x0][0x2d0], -R139.reuse ;  /* 0x0000b4002d2d7a23 */ /* 0x100fe4000001088b */
[--C-:B------:R-:W-:Y:S01]  /*f0c0*/  FFMA.FTZ R46, R46, c[0x0][0x2d0], -R2.reuse ;  /* 0x0000b4002e2e7a23 */ /* 0x100fe20000010802 */
[----:B----4-:R-:W-:Y:S01]  /*f0d0*/  @P0 SHF.L.U32 R13, R238, 0x5, RZ ;  /* 0x00000005ee0d0819 */ /* 0x010fe200000006ff */
[--C-:B------:R-:W-:Y:S02]  /*f0e0*/  FFMA.FTZ R47, R47, c[0x0][0x2d0], -R2.reuse ;  /* 0x0000b4002f2f7a23 */ /* 0x100fe40000010802 */
[----:B------:R-:W-:Y:S02]  /*f0f0*/  FMUL.FTZ R0, R0, c[0x0][0x2d0] ;  /* 0x0000b40000007a20 */ /* 0x000fe40000410000 */
[--C-:B------:R-:W-:Y:S01]  /*f100*/  FFMA.FTZ R28, R28, c[0x0][0x2d0], -R139.reuse ;  /* 0x0000b4001c1c7a23 */ /* 0x100fe2000001088b */
[----:B------:R2:W-:Y:S01]  /*f110*/  MUFU.EX2 R185, R11 ;  /* 0x0000000b00b97308 */ /* 0x0005e20000000800 */
[--C-:B------:R-:W-:Y:S02]  /*f120*/  FFMA.FTZ R26, R26, c[0x0][0x2d0], -R2.reuse ;  /* 0x0000b4001a1a7a23 */ /* 0x100fe40000010802 */
[----:B------:R-:W-:Y:S01]  /*f130*/  FMUL.FTZ R21, R137, R157 ;  /* 0x0000009d89157220 */ /* 0x000fe20000410000 */
[----:B-----5:R-:W-:Y:S01]  /*f140*/  @P0 IADD3 R10, P2, R4, R13, RZ ;  /* 0x0000000d040a0210 */ /* 0x020fe20007f5e0ff */
[----:B------:R-:W-:Y:S02]  /*f150*/  FMUL.FTZ R23, R136, R159 ;  /* 0x0000009f88177220 */ /* 0x000fe40000410000 */
[--C-:B------:R-:W-:Y:S02]  /*f160*/  FFMA.FTZ R24, R24, c[0x0][0x2d0], -R139.reuse ;  /* 0x0000b40018187a23 */ /* 0x100fe4000001088b */
[--C-:B------:R-:W-:Y:S01]  /*f170*/  FFMA.FTZ R25, R25, c[0x0][0x2d0], -R139.reuse ;  /* 0x0000b40019197a23 */ /* 0x100fe2000001088b */
[----:B------:R-:W4:Y:S01]  /*f180*/  MUFU.EX2 R0, R0 ;  /* 0x0000000000007308 */ /* 0x000f220000000800 */
[----:B------:R-:W-:Y:S02]  /*f190*/  FFMA.FTZ R29, R29, c[0x0][0x2d0], -R139 ;  /* 0x0000b4001d1d7a23 */ /* 0x000fe4000001088b */
[--C-:B------:R-:W-:Y:S01]  /*f1a0*/  FFMA.FTZ R30, R30, c[0x0][0x2d0], -R2.reuse ;  /* 0x0000b4001e1e7a23 */ /* 0x100fe20000010802 */
[----:B-1----:R-:W-:Y:S01]  /*f1b0*/  @P0 SHF.L.U64.HI R12, R238, 0x5, R239 ;  /* 0x00000005ee0c0819 */ /* 0x002fe200000102ef */
[----:B------:R-:W-:Y:S02]  /*f1c0*/  FMUL.FTZ R107, R136, R107 ;  /* 0x0000006b886b7220 */ /* 0x000fe40000410000 */
[----:B------:R-:W-:Y:S02]  /*f1d0*/  FFMA.FTZ R138, R31, c[0x0][0x2d0], -R2 ;  /* 0x0000b4001f8a7a23 */ /* 0x000fe40000010802 */
[--C-:B------:R-:W-:Y:S01]  /*f1e0*/  FFMA.FTZ R36, R36, c[0x0][0x2d0], -R180.reuse ;  /* 0x0000b40024247a23 */ /* 0x100fe200000108b4 */
[----:B------:R1:W-:Y:S01]  /*f1f0*/  MUFU.EX2 R205, R8 ;  /* 0x0000000800cd7308 */ /* 0x0003e20000000800 */
[--C-:B------:R-:W-:Y:S02]  /*f200*/  FFMA.FTZ R37, R37, c[0x0][0x2d0], -R180.reuse ;  /* 0x0000b40025257a23 */ /* 0x100fe400000108b4 */
[--C-:B------:R-:W-:Y:S01]  /*f210*/  FFMA.FTZ R38, R38, c[0x0][0x2d0], -R181.reuse ;  /* 0x0000b40026267a23 */ /* 0x100fe200000108b5 */
[----:B--2---:R-:W-:Y:S01]  /*f220*/  @P0 IADD3.X R11, R5, R12, RZ, P2, !PT ;  /* 0x0000000c050b0210 */ /* 0x004fe200017fe4ff */
[--C-:B------:R-:W-:Y:S02]  /*f230*/  FFMA.FTZ R97, R97, c[0x0][0x2d0], -R180.reuse ;  /* 0x0000b40061617a23 */ /* 0x100fe400000108b4 */
[----:B------:R-:W-:Y:S02]  /*f240*/  FFMA.FTZ R99, R99, c[0x0][0x2d0], -R181 ;  /* 0x0000b40063637a23 */ /* 0x000fe400000108b5 */
[----:B------:R2:W-:Y:S01]  /*f250*/  @P0 LDGSTS.E.BYPASS.LTC128B.128 [R231+0x3900], [R10.64], !P6 ;  /* 0x039000000ae70fae */ /* 0x0005e2000f101d4c */
[----:B------:R5:W-:Y:S01]  /*f260*/  MUFU.EX2 R183, R14 ;  /* 0x0000000e00b77308 */ /* 0x000be20000000800 */
[----:B------:R-:W-:Y:S02]  /*f270*/  FFMA.FTZ R93, R93, c[0x0][0x2d0], -R139 ;  /* 0x0000b4005d5d7a23 */ /* 0x000fe4000001088b */
[----:B------:R-:W-:Y:S02]  /*f280*/  FFMA.FTZ R20, R20, c[0x0][0x2d0], -R180 ;  /* 0x0000b40014147a23 */ /* 0x000fe400000108b4 */
[C---:B----4-:R-:W-:Y:S02]  /*f290*/  FMUL.FTZ R102, R0.reuse, R102 ;  /* 0x0000006600667220 */ /* 0x050fe40000410000 */
[C---:B------:R-:W-:Y:S02]  /*f2a0*/  FMUL.FTZ R103, R0.reuse, R103 ;  /* 0x0000006700677220 */ /* 0x040fe40000410000 */
[----:B------:R-:W-:Y:S01]  /*f2b0*/  FMUL.FTZ R110, R0, R110 ;  /* 0x0000006e006e7220 */ /* 0x000fe20000410000 */
[----:B------:R4:W2:Y:S01]  /*f2c0*/  MUFU.EX2 R206, R9 ;  /* 0x0000000900ce7308 */ /* 0x0008a20000000800 */
[--C-:B------:R-:W-:Y:S02]  /*f2d0*/  FFMA.FTZ R22, R22, c[0x0][0x2d0], -R181.reuse ;  /* 0x0000b40016167a23 */ /* 0x100fe400000108b5 */
[----:B------:R-:W-:Y:S01]  /*f2e0*/  FMUL.FTZ R111, R0, R111 ;  /* 0x0000006f006f7220 */ /* 0x000fe20000410000 */
[----:B-1----:R-:W-:Y:S01]  /*f2f0*/  @P0 IADD3 R8, P1, R10, R13, RZ ;  /* 0x0000000d0a080210 */ /* 0x002fe20007f3e0ff */
[C---:B------:R-:W-:Y:S02]  /*f300*/  FMUL.FTZ R31, R0.reuse, R171 ;  /* 0x000000ab001f7220 */ /* 0x040fe40000410000 */
[----:B------:R-:W-:Y:S01]  /*f310*/  FMUL.FTZ R122, R0, R122 ;  /* 0x0000007a007a7220 */ /* 0x000fe20000410000 */
[----:B------:R-:W-:Y:S01]  /*f320*/  @P0 IADD3 R6, P3, R8, R13, RZ ;  /* 0x0000000d08060210 */ /* 0x000fe20007f7e0ff */
[C---:B------:R-:W-:Y:S01]  /*f330*/  FMUL.FTZ R123, R0.reuse, R123 ;  /* 0x0000007b007b7220 */ /* 0x040fe20000410000 */
[----:B------:R1:W1:Y:S01]  /*f340*/  MUFU.EX2 R184, R15 ;  /* 0x0000000f00b87308 */ /* 0x0002620000000800 */
[----:B------:R-:W-:Y:S01]  /*f350*/  FMUL.FTZ R126, R0, R126 ;  /* 0x0000007e007e7220 */ /* 0x000fe20000410000 */
[----:B------:R-:W-:Y:S01]  /*f360*/  @P0 IADD3 R4, P2, R6, R13, RZ ;  /* 0x0000000d06040210 */ /* 0x000fe20007f5e0ff */
[C---:B------:R-:W-:Y:S02]  /*f370*/  FMUL.FTZ R127, R0.reuse, R127 ;  /* 0x0000007f007f7220 */ /* 0x040fe40000410000 */
[----:B-----5:R-:W-:Y:S02]  /*f380*/  FMUL.FTZ R14, R0, R150 ;  /* 0x00000096000e7220 */ /* 0x020fe40000410000 */
[--C-:B------:R-:W-:Y:S02]  /*f390*/  FFMA.FTZ R66, R66, c[0x0][0x2d0], -R181.reuse ;  /* 0x0000b40042427a23 */ /* 0x100fe400000108b5 */
[----:B------:R-:W-:Y:S01]  /*f3a0*/  FFMA.FTZ R67, R67, c[0x0][0x2d0], -R181 ;  /* 0x0000b40043437a23 */ /* 0x000fe200000108b5 */
[----:B------:R5:W-:Y:S01]  /*f3b0*/  MUFU.EX2 R204, R20 ;  /* 0x0000001400cc7308 */ /* 0x000be20000000800 */
[--C-:B------:R-:W-:Y:S02]  /*f3c0*/  FFMA.FTZ R56, R56, c[0x0][0x2d0], -R139.reuse ;  /* 0x0000b40038387a23 */ /* 0x100fe4000001088b */
[--C-:B------:R-:W-:Y:S01]  /*f3d0*/  FFMA.FTZ R57, R57, c[0x0][0x2d0], -R139.reuse ;  /* 0x0000b40039397a23 */ /* 0x100fe2000001088b */
[-C--:B----4-:R-:W-:Y:S01]  /*f3e0*/  @P0 IADD3.X R9, R11, R12.reuse, RZ, P1, !PT ;  /* 0x0000000c0b090210 */ /* 0x090fe20000ffe4ff */
[--C-:B------:R-:W-:Y:S01]  /*f3f0*/  FFMA.FTZ R60, R60, c[0x0][0x2d0], -R139.reuse ;  /* 0x0000b4003c3c7a23 */ /* 0x100fe2000001088b */
[----:B--2---:R-:W-:Y:S01]  /*f400*/  @P0 IADD3 R10, P1, R4, R13, RZ ;  /* 0x0000000d040a0210 */ /* 0x004fe20007f3e0ff */
[----:B------:R-:W-:Y:S01]  /*f410*/  FMUL.FTZ R13, R135, R149 ;  /* 0x00000095870d7220 */ /* 0x000fe20000410000 */
[-C--:B------:R-:W-:Y:S01]  /*f420*/  @P0 IADD3.X R7, R9, R12.reuse, RZ, P3, !PT ;  /* 0x0000000c09070210 */ /* 0x080fe20001ffe4ff */
[----:B------:R2:W-:Y:S01]  /*f430*/  @P0 LDGSTS.E.BYPASS.LTC128B.128 [R231+0x4100], [R8.64], !P6 ;  /* 0x0410000008e70fae */ /* 0x0005e2000f101d4c */
[----:B------:R4:W-:Y:S01]  /*f440*/  MUFU.EX2 R199, R22 ;  /* 0x0000001600c77308 */ /* 0x0009e20000000800 */
[----:B------:R-:W-:Y:S01]  /*f450*/  FFMA.FTZ R61, R61, c[0x0][0x2d0], -R139 ;  /* 0x0000b4003d3d7a23 */ /* 0x000fe2000001088b */
[-C--:B------:R-:W-:Y:S01]  /*f460*/  @P0 IADD3.X R5, R7, R12.reuse, RZ, P2, !PT ;  /* 0x0000000c07050210 */ /* 0x080fe200017fe4ff */
[--C-:B------:R-:W-:Y:S02]  /*f470*/  FFMA.FTZ R58, R58, c[0x0][0x2d0], -R2.reuse ;  /* 0x0000b4003a3a7a23 */ /* 0x100fe40000010802 */
[----:B-1----:R-:W-:Y:S01]  /*f480*/  FMUL.FTZ R15, R0, R151 ;  /* 0x00000097000f7220 */ /* 0x002fe20000410000 */
[----:B------:R-:W-:Y:S01]  /*f490*/  @P0 IADD3.X R11, R5, R12, RZ, P1, !PT ;  /* 0x0000000c050b0210 */ /* 0x000fe20000ffe4ff */
[----:B------:R1:W-:Y:S01]  /*f4a0*/  @P0 LDGSTS.E.BYPASS.LTC128B.128 [R231+0x4900], [R6.64], !P6 ;  /* 0x0490000006e70fae */ /* 0x0003e2000f101d4c */
[----:B------:R-:W-:Y:S02]  /*f4b0*/  FMUL.FTZ R12, R135, R148 ;  /* 0x00000094870c7220 */ /* 0x000fe40000410000 */
[----:B------:R1:W-:Y:S01]  /*f4c0*/  MUFU.EX2 R198, R34 ;  /* 0x0000002200c67308 */ /* 0x0003e20000000800 */
[--C-:B------:R-:W-:Y:S02]  /*f4d0*/  FFMA.FTZ R59, R59, c[0x0][0x2d0], -R2.reuse ;  /* 0x0000b4003b3b7a23 */ /* 0x100fe40000010802 */
[--C-:B------:R-:W-:Y:S02]  /*f4e0*/  FFMA.FTZ R62, R62, c[0x0][0x2d0], -R2.reuse ;  /* 0x0000b4003e3e7a23 */ /* 0x100fe40000010802 */
[----:B------:R1:W-:Y:S01]  /*f4f0*/  @P0 LDGSTS.E.BYPASS.LTC128B.128 [R231+0x5100], [R4.64], !P6 ;  /* 0x0510000004e70fae */ /* 0x0003e2000f101d4c */
[----:B-----5:R-:W-:Y:S02]  /*f500*/  FMUL.FTZ R20, R137, R156 ;  /* 0x0000009c89147220 */ /* 0x020fe40000410000 */
[----:B------:R-:W-:Y:S02]  /*f510*/  FFMA.FTZ R63, R63, c[0x0][0x2d0], -R2 ;  /* 0x0000b4003f3f7a23 */ /* 0x000fe40000010802 */
[----:B------:R5:W5:Y:S01]  /*f520*/  MUFU.EX2 R197, R35 ;  /* 0x0000002300c57308 */ /* 0x000b620000000800 */
[--C-:B------:R-:W-:Y:S02]  /*f530*/  FFMA.FTZ R68, R68, c[0x0][0x2d0], -R180.reuse ;  /* 0x0000b40044447a23 */ /* 0x100fe400000108b4 */
[----:B------:R5:W-:Y:S01]  /*f540*/  @P0 LDGSTS.E.BYPASS.LTC128B.128 [R231+0x5900], [R10.64], !P6 ;  /* 0x059000000ae70fae */ /* 0x000be2000f101d4c */
[----:B----4-:R-:W-:Y:S01]  /*f550*/  FMUL.FTZ R22, R136, R158 ;  /* 0x0000009e88167220 */ /* 0x010fe20000410000 */
[----:B------:R-:W-:Y:S01]  /*f560*/  ISETP.GT.AND P0, PT, R230, R237, PT ;  /* 0x000000ede600720c */ /* 0x000fe20003f04270 */
[C---:B--2---:R-:W-:Y:S01]  /*f570*/  FMUL.FTZ R8, R135.reuse, R144 ;  /* 0x0000009087087220 */ /* 0x044fe20000410000 */
[----:B------:R-:W-:Y:S01]  /*f580*/  F2FP.BF16.PACK_AB R144, R206, R205 ;  /* 0x000000cdce90723e */ /* 0x000fe200000010ff */
[----:B------:R-:W-:Y:S01]  /*f590*/  FMUL.FTZ R9, R135, R145 ;  /* 0x0000009187097220 */ /* 0x000fe20000410000 */
[----:B------:R-:W-:Y:S01]  /*f5a0*/  F2FP.BF16.PACK_AB R145, R185, R182 ;  /* 0x000000b6b991723e */ /* 0x000fe200000010ff */
[----:B------:R2:W-:Y:S01]  /*f5b0*/  MUFU.EX2 R194, R28 ;  /* 0x0000001c00c27308 */ /* 0x0005e20000000800 */
[----:B------:R-:W4:Y:S01]  /*f5c0*/  LDSM.16.MT88.4 R172, [R213+0x100] ;  /* 0x00010000d5ac783b */ /* 0x000f220000004200 */
[--C-:B------:R-:W-:Y:S01]  /*f5d0*/  FFMA.FTZ R69, R69, c[0x0][0x2d0], -R180.reuse ;  /* 0x0000b40045457a23 */ /* 0x100fe200000108b4 */
[----:B------:R-:W-:Y:S01]  /*f5e0*/  MOV R230, R229 ;  /* 0x000000e500e67202 */ /* 0x000fe20000000f00 */
[----:B-1----:R-:W-:Y:S01]  /*f5f0*/  FMUL.FTZ R6, R136, R142 ;  /* 0x0000008e88067220 */ /* 0x002fe20000410000 */
[----:B------:R-:W-:Y:S01]  /*f600*/  F2FP.BF16.PACK_AB R142, R236, R234 ;  /* 0x000000eaec8e723e */ /* 0x000fe200000010ff */
[----:B------:R-:W-:Y:S01]  /*f610*/  FMUL.FTZ R7, R136, R143 ;  /* 0x0000008f88077220 */ /* 0x000fe20000410000 */
[----:B------:R-:W-:Y:S01]  /*f620*/  F2FP.BF16.PACK_AB R143, R232, R233 ;  /* 0x000000e9e88f723e */ /* 0x000fe200000010ff */
[----:B------:R-:W-:Y:S01]  /*f630*/  FMUL.FTZ R34, R0, R162 ;  /* 0x000000a200227220 */ /* 0x000fe20000410000 */
[----:B------:R-:W1:Y:S01]  /*f640*/  LDSM.16.MT88.4 R176, [R216+0x100] ;  /* 0x00010000d8b0783b */ /* 0x000e620000004200 */
[----:B------:R4:W-:Y:S01]  /*f650*/  MUFU.EX2 R195, R25 ;  /* 0x0000001900c37308 */ /* 0x0009e20000000800 */
[----:B------:R-:W-:Y:S02]  /*f660*/  FFMA.FTZ R80, R80, c[0x0][0x2d0], -R180 ;  /* 0x0000b40050507a23 */ /* 0x000fe400000108b4 */
[----:B------:R-:W-:Y:S01]  /*f670*/  FMUL.FTZ R4, R137, R140 ;  /* 0x0000008c89047220 */ /* 0x000fe20000410000 */
[----:B------:R-:W-:Y:S01]  /*f680*/  F2FP.BF16.PACK_AB R140, R235, R209 ;  /* 0x000000d1eb8c723e */ /* 0x000fe200000010ff */
[----:B------:R-:W-:Y:S01]  /*f690*/  FMUL.FTZ R5, R137, R141 ;  /* 0x0000008d89057220 */ /* 0x000fe20000410000 */
[----:B------:R-:W-:Y:S01]  /*f6a0*/  F2FP.BF16.PACK_AB R141, R211, R208 ;  /* 0x000000d0d38d723e */ /* 0x000fe200000010ff */
[----:B------:R-:W1:Y:S01]  /*f6b0*/  LDSM.16.MT88.4 R148, [R214+0x100] ;  /* 0x00010000d694783b */ /* 0x000e620000004200 */
[C---:B-----5:R-:W-:Y:S02]  /*f6c0*/  FMUL.FTZ R35, R0.reuse, R163 ;  /* 0x000000a300237220 */ /* 0x060fe40000410000 */
[----:B------:R-:W-:Y:S01]  /*f6d0*/  MUFU.EX2 R186, R50 ;  /* 0x0000003200ba7308 */ /* 0x000fe20000000800 */
[----:B------:R-:W-:Y:S01]  /*f6e0*/  FMUL.FTZ R10, R0, R146 ;  /* 0x00000092000a7220 */ /* 0x000fe20000410000 */
[----:B------:R-:W-:Y:S01]  /*f6f0*/  F2FP.BF16.PACK_AB R146, R210, R207 ;  /* 0x000000cfd292723e */ /* 0x000fe200000010ff */
[----:B------:R-:W-:Y:S01]  /*f700*/  FMUL.FTZ R11, R0, R147 ;  /* 0x00000093000b7220 */ /* 0x000fe20000410000 */
[----:B------:R-:W-:Y:S01]  /*f710*/  F2FP.BF16.PACK_AB R147, R184, R183 ;  /* 0x000000b7b893723e */ /* 0x000fe200000010ff */
[----:B------:R-:W5:Y:S01]  /*f720*/  LDSM.16.MT88.4 R152, [R215+0x100] ;  /* 0x00010000d798783b */ /* 0x000f620000004200 */
[----:B--2---:R-:W-:Y:S02]  /*f730*/  FFMA.FTZ R28, R27, c[0x0][0x2d0], -R2 ;  /* 0x0000b4001b1c7a23 */ /* 0x004fe40000010802 */
[----:B------:R-:W-:Y:S02]  /*f740*/  FMUL.FTZ R27, R136, R167 ;  /* 0x000000a7881b7220 */ /* 0x000fe40000410000 */
[----:B------:R2:W-:Y:S01]  /*f750*/  MUFU.EX2 R167, R28 ;  /* 0x0000001c00a77308 */ /* 0x0005e20000000800 */
[----:B------:R-:W-:Y:S02]  /*f760*/  FFMA.FTZ R81, R81, c[0x0][0x2d0], -R180 ;  /* 0x0000b40051517a23 */ /* 0x000fe400000108b4 */
[----:B------:R-:W0:Y:S01]  /*f770*/  LDGDEPBAR ;  /* 0x00000000000079af */ /* 0x000e220000000000 */
[----:B----4-:R-:W-:Y:S02]  /*f780*/  FMUL.FTZ R25, R137, R165 ;  /* 0x000000a589197220 */ /* 0x010fe40000410000 */
[--C-:B------:R-:W-:Y:S02]  /*f790*/  FFMA.FTZ R70, R70, c[0x0][0x2d0], -R181.reuse ;  /* 0x0000b40046467a23 */ /* 0x100fe400000108b5 */
[--C-:B------:R-:W-:Y:S02]  /*f7a0*/  FFMA.FTZ R71, R71, c[0x0][0x2d0], -R181.reuse ;  /* 0x0000b40047477a23 */ /* 0x100fe400000108b5 */
[----:B------:R4:W-:Y:S01]  /*f7b0*/  MUFU.EX2 R189, R48 ;  /* 0x0000003000bd7308 */ /* 0x0009e20000000800 */
[-C--:B------:R-:W-:Y:S05]  /*f7c0*/  HMMA.16816.F32.BF16 R4, R140, R172.reuse, R4 ;  /* 0x000000ac8c04723c */ /* 0x080fea0000041804 */
[--C-:B------:R-:W-:Y:S02]  /*f7d0*/  FFMA.FTZ R82, R82, c[0x0][0x2d0], -R181.reuse ;  /* 0x0000b40052527a23 */ /* 0x100fe400000108b5 */
[----:B------:R-:W-:Y:S01]  /*f7e0*/  FFMA.FTZ R83, R83, c[0x0][0x2d0], -R181 ;  /* 0x0000b40053537a23 */ /* 0x000fe200000108b5 */
[C---:B------:R-:W-:Y:S01]  /*f7f0*/  HMMA.16816.F32.BF16 R8, R144.reuse, R172, R8 ;  /* 0x000000ac9008723c */ /* 0x040fe20000041808 */
[----:B------:R-:W-:Y:S03]  /*f800*/  MUFU.EX2 R171, R45 ;  /* 0x0000002d00ab7308 */ /* 0x000fe60000000800 */
[--C-:B------:R-:W-:Y:S02]  /*f810*/  FFMA.FTZ R72, R72, c[0x0][0x2d0], -R139.reuse ;  /* 0x0000b40048487a23 */ /* 0x100fe4000001088b */
[----:B--2---:R-:W-:Y:S02]  /*f820*/  FMUL.FTZ R28, R135, R168 ;  /* 0x000000a8871c7220 */ /* 0x004fe40000410000 */
[-C--:B------:R-:W-:Y:S03]  /*f830*/  HMMA.16816.F32.BF16 R12, R144, R174.reuse, R12 ;  /* 0x000000ae900c723c */ /* 0x080fe6000004180c */
[----:B------:R2:W-:Y:S01]  /*f840*/  MUFU.EX2 R172, R26 ;  /* 0x0000001a00ac7308 */ /* 0x0005e20000000800 */
[--C-:B------:R-:W-:Y:S02]  /*f850*/  FFMA.FTZ R73, R73, c[0x0][0x2d0], -R139.reuse ;  /* 0x0000b40049497a23 */ /* 0x100fe4000001088b */
[----:B------:R-:W-:Y:S02]  /*f860*/  FFMA.FTZ R76, R76, c[0x0][0x2d0], -R139 ;  /* 0x0000b4004c4c7a23 */ /* 0x000fe4000001088b */
[C---:B------:R-:W-:Y:S04]  /*f870*/  HMMA.16816.F32.BF16 R16, R140.reuse, R174, R16 ;  /* 0x000000ae8c10723c */ /* 0x040fe80000041810 */
[----:B----4-:R-:W-:Y:S01]  /*f880*/  FFMA.FTZ R48, R39, c[0x0][0x2d0], -R181 ;  /* 0x0000b40027307a23 */ /* 0x010fe200000108b5 */
[----:B------:R-:W-:Y:S01]  /*f890*/  MUFU.EX2 R175, R53 ;  /* 0x0000003500af7308 */ /* 0x000fe20000000800 */
[----:B------:R-:W-:Y:S01]  /*f8a0*/  F2FP.BF16.PACK_AB R39, R197, R198 ;  /* 0x000000c6c527723e */ /* 0x000fe200000010ff */
[----:B------:R-:W-:Y:S01]  /*f8b0*/  FFMA.FTZ R77, R77, c[0x0][0x2d0], -R139 ;  /* 0x0000b4004d4d7a23 */ /* 0x000fe2000001088b */
[-C--:B-1----:R-:W-:Y:S04]  /*f8c0*/  HMMA.16816.F32.BF16 R20, R140, R176.reuse, R20 ;  /* 0x000000b08c14723c */ /* 0x082fe80000041814 */
[--C-:B------:R-:W-:Y:S02]  /*f8d0*/  FFMA.FTZ R74, R74, c[0x0][0x2d0], -R2.reuse ;  /* 0x0000b4004a4a7a23 */ /* 0x100fe40000010802 */
[--C-:B------:R-:W-:Y:S01]  /*f8e0*/  FFMA.FTZ R75, R75, c[0x0][0x2d0], -R2.reuse ;  /* 0x0000b4004b4b7a23 */ /* 0x100fe20000010802 */
[----:B------:R1:W4:Y:S01]  /*f8f0*/  MUFU.EX2 R196, R24 ;  /* 0x0000001800c47308 */ /* 0x0003220000000800 */
[C---:B------:R-:W-:Y:S04]  /*f900*/  HMMA.16816.F32.BF16 R32, R144.reuse, R176, R32 ;  /* 0x000000b09020723c */ /* 0x040fe80000041820 */
[----:B--2---:R-:W-:Y:S02]  /*f910*/  FMUL.FTZ R26, R136, R166 ;  /* 0x000000a6881a7220 */ /* 0x004fe40000410000 */
[--C-:B------:R-:W-:Y:S02]  /*f920*/  FFMA.FTZ R78, R78, c[0x0][0x2d0], -R2.reuse ;  /* 0x0000b4004e4e7a23 */ /* 0x100fe40000010802 */
[-C--:B------:R-:W-:Y:S01]  /*f930*/  HMMA.16816.F32.BF16 R100, R144, R178.reuse, R100 ;  /* 0x000000b29064723c */ /* 0x080fe20000041864 */
[----:B------:R2:W-:Y:S03]  /*f940*/  MUFU.EX2 R166, R30 ;  /* 0x0000001e00a67308 */ /* 0x0005e60000000800 */
[----:B------:R-:W-:Y:S02]  /*f950*/  FFMA.FTZ R79, R79, c[0x0][0x2d0], -R2 ;  /* 0x0000b4004f4f7a23 */ /* 0x000fe40000010802 */
[--C-:B------:R-:W-:Y:S02]  /*f960*/  FFMA.FTZ R84, R84, c[0x0][0x2d0], -R180.reuse ;  /* 0x0000b40054547a23 */ /* 0x100fe400000108b4 */
[C---:B------:R-:W-:Y:S03]  /*f970*/  HMMA.16816.F32.BF16 R104, R140.reuse, R178, R104 ;  /* 0x000000b28c68723c */ /* 0x040fe60000041868 */
[----:B------:R3:W3:Y:S01]  /*f980*/  MUFU.EX2 R193, R29 ;  /* 0x0000001d00c17308 */ /* 0x0006e20000000800 */
[--C-:B------:R-:W-:Y:S02]  /*f990*/  FFMA.FTZ R85, R85, c[0x0][0x2d0], -R180.reuse ;  /* 0x0000b40055557a23 */ /* 0x100fe400000108b4 */
[----:B------:R-:W-:Y:S02]  /*f9a0*/  FFMA.FTZ R96, R96, c[0x0][0x2d0], -R180 ;  /* 0x0000b40060607a23 */ /* 0x000fe400000108b4 */
[----:B-1----:R-:W-:Y:S04]  /*f9b0*/  FMUL.FTZ R24, R137, R164 ;  /* 0x000000a489187220 */ /* 0x002fe80000410000 */
[--C-:B------:R-:W-:Y:S01]  /*f9c0*/  FFMA.FTZ R86, R86, c[0x0][0x2d0], -R181.reuse ;  /* 0x0000b40056567a23 */ /* 0x100fe200000108b5 */
[----:B------:R-:W-:Y:S01]  /*f9d0*/  MUFU.EX2 R187, R48 ;  /* 0x0000003000bb7308 */ /* 0x000fe20000000800 */
[--C-:B------:R-:W-:Y:S01]  /*f9e0*/  FFMA.FTZ R87, R87, c[0x0][0x2d0], -R181.reuse ;  /* 0x0000b40057577a23 */ /* 0x100fe200000108b5 */
[-C--:B------:R-:W-:Y:S03]  /*f9f0*/  HMMA.16816.F32.BF16 R24, R140, R148.reuse, R24 ;  /* 0x000000948c18723c */ /* 0x080fe60000041818 */
[----:B--2---:R-:W-:Y:S02]  /*fa00*/  FMUL.FTZ R30, R0, R170 ;  /* 0x000000aa001e7220 */ /* 0x004fe40000410000 */
[----:B------:R-:W-:Y:S02]  /*fa10*/  FFMA.FTZ R98, R98, c[0x0][0x2d0], -R181 ;  /* 0x0000b40062627a23 */ /* 0x000fe400000108b5 */
[--C-:B------:R-:W-:Y:S01]  /*fa20*/  FFMA.FTZ R92, R92, c[0x0][0x2d0], -R139.reuse ;  /* 0x0000b4005c5c7a23 */ /* 0x100fe2000001088b */
[C---:B------:R-:W-:Y:S01]  /*fa30*/  HMMA.16816.F32.BF16 R108, R144.reuse, R148, R108 ;  /* 0x00000094906c723c */ /* 0x040fe2000004186c */
[----:B------:R1:W-:Y:S03]  /*fa40*/  MUFU.EX2 R192, R36 ;  /* 0x0000002400c07308 */ /* 0x0003e60000000800 */
[----:B---3--:R-:W-:Y:S02]  /*fa50*/  FMUL.FTZ R29, R135, R169 ;  /* 0x000000a9871d7220 */ /* 0x008fe40000410000 */
[--C-:B------:R-:W-:Y:S02]  /*fa60*/  FFMA.FTZ R90, R90, c[0x0][0x2d0], -R2.reuse ;  /* 0x0000b4005a5a7a23 */ /* 0x100fe40000010802 */
[--C-:B------:R-:W-:Y:S03]  /*fa70*/  FFMA.FTZ R91, R91, c[0x0][0x2d0], -R2.reuse ;  /* 0x0000b4005b5b7a23 */ /* 0x100fe60000010802 */
[-C--:B------:R-:W-:Y:S01]  /*fa80*/  HMMA.16816.F32.BF16 R28, R144, R150.reuse, R28 ;  /* 0x00000096901c723c */ /* 0x080fe2000004181c */
[----:B------:R2:W-:Y:S02]  /*fa90*/  MUFU.EX2 R179, R51 ;  /* 0x0000003300b37308 */ /* 0x0005e40000000800 */
[--C-:B------:R-:W-:Y:S02]  /*faa0*/  FFMA.FTZ R94, R94, c[0x0][0x2d0], -R2.reuse ;  /* 0x0000b4005e5e7a23 */ /* 0x100fe40000010802 */
[----:B------:R-:W-:Y:S02]  /*fab0*/  FFMA.FTZ R2, R95, c[0x0][0x2d0], -R2 ;  /* 0x0000b4005f027a23 */ /* 0x000fe40000010802 */
[--C-:B------:R-:W-:Y:S01]  /*fac0*/  FFMA.FTZ R88, R88, c[0x0][0x2d0], -R139.reuse ;  /* 0x0000b40058587a23 */ /* 0x100fe2000001088b */
[C---:B------:R-:W-:Y:S01]  /*fad0*/  HMMA.16816.F32.BF16 R112, R140.reuse, R150, R112 ;  /* 0x000000968c70723c */ /* 0x040fe20000041870 */
[----:B------:R-:W3:Y:S02]  /*fae0*/  LDSM.16.MT88.4 R148, [R213+0x900] ;  /* 0x00090000d594783b */ /* 0x000ee40000004200 */
[----:B------:R-:W-:Y:S01]  /*faf0*/  MUFU.EX2 R178, R40 ;  /* 0x0000002800b27308 */ /* 0x000fe20000000800 */
[----:B------:R-:W-:Y:S01]  /*fb00*/  FFMA.FTZ R89, R89, c[0x0][0x2d0], -R139 ;  /* 0x0000b40059597a23 */ /* 0x000fe2000001088b */
[----:B------:R-:W-:Y:S01]  /*fb10*/  MOV R139, R3 ;  /* 0x00000003008b7202 */ /* 0x000fe20000000f00 */
[----:B------:R-:W-:Y:S01]  /*fb20*/  FFMA.FTZ R137, R137, R243, R209 ;  /* 0x000000f389897223 */ /* 0x000fe200000100d1 */
[----:B-1----:R-:W-:Y:S01]  /*fb30*/  F2FP.BF16.PACK_AB R36, R201, R204 ;  /* 0x000000ccc924723e */ /* 0x002fe200000010ff */
[-C--:B-----5:R-:W-:Y:S04]  /*fb40*/  HMMA.16816.F32.BF16 R116, R140, R152.reuse, R116 ;  /* 0x000000988c74723c */ /* 0x0a0fe80000041874 */
[----:B------:R-:W-:Y:S01]  /*fb50*/  FFMA.FTZ R0, R0, R240, R182 ;  /* 0x000000f000007223 */ /* 0x000fe200000100b6 */
[----:B------:R1:W-:Y:S01]  /*fb60*/  MUFU.EX2 R191, R37 ;  /* 0x0000002500bf7308 */ /* 0x0003e20000000800 */
[----:B------:R-:W-:Y:S02]  /*fb70*/  FFMA.FTZ R136, R136, R242, R208 ;  /* 0x000000f288887223 */ /* 0x000fe400000100d0 */
[C---:B------:R-:W-:Y:S01]  /*fb80*/  HMMA.16816.F32.BF16 R120, R144.reuse, R152, R120 ;  /* 0x000000989078723c */ /* 0x040fe20000041878 */
[----:B--2---:R-:W-:Y:S03]  /*fb90*/  LDSM.16.MT88.4 R48, [R214+0x900] ;  /* 0x00090000d630783b */ /* 0x004fe60000004200 */
[----:B------:R-:W-:Y:S02]  /*fba0*/  FADD.FTZ R0, R185, R0 ;  /* 0x00000000b9007221 */ /* 0x000fe40000010000 */
[----:B------:R-:W-:Y:S01]  /*fbb0*/  FFMA.FTZ R135, R135, R241, R205 ;  /* 0x000000f187877223 */ /* 0x000fe200000100cd */
[----:B------:R2:W-:Y:S01]  /*fbc0*/  MUFU.EX2 R188, R38 ;  /* 0x0000002600bc7308 */ /* 0x0005e20000000800 */
[-C--:B------:R-:W-:Y:S01]  /*fbd0*/  HMMA.16816.F32.BF16 R124, R144, R154.reuse, R124 ;  /* 0x0000009a907c723c */ /* 0x080fe2000004187c */
[----:B------:R-:W5:Y:S03]  /*fbe0*/  LDSM.16.MT88.4 R144, [R216+0x900] ;  /* 0x00090000d890783b */ /* 0x000f660000004200 */
[----:B------:R-:W-:Y:S04]  /*fbf0*/  FADD.FTZ R0, R183, R0 ;  /* 0x00000000b7007221 */ /* 0x000fe80000010000 */
[----:B------:R-:W-:Y:S01]  /*fc00*/  HMMA.16816.F32.BF16 R128, R140, R154, R128 ;  /* 0x0000009a8c80723c */ /* 0x000fe20000041880 */
[----:B------:R-:W3:Y:S01]  /*fc10*/  MUFU.EX2 R165, R138 ;  /* 0x0000008a00a57308 */ /* 0x000ee20000000800 */
[----:B------:R-:W-:Y:S02]  /*fc20*/  LDSM.16.MT88.4 R152, [R213+0x2900] ;  /* 0x00290000d598783b */ /* 0x000fe40000004200 */
[----:B-1----:R-:W-:Y:S03]  /*fc30*/  F2FP.BF16.PACK_AB R37, R200, R199 ;  /* 0x000000c7c825723e */ /* 0x002fe600000010ff */
[----:B----4-:R-:W-:Y:S02]  /*fc40*/  F2FP.BF16.PACK_AB R140, R195, R196 ;  /* 0x000000c4c38c723e */ /* 0x010fe400000010ff */
[----:B------:R-:W-:Y:S02]  /*fc50*/  F2FP.BF16.PACK_AB R142, R193, R194 ;  /* 0x000000c2c18e723e */ /* 0x000fe400000010ff */
[----:B------:R-:W-:Y:S01]  /*fc60*/  MUFU.EX2 R177, R41 ;  /* 0x0000002900b17308 */ /* 0x000fe20000000800 */
[----:B------:R-:W-:Y:S02]  /*fc70*/  F2FP.BF16.PACK_AB R141, R167, R172 ;  /* 0x000000aca78d723e */ /* 0x000fe400000010ff */
[----:B--2---:R-:W-:Y:S07]  /*fc80*/  F2FP.BF16.PACK_AB R38, R203, R202 ;  /* 0x000000cacb26723e */ /* 0x004fee00000010ff */
[----:B------:R-:W-:Y:S01]  /*fc90*/  MUFU.EX2 R164, R42 ;  /* 0x0000002a00a47308 */ /* 0x000fe20000000800 */
[-C--:B---3--:R-:W-:Y:S05]  /*fca0*/  HMMA.16816.F32.BF16 R4, R36, R148.reuse, R4 ;  /* 0x000000942404723c */ /* 0x088fea0000041804 */
[----:B------:R-:W-:Y:S04]  /*fcb0*/  F2FP.BF16.PACK_AB R143, R165, R166 ;  /* 0x000000a6a58f723e */ /* 0x000fe800000010ff */
[----:B------:R-:W1:Y:S03]  /*fcc0*/  MUFU.EX2 R169, R43 ;  /* 0x0000002b00a97308 */ /* 0x000e660000000800 */
[C---:B------:R-:W-:Y:S07]  /*fcd0*/  HMMA.16816.F32.BF16 R8, R140.reuse, R148, R8 ;  /* 0x000000948c08723c */ /* 0x040fee0000041808 */
[----:B------:R-:W-:Y:S01]  /*fce0*/  MUFU.EX2 R170, R52 ;  /* 0x0000003400aa7308 */ /* 0x000fe20000000800 */
[-C--:B------:R-:W-:Y:S08]  /*fcf0*/  HMMA.16816.F32.BF16 R12, R140, R150.reuse, R12 ;  /* 0x000000968c0c723c */ /* 0x080ff0000004180c */
[C---:B------:R-:W-:Y:S01]  /*fd00*/  HMMA.16816.F32.BF16 R16, R36.reuse, R150, R16 ;  /* 0x000000962410723c */ /* 0x040fe20000041810 */
[----:B------:R-:W2:Y:S01]  /*fd10*/  LDSM.16.MT88.4 R148, [R215+0x900] ;  /* 0x00090000d794783b */ /* 0x000ea20000004200 */
[----:B------:R3:W4:Y:S02]  /*fd20*/  MUFU.EX2 R176, R44 ;  /* 0x0000002c00b07308 */ /* 0x0007240000000800 */
[----:B-1----:R-:W-:Y:S04]  /*fd30*/  F2FP.BF16.PACK_AB R45, R169, R164 ;  /* 0x000000a4a92d723e */ /* 0x002fe800000010ff */
[-C--:B-----5:R-:W-:Y:S01]  /*fd40*/  HMMA.16816.F32.BF16 R20, R36, R144.reuse, R20 ;  /* 0x000000902414723c */ /* 0x0a0fe20000041814 */
[----:B------:R-:W1:Y:S03]  /*fd50*/  LDSM.16.MT88.4 R40, [R213+0x1100] ;  /* 0x00110000d528783b */ /* 0x000e660000004200 */
[----:B------:R4:W-:Y:S04]  /*fd60*/  MUFU.EX2 R168, R46 ;  /* 0x0000002e00a87308 */ /* 0x0009e80000000800 */
[C---:B------:R-:W-:Y:S06]  /*fd70*/  HMMA.16816.F32.BF16 R32, R140.reuse, R144, R32 ;  /* 0x000000908c20723c */ /* 0x040fec0000041820 */
[----:B------:R-:W5:Y:S02]  /*fd80*/  MUFU.EX2 R138, R47 ;  /* 0x0000002f008a7308 */ /* 0x000f640000000800 */
[-C--:B------:R-:W-:Y:S04]  /*fd90*/  HMMA.16816.F32.BF16 R100, R140, R146.reuse, R100 ;  /* 0x000000928c64723c */ /* 0x080fe80000041864 */
[----:B---3--:R-:W-:Y:S04]  /*fda0*/  F2FP.BF16.PACK_AB R44, R177, R178 ;  /* 0x000000b2b12c723e */ /* 0x008fe800000010ff */
[C---:B------:R-:W-:Y:S01]  /*fdb0*/  HMMA.16816.F32.BF16 R104, R36.reuse, R146, R104 ;  /* 0x000000922468723c */ /* 0x040fe20000041868 */
[----:B------:R-:W-:Y:S03]  /*fdc0*/  MUFU.EX2 R174, R64 ;  /* 0x0000004000ae7308 */ /* 0x000fe60000000800 */
[----:B----4-:R-:W-:Y:S04]  /*fdd0*/  F2FP.BF16.PACK_AB R46, R171, R176 ;  /* 0x000000b0ab2e723e */ /* 0x010fe800000010ff */
[-C--:B------:R-:W-:Y:S03]  /*fde0*/  HMMA.16816.F32.BF16 R24, R36, R48.reuse, R24 ;  /* 0x000000302418723c */ /* 0x080fe60000041818 */
[----:B------:R-:W-:Y:S01]  /*fdf0*/  MUFU.EX2 R64, R54 ;  /* 0x0000003600407308 */ /* 0x000fe20000000800 */
[----:B-----5:R-:W-:Y:S04]  /*fe00*/  F2FP.BF16.PACK_AB R47, R138, R168 ;  /* 0x000000a88a2f723e */ /* 0x020fe800000010ff */
[C---:B------:R-:W-:Y:S05]  /*fe10*/  HMMA.16816.F32.BF16 R108, R140.reuse, R48, R108 ;  /* 0x000000308c6c723c */ /* 0x040fea000004186c */
[----:B------:R-:W-:Y:S03]  /*fe20*/  MUFU.EX2 R173, R65 ;  /* 0x0000004100ad7308 */ /* 0x000fe60000000800 */
[-C--:B------:R-:W-:Y:S07]  /*fe30*/  HMMA.16816.F32.BF16 R28, R140, R50.reuse, R28 ;  /* 0x000000328c1c723c */ /* 0x080fee000004181c */
[----:B------:R3:W-:Y:S01]  /*fe40*/  MUFU.EX2 R65, R55 ;  /* 0x0000003700417308 */ /* 0x0007e20000000800 */
[C---:B------:R-:W-:Y:S01]  /*fe50*/  HMMA.16816.F32.BF16 R112, R36.reuse, R50, R112 ;  /* 0x000000322470723c */ /* 0x040fe20000041870 */
[----:B------:R-:W4:Y:S07]  /*fe60*/  LDSM.16.MT88.4 R48, [R216+0x1100] ;  /* 0x00110000d830783b */ /* 0x000f2e0000004200 */
[-C--:B--2---:R-:W-:Y:S01]  /*fe70*/  HMMA.16816.F32.BF16 R116, R36, R148.reuse, R116 ;  /* 0x000000942474723c */ /* 0x084fe20000041874 */
[----:B------:R-:W-:Y:S07]  /*fe80*/  MUFU.EX2 R97, R97 ;  /* 0x0000006100617308 */ /* 0x000fee0000000800 */
[C---:B------:R-:W-:Y:S03]  /*fe90*/  HMMA.16816.F32.BF16 R120, R140.reuse, R148, R120 ;  /* 0x000000948c78723c */ /* 0x040fe60000041878 */
[----:B------:R-:W-:Y:S01]  /*fea0*/  MUFU.EX2 R99, R99 ;  /* 0x0000006300637308 */ /* 0x000fe20000000800 */
[----:B---3--:R-:W2:Y:S04]  /*feb0*/  LDSM.16.MT88.4 R52, [R214+0x1100] ;  /* 0x00110000d634783b */ /* 0x008ea80000004200 */
[-C--:B------:R-:W-:Y:S05]  /*fec0*/  HMMA.16816.F32.BF16 R124, R140, R150.reuse, R124 ;  /* 0x000000968c7c723c */ /* 0x080fea000004187c */
[----:B------:R-:W-:Y:S03]  /*fed0*/  MUFU.EX2 R93, R93 ;  /* 0x0000005d005d7308 */ /* 0x000fe60000000800 */
[----:B------:R-:W-:Y:S07]  /*fee0*/  HMMA.16816.F32.BF16 R128, R36, R150, R128 ;  /* 0x000000962480723c */ /* 0x000fee0000041880 */
[----:B------:R-:W-:Y:S01]  /*fef0*/  F2FP.BF16.PACK_AB R36, R191, R192 ;  /* 0x000000c0bf24723e */ /* 0x000fe200000010ff */
[----:B------:R-:W-:Y:S01]  /*ff00*/  MUFU.EX2 R66, R66 ;  /* 0x0000004200427308 */ /* 0x000fe20000000800 */
[----:B------:R-:W-:Y:S03]  /*ff10*/  F2FP.BF16.PACK_AB R38, R190, R189 ;  /* 0x000000bdbe26723e */ /* 0x000fe600000010ff */
[----:B------:R-:W-:Y:S02]  /*ff20*/  F2FP.BF16.PACK_AB R37, R187, R188 ;  /* 0x000000bcbb25723e */ /* 0x000fe400000010ff */
[----:B------:R-:W-:Y:S04]  /*ff30*/  F2FP.BF16.PACK_AB R39, R179, R186 ;  /* 0x000000bab327723e */ /* 0x000fe800000010ff */
[----:B------:R-:W-:Y:S03]  /*ff40*/  MUFU.EX2 R67, R67 ;  /* 0x0000004300437308 */ /* 0x000fe60000000800 */
[-C--:B-1----:R-:W-:Y:S07]  /*ff50*/  HMMA.16816.F32.BF16 R4, R36, R40.reuse, R4 ;  /* 0x000000282404723c */ /* 0x082fee0000041804 */
[----:B------:R-:W-:Y:S01]  /*ff60*/  MUFU.EX2 R56, R56 ;  /* 0x0000003800387308 */ /* 0x000fe20000000800 */
[C---:B------:R-:W-:Y:S08]  /*ff70*/  HMMA.16816.F32.BF16 R8, R44.reuse, R40, R8 ;  /* 0x000000282c08723c */ /* 0x040ff00000041808 */
[-C--:B------:R-:W-:Y:S01]  /*ff80*/  HMMA.16816.F32.BF16 R12, R44, R42.reuse, R12 ;  /* 0x0000002a2c0c723c */ /* 0x080fe2000004180c */
[----:B------:R-:W1:Y:S07]  /*ff90*/  MUFU.EX2 R57, R57 ;  /* 0x0000003900397308 */ /* 0x000e6e0000000800 */
[C---:B------:R-:W-:Y:S01]  /*ffa0*/  HMMA.16816.F32.BF16 R16, R36.reuse, R42, R16 ;  /* 0x0000002a2410723c */ /* 0x040fe20000041810 */
[----:B------:R-:W3:Y:S02]  /*ffb0*/  LDSM.16.MT88.4 R40, [R215+0x1100] ;  /* 0x00110000d728783b */ /* 0x000ee40000004200 */
[----:B------:R-:W-:Y:S05]  /*ffc0*/  MUFU.EX2 R60, R60 ;  /* 0x0000003c003c7308 */ /* 0x000fea0000000800 */
[-C--:B----4-:R-:W-:Y:S05]  /*ffd0*/  HMMA.16816.F32.BF16 R20, R36, R48.reuse, R20 ;  /* 0x000000302414723c */ /* 0x090fea0000041814 */
[----:B------:R-:W-:Y:S03]  /*ffe0*/  MUFU.EX2 R61, R61 ;  /* 0x0000003d003d7308 */ /* 0x000fe60000000800 */
[C---:B------:R-:W-:Y:S07]  /*fff0*/  HMMA.16816.F32.BF16 R32, R44.reuse, R48, R32 ;  /* 0x000000302c20723c */ /* 0x040fee0000041820 */
[----:B------:R-:W-:Y:S01]  /*10000*/  MUFU.EX2 R58, R58 ;  /* 0x0000003a003a7308 */ /* 0x000fe20000000800 */
[-C--:B------:R-:W-:Y:S08]  /*10010*/  HMMA.16816.F32.BF16 R100, R44, R50.reuse, R100 ;  /* 0x000000322c64723c */ /* 0x080ff00000041864 */
[C---:B------:R-:W-:Y:S01]  /*10020*/  HMMA.16816.F32.BF16 R104, R36.reuse, R50, R104 ;  /* 0x000000322468723c */ /* 0x040fe20000041868 */
[----:B------:R-:W4:Y:S01]  /*10030*/  LDSM.16.MT88.4 R48, [R213+0x1900] ;  /* 0x00190000d530783b */ /* 0x000f220000004200 */
[----:B------:R-:W5:Y:S06]  /*10040*/  MUFU.EX2 R59, R59 ;  /* 0x0000003b003b7308 */ /* 0x000f6c0000000800 */
[-C--:B--2---:R-:W-:Y:S04]  /*10050*/  HMMA.16816.F32.BF16 R24, R36, R52.reuse, R24 ;  /* 0x000000342418723c */ /* 0x084fe80000041818 */
[----:B------:R-:W-:Y:S04]  /*10060*/  MUFU.EX2 R62, R62 ;  /* 0x0000003e003e7308 */ /* 0x000fe80000000800 */
[C---:B------:R-:W-:Y:S06]  /*10070*/  HMMA.16816.F32.BF16 R108, R44.reuse, R52, R108 ;  /* 0x000000342c6c723c */ /* 0x040fec000004186c */
[----:B------:R-:W2:Y:S02]  /*10080*/  MUFU.EX2 R63, R63 ;  /* 0x0000003f003f7308 */ /* 0x000ea40000000800 */
[-C--:B------:R-:W-:Y:S08]  /*10090*/  HMMA.16816.F32.BF16 R28, R44, R54.reuse, R28 ;  /* 0x000000362c1c723c */ /* 0x080ff0000004181c */
[C---:B------:R-:W-:Y:S01]  /*100a0*/  HMMA.16816.F32.BF16 R112, R36.reuse, R54, R112 ;  /* 0x000000362470723c */ /* 0x040fe20000041870 */
[----:B------:R-:W-:Y:S01]  /*100b0*/  LDSM.16.MT88.4 R52, [R214+0x1900] ;  /* 0x00190000d634783b */ /* 0x000fe20000004200 */
[----:B------:R-:W-:Y:S06]  /*100c0*/  MUFU.EX2 R68, R68 ;  /* 0x0000004400447308 */ /* 0x000fec0000000800 */
[-C--:B---3--:R-:W-:Y:S04]  /*100d0*/  HMMA.16816.F32.BF16 R116, R36, R40.reuse, R116 ;  /* 0x000000282474723c */ /* 0x088fe80000041874 */
[----:B------:R-:W-:Y:S04]  /*100e0*/  MUFU.EX2 R69, R69 ;  /* 0x0000004500457308 */ /* 0x000fe80000000800 */
[C---:B------:R-:W-:Y:S06]  /*100f0*/  HMMA.16816.F32.BF16 R120, R44.reuse, R40, R120 ;  /* 0x000000282c78723c */ /* 0x040fec0000041878 */
[----:B------:R-:W-:Y:S01]  /*10100*/  MUFU.EX2 R80, R80 ;  /* 0x0000005000507308 */ /* 0x000fe20000000800 */
[----:B-1----:R-:W-:Y:S01]  /*10110*/  F2FP.BF16.PACK_AB R40, R57, R56 ;  /* 0x000000383928723e */ /* 0x002fe200000010ff */
[-C--:B------:R-:W-:Y:S01]  /*10120*/  HMMA.16816.F32.BF16 R124, R44, R42.reuse, R124 ;  /* 0x0000002a2c7c723c */ /* 0x080fe2000004187c */
[----:B------:R-:W1:Y:S03]  /*10130*/  LDSM.16.MT88.4 R44, [R216+0x1900] ;  /* 0x00190000d82c783b */ /* 0x000e660000004200 */
[----:B-----5:R-:W-:Y:S04]  /*10140*/  F2FP.BF16.PACK_AB R41, R59, R58 ;  /* 0x0000003a3b29723e */ /* 0x020fe800000010ff */
[----:B------:R-:W-:Y:S01]  /*10150*/  HMMA.16816.F32.BF16 R128, R36, R42, R128 ;  /* 0x0000002a2480723c */ /* 0x000fe20000041880 */
[----:B------:R-:W-:Y:S06]  /*10160*/  MUFU.EX2 R81, R81 ;  /* 0x0000005100517308 */ /* 0x000fec0000000800 */
[----:B------:R-:W-:Y:S02]  /*10170*/  F2FP.BF16.PACK_AB R36, R175, R170 ;  /* 0x000000aaaf24723e */ /* 0x000fe400000010ff */
[----:B------:R-:W-:Y:S02]  /*10180*/  F2FP.BF16.PACK_AB R38, R173, R174 ;  /* 0x000000aead26723e */ /* 0x000fe400000010ff */
[----:B------:R-:W-:Y:S01]  /*10190*/  MUFU.EX2 R70, R70 ;  /* 0x0000004600467308 */ /* 0x000fe20000000800 */
[----:B------:R-:W-:Y:S02]  /*101a0*/  F2FP.BF16.PACK_AB R37, R65, R64 ;  /* 0x000000404125723e */ /* 0x000fe400000010ff */
[----:B------:R-:W-:Y:S02]  /*101b0*/  F2FP.BF16.PACK_AB R39, R67, R66 ;  /* 0x000000424327723e */ /* 0x000fe400000010ff */
[----:B------:R-:W-:Y:S02]  /*101c0*/  F2FP.BF16.PACK_AB R42, R61, R60 ;  /* 0x0000003c3d2a723e */ /* 0x000fe400000010ff */
[----:B--2---:R-:W-:Y:S03]  /*101d0*/  F2FP.BF16.PACK_AB R43, R63, R62 ;  /* 0x0000003e3f2b723e */ /* 0x004fe600000010ff */
[-C--:B----4-:R-:W-:Y:S01]  /*101e0*/  HMMA.16816.F32.BF16 R4, R36, R48.reuse, R4 ;  /* 0x000000302404723c */ /* 0x090fe20000041804 */
        /* <DEDUP_REMOVED lines=8> */
[-C--:B-1----:R-:W-:Y:S08]  /*10270*/  HMMA.16816.F32.BF16 R20, R36, R44.reuse, R20 ;  /* 0x0000002c2414723c */ /* 0x082ff00000041814 */
[C---:B------:R-:W-:Y:S01]  /*10280*/  HMMA.16816.F32.BF16 R32, R40.reuse, R44, R32 ;  /* 0x0000002c2820723c */ /* 0x040fe20000041820 */
[----:B------:R-:W1:Y:S07]  /*10290*/  MUFU.EX2 R73, R73 ;  /* 0x0000004900497308 */ /* 0x000e6e0000000800 */
        /* <DEDUP_REMOVED lines=9> */
[----:B------:R-:W5:Y:S07]  /*10330*/  MUFU.EX2 R75, R75 ;  /* 0x0000004b004b7308 */ /* 0x000f6e0000000800 */
[C---:B------:R-:W-:Y:S01]  /*10340*/  HMMA.16816.F32.BF16 R112, R36.reuse, R54, R112 ;  /* 0x000000362470723c */ /* 0x040fe20000041870 */
[----:B------:R-:W-:Y:S02]  /*10350*/  LDSM.16.MT88.4 R52, [R214+0x2100] ;  /* 0x00210000d634783b */ /* 0x000fe40000004200 */
[----:B------:R-:W-:Y:S05]  /*10360*/  MUFU.EX2 R78, R78 ;  /* 0x0000004e004e7308 */ /* 0x000fea0000000800 */
[-C--:B--2---:R-:W-:Y:S05]  /*10370*/  HMMA.16816.F32.BF16 R116, R36, R48.reuse, R116 ;  /* 0x000000302474723c */ /* 0x084fea0000041874 */
[----:B------:R-:W2:Y:S03]  /*10380*/  MUFU.EX2 R79, R79 ;  /* 0x0000004f004f7308 */ /* 0x000ea60000000800 */
[C---:B------:R-:W-:Y:S07]  /*10390*/  HMMA.16816.F32.BF16 R120, R40.reuse, R48, R120 ;  /* 0x000000302878723c */ /* 0x040fee0000041878 */
[----:B------:R-:W-:Y:S01]  /*103a0*/  MUFU.EX2 R84, R84 ;  /* 0x0000005400547308 */ /* 0x000fe20000000800 */
[-C--:B------:R-:W-:Y:S07]  /*103b0*/  HMMA.16816.F32.BF16 R124, R40, R50.reuse, R124 ;  /* 0x00000032287c723c */ /* 0x080fee000004187c */
[----:B-1----:R-:W-:Y:S01]  /*103c0*/  F2FP.BF16.PACK_AB R40, R73, R72 ;  /* 0x000000484928723e */ /* 0x002fe200000010ff */
[----:B------:R-:W-:Y:S01]  /*103d0*/  HMMA.16816.F32.BF16 R128, R36, R50, R128 ;  /* 0x000000322480723c */ /* 0x000fe20000041880 */
[----:B------:R-:W1:Y:S01]  /*103e0*/  LDSM.16.MT88.4 R48, [R216+0x2100] ;  /* 0x00210000d830783b */ /* 0x000e620000004200 */
[----:B------:R-:W-:Y:S02]  /*103f0*/  MUFU.EX2 R85, R85 ;  /* 0x0000005500557308 */ /* 0x000fe40000000800 */
[----:B----4-:R-:W-:Y:S02]  /*10400*/  F2FP.BF16.PACK_AB R42, R77, R76 ;  /* 0x0000004c4d2a723e */ /* 0x010fe400000010ff */
[----:B-----5:R-:W-:Y:S02]  /*10410*/  F2FP.BF16.PACK_AB R41, R75, R74 ;  /* 0x0000004a4b29723e */ /* 0x020fe400000010ff */
[----:B------:R-:W-:Y:S04]  /*10420*/  F2FP.BF16.PACK_AB R36, R69, R68 ;  /* 0x000000444524723e */ /* 0x000fe800000010ff */
[----:B------:R-:W-:Y:S01]  /*10430*/  F2FP.BF16.PACK_AB R38, R81, R80 ;  /* 0x000000505126723e */ /* 0x000fe200000010ff */
[----:B------:R-:W-:Y:S01]  /*10440*/  MUFU.EX2 R96, R96 ;  /* 0x0000006000607308 */ /* 0x000fe20000000800 */
[----:B------:R-:W-:Y:S02]  /*10450*/  F2FP.BF16.PACK_AB R37, R71, R70 ;  /* 0x000000464725723e */ /* 0x000fe400000010ff */
[----:B------:R-:W-:Y:S02]  /*10460*/  F2FP.BF16.PACK_AB R39, R83, R82 ;  /* 0x000000525327723e */ /* 0x000fe400000010ff */
[----:B--2---:R-:W-:Y:S05]  /*10470*/  F2FP.BF16.PACK_AB R43, R79, R78 ;  /* 0x0000004e4f2b723e */ /* 0x004fea00000010ff */
        /* <DEDUP_REMOVED lines=11> */
[----:B------:R-:W-:Y:S07]  /*10530*/  MUFU.EX2 R91, R91 ;  /* 0x0000005b005b7308 */ /* 0x000fee0000000800 */
[-C--:B------:R-:W-:Y:S03]  /*10540*/  HMMA.16816.F32.BF16 R100, R40, R50.reuse, R100 ;  /* 0x000000322864723c */ /* 0x080fe60000041864 */
[----:B------:R-:W-:Y:S05]  /*10550*/  MUFU.EX2 R94, R94 ;  /* 0x0000005e005e7308 */ /* 0x000fea0000000800 */
[C---:B------:R-:W-:Y:S01]  /*10560*/  HMMA.16816.F32.BF16 R104, R36.reuse, R50, R104 ;  /* 0x000000322468723c */ /* 0x040fe20000041868 */
[----:B------:R-:W1:Y:S04]  /*10570*/  LDSM.16.MT88.4 R48, [R216+0x2900] ;  /* 0x00290000d830783b */ /* 0x000e680000004200 */
[----:B------:R-:W-:Y:S03]  /*10580*/  MUFU.EX2 R88, R88 ;  /* 0x0000005800587308 */ /* 0x000fe60000000800 */
[-C--:B------:R-:W-:Y:S07]  /*10590*/  HMMA.16816.F32.BF16 R24, R36, R52.reuse, R24 ;  /* 0x000000342418723c */ /* 0x080fee0000041818 */
[----:B------:R-:W3:Y:S01]  /*105a0*/  MUFU.EX2 R89, R89 ;  /* 0x0000005900597308 */ /* 0x000ee20000000800 */
[C---:B------:R-:W-:Y:S08]  /*105b0*/  HMMA.16816.F32.BF16 R108, R40.reuse, R52, R108 ;  /* 0x00000034286c723c */ /* 0x040ff0000004186c */
[-C--:B------:R-:W-:Y:S01]  /*105c0*/  HMMA.16816.F32.BF16 R28, R40, R54.reuse, R28 ;  /* 0x00000036281c723c */ /* 0x080fe2000004181c */
[----:B------:R-:W4:Y:S07]  /*105d0*/  MUFU.EX2 R90, R90 ;  /* 0x0000005a005a7308 */ /* 0x000f2e0000000800 */
[C---:B------:R-:W-:Y:S08]  /*105e0*/  HMMA.16816.F32.BF16 R112, R36.reuse, R54, R112 ;  /* 0x000000362470723c */ /* 0x040ff00000041870 */
[-C--:B--2---:R-:W-:Y:S08]  /*105f0*/  HMMA.16816.F32.BF16 R116, R36, R44.reuse, R116 ;  /* 0x0000002c2474723c */ /* 0x084ff00000041874 */
[C---:B------:R-:W-:Y:S01]  /*10600*/  HMMA.16816.F32.BF16 R120, R40.reuse, R44, R120 ;  /* 0x0000002c2878723c */ /* 0x040fe20000041878 */
[----:B------:R2:W5:Y:S07]  /*10610*/  MUFU.EX2 R44, R2 ;  /* 0x00000002002c7308 */ /* 0x00056e0000000800 */
[-C--:B------:R-:W-:Y:S07]  /*10620*/  HMMA.16816.F32.BF16 R124, R40, R46.reuse, R124 ;  /* 0x0000002e287c723c */ /* 0x080fee000004187c */
[----:B---3--:R-:W-:Y:S01]  /*10630*/  F2FP.BF16.PACK_AB R40, R89, R88 ;  /* 0x000000585928723e */ /* 0x008fe200000010ff */
[----:B------:R-:W-:Y:S04]  /*10640*/  HMMA.16816.F32.BF16 R128, R36, R46, R128 ;  /* 0x0000002e2480723c */ /* 0x000fe80000041880 */
[----:B------:R-:W-:Y:S02]  /*10650*/  F2FP.BF16.PACK_AB R42, R93, R92 ;  /* 0x0000005c5d2a723e */ /* 0x000fe400000010ff */
[----:B----4-:R-:W-:Y:S02]  /*10660*/  F2FP.BF16.PACK_AB R41, R91, R90 ;  /* 0x0000005a5b29723e */ /* 0x010fe400000010ff */
[----:B------:R-:W-:Y:S01]  /*10670*/  F2FP.BF16.PACK_AB R36, R85, R84 ;  /* 0x000000545524723e */ /* 0x000fe200000010ff */
[----:B--2---:R-:W-:Y:S03]  /*10680*/  FADD.FTZ R2, R206, R135 ;  /* 0x00000087ce027221 */ /* 0x004fe60000010000 */
[----:B------:R-:W-:Y:S01]  /*10690*/  F2FP.BF16.PACK_AB R38, R97, R96 ;  /* 0x000000606126723e */ /* 0x000fe200000010ff */
[----:B------:R-:W-:Y:S01]  /*106a0*/  FADD.FTZ R2, R207, R2 ;  /* 0x00000002cf027221 */ /* 0x000fe20000010000 */
[----:B------:R-:W-:Y:S02]  /*106b0*/  F2FP.BF16.PACK_AB R37, R87, R86 ;  /* 0x000000565725723e */ /* 0x000fe400000010ff */
[----:B------:R-:W-:Y:S02]  /*106c0*/  F2FP.BF16.PACK_AB R39, R99, R98 ;  /* 0x000000626327723e */ /* 0x000fe400000010ff */
[----:B-----5:R-:W-:Y:S02]  /*106d0*/  F2FP.BF16.PACK_AB R43, R44, R94 ;  /* 0x0000005e2c2b723e */ /* 0x020fe400000010ff */
[----:B------:R-:W-:Y:S03]  /*106e0*/  MOV R135, R133 ;  /* 0x0000008500877202 */ /* 0x000fe60000000f00 */
[-C--:B------:R-:W-:Y:S01]  /*106f0*/  HMMA.16816.F32.BF16 R140, R36, R152.reuse, R4 ;  /* 0x00000098248c723c */ /* 0x080fe20000041804 */
[----:B------:R-:W2:Y:S07]  /*10700*/  LDSM.16.MT88.4 R4, [R214+0x2900] ;  /* 0x00290000d604783b */ /* 0x000eae0000004200 */
        /* <DEDUP_REMOVED lines=28> */
[----:B------:R-:W1:Y:S01]  /*108d0*/  LDSM.16.MT88.4 R8, [R215+0x2900] ;  /* 0x00290000d708783b */ /* 0x000e620000004200 */
        /* <DEDUP_REMOVED lines=77> */
[----:B------:R-:W-:Y:S04]  /*10db0*/  STL [R1+0x14], R4 ;  /* 0x0000140401007387 */ /* 0x000fe80000100800 */
[----:B------:R-:W-:Y:S04]  /*10dc0*/  STL [R1+0x18], R2 ;  /* 0x0000180201007387 */ /* 0x000fe80000100800 */
[----:B------:R1:W-:Y:S02]  /*10dd0*/  STL [R1+0x1c], R0 ;  /* 0x00001c0001007387 */ /* 0x0003e40000100800 */
[----:B-1----:R-:W-:Y:S01]  /*10de0*/  MOV R0, R134 ;  /* 0x0000008600007202 */ /* 0x002fe20000000f00 */
[----:B------:R-:W-:-:S05]  /*10df0*/  @P0 BRA `(.L_x_2117) ;  /* 0xffffc9e000000947 */ /* 0x000fca000383ffff */
.L_x_2116:
[----:B------:R-:W2:Y:S02]  /*10e00*/  LDL R2, [R1] ;  /* 0x0000000001027983 */ /* 0x000ea40000100800 */
[----:B--2---:R-:W-:-:S13]  /*10e10*/  ISETP.GE.AND P0, PT, R229, R2, PT ;  /* 0x00000002e500720c */ /* 0x004fda0003f06270 */
[----:B------:R-:W-:Y:S05]  /*10e20*/  @!P0 BRA `(.L_x_2118) ;  /* 0x00005a3000008947 */ /* 0x000fea0003800000 */
[----:B------:R-:W2:Y:S01]  /*10e30*/  LDL.LU.64 R6, [R1+0x40] ;  /* 0x0000400001067983 */ /* 0x000ea20000300a00 */
[----:B------:R-:W-:Y:S01]  /*10e40*/  MOV R138, R3 ;  /* 0x00000003008a7202 */ /* 0x000fe20000000f00 */
[----:B------:R-:W-:Y:S01]  /*10e50*/  UMOV UR14, 0x60 ;  /* 0x00000060000e7882 */ /* 0x000fe20000000000 */
[----:B------:R-:W-:Y:S01]  /*10e60*/  IMAD.MOV.U32 R136, RZ, RZ, R133 ;  /* 0x000000ffff887224 */ /* 0x000fe200078e0085 */
[----:B------:R-:W3:Y:S01]  /*10e70*/  LDL.LU.64 R4, [R1+0x48] ;  /* 0x0000480001047983 */ /* 0x000ee20000300a00 */
        /* <DEDUP_REMOVED lines=12> */
.L_x_2135:
[----:B------:R-:W-:Y:S04]  /*10f40*/  DEPBAR.LE SB0, 0x0 ;  /* 0x000080000000791a */ /* 0x000fe80000000000 */
[----:B------:R-:W-:Y:S01]  /*10f50*/  BAR.SYNC.DEFER_BLOCKING 0x0 ;  /* 0x0000000000007b1d */ /* 0x000fe20000010000 */
[----:B------:R-:W-:Y:S01]  /*10f60*/  SHF.R.S32.HI R132, RZ, 0x1f, R229 ;  /* 0x0000001fff847819 */ /* 0x000fe200000114e5 */
[C---:B------:R-:W-:Y:S01]  /*10f70*/  IMAD R0, R229.reuse, UR5, RZ ;  /* 0x00000005e5007c24 */ /* 0x040fe2000f8e02ff */
[----:B------:R-:W-:Y:S03]  /*10f80*/  PLOP3.LUT P3, PT, PT, PT, UP2, 0x80, 0x0 ;  /* 0x000000000000781c */ /* 0x000fe60003f6f028 */
[----:B------:R-:W-:Y:S01]  /*10f90*/  IMAD R0, R132, UR16, R0 ;  /* 0x0000001084007c24 */ /* 0x000fe2000f8e0200 */
[----:B------:R-:W-:Y:S06]  /*10fa0*/  LDSM.16.M88.4 R96, [R219+0x6100] ;  /* 0x00610000db60783b */ /* 0x000fec0000000200 */
[----:B--2---:R-:W2:Y:S06]  /*10fb0*/  LDSM.16.M88.4 R16, [R212+0x3100] ;  /* 0x00310000d410783b */ /* 0x004eac0000000200 */
[----:B------:R-:W3:Y:S06]  /*10fc0*/  LDSM.16.M88.4 R92, [R219+0x8100] ;  /* 0x00810000db5c783b */ /* 0x000eec0000000200 */
[----:B-1----:R-:W4:Y:S06]  /*10fd0*/  LDL.64 R2, [R1+0x8] ;  /* 0x0000080001027983 */ /* 0x002f2c0000100a00 */
[----:B------:R-:W1:Y:S06]  /*10fe0*/  LDSM.16.M88.4 R32, [R212+0x3900] ;  /* 0x00390000d420783b */ /* 0x000e6c0000000200 */
[----:B------:R-:W5:Y:S06]  /*10ff0*/  LDL R245, [R1] ;  /* 0x0000000001f57983 */ /* 0x000f6c0000100800 */
[----:B------:R-:W1:Y:S06]  /*11000*/  LDSM.16.M88.4 R48, [R212+0x4100] ;  /* 0x00410000d430783b */ /* 0x000e6c0000000200 */
[----:B------:R-:W5:Y:S01]  /*11010*/  LDL.64 R234, [R1+0x28] ;  /* 0x0000280001ea7983 */ /* 0x000f620000100a00 */
[-C--:B--2---:R-:W-:Y:S05]  /*11020*/  HMMA.16816.F32.BF16 R4, R96, R16.reuse, RZ ;  /* 0x000000106004723c */ /* 0x084fea00000418ff */
[----:B------:R-:W2:Y:S03]  /*11030*/  LDSM.16.M88.4 R64, [R212+0x4900] ;  /* 0x00490000d440783b */ /* 0x000ea60000000200 */
[C---:B---3--:R-:W-:Y:S03]  /*11040*/  HMMA.16816.F32.BF16 R8, R92.reuse, R16, RZ ;  /* 0x000000105c08723c */ /* 0x048fe600000418ff */
[----:B------:R-:W3:Y:S06]  /*11050*/  LDL.64 R232, [R1+0x38] ;  /* 0x0000380001e87983 */ /* 0x000eec0000100a00 */
[----:B------:R-:W2:Y:S01]  /*11060*/  LDSM.16.M88.4 R80, [R212+0x5100] ;  /* 0x00510000d450783b */ /* 0x000ea20000000200 */
[-C--:B------:R-:W-:Y:S05]  /*11070*/  HMMA.16816.F32.BF16 R12, R92, R18.reuse, RZ ;  /* 0x000000125c0c723c */ /* 0x080fea00000418ff */
[----:B------:R-:W3:Y:S03]  /*11080*/  LDL R139, [R1+0x30] ;  /* 0x00003000018b7983 */ /* 0x000ee60000100800 */
[C---:B------:R-:W-:Y:S03]  /*11090*/  HMMA.16816.F32.BF16 R16, R96.reuse, R18, RZ ;  /* 0x000000126010723c */ /* 0x040fe600000418ff */
[----:B------:R-:W2:Y:S05]  /*110a0*/  LDSM.16.M88.4 R172, [R212+0x5900] ;  /* 0x00590000d4ac783b */ /* 0x000eaa0000000200 */
[-C--:B-1----:R-:W-:Y:S01]  /*110b0*/  HMMA.16816.F32.BF16 R20, R96, R32.reuse, RZ ;  /* 0x000000206014723c */ /* 0x082fe200000418ff */
[----:B------:R-:W3:Y:S06]  /*110c0*/  LDL R134, [R1+0x20] ;  /* 0x0000200001867983 */ /* 0x000eec0000100800 */
[----:B------:R-:W-:Y:S01]  /*110d0*/  LDSM.16.M88.4 R176, [R222+0x6100] ;  /* 0x00610000deb0783b */ /* 0x000fe20000000200 */
[C---:B------:R-:W-:Y:S05]  /*110e0*/  HMMA.16816.F32.BF16 R24, R92.reuse, R32, RZ ;  /* 0x000000205c18723c */ /* 0x040fea00000418ff */
[----:B------:R-:W1:Y:S03]  /*110f0*/  LDSM.16.M88.4 R180, [R223] ;  /* 0x00000000dfb4783b */ /* 0x000e660000000200 */
[-C--:B------:R-:W-:Y:S03]  /*11100*/  HMMA.16816.F32.BF16 R28, R92, R34.reuse, RZ ;  /* 0x000000225c1c723c */ /* 0x080fe600000418ff */
[----:B------:R-:W1:Y:S05]  /*11110*/  LDSM.16.M88.4 R184, [R222+0x8100] ;  /* 0x00810000deb8783b */ /* 0x000e6a0000000200 */
[C---:B------:R-:W-:Y:S01]  /*11120*/  HMMA.16816.F32.BF16 R32, R96.reuse, R34, RZ ;  /* 0x000000226020723c */ /* 0x040fe200000418ff */
[----:B------:R-:W1:Y:S06]  /*11130*/  LDSM.16.M88.4 R188, [R228] ;  /* 0x00000000e4bc783b */ /* 0x000e6c0000000200 */
[----:B------:R-:W-:Y:S01]  /*11140*/  LDSM.16.M88.4 R192, [R225] ;  /* 0x00000000e1c0783b */ /* 0x000fe20000000200 */
[-C--:B------:R-:W-:Y:S05]  /*11150*/  HMMA.16816.F32.BF16 R36, R96, R48.reuse, RZ ;  /* 0x000000306024723c */ /* 0x080fea00000418ff */
[----:B------:R-:W-:Y:S03]  /*11160*/  LDSM.16.M88.4 R196, [R224] ;  /* 0x00000000e0c4783b */ /* 0x000fe60000000200 */
[C---:B------:R-:W-:Y:S08]  /*11170*/  HMMA.16816.F32.BF16 R40, R92.reuse, R48, RZ ;  /* 0x000000305c28723c */ /* 0x040ff000000418ff */
[-C--:B------:R-:W-:Y:S08]  /*11180*/  HMMA.16816.F32.BF16 R44, R92, R50.reuse, RZ ;  /* 0x000000325c2c723c */ /* 0x080ff000000418ff */
[C---:B------:R-:W-:Y:S08]  /*11190*/  HMMA.16816.F32.BF16 R48, R96.reuse, R50, RZ ;  /* 0x000000326030723c */ /* 0x040ff000000418ff */
[-C--:B--2---:R-:W-:Y:S08]  /*111a0*/  HMMA.16816.F32.BF16 R52, R96, R64.reuse, RZ ;  /* 0x000000406034723c */ /* 0x084ff000000418ff */
        /* <DEDUP_REMOVED lines=11> */
[----:B------:R-:W2:Y:S07]  /*11260*/  LDSM.16.M88.4 R172, [R227] ;  /* 0x00000000e3ac783b */ /* 0x000eae0000000200 */
        /* <DEDUP_REMOVED lines=8> */
[C---:B------:R-:W-:Y:S08]  /*112f0*/  HMMA.16816.F32.BF16 R32, R176.reuse, R190, R32 ;  /* 0x000000beb020723c */ /* 0x040ff00000041820 */
[-C--:B--2---:R-:W-:Y:S08]  /*11300*/  HMMA.16816.F32.BF16 R36, R176, R172.reuse, R36 ;  /* 0x000000acb024723c */ /* 0x084ff00000041824 */
[C---:B------:R-:W-:Y:S08]  /*11310*/  HMMA.16816.F32.BF16 R40, R184.reuse, R172, R40 ;  /* 0x000000acb828723c */ /* 0x040ff00000041828 */
[-C--:B------:R-:W-:Y:S04]  /*11320*/  HMMA.16816.F32.BF16 R44, R184, R174.reuse, R44 ;  /* 0x000000aeb82c723c */ /* 0x080fe8000004182c */
[----:B----4-:R-:W-:Y:S04]  /*11330*/  IMAD.WIDE.U32 R2, R229, UR16, R2 ;  /* 0x00000010e5027c25 */ /* 0x010fe8000f8e0002 */
[C---:B------:R-:W-:Y:S04]  /*11340*/  HMMA.16816.F32.BF16 R48, R176.reuse, R174, R48 ;  /* 0x000000aeb030723c */ /* 0x040fe80000041830 */
[----:B------:R-:W-:Y:S01]  /*11350*/  IMAD.IADD R0, R3, 0x1, R0 ;  /* 0x0000000103007824 */ /* 0x000fe200078e0200 */
[C---:B------:R-:W-:Y:S03]  /*11360*/  LEA R202, P0, R2.reuse, c[0x0][0x1f8], 0x1 ;  /* 0x00007e0002ca7a11 */ /* 0x040fe600078008ff */
[-C--:B-1----:R-:W-:Y:S04]  /*11370*/  HMMA.16816.F32.BF16 R52, R176, R180.reuse, R52 ;  /* 0x000000b4b034723c */ /* 0x082fe80000041834 */
[----:B------:R-:W-:Y:S02]  /*11380*/  LEA.HI.X R203, R2, c[0x0][0x1fc], R0, 0x1, P0 ;  /* 0x00007f0002cb7a11 */ /* 0x000fe400000f0c00 */
[----:B------:R-:W-:Y:S02]  /*11390*/  IADD3 R132, P0, R202, UR9, RZ ;  /* 0x00000009ca847c10 */ /* 0x000fe4000ff1e0ff */
[C---:B------:R-:W-:Y:S01]  /*113a0*/  HMMA.16816.F32.BF16 R56, R184.reuse, R180, R56 ;  /* 0x000000b4b838723c */ /* 0x040fe20000041838 */
[----:B------:R-:W-:Y:S01]  /*113b0*/  @!PT LDS RZ, [RZ] ;  /* 0x00000000fffff984 */ /* 0x000fe20000000800 */
[----:B------:R-:W-:Y:S01]  /*113c0*/  @!PT LDS RZ, [RZ] ;  /* 0x00000000fffff984 */ /* 0x000fe20000000800 */
[----:B------:R-:W-:Y:S01]  /*113d0*/  @!PT LDS RZ, [RZ] ;  /* 0x00000000fffff984 */ /* 0x000fe20000000800 */
[----:B------:R1:W-:Y:S03]  /*113e0*/  LDGSTS.E.BYPASS.LTC128B.128 [R231+0x100], [R202.64], !P6 ;  /* 0x00100000cae77fae */ /* 0x0003e6000f101d4c */
[----:B------:R-:W-:Y:S02]  /*113f0*/  IADD3.X R133, R203, UR8, RZ, P0, !PT ;  /* 0x00000008cb857c10 */ /* 0x000fe400087fe4ff */
[----:B------:R-:W-:Y:S02]  /*11400*/  IADD3 R200, P1, R132, UR9, RZ ;  /* 0x0000000984c87c10 */ /* 0x000fe4000ff3e0ff */
[-C--:B------:R-:W-:Y:S01]  /*11410*/  HMMA.16816.F32.BF16 R60, R184, R182.reuse, R60 ;  /* 0x000000b6b83c723c */ /* 0x080fe2000004183c */
[----:B------:R2:W-:Y:S03]  /*11420*/  LDGSTS.E.BYPASS.LTC128B.128 [R231+0x900], [R132.64], !P6 ;  /* 0x0090000084e77fae */ /* 0x0005e6000f101d4c */
        /* <DEDUP_REMOVED lines=9> */
[----:B------:R-:W-:Y:S02]  /*114c0*/  PLOP3.LUT P1, PT, PT, PT, UP2, 0x80, 0x0 ;  /* 0x000000000000781c */ /* 0x000fe40003f2f028 */
[C---:B------:R-:W-:Y:S01]  /*114d0*/  HMMA.16816.F32.BF16 R72, R184.reuse, R192, R72 ;  /* 0x000000c0b848723c */ /* 0x040fe20000041848 */
[----:B------:R3:W-:Y:S03]  /*114e0*/  LDGSTS.E.BYPASS.LTC128B.128 [R231+0x2100], [R188.64], !P6 ;  /* 0x02100000bce77fae */ /* 0x0007e6000f101d4c */
[----:B--2---:R-:W-:Y:S04]  /*114f0*/  IADD3 R132, P0, R188, UR9, RZ ;  /* 0x00000009bc847c10 */ /* 0x004fe8000ff1e0ff */
[-C--:B------:R-:W-:Y:S04]  /*11500*/  HMMA.16816.F32.BF16 R76, R184, R194.reuse, R76 ;  /* 0x000000c2b84c723c */ /* 0x080fe8000004184c */
[----:B------:R-:W-:Y:S02]  /*11510*/  IADD3.X R133, R189, UR8, RZ, P0, !PT ;  /* 0x00000008bd857c10 */ /* 0x000fe400087fe4ff */
[C---:B-----5:R-:W-:Y:S02]  /*11520*/  ISETP.GT.AND P0, PT, R229.reuse, R245, PT ;  /* 0x000000f5e500720c */ /* 0x060fe40003f04270 */
[C---:B------:R-:W-:Y:S01]  /*11530*/  HMMA.16816.F32.BF16 R80, R176.reuse, R194, R80 ;  /* 0x000000c2b050723c */ /* 0x040fe20000041850 */
[----:B------:R2:W-:Y:S06]  /*11540*/  LDGSTS.E.BYPASS.LTC128B.128 [R231+0x2900], [R132.64], !P6 ;  /* 0x0290000084e77fae */ /* 0x0005ec000f101d4c */
[----:B-1----:R-:W-:Y:S01]  /*11550*/  LDSM.16.M88.4 R200, [R218+0x3100] ;  /* 0x00310000dac8783b */ /* 0x002fe20000000200 */
[-C--:B------:R-:W-:Y:S04]  /*11560*/  HMMA.16816.F32.BF16 R84, R176, R196.reuse, R84 ;  /* 0x000000c4b054723c */ /* 0x080fe80000041854 */
[----:B------:R-:W-:Y:S01]  /*11570*/  @P0 IADD3 R0, R229, -0x1, RZ ;  /* 0xffffffffe5000810 */ /* 0x000fe20007ffe0ff */
[----:B---3--:R-:W1:Y:S01]  /*11580*/  LDSM.16.M88.4 R188, [R220+0x6100] ;  /* 0x00610000dcbc783b */ /* 0x008e620000000200 */
[----:B----4-:R-:W-:Y:S02]  /*11590*/  @P0 IMAD.MOV.U32 R3, RZ, RZ, R235 ;  /* 0x000000ffff030224 */ /* 0x010fe400078e00eb */
[C---:B------:R-:W-:Y:S03]  /*115a0*/  HMMA.16816.F32.BF16 R88, R184.reuse, R196, R88 ;  /* 0x000000c4b858723c */ /* 0x040fe60000041858 */
[----:B------:R-:W3:Y:S01]  /*115b0*/  LDSM.16.M88.4 R204, [R220+0x8100] ;  /* 0x00810000dccc783b */ /* 0x000ee20000000200 */
[----:B------:R-:W-:Y:S04]  /*115c0*/  @P0 SHF.R.S32.HI R2, RZ, 0x1f, R0 ;  /* 0x0000001fff020819 */ /* 0x000fe80000011400 */
[-C--:B------:R-:W-:Y:S01]  /*115d0*/  HMMA.16816.F32.BF16 R92, R184, R198.reuse, R92 ;  /* 0x000000c6b85c723c */ /* 0x080fe2000004185c */
[----:B------:R-:W0:Y:S03]  /*115e0*/  LDGDEPBAR ;  /* 0x00000000000079af */ /* 0x000e260000000000 */
[----:B--2---:R-:W-:Y:S03]  /*115f0*/  @P0 IMAD.WIDE.U32 R132, R0, c[0x0][0x1e0], RZ ;  /* 0x0000780000840a25 */ /* 0x004fe600078e00ff */
[----:B------:R-:W2:Y:S01]  /*11600*/  LDSM.16.M88.4 R208, [R218+0x3900] ;  /* 0x00390000dad0783b */ /* 0x000ea20000000200 */
[----:B------:R-:W-:Y:S04]  /*11610*/  HMMA.16816.F32.BF16 R96, R176, R198, R96 ;  /* 0x000000c6b060723c */ /* 0x000fe80000041860 */
[----:B------:R-:W-:Y:S01]  /*11620*/  @P0 IMAD R2, R2, c[0x0][0x1e0], RZ ;  /* 0x0000780002020a24 */ /* 0x000fe200078e02ff */
[----:B------:R-:W4:Y:S03]  /*11630*/  LDSM.16.M88.4 R172, [R218+0x4100] ;  /* 0x00410000daac783b */ /* 0x000f260000000200 */
[----:B------:R-:W-:Y:S03]  /*11640*/  @P0 IMAD R2, R0, c[0x0][0x1e4], R2 ;  /* 0x0000790000020a24 */ /* 0x000fe600078e0202 */
[----:B------:R-:W5:Y:S01]  /*11650*/  LDSM.16.M88.4 R180, [R218+0x4900] ;  /* 0x00490000dab4783b */ /* 0x000f620000000200 */
[----:B------:R-:W-:Y:S02]  /*11660*/  @P0 IMAD.IADD R0, R133, 0x1, R2 ;  /* 0x0000000185000824 */ /* 0x000fe400078e0202 */
[----:B------:R-:W-:Y:S02]  /*11670*/  @P0 IMAD.MOV.U32 R2, RZ, RZ, R232 ;  /* 0x000000ffff020224 */ /* 0x000fe400078e00e8 */
[----:B------:R-:W-:Y:S01]  /*11680*/  @P0 IMAD R0, R0, 0x60, RZ ;  /* 0x0000006000000824 */ /* 0x000fe200078e02ff */
[----:B------:R-:W4:Y:S01]  /*11690*/  LDSM.16.M88.4 R176, [R218+0x5100] ;  /* 0x00510000dab0783b */ /* 0x000f220000000200 */
[----:B------:R-:W-:Y:S01]  /*116a0*/  @P0 IMAD.WIDE.U32 R2, R132, 0x60, R2 ;  /* 0x0000006084020825 */ /* 0x000fe200078e0002 */
[-C--:B-1----:R-:W-:Y:S04]  /*116b0*/  HMMA.16816.F32.BF16 R4, R188, R200.reuse, R4 ;  /* 0x000000c8bc04723c */ /* 0x082fe80000041804 */
[----:B------:R-:W1:Y:S01]  /*116c0*/  LDSM.16.M88.4 R184, [R218+0x5900] ;  /* 0x00590000dab8783b */ /* 0x000e620000000200 */
[C---:B------:R-:W-:Y:S01]  /*116d0*/  @P0 LEA R132, P2, R2.reuse, c[0x0][0x1c8], 0x1 ;  /* 0x0000720002840a11 */ /* 0x040fe200078408ff */
[----:B------:R-:W-:Y:S02]  /*116e0*/  @P0 IMAD.IADD R0, R3, 0x1, R0 ;  /* 0x0000000103000824 */ /* 0x000fe400078e0200 */
[C---:B---3--:R-:W-:Y:S02]  /*116f0*/  HMMA.16816.F32.BF16 R8, R204.reuse, R200, R8 ;  /* 0x000000c8cc08723c */ /* 0x048fe40000041808 */
[----:B------:R-:W-:Y:S02]  /*11700*/  LDSM.16.M88.4 R192, [R217] ;  /* 0x00000000d9c0783b */ /* 0x000fe40000000200 */
[----:B------:R-:W-:Y:S01]  /*11710*/  @P0 LEA.HI.X R133, R2, c[0x0][0x1cc], R0, 0x1, P2 ;  /* 0x0000730002850a11 */ /* 0x000fe200010f0c00 */
[----:B------:R-:W-:Y:S01]  /*11720*/  @P1 IMAD.HI.U32 R0, R139, c[0x0][0x2c8], RZ ;  /* 0x0000b2008b001a27 */ /* 0x000fe200078e00ff */
[----:B------:R-:W-:Y:S02]  /*11730*/  @P0 IADD3 R2, P1, R132, UR6, RZ ;  /* 0x0000000684020c10 */ /* 0x000fe4000ff3e0ff */
[----:B------:R-:W-:Y:S01]  /*11740*/  LDSM.16.M88.4 R196, [R221+0x8100] ;  /* 0x00810000ddc4783b */ /* 0x000fe20000000200 */
[-C--:B------:R-:W-:Y:S03]  /*11750*/  HMMA.16816.F32.BF16 R12, R204, R202.reuse, R12 ;  /* 0x000000cacc0c723c */ /* 0x080fe6000004180c */
[----:B------:R-:W-:Y:S02]  /*11760*/  @P0 IADD3.X R3, R133, UR7, RZ, P1, !PT ;  /* 0x0000000785030c10 */ /* 0x000fe40008ffe4ff */
[----:B------:R-:W-:Y:S03]  /*11770*/  @P3 SHF.R.U32.HI R139, RZ, c[0x0][0x2cc], R0 ;  /* 0x0000b300ff8b3a19 */ /* 0x000fe60000011600 */
[C---:B------:R-:W-:Y:S01]  /*11780*/  HMMA.16816.F32.BF16 R16, R188.reuse, R202, R16 ;  /* 0x000000cabc10723c */ /* 0x040fe20000041810 */
[----:B------:R-:W-:Y:S07]  /*11790*/  LDSM.16.M88.4 R200, [R217+0x800] ;  /* 0x00080000d9c8783b */ /* 0x000fee0000000200 */
[-C--:B--2---:R-:W-:Y:S08]  /*117a0*/  HMMA.16816.F32.BF16 R20, R188, R208.reuse, R20 ;  /* 0x000000d0bc14723c */ /* 0x084ff00000041814 */
[C---:B------:R-:W-:Y:S08]  /*117b0*/  HMMA.16816.F32.BF16 R24, R204.reuse, R208, R24 ;  /* 0x000000d0cc18723c */ /* 0x040ff00000041818 */
[-C--:B------:R-:W-:Y:S08]  /*117c0*/  HMMA.16816.F32.BF16 R28, R204, R210.reuse, R28 ;  /* 0x000000d2cc1c723c */ /* 0x080ff0000004181c */
[C---:B------:R-:W-:Y:S08]  /*117d0*/  HMMA.16816.F32.BF16 R32, R188.reuse, R210, R32 ;  /* 0x000000d2bc20723c */ /* 0x040ff00000041820 */
[-C--:B----4-:R-:W-:Y:S08]  /*117e0*/  HMMA.16816.F32.BF16 R36, R188, R172.reuse, R36 ;  /* 0x000000acbc24723c */ /* 0x090ff00000041824 */
[C---:B------:R-:W-:Y:S08]  /*117f0*/  HMMA.16816.F32.BF16 R40, R204.reuse, R172, R40 ;  /* 0x000000accc28723c */ /* 0x040ff00000041828 */
[-C--:B------:R-:W-:Y:S08]  /*11800*/  HMMA.16816.F32.BF16 R44, R204, R174.reuse, R44 ;  /* 0x000000aecc2c723c */ /* 0x080ff0000004182c */
[C---:B------:R-:W-:Y:S01]  /*11810*/  HMMA.16816.F32.BF16 R48, R188.reuse, R174, R48 ;  /* 0x000000aebc30723c */ /* 0x040fe20000041830 */
[----:B------:R-:W2:Y:S07]  /*11820*/  LDSM.16.M88.4 R172, [R221+0x6100] ;  /* 0x00610000ddac783b */ /* 0x000eae0000000200 */
[-C--:B-----5:R-:W-:Y:S08]  /*11830*/  HMMA.16816.F32.BF16 R52, R188, R180.reuse, R52 ;  /* 0x000000b4bc34723c */ /* 0x0a0ff00000041834 */
        /* <DEDUP_REMOVED lines=9> */
[-C--:B-1----:R-:W-:Y:S08]  /*118d0*/  HMMA.16816.F32.BF16 R84, R188, R184.reuse, R84 ;  /* 0x000000b8bc54723c */ /* 0x082ff00000041854 */
[C---:B------:R-:W-:Y:S08]  /*118e0*/  HMMA.16816.F32.BF16 R88, R204.reuse, R184, R88 ;  /* 0x000000b8cc58723c */ /* 0x040ff00000041858 */
[-C--:B------:R-:W-:Y:S08]  /*118f0*/  HMMA.16816.F32.BF16 R92, R204, R186.reuse, R92 ;  /* 0x000000bacc5c723c */ /* 0x080ff0000004185c */
[----:B------:R-:W-:Y:S01]  /*11900*/  HMMA.16816.F32.BF16 R96, R188, R186, R96 ;  /* 0x000000babc60723c */ /* 0x000fe20000041860 */
[----:B------:R-:W1:Y:S07]  /*11910*/  LDSM.16.M88.4 R184, [R217+0x2000] ;  /* 0x00200000d9b8783b */ /* 0x000e6e0000000200 */
[-C--:B--2---:R-:W-:Y:S08]  /*11920*/  HMMA.16816.F32.BF16 R4, R172, R192.reuse, R4 ;  /* 0x000000c0ac04723c */ /* 0x084ff00000041804 */
[C---:B------:R-:W-:Y:S08]  /*11930*/  HMMA.16816.F32.BF16 R8, R196.reuse, R192, R8 ;  /* 0x000000c0c408723c */ /* 0x040ff00000041808 */
[-C--:B------:R-:W-:Y:S08]  /*11940*/  HMMA.16816.F32.BF16 R12, R196, R194.reuse, R12 ;  /* 0x000000c2c40c723c */ /* 0x080ff0000004180c */
[C---:B------:R-:W-:Y:S08]  /*11950*/  HMMA.16816.F32.BF16 R16, R172.reuse, R194, R16 ;  /* 0x000000c2ac10723c */ /* 0x040ff00000041810 */
[-C--:B------:R-:W-:Y:S08]  /*11960*/  HMMA.16816.F32.BF16 R20, R172, R200.reuse, R20 ;  /* 0x000000c8ac14723c */ /* 0x080ff00000041814 */
[C---:B------:R-:W-:Y:S08]  /*11970*/  HMMA.16816.F32.BF16 R24, R196.reuse, R200, R24 ;  /* 0x000000c8c418723c */ /* 0x040ff00000041818 */
[-C--:B------:R-:W-:Y:S08]  /*11980*/  HMMA.16816.F32.BF16 R28, R196, R202.reuse, R28 ;  /* 0x000000cac41c723c */ /* 0x080ff0000004181c */
[C---:B------:R-:W-:Y:S08]  /*11990*/  HMMA.16816.F32.BF16 R32, R172.reuse, R202, R32 ;  /* 0x000000caac20723c */ /* 0x040ff00000041820 */
[-C--:B---3--:R-:W-:Y:S08]  /*119a0*/  HMMA.16816.F32.BF16 R36, R172, R180.reuse, R36 ;  /* 0x000000b4ac24723c */ /* 0x088ff00000041824 */
[C---:B------:R-:W-:Y:S07]  /*119b0*/  HMMA.16816.F32.BF16 R40, R196.reuse, R180, R40 ;  /* 0x000000b4c428723c */ /* 0x040fee0000041828 */
[----:B------:R-:W-:Y:S01]  /*119c0*/  @P0 IADD3 R180, P2, R2, UR6, RZ ;  /* 0x0000000602b40c10 */ /* 0x000fe2000ff5e0ff */
[-C--:B------:R-:W-:Y:S04]  /*119d0*/  HMMA.16816.F32.BF16 R44, R196, R182.reuse, R44 ;  /* 0x000000b6c42c723c */ /* 0x080fe8000004182c */
[----:B------:R-:W-:Y:S04]  /*119e0*/  @P0 IADD3.X R181, R3, UR7, RZ, P2, !PT ;  /* 0x0000000703b50c10 */ /* 0x000fe800097fe4ff */
[C---:B------:R-:W-:Y:S08]  /*119f0*/  HMMA.16816.F32.BF16 R48, R172.reuse, R182, R48 ;  /* 0x000000b6ac30723c */ /* 0x040ff00000041830 */
[-C--:B----4-:R-:W-:Y:S08]  /*11a00*/  HMMA.16816.F32.BF16 R52, R172, R176.reuse, R52 ;  /* 0x000000b0ac34723c */ /* 0x090ff00000041834 */
[C---:B------:R-:W-:Y:S08]  /*11a10*/  HMMA.16816.F32.BF16 R56, R196.reuse, R176, R56 ;  /* 0x000000b0c438723c */ /* 0x040ff00000041838 */
[-C--:B------:R-:W-:Y:S08]  /*11a20*/  HMMA.16816.F32.BF16 R60, R196, R178.reuse, R60 ;  /* 0x000000b2c43c723c */ /* 0x080ff0000004183c */
[C---:B------:R-:W-:Y:S01]  /*11a30*/  HMMA.16816.F32.BF16 R64, R172.reuse, R178, R64 ;  /* 0x000000b2ac40723c */ /* 0x040fe20000041840 */
[----:B------:R-:W2:Y:S01]  /*11a40*/  LDSM.16.M88.4 R176, [R217+0x2800] ;  /* 0x00280000d9b0783b */ /* 0x000ea20000000200 */
[----:B------:R-:W-:Y:S05]  /*11a50*/  DEPBAR.LE SB0, 0x0 ;  /* 0x000080000000791a */ /* 0x000fea0000000000 */
[----:B------:R-:W-:Y:S01]  /*11a60*/  BAR.SYNC.DEFER_BLOCKING 0x0 ;  /* 0x0000000000007b1d */ /* 0x000fe20000010000 */
[-C--:B-1----:R-:W-:Y:S08]  /*11a70*/  HMMA.16816.F32.BF16 R68, R172, R184.reuse, R68 ;  /* 0x000000b8ac44723c */ /* 0x082ff00000041844 */
[C---:B------:R-:W-:Y:S08]  /*11a80*/  HMMA.16816.F32.BF16 R72, R196.reuse, R184, R72 ;  /* 0x000000b8c448723c */ /* 0x040ff00000041848 */
[-C--:B------:R-:W-:Y:S01]  /*11a90*/  HMMA.16816.F32.BF16 R76, R196, R186.reuse, R76 ;  /* 0x000000bac44c723c */ /* 0x080fe2000004184c */
[----:B------:R-:W-:Y:S01]  /*11aa0*/  @!PT LDS RZ, [RZ] ;  /* 0x00000000fffff984 */ /* 0x000fe20000000800 */
[----:B------:R-:W-:Y:S01]  /*11ab0*/  @!PT LDS RZ, [RZ] ;  /* 0x00000000fffff984 */ /* 0x000fe20000000800 */
[----:B------:R-:W-:Y:S01]  /*11ac0*/  @!PT LDS RZ, [RZ] ;  /* 0x00000000fffff984 */ /* 0x000fe20000000800 */
[----:B------:R1:W-:Y:S07]  /*11ad0*/  @P0 LDGSTS.E.BYPASS.LTC128B.128 [R231+0x3100], [R132.64], !P6 ;  /* 0x0310000084e70fae */ /* 0x0003ee000f101d4c */
[C---:B------:R-:W-:Y:S01]  /*11ae0*/  HMMA.16816.F32.BF16 R80, R172.reuse, R186, R80 ;  /* 0x000000baac50723c */ /* 0x040fe20000041850 */
[----:B------:R3:W-:Y:S07]  /*11af0*/  @P0 LDGSTS.E.BYPASS.LTC128B.128 [R231+0x3900], [R2.64], !P6 ;  /* 0x0390000002e70fae */ /* 0x0007ee000f101d4c */
[-C--:B--2---:R-:W-:Y:S01]  /*11b00*/  HMMA.16816.F32.BF16 R84, R172, R176.reuse, R84 ;  /* 0x000000b0ac54723c */ /* 0x084fe20000041854 */
[----:B------:R2:W-:Y:S07]  /*11b10*/  @P0 LDGSTS.E.BYPASS.LTC128B.128 [R231+0x4100], [R180.64], !P6 ;  /* 0x04100000b4e70fae */ /* 0x0005ee000f101d4c */
[C---:B------:R-:W-:Y:S08]  /*11b20*/  HMMA.16816.F32.BF16 R88, R196.reuse, R176, R88 ;  /* 0x000000b0c458723c */ /* 0x040ff00000041858 */
[-C--:B------:R-:W-:Y:S04]  /*11b30*/  HMMA.16816.F32.BF16 R92, R196, R178.reuse, R92 ;  /* 0x000000b2c45c723c */ /* 0x080fe8000004185c */
[----:B-1----:R-:W-:Y:S04]  /*11b40*/  @P0 IADD3 R132, P1, R180, UR6, RZ ;  /* 0x00000006b4840c10 */ /* 0x002fe8000ff3e0ff */
[----:B------:R-:W-:Y:S01]  /*11b50*/  @P0 IADD3.X R133, R181, UR7, RZ, P1, !PT ;  /* 0x00000007b5850c10 */ /* 0x000fe20008ffe4ff */
[----:B------:R-:W-:Y:S04]  /*11b60*/  HMMA.16816.F32.BF16 R96, R172, R178, R96 ;  /* 0x000000b2ac60723c */ /* 0x000fe80000041860 */
[----:B------:R1:W-:Y:S01]  /*11b70*/  @P0 LDGSTS.E.BYPASS.LTC128B.128 [R231+0x4900], [R132.64], !P6 ;  /* 0x0490000084e70fae */ /* 0x0003e2000f101d4c */
[----:B---3--:R-:W-:Y:S04]  /*11b80*/  @P0 IADD3 R2, P2, R132, UR6, RZ ;  /* 0x0000000684020c10 */ /* 0x008fe8000ff5e0ff */
[----:B------:R-:W-:Y:S03]  /*11b90*/  @P0 IADD3.X R3, R133, UR7, RZ, P2, !PT ;  /* 0x0000000785030c10 */ /* 0x000fe600097fe4ff */
[----:B------:R-:W-:Y:S02]  /*11ba0*/  @P0 IADD3 R176, P1, R2, UR6, RZ ;  /* 0x0000000602b00c10 */ /* 0x000fe4000ff3e0ff */
[----:B------:R3:W-:Y:S02]  /*11bb0*/  @P0 LDGSTS.E.BYPASS.LTC128B.128 [R231+0x5100], [R2.64], !P6 ;  /* 0x0510000002e70fae */ /* 0x0007e4000f101d4c */
[----:B------:R-:W-:Y:S05]  /*11bc0*/  @P0 IADD3.X R177, R3, UR7, RZ, P1, !PT ;  /* 0x0000000703b10c10 */ /* 0x000fea0008ffe4ff */
[----:B------:R2:W-:Y:S01]  /*11bd0*/  @P0 LDGSTS.E.BYPASS.LTC128B.128 [R231+0x5900], [R176.64], !P6 ;  /* 0x05900000b0e70fae */ /* 0x0005e2000f101d4c */
[----:B------:R-:W-:Y:S05]  /*11be0*/  PLOP3.LUT P0, PT, PT, PT, UP1, 0x40, 0x0 ;  /* 0x000000000000781c */ /* 0x000fea0003f0e818 */
[----:B------:R-:W0:Y:S01]  /*11bf0*/  LDGDEPBAR ;  /* 0x00000000000079af */ /* 0x000e220000000000 */
[----:B-1----:R-:W-:Y:S05]  /*11c00*/  IMAD R133, R229, -0x60, RZ ;  /* 0xffffffa0e5857824 */ /* 0x002fea00078e02ff */
[----:B------:R-:W3:Y:S01]  /*11c10*/  SHFL.IDX PT, R132, R139, RZ, 0x1c1f ;  /* 0x001c1fff8b847589 */ /* 0x000ee200000e0000 */
[----:B------:R-:W-:Y:S01]  /*11c20*/  IMAD.IADD R174, R133, 0x1, -R134 ;  /* 0x0000000185ae7824 */ /* 0x000fe200078e0a86 */
[----:B------:R-:W-:Y:S04]  /*11c30*/  IADD3 R173, -R134, 0x1, R133 ;  /* 0x0000000186ad7810 */ /* 0x000fe80007ffe185 */
[----:B------:R-:W-:Y:S04]  /*11c40*/  IADD3 R173, R173, c[0x0][0x1d0], RZ ;  /* 0x00007400adad7a10 */ /* 0x000fe80007ffe0ff */
[----:B------:R-:W-:Y:S04]  /*11c50*/  IADD3 R173, R173, -c[0x0][0x168], RZ ;  /* 0x80005a00adad7a10 */ /* 0x000fe80007ffe0ff */
[C---:B------:R-:W-:Y:S02]  /*11c60*/  IADD3 R172, R173.reuse, c[0x0][0x328], RZ ;  /* 0x0000ca00adac7a10 */ /* 0x040fe40007ffe0ff */
[----:B------:R-:W-:Y:S03]  /*11c70*/  IADD3 R173, R173, UR10, RZ ;  /* 0x0000000aadad7c10 */ /* 0x000fe6000fffe0ff */
[--C-:B---3--:R-:W-:Y:S02]  /*11c80*/  IMAD.IADD R2, R172, 0x1, R132.reuse ;  /* 0x00000001ac027824 */ /* 0x108fe400078e0284 */
[----:B------:R-:W-:Y:S01]  /*11c90*/  IMAD.IADD R0, R173, 0x1, R132 ;  /* 0x00000001ad007824 */ /* 0x000fe200078e0284 */
[----:B------:R-:W-:-:S05]  /*11ca0*/  @P0 BRA `(.L_x_2119) ;  /* 0x0000018000000947 */ /* 0x000fca0003800000 */
[----:B--2---:R-:W-:Y:S01]  /*11cb0*/  IADD3 R3, R132, c[0x0][0x1d0], RZ ;  /* 0x0000740084037a10 */ /* 0x004fe20007ffe0ff */
        /* <DEDUP_REMOVED lines=13> */
.L_x_2121:
[----:B------:R-:W-:Y:S04]  /*11d90*/  MOV R132, c[0x0][0x32c] ;  /* 0x0000cb0000847a02 */ /* 0x000fe80000000f00 */
[----:B------:R-:W-:Y:S11]  /*11da0*/  ISETP.NE.AND P0, PT, R132, 0x1, PT ;  /* 0x000000018400780c */ /* 0x000ff60003f05270 */
[----:B------:R-:W-:Y:S02]  /*11db0*/  @!UPT UIADD3 URZ, URZ, URZ, URZ ;  /* 0x0000003f3f3ff290 */ /* 0x000fe4000fffe03f */
[----:B------:R-:W-:Y:S05]  /*11dc0*/  @P0 IMAD.HI.U32 R132, R3, c[0x0][0x330], RZ ;  /* 0x0000cc0003840a27 */ /* 0x000fea00078e00ff */
[----:B------:R-:W-:Y:S02]  /*11dd0*/  @P0 SHF.R.U32.HI R3, RZ, c[0x0][0x334], R132 ;  /* 0x0000cd00ff030a19 */ /* 0x000fe40000011684 */
.L_x_2122:
[----:B------:R-:W-:Y:S05]  /*11de0*/  BSYNC B0 ;  /* 0x0000000000007941 */ /* 0x000fea0003800000 */
.L_x_2120:
[----:B------:R-:W-:Y:S05]  /*11df0*/  IMAD R3, R3, c[0x0][0x32c], R174 ;  /* 0x0000cb0003037a24 */ /* 0x000fea00078e02ae */
[----:B------:R-:W-:Y:S02]  /*11e00*/  IADD3 R132, R3, c[0x0][0x32c], RZ ;  /* 0x0000cb0003847a10 */ /* 0x000fe40007ffe0ff */
[----:B------:R-:W-:Y:S02]  /*11e10*/  IMNMX R0, R0, R3, !PT ;  /* 0x0000000300007217 */ /* 0x000fe40007800200 */
[----:B------:R-:W-:Y:S02]  /*11e20*/  IMNMX R2, R2, R132, PT ;  /* 0x0000008402027217 */ /* 0x000fe40003800200 */
.L_x_2119:
[----:B--2---:R-:W-:Y:S01]  /*11e30*/  PLOP3.LUT P0, PT, PT, PT, UP1, 0x40, 0x0 ;  /* 0x000000000000781c */ /* 0x004fe20003f0e818 */
        /* <DEDUP_REMOVED lines=18> */
.L_x_2125:
[----:B------:R-:W-:Y:S04]  /*11f60*/  MOV R175, c[0x0][0x32c] ;  /* 0x0000cb0000af7a02 */ /* 0x000fe80000000f00 */
[----:B------:R-:W-:Y:S11]  /*11f70*/  ISETP.NE.AND P0, PT, R175, 0x1, PT ;  /* 0x00000001af00780c */ /* 0x000ff60003f05270 */
[----:B------:R-:W-:Y:S02]  /*11f80*/  @!UPT UIADD3 URZ, URZ, URZ, URZ ;  /* 0x0000003f3f3ff290 */ /* 0x000fe4000fffe03f */
[----:B------:R-:W-:Y:S05]  /*11f90*/  @P0 IMAD.HI.U32 R175, R134, c[0x0][0x330], RZ ;  /* 0x0000cc0086af0a27 */ /* 0x000fea00078e00ff */
[----:B------:R-:W-:Y:S02]  /*11fa0*/  @P0 SHF.R.U32.HI R134, RZ, c[0x0][0x334], R175 ;  /* 0x0000cd00ff860a19 */ /* 0x000fe400000116af */
.L_x_2126:
[----:B------:R-:W-:Y:S05]  /*11fb0*/  BSYNC B0 ;  /* 0x0000000000007941 */ /* 0x000fea0003800000 */
.L_x_2124:
[----:B------:R-:W-:Y:S05]  /*11fc0*/  IMAD R134, R134, c[0x0][0x32c], R174 ;  /* 0x0000cb0086867a24 */ /* 0x000fea00078e02ae */
[----:B------:R-:W-:Y:S02]  /*11fd0*/  IADD3 R175, R134, c[0x0][0x32c], RZ ;  /* 0x0000cb0086af7a10 */ /* 0x000fe40007ffe0ff */
[----:B------:R-:W-:Y:S02]  /*11fe0*/  IMNMX R3, R3, R134, !PT ;  /* 0x0000008603037217 */ /* 0x000fe40007800200 */
[----:B------:R-:W-:Y:S02]  /*11ff0*/  IMNMX R132, R132, R175, PT ;  /* 0x000000af84847217 */ /* 0x000fe40003800200 */
.L_x_2123:
[C---:B------:R-:W-:Y:S02]  /*12000*/  ISETP.GE.AND P0, PT, R133.reuse, 0x9, PT ;  /* 0x000000098500780c */ /* 0x040fe40003f06270 */
        /* <DEDUP_REMOVED lines=8> */
[----:B------:R-:W-:Y:S02]  /*12090*/  ISETP.GE.AND P3, PT, R133, 0xa, PT ;  /* 0x0000000a8500780c */ /* 0x000fe40003f66270 */
[----:B------:R-:W-:Y:S02]  /*120a0*/  FSEL R184, R16, -INF , !P0 ;  /* 0xff80000010b87808 */ /* 0x000fe40004000000 */
[C---:B------:R-:W-:Y:S02]  /*120b0*/  ISETP.GT.AND P0, PT, R0.reuse, 0x10, !P2 ;  /* 0x000000100000780c */ /* 0x040fe40005704270 */
        /* <DEDUP_REMOVED lines=98> */
[----:B------:R-:W-:Y:S01]  /*126e0*/  ISETP.GE.AND P0, PT, R133, 0x5a, PT ;  /* 0x0000005a8500780c */ /* 0x000fe20003f06270 */
[----:B------:R-:W1:Y:S03]  /*126f0*/  SHFL.IDX PT, R4, R139, 0x2, 0x1c1f ;  /* 0x005c1f008b047f89 */ /* 0x000e6600000e0000 */
        /* <DEDUP_REMOVED lines=22> */
.L_x_2129:
[----:B------:R-:W-:Y:S04]  /*12860*/  MOV R49, c[0x0][0x32c] ;  /* 0x0000cb0000317a02 */ /* 0x000fe80000000f00 */
[----:B------:R-:W-:Y:S11]  /*12870*/  ISETP.NE.AND P0, PT, R49, 0x1, PT ;  /* 0x000000013100780c */ /* 0x000ff60003f05270 */
[----:B------:R-:W-:Y:S02]  /*12880*/  @!UPT UIADD3 URZ, URZ, URZ, URZ ;  /* 0x0000003f3f3ff290 */ /* 0x000fe4000fffe03f */
[----:B------:R-:W-:Y:S05]  /*12890*/  @P0 IMAD.HI.U32 R49, R4, c[0x0][0x330], RZ ;  /* 0x0000cc0004310a27 */ /* 0x000fea00078e00ff */
[----:B------:R-:W-:Y:S02]  /*128a0*/  @P0 SHF.R.U32.HI R4, RZ, c[0x0][0x334], R49 ;  /* 0x0000cd00ff040a19 */ /* 0x000fe40000011631 */
.L_x_2130:
[----:B------:R-:W-:Y:S05]  /*128b0*/  BSYNC B0 ;  /* 0x0000000000007941 */ /* 0x000fea0003800000 */
.L_x_2128:
[----:B------:R-:W-:Y:S05]  /*128c0*/  IMAD R4, R4, c[0x0][0x32c], R174 ;  /* 0x0000cb0004047a24 */ /* 0x000fea00078e02ae */
[----:B------:R-:W-:Y:S02]  /*128d0*/  IADD3 R49, R4, c[0x0][0x32c], RZ ;  /* 0x0000cb0004317a10 */ /* 0x000fe40007ffe0ff */
[----:B------:R-:W-:Y:S02]  /*128e0*/  IMNMX R0, R0, R4, !PT ;  /* 0x0000000400007217 */ /* 0x000fe40007800200 */
[----:B------:R-:W-:Y:S02]  /*128f0*/  IMNMX R2, R2, R49, PT ;  /* 0x0000003102027217 */ /* 0x000fe40003800200 */
.L_x_2127:
[----:B------:R-:W-:Y:S02]  /*12900*/  ISETP.NE.AND P0, PT, R181, RZ, PT ;  /* 0x000000ffb500720c */ /* 0x000fe40003f05270 */
[----:B------:R-:W-:Y:S02]  /*12910*/  P2R R4, PR, RZ, 0x10 ;  /* 0x00000010ff047803 */ /* 0x000fe40000000000 */
[----:B------:R-:W-:Y:S02]  /*12920*/  ISETP.GT.AND P0, PT, R3, 0x8, !P0 ;  /* 0x000000080300780c */ /* 0x000fe40004704270 */
[----:B------:R-:W-:Y:S02]  /*12930*/  P2R R49, PR, RZ, 0x40 ;  /* 0x00000040ff317803 */ /* 0x000fe40000000000 */
[----:B------:R-:W-:Y:S02]  /*12940*/  ISETP.LT.OR P0, PT, R132, 0x9, P0 ;  /* 0x000000098400780c */ /* 0x000fe40000701670 */
[----:B------:R-:W-:Y:S02]  /*12950*/  ISETP.NE.AND P6, PT, R37, RZ, PT ;  /* 0x000000ff2500720c */ /* 0x000fe40003fc5270 */
[----:B------:R-:W-:Y:S02]  /*12960*/  FSEL R53, R18, -INF , !P0 ;  /* 0xff80000012357808 */ /* 0x000fe40004000000 */
[----:B------:R-:W-:Y:S04]  /*12970*/  ISETP.NE.AND P0, PT, R180, RZ, PT ;  /* 0x000000ffb400720c */ /* 0x000fe80003f05270 */
[----:B------:R-:W-:Y:S04]  /*12980*/  ISETP.GT.AND P0, PT, R3, 0x9, !P0 ;  /* 0x000000090300780c */ /* 0x000fe80004704270 */
[C---:B------:R-:W-:Y:S04]  /*12990*/  ISETP.LT.OR P0, PT, R132.reuse, 0xa, P0 ;  /* 0x0000000a8400780c */ /* 0x040fe80000701670 */
        /* <DEDUP_REMOVED lines=49> */
[C---:B------:R-:W-:Y:S02]  /*12cb0*/  ISETP.GT.AND P0, PT, R3.reuse, 0x40, !P4 ;  /* 0x000000400300780c */ /* 0x040fe40006704270 */
[----:B------:R-:W-:Y:S02]  /*12cc0*/  ISETP.NE.AND P4, PT, R182, RZ, PT ;  /* 0x000000ffb600720c */ /* 0x000fe40003f85270 */
        /* <DEDUP_REMOVED lines=20> */
[----:B------:R-:W-:Y:S04]  /*12e10*/  ISETP.GT.AND P0, PT, R3, 0x1, !P4 ;  /* 0x000000010300780c */ /* 0x000fe80006704270 */
[C---:B------:R-:W-:Y:S04]  /*12e20*/  ISETP.LT.OR P0, PT, R132.reuse, 0x2, P0 ;  /* 0x000000028400780c */ /* 0x040fe80000701670 */
[----:B------:R-:W-:Y:S02]  /*12e30*/  FSEL R19, R7, -INF , !P0 ;  /* 0xff80000007137808 */ /* 0x000fe40004000000 */
[C---:B------:R-:W-:Y:S04]  /*12e40*/  ISETP.GT.AND P0, PT, R3.reuse, RZ, !P1 ;  /* 0x000000ff0300720c */ /* 0x040fe80004f04270 */
[----:B------:R-:W-:Y:S04]  /*12e50*/  ISETP.LT.OR P0, PT, R132, 0x1, P0 ;  /* 0x000000018400780c */ /* 0x000fe80000701670 */
[----:B------:R-:W-:Y:S02]  /*12e60*/  FSEL R18, R6, -INF , !P0 ;  /* 0xff80000006127808 */ /* 0x000fe40004000000 */
[C---:B------:R-:W-:Y:S04]  /*12e70*/  ISETP.GT.AND P0, PT, R3.reuse, 0x58, !P5 ;  /* 0x000000580300780c */ /* 0x040fe80006f04270 */
[----:B------:R-:W-:Y:S04]  /*12e80*/  ISETP.LT.OR P0, PT, R132, 0x59, P0 ;  /* 0x000000598400780c */ /* 0x000fe80000701670 */
[----:B------:R-:W-:Y:S02]  /*12e90*/  FSEL R241, R98, -INF , !P0 ;  /* 0xff80000062f17808 */ /* 0x000fe40004000000 */
[----:B------:R-:W-:Y:S02]  /*12ea0*/  ISETP.GT.AND P0, PT, R3, 0x59, !P6 ;  /* 0x000000590300780c */ /* 0x000fe40007704270 */
[----:B------:R-:W1:Y:S02]  /*12eb0*/  SHFL.IDX PT, R3, R139, 0x3, 0x1c1f ;  /* 0x007c1f008b037f89 */ /* 0x000e6400000e0000 */
[----:B------:R-:W-:Y:S04]  /*12ec0*/  ISETP.LT.OR P0, PT, R132, 0x5a, P0 ;  /* 0x0000005a8400780c */ /* 0x000fe80000701670 */
[----:B------:R-:W-:Y:S02]  /*12ed0*/  FSEL R242, R99, -INF , !P0 ;  /* 0xff80000063f27808 */ /* 0x000fe40004000000 */
[----:B------:R-:W-:Y:S04]  /*12ee0*/  ISETP.GT.AND P0, PT, R0, RZ, !P1 ;  /* 0x000000ff0000720c */ /* 0x000fe80004f04270 */
[----:B------:R-:W-:Y:S04]  /*12ef0*/  ISETP.LT.OR P0, PT, R2, 0x1, P0 ;  /* 0x000000010200780c */ /* 0x000fe80000701670 */
[----:B------:R-:W-:Y:S02]  /*12f00*/  FSEL R8, R8, -INF , !P0 ;  /* 0xff80000008087808 */ /* 0x000fe40004000000 */
[----:B------:R-:W-:Y:S02]  /*12f10*/  ISETP.GT.AND P0, PT, R0, 0x1, !P4 ;  /* 0x000000010000780c */ /* 0x000fe40006704270 */
[----:B------:R-:W-:Y:S02]  /*12f20*/  ISETP.NE.AND P4, PT, R4, RZ, PT ;  /* 0x000000ff0400720c */ /* 0x000fe40003f85270 */
        /* <DEDUP_REMOVED lines=82> */
[----:B------:R-:W-:Y:S01]  /*13450*/  ISETP.GT.AND P0, PT, R0, 0x59, !P6 ;  /* 0x000000590000780c */ /* 0x000fe20007704270 */
[--C-:B-1----:R-:W-:Y:S01]  /*13460*/  IMAD.IADD R0, R173, 0x1, R3.reuse ;  /* 0x00000001ad007824 */ /* 0x102fe200078e0203 */
[----:B------:R-:W-:Y:S02]  /*13470*/  ISETP.NE.AND P6, PT, R49, RZ, PT ;  /* 0x000000ff3100720c */ /* 0x000fe40003fc5270 */
        /* <DEDUP_REMOVED lines=20> */
.L_x_2133:
[----:B------:R-:W-:Y:S04]  /*135c0*/  MOV R4, c[0x0][0x32c] ;  /* 0x0000cb0000047a02 */ /* 0x000fe80000000f00 */
[----:B------:R-:W-:Y:S11]  /*135d0*/  ISETP.NE.AND P0, PT, R4, 0x1, PT ;  /* 0x000000010400780c */ /* 0x000ff60003f05270 */
[----:B------:R-:W-:Y:S02]  /*135e0*/  @!UPT UIADD3 URZ, URZ, URZ, URZ ;  /* 0x0000003f3f3ff290 */ /* 0x000fe4000fffe03f */
[----:B------:R-:W-:Y:S05]  /*135f0*/  @P0 IMAD.HI.U32 R4, R3, c[0x0][0x330], RZ ;  /* 0x0000cc0003040a27 */ /* 0x000fea00078e00ff */
[----:B------:R-:W-:Y:S02]  /*13600*/  @P0 SHF.R.U32.HI R3, RZ, c[0x0][0x334], R4 ;  /* 0x0000cd00ff030a19 */ /* 0x000fe40000011604 */
.L_x_2134:
[----:B------:R-:W-:Y:S05]  /*13610*/  BSYNC B0 ;  /* 0x0000000000007941 */ /* 0x000fea0003800000 */
.L_x_2132:
[----:B------:R-:W-:Y:S05]  /*13620*/  IMAD R3, R3, c[0x0][0x32c], R174 ;  /* 0x0000cb0003037a24 */ /* 0x000fea00078e02ae */
[----:B------:R-:W-:Y:S02]  /*13630*/  IADD3 R4, R3, c[0x0][0x32c], RZ ;  /* 0x0000cb0003047a10 */ /* 0x000fe40007ffe0ff */
[----:B------:R-:W-:Y:S02]  /*13640*/  IMNMX R0, R0, R3, !PT ;  /* 0x0000000300007217 */ /* 0x000fe40007800200 */
[----:B------:R-:W-:Y:S02]  /*13650*/  IMNMX R2, R2, R4, PT ;  /* 0x0000000402027217 */ /* 0x000fe40003800200 */
.L_x_2131:
        /* <DEDUP_REMOVED lines=53> */
[----:B------:R-:W-:Y:S01]  /*139b0*/  LDSM.16.MT88.4 R28, [R216+0x100] ;  /* 0x00010000d81c783b */ /* 0x000fe20000004200 */
        /* <DEDUP_REMOVED lines=61> */
[----:B------:R-:W-:Y:S02]  /*13d90*/  ISETP.NE.AND P3, PT, R5, RZ, PT ;  /* 0x000000ff0500720c */ /* 0x000fe40003f65270 */
        /* <DEDUP_REMOVED lines=18> */
[----:B------:R-:W-:Y:S02]  /*13ec0*/  ISETP.LT.OR P0, PT, R2, 0x42, P0 ;  /* 0x000000420200780c */ /* 0x000fe40000701670 */
[----:B------:R-:W-:Y:S02]  /*13ed0*/  FMNMX.FTZ R4, R198, R4, !PT ;  /* 0x00000004c6047209 */ /* 0x000fe40007810000 */
[----:B------:R-:W-:Y:S01]  /*13ee0*/  FMNMX.FTZ R5, R10, R138, !PT ;  /* 0x0000008a0a057209 */ /* 0x000fe20007810000 */
[----:B------:R-:W2:Y:S01]  /*13ef0*/  SHFL.BFLY PT, R133, R3, 0x2, 0x1f ;  /* 0x0c401f0003857f89 */ /* 0x000ea200000e0000 */
[----:B------:R-:W-:Y:S02]  /*13f00*/  FMNMX.FTZ R4, R199, R4, !PT ;  /* 0x00000004c7047209 */ /* 0x000fe40007810000 */
[----:B------:R-:W-:Y:S02]  /*13f10*/  FSEL R89, R75, -INF , !P0 ;  /* 0xff8000004b597808 */ /* 0x000fe40004000000 */
[----:B------:R-:W-:Y:S02]  /*13f20*/  FMNMX.FTZ R4, R207, R4, !PT ;  /* 0x00000004cf047209 */ /* 0x000fe40007810000 */
[----:B------:R-:W-:Y:S02]  /*13f30*/  ISETP.GT.AND P0, PT, R0, 0x48, !P2 ;  /* 0x000000480000780c */ /* 0x000fe40005704270 */
[----:B------:R-:W-:Y:S02]  /*13f40*/  FMNMX.FTZ R4, R208, R4, !PT ;  /* 0x00000004d0047209 */ /* 0x000fe40007810000 */
[----:B------:R-:W-:Y:S02]  /*13f50*/  FMNMX.FTZ R5, R11, R5, !PT ;  /* 0x000000050b057209 */ /* 0x000fe40007810000 */
[----:B------:R-:W-:Y:S02]  /*13f60*/  FMNMX.FTZ R4, R210, R4, !PT ;  /* 0x00000004d2047209 */ /* 0x000fe40007810000 */
[----:B------:R-:W-:Y:S02]  /*13f70*/  FMNMX.FTZ R5, R14, R5, !PT ;  /* 0x000000050e057209 */ /* 0x000fe40007810000 */
[----:B-1----:R-:W-:Y:S02]  /*13f80*/  FMNMX.FTZ R134, R134, R6, !PT ;  /* 0x0000000686867209 */ /* 0x002fe40007810000 */
[----:B------:R-:W-:Y:S02]  /*13f90*/  FMNMX.FTZ R4, R211, R4, !PT ;  /* 0x00000004d3047209 */ /* 0x000fe40007810000 */
[C---:B------:R-:W-:Y:S01]  /*13fa0*/  FSETP.NEU.FTZ.AND P2, PT, R134.reuse, -INF , PT ;  /* 0xff8000008600780b */ /* 0x040fe20003f5d000 */
[----:B------:R-:W-:Y:S01]  /*13fb0*/  FMUL.FTZ R39, R134, c[0x0][0x2d0] ;  /* 0x0000b40086277a20 */ /* 0x000fe20000410000 */
[----:B------:R-:W-:Y:S02]  /*13fc0*/  FMNMX.FTZ R5, R15, R5, !PT ;  /* 0x000000050f057209 */ /* 0x000fe40007810000 */
[----:B--2---:R-:W-:Y:S02]  /*13fd0*/  FMNMX.FTZ R133, R3, R133, !PT ;  /* 0x0000008503857209 */ /* 0x004fe40007810000 */
[----:B------:R-:W-:Y:S02]  /*13fe0*/  FSEL R39, R39, RZ, P2 ;  /* 0x000000ff27277208 */ /* 0x000fe40001000000 */
[----:B------:R-:W-:Y:S01]  /*13ff0*/  FMNMX.FTZ R3, R238, R4, !PT ;  /* 0x00000004ee037209 */ /* 0x000fe20007810000 */
[----:B------:R-:W1:Y:S01]  /*14000*/  SHFL.BFLY PT, R6, R133, 0x1, 0x1f ;  /* 0x0c201f0085067f89 */ /* 0x000e6200000e0000 */
[----:B------:R-:W-:Y:S01]  /*14010*/  FMNMX.FTZ R5, R56, R5, !PT ;  /* 0x0000000538057209 */ /* 0x000fe20007810000 */
[--C-:B------:R-:W-:Y:S01]  /*14020*/  FFMA.FTZ R4, R52, c[0x0][0x2d0], -R39.reuse ;  /* 0x0000b40034047a23 */ /* 0x100fe20000010827 */
[----:B------:R-:W-:Y:S02]  /*14030*/  ISETP.LT.OR P0, PT, R2, 0x49, P0 ;  /* 0x000000490200780c */ /* 0x000fe40000701670 */
[----:B------:R-:W-:Y:S01]  /*14040*/  FMNMX.FTZ R5, R57, R5, !PT ;  /* 0x0000000539057209 */ /* 0x000fe20007810000 */
[----:B------:R2:W3:Y:S01]  /*14050*/  MUFU.EX2 R23, R4 ;  /* 0x0000000400177308 */ /* 0x0004e20000000800 */
        /* <DEDUP_REMOVED lines=8> */
[----:B------:R-:W-:Y:S01]  /*140e0*/  FMNMX.FTZ R5, R72, R5, !PT ;  /* 0x0000000548057209 */ /* 0x000fe20007810000 */
[--C-:B------:R-:W-:Y:S01]  /*140f0*/  FFMA.FTZ R16, R188, c[0x0][0x2d0], -R39.reuse ;  /* 0x0000b400bc107a23 */ /* 0x100fe20000010827 */
[----:B------:R-:W-:Y:S02]  /*14100*/  FSEL R78, R78, -INF , !P0 ;  /* 0xff8000004e4e7808 */ /* 0x000fe40004000000 */
[----:B-1----:R-:W-:Y:S01]  /*14110*/  FMNMX.FTZ R133, R133, R6, !PT ;  /* 0x0000000685857209 */ /* 0x002fe20007810000 */
[----:B------:R-:W-:Y:S01]  /*14120*/  MUFU.EX2 R252, R16 ;  /* 0x0000001000fc7308 */ /* 0x000fe20000000800 */
[----:B------:R-:W-:Y:S02]  /*14130*/  ISETP.GT.AND P0, PT, R0, 0x49, !P1 ;  /* 0x000000490000780c */ /* 0x000fe40004f04270 */
[C---:B------:R-:W-:Y:S01]  /*14140*/  FSETP.NEU.FTZ.AND P1, PT, R133.reuse, -INF , PT ;  /* 0xff8000008500780b */ /* 0x040fe20003f3d000 */
[----:B------:R-:W-:Y:S01]  /*14150*/  FMUL.FTZ R60, R133, c[0x0][0x2d0] ;  /* 0x0000b400853c7a20 */ /* 0x000fe20000410000 */
[----:B--2---:R-:W-:Y:S01]  /*14160*/  FMNMX.FTZ R4, R73, R5, !PT ;  /* 0x0000000549047209 */ /* 0x004fe20007810000 */
[--C-:B------:R-:W-:Y:S01]  /*14170*/  FFMA.FTZ R5, R183, c[0x0][0x2d0], -R39.reuse ;  /* 0x0000b400b7057a23 */ /* 0x100fe20000010827 */
[----:B------:R-:W-:Y:S02]  /*14180*/  ISETP.LT.OR P0, PT, R2, 0x4a, P0 ;  /* 0x0000004a0200780c */ /* 0x000fe40000701670 */
[----:B------:R-:W-:Y:S01]  /*14190*/  FMNMX.FTZ R4, R76, R4, !PT ;  /* 0x000000044c047209 */ /* 0x000fe20007810000 */
[----:B------:R1:W2:Y:S01]  /*141a0*/  MUFU.EX2 R174, R5 ;  /* 0x0000000500ae7308 */ /* 0x0002a20000000800 */
[----:B------:R-:W-:Y:S02]  /*141b0*/  FSEL R60, R60, RZ, P1 ;  /* 0x000000ff3c3c7208 */ /* 0x000fe40000800000 */
[----:B------:R-:W-:Y:S02]  /*141c0*/  FSEL R79, R79, -INF , !P0 ;  /* 0xff8000004f4f7808 */ /* 0x000fe40004000000 */
[----:B------:R-:W-:Y:S02]  /*141d0*/  ISETP.NE.AND P0, PT, R48, RZ, PT ;  /* 0x000000ff3000720c */ /* 0x000fe40003f05270 */
[----:B------:R-:W-:Y:S01]  /*141e0*/  ISETP.NE.AND P4, PT, R37, RZ, PT ;  /* 0x000000ff2500720c */ /* 0x000fe20003f85270 */
[----:B------:R-:W-:Y:S01]  /*141f0*/  LDSM.16.MT88.4 R48, [R214+0x100] ;  /* 0x00010000d630783b */ /* 0x000fe20000004200 */
[----:B----4-:R-:W-:Y:S02]  /*14200*/  FMNMX.FTZ R3, R3, R7, !PT ;  /* 0x0000000703037209 */ /* 0x010fe40007810000 */
[C---:B------:R-:W-:Y:S02]  /*14210*/  ISETP.GT.AND P0, PT, R0.reuse, 0x51, !P0 ;  /* 0x000000510000780c */ /* 0x040fe40004704270 */
[----:B------:R-:W-:Y:S02]  /*14220*/  ISETP.GT.AND P4, PT, R0, 0x59, !P4 ;  /* 0x000000590000780c */ /* 0x000fe40006784270 */
[----:B------:R-:W-:Y:S01]  /*14230*/  ISETP.LT.OR P0, PT, R2, 0x52, P0 ;  /* 0x000000520200780c */ /* 0x000fe20000701670 */
[----:B------:R-:W4:Y:S01]  /*14240*/  SHFL.BFLY PT, R132, R3, 0x1, 0x1f ;  /* 0x0c201f0003847f89 */ /* 0x000f2200000e0000 */
[----:B------:R-:W-:Y:S02]  /*14250*/  ISETP.GT.AND P3, PT, R0, 0x50, !P3 ;  /* 0x000000500000780c */ /* 0x000fe40005f64270 */
[----:B------:R-:W-:Y:S02]  /*14260*/  FSEL R91, R91, -INF , !P0 ;  /* 0xff8000005b5b7808 */ /* 0x000fe40004000000 */
[C---:B------:R-:W-:Y:S02]  /*14270*/  ISETP.LT.OR P0, PT, R2.reuse, 0x5a, P4 ;  /* 0x0000005a0200780c */ /* 0x040fe40002701670 */
[----:B------:R-:W-:Y:S02]  /*14280*/  ISETP.LT.OR P3, PT, R2, 0x51, P3 ;  /* 0x000000510200780c */ /* 0x000fe40001f61670 */
[----:B-1----:R-:W-:Y:S01]  /*14290*/  FMNMX.FTZ R5, R77, R4, !PT ;  /* 0x000000044d057209 */ /* 0x002fe20007810000 */
[--C-:B------:R-:W-:Y:S01]  /*142a0*/  FFMA.FTZ R4, R184, c[0x0][0x2d0], -R39.reuse ;  /* 0x0000b400b8047a23 */ /* 0x100fe20000010827 */
[----:B------:R-:W-:Y:S02]  /*142b0*/  FSEL R38, R95, -INF , !P0 ;  /* 0xff8000005f267808 */ /* 0x000fe40004000000 */
[----:B---3--:R-:W-:Y:S01]  /*142c0*/  MOV R95, R23 ;  /* 0x00000017005f7202 */ /* 0x008fe20000000f00 */
[----:B------:R1:W-:Y:S01]  /*142d0*/  MUFU.EX2 R176, R4 ;  /* 0x0000000400b07308 */ /* 0x0003e20000000800 */
[----:B------:R-:W-:Y:S02]  /*142e0*/  FMNMX.FTZ R5, R87, R5, !PT ;  /* 0x0000000557057209 */ /* 0x000fe40007810000 */
[----:B------:R-:W-:Y:S02]  /*142f0*/  ISETP.GT.AND P5, PT, R0, 0x58, !P5 ;  /* 0x000000580000780c */ /* 0x000fe40006fa4270 */
[----:B------:R-:W-:Y:S02]  /*14300*/  FMNMX.FTZ R5, R88, R5, !PT ;  /* 0x0000000558057209 */ /* 0x000fe40007810000 */
[----:B------:R-:W-:Y:S02]  /*14310*/  FSEL R90, R90, -INF , !P3 ;  /* 0xff8000005a5a7808 */ /* 0x000fe40005800000 */
[----:B------:R-:W-:Y:S02]  /*14320*/  FMNMX.FTZ R5, R63, R5, !PT ;  /* 0x000000053f057209 */ /* 0x000fe40007810000 */
[----:B----4-:R-:W-:Y:S01]  /*14330*/  FMNMX.FTZ R132, R3, R132, !PT ;  /* 0x0000008403847209 */ /* 0x010fe20007810000 */
[--C-:B------:R-:W-:Y:S01]  /*14340*/  FFMA.FTZ R3, R64, c[0x0][0x2d0], -R60.reuse ;  /* 0x0000b40040037a23 */ /* 0x100fe2000001083c */
[----:B------:R-:W-:Y:S02]  /*14350*/  FMNMX.FTZ R5, R74, R5, !PT ;  /* 0x000000054a057209 */ /* 0x000fe40007810000 */
[C---:B------:R-:W-:Y:S01]  /*14360*/  FSETP.NEU.FTZ.AND P0, PT, R132.reuse, -INF , PT ;  /* 0xff8000008400780b */ /* 0x040fe20003f1d000 */
[----:B------:R-:W-:Y:S01]  /*14370*/  FMUL.FTZ R61, R132, c[0x0][0x2d0] ;  /* 0x0000b400843d7a20 */ /* 0x000fe20000410000 */
[----:B------:R-:W-:Y:S02]  /*14380*/  FMNMX.FTZ R5, R89, R5, !PT ;  /* 0x0000000559057209 */ /* 0x000fe40007810000 */
[----:B------:R-:W-:Y:S01]  /*14390*/  ISETP.LT.OR P3, PT, R2, 0x59, P5 ;  /* 0x000000590200780c */ /* 0x000fe20002f61670 */
[--C-:B------:R-:W-:Y:S01]  /*143a0*/  FFMA.FTZ R2, R53, c[0x0][0x2d0], -R60.reuse ;  /* 0x0000b40035027a23 */ /* 0x100fe2000001083c */
[----:B------:R-:W-:Y:S02]  /*143b0*/  FSEL R61, R61, RZ, P0 ;  /* 0x000000ff3d3d7208 */ /* 0x000fe40000000000 */
[----:B------:R-:W-:Y:S01]  /*143c0*/  FSEL R94, R94, -INF , !P3 ;  /* 0xff8000005e5e7808 */ /* 0x000fe20005800000 */
[----:B-1----:R-:W-:Y:S01]  /*143d0*/  FFMA.FTZ R4, R185, c[0x0][0x2d0], -R39 ;  /* 0x0000b400b9047a23 */ /* 0x002fe20000010827 */
[----:B--2---:R-:W-:Y:S02]  /*143e0*/  F2FP.BF16.PACK_AB R40, R174, R95 ;  /* 0x0000005fae28723e */ /* 0x004fe400000010ff */
[----:B------:R-:W-:Y:S01]  /*143f0*/  MOV R172, R245 ;  /* 0x000000f500ac7202 */ /* 0x000fe20000000f00 */
[----:B------:R1:W-:Y:S02]  /*14400*/  MUFU.EX2 R22, R4 ;  /* 0x0000000400167308 */ /* 0x0003e40000000800 */
[--C-:B-1----:R-:W-:Y:S08]  /*14410*/  FFMA.FTZ R4, R18, c[0x0][0x2d0], -R60.reuse ;  /* 0x0000b40012047a23 */ /* 0x102ff0000001083c */
[----:B------:R1:W2:Y:S02]  /*14420*/  MUFU.EX2 R24, R4 ;  /* 0x0000000400187308 */ /* 0x0002a40000000800 */
[----:B-1----:R-:W-:Y:S08]  /*14430*/  FMNMX.FTZ R4, R78, R5, !PT ;  /* 0x000000054e047209 */ /* 0x002ff00007810000 */
[----:B------:R1:W-:Y:S01]  /*14440*/  MUFU.EX2 R5, R3 ;  /* 0x0000000300057308 */ /* 0x0003e20000000800 */
[----:B------:R-:W-:Y:S01]  /*14450*/  FMNMX.FTZ R0, R79, R4, !PT ;  /* 0x000000044f007209 */ /* 0x000fe20007810000 */
[--C-:B------:R-:W-:Y:S03]  /*14460*/  FFMA.FTZ R4, R19, c[0x0][0x2d0], -R60.reuse ;  /* 0x0000b40013047a23 */ /* 0x100fe6000001083c */
[----:B------:R-:W-:Y:S05]  /*14470*/  FMNMX.FTZ R0, R90, R0, !PT ;  /* 0x000000005a007209 */ /* 0x000fea0007810000 */
[----:B------:R-:W3:Y:S01]  /*14480*/  MUFU.EX2 R173, R4 ;  /* 0x0000000400ad7308 */ /* 0x000ee20000000800 */
[----:B------:R-:W-:Y:S04]  /*14490*/  FMNMX.FTZ R0, R91, R0, !PT ;  /* 0x000000005b007209 */ /* 0x000fe80007810000 */
[----:B------:R-:W-:Y:S04]  /*144a0*/  FMNMX.FTZ R0, R94, R0, !PT ;  /* 0x000000005e007209 */ /* 0x000fe80007810000 */
[----:B------:R-:W-:Y:S01]  /*144b0*/  FMNMX.FTZ R0, R38, R0, !PT ;  /* 0x0000000026007209 */ /* 0x000fe20007810000 */
[----:B------:R4:W5:Y:S01]  /*144c0*/  MUFU.EX2 R4, R2 ;  /* 0x0000000200047308 */ /* 0x0009620000000800 */
[--C-:B-1----:R-:W-:Y:S02]  /*144d0*/  FFMA.FTZ R3, R8, c[0x0][0x2d0], -R61.reuse ;  /* 0x0000b40008037a23 */ /* 0x102fe4000001083d */
[--C-:B------:R-:W-:Y:S01]  /*144e0*/  FFMA.FTZ R8, R65, c[0x0][0x2d0], -R60.reuse ;  /* 0x0000b40041087a23 */ /* 0x100fe2000001083c */
[----:B--2---:R-:W-:Y:S01]  /*144f0*/  MOV R65, R24 ;  /* 0x0000001800417202 */ /* 0x004fe20000000f00 */
[----:B------:R-:W-:Y:S05]  /*14500*/  FFMA.FTZ R24, R69, c[0x0][0x2d0], -R60 ;  /* 0x0000b40045187a23 */ /* 0x000fea000001083c */
[----:B------:R1:W-:Y:S01]  /*14510*/  MUFU.EX2 R139, R3 ;  /* 0x00000003008b7308 */ /* 0x0003e20000000800 */
[----:B---3--:R-:W-:Y:S09]  /*14520*/  F2FP.BF16.PACK_AB R41, R173, R65 ;  /* 0x00000041ad29723e */ /* 0x008ff200000010ff */
[----:B------:R-:W-:Y:S01]  /*14530*/  MUFU.EX2 R26, R8 ;  /* 0x00000008001a7308 */ /* 0x000fe20000000800 */
[----:B----4-:R-:W2:Y:S01]  /*14540*/  SHFL.BFLY PT, R2, R0, 0x2, 0x1f ;  /* 0x0c401f0000027f89 */ /* 0x010ea200000e0000 */
[----:B-----5:R-:W-:Y:S02]  /*14550*/  IMAD.MOV.U32 R64, RZ, RZ, R4 ;  /* 0x000000ffff407224 */ /* 0x020fe400078e0004 */
[--C-:B------:R-:W-:Y:S06]  /*14560*/  FFMA.FTZ R4, R13, c[0x0][0x2d0], -R61.reuse ;  /* 0x0000b4000d047a23 */ /* 0x100fec000001083d */
[----:B------:R-:W-:Y:S01]  /*14570*/  MUFU.EX2 R250, R24 ;  /* 0x0000001800fa7308 */ /* 0x000fe20000000800 */
[--C-:B-1----:R-:W-:Y:S09]  /*14580*/  FFMA.FTZ R3, R9, c[0x0][0x2d0], -R61.reuse ;  /* 0x0000b40009037a23 */ /* 0x102ff2000001083d */
[----:B------:R1:W3:Y:S10]  /*14590*/  MUFU.EX2 R175, R3 ;  /* 0x0000000300af7308 */ /* 0x0002f40000000800 */
[----:B------:R-:W-:Y:S01]  /*145a0*/  MUFU.EX2 R6, R4 ;  /* 0x0000000400067308 */ /* 0x000fe20000000800 */
[----:B-1----:R-:W-:Y:S01]  /*145b0*/  FFMA.FTZ R3, R12, c[0x0][0x2d0], -R61 ;  /* 0x0000b4000c037a23 */ /* 0x002fe2000001083d */
[----:B---3--:R-:W-:Y:S01]  /*145c0*/  F2FP.BF16.PACK_AB R44, R175, R139 ;  /* 0x0000008baf2c723e */ /* 0x008fe200000010ff */
[----:B------:R-:W-:Y:S07]  /*145d0*/  FFMA.FTZ R12, R68, c[0x0][0x2d0], -R60 ;  /* 0x0000b400440c7a23 */ /* 0x000fee000001083c */
[----:B------:R2:W1:Y:S02]  /*145e0*/  MUFU.EX2 R7, R3 ;  /* 0x0000000300077308 */ /* 0x0004640000000800 */
[----:B--2---:R-:W-:Y:S01]  /*145f0*/  FMNMX.FTZ R3, R0, R2, !PT ;  /* 0x0000000200037209 */ /* 0x004fe20007810000 */
[----:B------:R-:W-:Y:S01]  /*14600*/  FFMA.FTZ R2, R186, c[0x0][0x2d0], -R39 ;  /* 0x0000b400ba027a23 */ /* 0x000fe20000010827 */
[----:B------:R-:W-:Y:S06]  /*14610*/  FSEL R0, R134, RZ, P2 ;  /* 0x000000ff86007208 */ /* 0x000fec0001000000 */
[----:B------:R2:W-:Y:S01]  /*14620*/  MUFU.EX2 R27, R2 ;  /* 0x00000002001b7308 */ /* 0x0005e20000000800 */
[----:B------:R-:W3:Y:S01]  /*14630*/  SHFL.BFLY PT, R4, R3, 0x1, 0x1f ;  /* 0x0c201f0003047f89 */ /* 0x000ee200000e0000 */
[----:B------:R-:W-:Y:S01]  /*14640*/  FADD.FTZ R0, -R0, R135 ;  /* 0x0000008700007221 */ /* 0x000fe20000010100 */
[----:B-1----:R-:W-:Y:S03]  /*14650*/  MOV R135, R7 ;  /* 0x0000000700877202 */ /* 0x002fe60000000f00 */
[----:B------:R-:W-:Y:S04]  /*14660*/  FMUL.FTZ R0, R0, c[0x0][0x2d0] ;  /* 0x0000b40000007a20 */ /* 0x000fe80000410000 */
[----:B------:R1:W4:Y:S01]  /*14670*/  MUFU.EX2 R37, R0 ;  /* 0x0000000000257308 */ /* 0x0003220000000800 */
[----:B--2---:R-:W-:Y:S02]  /*14680*/  FSEL R2, R133, RZ, P1 ;  /* 0x000000ff85027208 */ /* 0x004fe40000800000 */
[----:B---3--:R-:W-:Y:S03]  /*14690*/  FMNMX.FTZ R3, R3, R4, !PT ;  /* 0x0000000403037209 */ /* 0x008fe60007810000 */
[----:B------:R-:W-:Y:S02]  /*146a0*/  FADD.FTZ R2, -R2, R136 ;  /* 0x0000008802027221 */ /* 0x000fe40000010100 */
[C---:B------:R-:W-:Y:S02]  /*146b0*/  FMUL.FTZ R62, R3.reuse, c[0x0][0x2d0] ;  /* 0x0000b400033e7a20 */ /* 0x040fe40000410000 */
[----:B------:R-:W-:Y:S01]  /*146c0*/  FMUL.FTZ R2, R2, c[0x0][0x2d0] ;  /* 0x0000b40002027a20 */ /* 0x000fe20000410000 */
[----:B-1----:R-:W-:Y:S01]  /*146d0*/  FSEL R0, R132, RZ, P0 ;  /* 0x000000ff84007208 */ /* 0x002fe20000000000 */
[----:B------:R-:W-:Y:S01]  /*146e0*/  IMAD.MOV.U32 R136, RZ, RZ, R22 ;  /* 0x000000ffff887224 */ /* 0x000fe200078e0016 */
[----:B------:R-:W-:Y:S01]  /*146f0*/  FSETP.NEU.FTZ.AND P0, PT, R3, -INF , PT ;  /* 0xff8000000300780b */ /* 0x000fe20003f1d000 */
[----:B------:R-:W1:Y:S01]  /*14700*/  MUFU.EX2 R36, R2 ;  /* 0x0000000200247308 */ /* 0x000e620000000800 */
[----:B------:R-:W2:Y:S01]  /*14710*/  LDSM.16.MT88.4 R20, [R213+0x100] ;  /* 0x00010000d514783b */ /* 0x000ea20000004200 */
[----:B------:R-:W-:Y:S01]  /*14720*/  FADD.FTZ R0, -R0, R137 ;  /* 0x0000008900007221 */ /* 0x000fe20000010100 */
[----:B------:R-:W-:Y:S01]  /*14730*/  FSEL R62, R62, RZ, P0 ;  /* 0x000000ff3e3e7208 */ /* 0x000fe20000000000 */
[C---:B----4-:R-:W-:Y:S01]  /*14740*/  FMUL.FTZ R16, R37.reuse, R152 ;  /* 0x0000009825107220 */ /* 0x050fe20000410000 */
[----:B------:R-:W-:Y:S01]  /*14750*/  MOV R137, R5 ;  /* 0x0000000500897202 */ /* 0x000fe20000000f00 */
[----:B------:R-:W-:Y:S01]  /*14760*/  FMUL.FTZ R0, R0, c[0x0][0x2d0] ;  /* 0x0000b40000007a20 */ /* 0x000fe20000410000 */
[----:B------:R-:W-:Y:S01]  /*14770*/  F2FP.BF16.PACK_AB R42, R136, R176 ;  /* 0x000000b0882a723e */ /* 0x000fe200000010ff */
[----:B------:R-:W-:Y:S01]  /*14780*/  FMUL.FTZ R17, R37, R153 ;  /* 0x0000009925117220 */ /* 0x000fe20000410000 */
[----:B------:R-:W-:Y:S01]  /*14790*/  F2FP.BF16.PACK_AB R43, R137, R64 ;  /* 0x00000040892b723e */ /* 0x000fe200000010ff */
[----:B------:R3:W4:Y:S01]  /*147a0*/  MUFU.EX2 R2, R0 ;  /* 0x0000000000027308 */ /* 0x0007220000000800 */
[--C-:B------:R-:W-:Y:S02]  /*147b0*/  FFMA.FTZ R4, R14, c[0x0][0x2d0], -R62.reuse ;  /* 0x0000b4000e047a23 */ /* 0x100fe4000001083e */
[C---:B------:R-:W-:Y:S02]  /*147c0*/  FMUL.FTZ R112, R37.reuse, R112 ;  /* 0x0000007025707220 */ /* 0x040fe40000410000 */
[C---:B------:R-:W-:Y:S02]  /*147d0*/  FMUL.FTZ R113, R37.reuse, R113 ;  /* 0x0000007125717220 */ /* 0x040fe40000410000 */
[C---:B------:R-:W-:Y:S02]  /*147e0*/  FMUL.FTZ R116, R37.reuse, R116 ;  /* 0x0000007425747220 */ /* 0x040fe40000410000 */
[C---:B------:R-:W-:Y:S01]  /*147f0*/  FMUL.FTZ R117, R37.reuse, R117 ;  /* 0x0000007525757220 */ /* 0x040fe20000410000 */
[----:B------:R5:W2:Y:S01]  /*14800*/  MUFU.EX2 R9, R4 ;  /* 0x0000000400097308 */ /* 0x000aa20000000800 */
[C---:B------:R-:W-:Y:S02]  /*14810*/  FMUL.FTZ R104, R37.reuse, R104 ;  /* 0x0000006825687220 */ /* 0x040fe40000410000 */
[----:B------:R-:W-:Y:S02]  /*14820*/  FMUL.FTZ R105, R37, R105 ;  /* 0x0000006925697220 */ /* 0x000fe40000410000 */
[C---:B-1----:R-:W-:Y:S02]  /*14830*/  FMUL.FTZ R7, R36.reuse, R143 ;  /* 0x0000008f24077220 */ /* 0x042fe40000410000 */
[C---:B------:R-:W-:Y:S02]  /*14840*/  FMUL.FTZ R18, R36.reuse, R154 ;  /* 0x0000009a24127220 */ /* 0x040fe40000410000 */
[C---:B------:R-:W-:Y:S02]  /*14850*/  FMUL.FTZ R19, R36.reuse, R155 ;  /* 0x0000009b24137220 */ /* 0x040fe40000410000 */
[C---:B------:R-:W-:Y:S01]  /*14860*/  FMUL.FTZ R106, R36.reuse, R106 ;  /* 0x0000006a246a7220 */ /* 0x040fe20000410000 */
[----:B------:R-:W-:Y:S01]  /*14870*/  LDSM.16.MT88.4 R152, [R213+0x2900] ;  /* 0x00290000d598783b */ /* 0x000fe20000004200 */
[----:B------:R-:W-:Y:S02]  /*14880*/  FMUL.FTZ R107, R36, R107 ;  /* 0x0000006b246b7220 */ /* 0x000fe40000410000 */
[--C-:B---3--:R-:W-:Y:S02]  /*14890*/  FFMA.FTZ R0, R10, c[0x0][0x2d0], -R62.reuse ;  /* 0x0000b4000a007a23 */ /* 0x108fe4000001083e */
[C---:B----4-:R-:W-:Y:S02]  /*148a0*/  FMUL.FTZ R108, R2.reuse, R108 ;  /* 0x0000006c026c7220 */ /* 0x050fe40000410000 */
[----:B------:R1:W-:Y:S01]  /*148b0*/  MUFU.EX2 R75, R0 ;  /* 0x00000000004b7308 */ /* 0x0003e20000000800 */
[C---:B------:R-:W-:Y:S02]  /*148c0*/  FMUL.FTZ R8, R2.reuse, R144 ;  /* 0x0000009002087220 */ /* 0x040fe40000410000 */
[C---:B------:R-:W-:Y:S02]  /*148d0*/  FMUL.FTZ R13, R2.reuse, R149 ;  /* 0x00000095020d7220 */ /* 0x040fe40000410000 */
[--C-:B-----5:R-:W-:Y:S02]  /*148e0*/  FFMA.FTZ R4, R15, c[0x0][0x2d0], -R62.reuse ;  /* 0x0000b4000f047a23 */ /* 0x120fe4000001083e */
[----:B--2---:R-:W-:Y:S02]  /*148f0*/  IMAD.MOV.U32 R143, RZ, RZ, R9 ;  /* 0x000000ffff8f7224 */ /* 0x004fe400078e0009 */
[C---:B------:R-:W-:Y:S01]  /*14900*/  FMUL.FTZ R9, R2.reuse, R145 ;  /* 0x0000009102097220 */ /* 0x040fe20000410000 */
[----:B------:R2:W-:Y:S01]  /*14910*/  MUFU.EX2 R5, R4 ;  /* 0x0000000400057308 */ /* 0x0005e20000000800 */
[C---:B------:R-:W-:Y:S02]  /*14920*/  FMUL.FTZ R24, R2.reuse, R160 ;  /* 0x000000a002187220 */ /* 0x040fe40000410000 */
[C---:B------:R-:W-:Y:S01]  /*14930*/  FMUL.FTZ R25, R2.reuse, R161 ;  /* 0x000000a102197220 */ /* 0x040fe20000410000 */
[----:B------:R-:W-:Y:S01]  /*14940*/  MOV R161, R26 ;  /* 0x0000001a00a17202 */ /* 0x000fe20000000f00 */
[C---:B------:R-:W-:Y:S02]  /*14950*/  FMUL.FTZ R100, R2.reuse, R100 ;  /* 0x0000006402647220 */ /* 0x040fe40000410000 */
[C---:B------:R-:W-:Y:S02]  /*14960*/  FMUL.FTZ R101, R2.reuse, R101 ;  /* 0x0000006502657220 */ /* 0x040fe40000410000 */
[----:B------:R-:W-:Y:S02]  /*14970*/  FMUL.FTZ R109, R2, R109 ;  /* 0x0000006d026d7220 */ /* 0x000fe40000410000 */
[C---:B------:R-:W-:Y:S02]  /*14980*/  FMUL.FTZ R114, R36.reuse, R114 ;  /* 0x0000007224727220 */ /* 0x040fe40000410000 */
[C---:B------:R-:W-:Y:S02]  /*14990*/  FMUL.FTZ R115, R36.reuse, R115 ;  /* 0x0000007324737220 */ /* 0x040fe40000410000 */
[----:B-1----:R-:W-:Y:S02]  /*149a0*/  FFMA.FTZ R0, R11, c[0x0][0x2d0], -R62 ;  /* 0x0000b4000b007a23 */ /* 0x002fe4000001083e */
[C---:B------:R-:W-:Y:S02]  /*149b0*/  FMUL.FTZ R118, R36.reuse, R118 ;  /* 0x0000007624767220 */ /* 0x040fe40000410000 */
[----:B------:R1:W3:Y:S01]  /*149c0*/  MUFU.EX2 R33, R0 ;  /* 0x0000000000217308 */ /* 0x0002e20000000800 */
[----:B------:R-:W-:Y:S02]  /*149d0*/  FMUL.FTZ R119, R36, R119 ;  /* 0x0000007724777220 */ /* 0x000fe40000410000 */
[C---:B------:R-:W-:Y:S02]  /*149e0*/  FMUL.FTZ R120, R2.reuse, R120 ;  /* 0x0000007802787220 */ /* 0x040fe40000410000 */
[--C-:B--2---:R-:W-:Y:S02]  /*149f0*/  FFMA.FTZ R4, R187, c[0x0][0x2d0], -R39.reuse ;  /* 0x0000b400bb047a23 */ /* 0x104fe40000010827 */
[C---:B------:R-:W-:Y:S02]  /*14a00*/  FMUL.FTZ R121, R2.reuse, R121 ;  /* 0x0000007902797220 */ /* 0x040fe40000410000 */
[C---:B------:R-:W-:Y:S01]  /*14a10*/  FMUL.FTZ R124, R2.reuse, R124 ;  /* 0x0000007c027c7220 */ /* 0x040fe20000410000 */
[----:B------:R2:W4:Y:S01]  /*14a20*/  MUFU.EX2 R32, R4 ;  /* 0x0000000400207308 */ /* 0x0005220000000800 */
[----:B------:R-:W-:Y:S02]  /*14a30*/  FMUL.FTZ R125, R2, R125 ;  /* 0x0000007d027d7220 */ /* 0x000fe40000410000 */
[C---:B------:R-:W-:Y:S02]  /*14a40*/  FMUL.FTZ R128, R37.reuse, R128 ;  /* 0x0000008025807220 */ /* 0x040fe40000410000 */
[----:B------:R-:W-:Y:S02]  /*14a50*/  FMUL.FTZ R129, R37, R129 ;  /* 0x0000008125817220 */ /* 0x000fe40000410000 */
[C---:B------:R-:W-:Y:S02]  /*14a60*/  FMUL.FTZ R130, R36.reuse, R130 ;  /* 0x0000008224827220 */ /* 0x040fe40000410000 */
[----:B------:R-:W-:Y:S01]  /*14a70*/  FMUL.FTZ R131, R36, R131 ;  /* 0x0000008324837220 */ /* 0x000fe20000410000 */
[----:B-1----:R-:W-:Y:S02]  /*14a80*/  FSEL R0, R3, RZ, P0 ;  /* 0x000000ff03007208 */ /* 0x002fe40000000000 */
[----:B---3--:R-:W-:Y:S03]  /*14a90*/  F2FP.BF16.PACK_AB R45, R33, R75 ;  /* 0x0000004b212d723e */ /* 0x008fe600000010ff */
[----:B------:R-:W-:Y:S02]  /*14aa0*/  FADD.FTZ R0, -R0, R138 ;  /* 0x0000008a00007221 */ /* 0x000fe40000010100 */
[----:B------:R-:W-:Y:S02]  /*14ab0*/  IMAD.MOV.U32 R138, RZ, RZ, R6 ;  /* 0x000000ffff8a7224 */ /* 0x000fe400078e0006 */
[----:B------:R-:W-:Y:S02]  /*14ac0*/  FMUL.FTZ R0, R0, c[0x0][0x2d0] ;  /* 0x0000b40000007a20 */ /* 0x000fe40000410000 */
[C---:B--2---:R-:W-:Y:S01]  /*14ad0*/  FMUL.FTZ R4, R37.reuse, R140 ;  /* 0x0000008c25047220 */ /* 0x044fe20000410000 */
[----:B------:R-:W-:Y:S01]  /*14ae0*/  MOV R140, R5 ;  /* 0x00000005008c7202 */ /* 0x000fe20000000f00 */
[----:B------:R-:W-:Y:S01]  /*14af0*/  FMUL.FTZ R5, R37, R141 ;  /* 0x0000008d25057220 */ /* 0x000fe20000410000 */
[----:B------:R-:W-:Y:S01]  /*14b00*/  F2FP.BF16.PACK_AB R46, R138, R135 ;  /* 0x000000878a2e723e */ /* 0x000fe200000010ff */
[----:B------:R-:W1:Y:S01]  /*14b10*/  MUFU.EX2 R0, R0 ;  /* 0x0000000000007308 */ /* 0x000e620000000800 */
[----:B------:R-:W-:Y:S01]  /*14b20*/  FMUL.FTZ R6, R36, R142 ;  /* 0x0000008e24067220 */ /* 0x000fe20000410000 */
[----:B------:R-:W-:Y:S02]  /*14b30*/  F2FP.BF16.PACK_AB R47, R140, R143 ;  /* 0x0000008f8c2f723e */ /* 0x000fe400000010ff */
[----:B----4-:R-:W-:Y:S01]  /*14b40*/  MOV R142, R32 ;  /* 0x00000020008e7202 */ /* 0x010fe20000000f00 */
[----:B------:R-:W-:Y:S03]  /*14b50*/  FFMA.FTZ R32, R80, c[0x0][0x2d0], -R60 ;  /* 0x0000b40050207a23 */ /* 0x000fe6000001083c */
[-C--:B------:R-:W-:Y:S02]  /*14b60*/  HMMA.16816.F32.BF16 R4, R40, R20.reuse, R4 ;  /* 0x000000142804723c */ /* 0x080fe40000041804 */
[----:B------:R2:W-:Y:S10]  /*14b70*/  MUFU.EX2 R141, R12 ;  /* 0x0000000c008d7308 */ /* 0x0005f40000000800 */
[----:B------:R3:W-:Y:S01]  /*14b80*/  MUFU.EX2 R249, R32 ;  /* 0x0000002000f97308 */ /* 0x0007e20000000800 */
[C---:B-1----:R-:W-:Y:S01]  /*14b90*/  FMUL.FTZ R10, R0.reuse, R146 ;  /* 0x00000092000a7220 */ /* 0x042fe20000410000 */
[----:B------:R-:W-:Y:S01]  /*14ba0*/  MOV R146, R95 ;  /* 0x0000005f00927202 */ /* 0x000fe20000000f00 */
[C---:B------:R-:W-:Y:S02]  /*14bb0*/  FMUL.FTZ R11, R0.reuse, R147 ;  /* 0x00000093000b7220 */ /* 0x040fe40000410000 */
[C---:B------:R-:W-:Y:S02]  /*14bc0*/  FMUL.FTZ R110, R0.reuse, R110 ;  /* 0x0000006e006e7220 */ /* 0x040fe40000410000 */
[C---:B------:R-:W-:Y:S02]  /*14bd0*/  FMUL.FTZ R111, R0.reuse, R111 ;  /* 0x0000006f006f7220 */ /* 0x040fe40000410000 */
[----:B------:R-:W-:Y:S01]  /*14be0*/  FMUL.FTZ R122, R0, R122 ;  /* 0x0000007a007a7220 */ /* 0x000fe20000410000 */
[C---:B------:R-:W-:Y:S04]  /*14bf0*/  HMMA.16816.F32.BF16 R8, R44.reuse, R20, R8 ;  /* 0x000000142c08723c */ /* 0x040fe80000041808 */
[----:B--2---:R-:W-:Y:S02]  /*14c00*/  FMUL.FTZ R12, R2, R148 ;  /* 0x00000094020c7220 */ /* 0x004fe40000410000 */
[C---:B------:R-:W-:Y:S02]  /*14c10*/  FMUL.FTZ R14, R0.reuse, R150 ;  /* 0x00000096000e7220 */ /* 0x040fe40000410000 */
[----:B------:R-:W-:Y:S04]  /*14c20*/  FFMA.FTZ R20, R189, c[0x0][0x2d0], -R39 ;  /* 0x0000b400bd147a23 */ /* 0x000fe80000010827 */
[----:B------:R1:W-:Y:S01]  /*14c30*/  MUFU.EX2 R251, R20 ;  /* 0x0000001400fb7308 */ /* 0x0003e20000000800 */
[----:B------:R-:W-:Y:S02]  /*14c40*/  FMUL.FTZ R15, R0, R151 ;  /* 0x00000097000f7220 */ /* 0x000fe40000410000 */
[----:B---3--:R-:W-:Y:S02]  /*14c50*/  FFMA.FTZ R32, R54, c[0x0][0x2d0], -R61 ;  /* 0x0000b40036207a23 */ /* 0x008fe4000001083d */
[----:B------:R-:W2:Y:S01]  /*14c60*/  LDSM.16.MT88.4 R52, [R215+0x100] ;  /* 0x00010000d734783b */ /* 0x000ea20000004200 */
[C---:B------:R-:W-:Y:S02]  /*14c70*/  FMUL.FTZ R123, R0.reuse, R123 ;  /* 0x0000007b007b7220 */ /* 0x040fe40000410000 */
[-C--:B------:R-:W-:Y:S02]  /*14c80*/  HMMA.16816.F32.BF16 R12, R44, R22.reuse, R12 ;  /* 0x000000162c0c723c */ /* 0x080fe4000004180c */
[----:B------:R3:W-:Y:S01]  /*14c90*/  MUFU.EX2 R247, R32 ;  /* 0x0000002000f77308 */ /* 0x0007e20000000800 */
[C---:B------:R-:W-:Y:S02]  /*14ca0*/  FMUL.FTZ R126, R0.reuse, R126 ;  /* 0x0000007e007e7220 */ /* 0x040fe40000410000 */
[C---:B------:R-:W-:Y:S02]  /*14cb0*/  FMUL.FTZ R127, R0.reuse, R127 ;  /* 0x0000007f007f7220 */ /* 0x040fe40000410000 */
[C---:B------:R-:W-:Y:S01]  /*14cc0*/  FMUL.FTZ R21, R37.reuse, R157 ;  /* 0x0000009d25157220 */ /* 0x040fe20000410000 */
[C---:B------:R-:W-:Y:S04]  /*14cd0*/  HMMA.16816.F32.BF16 R16, R40.reuse, R22, R16 ;  /* 0x000000162810723c */ /* 0x040fe80000041810 */
[C---:B------:R-:W-:Y:S01]  /*14ce0*/  FMUL.FTZ R26, R0.reuse, R162 ;  /* 0x000000a2001a7220 */ /* 0x040fe20000410000 */
[----:B------:R-:W-:Y:S01]  /*14cf0*/  MOV R162, R27 ;  /* 0x0000001b00a27202 */ /* 0x000fe20000000f00 */
[----:B------:R-:W-:Y:S02]  /*14d00*/  FMUL.FTZ R27, R0, R163 ;  /* 0x000000a3001b7220 */ /* 0x000fe40000410000 */
[----:B-1----:R-:W-:Y:S02]  /*14d10*/  FMUL.FTZ R20, R37, R156 ;  /* 0x0000009c25147220 */ /* 0x002fe40000410000 */
[----:B------:R-:W4:Y:S02]  /*14d20*/  LDL.LU R156, [R1+0x1c] ;  /* 0x00001c00019c7983 */ /* 0x000f240000300800 */
[C---:B------:R-:W-:Y:S01]  /*14d30*/  FMUL.FTZ R22, R36.reuse, R158 ;  /* 0x0000009e24167220 */ /* 0x040fe20000410000 */
[----:B------:R-:W-:Y:S01]  /*14d40*/  MOV R158, R64 ;  /* 0x00000040009e7202 */ /* 0x000fe20000000f00 */
[----:B------:R-:W-:Y:S01]  /*14d50*/  FMUL.FTZ R23, R36, R159 ;  /* 0x0000009f24177220 */ /* 0x000fe20000410000 */
[----:B------:R-:W-:Y:S01]  /*14d60*/  MOV R159, R176 ;  /* 0x000000b0009f7202 */ /* 0x000fe20000000f00 */
[----:B------:R-:W-:Y:S02]  /*14d70*/  IMAD.MOV.U32 R157, RZ, RZ, R135 ;  /* 0x000000ffff9d7224 */ /* 0x000fe400078e0087 */
[----:B---3--:R-:W-:Y:S02]  /*14d80*/  FFMA.FTZ R32, R67, c[0x0][0x2d0], -R61 ;  /* 0x0000b40043207a23 */ /* 0x008fe4000001083d */
[C---:B------:R-:W-:Y:S01]  /*14d90*/  FMUL.FTZ R102, R0.reuse, R102 ;  /* 0x0000006600667220 */ /* 0x040fe20000410000 */
[-C--:B------:R-:W-:Y:S01]  /*14da0*/  HMMA.16816.F32.BF16 R20, R40, R28.reuse, R20 ;  /* 0x0000001c2814723c */ /* 0x080fe20000041814 */
[----:B------:R1:W3:Y:S02]  /*14db0*/  MUFU.EX2 R246, R32 ;  /* 0x0000002000f67308 */ /* 0x0002e40000000800 */
[----:B------:R-:W-:Y:S02]  /*14dc0*/  FMUL.FTZ R103, R0, R103 ;  /* 0x0000006700677220 */ /* 0x000fe40000410000 */
[----:B------:R-:W-:Y:S02]  /*14dd0*/  IMAD.MOV.U32 R163, RZ, RZ, R33 ;  /* 0x000000ffffa37224 */ /* 0x000fe400078e0021 */
[----:B------:R-:W-:Y:S01]  /*14de0*/  FMUL.FTZ R33, R2, R169 ;  /* 0x000000a902217220 */ /* 0x000fe20000410000 */
[C---:B------:R-:W-:Y:S04]  /*14df0*/  HMMA.16816.F32.BF16 R24, R44.reuse, R28, R24 ;  /* 0x0000001c2c18723c */ /* 0x040fe80000041818 */
[----:B------:R-:W-:Y:S03]  /*14e00*/  IMAD.MOV.U32 R64, RZ, RZ, R172 ;  /* 0x000000ffff407224 */ /* 0x000fe600078e00ac */
[--C-:B------:R-:W-:Y:S01]  /*14e10*/  FFMA.FTZ R28, R34, c[0x0][0x2d0], -R61.reuse ;  /* 0x0000b400221c7a23 */ /* 0x100fe2000001083d */
[-C--:B------:R-:W-:Y:S03]  /*14e20*/  HMMA.16816.F32.BF16 R100, R44, R30.reuse, R100 ;  /* 0x0000001e2c64723c */ /* 0x080fe60000041864 */
[----:B------:R5:W-:Y:S01]  /*14e30*/  MUFU.EX2 R160, R28 ;  /* 0x0000001c00a07308 */ /* 0x000be20000000800 */
[----:B------:R-:W-:Y:S02]  /*14e40*/  FMUL.FTZ R29, R37, R165 ;  /* 0x000000a5251d7220 */ /* 0x000fe40000410000 */
[----:B------:R-:W-:Y:S02]  /*14e50*/  FMUL.FTZ R34, R0, R170 ;  /* 0x000000aa00227220 */ /* 0x000fe40000410000 */
[C---:B------:R-:W-:Y:S04]  /*14e60*/  HMMA.16816.F32.BF16 R104, R40.reuse, R30, R104 ;  /* 0x0000001e2868723c */ /* 0x040fe80000041868 */
[----:B-1----:R-:W-:Y:S02]  /*14e70*/  FMUL.FTZ R32, R2, R168 ;  /* 0x000000a802207220 */ /* 0x002fe40000410000 */
[----:B------:R-:W-:Y:S02]  /*14e80*/  IMAD.MOV.U32 R144, RZ, RZ, R64 ;  /* 0x000000ffff907224 */ /* 0x000fe400078e0040 */
[C---:B------:R-:W-:Y:S04]  /*14e90*/  FMUL.FTZ R30, R36.reuse, R166 ;  /* 0x000000a6241e7220 */ /* 0x040fe80000410000 */
[----:B------:R-:W-:Y:S02]  /*14ea0*/  FMUL.FTZ R31, R36, R167 ;  /* 0x000000a7241f7220 */ /* 0x000fe40000410000 */
[----:B-----5:R-:W-:Y:S02]  /*14eb0*/  FFMA.FTZ R28, R35, c[0x0][0x2d0], -R61 ;  /* 0x0000b400231c7a23 */ /* 0x020fe4000001083d */
[----:B------:R-:W-:Y:S02]  /*14ec0*/  FMUL.FTZ R35, R0, R171 ;  /* 0x000000ab00237220 */ /* 0x000fe40000410000 */
[----:B------:R1:W-:Y:S02]  /*14ed0*/  MUFU.EX2 R248, R28 ;  /* 0x0000001c00f87308 */ /* 0x0003e40000000800 */
[----:B-1----:R-:W-:Y:S07]  /*14ee0*/  FMUL.FTZ R28, R37, R164 ;  /* 0x000000a4251c7220 */ /* 0x002fee0000410000 */
[-C--:B------:R-:W-:Y:S08]  /*14ef0*/  HMMA.16816.F32.BF16 R28, R40, R48.reuse, R28 ;  /* 0x00000030281c723c */ /* 0x080ff0000004181c */
[C---:B------:R-:W-:Y:S07]  /*14f00*/  HMMA.16816.F32.BF16 R108, R44.reuse, R48, R108 ;  /* 0x000000302c6c723c */ /* 0x040fee000004186c */
[--C-:B------:R-:W-:Y:S01]  /*14f10*/  FFMA.FTZ R48, R190, c[0x0][0x2d0], -R39.reuse ;  /* 0x0000b400be307a23 */ /* 0x100fe20000010827 */
[-C--:B------:R-:W-:Y:S03]  /*14f20*/  HMMA.16816.F32.BF16 R32, R44, R50.reuse, R32 ;  /* 0x000000322c20723c */ /* 0x080fe60000041820 */
[----:B------:R1:W-:Y:S05]  /*14f30*/  MUFU.EX2 R245, R48 ;  /* 0x0000003000f57308 */ /* 0x0003ea0000000800 */
[C---:B------:R-:W-:Y:S08]  /*14f40*/  HMMA.16816.F32.BF16 R112, R40.reuse, R50, R112 ;  /* 0x000000322870723c */ /* 0x040ff00000041870 */
[-C--:B--2---:R-:W-:Y:S08]  /*14f50*/  HMMA.16816.F32.BF16 R116, R40, R52.reuse, R116 ;  /* 0x000000342874723c */ /* 0x084ff00000041874 */
[C---:B------:R-:W-:Y:S04]  /*14f60*/  HMMA.16816.F32.BF16 R120, R44.reuse, R52, R120 ;  /* 0x000000342c78723c */ /* 0x040fe80000041878 */
[--C-:B-1----:R-:W-:Y:S02]  /*14f70*/  FFMA.FTZ R48, R56, c[0x0][0x2d0], -R62.reuse ;  /* 0x0000b40038307a23 */ /* 0x102fe4000001083e */
[--C-:B------:R-:W-:Y:S02]  /*14f80*/  FFMA.FTZ R56, R66, c[0x0][0x2d0], -R62.reuse ;  /* 0x0000b40042387a23 */ /* 0x100fe4000001083e */
[----:B------:R1:W-:Y:S01]  /*14f90*/  MUFU.EX2 R68, R48 ;  /* 0x0000003000447308 */ /* 0x0003e20000000800 */
[-C--:B------:R-:W-:Y:S03]  /*14fa0*/  HMMA.16816.F32.BF16 R124, R44, R54.reuse, R124 ;  /* 0x000000362c7c723c */ /* 0x080fe6000004187c */
[--C-:B------:R-:W-:Y:S04]  /*14fb0*/  FFMA.FTZ R52, R70, c[0x0][0x2d0], -R62.reuse ;  /* 0x0000b40046347a23 */ /* 0x100fe8000001083e */
[--C-:B------:R-:W-:Y:S01]  /*14fc0*/  FFMA.FTZ R44, R191, c[0x0][0x2d0], -R39.reuse ;  /* 0x0000b400bf2c7a23 */ /* 0x100fe20000010827 */
[----:B------:R-:W-:Y:S01]  /*14fd0*/  HMMA.16816.F32.BF16 R128, R40, R54, R128 ;  /* 0x000000362880723c */ /* 0x000fe20000041880 */
[----:B------:R2:W-:Y:S03]  /*14fe0*/  MUFU.EX2 R189, R56 ;  /* 0x0000003800bd7308 */ /* 0x0005e60000000800 */
[----:B---3--:R-:W-:Y:S02]  /*14ff0*/  F2FP.BF16.PACK_AB R46, R246, R247 ;  /* 0x000000f7f62e723e */ /* 0x008fe400000010ff */
[----:B------:R-:W-:Y:S02]  /*15000*/  MOV R191, R144 ;  /* 0x0000009000bf7202 */ /* 0x000fe40000000f00 */
[----:B------:R-:W-:Y:S02]  /*15010*/  F2FP.BF16.PACK_AB R40, R142, R162 ;  /* 0x000000a28e28723e */ /* 0x000fe400000010ff */
[----:B------:R-:W-:Y:S01]  /*15020*/  ISETP.GT.AND P0, PT, R229, R191, PT ;  /* 0x000000bfe500720c */ /* 0x000fe20003f04270 */
[----:B------:R3:W-:Y:S01]  /*15030*/  MUFU.EX2 R187, R44 ;  /* 0x0000002c00bb7308 */ /* 0x0007e20000000800 */
[----:B------:R-:W-:Y:S02]  /*15040*/  F2FP.BF16.PACK_AB R41, R141, R161 ;  /* 0x000000a18d29723e */ /* 0x000fe400000010ff */
[----:B------:R-:W-:Y:S01]  /*15050*/  F2FP.BF16.PACK_AB R42, R251, R252 ;  /* 0x000000fcfb2a723e */ /* 0x000fe200000010ff */
[----:B-1----:R-:W-:Y:S01]  /*15060*/  FFMA.FTZ R48, R57, c[0x0][0x2d0], -R62 ;  /* 0x0000b40039307a23 */ /* 0x002fe2000001083e */
[----:B------:R-:W-:Y:S05]  /*15070*/  F2FP.BF16.PACK_AB R43, R249, R250 ;  /* 0x000000faf92b723e */ /* 0x000fea00000010ff */
[----:B------:R1:W5:Y:S01]  /*15080*/  MUFU.EX2 R190, R48 ;  /* 0x0000003000be7308 */ /* 0x0003620000000800 */
[--C-:B--2---:R-:W-:Y:S09]  /*15090*/  FFMA.FTZ R56, R84, c[0x0][0x2d0], -R60.reuse ;  /* 0x0000b40054387a23 */ /* 0x104ff2000001083c */
[----:B------:R2:W2:Y:S01]  /*150a0*/  MUFU.EX2 R188, R52 ;  /* 0x0000003400bc7308 */ /* 0x0004a20000000800 */
[----:B---3--:R-:W-:Y:S09]  /*150b0*/  FFMA.FTZ R44, R81, c[0x0][0x2d0], -R60 ;  /* 0x0000b400512c7a23 */ /* 0x008ff2000001083c */
[----:B------:R3:W-:Y:S01]  /*150c0*/  MUFU.EX2 R167, R44 ;  /* 0x0000002c00a77308 */ /* 0x0007e20000000800 */
[----:B-1----:R-:W1:Y:S01]  /*150d0*/  LDSM.16.MT88.4 R48, [R213+0x900] ;  /* 0x00090000d530783b */ /* 0x002e620000004200 */
[----:B-----5:R-:W-:Y:S08]  /*150e0*/  F2FP.BF16.PACK_AB R45, R190, R68 ;  /* 0x00000044be2d723e */ /* 0x020ff000000010ff */
[----:B------:R5:W-:Y:S01]  /*150f0*/  MUFU.EX2 R166, R56 ;  /* 0x0000003800a67308 */ /* 0x000be20000000800 */
[----:B--2---:R-:W2:Y:S01]  /*15100*/  LDSM.16.MT88.4 R52, [R216+0x900] ;  /* 0x00090000d834783b */ /* 0x004ea20000004200 */
[----:B------:R-:W-:Y:S02]  /*15110*/  F2FP.BF16.PACK_AB R47, R188, R189 ;  /* 0x000000bdbc2f723e */ /* 0x000fe400000010ff */
[----:B---3--:R-:W-:Y:S05]  /*15120*/  F2FP.BF16.PACK_AB R44, R248, R160 ;  /* 0x000000a0f82c723e */ /* 0x008fea00000010ff */
[----:B-----5:R-:W3:Y:S01]  /*15130*/  LDSM.16.MT88.4 R56, [R214+0x900] ;  /* 0x00090000d638783b */ /* 0x020ee20000004200 */
[-C--:B-1----:R-:W-:Y:S08]  /*15140*/  HMMA.16816.F32.BF16 R4, R40, R48.reuse, R4 ;  /* 0x000000302804723c */ /* 0x082ff00000041804 */
[C---:B------:R-:W-:Y:S07]  /*15150*/  HMMA.16816.F32.BF16 R8, R44.reuse, R48, R8 ;  /* 0x000000302c08723c */ /* 0x040fee0000041808 */
[--C-:B------:R-:W-:Y:S01]  /*15160*/  FFMA.FTZ R48, R192, c[0x0][0x2d0], -R39.reuse ;  /* 0x0000b400c0307a23 */ /* 0x100fe20000010827 */
[-C--:B------:R-:W-:Y:S03]  /*15170*/  HMMA.16816.F32.BF16 R12, R44, R50.reuse, R12 ;  /* 0x000000322c0c723c */ /* 0x080fe6000004180c */
[----:B------:R1:W-:Y:S01]  /*15180*/  MUFU.EX2 R186, R48 ;  /* 0x0000003000ba7308 */ /* 0x0003e20000000800 */
[----:B------:R-:W-:Y:S04]  /*15190*/  IMAD.MOV.U32 R192, RZ, RZ, R140 ;  /* 0x000000ffffc07224 */ /* 0x000fe800078e008c */
[C---:B------:R-:W-:Y:S08]  /*151a0*/  HMMA.16816.F32.BF16 R16, R40.reuse, R50, R16 ;  /* 0x000000322810723c */ /* 0x040ff00000041810 */
[-C--:B--2---:R-:W-:Y:S08]  /*151b0*/  HMMA.16816.F32.BF16 R20, R40, R52.reuse, R20 ;  /* 0x000000342814723c */ /* 0x084ff00000041814 */
[C---:B------:R-:W-:Y:S04]  /*151c0*/  HMMA.16816.F32.BF16 R24, R44.reuse, R52, R24 ;  /* 0x000000342c18723c */ /* 0x040fe80000041818 */
[----:B-1----:R-:W-:Y:S01]  /*151d0*/  FFMA.FTZ R48, R193, c[0x0][0x2d0], -R39 ;  /* 0x0000b400c1307a23 */ /* 0x002fe20000010827 */
[----:B------:R-:W-:Y:S02]  /*151e0*/  MOV R193, R141 ;  /* 0x0000008d00c17202 */ /* 0x000fe40000000f00 */
[--C-:B------:R-:W-:Y:S01]  /*151f0*/  FFMA.FTZ R52, R83, c[0x0][0x2d0], -R61.reuse ;  /* 0x0000b40053347a23 */ /* 0x100fe2000001083d */
[-C--:B------:R-:W-:Y:S01]  /*15200*/  HMMA.16816.F32.BF16 R100, R44, R54.reuse, R100 ;  /* 0x000000362c64723c */ /* 0x080fe20000041864 */
[----:B------:R1:W-:Y:S07]  /*15210*/  MUFU.EX2 R185, R48 ;  /* 0x0000003000b97308 */ /* 0x0003ee0000000800 */
[C---:B------:R-:W-:Y:S03]  /*15220*/  HMMA.16816.F32.BF16 R104, R40.reuse, R54, R104 ;  /* 0x000000362868723c */ /* 0x040fe60000041868 */
[----:B------:R2:W-:Y:S05]  /*15230*/  MUFU.EX2 R164, R52 ;  /* 0x0000003400a47308 */ /* 0x0005ea0000000800 */
[-C--:B---3--:R-:W-:Y:S08]  /*15240*/  HMMA.16816.F32.BF16 R28, R40, R56.reuse, R28 ;  /* 0x00000038281c723c */ /* 0x088ff0000004181c */
[C---:B------:R-:W-:Y:S04]  /*15250*/  HMMA.16816.F32.BF16 R108, R44.reuse, R56, R108 ;  /* 0x000000382c6c723c */ /* 0x040fe8000004186c */
[----:B-1----:R-:W-:Y:S03]  /*15260*/  FFMA.FTZ R48, R96, c[0x0][0x2d0], -R60 ;  /* 0x0000b40060307a23 */ /* 0x002fe6000001083c */
[----:B------:R-:W-:Y:S01]  /*15270*/  FFMA.FTZ R56, R72, c[0x0][0x2d0], -R62 ;  /* 0x0000b40048387a23 */ /* 0x000fe2000001083e */
[----:B------:R1:W-:Y:S01]  /*15280*/  MUFU.EX2 R184, R48 ;  /* 0x0000003000b87308 */ /* 0x0003e20000000800 */
[-C--:B------:R-:W-:Y:S03]  /*15290*/  HMMA.16816.F32.BF16 R32, R44, R58.reuse, R32 ;  /* 0x0000003a2c20723c */ /* 0x080fe60000041820 */
[--C-:B--2---:R-:W-:Y:S05]  /*152a0*/  FFMA.FTZ R52, R85, c[0x0][0x2d0], -R61.reuse ;  /* 0x0000b40055347a23 */ /* 0x104fea000001083d */
[C---:B------:R-:W-:Y:S01]  /*152b0*/  HMMA.16816.F32.BF16 R112, R40.reuse, R58, R112 ;  /* 0x0000003a2870723c */ /* 0x040fe20000041870 */
[----:B------:R2:W-:Y:S10]  /*152c0*/  MUFU.EX2 R182, R52 ;  /* 0x0000003400b67308 */ /* 0x0005f40000000800 */
[----:B------:R3:W-:Y:S01]  /*152d0*/  MUFU.EX2 R178, R56 ;  /* 0x0000003800b27308 */ /* 0x0007e20000000800 */
[----:B-1----:R-:W-:Y:S09]  /*152e0*/  FFMA.FTZ R48, R97, c[0x0][0x2d0], -R60 ;  /* 0x0000b40061307a23 */ /* 0x002ff2000001083c */
[----:B------:R1:W-:Y:S01]  /*152f0*/  MUFU.EX2 R183, R48 ;  /* 0x0000003000b77308 */ /* 0x0003e20000000800 */
[--C-:B--2---:R-:W-:Y:S09]  /*15300*/  FFMA.FTZ R52, R86, c[0x0][0x2d0], -R61.reuse ;  /* 0x0000b40056347a23 */ /* 0x104ff2000001083d */
[----:B------:R2:W5:Y:S01]  /*15310*/  MUFU.EX2 R181, R52 ;  /* 0x0000003400b57308 */ /* 0x0005620000000800 */
[----:B---3--:R-:W-:Y:S09]  /*15320*/  FFMA.FTZ R56, R73, c[0x0][0x2d0], -R62 ;  /* 0x0000b40049387a23 */ /* 0x008ff2000001083e */
[----:B------:R3:W-:Y:S01]  /*15330*/  MUFU.EX2 R171, R56 ;  /* 0x0000003800ab7308 */ /* 0x0007e20000000800 */
[----:B-1----:R-:W-:Y:S09]  /*15340*/  FFMA.FTZ R48, R82, c[0x0][0x2d0], -R61 ;  /* 0x0000b40052307a23 */ /* 0x002ff2000001083d */
[----:B------:R1:W-:Y:S01]  /*15350*/  MUFU.EX2 R165, R48 ;  /* 0x0000003000a57308 */ /* 0x0003e20000000800 */
[--C-:B--2---:R-:W-:Y:S01]  /*15360*/  FFMA.FTZ R52, R194, c[0x0][0x2d0], -R39.reuse ;  /* 0x0000b400c2347a23 */ /* 0x104fe20000010827 */
[----:B------:R-:W-:Y:S08]  /*15370*/  MOV R194, R142 ;  /* 0x0000008e00c27202 */ /* 0x000ff00000000f00 */
[----:B------:R2:W-:Y:S01]  /*15380*/  MUFU.EX2 R180, R52 ;  /* 0x0000003400b47308 */ /* 0x0005e20000000800 */
[----:B---3--:R-:W-:Y:S01]  /*15390*/  FFMA.FTZ R56, R196, c[0x0][0x2d0], -R60 ;  /* 0x0000b400c4387a23 */ /* 0x008fe2000001083c */
[----:B------:R-:W-:Y:S08]  /*153a0*/  MOV R196, R137 ;  /* 0x0000008900c47202 */ /* 0x000ff00000000f00 */
[----:B------:R3:W-:Y:S01]  /*153b0*/  MUFU.EX2 R168, R56 ;  /* 0x0000003800a87308 */ /* 0x0007e20000000800 */
[----:B-1----:R-:W1:Y:S01]  /*153c0*/  LDSM.16.MT88.4 R48, [R215+0x900] ;  /* 0x00090000d730783b */ /* 0x002e620000004200 */
[--C-:B--2---:R-:W-:Y:S08]  /*153d0*/  FFMA.FTZ R52, R71, c[0x0][0x2d0], -R62.reuse ;  /* 0x0000b40047347a23 */ /* 0x104ff0000001083e */
[----:B------:R2:W1:Y:S01]  /*153e0*/  MUFU.EX2 R179, R52 ;  /* 0x0000003400b37308 */ /* 0x0004620000000800 */
[----:B---3--:R-:W-:Y:S08]  /*153f0*/  LDSM.16.MT88.4 R56, [R214+0x1100] ;  /* 0x00110000d638783b */ /* 0x008ff00000004200 */
[----:B--2---:R-:W2:Y:S01]  /*15400*/  LDSM.16.MT88.4 R52, [R213+0x1100] ;  /* 0x00110000d534783b */ /* 0x004ea20000004200 */
[-C--:B-1----:R-:W-:Y:S08]  /*15410*/  HMMA.16816.F32.BF16 R116, R40, R48.reuse, R116 ;  /* 0x000000302874723c */ /* 0x082ff00000041874 */
[C---:B------:R-:W-:Y:S07]  /*15420*/  HMMA.16816.F32.BF16 R120, R44.reuse, R48, R120 ;  /* 0x000000302c78723c */ /* 0x040fee0000041878 */
[----:B------:R-:W-:Y:S01]  /*15430*/  FFMA.FTZ R48, R76, c[0x0][0x2d0], -R62 ;  /* 0x0000b4004c307a23 */ /* 0x000fe2000001083e */
[-C--:B------:R-:W-:Y:S03]  /*15440*/  HMMA.16816.F32.BF16 R124, R44, R50.reuse, R124 ;  /* 0x000000322c7c723c */ /* 0x080fe6000004187c */
[----:B------:R1:W3:Y:S04]  /*15450*/  MUFU.EX2 R177, R48 ;  /* 0x0000003000b17308 */ /* 0x0002e80000000800 */
[----:B------:R-:W-:Y:S01]  /*15460*/  FFMA.FTZ R44, R197, c[0x0][0x2d0], -R39 ;  /* 0x0000b400c52c7a23 */ /* 0x000fe20000010827 */
[----:B------:R-:W-:Y:S04]  /*15470*/  HMMA.16816.F32.BF16 R128, R40, R50, R128 ;  /* 0x000000322880723c */ /* 0x000fe80000041880 */
[----:B-----5:R-:W-:Y:S01]  /*15480*/  F2FP.BF16.PACK_AB R46, R181, R182 ;  /* 0x000000b6b52e723e */ /* 0x020fe200000010ff */
[----:B------:R5:W-:Y:S01]  /*15490*/  MUFU.EX2 R170, R44 ;  /* 0x0000002c00aa7308 */ /* 0x000be20000000800 */
[----:B------:R-:W-:Y:S01]  /*154a0*/  F2FP.BF16.PACK_AB R45, R178, R179 ;  /* 0x000000b3b22d723e */ /* 0x000fe200000010ff */
[----:B------:R-:W-:Y:S01]  /*154b0*/  IMAD.MOV.U32 R197, RZ, RZ, R143 ;  /* 0x000000ffffc57224 */ /* 0x000fe200078e008f */
[----:B------:R-:W-:Y:S04]  /*154c0*/  F2FP.BF16.PACK_AB R40, R187, R245 ;  /* 0x000000f5bb28723e */ /* 0x000fe800000010ff */
[----:B------:R-:W-:Y:S02]  /*154d0*/  F2FP.BF16.PACK_AB R41, R166, R167 ;  /* 0x000000a7a629723e */ /* 0x000fe400000010ff */
[----:B------:R-:W-:Y:S02]  /*154e0*/  F2FP.BF16.PACK_AB R42, R185, R186 ;  /* 0x000000bab92a723e */ /* 0x000fe400000010ff */
[----:B------:R-:W-:Y:S01]  /*154f0*/  F2FP.BF16.PACK_AB R43, R183, R184 ;  /* 0x000000b8b72b723e */ /* 0x000fe200000010ff */
[----:B-1----:R-:W1:Y:S01]  /*15500*/  LDSM.16.MT88.4 R48, [R216+0x1100] ;  /* 0x00110000d830783b */ /* 0x002e620000004200 */
[----:B---3--:R-:W-:Y:S05]  /*15510*/  F2FP.BF16.PACK_AB R47, R177, R171 ;  /* 0x000000abb12f723e */ /* 0x008fea00000010ff */
[-C--:B--2---:R-:W-:Y:S03]  /*15520*/  HMMA.16816.F32.BF16 R4, R40, R52.reuse, R4 ;  /* 0x000000342804723c */ /* 0x084fe60000041804 */
[----:B-----5:R-:W-:Y:S02]  /*15530*/  FFMA.FTZ R44, R195, c[0x0][0x2d0], -R60 ;  /* 0x0000b400c32c7a23 */ /* 0x020fe4000001083c */
[----:B------:R-:W-:Y:S02]  /*15540*/  IMAD.MOV.U32 R195, RZ, RZ, R138 ;  /* 0x000000ffffc37224 */ /* 0x000fe400078e008a */
[----:B------:R2:W-:Y:S02]  /*15550*/  MUFU.EX2 R169, R44 ;  /* 0x0000002c00a97308 */ /* 0x0005e40000000800 */
[----:B--2---:R-:W-:Y:S07]  /*15560*/  F2FP.BF16.PACK_AB R44, R164, R165 ;  /* 0x000000a5a42c723e */ /* 0x004fee00000010ff */
[C---:B------:R-:W-:Y:S07]  /*15570*/  HMMA.16816.F32.BF16 R8, R44.reuse, R52, R8 ;  /* 0x000000342c08723c */ /* 0x040fee0000041808 */
[--C-:B------:R-:W-:Y:S01]  /*15580*/  FFMA.FTZ R52, R202, c[0x0][0x2d0], -R39.reuse ;  /* 0x0000b400ca347a23 */ /* 0x100fe20000010827 */
[-C--:B------:R-:W-:Y:S03]  /*15590*/  HMMA.16816.F32.BF16 R12, R44, R54.reuse, R12 ;  /* 0x000000362c0c723c */ /* 0x080fe6000004180c */
[----:B------:R2:W-:Y:S01]  /*155a0*/  MUFU.EX2 R176, R52 ;  /* 0x0000003400b07308 */ /* 0x0005e20000000800 */
[----:B------:R-:W-:Y:S04]  /*155b0*/  MOV R202, R136 ;  /* 0x0000008800ca7202 */ /* 0x000fe80000000f00 */
[C---:B------:R-:W-:Y:S08]  /*155c0*/  HMMA.16816.F32.BF16 R16, R40.reuse, R54, R16 ;  /* 0x000000362810723c */ /* 0x040ff00000041810 */
[-C--:B-1----:R-:W-:Y:S08]  /*155d0*/  HMMA.16816.F32.BF16 R20, R40, R48.reuse, R20 ;  /* 0x000000302814723c */ /* 0x082ff00000041814 */
[C---:B------:R-:W-:Y:S04]  /*155e0*/  HMMA.16816.F32.BF16 R24, R44.reuse, R48, R24 ;  /* 0x000000302c18723c */ /* 0x040fe80000041818 */
[----:B--2---:R-:W-:Y:S02]  /*155f0*/  FFMA.FTZ R52, R203, c[0x0][0x2d0], -R39 ;  /* 0x0000b400cb347a23 */ /* 0x004fe40000010827 */
[----:B------:R-:W-:Y:S02]  /*15600*/  IMAD.MOV.U32 R203, RZ, RZ, R175 ;  /* 0x000000ffffcb7224 */ /* 0x000fe400078e00af */
[-C--:B------:R-:W-:Y:S01]  /*15610*/  HMMA.16816.F32.BF16 R100, R44, R50.reuse, R100 ;  /* 0x000000322c64723c */ /* 0x080fe20000041864 */
[----:B------:R1:W-:Y:S03]  /*15620*/  MUFU.EX2 R175, R52 ;  /* 0x0000003400af7308 */ /* 0x0003e60000000800 */
[--C-:B------:R-:W-:Y:S04]  /*15630*/  FFMA.FTZ R48, R98, c[0x0][0x2d0], -R61.reuse ;  /* 0x0000b40062307a23 */ /* 0x100fe8000001083d */
        /* <DEDUP_REMOVED lines=9> */
[--C-:B--2---:R-:W-:Y:S04]  /*156d0*/  FFMA.FTZ R48, R99, c[0x0][0x2d0], -R61.reuse ;  /* 0x0000b40063307a23 */ /* 0x104fe8000001083d */
[C---:B------:R-:W-:Y:S03]  /*156e0*/  HMMA.16816.F32.BF16 R112, R40.reuse, R58, R112 ;  /* 0x0000003a2870723c */ /* 0x040fe60000041870 */
[----:B------:R2:W-:Y:S10]  /*156f0*/  MUFU.EX2 R172, R48 ;  /* 0x0000003000ac7308 */ /* 0x0005f40000000800 */
[----:B------:R3:W-:Y:S01]  /*15700*/  MUFU.EX2 R99, R56 ;  /* 0x0000003800637308 */ /* 0x0007e20000000800 */
[----:B-1----:R-:W-:Y:S01]  /*15710*/  FFMA.FTZ R52, R201, c[0x0][0x2d0], -R60 ;  /* 0x0000b400c9347a23 */ /* 0x002fe2000001083c */
[----:B------:R-:W-:Y:S08]  /*15720*/  MOV R201, R174 ;  /* 0x000000ae00c97202 */ /* 0x000ff00000000f00 */
[----:B------:R1:W-:Y:S01]  /*15730*/  MUFU.EX2 R174, R52 ;  /* 0x0000003400ae7308 */ /* 0x0003e20000000800 */
[--C-:B--2---:R-:W-:Y:S02]  /*15740*/  FFMA.FTZ R48, R198, c[0x0][0x2d0], -R61.reuse ;  /* 0x0000b400c6307a23 */ /* 0x104fe4000001083d */
[----:B------:R-:W2:Y:S07]  /*15750*/  LDL.LU R198, [R1+0x18] ;  /* 0x0000180001c67983 */ /* 0x000eae0000300800 */
[----:B------:R5:W-:Y:S01]  /*15760*/  MUFU.EX2 R137, R48 ;  /* 0x0000003000897308 */ /* 0x000be20000000800 */
[----:B---3--:R-:W-:Y:S09]  /*15770*/  FFMA.FTZ R56, R88, c[0x0][0x2d0], -R62 ;  /* 0x0000b40058387a23 */ /* 0x008ff2000001083e */
[----:B------:R3:W-:Y:S01]  /*15780*/  MUFU.EX2 R98, R56 ;  /* 0x0000003800627308 */ /* 0x0007e20000000800 */
[----:B-1----:R-:W1:Y:S01]  /*15790*/  LDSM.16.MT88.4 R52, [R215+0x1100] ;  /* 0x00110000d734783b */ /* 0x002e620000004200 */
[----:B-----5:R-:W-:Y:S01]  /*157a0*/  FFMA.FTZ R48, R199, c[0x0][0x2d0], -R61 ;  /* 0x0000b400c7307a23 */ /* 0x020fe2000001083d */
[----:B------:R-:W-:Y:S07]  /*157b0*/  MOV R199, R139 ;  /* 0x0000008b00c77202 */ /* 0x000fee0000000f00 */
[----:B------:R5:W1:Y:S01]  /*157c0*/  MUFU.EX2 R139, R48 ;  /* 0x00000030008b7308 */ /* 0x000a620000000800 */
[----:B---3--:R-:W-:Y:S09]  /*157d0*/  FFMA.FTZ R56, R206, c[0x0][0x2d0], -R60 ;  /* 0x0000b400ce387a23 */ /* 0x008ff2000001083c */
[----:B------:R3:W-:Y:S01]  /*157e0*/  MUFU.EX2 R96, R56 ;  /* 0x0000003800607308 */ /* 0x0007e20000000800 */
[--C-:B-----5:R-:W-:Y:S01]  /*157f0*/  FFMA.FTZ R48, R204, c[0x0][0x2d0], -R39.reuse ;  /* 0x0000b400cc307a23 */ /* 0x120fe20000010827 */
[-C--:B-1----:R-:W-:Y:S01]  /*15800*/  HMMA.16816.F32.BF16 R116, R40, R52.reuse, R116 ;  /* 0x000000342874723c */ /* 0x082fe20000041874 */
[----:B------:R-:W5:Y:S07]  /*15810*/  LDL.LU R204, [R1+0x14] ;  /* 0x0000140001cc7983 */ /* 0x000f6e0000300800 */
[----:B------:R1:W-:Y:S01]  /*15820*/  MUFU.EX2 R136, R48 ;  /* 0x0000003000887308 */ /* 0x0003e20000000800 */
[----:B------:R-:W4:Y:S01]  /*15830*/  LDL.LU R145, [R1+0x10] ;  /* 0x0000100001917983 */ /* 0x000f220000300800 */
[C---:B------:R-:W-:Y:S03]  /*15840*/  HMMA.16816.F32.BF16 R120, R44.reuse, R52, R120 ;  /* 0x000000342c78723c */ /* 0x040fe60000041878 */
[----:B---3--:R-:W-:Y:S04]  /*15850*/  LDSM.16.MT88.4 R56, [R214+0x1900] ;  /* 0x00190000d638783b */ /* 0x008fe80000004200 */
[--C-:B------:R-:W-:Y:S01]  /*15860*/  FFMA.FTZ R52, R63, c[0x0][0x2d0], -R62.reuse ;  /* 0x0000b4003f347a23 */ /* 0x100fe2000001083e */
[-C--:B------:R-:W-:Y:S03]  /*15870*/  HMMA.16816.F32.BF16 R124, R44, R54.reuse, R124 ;  /* 0x000000362c7c723c */ /* 0x080fe6000004187c */
[----:B------:R3:W3:Y:S04]  /*15880*/  MUFU.EX2 R67, R52 ;  /* 0x0000003400437308 */ /* 0x0006e80000000800 */
[--C-:B------:R-:W-:Y:S01]  /*15890*/  FFMA.FTZ R44, R209, c[0x0][0x2d0], -R39.reuse ;  /* 0x0000b400d12c7a23 */ /* 0x100fe20000010827 */
[----:B------:R-:W-:Y:S04]  /*158a0*/  HMMA.16816.F32.BF16 R128, R40, R54, R128 ;  /* 0x000000362880723c */ /* 0x000fe80000041880 */
[----:B-1----:R-:W-:Y:S01]  /*158b0*/  FFMA.FTZ R48, R77, c[0x0][0x2d0], -R62 ;  /* 0x0000b4004d307a23 */ /* 0x002fe2000001083e */
[----:B------:R1:W-:Y:S01]  /*158c0*/  MUFU.EX2 R97, R44 ;  /* 0x0000002c00617308 */ /* 0x0003e20000000800 */
[----:B------:R-:W-:Y:S02]  /*158d0*/  F2FP.BF16.PACK_AB R46, R139, R137 ;  /* 0x000000898b2e723e */ /* 0x000fe400000010ff */
[----:B------:R-:W-:Y:S04]  /*158e0*/  F2FP.BF16.PACK_AB R40, R170, R180 ;  /* 0x000000b4aa28723e */ /* 0x000fe800000010ff */
[----:B------:R-:W-:Y:S02]  /*158f0*/  F2FP.BF16.PACK_AB R41, R168, R169 ;  /* 0x000000a9a829723e */ /* 0x000fe400000010ff */
[----:B------:R-:W-:Y:S01]  /*15900*/  F2FP.BF16.PACK_AB R42, R175, R176 ;  /* 0x000000b0af2a723e */ /* 0x000fe200000010ff */
[----:B------:R1:W1:Y:S01]  /*15910*/  MUFU.EX2 R135, R48 ;  /* 0x0000003000877308 */ /* 0x0002620000000800 */
[----:B------:R-:W-:Y:S02]  /*15920*/  F2FP.BF16.PACK_AB R43, R174, R173 ;  /* 0x000000adae2b723e */ /* 0x000fe400000010ff */
[----:B------:R-:W-:Y:S01]  /*15930*/  MOV R209, R65 ;  /* 0x0000004100d17202 */ /* 0x000fe20000000f00 */
[----:B---3--:R-:W-:Y:S01]  /*15940*/  LDSM.16.MT88.4 R52, [R216+0x1900] ;  /* 0x00190000d834783b */ /* 0x008fe20000004200 */
[----:B------:R-:W-:Y:S01]  /*15950*/  F2FP.BF16.PACK_AB R47, R67, R98 ;  /* 0x00000062432f723e */ /* 0x000fe200000010ff */
[--C-:B-1----:R-:W-:Y:S04]  /*15960*/  FFMA.FTZ R44, R205, c[0x0][0x2d0], -R60.reuse ;  /* 0x0000b400cd2c7a23 */ /* 0x102fe8000001083c */
[----:B------:R1:W-:Y:S02]  /*15970*/  MUFU.EX2 R88, R44 ;  /* 0x0000002c00587308 */ /* 0x0003e40000000800 */
[----:B------:R-:W3:Y:S01]  /*15980*/  LDSM.16.MT88.4 R48, [R213+0x1900] ;  /* 0x00190000d530783b */ /* 0x000ee20000004200 */
[----:B------:R-:W-:Y:S02]  /*15990*/  F2FP.BF16.PACK_AB R45, R99, R135 ;  /* 0x00000087632d723e */ /* 0x000fe400000010ff */
[----:B-1----:R-:W-:Y:S01]  /*159a0*/  F2FP.BF16.PACK_AB R44, R172, R138 ;  /* 0x0000008aac2c723e */ /* 0x002fe200000010ff */
[-C--:B---3--:R-:W-:Y:S08]  /*159b0*/  HMMA.16816.F32.BF16 R4, R40, R48.reuse, R4 ;  /* 0x000000302804723c */ /* 0x088ff00000041804 */
        /* <DEDUP_REMOVED lines=19> */
[--C-:B---3--:R-:W-:Y:S04]  /*15af0*/  FFMA.FTZ R52, R210, c[0x0][0x2d0], -R61.reuse ;  /* 0x0000b400d2347a23 */ /* 0x108fe8000001083d */
[C---:B------:R-:W-:Y:S03]  /*15b00*/  HMMA.16816.F32.BF16 R112, R40.reuse, R58, R112 ;  /* 0x0000003a2870723c */ /* 0x040fe60000041870 */
[----:B------:R3:W-:Y:S10]  /*15b10*/  MUFU.EX2 R83, R52 ;  /* 0x0000003400537308 */ /* 0x0007f40000000800 */
[----:B------:R3:W-:Y:S01]  /*15b20*/  MUFU.EX2 R65, R56 ;  /* 0x0000003800417308 */ /* 0x0007e20000000800 */
[----:B-1----:R-:W-:Y:S09]  /*15b30*/  FFMA.FTZ R48, R232, c[0x0][0x2d0], -R60 ;  /* 0x0000b400e8307a23 */ /* 0x002ff2000001083c */
[----:B------:R1:W-:Y:S01]  /*15b40*/  MUFU.EX2 R86, R48 ;  /* 0x0000003000567308 */ /* 0x0003e20000000800 */
[--C-:B---3--:R-:W-:Y:S09]  /*15b50*/  FFMA.FTZ R52, R211, c[0x0][0x2d0], -R61.reuse ;  /* 0x0000b400d3347a23 */ /* 0x108ff2000001083d */
[----:B------:R3:W3:Y:S01]  /*15b60*/  MUFU.EX2 R81, R52 ;  /* 0x0000003400517308 */ /* 0x0006e20000000800 */
[----:B------:R-:W-:Y:S09]  /*15b70*/  FFMA.FTZ R56, R78, c[0x0][0x2d0], -R62 ;  /* 0x0000b4004e387a23 */ /* 0x000ff2000001083e */
[----:B------:R3:W-:Y:S01]  /*15b80*/  MUFU.EX2 R64, R56 ;  /* 0x0000003800407308 */ /* 0x0007e20000000800 */
[----:B-1----:R-:W-:Y:S02]  /*15b90*/  FFMA.FTZ R48, R207, c[0x0][0x2d0], -R61 ;  /* 0x0000b400cf307a23 */ /* 0x002fe4000001083d */
[----:B--2---:R-:W-:Y:S07]  /*15ba0*/  FFMA.FTZ R2, R2, R198, R199 ;  /* 0x000000c602027223 */ /* 0x004fee00000100c7 */
[----:B------:R1:W-:Y:S01]  /*15bb0*/  MUFU.EX2 R82, R48 ;  /* 0x0000003000527308 */ /* 0x0003e20000000800 */
[----:B------:R-:W-:Y:S02]  /*15bc0*/  FADD.FTZ R2, R203, R2 ;  /* 0x00000002cb027221 */ /* 0x000fe40000010000 */
[----:B---3--:R-:W-:Y:S07]  /*15bd0*/  FFMA.FTZ R52, R235, c[0x0][0x2d0], -R39 ;  /* 0x0000b400eb347a23 */ /* 0x008fee0000010827 */
[----:B------:R2:W-:Y:S01]  /*15be0*/  MUFU.EX2 R80, R52 ;  /* 0x0000003400507308 */ /* 0x0005e20000000800 */
[----:B------:R-:W-:Y:S01]  /*15bf0*/  FFMA.FTZ R56, R237, c[0x0][0x2d0], -R60 ;  /* 0x0000b400ed387a23 */ /* 0x000fe2000001083c */
[----:B-1----:R-:W1:Y:S01]  /*15c00*/  LDSM.16.MT88.4 R48, [R215+0x1900] ;  /* 0x00190000d730783b */ /* 0x002e620000004200 */
[----:B--2---:R-:W-:Y:S07]  /*15c10*/  FFMA.FTZ R52, R74, c[0x0][0x2d0], -R62 ;  /* 0x0000b4004a347a23 */ /* 0x004fee000001083e */
[----:B------:R2:W-:Y:S10]  /*15c20*/  MUFU.EX2 R74, R56 ;  /* 0x00000038004a7308 */ /* 0x0005f40000000800 */
[----:B------:R3:W3:Y:S01]  /*15c30*/  MUFU.EX2 R66, R52 ;  /* 0x0000003400427308 */ /* 0x0006e20000000800 */
[----:B-----5:R-:W-:Y:S01]  /*15c40*/  FFMA.FTZ R36, R36, R204, R209 ;  /* 0x000000cc24247223 */ /* 0x020fe200000100d1 */
[----:B--2---:R-:W-:Y:S01]  /*15c50*/  LDSM.16.MT88.4 R56, [R214+0x2100] ;  /* 0x00210000d638783b */ /* 0x004fe20000004200 */
[----:B----4-:R-:W-:Y:S01]  /*15c60*/  FFMA.FTZ R37, R37, R145, R146 ;  /* 0x0000009125257223 */ /* 0x010fe20000010092 */
[-C--:B-1----:R-:W-:Y:S06]  /*15c70*/  HMMA.16816.F32.BF16 R116, R40, R48.reuse, R116 ;  /* 0x000000302874723c */ /* 0x082fec0000041874 */
[----:B---3--:R-:W1:Y:S02]  /*15c80*/  LDSM.16.MT88.4 R52, [R213+0x2100] ;  /* 0x00210000d534783b */ /* 0x008e640000004200 */
[C---:B------:R-:W-:Y:S07]  /*15c90*/  HMMA.16816.F32.BF16 R120, R44.reuse, R48, R120 ;  /* 0x000000302c78723c */ /* 0x040fee0000041878 */
[----:B------:R-:W-:Y:S01]  /*15ca0*/  FFMA.FTZ R48, R79, c[0x0][0x2d0], -R62 ;  /* 0x0000b4004f307a23 */ /* 0x000fe2000001083e */
[-C--:B------:R-:W-:Y:S03]  /*15cb0*/  HMMA.16816.F32.BF16 R124, R44, R50.reuse, R124 ;  /* 0x000000322c7c723c */ /* 0x080fe6000004187c */
[----:B------:R2:W3:Y:S04]  /*15cc0*/  MUFU.EX2 R63, R48 ;  /* 0x00000030003f7308 */ /* 0x0004e80000000800 */
[--C-:B------:R-:W-:Y:S01]  /*15cd0*/  FFMA.FTZ R44, R239, c[0x0][0x2d0], -R39.reuse ;  /* 0x0000b400ef2c7a23 */ /* 0x100fe20000010827 */
[----:B------:R-:W-:Y:S04]  /*15ce0*/  HMMA.16816.F32.BF16 R128, R40, R50, R128 ;  /* 0x000000322880723c */ /* 0x000fe80000041880 */
[----:B------:R-:W-:Y:S01]  /*15cf0*/  F2FP.BF16.PACK_AB R46, R81, R83 ;  /* 0x00000053512e723e */ /* 0x000fe200000010ff */
[----:B------:R4:W5:Y:S01]  /*15d00*/  MUFU.EX2 R78, R44 ;  /* 0x0000002c004e7308 */ /* 0x0009620000000800 */
[----:B------:R-:W-:Y:S02]  /*15d10*/  F2FP.BF16.PACK_AB R45, R65, R66 ;  /* 0x00000042412d723e */ /* 0x000fe400000010ff */
[----:B------:R-:W-:Y:S04]  /*15d20*/  F2FP.BF16.PACK_AB R40, R97, R136 ;  /* 0x000000886128723e */ /* 0x000fe800000010ff */
[----:B------:R-:W-:Y:S02]  /*15d30*/  F2FP.BF16.PACK_AB R41, R96, R88 ;  /* 0x000000586029723e */ /* 0x000fe400000010ff */
[----:B------:R-:W-:Y:S02]  /*15d40*/  F2FP.BF16.PACK_AB R42, R95, R87 ;  /* 0x000000575f2a723e */ /* 0x000fe400000010ff */
[----:B------:R-:W-:Y:S01]  /*15d50*/  F2FP.BF16.PACK_AB R43, R86, R85 ;  /* 0x00000055562b723e */ /* 0x000fe200000010ff */
[----:B--2---:R-:W2:Y:S01]  /*15d60*/  LDSM.16.MT88.4 R48, [R216+0x2100] ;  /* 0x00210000d830783b */ /* 0x004ea20000004200 */
[----:B---3--:R-:W-:Y:S05]  /*15d70*/  F2FP.BF16.PACK_AB R47, R63, R64 ;  /* 0x000000403f2f723e */ /* 0x008fea00000010ff */
[-C--:B-1----:R-:W-:Y:S03]  /*15d80*/  HMMA.16816.F32.BF16 R4, R40, R52.reuse, R4 ;  /* 0x000000342804723c */ /* 0x082fe60000041804 */
[--C-:B----4-:R-:W-:Y:S04]  /*15d90*/  FFMA.FTZ R44, R236, c[0x0][0x2d0], -R60.reuse ;  /* 0x0000b400ec2c7a23 */ /* 0x110fe8000001083c */
[----:B------:R1:W3:Y:S02]  /*15da0*/  MUFU.EX2 R77, R44 ;  /* 0x0000002c004d7308 */ /* 0x0002e40000000800 */
[----:B-1----:R-:W-:Y:S07]  /*15db0*/  F2FP.BF16.PACK_AB R44, R84, R82 ;  /* 0x00000052542c723e */ /* 0x002fee00000010ff */
[C---:B------:R-:W-:Y:S07]  /*15dc0*/  HMMA.16816.F32.BF16 R8, R44.reuse, R52, R8 ;  /* 0x000000342c08723c */ /* 0x040fee0000041808 */
[--C-:B------:R-:W-:Y:S01]  /*15dd0*/  FFMA.FTZ R52, R243, c[0x0][0x2d0], -R39.reuse ;  /* 0x0000b400f3347a23 */ /* 0x100fe20000010827 */
[-C--:B------:R-:W-:Y:S03]  /*15de0*/  HMMA.16816.F32.BF16 R12, R44, R54.reuse, R12 ;  /* 0x000000362c0c723c */ /* 0x080fe6000004180c */
[----:B------:R1:W-:Y:S01]  /*15df0*/  MUFU.EX2 R76, R52 ;  /* 0x00000034004c7308 */ /* 0x0003e20000000800 */
[----:B------:R-:W-:Y:S04]  /*15e00*/  FFMA.FTZ R39, R244, c[0x0][0x2d0], -R39 ;  /* 0x0000b400f4277a23 */ /* 0x000fe80000010827 */
[C---:B------:R-:W-:Y:S05]  /*15e10*/  HMMA.16816.F32.BF16 R16, R40.reuse, R54, R16 ;  /* 0x000000362810723c */ /* 0x040fea0000041810 */
[----:B------:R4:W3:Y:S03]  /*15e20*/  MUFU.EX2 R73, R39 ;  /* 0x0000002700497308 */ /* 0x0008e60000000800 */
[-C--:B--2---:R-:W-:Y:S08]  /*15e30*/  HMMA.16816.F32.BF16 R20, R40, R48.reuse, R20 ;  /* 0x000000302814723c */ /* 0x084ff00000041814 */
[C---:B------:R-:W-:Y:S01]  /*15e40*/  HMMA.16816.F32.BF16 R24, R44.reuse, R48, R24 ;  /* 0x000000302c18723c */ /* 0x040fe20000041818 */
[----:B-1----:R-:W1:Y:S07]  /*15e50*/  LDSM.16.MT88.4 R52, [R215+0x2100] ;  /* 0x00210000d734783b */ /* 0x002e6e0000004200 */
[-C--:B------:R-:W-:Y:S04]  /*15e60*/  HMMA.16816.F32.BF16 R100, R44, R50.reuse, R100 ;  /* 0x000000322c64723c */ /* 0x080fe80000041864 */
[--C-:B----4-:R-:W-:Y:S02]  /*15e70*/  FFMA.FTZ R39, R241, c[0x0][0x2d0], -R60.reuse ;  /* 0x0000b400f1277a23 */ /* 0x110fe4000001083c */
[----:B------:R-:W-:Y:S02]  /*15e80*/  FFMA.FTZ R60, R242, c[0x0][0x2d0], -R60 ;  /* 0x0000b400f23c7a23 */ /* 0x000fe4000001083c */
[C---:B------:R-:W-:Y:S01]  /*15e90*/  HMMA.16816.F32.BF16 R104, R40.reuse, R50, R104 ;  /* 0x000000322868723c */ /* 0x040fe20000041868 */
[----:B------:R2:W-:Y:S01]  /*15ea0*/  MUFU.EX2 R72, R39 ;  /* 0x0000002700487308 */ /* 0x0005e20000000800 */
[----:B------:R-:W4:Y:S06]  /*15eb0*/  LDSM.16.MT88.4 R48, [R216+0x2900] ;  /* 0x00290000d830783b */ /* 0x000f2c0000004200 */
[-C--:B------:R-:W-:Y:S03]  /*15ec0*/  HMMA.16816.F32.BF16 R28, R40, R56.reuse, R28 ;  /* 0x00000038281c723c */ /* 0x080fe6000004181c */
[----:B------:R-:W1:Y:S05]  /*15ed0*/  MUFU.EX2 R71, R60 ;  /* 0x0000003c00477308 */ /* 0x000e6a0000000800 */
[C---:B------:R-:W-:Y:S08]  /*15ee0*/  HMMA.16816.F32.BF16 R108, R44.reuse, R56, R108 ;  /* 0x000000382c6c723c */ /* 0x040ff0000004186c */
[-C--:B------:R-:W-:Y:S04]  /*15ef0*/  HMMA.16816.F32.BF16 R32, R44, R58.reuse, R32 ;  /* 0x0000003a2c20723c */ /* 0x080fe80000041820 */
[--C-:B--2---:R-:W-:Y:S04]  /*15f00*/  FFMA.FTZ R39, R238, c[0x0][0x2d0], -R61.reuse ;  /* 0x0000b400ee277a23 */ /* 0x104fe8000001083d */
[----:B------:R2:W-:Y:S01]  /*15f10*/  MUFU.EX2 R70, R39 ;  /* 0x0000002700467308 */ /* 0x0005e20000000800 */
[C---:B------:R-:W-:Y:S08]  /*15f20*/  HMMA.16816.F32.BF16 R112, R40.reuse, R58, R112 ;  /* 0x0000003a2870723c */ /* 0x040ff00000041870 */
[-C--:B-1----:R-:W-:Y:S08]  /*15f30*/  HMMA.16816.F32.BF16 R116, R40, R52.reuse, R116 ;  /* 0x000000342874723c */ /* 0x082ff00000041874 */
[C---:B------:R-:W-:Y:S04]  /*15f40*/  HMMA.16816.F32.BF16 R120, R44.reuse, R52, R120 ;  /* 0x000000342c78723c */ /* 0x040fe80000041878 */
[--C-:B--2---:R-:W-:Y:S04]  /*15f50*/  FFMA.FTZ R39, R240, c[0x0][0x2d0], -R61.reuse ;  /* 0x0000b400f0277a23 */ /* 0x104fe8000001083d */
[-C--:B------:R-:W-:Y:S01]  /*15f60*/  HMMA.16816.F32.BF16 R124, R44, R54.reuse, R124 ;  /* 0x000000362c7c723c */ /* 0x080fe2000004187c */
[----:B------:R1:W2:Y:S07]  /*15f70*/  MUFU.EX2 R60, R39 ;  /* 0x00000027003c7308 */ /* 0x0002ae0000000800 */
[----:B------:R-:W-:Y:S07]  /*15f80*/  HMMA.16816.F32.BF16 R128, R40, R54, R128 ;  /* 0x000000362880723c */ /* 0x000fee0000041880 */
[----:B-----5:R-:W-:Y:S02]  /*15f90*/  F2FP.BF16.PACK_AB R40, R78, R80 ;  /* 0x000000504e28723e */ /* 0x020fe400000010ff */
[----:B---3--:R-:W-:Y:S03]  /*15fa0*/  F2FP.BF16.PACK_AB R41, R74, R77 ;  /* 0x0000004d4a29723e */ /* 0x008fe600000010ff */
[----:B------:R-:W-:Y:S02]  /*15fb0*/  F2FP.BF16.PACK_AB R42, R73, R76 ;  /* 0x0000004c492a723e */ /* 0x000fe400000010ff */
[----:B------:R-:W-:Y:S01]  /*15fc0*/  F2FP.BF16.PACK_AB R43, R71, R72 ;  /* 0x00000048472b723e */ /* 0x000fe200000010ff */
[--C-:B-1----:R-:W-:Y:S01]  /*15fd0*/  FFMA.FTZ R39, R92, c[0x0][0x2d0], -R61.reuse ;  /* 0x0000b4005c277a23 */ /* 0x102fe2000001083d */
[----:B--2---:R-:W-:Y:S01]  /*15fe0*/  F2FP.BF16.PACK_AB R44, R60, R70 ;  /* 0x000000463c2c723e */ /* 0x004fe200000010ff */
[----:B------:R-:W-:Y:S04]  /*15ff0*/  FFMA.FTZ R61, R93, c[0x0][0x2d0], -R61 ;  /* 0x0000b4005d3d7a23 */ /* 0x000fe8000001083d */
[-C--:B------:R-:W-:Y:S01]  /*16000*/  HMMA.16816.F32.BF16 R140, R40, R152.reuse, R4 ;  /* 0x00000098288c723c */ /* 0x080fe20000041804 */
[----:B------:R1:W-:Y:S01]  /*16010*/  MUFU.EX2 R69, R39 ;  /* 0x0000002700457308 */ /* 0x0003e20000000800 */
[----:B------:R-:W2:Y:S09]  /*16020*/  LDSM.16.MT88.4 R4, [R214+0x2900] ;  /* 0x00290000d604783b */ /* 0x000eb20000004200 */
        /* <DEDUP_REMOVED lines=9> */
[----:B------:R-:W-:Y:S10]  /*160c0*/  MUFU.EX2 R39, R39 ;  /* 0x0000002700277308 */ /* 0x000ff40000000800 */
[----:B------:R-:W1:Y:S02]  /*160d0*/  MUFU.EX2 R62, R62 ;  /* 0x0000003e003e7308 */ /* 0x000e640000000800 */
[----:B-1----:R-:W-:Y:S07]  /*160e0*/  F2FP.BF16.PACK_AB R47, R62, R39 ;  /* 0x000000273e2f723e */ /* 0x002fee00000010ff */
        /* <DEDUP_REMOVED lines=8> */
[----:B------:R-:W-:Y:S02]  /*16170*/  FFMA.FTZ R12, R0, R156, R75 ;  /* 0x0000009c000c7223 */ /* 0x000fe4000001004b */
[----:B------:R-:W-:Y:S01]  /*16180*/  FADD.FTZ R8, R202, R8 ;  /* 0x00000008ca087221 */ /* 0x000fe20000010000 */
[-C--:B----4-:R-:W-:Y:S03]  /*16190*/  HMMA.16816.F32.BF16 R156, R40, R48.reuse, R20 ;  /* 0x00000030289c723c */ /* 0x090fe60000041814 */
        /* <DEDUP_REMOVED lines=57> */
[----:B------:R-:W-:Y:S01]  /*16530*/  FADD.FTZ R5, R175, R0 ;  /* 0x00000000af057221 */ /* 0x000fe20000010000 */
[----:B------:R-:W-:Y:S01]  /*16540*/  MOV R137, R132 ;  /* 0x0000008400897202 */ /* 0x000fe20000000f00 */
[----:B------:R-:W-:Y:S02]  /*16550*/  FADD.FTZ R4, R99, R4 ;  /* 0x0000000463047221 */ /* 0x000fe40000010000 */
[----:B------:R-:W-:Y:S01]  /*16560*/  FADD.FTZ R2, R174, R12 ;  /* 0x0000000cae027221 */ /* 0x000fe20000010000 */
[C---:B------:R-:W-:Y:S04]  /*16570*/  HMMA.16816.F32.BF16 R120, R44.reuse, R8, R120 ;  /* 0x000000082c78723c */ /* 0x040fe80000041878 */
[----:B------:R-:W-:Y:S02]  /*16580*/  FADD.FTZ R0, R139, R13 ;  /* 0x0000000d8b007221 */ /* 0x000fe40000010000 */
[----:B------:R-:W-:Y:S01]  /*16590*/  FADD.FTZ R6, R136, R5 ;  /* 0x0000000588067221 */ /* 0x000fe20000010000 */
[----:B------:R-:W-:Y:S01]  /*165a0*/  MOV R136, R133 ;  /* 0x0000008500887202 */ /* 0x000fe20000000f00 */
        /* <DEDUP_REMOVED lines=43> */
.L_x_2118:
[----:B------:R-:W3:Y:S04]  /*16860*/  LDL.LU R0, [R1+0x10] ;  /* 0x0000100001007983 */ /* 0x000ee80000300800 */
[----:B--2---:R-:W2:Y:S04]  /*16870*/  LDL.LU R4, [R1+0x14] ;  /* 0x0000140001047983 */ /* 0x004ea80000300800 */
[----:B------:R-:W4:Y:S04]  /*16880*/  LDL.LU R8, [R1+0x18] ;  /* 0x0000180001087983 */ /* 0x000f280000300800 */
[----:B------:R-:W5:Y:S01]  /*16890*/  LDL.LU R2, [R1+0x1c] ;  /* 0x00001c0001027983 */ /* 0x000f620000300800 */
        /* <DEDUP_REMOVED lines=8> */
[----:B-----5:R-:W4:Y:S01]  /*16920*/  SHFL.BFLY PT, R6, R2, 0x2, 0x1f ;  /* 0x0c401f0002067f89 */ /* 0x020f2200000e0000 */
        /* <DEDUP_REMOVED lines=108> */
.L_x_2060:
        /* <DEDUP_REMOVED lines=118> */
[----:B------:R4:W5:Y:S04]  /*17750*/  SHFL.IDX PT, R7, R0, 0x3, 0x1c1f ;  /* 0x007c1f0000077f89 */ /* 0x00096800000e0000 */
        /* <DEDUP_REMOVED lines=12> */
[----:B-----5:R2:W-:Y:S01]  /*17820*/  @!P0 ST.E [R6.64], R23 ;  /* 0x0000001706008985 */ /* 0x0205e2000c10190c */
        /* <DEDUP_REMOVED lines=47> */
.L_x_2138:
[----:B-1----:R-:W-:Y:S05]  /*17b20*/  BSYNC B0 ;  /* 0x0000000000007941 */ /* 0x002fea0003800000 */
.L_x_2137:
        /* <DEDUP_REMOVED lines=49> */
.L_x_2140:
[----:B------:R-:W-:Y:S05]  /*17e40*/  BSYNC B0 ;  /* 0x0000000000007941 */ /* 0x000fea0003800000 */
.L_x_2139:
        /* <DEDUP_REMOVED lines=49> */
.L_x_2142:
[----:B------:R-:W-:Y:S05]  /*18160*/  BSYNC B0 ;  /* 0x0000000000007941 */ /* 0x000fea0003800000 */
.L_x_2141:
        /* <DEDUP_REMOVED lines=50> */
.L_x_2136:
        /* <DEDUP_REMOVED lines=50> */
.L_x_2143:
        /* <DEDUP_REMOVED lines=13> */
.L_x_3274:


//--------------------- .text._ZN7cutlass13device_kernelIN5flash19enable_sm80_to_sm89INS1_16FlashAttnFwdSm80INS1_25CollectiveMainloopFwdSm80ILi4ELi1ELb0EN4cute5tupleIJNS5_1CILi128EEENS7_ILi80EEENS7_ILi64EEEEEELi64ENS_10bfloat16_tEfNS_4arch4Sm80ELb0ELb1ELb0ELb1ELb0ELb0ELb1ELb1EEENS1_21CollectiveEpilogueFwdINS6_IJS8_SA_S9_EEENS6_IJNS7_ILi1EEESI_SI_EEESC_SE_Li128ELb1ELb1ELb1ELb0EEENS1_36VarlenDynamicPersistentTileSchedulerILi128ELi80ELi128ELi128ELb1ELb1ELb0ELb1ELb0ELb1EEEEEEEEEvNT_6ParamsE --------------------------
	.section	.text._ZN7cutlass13device_kernelIN5flash19enable_sm80_to_sm89INS1_16FlashAttnFwdSm80INS1_25CollectiveMainloopFwdSm80ILi4ELi1ELb0EN4cute5tupleIJNS5_1CILi128EEENS7_ILi80EEENS7_ILi64EEEEEELi64ENS_10bfloat16_tEfNS_4arch4Sm80ELb0ELb1ELb0ELb1ELb0ELb0ELb1ELb1EEENS1_21CollectiveEpilogueFwdINS6_IJS8_SA_S9_EEENS6_IJNS7_ILi1EEESI_SI_EEESC_SE_Li128ELb1ELb1ELb1ELb0EEENS1_36VarlenDynamicPersistentTileSchedulerILi128ELi80ELi128ELi128ELb1ELb1ELb0ELb1ELb0ELb1EEEEEEEEEvNT_6ParamsE,"ax",@progbits
	.sectioninfo	@"SHI_REGISTERS=255"
	.align	128
.text._ZN7cutlass13device_kernelIN5flash19enable_sm80_to_sm89INS1_16FlashAttnFwdSm80INS1_25CollectiveMainloopFwdSm80ILi4ELi1ELb0EN4cute5tupleIJNS5_1CILi128EEENS7_ILi80EEENS7_ILi64EEEEEELi64ENS_10bfloat16_tEfNS_4arch4Sm80ELb0ELb1ELb0ELb1ELb0ELb0ELb1ELb1EEENS1_21CollectiveEpilogueFwdINS6_IJS8_SA_S9_EEENS6_IJNS7_ILi1EEESI_SI_EEESC_SE_Li128ELb1ELb1ELb1ELb0EEENS1_36VarlenDynamicPersistentTileSchedulerILi128ELi80ELi128ELi128ELb1ELb1ELb0ELb1ELb0ELb1EEEEEEEEEvNT_6ParamsE:
        .type           _ZN7cutlass13device_kernelIN5flash19enable_sm80_to_sm89INS1_16FlashAttnFwdSm80INS1_25CollectiveMainloopFwdSm80ILi4ELi1ELb0EN4cute5tupleIJNS5_1CILi128EEENS7_ILi80EEENS7_ILi64EEEEEELi64ENS_10bfloat16_tEfNS_4arch4Sm80ELb0ELb1ELb0ELb1ELb0ELb0ELb1ELb1EEENS1_21CollectiveEpilogueFwdINS6_IJS8_SA_S9_EEENS6_IJNS7_ILi1EEESI_SI_EEESC_SE_Li128ELb1ELb1ELb1ELb0EEENS1_36VarlenDynamicPersistentTileSchedulerILi128ELi80ELi128ELi128ELb1ELb1ELb0ELb1ELb0ELb1EEEEEEEEEvNT_6ParamsE,@function
        .size           _ZN7cutlass13device_kernelIN5flash19enable_sm80_to_sm89INS1_16FlashAttnFwdSm80INS1_25CollectiveMainloopFwdSm80ILi4ELi1ELb0EN4cute5tupleIJNS5_1CILi128EEENS7_ILi80EEENS7_ILi64EEEEEELi64ENS_10bfloat16_tEfNS_4arch4Sm80ELb0ELb1ELb0ELb1ELb0ELb0ELb1ELb1EEENS1_21CollectiveEpilogueFwdINS6_IJS8_SA_S9_EEENS6_IJNS7_ILi1EEESI_SI_EEESC_SE_Li128ELb1ELb1ELb1ELb0EEENS1_36VarlenDynamicPersistentTileSchedulerILi128ELi80ELi128ELi128ELb1ELb1ELb0ELb1ELb0ELb1EEEEEEEEEvNT_6ParamsE,(.L_x_3275 - _ZN7cutlass13device_kernelIN5flash19enable_sm80_to_sm89INS1_16FlashAttnFwdSm80INS1_25CollectiveMainloopFwdSm80ILi4ELi1ELb0EN4cute5tupleIJNS5_1CILi128EEENS7_ILi80EEENS7_ILi64EEEEEELi64ENS_10bfloat16_tEfNS_4arch4Sm80ELb0ELb1ELb0ELb1ELb0ELb0ELb1ELb1EEENS1_21CollectiveEpilogueFwdINS6_IJS8_SA_S9_EEENS6_IJNS7_ILi1EEESI_SI_EEESC_SE_Li128ELb1ELb1ELb1ELb0EEENS1_36VarlenDynamicPersistentTileSchedulerILi128ELi80ELi128ELi128ELb1ELb1ELb0ELb1ELb0ELb1EEEEEEEEEvNT_6ParamsE)
        .other          _ZN7cutlass13device_kernelIN5flash19enable_sm80_to_sm89INS1_16FlashAttnFwdSm80INS1_25CollectiveMainloopFwdSm80ILi4ELi1ELb0EN4cute5tupleIJNS5_1CILi128EEENS7_ILi80EEENS7_ILi64EEEEEELi64ENS_10bfloat16_tEfNS_4arch4Sm80ELb0ELb1ELb0ELb1ELb0ELb0ELb1ELb1EEENS1_21CollectiveEpilogueFwdINS6_IJS8_SA_S9_EEENS6_IJNS7_ILi1EEESI_SI_EEESC_SE_Li128ELb1ELb1ELb1ELb0EEENS1_36VarlenDynamicPersistentTileSchedulerILi128ELi80ELi128ELi128ELb1ELb1ELb0ELb1ELb0ELb1EEEEEEEEEvNT_6ParamsE,@"STO_CUDA_ENTRY STV_DEFAULT"
_ZN7cutlass13device_kernelIN5flash19enable_sm80_to_sm89INS1_16FlashAttnFwdSm80INS1_25CollectiveMainloopFwdSm80ILi4ELi1ELb0EN4cute5tupleIJNS5_1CILi128EEENS7_ILi80EEENS7_ILi64EEEEEELi64ENS_10bfloat16_tEfNS_4arch4Sm80ELb0ELb1ELb0ELb1ELb0ELb0ELb1ELb1EEENS1_21CollectiveEpilogueFwdINS6_IJS8_SA_S9_EEENS6_IJNS7_ILi1EEESI_SI_EEESC_SE_Li128ELb1ELb1ELb1ELb0EEENS1_36VarlenDynamicPersistentTileSchedulerILi128ELi80ELi128ELi128ELb1ELb1ELb0ELb1ELb0ELb1EEEEEEEEEvNT_6ParamsE:
        /* <DEDUP_REMOVED lines=55> */
.L_x_2149:
        /* <DEDUP_REMOVED lines=17> */
.L_x_2333:
        /* <DEDUP_REMOVED lines=16> */
.L_x_2334:
[----:B--2---:R-:W-:-:S05]  /*0580*/  IMAD R0, R0, c[0x0][0x538], RZ ;  /* 0x00014e0000007a24 */ /* 0x004fca00078e02ff */
[----:B------:R-:W-:-:S04]  /*0590*/  IADD3 R6, R0, R6, RZ ;  /* 0x0000000600067210 */ /* 0x000fc80007ffe0ff */
[----:B------:R-:W-:-:S13]  /*05a0*/  ISETP.GT.AND P0, PT, R6, UR4, PT ;  /* 0x0000000406007c0c */ /* 0x000fda000bf04270 */
[----:B-1----:R-:W-:Y:S05]  /*05b0*/  @!P0 BRA `(.L_x_2149) ;  /* 0xfffffdb000008947 */ /* 0x002fea000383ffff */
.L_x_2145:
[----:B------:R-:W-:-:S05]  /*05c0*/  IADD3 R12, -R0, R6, RZ ;  /* 0x00000006000c7210 */ /* 0x000fca0007ffe1ff */
[----:B------:R-:W-:-:S05]  /*05d0*/  IMAD R0, R4, c[0x0][0x538], R12 ;  /* 0x00014e0004007a24 */ /* 0x000fca00078e020c */
[----:B------:R-:W-:Y:S01]  /*05e0*/  ISETP.GT.AND P0, PT, R0, UR4, PT ;  /* 0x0000000400007c0c */ /* 0x000fe2000bf04270 */
[----:B------:R-:W-:-:S12]  /*05f0*/  BRA.DIV ~URZ, `(.L_x_2150) ;  /* 0x00018d327f007947 */ /* 0x000fd8000b800000 */
[----:B------:R-:W-:-:S04]  /*0600*/  VOTE.ANY R11, PT, !P0 ;  /* 0x00000000000b7806 */ /* 0x000fc800040e0100 */
.L_x_2335:
[----:B------:R-:W1:Y:S02]  /*0610*/  POPC R0, R11 ;  /* 0x0000000b00007309 */ /* 0x000e640000000000 */
[----:B-1----:R-:W-:-:S05]  /*0620*/  IADD3 R2, R0, R7, RZ ;  /* 0x0000000700027210 */ /* 0x002fca0007ffe0ff */
[----:B------:R1:W-:Y:S01]  /*0630*/  STL [R1+0x54], R2 ;  /* 0x0000540201007387 */ /* 0x0003e20000100800 */
[----:B------:R-:W-:Y:S05]  /*0640*/  BRA.DIV ~URZ, `(.L_x_2151) ;  /* 0x00018d327f007947 */ /* 0x000fea000b800000 */
[----:B------:R2:W3:Y:S01]  /*0650*/  SHFL.IDX PT, R13, R10, R0, 0x1f ;  /* 0x00001f000a0d7589 */ /* 0x0004e200000e0000 */
[----:B------:R-:W-:-:S03]  /*0660*/  MOV R6, RZ ;  /* 0x000000ff00067202 */ /* 0x000fc60000000f00 */
[----:B------:R2:W4:Y:S04]  /*0670*/  SHFL.IDX PT, R10, R8, R0, 0x1f ;  /* 0x00001f00080a7589 */ /* 0x00052800000e0000 */
.L_x_2336:
[----:B------:R-:W-:Y:S01]  /*0680*/  ISETP.NE.AND P0, PT, R11, RZ, PT ;  /* 0x000000ff0b00720c */ /* 0x000fe20003f05270 */
[----:B------:R-:W-:-:S12]  /*0690*/  BSSY B0, `(.L_x_2152) ;  /* 0x0000005000007945 */ /* 0x000fd80003800000 */
[----:B------:R-:W-:Y:S05]  /*06a0*/  @!P0 BRA `(.L_x_2153) ;  /* 0x0000003000008947 */ /* 0x000fea0003800000 */
[----:B------:R-:W-:Y:S01]  /*06b0*/  IADD3 R5, R0, -0x1, RZ ;  /* 0xffffffff00057810 */ /* 0x000fe20007ffe0ff */
[----:B------:R-:W-:Y:S05]  /*06c0*/  BRA.DIV ~URZ, `(.L_x_2154) ;  /* 0x00018d927f007947 */ /* 0x000fea000b800000 */
[----:B------:R1:W2:Y:S02]  /*06d0*/  SHFL.IDX PT, R6, R4, R5, 0x1f ;  /* 0x00001f0504067589 */ /* 0x0002a400000e0000 */
.L_x_2153:
[----:B------:R-:W-:Y:S05]  /*06e0*/  BSYNC B0 ;  /* 0x0000000000007941 */ /* 0x000fea0003800000 */
.L_x_2152:
        /* <DEDUP_REMOVED lines=69> */
.L_x_2156:
        /* <DEDUP_REMOVED lines=70> */
.L_x_2157:
[----:B------:R-:W-:Y:S05]  /*0fa0*/  BSYNC B0 ;  /* 0x0000000000007941 */ /* 0x000fea0003800000 */
.L_x_2155:
[----:B------:R-:W-:-:S04]  /*0fb0*/  LOP3.LUT R0, RZ, R0, RZ, 0x33, !PT ;  /* 0x00000000ff007212 */ /* 0x000fc800078e33ff */
[----:B------:R-:W-:-:S05]  /*0fc0*/  IADD3 R0, R0, R13, RZ ;  /* 0x0000000d00007210 */ /* 0x000fca0007ffe0ff */
[----:B------:R2:W-:Y:S01]  /*0fd0*/  STL [R1+0x4c], R0 ;  /* 0x00004c0001007387 */ /* 0x0005e20000100800 */
[----:B------:R-:W-:Y:S05]  /*0fe0*/  BRA `(.L_x_2158) ;  /* 0x0000006000007947 */ /* 0x000fea0003800000 */
.L_x_2146:
[----:B------:R-:W-:Y:S01]  /*0ff0*/  MOV R0, UR4 ;  /* 0x0000000400007c02 */ /* 0x000fe20008000f00 */
[----:B------:R-:W-:Y:S04]  /*1000*/  STL [R1+0x4c], RZ ;  /* 0x00004cff01007387 */ /* 0x000fe80000100800 */
[----:B------:R-:W-:Y:S04]  /*1010*/  STL [R1+0x50], RZ ;  /* 0x000050ff01007387 */ /* 0x000fe80000100800 */
[----:B------:R1:W-:Y:S02]  /*1020*/  STL [R1+0x48], R0 ;  /* 0x0000480001007387 */ /* 0x0003e40000100800 */
[----:B-1----:R-:W-:-:S05]  /*1030*/  MOV R0, c[0x0][0x53c] ;  /* 0x00014f0000007a02 */ /* 0x002fca0000000f00 */
[----:B------:R1:W-:Y:S02]  /*1040*/  STL [R1+0x54], R0 ;  /* 0x0000540001007387 */ /* 0x0003e40000100800 */
.L_x_2158:
        /* <DEDUP_REMOVED lines=8> */
.L_x_2144:
        /* <DEDUP_REMOVED lines=84> */
[----:B------:R-:W-:Y:S01]  /*1610*/  IADD3 R4, R2, R3, R6 ;  /* 0x0000000302047210 */ /* 0x000fe20007ffe006 */
[C---:B------:R-:W-:Y:S01]  /*1620*/  IMAD R6, R9.reuse, 0x10, R18 ;  /* 0x0000001009067824 */ /* 0x040fe200078e0212 */
[----:B------:R-:W-:Y:S01]  /*1630*/  LOP3.LUT P5, RZ, R10, 0x4, RZ, 0xc0, !PT ;  /* 0x000000040aff7812 */ /* 0x000fe200078ac0ff */
[----:B------:R-:W-:Y:S01]  /*1640*/  IMAD.MOV.U32 R10, RZ, RZ, 0x20 ;  /* 0x00000020ff0a7424 */ /* 0x000fe200078e00ff */
[----:B------:R-:W-:Y:S01]  /*1650*/  LEA R119, R0, 0x2900, 0x1 ;  /* 0x0000290000777811 */ /* 0x000fe200078e08ff */
[----:B------:R-:W-:Y:S01]  /*1660*/  STL [R1+0x84], R16 ;  /* 0x0000841001007387 */ /* 0x000fe20000100800 */
[----:B------:R-:W-:Y:S01]  /*1670*/  LOP3.LUT P3, RZ, R9, 0x4, RZ, 0xc0, !PT ;  /* 0x0000000409ff7812 */ /* 0x000fe2000786c0ff */
[----:B------:R-:W-:Y:S01]  /*1680*/  IMAD.IADD R9, R16, 0x1, R13 ;  /* 0x0000000110097824 */ /* 0x000fe200078e020d */
[----:B------:R-:W-:Y:S01]  /*1690*/  SEL R7, R7, 0x10, !P0 ;  /* 0x0000001007077807 */ /* 0x000fe20004000000 */
[----:B------:R1:W-:Y:S01]  /*16a0*/  STL [R1+0x74], R6 ;  /* 0x0000740601007387 */ /* 0x0003e20000100800 */
[----:B------:R-:W-:-:S02]  /*16b0*/  LEA R8, R8, 0x80, 0x1 ;  /* 0x0000008008087811 */ /* 0x000fc400078e08ff */
[----:B------:R-:W-:Y:S01]  /*16c0*/  LOP3.LUT R5, R2, R3, RZ, 0xfc, !PT ;  /* 0x0000000302057212 */ /* 0x000fe200078efcff */
[----:B------:R2:W-:Y:S01]  /*16d0*/  STL [R1+0x3c], R9 ;  /* 0x00003c0901007387 */ /* 0x0005e20000100800 */
[C---:B------:R-:W-:Y:S02]  /*16e0*/  IADD3 R206, R119.reuse, 0x20, RZ ;  /* 0x0000002077ce7810 */ /* 0x040fe40007ffe0ff */
[----:B------:R-:W-:Y:S01]  /*16f0*/  SEL R2, R12, 0xffffffc0, !P3 ;  /* 0xffffffc00c027807 */ /* 0x000fe20005800000 */
[----:B------:R3:W-:Y:S01]  /*1700*/  STL [R1+0x58], R8 ;  /* 0x0000580801007387 */ /* 0x0007e20000100800 */
[----:B------:R-:W-:Y:S02]  /*1710*/  @P4 IADD3 R206, R119, -0x20, RZ ;  /* 0xffffffe077ce4810 */ /* 0x000fe40007ffe0ff */
[----:B------:R-:W-:Y:S01]  /*1720*/  LOP3.LUT R3, R11, 0x7ffffffc, RZ, 0xc0, !PT ;  /* 0x7ffffffc0b037812 */ /* 0x000fe200078ec0ff */
[----:B------:R-:W-:Y:S01]  /*1730*/  IMAD.IADD R11, R8, 0x1, R7 ;  /* 0x00000001080b7824 */ /* 0x000fe200078e0207 */
[----:B------:R-:W-:Y:S01]  /*1740*/  SEL R0, R10, 0xffffffe0, !P6 ;  /* 0xffffffe00a007807 */ /* 0x000fe20007000000 */
[----:B------:R-:W-:Y:S01]  /*1750*/  IMAD.IADD R201, R119, 0x1, R2 ;  /* 0x0000000177c97824 */ /* 0x000fe200078e0202 */
[----:B------:R-:W-:Y:S01]  /*1760*/  LEA R202, R4, 0x5100, 0x1 ;  /* 0x0000510004ca7811 */ /* 0x000fe200078e08ff */
[----:B------:R-:W-:Y:S01]  /*1770*/  IMAD.IADD R198, R2, 0x1, R206 ;  /* 0x0000000102c67824 */ /* 0x000fe200078e02ce */
[----:B------:R-:W-:Y:S01]  /*1780*/  LEA R196, R5, 0x100, 0x1 ;  /* 0x0000010005c47811 */ /* 0x000fe200078e08ff */
[----:B------:R-:W-:Y:S01]  /*1790*/  IMAD.IADD R3, R17, 0x1, -R3 ;  /* 0x0000000111037824 */ /* 0x000fe200078e0a03 */
[----:B------:R-:W-:Y:S01]  /*17a0*/  IADD3 R210, R206, 0x800, RZ ;  /* 0x00000800ced27810 */ /* 0x000fe20007ffe0ff */
[----:B------:R-:W-:Y:S01]  /*17b0*/  IMAD.IADD R205, R202, 0x1, R0 ;  /* 0x00000001cacd7824 */ /* 0x000fe200078e0200 */
[----:B------:R-:W-:Y:S01]  /*17c0*/  IADD3 R209, R206, 0x1000, RZ ;  /* 0x00001000ced17810 */ /* 0x000fe20007ffe0ff */
[----:B------:R-:W-:Y:S01]  /*17d0*/  IMAD.SHL.U32 R242, R3, 0x2, RZ ;  /* 0x0000000203f27824 */ /* 0x000fe200078e00ff */
[----:B------:R-:W-:Y:S01]  /*17e0*/  SEL R3, R12, 0xffffffc0, !P5 ;  /* 0xffffffc00c037807 */ /* 0x000fe20006800000 */
[----:B------:R-:W-:Y:S01]  /*17f0*/  IMAD.IADD R200, R0, 0x1, R196 ;  /* 0x0000000100c87824 */ /* 0x000fe200078e02c4 */
[----:B-1----:R-:W-:-:S02]  /*1800*/  SEL R6, R10, 0xffffffe0, !P1 ;  /* 0xffffffe00a067807 */ /* 0x002fc40004800000 */
[----:B------:R-:W-:Y:S01]  /*1810*/  IADD3 R208, R206, 0x1800, RZ ;  /* 0x00001800ced07810 */ /* 0x000fe20007ffe0ff */
[----:B------:R-:W-:Y:S01]  /*1820*/  IMAD.IADD R203, R202, 0x1, R3 ;  /* 0x00000001cacb7824 */ /* 0x000fe200078e0203 */
[C---:B--2---:R-:W-:Y:S01]  /*1830*/  IADD3 R9, R8.reuse, 0x40, RZ ;  /* 0x0000004008097810 */ /* 0x044fe20007ffe0ff */
[C-C-:B------:R-:W-:Y:S01]  /*1840*/  IMAD.IADD R10, R8.reuse, 0x1, R6.reuse ;  /* 0x00000001080a7824 */ /* 0x140fe200078e0206 */
[----:B------:R-:W-:Y:S01]  /*1850*/  @P2 IADD3 R9, R8, -0x40, RZ ;  /* 0xffffffc008092810 */ /* 0x000fe20007ffe0ff */
[----:B------:R-:W-:Y:S01]  /*1860*/  IMAD.IADD R2, R11, 0x1, R6 ;  /* 0x000000010b027824 */ /* 0x000fe200078e0206 */
[----:B------:R-:W-:Y:S01]  /*1870*/  IADD3 R207, R206, 0x2000, RZ ;  /* 0x00002000cecf7810 */ /* 0x000fe20007ffe0ff */
[----:B------:R-:W-:Y:S01]  /*1880*/  IMAD.IADD R197, R3, 0x1, R196 ;  /* 0x0000000103c57824 */ /* 0x000fe200078e02c4 */
[----:B------:R-:W-:Y:S01]  /*1890*/  STL [R1+0x70], R10 ;  /* 0x0000700a01007387 */ /* 0x000fe20000100800 */
[----:B---3--:R-:W-:Y:S02]  /*18a0*/  IMAD.IADD R8, R6, 0x1, R9 ;  /* 0x0000000106087824 */ /* 0x008fe400078e0209 */
[----:B------:R-:W-:Y:S01]  /*18b0*/  IMAD.IADD R204, R0, 0x1, R203 ;  /* 0x0000000100cc7824 */ /* 0x000fe200078e02cb */
[----:B------:R-:W-:Y:S01]  /*18c0*/  STL [R1+0x68], R11 ;  /* 0x0000680b01007387 */ /* 0x000fe20000100800 */
[----:B------:R-:W-:-:S02]  /*18d0*/  IMAD.IADD R3, R7, 0x1, R8 ;  /* 0x0000000107037824 */ /* 0x000fc400078e0208 */
[----:B------:R-:W-:Y:S01]  /*18e0*/  IMAD.IADD R199, R0, 0x1, R197 ;  /* 0x0000000100c77824 */ /* 0x000fe200078e02c5 */
[----:B------:R1:W-:Y:S04]  /*18f0*/  STL [R1+0x6c], R2 ;  /* 0x00006c0201007387 */ /* 0x0003e80000100800 */
[----:B------:R-:W-:Y:S04]  /*1900*/  STL [R1+0x5c], R9 ;  /* 0x00005c0901007387 */ /* 0x000fe80000100800 */
[----:B------:R-:W-:Y:S01]  /*1910*/  STL [R1+0x60], R8 ;  /* 0x0000600801007387 */ /* 0x000fe20000100800 */
[----:B-1----:R-:W-:-:S05]  /*1920*/  IMAD.IADD R2, R7, 0x1, R9 ;  /* 0x0000000107027824 */ /* 0x002fca00078e0209 */
[----:B------:R1:W-:Y:S04]  /*1930*/  STL [R1+0x64], R2 ;  /* 0x0000640201007387 */ /* 0x0003e80000100800 */
[----:B------:R2:W-:Y:S01]  /*1940*/  STL [R1+0x7c], R3 ;  /* 0x00007c0301007387 */ /* 0x0005e20000100800 */
[----:B-1----:R-:W-:-:S05]  /*1950*/  IMAD.IADD R2, R6, 0x1, R2 ;  /* 0x0000000106027824 */ /* 0x002fca00078e0202 */
[----:B------:R2:W-:Y:S02]  /*1960*/  STL [R1+0x78], R2 ;  /* 0x0000780201007387 */ /* 0x0005e40000100800 */
.L_x_2332:
        /* <DEDUP_REMOVED lines=30> */
.L_x_2159:
[----:B------:R-:W-:-:S04]  /*1b50*/  ISETP.NE.U32.AND P0, PT, RZ, c[0x0][0x368], PT ;  /* 0x0000da00ff007a0c */ /* 0x000fc80003f05070 */
[----:B------:R-:W-:-:S13]  /*1b60*/  ISETP.NE.AND.EX P0, PT, RZ, c[0x0][0x36c], PT, P0 ;  /* 0x0000db00ff007a0c */ /* 0x000fda0003f05300 */
[----:B------:R-:W-:Y:S05]  /*1b70*/  @!P0 BRA `(.L_x_2160) ;  /* 0x0000003000008947 */ /* 0x000fea0003800000 */
[----:B-1----:R-:W-:-:S05]  /*1b80*/  IMAD.WIDE R2, R25, R15, c[0x0][0x368] ;  /* 0x0000da0019027625 */ /* 0x002fca00078e020f */
[----:B------:R1:W5:Y:S01]  /*1b90*/  LDG.E R0, [R2.64] ;  /* 0x0000000802007981 */ /* 0x000362000c1e1900 */
[----:B------:R-:W-:Y:S05]  /*1ba0*/  BRA `(.L_x_2161) ;  /* 0x0000005000007947 */ /* 0x000fea0003800000 */
.L_x_2160:
[----:B------:R-:W-:Y:S01]  /*1bb0*/  MOV R0, c[0x0][0x1d0] ;  /* 0x0000740000007a02 */ /* 0x000fe20000000f00 */
[----:B------:R-:W-:Y:S05]  /*1bc0*/  @!P3 BRA `(.L_x_2161) ;  /* 0x000000300000b947 */ /* 0x000fea0003800000 */
[----:B------:R-:W2:Y:S04]  /*1bd0*/  LDG.E R5, [R2.64] ;  /* 0x0000000802057981 */ /* 0x000ea8000c1e1900 */
[----:B------:R-:W2:Y:S02]  /*1be0*/  LDG.E R0, [R2.64+0x4] ;  /* 0x0000040802007981 */ /* 0x000ea4000c1e1900 */
[----:B--2---:R-:W-:Y:S02]  /*1bf0*/  IADD3 R0, -R5, R0, RZ ;  /* 0x0000000005007210 */ /* 0x004fe40007ffe1ff */
.L_x_2161:
[----:B-1----:R-:W2:Y:S04]  /*1c00*/  LDL.LU R2, [R1+0x4c] ;  /* 0x00004c0001027983 */ /* 0x002ea80000300800 */
[----:B------:R-:W3:Y:S01]  /*1c10*/  LDL.LU R5, [R1+0x14] ;  /* 0x0000140001057983 */ /* 0x000ee20000300800 */
[----:B------:R-:W-:-:S02]  /*1c20*/  IMAD.MOV.U32 R3, RZ, RZ, c[0x0][0x2c4] ;  /* 0x0000b100ff037624 */ /* 0x000fc400078e00ff */
[----:B------:R-:W-:Y:S02]  /*1c30*/  IMAD.MOV.U32 R6, RZ, RZ, c[0x0][0x32c] ;  /* 0x0000cb00ff067624 */ /* 0x000fe400078e00ff */
[--C-:B-----5:R-:W-:Y:S01]  /*1c40*/  IMAD.IADD R236, R0, 0x1, -R4.reuse ;  /* 0x0000000100ec7824 */ /* 0x120fe200078e0a04 */
[----:B------:R-:W-:Y:S01]  /*1c50*/  ISETP.NE.AND P5, PT, R3, 0x1, PT ;  /* 0x000000010300780c */ /* 0x000fe20003fa5270 */
[----:B------:R-:W-:Y:S01]  /*1c60*/  IMAD.IADD R14, R12, 0x1, R4 ;  /* 0x000000010c0e7824 */ /* 0x000fe200078e0204 */
[----:B------:R-:W-:Y:S01]  /*1c70*/  ISETP.GE.AND P1, PT, R6, 0x1, PT ;  /* 0x000000010600780c */ /* 0x000fe20003f26270 */
[----:B--2---:R-:W-:Y:S01]  /*1c80*/  IMAD.SHL.U32 R18, R2, 0x80, RZ ;  /* 0x0000008002127824 */ /* 0x004fe200078e00ff */
[----:B---3--:R-:W-:-:S04]  /*1c90*/  LOP3.LUT R5, R5, 0xfffeffff, RZ, 0xc0, !PT ;  /* 0xfffeffff05057812 */ /* 0x008fc800078ec0ff */
[----:B------:R1:W-:Y:S01]  /*1ca0*/  STL [R1+0x38], R18 ;  /* 0x0000381201007387 */ /* 0x0003e20000100800 */
[----:B------:R-:W-:-:S04]  /*1cb0*/  IADD3 R2, R18, 0x7f, RZ ;  /* 0x0000007f12027810 */ /* 0x000fc80007ffe0ff */
[----:B------:R-:W-:Y:S01]  /*1cc0*/  @P5 LOP3.LUT R5, R5, 0x10000, RZ, 0xfc, !PT ;  /* 0x0001000005055812 */ /* 0x000fe200078efcff */
[----:B------:R-:W-:-:S03]  /*1cd0*/  @P5 IMAD.HI.U32 R3, R2, c[0x0][0x2c8], RZ ;  /* 0x0000b20002035a27 */ /* 0x000fc600078e00ff */
[----:B------:R-:W-:Y:S01]  /*1ce0*/  LOP3.LUT R5, R5, 0xffff7fff, RZ, 0xc0, !PT ;  /* 0xffff7fff05057812 */ /* 0x000fe200078ec0ff */
[----:B------:R-:W-:-:S03]  /*1cf0*/  IMAD.MOV.U32 R0, RZ, RZ, R2 ;  /* 0x000000ffff007224 */ /* 0x000fc600078e0002 */
[----:B------:R-:W-:Y:S02]  /*1d00*/  @P1 LOP3.LUT R5, R5, 0x8000, RZ, 0xfc, !PT ;  /* 0x0000800005051812 */ /* 0x000fe400078efcff */
[----:B------:R-:W-:Y:S02]  /*1d10*/  IADD3 R2, R236, 0x1, -R235 ;  /* 0x00000001ec027810 */ /* 0x000fe40007ffe8eb */
[----:B------:R-:W-:Y:S01]  /*1d20*/  @P5 SHF.R.U32.HI R0, RZ, c[0x0][0x2cc], R3 ;  /* 0x0000b300ff005a19 */ /* 0x000fe20000011603 */
[----:B------:R1:W-:Y:S04]  /*1d30*/  STL [R1+0x14], R5 ;  /* 0x0000140501007387 */ /* 0x0003e80000100800 */
        /* <DEDUP_REMOVED lines=13> */
.L_x_2164:
[----:B------:R-:W-:-:S13]  /*1e10*/  ISETP.NE.AND P0, PT, R6, 0x1, PT ;  /* 0x000000010600780c */ /* 0x000fda0003f05270 */
[----:B------:R-:W-:-:S05]  /*1e20*/  @P0 IMAD.HI.U32 R0, R2, c[0x0][0x330], RZ ;  /* 0x0000cc0002000a27 */ /* 0x000fca00078e00ff */
[----:B------:R-:W-:Y:S02]  /*1e30*/  @P0 SHF.R.U32.HI R2, RZ, c[0x0][0x334], R0 ;  /* 0x0000cd00ff020a19 */ /* 0x000fe40000011600 */
.L_x_2165:
[----:B------:R-:W-:Y:S05]  /*1e40*/  BSYNC B0 ;  /* 0x0000000000007941 */ /* 0x000fea0003800000 */
.L_x_2163:
[----:B------:R-:W-:-:S05]  /*1e50*/  IMAD R2, R2, R6, c[0x0][0x32c] ;  /* 0x0000cb0002027624 */ /* 0x000fca00078e0206 */
[----:B------:R-:W-:-:S04]  /*1e60*/  IMNMX R3, R3, R2, PT ;  /* 0x0000000203037217 */ /* 0x000fc80003800200 */
.L_x_2162:
[----:B------:R-:W-:Y:S01]  /*1e70*/  IADD3 R3, R3, 0x4f, RZ ;  /* 0x0000004f03037810 */ /* 0x000fe20007ffe0ff */
[----:B------:R-:W-:Y:S01]  /*1e80*/  @P5 IMAD.HI.U32 R4, R18, c[0x0][0x2c8], RZ ;  /* 0x0000b20012045a27 */ /* 0x000fe200078e00ff */
[----:B------:R-:W-:-:S03]  /*1e90*/  IADD3 R2, R236, 0x4f, RZ ;  /* 0x0000004fec027810 */ /* 0x000fc60007ffe0ff */
[----:B-1----:R-:W-:-:S04]  /*1ea0*/  IMAD.HI R5, R3, 0x66666667, RZ ;  /* 0x6666666703057827 */ /* 0x002fc800078e02ff */
[----:B------:R-:W-:-:S04]  /*1eb0*/  IMAD.HI R2, R2, 0x66666667, RZ ;  /* 0x6666666702027827 */ /* 0x000fc800078e02ff */
[----:B------:R-:W-:Y:S01]  /*1ec0*/  IMAD.MOV.U32 R0, RZ, RZ, R18 ;  /* 0x000000ffff007224 */ /* 0x000fe200078e0012 */
[----:B------:R-:W-:Y:S01]  /*1ed0*/  @P5 SHF.R.U32.HI R0, RZ, c[0x0][0x2cc], R4 ;  /* 0x0000b300ff005a19 */ /* 0x000fe20000011604 */
[----:B------:R-:W-:Y:S01]  /*1ee0*/  IMAD.IADD R231, R236, 0x1, -R235 ;  /* 0x00000001ece77824 */ /* 0x000fe200078e0aeb */
        /* <DEDUP_REMOVED lines=17> */
.L_x_2168:
[----:B------:R-:W-:-:S13]  /*2000*/  ISETP.NE.AND P0, PT, R6, 0x1, PT ;  /* 0x000000010600780c */ /* 0x000fda0003f05270 */
[----:B------:R-:W-:-:S05]  /*2010*/  @P0 IMAD.HI.U32 R3, R0, c[0x0][0x330], RZ ;  /* 0x0000cc0000030a27 */ /* 0x000fca00078e00ff */
[----:B------:R-:W-:Y:S02]  /*2020*/  @P0 SHF.R.U32.HI R0, RZ, c[0x0][0x334], R3 ;  /* 0x0000cd00ff000a19 */ /* 0x000fe40000011603 */
.L_x_2169:
[----:B------:R-:W-:Y:S05]  /*2030*/  BSYNC B0 ;  /* 0x0000000000007941 */ /* 0x000fea0003800000 */
.L_x_2167:
[----:B------:R-:W-:-:S05]  /*2040*/  IMAD R0, R0, c[0x0][0x32c], RZ ;  /* 0x0000cb0000007a24 */ /* 0x000fca00078e02ff */
[----:B------:R-:W-:-:S05]  /*2050*/  IMNMX R2, R2, R0, !PT ;  /* 0x0000000002027217 */ /* 0x000fca0007800200 */
.L_x_2166:
        /* <DEDUP_REMOVED lines=20> */
[----:B------:R-:W2:Y:S03]  /*21a0*/  I2F.RP R2, R3 ;  /* 0x0000000300027306 */ /* 0x000ea60000209400 */
[----:B------:R-:W-:-:S05]  /*21b0*/  IMAD.IADD R7, R7, 0x1, -R6 ;  /* 0x0000000107077824 */ /* 0x000fca00078e0a06 */
[----:B------:R-:W-:Y:S01]  /*21c0*/  IABS R11, R7 ;  /* 0x00000007000b7213 */ /* 0x000fe20000000000 */
        /* <DEDUP_REMOVED lines=24> */
.L_x_2171:
[----:B------:R-:W-:Y:S05]  /*2350*/  BSYNC B0 ;  /* 0x0000000000007941 */ /* 0x000fea0003800000 */
.L_x_2170:
        /* <DEDUP_REMOVED lines=41> */
[----:B------:R-:W2:Y:S04]  /*25f0*/  LDL R4, [R1+0x74] ;  /* 0x0000740001047983 */ /* 0x000ea80000100800 */
[----:B------:R-:W3:Y:S04]  /*2600*/  LDL.64 R10, [R1+0x30] ;  /* 0x00003000010a7983 */ /* 0x000ee80000100a00 */
[----:B------:R4:W3:Y:S01]  /*2610*/  LDL.64 R20, [R1+0x30] ;  /* 0x0000300001147983 */ /* 0x0008e20000100a00 */
[----:B------:R-:W-:-:S04]  /*2620*/  ISETP.NE.U32.AND P0, PT, RZ, c[0x0][0x340], PT ;  /* 0x0000d000ff007a0c */ /* 0x000fc80003f05070 */
[----:B------:R-:W-:-:S13]  /*2630*/  ISETP.NE.AND.EX P0, PT, RZ, c[0x0][0x344], PT, P0 ;  /* 0x0000d100ff007a0c */ /* 0x000fda0003f05300 */
[----:B------:R-:W-:-:S05]  /*2640*/  @P0 IMAD.WIDE R2, R25, R15, c[0x0][0x340] ;  /* 0x0000d00019020625 */ /* 0x000fca00078e020f */
[----:B------:R5:W4:Y:S01]  /*2650*/  @P0 LDG.E R16, [R2.64] ;  /* 0x0000000802100981 */ /* 0x000b22000c1e1900 */
[----:B------:R-:W-:Y:S02]  /*2660*/  SHF.R.S32.HI R0, RZ, 0x1f, R13 ;  /* 0x0000001fff007819 */ /* 0x000fe4000001140d */
[----:B------:R-:W-:Y:S01]  /*2670*/  SHF.R.S32.HI R15, RZ, 0x1f, R25 ;  /* 0x0000001fff0f7819 */ /* 0x000fe20000011419 */
[----:B------:R-:W1:Y:S01]  /*2680*/  S2R R7, SR_TID.X ;  /* 0x0000000000077919 */ /* 0x000e620000002100 */
[----:B------:R-:W-:Y:S01]  /*2690*/  IADD3 R60, R211, -0x1, RZ ;  /* 0xffffffffd33c7810 */ /* 0x000fe20007ffe0ff */
[----:B------:R-:W-:Y:S01]  /*26a0*/  IMAD R0, R0, c[0x0][0x178], RZ ;  /* 0x00005e0000007a24 */ /* 0x000fe200078e02ff */
[----:B------:R-:W-:-:S03]  /*26b0*/  SEL R6, R15, RZ, !P4 ;  /* 0x000000ff0f067207 */ /* 0x000fc60006000000 */
[----:B-----5:R-:W-:Y:S01]  /*26c0*/  IMAD R2, R13, c[0x0][0x17c], R0 ;  /* 0x00005f000d027a24 */ /* 0x020fe200078e0200 */
[----:B-1----:R-:W-:-:S04]  /*26d0*/  SHF.R.S32.HI R17, RZ, 0x1f, R7 ;  /* 0x0000001fff117819 */ /* 0x002fc80000011407 */
[----:B------:R-:W-:-:S04]  /*26e0*/  LEA.HI R17, R17, R7, RZ, 0x3 ;  /* 0x0000000711117211 */ /* 0x000fc800078f18ff */
[----:B------:R-:W-:Y:S02]  /*26f0*/  SHF.R.S32.HI R17, RZ, 0x3, R17 ;  /* 0x00000003ff117819 */ /* 0x000fe40000011411 */
[----:B--2---:R-:W-:Y:S01]  /*2700*/  IADD3 R12, R4, R18, RZ ;  /* 0x00000012040c7210 */ /* 0x004fe20007ffe0ff */
[----:B------:R-:W-:-:S03]  /*2710*/  IMAD.WIDE.U32 R4, R13, c[0x0][0x178], RZ ;  /* 0x00005e000d047a25 */ /* 0x000fc600078e00ff */
[----:B------:R-:W-:Y:S01]  /*2720*/  MOV R0, R12 ;  /* 0x0000000c00007202 */ /* 0x000fe20000000f00 */
[----:B------:R-:W-:Y:S01]  /*2730*/  @P5 IMAD.HI.U32 R3, R12, c[0x0][0x2c8], RZ ;  /* 0x0000b2000c035a27 */ /* 0x000fe200078e00ff */
[----:B------:R-:W-:Y:S02]  /*2740*/  IADD3 R5, R5, R2, RZ ;  /* 0x0000000205057210 */ /* 0x000fe40007ffe0ff */
[C---:B------:R-:W-:Y:S01]  /*2750*/  IADD3 R2, P1, R17.reuse, R14, RZ ;  /* 0x0000000e11027210 */ /* 0x040fe20007f3e0ff */
[----:B---3--:R-:W-:Y:S01]  /*2760*/  IMAD.MOV.U32 R20, RZ, RZ, R10 ;  /* 0x000000ffff147224 */ /* 0x008fe200078e000a */
        /* <DEDUP_REMOVED lines=33> */
[----:B----4-:R-:W-:Y:S01]  /*2980*/  @P0 SHF.R.S32.HI R3, RZ, 0x1f, R16 ;  /* 0x0000001fff030819 */ /* 0x010fe20000011410 */
        /* <DEDUP_REMOVED lines=30> */
.L_x_2337:
[----:B------:R-:W-:Y:S05]  /*2b70*/  BRA.DIV ~URZ, `(.L_x_2174) ;  /* 0x000169b27f007947 */ /* 0x000fea000b800000 */
[----:B------:R3:W4:Y:S02]  /*2b80*/  SHFL.IDX PT, R2, R7, RZ, 0x181f ;  /* 0x00181fff07027589 */ /* 0x00072400000e0000 */
.L_x_2338:
        /* <DEDUP_REMOVED lines=11> */
.L_x_2176:
[----:B------:R-:W-:Y:S05]  /*2c40*/  BSYNC B0 ;  /* 0x0000000000007941 */ /* 0x000fea0003800000 */
.L_x_2175:
[----:B------:R-:W-:Y:S05]  /*2c50*/  BRA.DIV ~URZ, `(.L_x_2177) ;  /* 0x000169427f007947 */ /* 0x000fea000b800000 */
[----:B--2---:R2:W1:Y:S04]  /*2c60*/  SHFL.IDX PT, R8, R6, 0x1, 0x181f ;  /* 0x00381f0006087f89 */ /* 0x00446800000e0000 */
[----:B----4-:R2:W4:Y:S02]  /*2c70*/  SHFL.IDX PT, R2, R7, 0x1, 0x181f ;  /* 0x00381f0007027f89 */ /* 0x01052400000e0000 */
.L_x_2339:
        /* <DEDUP_REMOVED lines=11> */
.L_x_2179:
[----:B------:R-:W-:Y:S05]  /*2d30*/  BSYNC B0 ;  /* 0x0000000000007941 */ /* 0x000fea0003800000 */
.L_x_2178:
[----:B------:R-:W-:Y:S05]  /*2d40*/  BRA.DIV ~URZ, `(.L_x_2180) ;  /* 0x000169227f007947 */ /* 0x000fea000b800000 */
[----:B-1----:R1:W2:Y:S02]  /*2d50*/  SHFL.IDX PT, R8, R6, 0x2, 0x181f ;  /* 0x00581f0006087f89 */ /* 0x0022a400000e0000 */
.L_x_2340:
[----:B------:R-:W-:Y:S05]  /*2d60*/  BRA.DIV ~URZ, `(.L_x_2181) ;  /* 0x000169727f007947 */ /* 0x000fea000b800000 */
[----:B----4-:R4:W1:Y:S02]  /*2d70*/  SHFL.IDX PT, R2, R7, 0x2, 0x181f ;  /* 0x00581f0007027f89 */ /* 0x01086400000e0000 */
.L_x_2341:
        /* <DEDUP_REMOVED lines=11> */
.L_x_2183:
[----:B------:R-:W-:Y:S05]  /*2e30*/  BSYNC B0 ;  /* 0x0000000000007941 */ /* 0x000fea0003800000 */
.L_x_2182:
[----:B------:R-:W-:Y:S05]  /*2e40*/  BRA.DIV ~URZ, `(.L_x_2184) ;  /* 0x000169027f007947 */ /* 0x000fea000b800000 */
[----:B--2---:R2:W3:Y:S04]  /*2e50*/  SHFL.IDX PT, R8, R6, 0x3, 0x181f ;  /* 0x00781f0006087f89 */ /* 0x0044e800000e0000 */
[----:B-1----:R2:W1:Y:S02]  /*2e60*/  SHFL.IDX PT, R2, R7, 0x3, 0x181f ;  /* 0x00781f0007027f89 */ /* 0x00246400000e0000 */
.L_x_2342:
        /* <DEDUP_REMOVED lines=11> */
.L_x_2186:
[----:B------:R-:W-:Y:S05]  /*2f20*/  BSYNC B0 ;  /* 0x0000000000007941 */ /* 0x000fea0003800000 */
.L_x_2185:
[----:B------:R-:W-:Y:S05]  /*2f30*/  BRA.DIV ~URZ, `(.L_x_2187) ;  /* 0x000168e27f007947 */ /* 0x000fea000b800000 */
[----:B---3--:R3:W2:Y:S02]  /*2f40*/  SHFL.IDX PT, R8, R6, 0x4, 0x181f ;  /* 0x00981f0006087f89 */ /* 0x0086a400000e0000 */
.L_x_2343:
[----:B------:R-:W-:Y:S05]  /*2f50*/  BRA.DIV ~URZ, `(.L_x_2188) ;  /* 0x000169327f007947 */ /* 0x000fea000b800000 */
[----:B-1----:R1:W3:Y:S02]  /*2f60*/  SHFL.IDX PT, R2, R7, 0x4, 0x181f ;  /* 0x00981f0007027f89 */ /* 0x0022e400000e0000 */
.L_x_2344:
        /* <DEDUP_REMOVED lines=11> */
.L_x_2190:
[----:B------:R-:W-:Y:S05]  /*3020*/  BSYNC B0 ;  /* 0x0000000000007941 */ /* 0x000fea0003800000 */
.L_x_2189:
[----:B------:R-:W-:Y:S05]  /*3030*/  BRA.DIV ~URZ, `(.L_x_2191) ;  /* 0x000168c27f007947 */ /* 0x000fea000b800000 */
[----:B--2---:R2:W1:Y:S04]  /*3040*/  SHFL.IDX PT, R8, R6, 0x5, 0x181f ;  /* 0x00b81f0006087f89 */ /* 0x00446800000e0000 */
[----:B---3--:R2:W3:Y:S02]  /*3050*/  SHFL.IDX PT, R2, R7, 0x5, 0x181f ;  /* 0x00b81f0007027f89 */ /* 0x0084e400000e0000 */
.L_x_2345:
        /* <DEDUP_REMOVED lines=11> */
.L_x_2193:
[----:B------:R-:W-:Y:S05]  /*3110*/  BSYNC B0 ;  /* 0x0000000000007941 */ /* 0x000fea0003800000 */
.L_x_2192:
[----:B------:R-:W-:Y:S05]  /*3120*/  BRA.DIV ~URZ, `(.L_x_2194) ;  /* 0x000168a27f007947 */ /* 0x000fea000b800000 */
[----:B-1----:R1:W2:Y:S02]  /*3130*/  SHFL.IDX PT, R8, R6, 0x6, 0x181f ;  /* 0x00d81f0006087f89 */ /* 0x0022a400000e0000 */
.L_x_2346:
[----:B------:R-:W-:Y:S05]  /*3140*/  BRA.DIV ~URZ, `(.L_x_2195) ;  /* 0x000168f27f007947 */ /* 0x000fea000b800000 */
[----:B---3--:R3:W1:Y:S02]  /*3150*/  SHFL.IDX PT, R2, R7, 0x6, 0x181f ;  /* 0x00d81f0007027f89 */ /* 0x00866400000e0000 */
.L_x_2347:
        /* <DEDUP_REMOVED lines=11> */
.L_x_2197:
[----:B------:R-:W-:Y:S05]  /*3210*/  BSYNC B0 ;  /* 0x0000000000007941 */ /* 0x000fea0003800000 */
.L_x_2196:
[----:B------:R-:W-:Y:S05]  /*3220*/  BRA.DIV ~URZ, `(.L_x_2198) ;  /* 0x000168827f007947 */ /* 0x000fea000b800000 */
[----:B-12---:R-:W1:Y:S04]  /*3230*/  SHFL.IDX PT, R6, R6, 0x7, 0x181f ;  /* 0x00f81f0006067f89 */ /* 0x006e6800000e0000 */
[----:B------:R2:W3:Y:S02]  /*3240*/  SHFL.IDX PT, R2, R7, 0x7, 0x181f ;  /* 0x00f81f0007027f89 */ /* 0x0004e400000e0000 */
.L_x_2348:
[----:B------:R-:W5:Y:S04]  /*3250*/  LDL.LU R5, [R1+0x14] ;  /* 0x0000140001057983 */ /* 0x000f680000300800 */
[----:B--2---:R-:W2:Y:S01]  /*3260*/  LDL.64 R30, [R1+0x30] ;  /* 0x00003000011e7983 */ /* 0x004ea20000100a00 */
[----:B------:R-:W-:-:S04]  /*3270*/  IADD3 R0, R0, 0x70, RZ ;  /* 0x0000007000007810 */ /* 0x000fc80007ffe0ff */
[----:B------:R-:W-:Y:S02]  /*3280*/  ISETP.GE.AND P0, PT, R0, R4, PT ;  /* 0x000000040000720c */ /* 0x000fe40003f06270 */
[----:B-----5:R-:W-:Y:S02]  /*3290*/  LOP3.LUT R5, R5, 0xfffffff7, RZ, 0xc0, !PT ;  /* 0xfffffff705057812 */ /* 0x020fe400078ec0ff */
[----:B--2---:R-:W-:-:S09]  /*32a0*/  ISETP.GE.AND P5, PT, R30, c[0x0][0x1d4], PT ;  /* 0x000075001e007a0c */ /* 0x004fd20003fa6270 */
[----:B---3--:R-:W-:-:S04]  /*32b0*/  @!P0 LEA R2, P1, R30, R2, 0x1 ;  /* 0x000000021e028211 */ /* 0x008fc800078208ff */
[----:B-1----:R-:W-:-:S05]  /*32c0*/  @!P0 LEA.HI.X R3, R30, R6, R31, 0x1, P1 ;  /* 0x000000061e038211 */ /* 0x002fca00008f0c1f */
[----:B------:R-:W-:Y:S01]  /*32d0*/  @!PT LDS RZ, [RZ] ;  /* 0x00000000fffff984 */ /* 0x000fe20000000800 */
[----:B------:R-:W-:Y:S01]  /*32e0*/  @!PT LDS RZ, [RZ] ;  /* 0x00000000fffff984 */ /* 0x000fe20000000800 */
[----:B------:R-:W-:Y:S01]  /*32f0*/  @!PT LDS RZ, [RZ] ;  /* 0x00000000fffff984 */ /* 0x000fe20000000800 */
[----:B------:R1:W-:Y:S01]  /*3300*/  @!P0 LDGSTS.E.BYPASS.LTC128B.128 [R213+0x8900], [R2.64], !P2 ;  /* 0x0890000002d58fae */ /* 0x0003e2000d101d48 */
[----:B------:R-:W-:-:S03]  /*3310*/  @P5 LOP3.LUT R5, R5, 0x8, RZ, 0xfc, !PT ;  /* 0x0000000805055812 */ /* 0x000fc600078efcff */
[----:B------:R-:W0:Y:S01]  /*3320*/  LDGDEPBAR ;  /* 0x00000000000079af */ /* 0x000e220000000000 */
[----:B------:R-:W-:Y:S03]  /*3330*/  WARPSYNC 0xffffffff ;  /* 0xffffffff00007948 */ /* 0x000fe60003800000 */
[----:B------:R1:W-:Y:S02]  /*3340*/  STL [R1+0x14], R5 ;  /* 0x0000140501007387 */ /* 0x0003e40000100800 */
[----:B-1----:R-:W2:Y:S04]  /*3350*/  LDL R5, [R1+0x28] ;  /* 0x0000280001057983 */ /* 0x002ea80000100800 */
[----:B------:R-:W3:Y:S04]  /*3360*/  LDL.64 R8, [R1+0x18] ;  /* 0x0000180001087983 */ /* 0x000ee80000100a00 */
[----:B------:R-:W5:Y:S04]  /*3370*/  LDL R74, [R1+0x2c] ;  /* 0x00002c00014a7983 */ /* 0x000f680000100800 */
[----:B----4-:R-:W4:Y:S04]  /*3380*/  LDL.64 R72, [R1+0x20] ;  /* 0x0000200001487983 */ /* 0x010f280000100a00 */
[----:B------:R-:W1:Y:S01]  /*3390*/  S2R R10, SR_TID.X ;  /* 0x00000000000a7919 */ /* 0x000e620000002100 */
[----:B------:R-:W-:Y:S01]  /*33a0*/  IMAD.MOV.U32 R0, RZ, RZ, -0x50 ;  /* 0xffffffb0ff007424 */ /* 0x000fe200078e00ff */
[----:B------:R-:W-:Y:S01]  /*33b0*/  SHF.R.S32.HI R29, RZ, 0x1f, R60 ;  /* 0x0000001fff1d7819 */ /* 0x000fe2000001143c */
[----:B------:R-:W-:Y:S01]  /*33c0*/  IMAD.WIDE.U32 R2, R60, c[0x0][0x1e0], RZ ;  /* 0x000078003c027a25 */ /* 0x000fe200078e00ff */
[----:B------:R-:W-:-:S03]  /*33d0*/  ULDC.64 UR4, c[0x0][0x208] ;  /* 0x0000820000047ab9 */ /* 0x000fc60000000a00 */
[----:B------:R-:W-:Y:S02]  /*33e0*/  IMAD R0, R211, R0, 0x50 ;  /* 0x00000050d3007424 */ /* 0x000fe400078e0200 */
[----:B------:R-:W-:Y:S01]  /*33f0*/  IMAD R4, R29, c[0x0][0x1e0], RZ ;  /* 0x000078001d047a24 */ /* 0x000fe200078e02ff */
[----:B-1----:R-:W-:-:S04]  /*3400*/  SHF.R.S32.HI R7, RZ, 0x1f, R10 ;  /* 0x0000001fff077819 */ /* 0x002fc8000001140a */
[----:B------:R-:W-:-:S04]  /*3410*/  LEA.HI R7, R7, R10, RZ, 0x3 ;  /* 0x0000000a07077211 */ /* 0x000fc800078f18ff */
[----:B------:R-:W-:-:S04]  /*3420*/  SHF.R.S32.HI R7, RZ, 0x3, R7 ;  /* 0x00000003ff077819 */ /* 0x000fc80000011407 */
[----:B------:R-:W-:Y:S01]  /*3430*/  IADD3 R28, R0, R236, -R7 ;  /* 0x000000ec001c7210 */ /* 0x000fe20007ffe807 */
[----:B------:R-:W-:-:S03]  /*3440*/  IMAD R4, R60, c[0x0][0x1e4], R4 ;  /* 0x000079003c047a24 */ /* 0x000fc600078e0204 */
[C---:B------:R-:W-:Y:S01]  /*3450*/  ISETP.GE.AND P0, PT, R28.reuse, 0x1, PT ;  /* 0x000000011c00780c */ /* 0x040fe20003f06270 */
[----:B------:R-:W-:Y:S01]  /*3460*/  IMAD.IADD R4, R3, 0x1, R4 ;  /* 0x0000000103047824 */ /* 0x000fe200078e0204 */
[----:B------:R-:W-:Y:S01]  /*3470*/  ISETP.GE.AND P1, PT, R28, 0x11, PT ;  /* 0x000000111c00780c */ /* 0x000fe20003f26270 */
[----:B------:R-:W-:Y:S02]  /*3480*/  IMAD.MOV.U32 R61, RZ, RZ, c[0x0][0x1e0] ;  /* 0x00007800ff3d7624 */ /* 0x000fe400078e00ff */
[----:B------:R-:W-:-:S04]  /*3490*/  IMAD.MOV.U32 R116, RZ, RZ, c[0x0][0x1e4] ;  /* 0x00007900ff747624 */ /* 0x000fc800078e00ff */
[----:B------:R-:W-:Y:S01]  /*34a0*/  IMAD.SHL.U32 R7, R116, 0x20, RZ ;  /* 0x0000002074077824 */ /* 0x000fe200078e00ff */
[----:B------:R-:W-:Y:S02]  /*34b0*/  USHF.L.U32 UR7, UR4, 0x5, URZ ;  /* 0x0000000504077899 */ /* 0x000fe4000800063f */
[----:B------:R-:W-:Y:S02]  /*34c0*/  UMOV UR6, 0x5 ;  /* 0x0000000500067882 */ /* 0x000fe40000000000 */
[----:B------:R-:W-:Y:S01]  /*34d0*/  USHF.L.U64.HI UR5, UR4, UR6, UR5 ;  /* 0x0000000604057299 */ /* 0x000fe20008010205 */
[----:B------:R-:W-:Y:S01]  /*34e0*/  BAR.SYNC.DEFER_BLOCKING 0x0 ;  /* 0x0000000000007b1d */ /* 0x000fe20000010000 */
[----:B--2---:R-:W-:Y:S02]  /*34f0*/  IMAD.MOV.U32 R63, RZ, RZ, R5 ;  /* 0x000000ffff3f7224 */ /* 0x004fe400078e0005 */
[----:B---3--:R-:W-:Y:S02]  /*3500*/  IMAD.MOV.U32 R62, RZ, RZ, R8 ;  /* 0x000000ffff3e7224 */ /* 0x008fe400078e0008 */
[----:B------:R-:W-:-:S02]  /*3510*/  IMAD R5, R4, 0x50, RZ ;  /* 0x0000005004057824 */ /* 0x000fc400078e02ff */
[----:B------:R-:W-:-:S04]  /*3520*/  IMAD.WIDE.U32 R2, R2, 0x50, R62 ;  /* 0x0000005002027825 */ /* 0x000fc800078e003e */
[----:B------:R-:W-:Y:S01]  /*3530*/  IMAD.IADD R3, R3, 0x1, R5 ;  /* 0x0000000103037824 */ /* 0x000fe200078e0205 */
[C---:B------:R-:W-:Y:S02]  /*3540*/  @P0 LEA R4, P2, R2.reuse, c[0x0][0x1c8], 0x1 ;  /* 0x0000720002040a11 */ /* 0x040fe400078408ff */
        /* <DEDUP_REMOVED lines=20> */
[----:B-1----:R-:W-:-:S04]  /*3690*/  @P0 IMAD.WIDE.U32 R4, R61, 0x30, R2 ;  /* 0x000000303d040825 */ /* 0x002fc800078e0002 */
[----:B------:R-:W-:Y:S01]  /*36a0*/  @P0 IMAD.IADD R5, R5, 0x1, R10 ;  /* 0x0000000105050824 */ /* 0x000fe200078e020a */
        /* <DEDUP_REMOVED lines=9> */
[----:B------:R-:W-:-:S04]  /*3740*/  DEPBAR.LE SB0, 0x1 ;  /* 0x000080400000791a */ /* 0x000fc80000000000 */
[----:B------:R-:W-:-:S04]  /*3750*/  DEPBAR.LE SB0, 0x0 ;  /* 0x000080000000791a */ /* 0x000fc80000000000 */
[----:B------:R-:W-:Y:S06]  /*3760*/  BAR.SYNC.DEFER_BLOCKING 0x0 ;  /* 0x0000000000007b1d */ /* 0x000fec0000010000 */
[----:B-1----:R-:W-:Y:S04]  /*3770*/  LDSM.16.M88.4 R4, [R202+0x2000] ;  /* 0x00200000ca04783b */ /* 0x002fe80000000200 */
[----:B------:R-:W1:Y:S04]  /*3780*/  LDSM.16.M88.4 R12, [R119+0x800] ;  /* 0x00080000770c783b */ /* 0x000e680000000200 */
[----:B--2---:R-:W2:Y:S04]  /*3790*/  LDSM.16.M88.4 R8, [R202] ;  /* 0x00000000ca08783b */ /* 0x004ea80000000200 */
[----:B------:R-:W2:Y:S04]  /*37a0*/  LDSM.16.M88.4 R16, [R119] ;  /* 0x000000007710783b */ /* 0x000ea80000000200 */
[----:B------:R-:W4:Y:S04]  /*37b0*/  LDSM.16.M88.4 R20, [R119+0x1000] ;  /* 0x001000007714783b */ /* 0x000f280000000200 */
[----:B------:R-:W4:Y:S04]  /*37c0*/  LDSM.16.M88.4 R24, [R119+0x1800] ;  /* 0x001800007718783b */ /* 0x000f280000000200 */
[----:B------:R-:W4:Y:S01]  /*37d0*/  LDSM.16.M88.4 R32, [R119+0x2000] ;  /* 0x002000007720783b */ /* 0x000f220000000200 */
[----:B---3--:R-:W-:-:S03]  /*37e0*/  IMAD.WIDE.U32 R2, R60, c[0x0][0x208], RZ ;  /* 0x000082003c027a25 */ /* 0x008fc600078e00ff */
[----:B------:R-:W-:Y:S04]  /*37f0*/  LDSM.16.M88.4 R36, [R209] ;  /* 0x00000000d124783b */ /* 0x000fe80000000200 */
[----:B------:R-:W-:Y:S04]  /*3800*/  LDSM.16.M88.4 R68, [R206] ;  /* 0x00000000ce44783b */ /* 0x000fe80000000200 */
[----:B------:R-:W-:Y:S01]  /*3810*/  LDSM.16.M88.4 R64, [R210] ;  /* 0x00000000d240783b */ /* 0x000fe20000000200 */
[-C--:B-1----:R-:W-:Y:S08]  /*3820*/  HMMA.16816.F32.BF16 R44, R4, R12.reuse, RZ ;  /* 0x0000000c042c723c */ /* 0x082ff000000418ff */
[C---:B--2---:R-:W-:Y:S07]  /*3830*/  HMMA.16816.F32.BF16 R108, R8.reuse, R12, RZ ;  /* 0x0000000c086c723c */ /* 0x044fee00000418ff */
[----:B------:R-:W-:Y:S01]  /*3840*/  IMAD R12, R29, c[0x0][0x208], RZ ;  /* 0x000082001d0c7a24 */ /* 0x000fe200078e02ff */
[C---:B------:R-:W-:Y:S08]  /*3850*/  HMMA.16816.F32.BF16 R124, R8.reuse, R16, RZ ;  /* 0x00000010087c723c */ /* 0x040ff000000418ff */
[C---:B------:R-:W-:Y:S08]  /*3860*/  HMMA.16816.F32.BF16 R148, R8.reuse, R18, RZ ;  /* 0x000000120894723c */ /* 0x040ff000000418ff */
[C---:B------:R-:W-:Y:S08]  /*3870*/  HMMA.16816.F32.BF16 R144, R8.reuse, R14, RZ ;  /* 0x0000000e0890723c */ /* 0x040ff000000418ff */
[C---:B----4-:R-:W-:Y:S08]  /*3880*/  HMMA.16816.F32.BF16 R104, R8.reuse, R20, RZ ;  /* 0x000000140868723c */ /* 0x050ff000000418ff */
[C---:B------:R-:W-:Y:S08]  /*3890*/  HMMA.16816.F32.BF16 R128, R8.reuse, R22, RZ ;  /* 0x000000160880723c */ /* 0x040ff000000418ff */
[C---:B------:R-:W-:Y:S08]  /*38a0*/  HMMA.16816.F32.BF16 R96, R8.reuse, R24, RZ ;  /* 0x000000180860723c */ /* 0x040ff000000418ff */
[C---:B------:R-:W-:Y:S08]  /*38b0*/  HMMA.16816.F32.BF16 R132, R8.reuse, R26, RZ ;  /* 0x0000001a0884723c */ /* 0x040ff000000418ff */
[C---:B------:R-:W-:Y:S08]  /*38c0*/  HMMA.16816.F32.BF16 R88, R8.reuse, R32, RZ ;  /* 0x000000200858723c */ /* 0x040ff000000418ff */
[----:B------:R-:W-:Y:S07]  /*38d0*/  HMMA.16816.F32.BF16 R92, R8, R34, RZ ;  /* 0x00000022085c723c */ /* 0x000fee00000418ff */
[----:B------:R-:W-:-:S02]  /*38e0*/  IMAD R8, R60, c[0x0][0x20c], R12 ;  /* 0x000083003c087a24 */ /* 0x000fc400078e020c */
[----:B-----5:R-:W-:Y:S02]  /*38f0*/  IMAD.MOV.U32 R9, RZ, RZ, R74 ;  /* 0x000000ffff097224 */ /* 0x020fe400078e004a */
[----:B------:R-:W-:Y:S02]  /*3900*/  IMAD.IADD R10, R3, 0x1, R8 ;  /* 0x00000001030a7824 */ /* 0x000fe400078e0208 */
[----:B------:R-:W-:Y:S01]  /*3910*/  IMAD.MOV.U32 R8, RZ, RZ, R72 ;  /* 0x000000ffff087224 */ /* 0x000fe200078e0048 */
[----:B------:R-:W-:Y:S03]  /*3920*/  HMMA.16816.F32.BF16 R40, R4, R16, RZ ;  /* 0x000000100428723c */ /* 0x000fe600000418ff */
[----:B------:R-:W-:-:S04]  /*3930*/  IMAD.WIDE.U32 R2, R2, 0x50, R8 ;  /* 0x0000005002027825 */ /* 0x000fc800078e0008 */
[----:B------:R-:W-:Y:S01]  /*3940*/  IMAD R8, R10, 0x50, RZ ;  /* 0x000000500a087824 */ /* 0x000fe200078e02ff */
[C---:B------:R-:W-:Y:S01]  /*3950*/  HMMA.16816.F32.BF16 R48, R4.reuse, R20, RZ ;  /* 0x000000140430723c */ /* 0x040fe200000418ff */
[----:B------:R-:W-:Y:S02]  /*3960*/  LEA R16, P0, R2, c[0x0][0x1f8], 0x1 ;  /* 0x00007e0002107a11 */ /* 0x000fe400078008ff */
[----:B------:R-:W-:Y:S02]  /*3970*/  IMAD.IADD R3, R3, 0x1, R8 ;  /* 0x0000000103037824 */ /* 0x000fe400078e0208 */
[----:B------:R-:W-:Y:S03]  /*3980*/  LDSM.16.M88.4 R8, [R205] ;  /* 0x00000000cd08783b */ /* 0x000fe60000000200 */
[C---:B------:R-:W-:Y:S08]  /*3990*/  HMMA.16816.F32.BF16 R52, R4.reuse, R24, RZ ;  /* 0x000000180434723c */ /* 0x040ff000000418ff */
[C---:B------:R-:W-:Y:S08]  /*39a0*/  HMMA.16816.F32.BF16 R56, R4.reuse, R32, RZ ;  /* 0x000000200438723c */ /* 0x040ff000000418ff */
[C---:B------:R-:W-:Y:S08]  /*39b0*/  HMMA.16816.F32.BF16 R84, R4.reuse, R18, RZ ;  /* 0x000000120454723c */ /* 0x040ff000000418ff */
[C---:B------:R-:W-:Y:S08]  /*39c0*/  HMMA.16816.F32.BF16 R76, R4.reuse, R14, RZ ;  /* 0x0000000e044c723c */ /* 0x040ff000000418ff */
[C---:B------:R-:W-:Y:S08]  /*39d0*/  HMMA.16816.F32.BF16 R100, R4.reuse, R22, RZ ;  /* 0x000000160464723c */ /* 0x040ff000000418ff */
[C---:B------:R-:W-:Y:S08]  /*39e0*/  HMMA.16816.F32.BF16 R120, R4.reuse, R26, RZ ;  /* 0x0000001a0478723c */ /* 0x040ff000000418ff */
[----:B------:R-:W-:Y:S01]  /*39f0*/  HMMA.16816.F32.BF16 R112, R4, R34, RZ ;  /* 0x000000220470723c */ /* 0x000fe200000418ff */
[----:B------:R-:W1:Y:S01]  /*3a00*/  LDSM.16.M88.4 R4, [R205+0x2000] ;  /* 0x00200000cd04783b */ /* 0x000e620000000200 */
[----:B------:R-:W-:-:S02]  /*3a10*/  IADD3 R14, P2, R16, UR7, RZ ;  /* 0x00000007100e7c10 */ /* 0x000fc4000ff5e0ff */
[----:B------:R-:W-:Y:S01]  /*3a20*/  LEA.HI.X R17, R2, c[0x0][0x1fc], R3, 0x1, P0 ;  /* 0x00007f0002117a11 */ /* 0x000fe200000f0c03 */
[----:B------:R-:W2:Y:S01]  /*3a30*/  LDSM.16.M88.4 R24, [R208] ;  /* 0x00000000d018783b */ /* 0x000ea20000000200 */
[----:B------:R-:W-:Y:S02]  /*3a40*/  IADD3 R12, P1, R14, UR7, RZ ;  /* 0x000000070e0c7c10 */ /* 0x000fe4000ff3e0ff */
[----:B------:R-:W-:Y:S01]  /*3a50*/  IADD3.X R15, R17, UR5, RZ, P2, !PT ;  /* 0x00000005110f7c10 */ /* 0x000fe200097fe4ff */
[----:B------:R-:W3:Y:S01]  /*3a60*/  LDSM.16.M88.4 R20, [R207] ;  /* 0x00000000cf14783b */ /* 0x000ee20000000200 */
[----:B------:R-:W-:Y:S02]  /*3a70*/  IADD3 R2, P2, R12, UR7, RZ ;  /* 0x000000070c027c10 */ /* 0x000fe4000ff5e0ff */
[----:B------:R-:W-:Y:S02]  /*3a80*/  IADD3.X R13, R15, UR5, RZ, P1, !PT ;  /* 0x000000050f0d7c10 */ /* 0x000fe40008ffe4ff */
[----:B------:R-:W-:-:S02]  /*3a90*/  ISETP.GE.AND P0, PT, R30, c[0x0][0x1d4], PT ;  /* 0x000075001e007a0c */ /* 0x000fc40003f06270 */
[----:B------:R-:W-:Y:S02]  /*3aa0*/  IADD3 R18, P1, R2, UR7, RZ ;  /* 0x0000000702127c10 */ /* 0x000fe4000ff3e0ff */
[----:B------:R-:W-:Y:S02]  /*3ab0*/  IADD3.X R3, R13, UR5, RZ, P2, !PT ;  /* 0x000000050d037c10 */ /* 0x000fe400097fe4ff */
[C---:B------:R-:W-:Y:S02]  /*3ac0*/  ISETP.LT.OR P4, PT, R28.reuse, 0x1, P0 ;  /* 0x000000011c00780c */ /* 0x040fe40000781670 */
[C---:B------:R-:W-:Y:S02]  /*3ad0*/  ISETP.LT.OR P3, PT, R28.reuse, 0x11, P0 ;  /* 0x000000111c00780c */ /* 0x040fe40000761670 */
[----:B------:R-:W-:Y:S02]  /*3ae0*/  IADD3.X R19, R3, UR5, RZ, P1, !PT ;  /* 0x0000000503137c10 */ /* 0x000fe40008ffe4ff */
[----:B------:R-:W-:-:S02]  /*3af0*/  ISETP.LT.OR P2, PT, R28, 0x21, P0 ;  /* 0x000000211c00780c */ /* 0x000fc40000741670 */
[C---:B------:R-:W-:Y:S02]  /*3b00*/  ISETP.LT.OR P1, PT, R28.reuse, 0x31, P0 ;  /* 0x000000311c00780c */ /* 0x040fe40000721670 */
[----:B------:R-:W-:-:S03]  /*3b10*/  ISETP.LT.OR P0, PT, R28, 0x41, P0 ;  /* 0x000000411c00780c */ /* 0x000fc60000701670 */
[----:B------:R-:W-:Y:S01]  /*3b20*/  @!PT LDS RZ, [RZ] ;  /* 0x00000000fffff984 */ /* 0x000fe20000000800 */
[----:B------:R-:W-:Y:S01]  /*3b30*/  @!PT LDS RZ, [RZ] ;  /* 0x00000000fffff984 */ /* 0x000fe20000000800 */
[----:B------:R-:W-:Y:S01]  /*3b40*/  @!PT LDS RZ, [RZ] ;  /* 0x00000000fffff984 */ /* 0x000fe20000000800 */
[----:B------:R4:W-:Y:S04]  /*3b50*/  LDGSTS.E.BYPASS.LTC128B.128 [R213+0x100], [R16.64], !P4 ;  /* 0x0010000010d57fae */ /* 0x0009e8000e101d48 */
[----:B------:R5:W-:Y:S04]  /*3b60*/  LDGSTS.E.BYPASS.LTC128B.128 [R213+0x900], [R14.64], !P3 ;  /* 0x009000000ed57fae */ /* 0x000be8000d901d48 */
[----:B------:R5:W-:Y:S01]  /*3b70*/  LDGSTS.E.BYPASS.LTC128B.128 [R213+0x1100], [R12.64], !P2 ;  /* 0x011000000cd57fae */ /* 0x000be2000d101d48 */
[C---:B-1----:R-:W-:Y:S03]  /*3b80*/  HMMA.16816.F32.BF16 R32, R4.reuse, R36, R48 ;  /* 0x000000240420723c */ /* 0x042fe60000041830 */
[----:B------:R1:W-:Y:S04]  /*3b90*/  LDGSTS.E.BYPASS.LTC128B.128 [R213+0x1900], [R2.64], !P1 ;  /* 0x0190000002d57fae */ /* 0x0003e8000c901d48 */
[----:B------:R4:W-:Y:S04]  /*3ba0*/  LDGSTS.E.BYPASS.LTC128B.128 [R213+0x2100], [R18.64], !P0 ;  /* 0x0210000012d57fae */ /* 0x0009e8000c101d48 */
[----:B------:R-:W-:Y:S01]  /*3bb0*/  LDSM.16.M88.4 R48, [R201+0x1000] ;  /* 0x00100000c930783b */ /* 0x000fe20000000200 */
[C---:B--2---:R-:W-:Y:S03]  /*3bc0*/  HMMA.16816.F32.BF16 R140, R4.reuse, R24, R52 ;  /* 0x00000018048c723c */ /* 0x044fe60000041834 */
[----:B------:R-:W-:Y:S04]  /*3bd0*/  LDSM.16.M88.4 R52, [R201+0x800] ;  /* 0x00080000c934783b */ /* 0x000fe80000000200 */
[----:B------:R-:W-:Y:S01]  /*3be0*/  LDSM.16.M88.4 R28, [R198+0x1000] ;  /* 0x00100000c61c783b */ /* 0x000fe20000000200 */
[C---:B---3--:R-:W-:Y:S03]  /*3bf0*/  HMMA.16816.F32.BF16 R160, R4.reuse, R20, R56 ;  /* 0x0000001404a0723c */ /* 0x048fe60000041838 */
[----:B------:R-:W-:Y:S04]  /*3c00*/  LDSM.16.M88.4 R56, [R201] ;  /* 0x00000000c938783b */ /* 0x000fe80000000200 */
[----:B-----5:R-:W-:Y:S01]  /*3c10*/  LDSM.16.M88.4 R12, [R203] ;  /* 0x00000000cb0c783b */ /* 0x020fe20000000200 */
[C---:B------:R-:W-:Y:S03]  /*3c20*/  HMMA.16816.F32.BF16 R80, R4.reuse, R68, R40 ;  /* 0x000000440450723c */ /* 0x040fe60000041828 */
[----:B------:R-:W-:Y:S04]  /*3c30*/  LDSM.16.M88.4 R40, [R201+0x2000] ;  /* 0x00200000c928783b */ /* 0x000fe80000000200 */
[----:B----4-:R-:W2:Y:S01]  /*3c40*/  LDSM.16.M88.4 R16, [R203+0x2000] ;  /* 0x00200000cb10783b */ /* 0x010ea20000000200 */
[C---:B------:R-:W-:Y:S03]  /*3c50*/  HMMA.16816.F32.BF16 R72, R4.reuse, R64, R44 ;  /* 0x000000400448723c */ /* 0x040fe6000004182c */
[----:B------:R-:W3:Y:S04]  /*3c60*/  LDSM.16.M88.4 R44, [R201+0x1800] ;  /* 0x00180000c92c783b */ /* 0x000ee80000000200 */
[----:B------:R-:W0:Y:S01]  /*3c70*/  LDGDEPBAR ;  /* 0x00000000000079af */ /* 0x000e220000000000 */
[----:B------:R-:W-:Y:S08]  /*3c80*/  HMMA.16816.F32.BF16 R84, R4, R70, R84 ;  /* 0x000000460454723c */ /* 0x000ff00000041854 */
[----:B------:R-:W-:Y:S08]  /*3c90*/  HMMA.16816.F32.BF16 R136, R8, R68, R124 ;  /* 0x000000440888723c */ /* 0x000ff0000004187c */
[----:B------:R-:W-:Y:S08]  /*3ca0*/  HMMA.16816.F32.BF16 R76, R4, R66, R76 ;  /* 0x00000042044c723c */ /* 0x000ff0000004184c */
[C---:B------:R-:W-:Y:S08]  /*3cb0*/  HMMA.16816.F32.BF16 R156, R8.reuse, R64, R108 ;  /* 0x00000040089c723c */ /* 0x040ff0000004186c */
[----:B------:R-:W-:Y:S08]  /*3cc0*/  HMMA.16816.F32.BF16 R68, R8, R70, R148 ;  /* 0x000000460844723c */ /* 0x000ff00000041894 */
[----:B------:R-:W-:Y:S08]  /*3cd0*/  HMMA.16816.F32.BF16 R168, R4, R26, R120 ;  /* 0x0000001a04a8723c */ /* 0x000ff00000041878 */
[----:B------:R-:W-:Y:S08]  /*3ce0*/  HMMA.16816.F32.BF16 R64, R8, R66, R144 ;  /* 0x000000420840723c */ /* 0x000ff00000041890 */
[----:B------:R-:W-:Y:S08]  /*3cf0*/  HMMA.16816.F32.BF16 R176, R4, R38, R100 ;  /* 0x0000002604b0723c */ /* 0x000ff00000041864 */
[C---:B------:R-:W-:Y:S08]  /*3d00*/  HMMA.16816.F32.BF16 R164, R8.reuse, R36, R104 ;  /* 0x0000002408a4723c */ /* 0x040ff00000041868 */
[----:B------:R-:W-:Y:S01]  /*3d10*/  HMMA.16816.F32.BF16 R120, R8, R38, R128 ;  /* 0x000000260878723c */ /* 0x000fe20000041880 */
[----:B------:R-:W-:Y:S07]  /*3d20*/  LDSM.16.M88.4 R36, [R198] ;  /* 0x00000000c624783b */ /* 0x000fee0000000200 */
[----:B------:R-:W-:Y:S01]  /*3d30*/  HMMA.16816.F32.BF16 R152, R4, R22, R112 ;  /* 0x000000160498723c */ /* 0x000fe20000041870 */
[----:B------:R-:W4:Y:S07]  /*3d40*/  LDSM.16.M88.4 R4, [R204+0x2000] ;  /* 0x00200000cc04783b */ /* 0x000f2e0000000200 */
[C---:B------:R-:W-:Y:S08]  /*3d50*/  HMMA.16816.F32.BF16 R172, R8.reuse, R24, R96 ;  /* 0x0000001808ac723c */ /* 0x040ff00000041860 */
[C---:B------:R-:W-:Y:S08]  /*3d60*/  HMMA.16816.F32.BF16 R180, R8.reuse, R20, R88 ;  /* 0x0000001408b4723c */ /* 0x040ff00000041858 */
[C---:B------:R-:W-:Y:S01]  /*3d70*/  HMMA.16816.F32.BF16 R132, R8.reuse, R26, R132 ;  /* 0x0000001a0884723c */ /* 0x040fe20000041884 */
[----:B------:R-:W-:Y:S07]  /*3d80*/  LDSM.16.M88.4 R24, [R198+0x1800] ;  /* 0x00180000c618783b */ /* 0x000fee0000000200 */
[----:B------:R-:W-:Y:S01]  /*3d90*/  HMMA.16816.F32.BF16 R128, R8, R22, R92 ;  /* 0x000000160880723c */ /* 0x000fe2000004185c */
[----:B------:R-:W-:Y:S04]  /*3da0*/  LDSM.16.M88.4 R20, [R198+0x2000] ;  /* 0x00200000c614783b */ /* 0x000fe80000000200 */
[----:B------:R-:W-:Y:S03]  /*3db0*/  LDSM.16.M88.4 R8, [R204] ;  /* 0x00000000cc08783b */ /* 0x000fe60000000200 */
[----:B--2---:R-:W-:Y:S01]  /*3dc0*/  HMMA.16816.F32.BF16 R104, R16, R48, R32 ;  /* 0x000000301068723c */ /* 0x004fe20000041820 */
[----:B------:R-:W2:Y:S01]  /*3dd0*/  LDSM.16.M88.4 R32, [R198+0x800] ;  /* 0x00080000c620783b */ /* 0x000ea20000000200 */
[----:B------:R-:W-:Y:S01]  /*3de0*/  ISETP.GT.AND P0, PT, R60, R234, PT ;  /* 0x000000ea3c00720c */ /* 0x000fe20003f04270 */
[----:B------:R-:W-:-:S05]  /*3df0*/  DEPBAR.LE SB0, 0x0 ;  /* 0x000080000000791a */ /* 0x000fca0000000000 */
        /* <DEDUP_REMOVED lines=16> */
[C---:B------:R-:W-:Y:S08]  /*3f00*/  HMMA.16816.F32.BF16 R44, R12.reuse, R46, R132 ;  /* 0x0000002e0c2c723c */ /* 0x040ff00000041884 */
[C---:B------:R-:W-:Y:S08]  /*3f10*/  HMMA.16816.F32.BF16 R16, R12.reuse, R40, R180 ;  /* 0x000000280c10723c */ /* 0x040ff000000418b4 */
[----:B------:R-:W-:Y:S01]  /*3f20*/  HMMA.16816.F32.BF16 R12, R12, R42, R128 ;  /* 0x0000002a0c0c723c */ /* 0x000fe20000041880 */
[----:B------:R-:W-:Y:S07]  /*3f30*/  BSSY B0, `(.L_x_2199) ;  /* 0x0000035000007945 */ /* 0x000fee0003800000 */
[C---:B----4-:R-:W-:Y:S08]  /*3f40*/  HMMA.16816.F32.BF16 R140, R4.reuse, R36, R124 ;  /* 0x00000024048c723c */ /* 0x050ff0000004187c */
[C---:B------:R-:W-:Y:S08]  /*3f50*/  HMMA.16816.F32.BF16 R136, R4.reuse, R38, R108 ;  /* 0x000000260488723c */ /* 0x040ff0000004186c */
[C---:B--2---:R-:W-:Y:S08]  /*3f60*/  HMMA.16816.F32.BF16 R132, R4.reuse, R32, R112 ;  /* 0x000000200484723c */ /* 0x044ff00000041870 */
        /* <DEDUP_REMOVED lines=49> */
.L_x_2200:
[----:B-1----:R-:W-:Y:S05]  /*4280*/  BSYNC B0 ;  /* 0x0000000000007941 */ /* 0x002fea0003800000 */
.L_x_2199:
[----:B------:R-:W2:Y:S01]  /*4290*/  LDL R2, [R1+0x3c] ;  /* 0x00003c0001027983 */ /* 0x000ea20000100800 */
[----:B------:R-:W-:-:S03]  /*42a0*/  IMAD.MOV.U32 R3, RZ, RZ, c[0x0][0x2c4] ;  /* 0x0000b100ff037624 */ /* 0x000fc600078e00ff */
[----:B------:R-:W2:Y:S02]  /*42b0*/  LDL R63, [R1+0x38] ;  /* 0x00003800013f7983 */ /* 0x000ea40000100800 */
[----:B------:R-:W-:Y:S01]  /*42c0*/  ISETP.NE.AND P0, PT, R3, 0x1, PT ;  /* 0x000000010300780c */ /* 0x000fe20003f05270 */
[----:B------:R-:W-:Y:S01]  /*42d0*/  IMAD.MOV.U32 R80, RZ, RZ, c[0x0][0x32c] ;  /* 0x0000cb00ff507624 */ /* 0x000fe200078e00ff */
[----:B------:R-:W-:Y:S01]  /*42e0*/  ULDC UR4, c[0x0][0x324] ;  /* 0x0000c90000047ab9 */ /* 0x000fe20000000800 */
[----:B------:R-:W0:Y:S03]  /*42f0*/  LDGDEPBAR ;  /* 0x00000000000079af */ /* 0x000e260000000000 */
[----:B------:R-:W-:Y:S01]  /*4300*/  ISETP.GE.AND P1, PT, R80, 0x1, PT ;  /* 0x000000015000780c */ /* 0x000fe20003f26270 */
[----:B------:R-:W-:Y:S01]  /*4310*/  ULOP3.LUT UR4, URZ, UR4, URZ, 0x33, !UPT ;  /* 0x000000043f047292 */ /* 0x000fe2000f8e333f */
[----:B------:R-:W-:-:S02]  /*4320*/  IMAD.IADD R11, R0, 0x1, -R242 ;  /* 0x00000001000b7824 */ /* 0x000fc400078e0af2 */
[----:B--2---:R-:W-:-:S04]  /*4330*/  IMAD.IADD R2, R2, 0x1, R63 ;  /* 0x0000000102027824 */ /* 0x004fc800078e023f */
[----:B------:R-:W-:-:S04]  /*4340*/  @P0 IMAD.HI.U32 R3, R2, c[0x0][0x2c8], RZ ;  /* 0x0000b20002030a27 */ /* 0x000fc800078e00ff */
[----:B------:R-:W-:Y:S01]  /*4350*/  IMAD.MOV.U32 R7, RZ, RZ, R2 ;  /* 0x000000ffff077224 */ /* 0x000fe200078e0002 */
[----:B------:R-:W-:-:S05]  /*4360*/  @P0 SHF.R.U32.HI R7, RZ, c[0x0][0x2cc], R3 ;  /* 0x0000b300ff070a19 */ /* 0x000fca0000011603 */
[----:B------:R-:W1:Y:S01]  /*4370*/  SHFL.IDX PT, R4, R7, RZ, 0x1c1f ;  /* 0x001c1fff07047589 */ /* 0x000e6200000e0000 */
[----:B------:R-:W-:-:S04]  /*4380*/  IADD3 R2, R236, R0, RZ ;  /* 0x00000000ec027210 */ /* 0x000fc80007ffe0ff */
[----:B------:R-:W-:-:S05]  /*4390*/  IADD3 R3, -R242, 0x1, R2 ;  /* 0x00000001f2037810 */ /* 0x000fca0007ffe102 */
[----:B------:R-:W-:-:S05]  /*43a0*/  IMAD.IADD R3, R3, 0x1, -R235 ;  /* 0x0000000103037824 */ /* 0x000fca00078e0aeb */
[C---:B------:R-:W-:Y:S02]  /*43b0*/  IADD3 R8, R3.reuse, c[0x0][0x328], RZ ;  /* 0x0000ca0003087a10 */ /* 0x040fe40007ffe0ff */
[----:B------:R-:W-:Y:S02]  /*43c0*/  IADD3 R10, R3, UR4, RZ ;  /* 0x00000004030a7c10 */ /* 0x000fe4000fffe0ff */
[----:B------:R-:W-:Y:S01]  /*43d0*/  IADD3 R9, -R242, R2, RZ ;  /* 0x00000002f2097210 */ /* 0x000fe20007ffe1ff */
[----:B-1----:R-:W-:Y:S01]  /*43e0*/  IMAD.IADD R3, R8, 0x1, R4 ;  /* 0x0000000108037824 */ /* 0x002fe200078e0204 */
[----:B------:R-:W-:-:S04]  /*43f0*/  IADD3 R2, R10, R4, RZ ;  /* 0x000000040a027210 */ /* 0x000fc80007ffe0ff */
        /* <DEDUP_REMOVED lines=13> */
.L_x_2203:
[----:B------:R-:W-:-:S04]  /*44d0*/  MOV R5, c[0x0][0x32c] ;  /* 0x0000cb0000057a02 */ /* 0x000fc80000000f00 */
[----:B------:R-:W-:-:S13]  /*44e0*/  ISETP.NE.AND P0, PT, R5, 0x1, PT ;  /* 0x000000010500780c */ /* 0x000fda0003f05270 */
[----:B------:R-:W-:-:S05]  /*44f0*/  @P0 IMAD.HI.U32 R5, R4, c[0x0][0x330], RZ ;  /* 0x0000cc0004050a27 */ /* 0x000fca00078e00ff */
[----:B------:R-:W-:Y:S02]  /*4500*/  @P0 SHF.R.U32.HI R4, RZ, c[0x0][0x334], R5 ;  /* 0x0000cd00ff040a19 */ /* 0x000fe40000011605 */
.L_x_2204:
[----:B------:R-:W-:Y:S05]  /*4510*/  BSYNC B0 ;  /* 0x0000000000007941 */ /* 0x000fea0003800000 */
.L_x_2202:
[----:B------:R-:W-:-:S05]  /*4520*/  IMAD R4, R4, c[0x0][0x32c], R11 ;  /* 0x0000cb0004047a24 */ /* 0x000fca00078e020b */
[----:B------:R-:W-:Y:S02]  /*4530*/  IADD3 R5, R4, c[0x0][0x32c], RZ ;  /* 0x0000cb0004057a10 */ /* 0x000fe40007ffe0ff */
[----:B------:R-:W-:Y:S02]  /*4540*/  IMNMX R2, R2, R4, !PT ;  /* 0x0000000402027217 */ /* 0x000fe40007800200 */
[----:B------:R-:W-:Y:S02]  /*4550*/  IMNMX R3, R3, R5, PT ;  /* 0x0000000503037217 */ /* 0x000fe40003800200 */
.L_x_2201:
[----:B------:R-:W1:Y:S02]  /*4560*/  SHFL.IDX PT, R6, R7, 0x1, 0x1c1f ;  /* 0x003c1f0007067f89 */ /* 0x000e6400000e0000 */
        /* <DEDUP_REMOVED lines=15> */
.L_x_2207:
[----:B------:R-:W-:-:S04]  /*4660*/  MOV R12, c[0x0][0x32c] ;  /* 0x0000cb00000c7a02 */ /* 0x000fc80000000f00 */
[----:B------:R-:W-:-:S13]  /*4670*/  ISETP.NE.AND P0, PT, R12, 0x1, PT ;  /* 0x000000010c00780c */ /* 0x000fda0003f05270 */
[----:B------:R-:W-:-:S05]  /*4680*/  @P0 IMAD.HI.U32 R12, R6, c[0x0][0x330], RZ ;  /* 0x0000cc00060c0a27 */ /* 0x000fca00078e00ff */
[----:B------:R-:W-:Y:S02]  /*4690*/  @P0 SHF.R.U32.HI R6, RZ, c[0x0][0x334], R12 ;  /* 0x0000cd00ff060a19 */ /* 0x000fe4000001160c */
.L_x_2208:
[----:B------:R-:W-:Y:S05]  /*46a0*/  BSYNC B0 ;  /* 0x0000000000007941 */ /* 0x000fea0003800000 */
.L_x_2206:
[----:B------:R-:W-:-:S05]  /*46b0*/  IMAD R6, R6, c[0x0][0x32c], R11 ;  /* 0x0000cb0006067a24 */ /* 0x000fca00078e020b */
[----:B------:R-:W-:Y:S02]  /*46c0*/  IADD3 R12, R6, c[0x0][0x32c], RZ ;  /* 0x0000cb00060c7a10 */ /* 0x000fe40007ffe0ff */
[----:B------:R-:W-:Y:S02]  /*46d0*/  IMNMX R4, R4, R6, !PT ;  /* 0x0000000604047217 */ /* 0x000fe40007800200 */
[----:B------:R-:W-:Y:S02]  /*46e0*/  IMNMX R5, R5, R12, PT ;  /* 0x0000000c05057217 */ /* 0x000fe40003800200 */
.L_x_2205:
        /* <DEDUP_REMOVED lines=46> */
[C---:B------:R-:W-:Y:S02]  /*49d0*/  ISETP.GE.AND P6, PT, R0.reuse, 0x2a, PT ;  /* 0x0000002a0000780c */ /* 0x040fe40003fc6270 */
        /* <DEDUP_REMOVED lines=20> */
[----:B------:R-:W-:-:S04]  /*4b20*/  ISETP.LT.OR P0, PT, R3, 0x39, P0 ;  /* 0x000000390300780c */ /* 0x000fc80000701670 */
[----:B------:R-:W-:Y:S02]  /*4b30*/  FSEL R151, R44, -INF , !P0 ;  /* 0xff8000002c977808 */ /* 0x000fe40004000000 */
        /* <DEDUP_REMOVED lines=42> */
.L_x_2211:
[----:B------:R-:W-:-:S04]  /*4de0*/  MOV R25, c[0x0][0x32c] ;  /* 0x0000cb0000197a02 */ /* 0x000fc80000000f00 */
[----:B------:R-:W-:-:S13]  /*4df0*/  ISETP.NE.AND P0, PT, R25, 0x1, PT ;  /* 0x000000011900780c */ /* 0x000fda0003f05270 */
[----:B------:R-:W-:-:S05]  /*4e00*/  @P0 IMAD.HI.U32 R25, R3, c[0x0][0x330], RZ ;  /* 0x0000cc0003190a27 */ /* 0x000fca00078e00ff */
[----:B------:R-:W-:Y:S02]  /*4e10*/  @P0 SHF.R.U32.HI R3, RZ, c[0x0][0x334], R25 ;  /* 0x0000cd00ff030a19 */ /* 0x000fe40000011619 */
.L_x_2212:
[----:B------:R-:W-:Y:S05]  /*4e20*/  BSYNC B0 ;  /* 0x0000000000007941 */ /* 0x000fea0003800000 */
.L_x_2210:
[----:B------:R-:W-:-:S05]  /*4e30*/  IMAD R3, R3, c[0x0][0x32c], R11 ;  /* 0x0000cb0003037a24 */ /* 0x000fca00078e020b */
[----:B------:R-:W-:Y:S02]  /*4e40*/  IADD3 R25, R3, c[0x0][0x32c], RZ ;  /* 0x0000cb0003197a10 */ /* 0x000fe40007ffe0ff */
[----:B------:R-:W-:Y:S02]  /*4e50*/  IMNMX R0, R0, R3, !PT ;  /* 0x0000000300007217 */ /* 0x000fe40007800200 */
[----:B------:R-:W-:Y:S02]  /*4e60*/  IMNMX R2, R2, R25, PT ;  /* 0x0000001902027217 */ /* 0x000fe40003800200 */
.L_x_2209:
[----:B------:R-:W-:Y:S02]  /*4e70*/  ISETP.NE.AND P0, PT, R23, RZ, PT ;  /* 0x000000ff1700720c */ /* 0x000fe40003f05270 */
[----:B------:R-:W-:Y:S02]  /*4e80*/  P2R R3, PR, RZ, 0x40 ;  /* 0x00000040ff037803 */ /* 0x000fe40000000000 */
        /* <DEDUP_REMOVED lines=76> */
[----:B------:R-:W-:Y:S02]  /*5350*/  ISETP.GT.AND P0, PT, R0, 0x1, !P6 ;  /* 0x000000010000780c */ /* 0x000fe40007704270 */
[----:B------:R-:W-:Y:S02]  /*5360*/  ISETP.NE.AND P6, PT, R3, RZ, PT ;  /* 0x000000ff0300720c */ /* 0x000fe40003fc5270 */
[----:B------:R-:W-:Y:S01]  /*5370*/  ISETP.LT.OR P0, PT, R2, 0x2, P0 ;  /* 0x000000020200780c */ /* 0x000fe20000701670 */
[----:B------:R-:W1:Y:S03]  /*5380*/  SHFL.IDX PT, R3, R7, 0x3, 0x1c1f ;  /* 0x007c1f0007037f89 */ /* 0x000e6600000e0000 */
[----:B------:R-:W-:-:S02]  /*5390*/  FSEL R78, R141, -INF , !P0 ;  /* 0xff8000008d4e7808 */ /* 0x000fc40004000000 */
        /* <DEDUP_REMOVED lines=83> */
.L_x_2215:
[----:B------:R-:W-:-:S04]  /*58d0*/  MOV R4, c[0x0][0x32c] ;  /* 0x0000cb0000047a02 */ /* 0x000fc80000000f00 */
[----:B------:R-:W-:-:S13]  /*58e0*/  ISETP.NE.AND P0, PT, R4, 0x1, PT ;  /* 0x000000010400780c */ /* 0x000fda0003f05270 */
[----:B------:R-:W-:-:S05]  /*58f0*/  @P0 IMAD.HI.U32 R4, R3, c[0x0][0x330], RZ ;  /* 0x0000cc0003040a27 */ /* 0x000fca00078e00ff */
[----:B------:R-:W-:Y:S02]  /*5900*/  @P0 SHF.R.U32.HI R3, RZ, c[0x0][0x334], R4 ;  /* 0x0000cd00ff030a19 */ /* 0x000fe40000011604 */
.L_x_2216:
[----:B------:R-:W-:Y:S05]  /*5910*/  BSYNC B0 ;  /* 0x0000000000007941 */ /* 0x000fea0003800000 */
.L_x_2214:
[----:B------:R-:W-:-:S05]  /*5920*/  IMAD R3, R3, c[0x0][0x32c], R11 ;  /* 0x0000cb0003037a24 */ /* 0x000fca00078e020b */
[----:B------:R-:W-:Y:S02]  /*5930*/  IADD3 R4, R3, c[0x0][0x32c], RZ ;  /* 0x0000cb0003047a10 */ /* 0x000fe40007ffe0ff */
[----:B------:R-:W-:Y:S02]  /*5940*/  IMNMX R0, R0, R3, !PT ;  /* 0x0000000300007217 */ /* 0x000fe40007800200 */
[----:B------:R-:W-:Y:S02]  /*5950*/  IMNMX R2, R2, R4, PT ;  /* 0x0000000402027217 */ /* 0x000fe40003800200 */
.L_x_2213:
[----:B------:R-:W-:Y:S01]  /*5960*/  ISETP.NE.AND P0, PT, R23, RZ, PT ;  /* 0x000000ff1700720c */ /* 0x000fe20003f05270 */
[----:B------:R-:W-:Y:S01]  /*5970*/  LDSM.16.MT88.4 R32, [R196] ;  /* 0x00000000c420783b */ /* 0x000fe20000004200 */
[----:B------:R-:W-:Y:S01]  /*5980*/  FMNMX.FTZ R3, R26, R27, !PT ;  /* 0x0000001b1a037209 */ /* 0x000fe20007810000 */
[----:B------:R-:W-:Y:S01]  /*5990*/  IMAD.MOV.U32 R153, RZ, RZ, R63 ;  /* 0x000000ffff997224 */ /* 0x000fe200078e003f */
[----:B------:R-:W-:Y:S01]  /*59a0*/  ISETP.GT.AND P0, PT, R0, 0x8, !P0 ;  /* 0x000000080000780c */ /* 0x000fe20004704270 */
[----:B------:R-:W-:Y:S01]  /*59b0*/  LDSM.16.MT88.4 R40, [R200] ;  /* 0x00000000c828783b */ /* 0x000fe20000004200 */
[----:B------:R-:W-:-:S02]  /*59c0*/  FMNMX.FTZ R3, R28, R3, !PT ;  /* 0x000000031c037209 */ /* 0x000fc40007810000 */
[----:B------:R-:W-:Y:S01]  /*59d0*/  ISETP.LT.OR P0, PT, R2, 0x9, P0 ;  /* 0x000000090200780c */ /* 0x000fe20000701670 */
[----:B------:R-:W-:Y:S01]  /*59e0*/  LDSM.16.MT88.4 R56, [R199] ;  /* 0x00000000c738783b */ /* 0x000fe20000004200 */
[----:B------:R-:W-:Y:S02]  /*59f0*/  FMNMX.FTZ R3, R29, R3, !PT ;  /* 0x000000031d037209 */ /* 0x000fe40007810000 */
[----:B------:R-:W-:Y:S01]  /*5a00*/  FSEL R81, R138, -INF , !P0 ;  /* 0xff8000008a517808 */ /* 0x000fe20004000000 */
[----:B------:R-:W-:Y:S01]  /*5a10*/  LDSM.16.MT88.4 R64, [R196+0x800] ;  /* 0x00080000c440783b */ /* 0x000fe20000004200 */
        /* <DEDUP_REMOVED lines=38> */
[----:B------:R-:W-:Y:S02]  /*5c80*/  ISETP.GT.AND P0, PT, R0, 0x20, !P0 ;  /* 0x000000200000780c */ /* 0x000fe40004704270 */
[----:B------:R-:W-:Y:S01]  /*5c90*/  IADD3 R211, R211, -0x2, RZ ;  /* 0xfffffffed3d37810 */ /* 0x000fe20007ffe0ff */
        /* <DEDUP_REMOVED lines=23> */
[----:B------:R-:W-:Y:S01]  /*5e10*/  FMUL.FTZ R3, R114, c[0x0][0x2d0] ;  /* 0x0000b40072037a20 */ /* 0x000fe20000410000 */
[----:B------:R-:W-:Y:S02]  /*5e20*/  ISETP.NE.AND P4, PT, R13, RZ, PT ;  /* 0x000000ff0d00720c */ /* 0x000fe40003f85270 */
[----:B------:R-:W-:-:S04]  /*5e30*/  ISETP.LT.OR P0, PT, R2, 0x32, P0 ;  /* 0x000000320200780c */ /* 0x000fc80000701670 */
[----:B------:R-:W-:Y:S02]  /*5e40*/  FSEL R152, R103, -INF , !P0 ;  /* 0xff80000067987808 */ /* 0x000fe40004000000 */
[----:B------:R-:W-:Y:S02]  /*5e50*/  ISETP.GT.AND P0, PT, R0, 0x38, !P3 ;  /* 0x000000380000780c */ /* 0x000fe40005f04270 */
[----:B------:R-:W-:Y:S02]  /*5e60*/  ISETP.NE.AND P3, PT, R14, RZ, PT ;  /* 0x000000ff0e00720c */ /* 0x000fe40003f65270 */
[----:B------:R-:W-:-:S04]  /*5e70*/  ISETP.LT.OR P0, PT, R2, 0x39, P0 ;  /* 0x000000390200780c */ /* 0x000fc80000701670 */
[----:B------:R-:W-:Y:S02]  /*5e80*/  FSEL R162, R94, -INF , !P0 ;  /* 0xff8000005ea27808 */ /* 0x000fe40004000000 */
[C---:B------:R-:W-:Y:S02]  /*5e90*/  ISETP.GT.AND P0, PT, R0.reuse, 0x39, !P2 ;  /* 0x000000390000780c */ /* 0x040fe40005704270 */
[----:B------:R-:W-:Y:S02]  /*5ea0*/  ISETP.GT.AND P2, PT, R0, 0x40, !P3 ;  /* 0x000000400000780c */ /* 0x000fe40005f44270 */
[C---:B------:R-:W-:Y:S02]  /*5eb0*/  ISETP.LT.OR P0, PT, R2.reuse, 0x3a, P0 ;  /* 0x0000003a0200780c */ /* 0x040fe40000701670 */
[----:B------:R-:W-:Y:S02]  /*5ec0*/  ISETP.LT.OR P3, PT, R2, 0x41, P2 ;  /* 0x000000410200780c */ /* 0x000fe40001761670 */
[----:B------:R-:W-:-:S02]  /*5ed0*/  FSEL R165, R95, -INF , !P0 ;  /* 0xff8000005fa57808 */ /* 0x000fc40004000000 */
[----:B------:R-:W-:Y:S02]  /*5ee0*/  ISETP.GT.AND P0, PT, R0, 0x1, !P6 ;  /* 0x000000010000780c */ /* 0x000fe40007704270 */
[----:B------:R-:W-:Y:S02]  /*5ef0*/  ISETP.NE.AND P6, PT, R6, RZ, PT ;  /* 0x000000ff0600720c */ /* 0x000fe40003fc5270 */
[----:B------:R-:W-:Y:S02]  /*5f00*/  ISETP.LT.OR P0, PT, R2, 0x2, P0 ;  /* 0x000000020200780c */ /* 0x000fe40000701670 */
[----:B------:R-:W-:Y:S02]  /*5f10*/  FSEL R161, R154, -INF , !P3 ;  /* 0xff8000009aa17808 */ /* 0x000fe40005800000 */
[----:B------:R-:W-:Y:S02]  /*5f20*/  FSEL R77, R143, -INF , !P0 ;  /* 0xff8000008f4d7808 */ /* 0x000fe40004000000 */
[----:B------:R-:W-:-:S02]  /*5f30*/  ISETP.GT.AND P0, PT, R0, RZ, !P1 ;  /* 0x000000ff0000720c */ /* 0x000fc40004f04270 */
[----:B------:R-:W-:Y:S02]  /*5f40*/  ISETP.GT.AND P1, PT, R0, 0x41, !P4 ;  /* 0x000000410000780c */ /* 0x000fe40006724270 */
[----:B------:R-:W-:Y:S02]  /*5f50*/  ISETP.LT.OR P0, PT, R2, 0x1, P0 ;  /* 0x000000010200780c */ /* 0x000fe40000701670 */
[----:B------:R-:W-:Y:S02]  /*5f60*/  ISETP.GT.AND P4, PT, R0, 0x49, !P6 ;  /* 0x000000490000780c */ /* 0x000fe40007784270 */
[----:B------:R-:W-:Y:S02]  /*5f70*/  FSEL R76, R142, -INF , !P0 ;  /* 0xff8000008e4c7808 */ /* 0x000fe40004000000 */
[----:B------:R-:W-:Y:S02]  /*5f80*/  FSETP.NEU.FTZ.AND P0, PT, R114, -INF , PT ;  /* 0xff8000007200780b */ /* 0x000fe40003f1d000 */
[----:B------:R-:W-:-:S02]  /*5f90*/  FMNMX.FTZ R7, R76, R77, !PT ;  /* 0x0000004d4c077209 */ /* 0x000fc40007810000 */
[----:B------:R-:W-:Y:S02]  /*5fa0*/  FSEL R4, R3, RZ, P0 ;  /* 0x000000ff03047208 */ /* 0x000fe40000000000 */
[----:B------:R-:W-:Y:S02]  /*5fb0*/  FMNMX.FTZ R3, R25, R30, !PT ;  /* 0x0000001e19037209 */ /* 0x000fe40007810000 */
[----:B------:R-:W-:Y:S01]  /*5fc0*/  ISETP.LT.OR P2, PT, R2, 0x42, P1 ;  /* 0x000000420200780c */ /* 0x000fe20000f41670 */
[----:B------:R-:W-:Y:S01]  /*5fd0*/  FFMA.FTZ R6, R26, c[0x0][0x2d0], -R4 ;  /* 0x0000b4001a067a23 */ /* 0x000fe20000010804 */
[----:B------:R-:W-:Y:S02]  /*5fe0*/  FMNMX.FTZ R3, R36, R3, !PT ;  /* 0x0000000324037209 */ /* 0x000fe40007810000 */
[----:B------:R-:W-:Y:S01]  /*5ff0*/  FSEL R160, R155, -INF , !P2 ;  /* 0xff8000009ba07808 */ /* 0x000fe20005000000 */
        /* <DEDUP_REMOVED lines=35> */
[----:B--2---:R-:W-:-:S03]  /*6230*/  F2FP.BF16.PACK_AB R14, R249, R248 ;  /* 0x000000f8f90e723e */ /* 0x004fc600000010ff */
        /* <DEDUP_REMOVED lines=13> */
[----:B------:R-:W-:Y:S01]  /*6310*/  ISETP.GT.AND P0, PT, R0, 0x48, !P5 ;  /* 0x000000480000780c */ /* 0x000fe20006f04270 */
[----:B------:R-:W-:Y:S01]  /*6320*/  FFMA.FTZ R6, R25, c[0x0][0x2d0], -R3 ;  /* 0x0000b40019067a23 */ /* 0x000fe20000010803 */
[----:B------:R-:W-:Y:S02]  /*6330*/  FMNMX.FTZ R5, R86, R5, !PT ;  /* 0x0000000556057209 */ /* 0x000fe40007810000 */
[----:B------:R-:W-:Y:S01]  /*6340*/  ISETP.LT.OR P1, PT, R2, 0x49, P0 ;  /* 0x000000490200780c */ /* 0x000fe20000721670 */
[----:B------:R1:W-:Y:S01]  /*6350*/  MUFU.EX2 R243, R6 ;  /* 0x0000000600f37308 */ /* 0x0003e20000000800 */
[----:B------:R-:W-:-:S02]  /*6360*/  FMNMX.FTZ R5, R88, R5, !PT ;  /* 0x0000000558057209 */ /* 0x000fc40007810000 */
[----:B------:R-:W-:Y:S01]  /*6370*/  ISETP.LT.OR P0, PT, R2, 0x4a, P4 ;  /* 0x0000004a0200780c */ /* 0x000fe20002701670 */
[----:B------:R-:W-:Y:S01]  /*6380*/  FFMA.FTZ R2, R37, c[0x0][0x2d0], -R3 ;  /* 0x0000b40025027a23 */ /* 0x000fe20000010803 */
[----:B------:R-:W-:Y:S02]  /*6390*/  FMNMX.FTZ R5, R91, R5, !PT ;  /* 0x000000055b057209 */ /* 0x000fe40007810000 */
[----:B------:R-:W-:Y:S01]  /*63a0*/  FSEL R159, R98, -INF , !P1 ;  /* 0xff800000629f7808 */ /* 0x000fe20004800000 */
[----:B------:R-:W-:Y:S01]  /*63b0*/  MUFU.EX2 R239, R2 ;  /* 0x0000000200ef7308 */ /* 0x000fe20000000800 */
[----:B------:R-:W-:Y:S02]  /*63c0*/  FMNMX.FTZ R5, R136, R5, !PT ;  /* 0x0000000588057209 */ /* 0x000fe40007810000 */
[----:B------:R-:W-:Y:S02]  /*63d0*/  FSEL R158, R99, -INF , !P0 ;  /* 0xff800000639e7808 */ /* 0x000fe40004000000 */
[----:B------:R-:W-:-:S02]  /*63e0*/  FMNMX.FTZ R5, R144, R5, !PT ;  /* 0x0000000590057209 */ /* 0x000fc40007810000 */
[----:B-1----:R-:W-:Y:S02]  /*63f0*/  FMNMX.FTZ R6, R139, R7, !PT ;  /* 0x000000078b067209 */ /* 0x002fe40007810000 */
[----:B------:R-:W-:Y:S02]  /*6400*/  FMNMX.FTZ R5, R146, R5, !PT ;  /* 0x0000000592057209 */ /* 0x000fe40007810000 */
[----:B------:R-:W-:Y:S02]  /*6410*/  FMNMX.FTZ R6, R152, R6, !PT ;  /* 0x0000000698067209 */ /* 0x000fe40007810000 */
[----:B------:R-:W-:Y:S02]  /*6420*/  FMNMX.FTZ R5, R149, R5, !PT ;  /* 0x0000000595057209 */ /* 0x000fe40007810000 */
[----:B------:R-:W-:Y:S02]  /*6430*/  FMNMX.FTZ R6, R162, R6, !PT ;  /* 0x00000006a2067209 */ /* 0x000fe40007810000 */
[----:B------:R-:W-:-:S04]  /*6440*/  FMNMX.FTZ R5, R164, R5, !PT ;  /* 0x00000005a4057209 */ /* 0x000fc80007810000 */
        /* <DEDUP_REMOVED lines=17> */
[----:B------:R-:W-:Y:S01]  /*6560*/  FFMA.FTZ R6, R60, c[0x0][0x2d0], -R3 ;  /* 0x0000b4003c067a23 */ /* 0x000fe20000010803 */
[----:B--2---:R-:W-:Y:S02]  /*6570*/  F2FP.BF16.PACK_AB R15, R239, R241 ;  /* 0x000000f1ef0f723e */ /* 0x004fe400000010ff */
[----:B------:R-:W-:Y:S01]  /*6580*/  FMNMX.FTZ R5, R161, R5, !PT ;  /* 0x00000005a1057209 */ /* 0x000fe20007810000 */
[----:B------:R-:W-:Y:S03]  /*6590*/  MUFU.EX2 R232, R6 ;  /* 0x0000000600e87308 */ /* 0x000fe60000000800 */
[----:B------:R-:W-:Y:S01]  /*65a0*/  FMNMX.FTZ R2, R160, R5, !PT ;  /* 0x00000005a0027209 */ /* 0x000fe20007810000 */
[----:B------:R-:W-:Y:S01]  /*65b0*/  FFMA.FTZ R5, R48, c[0x0][0x2d0], -R4 ;  /* 0x0000b40030057a23 */ /* 0x000fe20000010804 */
[----:B------:R-:W-:Y:S02]  /*65c0*/  HMMA.16816.F32.BF16 R44, R12, R32, RZ ;  /* 0x000000200c2c723c */ /* 0x000fe400000418ff */
[----:B------:R-:W-:Y:S01]  /*65d0*/  FMNMX.FTZ R2, R159, R2, !PT ;  /* 0x000000029f027209 */ /* 0x000fe20007810000 */
[----:B------:R2:W3:Y:S03]  /*65e0*/  MUFU.EX2 R244, R5 ;  /* 0x0000000500f47308 */ /* 0x0004e60000000800 */
[----:B------:R-:W-:-:S02]  /*65f0*/  FMNMX.FTZ R2, R158, R2, !PT ;  /* 0x000000029e027209 */ /* 0x000fc40007810000 */
[----:B------:R-:W-:Y:S03]  /*6600*/  HMMA.16816.F32.BF16 R52, R12, R40, RZ ;  /* 0x000000280c34723c */ /* 0x000fe600000418ff */
[----:B------:R-:W4:Y:S01]  /*6610*/  SHFL.BFLY PT, R7, R2, 0x2, 0x1f ;  /* 0x0c401f0002077f89 */ /* 0x000f2200000e0000 */
[----:B-1----:R-:W-:Y:S01]  /*6620*/  FMNMX.FTZ R112, R0, R8, !PT ;  /* 0x0000000800707209 */ /* 0x002fe20007810000 */
[----:B------:R-:W-:-:S03]  /*6630*/  FFMA.FTZ R0, R62, c[0x0][0x2d0], -R3 ;  /* 0x0000b4003e007a23 */ /* 0x000fc60000010803 */
[----:B------:R-:W-:Y:S01]  /*6640*/  HMMA.16816.F32.BF16 R24, R12, R56, RZ ;  /* 0x000000380c18723c */ /* 0x000fe200000418ff */
[----:B------:R-:W-:Y:S01]  /*6650*/  FSETP.NEU.FTZ.AND P0, PT, R112, -INF , PT ;  /* 0xff8000007000780b */ /* 0x000fe20003f1d000 */
[----:B--2---:R-:W-:Y:S01]  /*6660*/  FFMA.FTZ R5, R50, c[0x0][0x2d0], -R4 ;  /* 0x0000b40032057a23 */ /* 0x004fe20000010804 */
[----:B------:R1:W-:Y:S01]  /*6670*/  MUFU.EX2 R237, R0 ;  /* 0x0000000000ed7308 */ /* 0x0003e20000000800 */
[----:B---3--:R-:W-:-:S04]  /*6680*/  F2FP.BF16.PACK_AB R8, R244, R251 ;  /* 0x000000fbf408723e */ /* 0x008fc800000010ff */
[C---:B------:R-:W-:Y:S03]  /*6690*/  HMMA.16816.F32.BF16 R28, R12.reuse, R34, RZ ;  /* 0x000000220c1c723c */ /* 0x040fe600000418ff */
[----:B------:R2:W-:Y:S05]  /*66a0*/  MUFU.EX2 R245, R5 ;  /* 0x0000000500f57308 */ /* 0x0005ea0000000800 */
[C---:B------:R-:W-:Y:S01]  /*66b0*/  HMMA.16816.F32.BF16 R20, R12.reuse, R42, RZ ;  /* 0x0000002a0c14723c */ /* 0x040fe200000418ff */
[----:B-1----:R-:W-:Y:S02]  /*66c0*/  FFMA.FTZ R0, R68, c[0x0][0x2d0], -R3 ;  /* 0x0000b40044007a23 */ /* 0x002fe40000010803 */
[----:B------:R-:W-:Y:S02]  /*66d0*/  LDSM.16.MT88.4 R68, [R199+0x800] ;  /* 0x00080000c744783b */ /* 0x000fe40000004200 */
[----:B------:R-:W1:Y:S03]  /*66e0*/  MUFU.EX2 R240, R0 ;  /* 0x0000000000f07308 */ /* 0x000e660000000800 */
[----:B------:R-:W-:Y:S01]  /*66f0*/  HMMA.16816.F32.BF16 R16, R12, R38, RZ ;  /* 0x000000260c10723c */ /* 0x000fe200000418ff */
[----:B--2---:R-:W-:-:S04]  /*6700*/  FFMA.FTZ R5, R51, c[0x0][0x2d0], -R4 ;  /* 0x0000b40033057a23 */ /* 0x004fc80000010804 */
[----:B------:R2:W3:Y:S01]  /*6710*/  MUFU.EX2 R246, R5 ;  /* 0x0000000500f67308 */ /* 0x0004e20000000800 */
[----:B-1----:R-:W-:Y:S01]  /*6720*/  F2FP.BF16.PACK_AB R11, R240, R237 ;  /* 0x000000edf00b723e */ /* 0x002fe200000010ff */
[----:B--2---:R-:W-:Y:S01]  /*6730*/  FFMA.FTZ R5, R61, c[0x0][0x2d0], -R4 ;  /* 0x0000b4003d057a23 */ /* 0x004fe20000010804 */
[----:B---3--:R-:W-:Y:S01]  /*6740*/  F2FP.BF16.PACK_AB R10, R246, R245 ;  /* 0x000000f5f60a723e */ /* 0x008fe200000010ff */
[----:B------:R-:W1:Y:S04]  /*6750*/  LDSM.16.MT88.4 R60, [R200+0x800] ;  /* 0x00080000c83c783b */ /* 0x000e680000004200 */
[----:B------:R2:W-:Y:S02]  /*6760*/  MUFU.EX2 R247, R5 ;  /* 0x0000000500f77308 */ /* 0x0005e40000000800 */
[----:B--2---:R-:W-:-:S02]  /*6770*/  FFMA.FTZ R5, R49, c[0x0][0x2d0], -R3 ;  /* 0x0000b40031057a23 */ /* 0x004fc40000010803 */
[C---:B------:R-:W-:Y:S04]  /*6780*/  HMMA.16816.F32.BF16 R48, R12.reuse, R36, RZ ;  /* 0x000000240c30723c */ /* 0x040fe800000418ff */
[----:B------:R4:W2:Y:S04]  /*6790*/  MUFU.EX2 R233, R5 ;  /* 0x0000000500e97308 */ /* 0x0008a80000000800 */
[----:B------:R-:W-:Y:S01]  /*67a0*/  HMMA.16816.F32.BF16 R12, R12, R58, RZ ;  /* 0x0000003a0c0c723c */ /* 0x000fe200000418ff */
[----:B----4-:R-:W-:Y:S01]  /*67b0*/  FMNMX.FTZ R5, R2, R7, !PT ;  /* 0x0000000702057209 */ /* 0x010fe20007810000 */
[----:B------:R-:W-:Y:S01]  /*67c0*/  FMUL.FTZ R2, R112, c[0x0][0x2d0] ;  /* 0x0000b40070027a20 */ /* 0x000fe20000410000 */
[----:B--2---:R-:W-:-:S03]  /*67d0*/  F2FP.BF16.PACK_AB R9, R232, R233 ;  /* 0x000000e9e809723e */ /* 0x004fc600000010ff */
[----:B------:R-:W2:Y:S01]  /*67e0*/  SHFL.BFLY PT, R6, R5, 0x1, 0x1f ;  /* 0x0c201f0005067f89 */ /* 0x000ea200000e0000 */
[----:B------:R-:W-:-:S03]  /*67f0*/  FSEL R2, R2, RZ, P0 ;  /* 0x000000ff02027208 */ /* 0x000fc60000000000 */
[----:B------:R-:W-:Y:S02]  /*6800*/  HMMA.16816.F32.BF16 R108, R8, R64, R44 ;  /* 0x00000040086c723c */ /* 0x000fe4000004182c */
[----:B------:R-:W-:-:S04]  /*6810*/  FFMA.FTZ R0, R79, c[0x0][0x2d0], -R2 ;  /* 0x0000b4004f007a23 */ /* 0x000fc80000010802 */
[----:B------:R3:W-:Y:S02]  /*6820*/  MUFU.EX2 R230, R0 ;  /* 0x0000000000e67308 */ /* 0x0007e40000000800 */
[C---:B-1----:R-:W-:Y:S08]  /*6830*/  HMMA.16816.F32.BF16 R52, R8.reuse, R60, R52 ;  /* 0x0000003c0834723c */ /* 0x042ff00000041834 */
[----:B------:R-:W-:Y:S01]  /*6840*/  HMMA.16816.F32.BF16 R48, R8, R72, R48 ;  /* 0x000000480830723c */ /* 0x000fe20000041830 */
[----:B--2---:R-:W-:Y:S01]  /*6850*/  FMNMX.FTZ R5, R5, R6, !PT ;  /* 0x0000000605057209 */ /* 0x004fe20007810000 */
[----:B------:R-:W-:-:S02]  /*6860*/  FFMA.FTZ R6, R83, c[0x0][0x2d0], -R2 ;  /* 0x0000b40053067a23 */ /* 0x000fc40000010802 */
[--C-:B---3--:R-:W-:Y:S01]  /*6870*/  FFMA.FTZ R0, R78, c[0x0][0x2d0], -R2.reuse ;  /* 0x0000b4004e007a23 */ /* 0x108fe20000010802 */
[----:B------:R-:W-:Y:S01]  /*6880*/  FSETP.NEU.FTZ.AND P0, PT, R5, -INF , PT ;  /* 0xff8000000500780b */ /* 0x000fe20003f1d000 */
[----:B------:R-:W-:Y:S02]  /*6890*/  MUFU.EX2 R228, R6 ;  /* 0x0000000600e47308 */ /* 0x000fe40000000800 */
[C---:B------:R-:W-:Y:S06]  /*68a0*/  HMMA.16816.F32.BF16 R44, R8.reuse, R68, R24 ;  /* 0x00000044082c723c */ /* 0x040fec0000041818 */
[----:B------:R1:W2:Y:S02]  /*68b0*/  MUFU.EX2 R7, R0 ;  /* 0x0000000000077308 */ /* 0x0002a40000000800 */
[C---:B------:R-:W-:Y:S08]  /*68c0*/  HMMA.16816.F32.BF16 R100, R8.reuse, R66, R28 ;  /* 0x000000420864723c */ /* 0x040ff0000004181c */
[----:B------:R-:W-:Y:S01]  /*68d0*/  HMMA.16816.F32.BF16 R96, R8, R62, R20 ;  /* 0x0000003e0860723c */ /* 0x000fe20000041814 */
[----:B-1----:R-:W-:-:S07]  /*68e0*/  FFMA.FTZ R0, R82, c[0x0][0x2d0], -R2 ;  /* 0x0000b40052007a23 */ /* 0x002fce0000010802 */
[C---:B------:R-:W-:Y:S01]  /*68f0*/  HMMA.16816.F32.BF16 R104, R8.reuse, R74, R16 ;  /* 0x0000004a0868723c */ /* 0x040fe20000041810 */
[----:B------:R1:W3:Y:S07]  /*6900*/  MUFU.EX2 R229, R0 ;  /* 0x0000000000e57308 */ /* 0x0002ee0000000800 */
[----:B------:R-:W-:Y:S07]  /*6910*/  HMMA.16816.F32.BF16 R92, R8, R70, R12 ;  /* 0x00000046085c723c */ /* 0x000fee000004180c */
[----:B--2---:R-:W-:Y:S01]  /*6920*/  F2FP.BF16.PACK_AB R8, R7, R230 ;  /* 0x000000e60708723e */ /* 0x004fe200000010ff */
[----:B------:R-:W-:-:S02]  /*6930*/  FADD.FTZ R7, R230, R7 ;  /* 0x00000007e6077221 */ /* 0x000fc40000010000 */
[----:B-1----:R-:W-:Y:S01]  /*6940*/  FMUL.FTZ R0, R5, c[0x0][0x2d0] ;  /* 0x0000b40005007a20 */ /* 0x002fe20000410000 */
[----:B---3--:R-:W-:Y:S01]  /*6950*/  F2FP.BF16.PACK_AB R10, R228, R229 ;  /* 0x000000e5e40a723e */ /* 0x008fe200000010ff */
[----:B------:R-:W-:-:S03]  /*6960*/  FADD.FTZ R7, R229, R7 ;  /* 0x00000007e5077221 */ /* 0x000fc60000010000 */
[----:B------:R-:W-:Y:S01]  /*6970*/  FSEL R0, R0, RZ, P0 ;  /* 0x000000ff00007208 */ /* 0x000fe20000000000 */
[----:B------:R-:W-:-:S04]  /*6980*/  FADD.FTZ R7, R228, R7 ;  /* 0x00000007e4077221 */ /* 0x000fc80000010000 */
        /* <DEDUP_REMOVED lines=44> */
[----:B-1----:R-:W-:-:S03]  /*6c50*/  FFMA.FTZ R6, R118, c[0x0][0x2d0], -R4 ;  /* 0x0000b40076067a23 */ /* 0x002fc60000010804 */
[----:B------:R-:W-:Y:S01]  /*6c60*/  LDSM.16.MT88.4 R64, [R200+0x1800] ;  /* 0x00180000c840783b */ /* 0x000fe20000004200 */
[----:B------:R1:W-:Y:S02]  /*6c70*/  MUFU.EX2 R219, R6 ;  /* 0x0000000600db7308 */ /* 0x0003e40000000800 */
[C---:B------:R-:W-:Y:S01]  /*6c80*/  HMMA.16816.F32.BF16 R140, R8.reuse, R60, R20 ;  /* 0x0000003c088c723c */ /* 0x040fe20000041814 */
[----:B------:R-:W-:Y:S07]  /*6c90*/  LDSM.16.MT88.4 R20, [R200+0x1000] ;  /* 0x00100000c814783b */ /* 0x000fee0000004200 */
[----:B------:R-:W-:Y:S01]  /*6ca0*/  HMMA.16816.F32.BF16 R88, R8, R72, R16 ;  /* 0x000000480858723c */ /* 0x000fe20000041810 */
[----:B------:R-:W5:Y:S01]  /*6cb0*/  LDSM.16.MT88.4 R16, [R196+0x1000] ;  /* 0x00100000c410783b */ /* 0x000f620000004200 */
[----:B-1----:R-:W-:-:S06]  /*6cc0*/  FFMA.FTZ R6, R121, c[0x0][0x2d0], -R4 ;  /* 0x0000b40079067a23 */ /* 0x002fcc0000010804 */
[C---:B------:R-:W-:Y:S01]  /*6cd0*/  HMMA.16816.F32.BF16 R132, R8.reuse, R68, R12 ;  /* 0x000000440884723c */ /* 0x040fe2000004180c */
[----:B------:R1:W-:Y:S07]  /*6ce0*/  MUFU.EX2 R220, R6 ;  /* 0x0000000600dc7308 */ /* 0x0003ee0000000800 */
[C---:B------:R-:W-:Y:S01]  /*6cf0*/  HMMA.16816.F32.BF16 R84, R8.reuse, R74, R36 ;  /* 0x0000004a0854723c */ /* 0x040fe20000041824 */
[----:B------:R-:W-:Y:S07]  /*6d00*/  LDSM.16.MT88.4 R72, [R199+0x1800] ;  /* 0x00180000c748783b */ /* 0x000fee0000004200 */
[----:B------:R-:W-:Y:S01]  /*6d10*/  HMMA.16816.F32.BF16 R80, R8, R62, R40 ;  /* 0x0000003e0850723c */ /* 0x000fe20000041828 */
[----:B------:R-:W-:Y:S01]  /*6d20*/  LDSM.16.MT88.4 R60, [R196+0x1800] ;  /* 0x00180000c43c783b */ /* 0x000fe20000004200 */
[----:B-1----:R-:W-:-:S04]  /*6d30*/  FFMA.FTZ R6, R122, c[0x0][0x2d0], -R4 ;  /* 0x0000b4007a067a23 */ /* 0x002fc80000010804 */
[----:B------:R1:W-:Y:S02]  /*6d40*/  MUFU.EX2 R216, R6 ;  /* 0x0000000600d87308 */ /* 0x0003e40000000800 */
[----:B-1----:R-:W-:-:S06]  /*6d50*/  FFMA.FTZ R6, R123, c[0x0][0x2d0], -R4 ;  /* 0x0000b4007b067a23 */ /* 0x002fcc0000010804 */
[----:B------:R1:W-:Y:S02]  /*6d60*/  MUFU.EX2 R212, R6 ;  /* 0x0000000600d47308 */ /* 0x0003e40000000800 */
[----:B-1----:R-:W-:-:S06]  /*6d70*/  FFMA.FTZ R6, R116, c[0x0][0x2d0], -R3 ;  /* 0x0000b40074067a23 */ /* 0x002fcc0000010803 */
[----:B------:R1:W-:Y:S02]  /*6d80*/  MUFU.EX2 R195, R6 ;  /* 0x0000000600c37308 */ /* 0x0003e40000000800 */
[----:B-1----:R-:W-:-:S06]  /*6d90*/  FFMA.FTZ R6, R115, c[0x0][0x2d0], -R3 ;  /* 0x0000b40073067a23 */ /* 0x002fcc0000010803 */
[----:B------:R1:W1:Y:S02]  /*6da0*/  MUFU.EX2 R194, R6 ;  /* 0x0000000600c27308 */ /* 0x0002640000000800 */
[----:B-1----:R-:W-:Y:S02]  /*6db0*/  FFMA.FTZ R6, R120, c[0x0][0x2d0], -R3 ;  /* 0x0000b40078067a23 */ /* 0x002fe40000010803 */
[----:B------:R-:W-:Y:S01]  /*6dc0*/  HMMA.16816.F32.BF16 R120, R8, R70, R32 ;  /* 0x000000460878723c */ /* 0x000fe20000041820 */
[----:B------:R-:W1:Y:S03]  /*6dd0*/  LDSM.16.MT88.4 R68, [R197+0x1800] ;  /* 0x00180000c544783b */ /* 0x000e660000004200 */
[----:B------:R3:W-:Y:S03]  /*6de0*/  MUFU.EX2 R193, R6 ;  /* 0x0000000600c17308 */ /* 0x0007e60000000800 */
[----:B--2---:R-:W-:-:S02]  /*6df0*/  F2FP.BF16.PACK_AB R8, R221, R247 ;  /* 0x000000f7dd08723e */ /* 0x004fc400000010ff */
[----:B------:R-:W-:Y:S02]  /*6e00*/  F2FP.BF16.PACK_AB R9, R194, R195 ;  /* 0x000000c3c209723e */ /* 0x000fe400000010ff */
[----:B------:R-:W-:Y:S01]  /*6e10*/  F2FP.BF16.PACK_AB R10, R220, R219 ;  /* 0x000000dbdc0a723e */ /* 0x000fe200000010ff */
[----:B---3--:R-:W-:-:S04]  /*6e20*/  FFMA.FTZ R6, R128, c[0x0][0x2d0], -R3 ;  /* 0x0000b40080067a23 */ /* 0x008fc80000010803 */
[----:B------:R2:W3:Y:S02]  /*6e30*/  MUFU.EX2 R191, R6 ;  /* 0x0000000600bf7308 */ /* 0x0004e40000000800 */
[----:B--2---:R-:W-:Y:S01]  /*6e40*/  FFMA.FTZ R6, R151, c[0x0][0x2d0], -R4 ;  /* 0x0000b40097067a23 */ /* 0x004fe20000010804 */
[----:B---3--:R-:W-:-:S05]  /*6e50*/  F2FP.BF16.PACK_AB R11, R191, R193 ;  /* 0x000000c1bf0b723e */ /* 0x008fca00000010ff */
[----:B------:R2:W-:Y:S02]  /*6e60*/  MUFU.EX2 R192, R6 ;  /* 0x0000000600c07308 */ /* 0x0005e40000000800 */
[C---:B------:R-:W-:Y:S08]  /*6e70*/  HMMA.16816.F32.BF16 R32, R8.reuse, R26, R104 ;  /* 0x0000001a0820723c */ /* 0x040ff00000041868 */
[----:B----4-:R-:W-:Y:S01]  /*6e80*/  HMMA.16816.F32.BF16 R12, R8, R30, R92 ;  /* 0x0000001e080c723c */ /* 0x010fe2000004185c */
[----:B------:R-:W-:Y:S01]  /*6e90*/  LDSM.16.MT88.4 R92, [R197+0x2000] ;  /* 0x00200000c55c783b */ /* 0x000fe20000004200 */
[----:B--2---:R-:W-:-:S04]  /*6ea0*/  FFMA.FTZ R6, R150, c[0x0][0x2d0], -R4 ;  /* 0x0000b40096067a23 */ /* 0x004fc80000010804 */
[----:B------:R2:W3:Y:S02]  /*6eb0*/  MUFU.EX2 R190, R6 ;  /* 0x0000000600be7308 */ /* 0x0004e40000000800 */
[C---:B-----5:R-:W-:Y:S08]  /*6ec0*/  HMMA.16816.F32.BF16 R56, R8.reuse, R16, R108 ;  /* 0x000000100838723c */ /* 0x060ff0000004186c */
[----:B------:R-:W-:Y:S01]  /*6ed0*/  HMMA.16816.F32.BF16 R52, R8, R20, R52 ;  /* 0x000000140834723c */ /* 0x000fe20000041834 */
[----:B--2---:R-:W-:-:S07]  /*6ee0*/  FFMA.FTZ R6, R130, c[0x0][0x2d0], -R3 ;  /* 0x0000b40082067a23 */ /* 0x004fce0000010803 */
[C---:B------:R-:W-:Y:S01]  /*6ef0*/  HMMA.16816.F32.BF16 R48, R8.reuse, R24, R48 ;  /* 0x000000180830723c */ /* 0x040fe20000041830 */
[----:B------:R2:W-:Y:S07]  /*6f00*/  MUFU.EX2 R189, R6 ;  /* 0x0000000600bd7308 */ /* 0x0005ee0000000800 */
[C---:B------:R-:W-:Y:S08]  /*6f10*/  HMMA.16816.F32.BF16 R44, R8.reuse, R28, R44 ;  /* 0x0000001c082c723c */ /* 0x040ff0000004182c */
[----:B------:R-:W-:Y:S01]  /*6f20*/  HMMA.16816.F32.BF16 R40, R8, R18, R100 ;  /* 0x000000120828723c */ /* 0x000fe20000041864 */
[----:B--2---:R-:W-:-:S04]  /*6f30*/  FFMA.FTZ R6, R145, c[0x0][0x2d0], -R3 ;  /* 0x0000b40091067a23 */ /* 0x004fc80000010803 */
[----:B------:R2:W4:Y:S03]  /*6f40*/  MUFU.EX2 R188, R6 ;  /* 0x0000000600bc7308 */ /* 0x0005260000000800 */
[----:B------:R-:W-:Y:S07]  /*6f50*/  HMMA.16816.F32.BF16 R36, R8, R22, R96 ;  /* 0x000000160824723c */ /* 0x000fee0000041860 */
[----:B------:R-:W-:-:S02]  /*6f60*/  F2FP.BF16.PACK_AB R8, R212, R216 ;  /* 0x000000d8d408723e */ /* 0x000fc400000010ff */
[----:B---3--:R-:W-:Y:S01]  /*6f70*/  F2FP.BF16.PACK_AB R10, R190, R192 ;  /* 0x000000c0be0a723e */ /* 0x008fe200000010ff */
[----:B--2---:R-:W-:Y:S01]  /*6f80*/  FFMA.FTZ R6, R147, c[0x0][0x2d0], -R3 ;  /* 0x0000b40093067a23 */ /* 0x004fe20000010803 */
[----:B----4-:R-:W-:-:S03]  /*6f90*/  F2FP.BF16.PACK_AB R9, R188, R189 ;  /* 0x000000bdbc09723e */ /* 0x010fc600000010ff */
[----:B------:R2:W-:Y:S02]  /*6fa0*/  MUFU.EX2 R187, R6 ;  /* 0x0000000600bb7308 */ /* 0x0005e40000000800 */
[----:B--2---:R-:W-:-:S06]  /*6fb0*/  FFMA.FTZ R6, R148, c[0x0][0x2d0], -R3 ;  /* 0x0000b40094067a23 */ /* 0x004fcc0000010803 */
[----:B------:R2:W3:Y:S02]  /*6fc0*/  MUFU.EX2 R186, R6 ;  /* 0x0000000600ba7308 */ /* 0x0004e40000000800 */
[----:B--2---:R-:W-:Y:S01]  /*6fd0*/  FFMA.FTZ R6, R136, c[0x0][0x2d0], -R2 ;  /* 0x0000b40088067a23 */ /* 0x004fe20000010802 */
[----:B---3--:R-:W-:-:S05]  /*6fe0*/  F2FP.BF16.PACK_AB R11, R186, R187 ;  /* 0x000000bbba0b723e */ /* 0x008fca00000010ff */
[----:B------:R2:W-:Y:S02]  /*6ff0*/  MUFU.EX2 R184, R6 ;  /* 0x0000000600b87308 */ /* 0x0005e40000000800 */
[C---:B-1----:R-:W-:Y:S08]  /*7000*/  HMMA.16816.F32.BF16 R96, R8.reuse, R70, R32 ;  /* 0x000000460860723c */ /* 0x042ff00000041820 */
[----:B------:R-:W-:Y:S01]  /*7010*/  HMMA.16816.F32.BF16 R32, R8, R74, R12 ;  /* 0x0000004a0820723c */ /* 0x000fe2000004180c */
[----:B------:R-:W-:Y:S01]  /*7020*/  LDSM.16.MT88.4 R12, [R199+0x2000] ;  /* 0x00200000c70c783b */ /* 0x000fe20000004200 */
[----:B--2---:R-:W-:-:S04]  /*7030*/  FFMA.FTZ R6, R144, c[0x0][0x2d0], -R2 ;  /* 0x0000b40090067a23 */ /* 0x004fc80000010802 */
[----:B------:R1:W2:Y:S02]  /*7040*/  MUFU.EX2 R185, R6 ;  /* 0x0000000600b97308 */ /* 0x0002a40000000800 */
        /* <DEDUP_REMOVED lines=15> */
[--C-:B-1----:R-:W-:Y:S02]  /*7140*/  FFMA.FTZ R6, R131, c[0x0][0x2d0], -R0.reuse ;  /* 0x0000b40083067a23 */ /* 0x102fe40000010800 */
[----:B------:R-:W1:Y:S04]  /*7150*/  LDSM.16.MT88.4 R128, [R196+0x2000] ;  /* 0x00200000c480783b */ /* 0x000e680000004200 */
[----:B------:R2:W3:Y:S02]  /*7160*/  MUFU.EX2 R181, R6 ;  /* 0x0000000600b57308 */ /* 0x0004e40000000800 */
[----:B--2---:R-:W-:Y:S01]  /*7170*/  FFMA.FTZ R6, R137, c[0x0][0x2d0], -R0 ;  /* 0x0000b40089067a23 */ /* 0x004fe20000010800 */
[----:B---3--:R-:W-:-:S05]  /*7180*/  F2FP.BF16.PACK_AB R9, R181, R180 ;  /* 0x000000b4b509723e */ /* 0x008fca00000010ff */
[----:B------:R2:W-:Y:S02]  /*7190*/  MUFU.EX2 R116, R6 ;  /* 0x0000000600747308 */ /* 0x0005e40000000800 */
[----:B--2---:R-:W-:-:S06]  /*71a0*/  FFMA.FTZ R6, R138, c[0x0][0x2d0], -R0 ;  /* 0x0000b4008a067a23 */ /* 0x004fcc0000010800 */
[----:B------:R2:W3:Y:S02]  /*71b0*/  MUFU.EX2 R115, R6 ;  /* 0x0000000600737308 */ /* 0x0004e40000000800 */
[----:B--2---:R-:W-:Y:S01]  /*71c0*/  FFMA.FTZ R6, R175, c[0x0][0x2d0], -R4 ;  /* 0x0000b400af067a23 */ /* 0x004fe20000010804 */
[----:B---3--:R-:W-:-:S05]  /*71d0*/  F2FP.BF16.PACK_AB R11, R115, R116 ;  /* 0x00000074730b723e */ /* 0x008fca00000010ff */
[----:B------:R2:W-:Y:S02]  /*71e0*/  MUFU.EX2 R175, R6 ;  /* 0x0000000600af7308 */ /* 0x0005e40000000800 */
[C---:B------:R-:W-:Y:S08]  /*71f0*/  HMMA.16816.F32.BF16 R104, R8.reuse, R28, R132 ;  /* 0x0000001c0868723c */ /* 0x040ff00000041884 */
[----:B------:R-:W-:Y:S01]  /*7200*/  HMMA.16816.F32.BF16 R124, R8, R16, R124 ;  /* 0x00000010087c723c */ /* 0x000fe2000004187c */
[----:B--2---:R-:W-:-:S04]  /*7210*/  FFMA.FTZ R6, R174, c[0x0][0x2d0], -R4 ;  /* 0x0000b400ae067a23 */ /* 0x004fc80000010804 */
[----:B------:R2:W-:Y:S03]  /*7220*/  MUFU.EX2 R174, R6 ;  /* 0x0000000600ae7308 */ /* 0x0005e60000000800 */
[C---:B------:R-:W-:Y:S08]  /*7230*/  HMMA.16816.F32.BF16 R16, R8.reuse, R18, R76 ;  /* 0x000000120810723c */ /* 0x040ff0000004184c */
[----:B------:R-:W-:Y:S01]  /*7240*/  HMMA.16816.F32.BF16 R76, R8, R30, R120 ;  /* 0x0000001e084c723c */ /* 0x000fe20000041878 */
[----:B--2---:R-:W-:-:S07]  /*7250*/  FFMA.FTZ R6, R173, c[0x0][0x2d0], -R4 ;  /* 0x0000b400ad067a23 */ /* 0x004fce0000010804 */
[C---:B------:R-:W-:Y:S01]  /*7260*/  HMMA.16816.F32.BF16 R140, R8.reuse, R20, R140 ;  /* 0x00000014088c723c */ /* 0x040fe2000004188c */
[----:B------:R-:W-:Y:S01]  /*7270*/  FFMA.FTZ R4, R172, c[0x0][0x2d0], -R4 ;  /* 0x0000b400ac047a23 */ /* 0x000fe20000010804 */
[----:B------:R2:W-:Y:S06]  /*7280*/  MUFU.EX2 R173, R6 ;  /* 0x0000000600ad7308 */ /* 0x0005ec0000000800 */
[C---:B------:R-:W-:Y:S02]  /*7290*/  HMMA.16816.F32.BF16 R20, R8.reuse, R22, R80 ;  /* 0x000000160814723c */ /* 0x040fe40000041850 */
[----:B------:R3:W4:Y:S06]  /*72a0*/  MUFU.EX2 R172, R4 ;  /* 0x0000000400ac7308 */ /* 0x00072c0000000800 */
[----:B------:R-:W-:Y:S01]  /*72b0*/  HMMA.16816.F32.BF16 R80, R8, R26, R84 ;  /* 0x0000001a0850723c */ /* 0x000fe20000041854 */
[----:B--2---:R-:W-:-:S07]  /*72c0*/  IMAD.MOV.U32 R6, RZ, RZ, R153 ;  /* 0x000000ffff067224 */ /* 0x004fce00078e0099 */
[----:B------:R-:W-:Y:S01]  /*72d0*/  HMMA.16816.F32.BF16 R88, R8, R24, R88 ;  /* 0x000000180858723c */ /* 0x000fe20000041858 */
[----:B---3--:R-:W-:Y:S01]  /*72e0*/  FFMA.FTZ R4, R171, c[0x0][0x2d0], -R3 ;  /* 0x0000b400ab047a23 */ /* 0x008fe20000010803 */
[----:B----4-:R-:W-:-:S03]  /*72f0*/  F2FP.BF16.PACK_AB R154, R172, R173 ;  /* 0x000000adac9a723e */ /* 0x010fc600000010ff */
[----:B------:R2:W-:Y:S02]  /*7300*/  MUFU.EX2 R171, R4 ;  /* 0x0000000400ab7308 */ /* 0x0005e40000000800 */
[----:B--2---:R-:W-:-:S06]  /*7310*/  FFMA.FTZ R4, R170, c[0x0][0x2d0], -R3 ;  /* 0x0000b400aa047a23 */ /* 0x004fcc0000010803 */
[----:B------:R2:W3:Y:S02]  /*7320*/  MUFU.EX2 R170, R4 ;  /* 0x0000000400aa7308 */ /* 0x0004e40000000800 */
[--C-:B--2---:R-:W-:Y:S01]  /*7330*/  FFMA.FTZ R4, R168, c[0x0][0x2d0], -R3.reuse ;  /* 0x0000b400a8047a23 */ /* 0x104fe20000010803 */
[----:B---3--:R-:W-:Y:S01]  /*7340*/  F2FP.BF16.PACK_AB R153, R170, R171 ;  /* 0x000000abaa99723e */ /* 0x008fe200000010ff */
[----:B------:R-:W-:-:S04]  /*7350*/  FFMA.FTZ R3, R167, c[0x0][0x2d0], -R3 ;  /* 0x0000b400a7037a23 */ /* 0x000fc80000010803 */
[----:B------:R2:W-:Y:S08]  /*7360*/  MUFU.EX2 R168, R4 ;  /* 0x0000000400a87308 */ /* 0x0005f00000000800 */
[----:B------:R3:W4:Y:S01]  /*7370*/  MUFU.EX2 R167, R3 ;  /* 0x0000000300a77308 */ /* 0x0007220000000800 */
[----:B--2---:R-:W-:-:S05]  /*7380*/  IMAD.MOV.U32 R4, RZ, RZ, c[0x0][0x2c4] ;  /* 0x0000b100ff047624 */ /* 0x004fca00078e00ff */
[----:B------:R-:W-:Y:S01]  /*7390*/  ISETP.NE.AND P6, PT, R4, 0x1, PT ;  /* 0x000000010400780c */ /* 0x000fe20003fc5270 */
[----:B---3--:R-:W-:Y:S01]  /*73a0*/  FFMA.FTZ R3, R164, c[0x0][0x2d0], -R2 ;  /* 0x0000b400a4037a23 */ /* 0x008fe20000010802 */
[----:B----4-:R-:W-:-:S03]  /*73b0*/  F2FP.BF16.PACK_AB R155, R167, R168 ;  /* 0x000000a8a79b723e */ /* 0x010fc600000010ff */
[----:B------:R2:W-:Y:S02]  /*73c0*/  MUFU.EX2 R164, R3 ;  /* 0x0000000300a47308 */ /* 0x0005e40000000800 */
[----:B--2---:R-:W-:-:S06]  /*73d0*/  FFMA.FTZ R3, R163, c[0x0][0x2d0], -R2 ;  /* 0x0000b400a3037a23 */ /* 0x004fcc0000010802 */
[----:B------:R2:W3:Y:S02]  /*73e0*/  MUFU.EX2 R163, R3 ;  /* 0x0000000300a37308 */ /* 0x0004e40000000800 */
[----:B--2---:R-:W-:Y:S01]  /*73f0*/  FFMA.FTZ R3, R166, c[0x0][0x2d0], -R2 ;  /* 0x0000b400a6037a23 */ /* 0x004fe20000010802 */
[----:B---3--:R-:W-:Y:S01]  /*7400*/  F2FP.BF16.PACK_AB R8, R163, R164 ;  /* 0x000000a4a308723e */ /* 0x008fe200000010ff */
[----:B------:R-:W-:-:S04]  /*7410*/  IMAD.MOV.U32 R166, RZ, RZ, c[0x0][0x32c] ;  /* 0x0000cb00ffa67624 */ /* 0x000fc800078e00ff */
[----:B------:R2:W-:Y:S02]  /*7420*/  MUFU.EX2 R117, R3 ;  /* 0x0000000300757308 */ /* 0x0005e40000000800 */
[----:B--2---:R-:W-:-:S06]  /*7430*/  FFMA.FTZ R3, R169, c[0x0][0x2d0], -R2 ;  /* 0x0000b400a9037a23 */ /* 0x004fcc0000010802 */
[----:B------:R2:W3:Y:S02]  /*7440*/  MUFU.EX2 R118, R3 ;  /* 0x0000000300767308 */ /* 0x0004e40000000800 */
[----:B--2---:R-:W-:Y:S01]  /*7450*/  FFMA.FTZ R3, R139, c[0x0][0x2d0], -R0 ;  /* 0x0000b4008b037a23 */ /* 0x004fe20000010800 */
[----:B---3--:R-:W-:-:S05]  /*7460*/  F2FP.BF16.PACK_AB R10, R118, R117 ;  /* 0x00000075760a723e */ /* 0x008fca00000010ff */
[----:B------:R2:W-:Y:S02]  /*7470*/  MUFU.EX2 R28, R3 ;  /* 0x00000003001c7308 */ /* 0x0005e40000000800 */
[----:B--2---:R-:W-:Y:S01]  /*7480*/  FFMA.FTZ R3, R152, c[0x0][0x2d0], -R0 ;  /* 0x0000b40098037a23 */ /* 0x004fe20000010800 */
[----:B------:R-:W-:-:S05]  /*7490*/  F2FP.BF16.PACK_AB R152, R174, R175 ;  /* 0x000000afae98723e */ /* 0x000fca00000010ff */
[----:B------:R2:W3:Y:S02]  /*74a0*/  MUFU.EX2 R31, R3 ;  /* 0x00000003001f7308 */ /* 0x0004e40000000800 */
[C---:B-1----:R-:W-:Y:S08]  /*74b0*/  HMMA.16816.F32.BF16 R120, R152.reuse, R128, R56 ;  /* 0x000000809878723c */ /* 0x042ff00000041838 */
[----:B------:R-:W-:Y:S01]  /*74c0*/  HMMA.16816.F32.BF16 R132, R152, R130, R40 ;  /* 0x000000829884723c */ /* 0x000fe20000041828 */
[----:B--2---:R-:W-:Y:S01]  /*74d0*/  FFMA.FTZ R3, R162, c[0x0][0x2d0], -R0 ;  /* 0x0000b400a2037a23 */ /* 0x004fe20000010800 */
[----:B---3--:R-:W-:-:S03]  /*74e0*/  F2FP.BF16.PACK_AB R9, R31, R28 ;  /* 0x0000001c1f09723e */ /* 0x008fc600000010ff */
        /* <DEDUP_REMOVED lines=8> */
[----:B-1----:R-:W-:Y:S01]  /*7570*/  FFMA.FTZ R3, R176, c[0x0][0x2d0], -R2 ;  /* 0x0000b400b0037a23 */ /* 0x002fe20000010802 */
[----:B--2---:R-:W-:-:S06]  /*7580*/  F2FP.BF16.PACK_AB R11, R29, R30 ;  /* 0x0000001e1d0b723e */ /* 0x004fcc00000010ff */
[----:B------:R-:W-:Y:S01]  /*7590*/  HMMA.16816.F32.BF16 R152, R152, R14, R32 ;  /* 0x0000000e9898723c */ /* 0x000fe20000041820 */
[----:B------:R1:W-:Y:S07]  /*75a0*/  MUFU.EX2 R32, R3 ;  /* 0x0000000300207308 */ /* 0x0003ee0000000800 */
[C---:B------:R-:W-:Y:S08]  /*75b0*/  HMMA.16816.F32.BF16 R88, R8.reuse, R68, R88 ;  /* 0x000000440858723c */ /* 0x040ff00000041858 */
[----:B------:R-:W-:Y:S01]  /*75c0*/  HMMA.16816.F32.BF16 R104, R8, R72, R104 ;  /* 0x000000480868723c */ /* 0x000fe20000041868 */
[----:B-1----:R-:W-:-:S04]  /*75d0*/  FFMA.FTZ R3, R178, c[0x0][0x2d0], -R2 ;  /* 0x0000b400b2037a23 */ /* 0x002fc80000010802 */
[----:B------:R1:W2:Y:S03]  /*75e0*/  MUFU.EX2 R34, R3 ;  /* 0x0000000300227308 */ /* 0x0002a60000000800 */
[C---:B------:R-:W-:Y:S08]  /*75f0*/  HMMA.16816.F32.BF16 R124, R8.reuse, R60, R124 ;  /* 0x0000003c087c723c */ /* 0x040ff0000004187c */
[----:B------:R-:W-:Y:S01]  /*7600*/  HMMA.16816.F32.BF16 R16, R8, R62, R16 ;  /* 0x0000003e0810723c */ /* 0x000fe20000041810 */
[--C-:B-1----:R-:W-:Y:S01]  /*7610*/  FFMA.FTZ R3, R179, c[0x0][0x2d0], -R2.reuse ;  /* 0x0000b400b3037a23 */ /* 0x102fe20000010802 */
[----:B--2---:R-:W-:Y:S01]  /*7620*/  F2FP.BF16.PACK_AB R108, R34, R32 ;  /* 0x00000020226c723e */ /* 0x004fe200000010ff */
[----:B------:R-:W-:-:S05]  /*7630*/  FFMA.FTZ R2, R177, c[0x0][0x2d0], -R2 ;  /* 0x0000b400b1027a23 */ /* 0x000fca0000010802 */
[C---:B------:R-:W-:Y:S01]  /*7640*/  HMMA.16816.F32.BF16 R140, R8.reuse, R64, R140 ;  /* 0x00000040088c723c */ /* 0x040fe2000004188c */
[----:B------:R1:W-:Y:S07]  /*7650*/  MUFU.EX2 R35, R3 ;  /* 0x0000000300237308 */ /* 0x0003ee0000000800 */
[C---:B------:R-:W-:Y:S01]  /*7660*/  HMMA.16816.F32.BF16 R20, R8.reuse, R66, R20 ;  /* 0x000000420814723c */ /* 0x040fe20000041814 */
[----:B------:R2:W3:Y:S07]  /*7670*/  MUFU.EX2 R33, R2 ;  /* 0x0000000200217308 */ /* 0x0004ee0000000800 */
[----:B------:R-:W-:Y:S01]  /*7680*/  HMMA.16816.F32.BF16 R68, R8, R70, R80 ;  /* 0x000000460844723c */ /* 0x000fe20000041850 */
[----:B-1----:R-:W-:-:S04]  /*7690*/  FADD.FTZ R3, R252, R250 ;  /* 0x000000fafc037221 */ /* 0x002fc80000010000 */
[----:B------:R-:W-:-:S03]  /*76a0*/  FADD.FTZ R3, R248, R3 ;  /* 0x00000003f8037221 */ /* 0x000fc60000010000 */
[----:B------:R-:W-:Y:S01]  /*76b0*/  HMMA.16816.F32.BF16 R72, R8, R74, R76 ;  /* 0x0000004a0848723c */ /* 0x000fe2000004184c */
[----:B--2---:R-:W-:Y:S01]  /*76c0*/  FFMA.FTZ R2, R161, c[0x0][0x2d0], -R0 ;  /* 0x0000b400a1027a23 */ /* 0x004fe20000010800 */
[----:B---3--:R-:W-:Y:S01]  /*76d0*/  F2FP.BF16.PACK_AB R110, R33, R35 ;  /* 0x00000023216e723e */ /* 0x008fe200000010ff */
[----:B------:R-:W-:Y:S02]  /*76e0*/  FADD.FTZ R3, R249, R3 ;  /* 0x00000003f9037221 */ /* 0x000fe40000010000 */
[----:B------:R1:W-:Y:S02]  /*76f0*/  MUFU.EX2 R24, R2 ;  /* 0x0000000200187308 */ /* 0x0003e40000000800 */
[----:B------:R-:W-:Y:S02]  /*7700*/  FADD.FTZ R4, R251, R3 ;  /* 0x00000003fb047221 */ /* 0x000fe40000010000 */
[----:B------:R-:W-:Y:S02]  /*7710*/  FADD.FTZ R8, R224, R7 ;  /* 0x00000007e0087221 */ /* 0x000fe40000010000 */
[----:B------:R-:W-:-:S02]  /*7720*/  FADD.FTZ R7, R244, R4 ;  /* 0x00000004f4077221 */ /* 0x000fc40000010000 */
[----:B-1----:R-:W-:-:S04]  /*7730*/  FFMA.FTZ R2, R160, c[0x0][0x2d0], -R0 ;  /* 0x0000b400a0027a23 */ /* 0x002fc80000010800 */
[----:B------:R1:W2:Y:S02]  /*7740*/  MUFU.EX2 R25, R2 ;  /* 0x0000000200197308 */ /* 0x0002a40000000800 */
[--C-:B-1----:R-:W-:Y:S01]  /*7750*/  FFMA.FTZ R2, R159, c[0x0][0x2d0], -R0.reuse ;  /* 0x0000b4009f027a23 */ /* 0x102fe20000010800 */
[----:B--2---:R-:W-:Y:S01]  /*7760*/  F2FP.BF16.PACK_AB R109, R25, R24 ;  /* 0x00000018196d723e */ /* 0x004fe200000010ff */
[----:B------:R-:W-:-:S04]  /*7770*/  FFMA.FTZ R0, R158, c[0x0][0x2d0], -R0 ;  /* 0x0000b4009e007a23 */ /* 0x000fc80000010800 */
[----:B------:R1:W-:Y:S08]  /*7780*/  MUFU.EX2 R27, R2 ;  /* 0x00000002001b7308 */ /* 0x0003f00000000800 */
[----:B------:R2:W3:Y:S01]  /*7790*/  MUFU.EX2 R26, R0 ;  /* 0x00000000001a7308 */ /* 0x0004e20000000800 */
[----:B-1----:R-:W-:-:S04]  /*77a0*/  @P6 IMAD.HI.U32 R2, R6, c[0x0][0x2c8], RZ ;  /* 0x0000b20006026a27 */ /* 0x002fc800078e00ff */
[----:B--2---:R-:W-:Y:S01]  /*77b0*/  IMAD.MOV.U32 R0, RZ, RZ, R6 ;  /* 0x000000ffff007224 */ /* 0x004fe200078e0006 */
[----:B------:R-:W-:Y:S01]  /*77c0*/  @P6 SHF.R.U32.HI R0, RZ, c[0x0][0x2cc], R2 ;  /* 0x0000b300ff006a19 */ /* 0x000fe20000011602 */
[----:B------:R-:W-:Y:S01]  /*77d0*/  FADD.FTZ R6, R243, R238 ;  /* 0x000000eef3067221 */ /* 0x000fe20000010000 */
[----:B------:R-:W-:Y:S02]  /*77e0*/  ISETP.GE.AND P6, PT, R166, 0x1, PT ;  /* 0x00000001a600780c */ /* 0x000fe40003fc6270 */
[----:B---3--:R-:W-:Y:S01]  /*77f0*/  F2FP.BF16.PACK_AB R111, R26, R27 ;  /* 0x0000001b1a6f723e */ /* 0x008fe200000010ff */
[----:B------:R-:W-:Y:S02]  /*7800*/  IMAD.IADD R2, R231, 0x1, R0 ;  /* 0x00000001e7027824 */ /* 0x000fe400078e0200 */
        /* <DEDUP_REMOVED lines=72> */
[----:B------:R-:W-:Y:S01]  /*7c90*/  STL [R1], R7 ;  /* 0x0000000701007387 */ /* 0x000fe20000100800 */
[----:B------:R-:W-:-:S03]  /*7ca0*/  FADD.FTZ R3, R33, R6 ;  /* 0x0000000621037221 */ /* 0x000fc60000010000 */
[----:B------:R1:W-:Y:S04]  /*7cb0*/  STL [R1+0x4], R0 ;  /* 0x0000040001007387 */ /* 0x0003e80000100800 */
[----:B------:R2:W-:Y:S01]  /*7cc0*/  STL [R1+0x8], R3 ;  /* 0x0000080301007387 */ /* 0x0005e20000100800 */
[----:B-1----:R-:W-:Y:S01]  /*7cd0*/  FADD.FTZ R0, R26, R4 ;  /* 0x000000041a007221 */ /* 0x002fe20000010000 */
[----:B--2---:R-:W-:-:S04]  /*7ce0*/  IADD3 R3, R2, c[0x0][0x328], RZ ;  /* 0x0000ca0002037a10 */ /* 0x004fc80007ffe0ff */
[----:B------:R1:W-:Y:S01]  /*7cf0*/  STL [R1+0xc], R0 ;  /* 0x00000c0001007387 */ /* 0x0003e20000100800 */
        /* <DEDUP_REMOVED lines=12> */
.L_x_2219:
[----:B------:R-:W-:-:S13]  /*7dc0*/  ISETP.NE.AND P0, PT, R4, 0x1, PT ;  /* 0x000000010400780c */ /* 0x000fda0003f05270 */
[----:B------:R-:W-:-:S05]  /*7dd0*/  @P0 IMAD.HI.U32 R2, R0, c[0x0][0x330], RZ ;  /* 0x0000cc0000020a27 */ /* 0x000fca00078e00ff */
[----:B------:R-:W-:Y:S02]  /*7de0*/  @P0 SHF.R.U32.HI R0, RZ, c[0x0][0x334], R2 ;  /* 0x0000cd00ff000a19 */ /* 0x000fe40000011602 */
.L_x_2220:
[----:B------:R-:W-:Y:S05]  /*7df0*/  BSYNC B0 ;  /* 0x0000000000007941 */ /* 0x000fea0003800000 */
.L_x_2218:
[----:B------:R-:W-:-:S05]  /*7e00*/  IMAD R0, R0, R4, c[0x0][0x32c] ;  /* 0x0000cb0000007624 */ /* 0x000fca00078e0204 */
[----:B------:R-:W-:-:S05]  /*7e10*/  IMNMX R3, R3, R0, PT ;  /* 0x0000000003037217 */ /* 0x000fca0003800200 */
.L_x_2217:
[----:B------:R-:W-:-:S05]  /*7e20*/  IMAD.HI R3, R3, 0x66666667, RZ ;  /* 0x6666666703037827 */ /* 0x000fca00078e02ff */
[----:B-1----:R-:W-:-:S04]  /*7e30*/  SHF.R.U32.HI R0, RZ, 0x1f, R3 ;  /* 0x0000001fff007819 */ /* 0x002fc80000011603 */
        /* <DEDUP_REMOVED lines=9> */
.L_x_2238:
[----:B--2---:R-:W2:Y:S01]  /*7ed0*/  LDL R0, [R1+0x14] ;  /* 0x0000140001007983 */ /* 0x004ea20000100800 */
[----:B------:R-:W-:Y:S04]  /*7ee0*/  DEPBAR.LE SB0, 0x0 ;  /* 0x000080000000791a */ /* 0x000fe80000000000 */
[----:B------:R-:W-:Y:S01]  /*7ef0*/  WARPSYNC 0xffffffff ;  /* 0xffffffff00007948 */ /* 0x000fe20003800000 */
[----:B------:R-:W3:Y:S01]  /*7f00*/  LDL R114, [R1+0x2c] ;  /* 0x00002c0001727983 */ /* 0x000ee20000100800 */
[----:B------:R-:W-:Y:S01]  /*7f10*/  ISETP.GT.AND P0, PT, R234, R211, PT ;  /* 0x000000d3ea00720c */ /* 0x000fe20003f04270 */
[----:B------:R-:W-:Y:S02]  /*7f20*/  ULDC UR4, c[0x0][0x324] ;  /* 0x0000c90000047ab9 */ /* 0x000fe40000000800 */
[----:B------:R-:W-:Y:S02]  /*7f30*/  ULOP3.LUT UR4, URZ, UR4, URZ, 0x33, !UPT ;  /* 0x000000043f047292 */ /* 0x000fe4000f8e333f */
[----:B-1----:R-:W3:Y:S06]  /*7f40*/  LDL.64 R2, [R1+0x20] ;  /* 0x0000200001027983 */ /* 0x002eec0000100a00 */
[----:B------:R-:W-:Y:S02]  /*7f50*/  BAR.SYNC.DEFER_BLOCKING 0x0 ;  /* 0x0000000000007b1d */ /* 0x000fe40000010000 */
[C---:B------:R-:W-:Y:S04]  /*7f60*/  @!P0 IMAD.WIDE.U32 R112, R211.reuse, c[0x0][0x208], RZ ;  /* 0x00008200d3708a25 */ /* 0x040fe800078e00ff */
[----:B------:R-:W-:Y:S06]  /*7f70*/  LDSM.16.M88.4 R80, [R202] ;  /* 0x00000000ca50783b */ /* 0x000fec0000000200 */
[----:B------:R-:W1:Y:S06]  /*7f80*/  LDSM.16.M88.4 R16, [R119] ;  /* 0x000000007710783b */ /* 0x000e6c0000000200 */
[----:B------:R-:W4:Y:S06]  /*7f90*/  LDSM.16.M88.4 R76, [R202+0x2000] ;  /* 0x00200000ca4c783b */ /* 0x000f2c0000000200 */
[----:B------:R-:W5:Y:S06]  /*7fa0*/  LDSM.16.M88.4 R32, [R119+0x800] ;  /* 0x000800007720783b */ /* 0x000f6c0000000200 */
[----:B------:R-:W3:Y:S06]  /*7fb0*/  LDL R212, [R1+0x28] ;  /* 0x0000280001d47983 */ /* 0x000eec0000100800 */
[----:B------:R-:W5:Y:S06]  /*7fc0*/  LDSM.16.M88.4 R48, [R119+0x1000] ;  /* 0x001000007730783b */ /* 0x000f6c0000000200 */
[----:B------:R-:W3:Y:S06]  /*7fd0*/  LDL.64 R216, [R1+0x18] ;  /* 0x0000180001d87983 */ /* 0x000eec0000100a00 */
[----:B------:R-:W5:Y:S01]  /*7fe0*/  LDSM.16.M88.4 R64, [R119+0x1800] ;  /* 0x001800007740783b */ /* 0x000f620000000200 */
[-C--:B-1----:R-:W-:Y:S05]  /*7ff0*/  HMMA.16816.F32.BF16 R4, R80, R16.reuse, RZ ;  /* 0x000000105004723c */ /* 0x082fea00000418ff */
[----:B------:R-:W3:Y:S03]  /*8000*/  LDL R215, [R1+0x38] ;  /* 0x0000380001d77983 */ /* 0x000ee60000100800 */
[C---:B----4-:R-:W-:Y:S03]  /*8010*/  HMMA.16816.F32.BF16 R8, R76.reuse, R16, RZ ;  /* 0x000000104c08723c */ /* 0x050fe600000418ff */
[----:B------:R-:W1:Y:S06]  /*8020*/  LDSM.16.M88.4 R156, [R119+0x2000] ;  /* 0x00200000779c783b */ /* 0x000e6c0000000200 */
[----:B------:R-:W4:Y:S01]  /*8030*/  LDL R214, [R1+0x3c] ;  /* 0x00003c0001d67983 */ /* 0x000f220000100800 */
[-C--:B------:R-:W-:Y:S05]  /*8040*/  HMMA.16816.F32.BF16 R12, R76, R18.reuse, RZ ;  /* 0x000000124c0c723c */ /* 0x080fea00000418ff */
[----:B------:R-:W-:Y:S03]  /*8050*/  LDSM.16.M88.4 R160, [R205] ;  /* 0x00000000cda0783b */ /* 0x000fe60000000200 */
[C---:B------:R-:W-:Y:S03]  /*8060*/  HMMA.16816.F32.BF16 R16, R80.reuse, R18, RZ ;  /* 0x000000125010723c */ /* 0x040fe600000418ff */
[----:B------:R-:W1:Y:S05]  /*8070*/  LDSM.16.M88.4 R164, [R206] ;  /* 0x00000000cea4783b */ /* 0x000e6a0000000200 */
[-C--:B-----5:R-:W-:Y:S01]  /*8080*/  HMMA.16816.F32.BF16 R20, R80, R32.reuse, RZ ;  /* 0x000000205014723c */ /* 0x0a0fe200000418ff */
[----:B------:R-:W5:Y:S06]  /*8090*/  LDSM.16.M88.4 R168, [R205+0x2000] ;  /* 0x00200000cda8783b */ /* 0x000f6c0000000200 */
[----:B------:R-:W-:Y:S01]  /*80a0*/  LDSM.16.M88.4 R172, [R209] ;  /* 0x00000000d1ac783b */ /* 0x000fe20000000200 */
[C---:B------:R-:W-:Y:S05]  /*80b0*/  HMMA.16816.F32.BF16 R24, R76.reuse, R32, RZ ;  /* 0x000000204c18723c */ /* 0x040fea00000418ff */
[----:B------:R-:W-:Y:S03]  /*80c0*/  LDSM.16.M88.4 R176, [R208] ;  /* 0x00000000d0b0783b */ /* 0x000fe60000000200 */
[-C--:B------:R-:W-:Y:S03]  /*80d0*/  HMMA.16816.F32.BF16 R28, R76, R34.reuse, RZ ;  /* 0x000000224c1c723c */ /* 0x080fe600000418ff */
[----:B------:R-:W-:Y:S05]  /*80e0*/  LDSM.16.M88.4 R180, [R207] ;  /* 0x00000000cfb4783b */ /* 0x000fea0000000200 */
        /* <DEDUP_REMOVED lines=12> */
[----:B------:R-:W-:Y:S01]  /*81b0*/  HMMA.16816.F32.BF16 R80, R80, R158, RZ ;  /* 0x0000009e5050723c */ /* 0x000fe200000418ff */
[----:B------:R-:W1:Y:S07]  /*81c0*/  LDSM.16.M88.4 R156, [R210] ;  /* 0x00000000d29c783b */ /* 0x000e6e0000000200 */
[-C--:B------:R-:W-:Y:S08]  /*81d0*/  HMMA.16816.F32.BF16 R4, R160, R164.reuse, R4 ;  /* 0x000000a4a004723c */ /* 0x080ff00000041804 */
[C---:B-----5:R-:W-:Y:S08]  /*81e0*/  HMMA.16816.F32.BF16 R8, R168.reuse, R164, R8 ;  /* 0x000000a4a808723c */ /* 0x060ff00000041808 */
[-C--:B------:R-:W-:Y:S08]  /*81f0*/  HMMA.16816.F32.BF16 R12, R168, R166.reuse, R12 ;  /* 0x000000a6a80c723c */ /* 0x080ff0000004180c */
[C---:B------:R-:W-:Y:S08]  /*8200*/  HMMA.16816.F32.BF16 R16, R160.reuse, R166, R16 ;  /* 0x000000a6a010723c */ /* 0x040ff00000041810 */
[-C--:B-1----:R-:W-:Y:S08]  /*8210*/  HMMA.16816.F32.BF16 R20, R160, R156.reuse, R20 ;  /* 0x0000009ca014723c */ /* 0x082ff00000041814 */
[C---:B------:R-:W-:Y:S08]  /*8220*/  HMMA.16816.F32.BF16 R24, R168.reuse, R156, R24 ;  /* 0x0000009ca818723c */ /* 0x040ff00000041818 */
[-C--:B------:R-:W-:Y:S03]  /*8230*/  HMMA.16816.F32.BF16 R28, R168, R158.reuse, R28 ;  /* 0x0000009ea81c723c */ /* 0x080fe6000004181c */
[----:B--2---:R-:W-:Y:S02]  /*8240*/  LOP3.LUT P4, RZ, R0, 0x8, RZ, 0xc0, !PT ;  /* 0x0000000800ff7812 */ /* 0x004fe4000788c0ff */
[----:B------:R-:W-:Y:S03]  /*8250*/  @!P0 SHF.R.S32.HI R0, RZ, 0x1f, R211 ;  /* 0x0000001fff008819 */ /* 0x000fe600000114d3 */
[C---:B------:R-:W-:Y:S04]  /*8260*/  HMMA.16816.F32.BF16 R32, R160.reuse, R158, R32 ;  /* 0x0000009ea020723c */ /* 0x040fe80000041820 */
[----:B------:R-:W-:Y:S02]  /*8270*/  @!P0 IMAD R0, R0, c[0x0][0x208], RZ ;  /* 0x0000820000008a24 */ /* 0x000fe400078e02ff */
[----:B---3--:R-:W-:Y:S02]  /*8280*/  @!P0 IMAD.MOV.U32 R3, RZ, RZ, R114 ;  /* 0x000000ffff038224 */ /* 0x008fe400078e0072 */
[-C--:B------:R-:W-:Y:S01]  /*8290*/  HMMA.16816.F32.BF16 R36, R160, R172.reuse, R36 ;  /* 0x000000aca024723c */ /* 0x080fe20000041824 */
[----:B------:R-:W-:Y:S03]  /*82a0*/  @!P0 MOV R114, 0x5 ;  /* 0x0000000500728802 */ /* 0x000fe60000000f00 */
[----:B------:R-:W-:Y:S02]  /*82b0*/  @!P0 IMAD R0, R211, c[0x0][0x20c], R0 ;  /* 0x00008300d3008a24 */ /* 0x000fe400078e0200 */
[----:B------:R-:W-:Y:S02]  /*82c0*/  @!P0 IMAD.WIDE.U32 R2, R112, 0x50, R2 ;  /* 0x0000005070028825 */ /* 0x000fe400078e0002 */
[C---:B------:R-:W-:Y:S04]  /*82d0*/  HMMA.16816.F32.BF16 R40, R168.reuse, R172, R40 ;  /* 0x000000aca828723c */ /* 0x040fe80000041828 */
[----:B------:R-:W-:Y:S01]  /*82e0*/  @!P0 IMAD.IADD R0, R113, 0x1, R0 ;  /* 0x0000000171008824 */ /* 0x000fe200078e0200 */
[----:B------:R-:W-:Y:S01]  /*82f0*/  @!P0 LEA R186, P1, R2, c[0x0][0x1f8], 0x1 ;  /* 0x00007e0002ba8a11 */ /* 0x000fe200078208ff */
[----:B------:R-:W-:Y:S02]  /*8300*/  @!P0 IMAD.MOV.U32 R113, RZ, RZ, c[0x0][0x208] ;  /* 0x00008200ff718624 */ /* 0x000fe400078e00ff */
[-C--:B------:R-:W-:Y:S04]  /*8310*/  HMMA.16816.F32.BF16 R44, R168, R174.reuse, R44 ;  /* 0x000000aea82c723c */ /* 0x080fe8000004182c */
[----:B------:R-:W-:Y:S04]  /*8320*/  @!P0 IMAD R0, R0, 0x50, RZ ;  /* 0x0000005000008824 */ /* 0x000fe800078e02ff */
[C---:B------:R-:W-:Y:S04]  /*8330*/  HMMA.16816.F32.BF16 R48, R160.reuse, R174, R48 ;  /* 0x000000aea030723c */ /* 0x040fe80000041830 */
[----:B------:R-:W-:Y:S01]  /*8340*/  @!P0 IMAD.IADD R112, R3, 0x1, R0 ;  /* 0x0000000103708824 */ /* 0x000fe200078e0200 */
[C---:B------:R-:W-:Y:S01]  /*8350*/  @!P0 SHF.L.U64.HI R0, R113.reuse, R114, c[0x0][0x20c] ;  /* 0x0000830071008619 */ /* 0x040fe20000010272 */
[----:B------:R-:W-:Y:S02]  /*8360*/  @!P0 IMAD.SHL.U32 R3, R113, 0x20, RZ ;  /* 0x0000002071038824 */ /* 0x000fe400078e00ff */
[-C--:B------:R-:W-:Y:S04]  /*8370*/  HMMA.16816.F32.BF16 R52, R160, R176.reuse, R52 ;  /* 0x000000b0a034723c */ /* 0x080fe80000041834 */
[----:B------:R-:W-:Y:S02]  /*8380*/  @!P0 LEA.HI.X R187, R2, c[0x0][0x1fc], R112, 0x1, P1 ;  /* 0x00007f0002bb8a11 */ /* 0x000fe400008f0c70 */
[-C--:B------:R-:W-:Y:S02]  /*8390*/  @!P0 IADD3 R184, P1, R186, R3.reuse, RZ ;  /* 0x00000003bab88210 */ /* 0x080fe40007f3e0ff */
[C---:B------:R-:W-:Y:S01]  /*83a0*/  HMMA.16816.F32.BF16 R56, R168.reuse, R176, R56 ;  /* 0x000000b0a838723c */ /* 0x040fe20000041838 */
[----:B------:R-:W-:Y:S01]  /*83b0*/  @!PT LDS RZ, [RZ] ;  /* 0x00000000fffff984 */ /* 0x000fe20000000800 */
[----:B------:R-:W-:Y:S01]  /*83c0*/  @!PT LDS RZ, [RZ] ;  /* 0x00000000fffff984 */ /* 0x000fe20000000800 */
[----:B------:R-:W-:Y:S01]  /*83d0*/  @!PT LDS RZ, [RZ] ;  /* 0x00000000fffff984 */ /* 0x000fe20000000800 */
[----:B------:R1:W-:Y:S03]  /*83e0*/  @!P0 LDGSTS.E.BYPASS.LTC128B.128 [R213+0x100], [R186.64], !P4 ;  /* 0x00100000bad58fae */ /* 0x0003e6000e101d48 */
[--C-:B------:R-:W-:Y:S01]  /*83f0*/  @!P0 IMAD.X R185, R187, 0x1, R0.reuse, P1 ;  /* 0x00000001bbb98824 */ /* 0x100fe200008e0600 */
[-C--:B------:R-:W-:Y:S03]  /*8400*/  @!P0 IADD3 R112, P3, R184, R3.reuse, RZ ;  /* 0x00000003b8708210 */ /* 0x080fe60007f7e0ff */
[-C--:B------:R-:W-:Y:S01]  /*8410*/  HMMA.16816.F32.BF16 R60, R168, R178.reuse, R60 ;  /* 0x000000b2a83c723c */ /* 0x080fe2000004183c */
[----:B------:R2:W-:Y:S03]  /*8420*/  @!P0 LDGSTS.E.BYPASS.LTC128B.128 [R213+0x900], [R184.64], !P4 ;  /* 0x00900000b8d58fae */ /* 0x0005e6000e101d48 */
[----:B------:R-:W-:Y:S02]  /*8430*/  @!P0 IADD3.X R113, R185, R0, RZ, P3, !PT ;  /* 0x00000000b9718210 */ /* 0x000fe40001ffe4ff */
[-C--:B------:R-:W-:Y:S02]  /*8440*/  @!P0 IADD3 R2, P2, R112, R3.reuse, RZ ;  /* 0x0000000370028210 */ /* 0x080fe40007f5e0ff */
[C---:B------:R-:W-:Y:S01]  /*8450*/  HMMA.16816.F32.BF16 R64, R160.reuse, R178, R64 ;  /* 0x000000b2a040723c */ /* 0x040fe20000041840 */
[----:B------:R3:W-:Y:S07]  /*8460*/  @!P0 LDGSTS.E.BYPASS.LTC128B.128 [R213+0x1100], [R112.64], !P4 ;  /* 0x0110000070d58fae */ /* 0x0007ee000e101d48 */
[-C--:B------:R-:W-:Y:S04]  /*8470*/  HMMA.16816.F32.BF16 R68, R160, R180.reuse, R68 ;  /* 0x000000b4a044723c */ /* 0x080fe80000041844 */
[----:B-1----:R-:W-:Y:S01]  /*8480*/  @!P0 IADD3 R186, P1, R2, R3, RZ ;  /* 0x0000000302ba8210 */ /* 0x002fe20007f3e0ff */
[--C-:B------:R-:W-:Y:S03]  /*8490*/  @!P0 IMAD.X R3, R113, 0x1, R0.reuse, P2 ;  /* 0x0000000171038824 */ /* 0x100fe600010e0600 */
[C---:B------:R-:W-:Y:S02]  /*84a0*/  HMMA.16816.F32.BF16 R72, R168.reuse, R180, R72 ;  /* 0x000000b4a848723c */ /* 0x040fe40000041848 */
[----:B------:R1:W-:Y:S02]  /*84b0*/  @!P0 LDGSTS.E.BYPASS.LTC128B.128 [R213+0x1900], [R2.64], !P4 ;  /* 0x0190000002d58fae */ /* 0x0003e4000e101d48 */
[----:B------:R-:W-:Y:S04]  /*84c0*/  @!P0 IMAD.X R187, R3, 0x1, R0, P1 ;  /* 0x0000000103bb8824 */ /* 0x000fe800008e0600 */
[-C--:B------:R-:W-:Y:S01]  /*84d0*/  HMMA.16816.F32.BF16 R76, R168, R182.reuse, R76 ;  /* 0x000000b6a84c723c */ /* 0x080fe2000004184c */
[----:B------:R2:W-:Y:S02]  /*84e0*/  @!P0 LDGSTS.E.BYPASS.LTC128B.128 [R213+0x2100], [R186.64], !P4 ;  /* 0x02100000bad58fae */ /* 0x0005e4000e101d48 */
[C---:B------:R-:W-:Y:S04]  /*84f0*/  ISETP.GT.AND P0, PT, R211.reuse, R234, PT ;  /* 0x000000ead300720c */ /* 0x040fe80003f04270 */
[----:B------:R-:W-:Y:S01]  /*8500*/  LDSM.16.M88.4 R188, [R201] ;  /* 0x00000000c9bc783b */ /* 0x000fe20000000200 */
[----:B------:R-:W-:Y:S05]  /*8510*/  HMMA.16816.F32.BF16 R80, R160, R182, R80 ;  /* 0x000000b6a050723c */ /* 0x000fea0000041850 */
[----:B------:R-:W-:Y:S03]  /*8520*/  LDSM.16.M88.4 R192, [R203+0x2000] ;  /* 0x00200000cbc0783b */ /* 0x000fe60000000200 */
[----:B------:R-:W-:Y:S01]  /*8530*/  @P0 IMAD.MOV.U32 R114, RZ, RZ, c[0x0][0x1e0] ;  /* 0x00007800ff720624 */ /* 0x000fe200078e00ff */
[----:B------:R-:W-:Y:S02]  /*8540*/  @P0 IADD3 R0, R211, -0x1, RZ ;  /* 0xffffffffd3000810 */ /* 0x000fe40007ffe0ff */
[----:B------:R-:W-:Y:S01]  /*8550*/  LDSM.16.M88.4 R164, [R201+0x800] ;  /* 0x00080000c9a4783b */ /* 0x000fe20000000200 */
[----:B-1----:R-:W-:Y:S02]  /*8560*/  @P0 MOV R3, R212 ;  /* 0x000000d400030202 */ /* 0x002fe40000000f00 */
[----:B---3--:R-:W-:Y:S01]  /*8570*/  @P0 IMAD.WIDE.U32 R112, R0, c[0x0][0x1e0], RZ ;  /* 0x0000780000700a25 */ /* 0x008fe200078e00ff */
[----:B------:R-:W-:Y:S02]  /*8580*/  MOV R212, c[0x0][0x2c4] ;  /* 0x0000b10000d47a02 */ /* 0x000fe40000000f00 */
[----:B------:R-:W-:Y:S01]  /*8590*/  LDSM.16.M88.4 R156, [R201+0x1000] ;  /* 0x00100000c99c783b */ /* 0x000fe20000000200 */
[----:B------:R-:W-:Y:S02]  /*85a0*/  @P0 SHF.R.S32.HI R2, RZ, 0x1f, R0 ;  /* 0x0000001fff020819 */ /* 0x000fe40000011400 */
[----:B------:R-:W-:Y:S03]  /*85b0*/  ISETP.NE.AND P5, PT, R212, 0x1, PT ;  /* 0x00000001d400780c */ /* 0x000fe60003fa5270 */
[----:B--2---:R-:W1:Y:S01]  /*85c0*/  LDSM.16.M88.4 R184, [R203] ;  /* 0x00000000cbb8783b */ /* 0x004e620000000200 */
[----:B------:R-:W-:Y:S04]  /*85d0*/  @P0 IMAD R2, R2, c[0x0][0x1e0], RZ ;  /* 0x0000780002020a24 */ /* 0x000fe800078e02ff */
[----:B------:R-:W-:Y:S01]  /*85e0*/  @P0 IMAD R0, R0, c[0x0][0x1e4], R2 ;  /* 0x0000790000000a24 */ /* 0x000fe200078e0202 */
[----:B------:R-:W0:Y:S01]  /*85f0*/  LDGDEPBAR ;  /* 0x00000000000079af */ /* 0x000e220000000000 */
[----:B------:R-:W-:Y:S02]  /*8600*/  @P0 IMAD.MOV.U32 R2, RZ, RZ, R216 ;  /* 0x000000ffff020224 */ /* 0x000fe400078e00d8 */
[----:B------:R-:W-:Y:S02]  /*8610*/  @P0 IMAD.IADD R0, R113, 0x1, R0 ;  /* 0x0000000171000824 */ /* 0x000fe400078e0200 */
[----:B------:R-:W-:Y:S01]  /*8620*/  @P0 IMAD.WIDE.U32 R2, R112, 0x50, R2 ;  /* 0x0000005070020825 */ /* 0x000fe200078e0002 */
[----:B------:R-:W2:Y:S03]  /*8630*/  LDSM.16.M88.4 R160, [R201+0x1800] ;  /* 0x00180000c9a0783b */ /* 0x000ea60000000200 */
[----:B------:R-:W-:Y:S02]  /*8640*/  @P0 IMAD R112, R0, 0x50, RZ ;  /* 0x0000005000700824 */ /* 0x000fe400078e02ff */
[----:B------:R-:W-:Y:S01]  /*8650*/  @P0 IMAD.MOV.U32 R113, RZ, RZ, 0x5 ;  /* 0x00000005ff710424 */ /* 0x000fe200078e00ff */
[----:B------:R-:W3:Y:S02]  /*8660*/  LDSM.16.M88.4 R168, [R201+0x2000] ;  /* 0x00200000c9a8783b */ /* 0x000ee40000000200 */
[----:B------:R-:W-:Y:S02]  /*8670*/  @P0 IADD3 R3, R3, R112, RZ ;  /* 0x0000007003030210 */ /* 0x000fe40007ffe0ff */
[C---:B------:R-:W-:Y:S01]  /*8680*/  @P0 SHF.L.U64.HI R0, R114.reuse, R113, c[0x0][0x1e4] ;  /* 0x0000790072000619 */ /* 0x040fe20000010271 */
[----:B------:R-:W-:Y:S01]  /*8690*/  @P0 IMAD.SHL.U32 R114, R114, 0x20, RZ ;  /* 0x0000002072720824 */ /* 0x000fe200078e00ff */
[----:B------:R-:W-:Y:S06]  /*86a0*/  LDSM.16.M88.4 R172, [R204] ;  /* 0x00000000ccac783b */ /* 0x000fec0000000200 */
[----:B------:R-:W5:Y:S06]  /*86b0*/  LDSM.16.M88.4 R176, [R198] ;  /* 0x00000000c6b0783b */ /* 0x000f6c0000000200 */
[----:B------:R-:W2:Y:S01]  /*86c0*/  LDSM.16.M88.4 R180, [R204+0x2000] ;  /* 0x00200000ccb4783b */ /* 0x000ea20000000200 */
        /* <DEDUP_REMOVED lines=19> */
[----:B------:R-:W2:Y:S01]  /*8800*/  LDSM.16.M88.4 R160, [R198+0x2000] ;  /* 0x00200000c6a0783b */ /* 0x000ea20000000200 */
[----:B------:R-:W-:Y:S05]  /*8810*/  DEPBAR.LE SB0, 0x0 ;  /* 0x000080000000791a */ /* 0x000fea0000000000 */
[----:B------:R-:W-:Y:S01]  /*8820*/  BAR.SYNC.DEFER_BLOCKING 0x0 ;  /* 0x0000000000007b1d */ /* 0x000fe20000010000 */
[-C--:B---3--:R-:W-:Y:S08]  /*8830*/  HMMA.16816.F32.BF16 R68, R184, R168.reuse, R68 ;  /* 0x000000a8b844723c */ /* 0x088ff00000041844 */
[C---:B------:R-:W-:Y:S08]  /*8840*/  HMMA.16816.F32.BF16 R72, R192.reuse, R168, R72 ;  /* 0x000000a8c048723c */ /* 0x040ff00000041848 */
[-C--:B------:R-:W-:Y:S08]  /*8850*/  HMMA.16816.F32.BF16 R76, R192, R170.reuse, R76 ;  /* 0x000000aac04c723c */ /* 0x080ff0000004184c */
[----:B------:R-:W-:Y:S08]  /*8860*/  HMMA.16816.F32.BF16 R80, R184, R170, R80 ;  /* 0x000000aab850723c */ /* 0x000ff00000041850 */
        /* <DEDUP_REMOVED lines=9> */
[C---:B------:R-:W-:Y:S07]  /*8900*/  HMMA.16816.F32.BF16 R40, R180.reuse, R164, R40 ;  /* 0x000000a4b428723c */ /* 0x040fee0000041828 */
[C---:B------:R-:W-:Y:S01]  /*8910*/  @P0 LEA R164, P1, R2.reuse, c[0x0][0x1c8], 0x1 ;  /* 0x0000720002a40a11 */ /* 0x040fe200078208ff */
[-C--:B------:R-:W-:Y:S04]  /*8920*/  HMMA.16816.F32.BF16 R44, R180, R166.reuse, R44 ;  /* 0x000000a6b42c723c */ /* 0x080fe8000004182c */
[----:B------:R-:W-:Y:S02]  /*8930*/  @P0 LEA.HI.X R165, R2, c[0x0][0x1cc], R3, 0x1, P1 ;  /* 0x0000730002a50a11 */ /* 0x000fe400008f0c03 */
[-C--:B------:R-:W-:Y:S02]  /*8940*/  @P0 IADD3 R112, P2, R164, R114.reuse, RZ ;  /* 0x00000072a4700210 */ /* 0x080fe40007f5e0ff */
[C---:B------:R-:W-:Y:S01]  /*8950*/  HMMA.16816.F32.BF16 R48, R172.reuse, R166, R48 ;  /* 0x000000a6ac30723c */ /* 0x040fe20000041830 */
[----:B------:R-:W-:Y:S01]  /*8960*/  @!PT LDS RZ, [RZ] ;  /* 0x00000000fffff984 */ /* 0x000fe20000000800 */
[----:B------:R-:W-:Y:S01]  /*8970*/  @!PT LDS RZ, [RZ] ;  /* 0x00000000fffff984 */ /* 0x000fe20000000800 */
[----:B------:R-:W-:Y:S01]  /*8980*/  @!PT LDS RZ, [RZ] ;  /* 0x00000000fffff984 */ /* 0x000fe20000000800 */
[----:B------:R1:W-:Y:S07]  /*8990*/  @P0 LDGSTS.E.BYPASS.LTC128B.128 [R213+0x2900], [R164.64], !P4 ;  /* 0x02900000a4d50fae */ /* 0x0003ee000e101d48 */
[-C--:B------:R-:W-:Y:S08]  /*89a0*/  HMMA.16816.F32.BF16 R52, R172, R156.reuse, R52 ;  /* 0x0000009cac34723c */ /* 0x080ff00000041834 */
[C---:B------:R-:W-:Y:S07]  /*89b0*/  HMMA.16816.F32.BF16 R56, R180.reuse, R156, R56 ;  /* 0x0000009cb438723c */ /* 0x040fee0000041838 */
[-C--:B------:R-:W-:Y:S01]  /*89c0*/  @P0 IADD3 R156, P1, R112, R114.reuse, RZ ;  /* 0x00000072709c0210 */ /* 0x080fe20007f3e0ff */
[-C--:B------:R-:W-:Y:S08]  /*89d0*/  HMMA.16816.F32.BF16 R60, R180, R158.reuse, R60 ;  /* 0x0000009eb43c723c */ /* 0x080ff0000004183c */
[C---:B------:R-:W-:Y:S07]  /*89e0*/  HMMA.16816.F32.BF16 R64, R172.reuse, R158, R64 ;  /* 0x0000009eac40723c */ /* 0x040fee0000041840 */
[----:B----4-:R-:W-:Y:S01]  /*89f0*/  IMAD.IADD R158, R214, 0x1, R215 ;  /* 0x00000001d69e7824 */ /* 0x010fe200078e02d7 */
[-C--:B--2---:R-:W-:Y:S01]  /*8a00*/  HMMA.16816.F32.BF16 R68, R172, R160.reuse, R68 ;  /* 0x000000a0ac44723c */ /* 0x084fe20000041844 */
[----:B------:R-:W-:Y:S03]  /*8a10*/  IMAD.MOV.U32 R215, RZ, RZ, c[0x0][0x32c] ;  /* 0x0000cb00ffd77624 */ /* 0x000fe600078e00ff */
[----:B------:R-:W-:Y:S04]  /*8a20*/  @P5 IMAD.HI.U32 R113, R158, c[0x0][0x2c8], RZ ;  /* 0x0000b2009e715a27 */ /* 0x000fe800078e00ff */
[C---:B------:R-:W-:Y:S04]  /*8a30*/  HMMA.16816.F32.BF16 R72, R180.reuse, R160, R72 ;  /* 0x000000a0b448723c */ /* 0x040fe80000041848 */
[----:B------:R-:W-:Y:S01]  /*8a40*/  @P5 SHF.R.U32.HI R158, RZ, c[0x0][0x2cc], R113 ;  /* 0x0000b300ff9e5a19 */ /* 0x000fe20000011671 */
[----:B------:R-:W-:Y:S01]  /*8a50*/  @P0 IMAD.X R113, R0, 0x1, R165, P2 ;  /* 0x0000000100710824 */ /* 0x000fe200010e06a5 */
[-C--:B------:R-:W-:Y:S02]  /*8a60*/  @P0 IADD3 R2, P2, R156, R114.reuse, RZ ;  /* 0x000000729c020210 */ /* 0x080fe40007f5e0ff */
[-C--:B------:R-:W-:Y:S02]  /*8a70*/  HMMA.16816.F32.BF16 R76, R180, R162.reuse, R76 ;  /* 0x000000a2b44c723c */ /* 0x080fe4000004184c */
[----:B------:R2:W-:Y:S02]  /*8a80*/  @P0 LDGSTS.E.BYPASS.LTC128B.128 [R213+0x3100], [R112.64], !P4 ;  /* 0x0310000070d50fae */ /* 0x0005e4000e101d48 */
[--C-:B------:R-:W-:Y:S01]  /*8a90*/  @P0 IMAD.X R157, R113, 0x1, R0.reuse, P1 ;  /* 0x00000001719d0824 */ /* 0x100fe200008e0600 */
[----:B------:R-:W-:Y:S03]  /*8aa0*/  @P0 IADD3 R160, P1, R2, R114, RZ ;  /* 0x0000007202a00210 */ /* 0x000fe60007f3e0ff */
[----:B------:R-:W-:Y:S01]  /*8ab0*/  HMMA.16816.F32.BF16 R80, R172, R162, R80 ;  /* 0x000000a2ac50723c */ /* 0x000fe20000041850 */
[----:B------:R3:W-:Y:S03]  /*8ac0*/  @P0 LDGSTS.E.BYPASS.LTC128B.128 [R213+0x3900], [R156.64], !P4 ;  /* 0x039000009cd50fae */ /* 0x0007e6000e101d48 */
[----:B------:R-:W-:Y:S05]  /*8ad0*/  @P0 IADD3.X R3, R157, R0, RZ, P2, !PT ;  /* 0x000000009d030210 */ /* 0x000fea00017fe4ff */
[----:B------:R4:W-:Y:S03]  /*8ae0*/  @P0 LDGSTS.E.BYPASS.LTC128B.128 [R213+0x4100], [R2.64], !P4 ;  /* 0x0410000002d50fae */ /* 0x0009e6000e101d48 */
[----:B------:R-:W-:Y:S05]  /*8af0*/  @P0 IMAD.X R161, R3, 0x1, R0, P1 ;  /* 0x0000000103a10824 */ /* 0x000fea00008e0600 */
[----:B------:R5:W-:Y:S01]  /*8b00*/  @P0 LDGSTS.E.BYPASS.LTC128B.128 [R213+0x4900], [R160.64], !P4 ;  /* 0x04900000a0d50fae */ /* 0x000be2000e101d48 */
[----:B------:R-:W-:Y:S05]  /*8b10*/  ISETP.GE.AND P4, PT, R215, 0x1, PT ;  /* 0x00000001d700780c */ /* 0x000fea0003f86270 */
[----:B--2---:R-:W2:Y:S06]  /*8b20*/  SHFL.IDX PT, R112, R158, RZ, 0x1c1f ;  /* 0x001c1fff9e707589 */ /* 0x004eac00000e0000 */
[----:B------:R-:W0:Y:S01]  /*8b30*/  LDGDEPBAR ;  /* 0x00000000000079af */ /* 0x000e220000000000 */
[----:B----4-:R-:W-:Y:S05]  /*8b40*/  IMAD R3, R211, -0x50, RZ ;  /* 0xffffffb0d3037824 */ /* 0x010fea00078e02ff */
[----:B------:R-:W-:Y:S04]  /*8b50*/  IADD3 R0, -R242, 0x1, R3 ;  /* 0x00000001f2007810 */ /* 0x000fe80007ffe103 */
[----:B------:R-:W-:Y:S04]  /*8b60*/  IADD3 R0, -R235, R0, R236 ;  /* 0x00000000eb007210 */ /* 0x000fe80007ffe1ec */
[C---:B-----5:R-:W-:Y:S02]  /*8b70*/  IADD3 R160, R0.reuse, UR4, RZ ;  /* 0x0000000400a07c10 */ /* 0x060fe4000fffe0ff */
[----:B------:R-:W-:Y:S03]  /*8b80*/  IADD3 R159, R0, c[0x0][0x328], RZ ;  /* 0x0000ca00009f7a10 */ /* 0x000fe60007ffe0ff */
[----:B--2---:R-:W-:Y:S01]  /*8b90*/  IMAD.IADD R0, R112, 0x1, R160 ;  /* 0x0000000170007824 */ /* 0x004fe200078e02a0 */
[----:B---3--:R-:W-:Y:S01]  /*8ba0*/  IADD3 R156, R159, R112, RZ ;  /* 0x000000709f9c7210 */ /* 0x008fe20007ffe0ff */
[----:B------:R-:W-:-:S05]  /*8bb0*/  @!P4 BRA `(.L_x_2222) ;  /* 0x000001800000c947 */ /* 0x000fca0003800000 */
[----:B-1----:R-:W-:Y:S01]  /*8bc0*/  IADD3 R2, -R235, R236, R112 ;  /* 0x000000eceb027210 */ /* 0x002fe20007ffe170 */
        /* <DEDUP_REMOVED lines=12> */
.L_x_2224:
[----:B------:R-:W-:Y:S04]  /*8c90*/  MOV R112, c[0x0][0x32c] ;  /* 0x0000cb0000707a02 */ /* 0x000fe80000000f00 */
[----:B------:R-:W-:Y:S11]  /*8ca0*/  ISETP.NE.AND P0, PT, R112, 0x1, PT ;  /* 0x000000017000780c */ /* 0x000ff60003f05270 */
[----:B------:R-:W-:Y:S02]  /*8cb0*/  @!UPT UIADD3 URZ, URZ, URZ, URZ ;  /* 0x0000003f3f3ff290 */ /* 0x000fe4000fffe03f */
[----:B------:R-:W-:Y:S05]  /*8cc0*/  @P0 IMAD.HI.U32 R112, R2, c[0x0][0x330], RZ ;  /* 0x0000cc0002700a27 */ /* 0x000fea00078e00ff */
[----:B------:R-:W-:Y:S02]  /*8cd0*/  @P0 SHF.R.U32.HI R2, RZ, c[0x0][0x334], R112 ;  /* 0x0000cd00ff020a19 */ /* 0x000fe40000011670 */
.L_x_2225:
[----:B------:R-:W-:Y:S05]  /*8ce0*/  BSYNC B0 ;  /* 0x0000000000007941 */ /* 0x000fea0003800000 */
.L_x_2223:
[----:B------:R-:W-:Y:S04]  /*8cf0*/  IMAD.IADD R112, R3, 0x1, -R242 ;  /* 0x0000000103707824 */ /* 0x000fe800078e0af2 */
[----:B------:R-:W-:Y:S05]  /*8d00*/  IMAD R2, R2, c[0x0][0x32c], R112 ;  /* 0x0000cb0002027a24 */ /* 0x000fea00078e0270 */
[----:B------:R-:W-:Y:S02]  /*8d10*/  IADD3 R112, R2, c[0x0][0x32c], RZ ;  /* 0x0000cb0002707a10 */ /* 0x000fe40007ffe0ff */
[----:B------:R-:W-:Y:S02]  /*8d20*/  IMNMX R0, R0, R2, !PT ;  /* 0x0000000200007217 */ /* 0x000fe40007800200 */
[----:B------:R-:W-:Y:S02]  /*8d30*/  IMNMX R156, R156, R112, PT ;  /* 0x000000709c9c7217 */ /* 0x000fe40003800200 */
.L_x_2222:
[----:B-1----:R-:W1:Y:S02]  /*8d40*/  SHFL.IDX PT, R2, R158, 0x1, 0x1c1f ;  /* 0x003c1f009e027f89 */ /* 0x002e6400000e0000 */
[-C--:B-1----:R-:W-:Y:S02]  /*8d50*/  IADD3 R114, R159, R2.reuse, RZ ;  /* 0x000000029f727210 */ /* 0x082fe40007ffe0ff */
[----:B------:R-:W-:Y:S01]  /*8d60*/  IADD3 R112, R160, R2, RZ ;  /* 0x00000002a0707210 */ /* 0x000fe20007ffe0ff */
        /* <DEDUP_REMOVED lines=14> */
.L_x_2228:
[----:B------:R-:W-:Y:S04]  /*8e50*/  MOV R113, c[0x0][0x32c] ;  /* 0x0000cb0000717a02 */ /* 0x000fe80000000f00 */
[----:B------:R-:W-:Y:S11]  /*8e60*/  ISETP.NE.AND P0, PT, R113, 0x1, PT ;  /* 0x000000017100780c */ /* 0x000ff60003f05270 */
[----:B------:R-:W-:Y:S02]  /*8e70*/  @!UPT UIADD3 URZ, URZ, URZ, URZ ;  /* 0x0000003f3f3ff290 */ /* 0x000fe4000fffe03f */
[----:B------:R-:W-:Y:S05]  /*8e80*/  @P0 IMAD.HI.U32 R113, R2, c[0x0][0x330], RZ ;  /* 0x0000cc0002710a27 */ /* 0x000fea00078e00ff */
[----:B------:R-:W-:Y:S02]  /*8e90*/  @P0 SHF.R.U32.HI R2, RZ, c[0x0][0x334], R113 ;  /* 0x0000cd00ff020a19 */ /* 0x000fe40000011671 */
.L_x_2229:
[----:B------:R-:W-:Y:S05]  /*8ea0*/  BSYNC B0 ;  /* 0x0000000000007941 */ /* 0x000fea0003800000 */
.L_x_2227:
[----:B------:R-:W-:Y:S04]  /*8eb0*/  IMAD.IADD R113, R3, 0x1, -R242 ;  /* 0x0000000103717824 */ /* 0x000fe800078e0af2 */
[----:B------:R-:W-:Y:S05]  /*8ec0*/  IMAD R2, R2, c[0x0][0x32c], R113 ;  /* 0x0000cb0002027a24 */ /* 0x000fea00078e0271 */
[----:B------:R-:W-:Y:S02]  /*8ed0*/  IADD3 R113, R2, c[0x0][0x32c], RZ ;  /* 0x0000cb0002717a10 */ /* 0x000fe40007ffe0ff */
[----:B------:R-:W-:Y:S02]  /*8ee0*/  IMNMX R112, R112, R2, !PT ;  /* 0x0000000270707217 */ /* 0x000fe40007800200 */
[----:B------:R-:W-:Y:S02]  /*8ef0*/  IMNMX R114, R114, R113, PT ;  /* 0x0000007172727217 */ /* 0x000fe40003800200 */
.L_x_2226:
[----:B------:R-:W1:Y:S02]  /*8f00*/  SHFL.IDX PT, R157, R158, 0x2, 0x1c1f ;  /* 0x005c1f009e9d7f89 */ /* 0x000e6400000e0000 */
        /* <DEDUP_REMOVED lines=16> */
.L_x_2232:
[----:B------:R-:W-:Y:S04]  /*9010*/  MOV R161, c[0x0][0x32c] ;  /* 0x0000cb0000a17a02 */ /* 0x000fe80000000f00 */
[----:B------:R-:W-:Y:S11]  /*9020*/  ISETP.NE.AND P0, PT, R161, 0x1, PT ;  /* 0x00000001a100780c */ /* 0x000ff60003f05270 */
[----:B------:R-:W-:Y:S02]  /*9030*/  @!UPT UIADD3 URZ, URZ, URZ, URZ ;  /* 0x0000003f3f3ff290 */ /* 0x000fe4000fffe03f */
[----:B------:R-:W-:Y:S05]  /*9040*/  @P0 IMAD.HI.U32 R161, R157, c[0x0][0x330], RZ ;  /* 0x0000cc009da10a27 */ /* 0x000fea00078e00ff */
[----:B------:R-:W-:Y:S02]  /*9050*/  @P0 SHF.R.U32.HI R157, RZ, c[0x0][0x334], R161 ;  /* 0x0000cd00ff9d0a19 */ /* 0x000fe400000116a1 */
.L_x_2233:
[----:B------:R-:W-:Y:S05]  /*9060*/  BSYNC B0 ;  /* 0x0000000000007941 */ /* 0x000fea0003800000 */
.L_x_2231:
[----:B------:R-:W-:Y:S04]  /*9070*/  IMAD.IADD R161, R3, 0x1, -R242 ;  /* 0x0000000103a17824 */ /* 0x000fe800078e0af2 */
[----:B------:R-:W-:Y:S05]  /*9080*/  IMAD R157, R157, c[0x0][0x32c], R161 ;  /* 0x0000cb009d9d7a24 */ /* 0x000fea00078e02a1 */
[----:B------:R-:W-:Y:S02]  /*9090*/  IADD3 R161, R157, c[0x0][0x32c], RZ ;  /* 0x0000cb009da17a10 */ /* 0x000fe40007ffe0ff */
[----:B------:R-:W-:Y:S02]  /*90a0*/  IMNMX R2, R2, R157, !PT ;  /* 0x0000009d02027217 */ /* 0x000fe40007800200 */
[----:B------:R-:W-:Y:S02]  /*90b0*/  IMNMX R113, R113, R161, PT ;  /* 0x000000a171717217 */ /* 0x000fe40003800200 */
.L_x_2230:
[C---:B------:R-:W-:Y:S02]  /*90c0*/  ISETP.GE.AND P2, PT, R3.reuse, 0xa, PT ;  /* 0x0000000a0300780c */ /* 0x040fe40003f46270 */
[----:B------:R-:W-:Y:S02]  /*90d0*/  ISETP.GE.AND P3, PT, R3, 0x9, PT ;  /* 0x000000090300780c */ /* 0x000fe40003f66270 */
[C---:B------:R-:W-:Y:S02]  /*90e0*/  ISETP.GT.AND P0, PT, R0.reuse, 0x9, !P2 ;  /* 0x000000090000780c */ /* 0x040fe40005704270 */
[----:B------:R-:W-:Y:S02]  /*90f0*/  ISETP.GT.AND P1, PT, R0, 0x8, !P3 ;  /* 0x000000080000780c */ /* 0x000fe40005f24270 */
[C---:B------:R-:W-:Y:S02]  /*9100*/  ISETP.LT.OR P0, PT, R156.reuse, 0xa, P0 ;  /* 0x0000000a9c00780c */ /* 0x040fe40000701670 */
[----:B------:R-:W-:Y:S02]  /*9110*/  ISETP.LT.OR P1, PT, R156, 0x9, P1 ;  /* 0x000000099c00780c */ /* 0x000fe40000f21670 */
[----:B------:R-:W-:Y:S02]  /*9120*/  FSEL R166, R17, -INF , !P0 ;  /* 0xff80000011a67808 */ /* 0x000fe40004000000 */
[----:B------:R-:W-:Y:S02]  /*9130*/  ISETP.GT.AND P0, PT, R112, 0x9, !P2 ;  /* 0x000000097000780c */ /* 0x000fe40005704270 */
[----:B------:R-:W-:Y:S02]  /*9140*/  P2R R164, PR, RZ, 0x8 ;  /* 0x00000008ffa47803 */ /* 0x000fe40000000000 */
[----:B------:R-:W-:Y:S02]  /*9150*/  FSEL R165, R16, -INF , !P1 ;  /* 0xff80000010a57808 */ /* 0x000fe40004800000 */
[----:B------:R-:W-:Y:S02]  /*9160*/  ISETP.GT.AND P1, PT, R112, 0x8, !P3 ;  /* 0x000000087000780c */ /* 0x000fe40005f24270 */
        /* <DEDUP_REMOVED lines=11> */
[----:B------:R-:W-:Y:S02]  /*9220*/  ISETP.LT.OR P1, PT, R114, 0x9, P1 ;  /* 0x000000097200780c */ /* 0x000fe40000f21670 */
[----:B------:R-:W-:Y:S02]  /*9230*/  FSEL R171, R21, -INF , !P0 ;  /* 0xff80000015ab7808 */ /* 0x000fe40004000000 */
[----:B------:R-:W-:Y:S02]  /*9240*/  ISETP.GT.AND P0, PT, R112, 0x10, !P3 ;  /* 0x000000107000780c */ /* 0x000fe40005f04270 */
[----:B------:R-:W-:Y:S02]  /*9250*/  FSEL R167, R18, -INF , !P1 ;  /* 0xff80000012a77808 */ /* 0x000fe40004800000 */
        /* <DEDUP_REMOVED lines=10> */
[----:B------:R-:W-:Y:S02]  /*9300*/  ISETP.LT.OR P0, PT, R156, 0x19, P0 ;  /* 0x000000199c00780c */ /* 0x000fe40000701670 */
[C---:B------:R-:W-:Y:S02]  /*9310*/  ISETP.GE.AND P6, PT, R3.reuse, 0x3a, PT ;  /* 0x0000003a0300780c */ /* 0x040fe40003fc6270 */
[----:B------:R-:W-:Y:S02]  /*9320*/  FSEL R173, R32, -INF , !P0 ;  /* 0xff80000020ad7808 */ /* 0x000fe40004000000 */
[----:B------:R-:W-:Y:S02]  /*9330*/  ISETP.GT.AND P0, PT, R0, 0x19, !P1 ;  /* 0x000000190000780c */ /* 0x000fe40004f04270 */
[C---:B------:R-:W-:Y:S02]  /*9340*/  ISETP.GE.AND P4, PT, R3.reuse, 0x41, PT ;  /* 0x000000410300780c */ /* 0x040fe40003f86270 */
[----:B------:R-:W-:Y:S02]  /*9350*/  ISETP.LT.OR P0, PT, R156, 0x1a, P0 ;  /* 0x0000001a9c00780c */ /* 0x000fe40000701670 */
[----:B------:R-:W-:Y:S02]  /*9360*/  ISETP.GE.AND P5, PT, R3, 0x42, PT ;  /* 0x000000420300780c */ /* 0x000fe40003fa6270 */
        /* <DEDUP_REMOVED lines=18> */
[----:B------:R-:W-:Y:S04]  /*9490*/  ISETP.LT.OR P0, PT, R156, 0x22, P0 ;  /* 0x000000229c00780c */ /* 0x000fe80000701670 */
        /* <DEDUP_REMOVED lines=12> */
[----:B------:R-:W-:Y:S04]  /*9560*/  ISETP.LT.OR P0, PT, R156, 0x29, P0 ;  /* 0x000000299c00780c */ /* 0x000fe80000701670 */
[----:B------:R-:W-:Y:S02]  /*9570*/  FSEL R48, R48, -INF , !P0 ;  /* 0xff80000030307808 */ /* 0x000fe40004000000 */
[----:B------:R-:W-:Y:S04]  /*9580*/  ISETP.GT.AND P0, PT, R0, 0x29, !P1 ;  /* 0x000000290000780c */ /* 0x000fe80004f04270 */
        /* <DEDUP_REMOVED lines=20> */
[----:B------:R-:W-:Y:S04]  /*96d0*/  ISETP.LT.OR P0, PT, R114, 0x31, P0 ;  /* 0x000000317200780c */ /* 0x000fe80000701670 */
        /* <DEDUP_REMOVED lines=35> */
[----:B------:R-:W-:Y:S01]  /*9910*/  ISETP.GT.AND P0, PT, R0, 0x1, !P1 ;  /* 0x000000010000780c */ /* 0x000fe20004f04270 */
[----:B------:R-:W1:Y:S03]  /*9920*/  SHFL.IDX PT, R4, R158, 0x3, 0x1c1f ;  /* 0x007c1f009e047f89 */ /* 0x000e6600000e0000 */
[----:B------:R-:W-:Y:S04]  /*9930*/  ISETP.LT.OR P0, PT, R156, 0x2, P0 ;  /* 0x000000029c00780c */ /* 0x000fe80000701670 */
[----:B------:R-:W-:Y:S02]  /*9940*/  FSEL R33, R5, -INF , !P0 ;  /* 0xff80000005217808 */ /* 0x000fe40004000000 */
[----:B------:R-:W-:Y:S02]  /*9950*/  ISETP.GT.AND P0, PT, R112, 0x1, !P1 ;  /* 0x000000017000780c */ /* 0x000fe40004f04270 */
[----:B------:R-:W-:Y:S02]  /*9960*/  P2R R5, PR, RZ, 0x40 ;  /* 0x00000040ff057803 */ /* 0x000fe40000000000 */
        /* <DEDUP_REMOVED lines=8> */
[----:B------:R-:W-:Y:S01]  /*99f0*/  ISETP.GT.AND P0, PT, R0, 0x49, !P6 ;  /* 0x000000490000780c */ /* 0x000fe20007704270 */
[--C-:B-1----:R-:W-:Y:S03]  /*9a00*/  IMAD.IADD R0, R160, 0x1, R4.reuse ;  /* 0x00000001a0007824 */ /* 0x102fe600078e0204 */
[----:B------:R-:W-:Y:S04]  /*9a10*/  ISETP.LT.OR P0, PT, R156, 0x4a, P0 ;  /* 0x0000004a9c00780c */ /* 0x000fe80000701670 */
[----:B------:R-:W-:Y:S02]  /*9a20*/  FSEL R227, R81, -INF , !P0 ;  /* 0xff80000051e37808 */ /* 0x000fe40004000000 */
[----:B------:R-:W-:Y:S04]  /*9a30*/  ISETP.GT.AND P0, PT, R112, 0x48, !P3 ;  /* 0x000000487000780c */ /* 0x000fe80005f04270 */
[----:B------:R-:W-:Y:S04]  /*9a40*/  ISETP.LT.OR P0, PT, R114, 0x49, P0 ;  /* 0x000000497200780c */ /* 0x000fe80000701670 */
[----:B------:R-:W-:Y:S02]  /*9a50*/  FSEL R228, R82, -INF , !P0 ;  /* 0xff80000052e47808 */ /* 0x000fe40004000000 */
[----:B------:R-:W-:Y:S02]  /*9a60*/  ISETP.GT.AND P0, PT, R112, 0x49, !P6 ;  /* 0x000000497000780c */ /* 0x000fe40007704270 */
[----:B------:R-:W-:Y:S02]  /*9a70*/  ISETP.NE.AND P6, PT, R35, RZ, PT ;  /* 0x000000ff2300720c */ /* 0x000fe40003fc5270 */
        /* <DEDUP_REMOVED lines=69> */
[----:B------:R-:W-:Y:S04]  /*9ed0*/  ISETP.GT.AND P0, PT, R2, RZ, !P2 ;  /* 0x000000ff0200720c */ /* 0x000fe80005704270 */
[----:B------:R-:W-:Y:S04]  /*9ee0*/  ISETP.LT.OR P0, PT, R113, 0x1, P0 ;  /* 0x000000017100780c */ /* 0x000fe80000701670 */
[----:B------:R-:W-:Y:S02]  /*9ef0*/  FSEL R9, R8, -INF , !P0 ;  /* 0xff80000008097808 */ /* 0x000fe40004000000 */
[----:B------:R-:W-:Y:S04]  /*9f00*/  ISETP.NE.AND P0, PT, R5, RZ, PT ;  /* 0x000000ff0500720c */ /* 0x000fe80003f05270 */
[----:B------:R-:W-:Y:S01]  /*9f10*/  ISETP.GT.AND P0, PT, R2, 0x49, !P0 ;  /* 0x000000490200780c */ /* 0x000fe20004704270 */
[----:B------:R-:W-:Y:S03]  /*9f20*/  IMAD.IADD R2, R159, 0x1, R4 ;  /* 0x000000019f027824 */ /* 0x000fe600078e0204 */
[----:B------:R-:W-:Y:S04]  /*9f30*/  ISETP.LT.OR P0, PT, R113, 0x4a, P0 ;  /* 0x0000004a7100780c */ /* 0x000fe80000701670 */
        /* <DEDUP_REMOVED lines=17> */
.L_x_2236:
[----:B------:R-:W-:Y:S04]  /*a050*/  MOV R6, c[0x0][0x32c] ;  /* 0x0000cb0000067a02 */ /* 0x000fe80000000f00 */
[----:B------:R-:W-:Y:S11]  /*a060*/  ISETP.NE.AND P0, PT, R6, 0x1, PT ;  /* 0x000000010600780c */ /* 0x000ff60003f05270 */
[----:B------:R-:W-:Y:S02]  /*a070*/  @!UPT UIADD3 URZ, URZ, URZ, URZ ;  /* 0x0000003f3f3ff290 */ /* 0x000fe4000fffe03f */
[----:B------:R-:W-:Y:S05]  /*a080*/  @P0 IMAD.HI.U32 R6, R4, c[0x0][0x330], RZ ;  /* 0x0000cc0004060a27 */ /* 0x000fea00078e00ff */
[----:B------:R-:W-:Y:S02]  /*a090*/  @P0 SHF.R.U32.HI R4, RZ, c[0x0][0x334], R6 ;  /* 0x0000cd00ff040a19 */ /* 0x000fe40000011606 */
.L_x_2237:
[----:B------:R-:W-:Y:S05]  /*a0a0*/  BSYNC B0 ;  /* 0x0000000000007941 */ /* 0x000fea0003800000 */
.L_x_2235:
[----:B------:R-:W-:Y:S04]  /*a0b0*/  IMAD.IADD R3, R3, 0x1, -R242 ;  /* 0x0000000103037824 */ /* 0x000fe800078e0af2 */
[----:B------:R-:W-:Y:S05]  /*a0c0*/  IMAD R3, R4, c[0x0][0x32c], R3 ;  /* 0x0000cb0004037a24 */ /* 0x000fea00078e0203 */
[----:B------:R-:W-:Y:S02]  /*a0d0*/  IADD3 R4, R3, c[0x0][0x32c], RZ ;  /* 0x0000cb0003047a10 */ /* 0x000fe40007ffe0ff */
[----:B------:R-:W-:Y:S02]  /*a0e0*/  IMNMX R0, R0, R3, !PT ;  /* 0x0000000300007217 */ /* 0x000fe40007800200 */
[----:B------:R-:W-:Y:S02]  /*a0f0*/  IMNMX R2, R2, R4, PT ;  /* 0x0000000402027217 */ /* 0x000fe40003800200 */
.L_x_2234:
[----:B------:R-:W-:Y:S01]  /*a100*/  ISETP.GT.AND P0, PT, R0, RZ, !P2 ;  /* 0x000000ff0000720c */ /* 0x000fe20005704270 */
[----:B------:R-:W-:Y:S01]  /*a110*/  LDSM.16.MT88.4 R52, [R197] ;  /* 0x00000000c534783b */ /* 0x000fe20000004200 */
[----:B------:R-:W-:Y:S02]  /*a120*/  ISETP.NE.AND P2, PT, R163, RZ, PT ;  /* 0x000000ffa300720c */ /* 0x000fe40003f45270 */
        /* <DEDUP_REMOVED lines=56> */
[----:B------:R-:W-:Y:S02]  /*a4b0*/  ISETP.NE.AND P1, PT, R17, RZ, PT ;  /* 0x000000ff1100720c */ /* 0x000fe40003f25270 */
[----:B------:R-:W-:Y:S02]  /*a4c0*/  ISETP.LT.OR P0, PT, R2, 0x22, P0 ;  /* 0x000000220200780c */ /* 0x000fe40000701670 */
[----:B------:R-:W-:Y:S02]  /*a4d0*/  FMNMX.FTZ R3, R194, R3, !PT ;  /* 0x00000003c2037209 */ /* 0x000fe40007810000 */
[----:B------:R-:W-:Y:S02]  /*a4e0*/  FSEL R160, R43, -INF , !P0 ;  /* 0xff8000002ba07808 */ /* 0x000fe40004000000 */
[----:B------:R-:W-:Y:S02]  /*a4f0*/  ISETP.NE.AND P0, PT, R20, RZ, PT ;  /* 0x000000ff1400720c */ /* 0x000fe40003f05270 */
[----:B------:R-:W-:Y:S01]  /*a500*/  FMNMX.FTZ R4, R176, R4, !PT ;  /* 0x00000004b0047209 */ /* 0x000fe20007810000 */
[----:B------:R-:W-:Y:S01]  /*a510*/  LDSM.16.MT88.4 R20, [R196] ;  /* 0x00000000c414783b */ /* 0x000fe20000004200 */
[----:B------:R-:W-:Y:S02]  /*a520*/  ISETP.GT.AND P0, PT, R0, 0x28, !P0 ;  /* 0x000000280000780c */ /* 0x000fe40004704270 */
[----:B------:R-:W-:Y:S02]  /*a530*/  FMNMX.FTZ R3, R222, R3, !PT ;  /* 0x00000003de037209 */ /* 0x000fe40007810000 */
[----:B------:R-:W-:Y:S02]  /*a540*/  ISETP.LT.OR P0, PT, R2, 0x29, P0 ;  /* 0x000000290200780c */ /* 0x000fe40000701670 */
[----:B------:R-:W-:Y:S02]  /*a550*/  FMNMX.FTZ R4, R179, R4, !PT ;  /* 0x00000004b3047209 */ /* 0x000fe40007810000 */
[----:B------:R-:W-:Y:S02]  /*a560*/  FSEL R161, R46, -INF , !P0 ;  /* 0xff8000002ea17808 */ /* 0x000fe40004000000 */
[----:B------:R-:W-:Y:S02]  /*a570*/  ISETP.NE.AND P0, PT, R19, RZ, PT ;  /* 0x000000ff1300720c */ /* 0x000fe40003f05270 */
[----:B------:R-:W-:Y:S02]  /*a580*/  ISETP.NE.AND P2, PT, R16, RZ, PT ;  /* 0x000000ff1000720c */ /* 0x000fe40003f45270 */
        /* <DEDUP_REMOVED lines=12> */
[----:B------:R-:W-:Y:S01]  /*a650*/  ISETP.GT.AND P0, PT, R0, 0x31, !P1 ;  /* 0x000000310000780c */ /* 0x000fe20004f04270 */
[----:B------:R-:W1:Y:S01]  /*a660*/  SHFL.BFLY PT, R6, R3, 0x2, 0x1f ;  /* 0x0c401f0003067f89 */ /* 0x000e6200000e0000 */
        /* <DEDUP_REMOVED lines=32> */
[----:B------:R-:W-:Y:S02]  /*a870*/  ISETP.LT.OR P0, PT, R2, 0x41, P0 ;  /* 0x000000410200780c */ /* 0x000fe40000701670 */
[----:B------:R-:W-:Y:S02]  /*a880*/  FMNMX.FTZ R5, R184, R5, !PT ;  /* 0x00000005b8057209 */ /* 0x000fe40007810000 */
[----:B------:R-:W-:Y:S02]  /*a890*/  FSEL R220, R74, -INF , !P0 ;  /* 0xff8000004adc7808 */ /* 0x000fe40004000000 */
[----:B------:R-:W-:Y:S02]  /*a8a0*/  FMNMX.FTZ R5, R185, R5, !PT ;  /* 0x00000005b9057209 */ /* 0x000fe40007810000 */
[----:B-1----:R-:W-:Y:S02]  /*a8b0*/  FMNMX.FTZ R114, R3, R6, !PT ;  /* 0x0000000603727209 */ /* 0x002fe40007810000 */
[----:B------:R-:W-:Y:S02]  /*a8c0*/  FMNMX.FTZ R5, R193, R5, !PT ;  /* 0x00000005c1057209 */ /* 0x000fe40007810000 */
[----:B------:R-:W-:Y:S02]  /*a8d0*/  FSETP.NEU.FTZ.AND P2, PT, R114, -INF , PT ;  /* 0xff8000007200780b */ /* 0x000fe40003f5d000 */
[----:B------:R-:W-:Y:S02]  /*a8e0*/  FMNMX.FTZ R5, R195, R5, !PT ;  /* 0x00000005c3057209 */ /* 0x000fe40007810000 */
[----:B--2---:R-:W-:Y:S01]  /*a8f0*/  FMNMX.FTZ R3, R4, R7, !PT ;  /* 0x0000000704037209 */ /* 0x004fe20007810000 */
[----:B------:R-:W-:Y:S01]  /*a900*/  FMUL.FTZ R4, R114, c[0x0][0x2d0] ;  /* 0x0000b40072047a20 */ /* 0x000fe20000410000 */
[----:B------:R-:W-:Y:S02]  /*a910*/  FMNMX.FTZ R5, R212, R5, !PT ;  /* 0x00000005d4057209 */ /* 0x000fe40007810000 */
[----:B------:R-:W-:Y:S01]  /*a920*/  ISETP.GT.AND P0, PT, R0, 0x41, !P5 ;  /* 0x000000410000780c */ /* 0x000fe20006f04270 */
[----:B------:R-:W1:Y:S01]  /*a930*/  SHFL.BFLY PT, R8, R3, 0x1, 0x1f ;  /* 0x0c201f0003087f89 */ /* 0x000e6200000e0000 */
        /* <DEDUP_REMOVED lines=9> */
[----:B------:R-:W-:Y:S01]  /*a9d0*/  FMNMX.FTZ R5, R232, R5, !PT ;  /* 0x00000005e8057209 */ /* 0x000fe20007810000 */
[--C-:B------:R-:W-:Y:S01]  /*a9e0*/  FFMA.FTZ R32, R177, c[0x0][0x2d0], -R71.reuse ;  /* 0x0000b400b1207a23 */ /* 0x100fe20000010847 */
[----:B------:R-:W-:Y:S01]  /*a9f0*/  ISETP.GT.AND P0, PT, R0, 0x48, !P3 ;  /* 0x000000480000780c */ /* 0x000fe20005f04270 */
[--C-:B------:R-:W-:Y:S01]  /*aa00*/  FFMA.FTZ R48, R48, c[0x0][0x2d0], -R71.reuse ;  /* 0x0000b40030307a23 */ /* 0x100fe20000010847 */
[----:B------:R-:W-:Y:S02]  /*aa10*/  FMNMX.FTZ R5, R233, R5, !PT ;  /* 0x00000005e9057209 */ /* 0x000fe40007810000 */
[----:B------:R-:W-:Y:S02]  /*aa20*/  ISETP.LT.OR P0, PT, R2, 0x49, P0 ;  /* 0x000000490200780c */ /* 0x000fe40000701670 */
[----:B------:R-:W-:Y:S01]  /*aa30*/  ISETP.GT.AND P3, PT, R0, 0x49, !P6 ;  /* 0x000000490000780c */ /* 0x000fe20007764270 */
[----:B------:R3:W4:Y:S01]  /*aa40*/  MUFU.EX2 R76, R6 ;  /* 0x00000006004c7308 */ /* 0x0007220000000800 */
[----:B------:R-:W5:Y:S01]  /*aa50*/  SHFL.BFLY PT, R7, R5, 0x2, 0x1f ;  /* 0x0c401f0005077f89 */ /* 0x000f6200000e0000 */
[----:B-1----:R-:W-:Y:S02]  /*aa60*/  FMNMX.FTZ R113, R3, R8, !PT ;  /* 0x0000000803717209 */ /* 0x002fe40007810000 */
[----:B------:R-:W-:Y:S02]  /*aa70*/  FSEL R164, R78, -INF , !P0 ;  /* 0xff8000004ea47808 */ /* 0x000fe40004000000 */
[C---:B------:R-:W-:Y:S01]  /*aa80*/  FSETP.NEU.FTZ.AND P1, PT, R113.reuse, -INF , PT ;  /* 0xff8000007100780b */ /* 0x040fe20003f3d000 */
[----:B------:R-:W-:Y:S01]  /*aa90*/  FMUL.FTZ R3, R113, c[0x0][0x2d0] ;  /* 0x0000b40071037a20 */ /* 0x000fe20000410000 */
[----:B------:R-:W-:Y:S02]  /*aaa0*/  ISETP.LT.OR P3, PT, R2, 0x4a, P3 ;  /* 0x0000004a0200780c */ /* 0x000fe40001f61670 */
[----:B------:R-:W-:Y:S02]  /*aab0*/  MUFU.EX2 R245, R32 ;  /* 0x0000002000f57308 */ /* 0x000fe40000000800 */
[----:B------:R-:W-:Y:S02]  /*aac0*/  FSEL R156, R3, RZ, P1 ;  /* 0x000000ff039c7208 */ /* 0x000fe40000800000 */
[----:B--2---:R-:W-:Y:S02]  /*aad0*/  FMNMX.FTZ R4, R10, R118, !PT ;  /* 0x000000760a047209 */ /* 0x004fe40007810000 */
[----:B------:R-:W-:Y:S01]  /*aae0*/  FSEL R70, R79, -INF , !P3 ;  /* 0xff8000004f467808 */ /* 0x000fe20005800000 */
[--C-:B------:R-:W-:Y:S01]  /*aaf0*/  FFMA.FTZ R8, R174, c[0x0][0x2d0], -R156.reuse ;  /* 0x0000b400ae087a23 */ /* 0x100fe2000001089c */
[----:B------:R-:W-:Y:S01]  /*ab00*/  FMNMX.FTZ R4, R11, R4, !PT ;  /* 0x000000040b047209 */ /* 0x000fe20007810000 */
[--C-:B------:R-:W-:Y:S02]  /*ab10*/  FFMA.FTZ R40, R179, c[0x0][0x2d0], -R156.reuse ;  /* 0x0000b400b3287a23 */ /* 0x100fe4000001089c */
[----:B------:R-:W-:Y:S01]  /*ab20*/  MUFU.EX2 R251, R8 ;  /* 0x0000000800fb7308 */ /* 0x000fe20000000800 */
[----:B---3--:R-:W-:Y:S02]  /*ab30*/  FMNMX.FTZ R6, R14, R4, !PT ;  /* 0x000000040e067209 */ /* 0x008fe40007810000 */
[----:B-----5:R-:W-:Y:S01]  /*ab40*/  FMNMX.FTZ R4, R5, R7, !PT ;  /* 0x0000000705047209 */ /* 0x020fe20007810000 */
[--C-:B------:R-:W-:Y:S01]  /*ab50*/  FFMA.FTZ R5, R165, c[0x0][0x2d0], -R71.reuse ;  /* 0x0000b400a5057a23 */ /* 0x100fe20000010847 */
[----:B----4-:R-:W-:Y:S02]  /*ab60*/  F2FP.BF16.PACK_AB R72, R76, R41 ;  /* 0x000000294c48723e */ /* 0x010fe400000010ff */
[----:B------:R-:W-:Y:S03]  /*ab70*/  FMNMX.FTZ R6, R15, R6, !PT ;  /* 0x000000060f067209 */ /* 0x000fe60007810000 */
[----:B------:R1:W-:Y:S01]  /*ab80*/  MUFU.EX2 R83, R5 ;  /* 0x0000000500537308 */ /* 0x0003e20000000800 */
[----:B------:R-:W2:Y:S01]  /*ab90*/  SHFL.BFLY PT, R7, R4, 0x1, 0x1f ;  /* 0x0c201f0004077f89 */ /* 0x000ea200000e0000 */
[----:B------:R-:W-:Y:S04]  /*aba0*/  FMNMX.FTZ R6, R56, R6, !PT ;  /* 0x0000000638067209 */ /* 0x000fe80007810000 */
[----:B------:R-:W-:Y:S04]  /*abb0*/  FMNMX.FTZ R6, R57, R6, !PT ;  /* 0x0000000639067209 */ /* 0x000fe80007810000 */
[----:B------:R-:W-:Y:S01]  /*abc0*/  MUFU.EX2 R243, R40 ;  /* 0x0000002800f37308 */ /* 0x000fe20000000800 */
[----:B------:R-:W-:Y:S04]  /*abd0*/  FMNMX.FTZ R3, R60, R6, !PT ;  /* 0x000000063c037209 */ /* 0x000fe80007810000 */
[----:B------:R-:W-:Y:S04]  /*abe0*/  FMNMX.FTZ R3, R158, R3, !PT ;  /* 0x000000039e037209 */ /* 0x000fe80007810000 */
[----:B------:R-:W-:Y:S04]  /*abf0*/  FMNMX.FTZ R3, R159, R3, !PT ;  /* 0x000000039f037209 */ /* 0x000fe80007810000 */
[----:B------:R-:W-:Y:S01]  /*ac00*/  FMNMX.FTZ R3, R160, R3, !PT ;  /* 0x00000003a0037209 */ /* 0x000fe20007810000 */
[----:B-1----:R-:W-:Y:S01]  /*ac10*/  FFMA.FTZ R5, R166, c[0x0][0x2d0], -R71 ;  /* 0x0000b400a6057a23 */ /* 0x002fe20000010847 */
[----:B--2---:R-:W-:Y:S03]  /*ac20*/  FMNMX.FTZ R112, R4, R7, !PT ;  /* 0x0000000704707209 */ /* 0x004fe60007810000 */
[----:B------:R1:W2:Y:S01]  /*ac30*/  MUFU.EX2 R45, R5 ;  /* 0x00000005002d7308 */ /* 0x0002a20000000800 */
[----:B------:R-:W-:Y:S01]  /*ac40*/  FSETP.NEU.FTZ.AND P0, PT, R112, -INF , PT ;  /* 0xff8000007000780b */ /* 0x000fe20003f1d000 */
[--C-:B-1----:R-:W-:Y:S01]  /*ac50*/  FFMA.FTZ R5, R34, c[0x0][0x2d0], -R156.reuse ;  /* 0x0000b40022057a23 */ /* 0x102fe2000001089c */
[----:B--2---:R-:W-:Y:S07]  /*ac60*/  F2FP.BF16.PACK_AB R74, R45, R83 ;  /* 0x000000532d4a723e */ /* 0x004fee00000010ff */
[----:B------:R1:W-:Y:S02]  /*ac70*/  MUFU.EX2 R51, R5 ;  /* 0x0000000500337308 */ /* 0x0003e40000000800 */
[--C-:B-1----:R-:W-:Y:S02]  /*ac80*/  FFMA.FTZ R5, R36, c[0x0][0x2d0], -R156.reuse ;  /* 0x0000b40024057a23 */ /* 0x102fe4000001089c */
[----:B------:R-:W-:Y:S06]  /*ac90*/  LDSM.16.MT88.4 R36, [R200] ;  /* 0x00000000c824783b */ /* 0x000fec0000004200 */
[----:B------:R1:W2:Y:S02]  /*aca0*/  MUFU.EX2 R81, R5 ;  /* 0x0000000500517308 */ /* 0x0002a40000000800 */
[----:B-1----:R-:W-:Y:S01]  /*acb0*/  FMNMX.FTZ R5, R161, R3, !PT ;  /* 0x00000003a1057209 */ /* 0x002fe20007810000 */
[--C-:B------:R-:W-:Y:S01]  /*acc0*/  FFMA.FTZ R3, R167, c[0x0][0x2d0], -R156.reuse ;  /* 0x0000b400a7037a23 */ /* 0x100fe2000001089c */
[----:B--2---:R-:W-:Y:S02]  /*acd0*/  F2FP.BF16.PACK_AB R73, R81, R51 ;  /* 0x000000335149723e */ /* 0x004fe400000010ff */
[----:B------:R-:W-:Y:S04]  /*ace0*/  FMNMX.FTZ R4, R162, R5, !PT ;  /* 0x00000005a2047209 */ /* 0x000fe80007810000 */
[----:B------:R1:W-:Y:S01]  /*acf0*/  MUFU.EX2 R237, R3 ;  /* 0x0000000300ed7308 */ /* 0x0003e20000000800 */
[----:B------:R-:W-:Y:S01]  /*ad00*/  FMNMX.FTZ R5, R163, R4, !PT ;  /* 0x00000004a3057209 */ /* 0x000fe20007810000 */
[--C-:B------:R-:W-:Y:S03]  /*ad10*/  FFMA.FTZ R4, R168, c[0x0][0x2d0], -R156.reuse ;  /* 0x0000b400a8047a23 */ /* 0x100fe6000001089c */
[----:B------:R-:W-:Y:S05]  /*ad20*/  FMNMX.FTZ R5, R215, R5, !PT ;  /* 0x00000005d7057209 */ /* 0x000fea0007810000 */
[----:B------:R-:W2:Y:S01]  /*ad30*/  MUFU.EX2 R49, R4 ;  /* 0x0000000400317308 */ /* 0x000ea20000000800 */
[----:B-1----:R-:W-:Y:S05]  /*ad40*/  FMUL.FTZ R3, R112, c[0x0][0x2d0] ;  /* 0x0000b40070037a20 */ /* 0x002fea0000410000 */
[----:B------:R-:W-:Y:S05]  /*ad50*/  FSEL R157, R3, RZ, P0 ;  /* 0x000000ff039d7208 */ /* 0x000fea0000000000 */
[--C-:B------:R-:W-:Y:S01]  /*ad60*/  FFMA.FTZ R3, R9, c[0x0][0x2d0], -R157.reuse ;  /* 0x0000b40009037a23 */ /* 0x100fe2000001089d */
[----:B--2---:R-:W-:Y:S01]  /*ad70*/  F2FP.BF16.PACK_AB R75, R49, R237 ;  /* 0x000000ed314b723e */ /* 0x004fe200000010ff */
[--C-:B------:R-:W-:Y:S01]  /*ad80*/  FFMA.FTZ R2, R35, c[0x0][0x2d0], -R157.reuse ;  /* 0x0000b40023027a23 */ /* 0x100fe2000001089d */
[----:B------:R-:W-:Y:S01]  /*ad90*/  FMNMX.FTZ R4, R218, R5, !PT ;  /* 0x00000005da047209 */ /* 0x000fe20007810000 */
[----:B------:R1:W-:Y:S01]  /*ada0*/  MUFU.EX2 R61, R3 ;  /* 0x00000003003d7308 */ /* 0x0003e20000000800 */
[--C-:B------:R-:W-:Y:S02]  /*adb0*/  FFMA.FTZ R16, R24, c[0x0][0x2d0], -R157.reuse ;  /* 0x0000b40018107a23 */ /* 0x100fe4000001089d */
[----:B------:R-:W-:Y:S01]  /*adc0*/  FMNMX.FTZ R4, R219, R4, !PT ;  /* 0x00000004db047209 */ /* 0x000fe20007810000 */
[--C-:B------:R-:W-:Y:S02]  /*add0*/  FFMA.FTZ R24, R28, c[0x0][0x2d0], -R157.reuse ;  /* 0x0000b4001c187a23 */ /* 0x100fe4000001089d */
[--C-:B------:R-:W-:Y:S01]  /*ade0*/  FFMA.FTZ R28, R29, c[0x0][0x2d0], -R157.reuse ;  /* 0x0000b4001d1c7a23 */ /* 0x100fe2000001089d */
[----:B------:R-:W-:Y:S01]  /*adf0*/  FMNMX.FTZ R0, R220, R4, !PT ;  /* 0x00000004dc007209 */ /* 0x000fe20007810000 */
[--C-:B------:R-:W-:Y:S02]  /*ae00*/  FFMA.FTZ R4, R169, c[0x0][0x2d0], -R156.reuse ;  /* 0x0000b400a9047a23 */ /* 0x100fe4000001089c */
[----:B------:R2:W3:Y:S01]  /*ae10*/  MUFU.EX2 R82, R2 ;  /* 0x0000000200527308 */ /* 0x0004e20000000800 */
[----:B------:R-:W-:Y:S04]  /*ae20*/  FMNMX.FTZ R0, R216, R0, !PT ;  /* 0x00000000d8007209 */ /* 0x000fe80007810000 */
[----:B------:R-:W-:Y:S04]  /*ae30*/  FMNMX.FTZ R0, R164, R0, !PT ;  /* 0x00000000a4007209 */ /* 0x000fe80007810000 */
[----:B------:R-:W-:Y:S01]  /*ae40*/  FMNMX.FTZ R0, R70, R0, !PT ;  /* 0x0000000046007209 */ /* 0x000fe20007810000 */
[----:B------:R-:W-:Y:S01]  /*ae50*/  MUFU.EX2 R241, R4 ;  /* 0x0000000400f17308 */ /* 0x000fe20000000800 */
[--C-:B-1----:R-:W-:Y:S09]  /*ae60*/  FFMA.FTZ R3, R13, c[0x0][0x2d0], -R157.reuse ;  /* 0x0000b4000d037a23 */ /* 0x102ff2000001089d */
[----:B------:R1:W-:Y:S01]  /*ae70*/  MUFU.EX2 R50, R3 ;  /* 0x0000000300327308 */ /* 0x0003e20000000800 */
[----:B--2---:R-:W-:Y:S01]  /*ae80*/  FFMA.FTZ R2, R12, c[0x0][0x2d0], -R157 ;  /* 0x0000b4000c027a23 */ /* 0x004fe2000001089d */
[----:B---3--:R-:W-:Y:S01]  /*ae90*/  F2FP.BF16.PACK_AB R64, R82, R61 ;  /* 0x0000003d5240723e */ /* 0x008fe200000010ff */
[--C-:B------:R-:W-:Y:S07]  /*aea0*/  FFMA.FTZ R12, R176, c[0x0][0x2d0], -R156.reuse ;  /* 0x0000b400b00c7a23 */ /* 0x100fee000001089c */
[----:B------:R2:W3:Y:S10]  /*aeb0*/  MUFU.EX2 R44, R2 ;  /* 0x00000002002c7308 */ /* 0x0004f40000000800 */
[----:B------:R-:W-:Y:S01]  /*aec0*/  MUFU.EX2 R250, R12 ;  /* 0x0000000c00fa7308 */ /* 0x000fe20000000800 */
[--C-:B-1----:R-:W-:Y:S09]  /*aed0*/  FFMA.FTZ R3, R172, c[0x0][0x2d0], -R71.reuse ;  /* 0x0000b400ac037a23 */ /* 0x102ff20000010847 */
[----:B------:R1:W-:Y:S01]  /*aee0*/  MUFU.EX2 R238, R3 ;  /* 0x0000000300ee7308 */ /* 0x0003e20000000800 */
[----:B--2---:R-:W2:Y:S01]  /*aef0*/  SHFL.BFLY PT, R2, R0, 0x2, 0x1f ;  /* 0x0c401f0000027f89 */ /* 0x004ea200000e0000 */
[----:B---3--:R-:W-:Y:S08]  /*af00*/  F2FP.BF16.PACK_AB R66, R50, R44 ;  /* 0x0000002c3242723e */ /* 0x008ff000000010ff */
[----:B------:R-:W-:Y:S10]  /*af10*/  MUFU.EX2 R249, R16 ;  /* 0x0000001000f97308 */ /* 0x000ff40000000800 */
[----:B------:R-:W-:Y:S01]  /*af20*/  MUFU.EX2 R247, R24 ;  /* 0x0000001800f77308 */ /* 0x000fe20000000800 */
[--C-:B-1----:R-:W-:Y:S09]  /*af30*/  FFMA.FTZ R3, R171, c[0x0][0x2d0], -R71.reuse ;  /* 0x0000b400ab037a23 */ /* 0x102ff20000010847 */
[----:B------:R1:W-:Y:S10]  /*af40*/  MUFU.EX2 R240, R3 ;  /* 0x0000000300f07308 */ /* 0x0003f40000000800 */
[----:B------:R-:W-:Y:S01]  /*af50*/  MUFU.EX2 R246, R28 ;  /* 0x0000001c00f67308 */ /* 0x000fe20000000800 */
[----:B-1----:R-:W-:Y:S09]  /*af60*/  FFMA.FTZ R3, R170, c[0x0][0x2d0], -R156 ;  /* 0x0000b400aa037a23 */ /* 0x002ff2000001089c */
[----:B------:R2:W-:Y:S02]  /*af70*/  MUFU.EX2 R239, R3 ;  /* 0x0000000300ef7308 */ /* 0x0005e40000000800 */
[----:B--2---:R-:W-:Y:S01]  /*af80*/  FMNMX.FTZ R3, R0, R2, !PT ;  /* 0x0000000200037209 */ /* 0x004fe20007810000 */
[----:B------:R-:W-:Y:S01]  /*af90*/  FFMA.FTZ R2, R173, c[0x0][0x2d0], -R71 ;  /* 0x0000b400ad027a23 */ /* 0x000fe20000010847 */
[----:B------:R-:W-:Y:S06]  /*afa0*/  FSEL R0, R114, RZ, P2 ;  /* 0x000000ff72007208 */ /* 0x000fec0001000000 */
        /* <DEDUP_REMOVED lines=14> */
[C---:B------:R-:W-:Y:S02]  /*b090*/  FMUL.FTZ R17, R69.reuse, R133 ;  /* 0x0000008545117220 */ /* 0x040fe40000410000 */
[----:B------:R-:W-:Y:S01]  /*b0a0*/  FADD.FTZ R0, -R0, R117 ;  /* 0x0000007500007221 */ /* 0x000fe20000010100 */
[----:B------:R-:W-:Y:S01]  /*b0b0*/  FSEL R115, R4, RZ, P0 ;  /* 0x000000ff04737208 */ /* 0x000fe20000000000 */
[----:B------:R-:W-:Y:S02]  /*b0c0*/  FMUL.FTZ R32, R69, R84 ;  /* 0x0000005445207220 */ /* 0x000fe40000410000 */
[----:B------:R-:W-:Y:S02]  /*b0d0*/  FMUL.FTZ R0, R0, c[0x0][0x2d0] ;  /* 0x0000b40000007a20 */ /* 0x000fe40000410000 */
[--C-:B------:R-:W-:Y:S02]  /*b0e0*/  FFMA.FTZ R4, R15, c[0x0][0x2d0], -R115.reuse ;  /* 0x0000b4000f047a23 */ /* 0x100fe40000010873 */
[----:B------:R2:W3:Y:S01]  /*b0f0*/  MUFU.EX2 R2, R0 ;  /* 0x0000000000027308 */ /* 0x0004e20000000800 */
[--C-:B------:R-:W-:Y:S02]  /*b100*/  FFMA.FTZ R5, R14, c[0x0][0x2d0], -R115.reuse ;  /* 0x0000b4000e057a23 */ /* 0x100fe40000010873 */
[----:B------:R-:W-:Y:S02]  /*b110*/  FMUL.FTZ R33, R69, R85 ;  /* 0x0000005545217220 */ /* 0x000fe40000410000 */
[--C-:B------:R-:W-:Y:S02]  /*b120*/  FFMA.FTZ R58, R57, c[0x0][0x2d0], -R115.reuse ;  /* 0x0000b400393a7a23 */ /* 0x100fe40000010873 */
[--C-:B------:R-:W-:Y:S03]  /*b130*/  FFMA.FTZ R62, R60, c[0x0][0x2d0], -R115.reuse ;  /* 0x0000b4003c3e7a23 */ /* 0x100fe60000010873 */
[----:B------:R4:W-:Y:S01]  /*b140*/  MUFU.EX2 R167, R4 ;  /* 0x0000000400a77308 */ /* 0x0009e20000000800 */
[C---:B-1----:R-:W-:Y:S02]  /*b150*/  FMUL.FTZ R7, R68.reuse, R123 ;  /* 0x0000007b44077220 */ /* 0x042fe40000410000 */
[C---:B------:R-:W-:Y:S01]  /*b160*/  FMUL.FTZ R6, R68.reuse, R122 ;  /* 0x0000007a44067220 */ /* 0x040fe20000410000 */
[----:B------:R-:W-:Y:S01]  /*b170*/  MOV R122, R76 ;  /* 0x0000004c007a7202 */ /* 0x000fe20000000f00 */
        /* <DEDUP_REMOVED lines=11> */
[----:B------:R-:W-:Y:S01]  /*b230*/  MOV R128, R49 ;  /* 0x0000003100807202 */ /* 0x000fe20000000f00 */
[C---:B------:R-:W-:Y:S01]  /*b240*/  FMUL.FTZ R13, R2.reuse, R129 ;  /* 0x00000081020d7220 */ /* 0x040fe20000410000 */
[----:B------:R-:W-:Y:S01]  /*b250*/  MOV R129, R45 ;  /* 0x0000002d00817202 */ /* 0x000fe20000000f00 */
[----:B----4-:R-:W-:Y:S01]  /*b260*/  FFMA.FTZ R4, R175, c[0x0][0x2d0], -R71 ;  /* 0x0000b400af047a23 */ /* 0x010fe20000010847 */
[----:B------:R-:W-:Y:S01]  /*b270*/  LDSM.16.MT88.4 R84, [R200+0x800] ;  /* 0x00080000c854783b */ /* 0x000fe20000004200 */
[C---:B------:R-:W-:Y:S02]  /*b280*/  FMUL.FTZ R24, R2.reuse, R140 ;  /* 0x0000008c02187220 */ /* 0x040fe40000410000 */
[C---:B------:R-:W-:Y:S01]  /*b290*/  FMUL.FTZ R29, R2.reuse, R145 ;  /* 0x00000091021d7220 */ /* 0x040fe20000410000 */
[----:B------:R3:W4:Y:S01]  /*b2a0*/  MUFU.EX2 R77, R4 ;  /* 0x00000004004d7308 */ /* 0x0007220000000800 */
[C---:B------:R-:W-:Y:S01]  /*b2b0*/  FMUL.FTZ R28, R2.reuse, R144 ;  /* 0x00000090021c7220 */ /* 0x040fe20000410000 */
[----:B------:R-:W-:Y:S01]  /*b2c0*/  MOV R145, R83 ;  /* 0x0000005300917202 */ /* 0x000fe20000000f00 */
[C---:B------:R-:W-:Y:S01]  /*b2d0*/  FMUL.FTZ R40, R2.reuse, R88 ;  /* 0x0000005802287220 */ /* 0x040fe20000410000 */
[----:B-1----:R-:W-:Y:S01]  /*b2e0*/  F2FP.BF16.PACK_AB R67, R167, R252 ;  /* 0x000000fca743723e */ /* 0x002fe200000010ff */
[C---:B------:R-:W-:Y:S01]  /*b2f0*/  FMUL.FTZ R5, R69.reuse, R121 ;  /* 0x0000007945057220 */ /* 0x040fe20000410000 */
[----:B------:R-:W-:Y:S01]  /*b300*/  MOV R144, R237 ;  /* 0x000000ed00907202 */ /* 0x000fe20000000f00 */
[C---:B------:R-:W-:Y:S02]  /*b310*/  FMUL.FTZ R45, R2.reuse, R93 ;  /* 0x0000005d022d7220 */ /* 0x040fe40000410000 */
[----:B------:R-:W-:Y:S01]  /*b320*/  FMUL.FTZ R49, R69, R97 ;  /* 0x0000006145317220 */ /* 0x000fe20000410000 */
[----:B------:R-:W-:Y:S01]  /*b330*/  MUFU.EX2 R93, R62 ;  /* 0x0000003e005d7308 */ /* 0x000fe20000000800 */
[C---:B------:R-:W-:Y:S02]  /*b340*/  FMUL.FTZ R57, R2.reuse, R105 ;  /* 0x0000006902397220 */ /* 0x040fe40000410000 */
[----:B------:R-:W-:Y:S02]  /*b350*/  IMAD.MOV.U32 R124, RZ, RZ, R61 ;  /* 0x000000ffff7c7224 */ /* 0x000fe400078e003d */
[----:B--2---:R-:W-:Y:S02]  /*b360*/  FFMA.FTZ R0, R11, c[0x0][0x2d0], -R115 ;  /* 0x0000b4000b007a23 */ /* 0x004fe40000010873 */
[C---:B------:R-:W-:Y:S02]  /*b370*/  FMUL.FTZ R60, R2.reuse, R108 ;  /* 0x0000006c023c7220 */ /* 0x040fe40000410000 */
[----:B------:R-:W-:Y:S01]  /*b380*/  FMUL.FTZ R61, R2, R109 ;  /* 0x0000006d023d7220 */ /* 0x000fe20000410000 */
[----:B------:R1:W2:Y:S01]  /*b390*/  MUFU.EX2 R166, R0 ;  /* 0x0000000000a67308 */ /* 0x0002a20000000800 */
[----:B------:R-:W-:Y:S02]  /*b3a0*/  FFMA.FTZ R88, R187, c[0x0][0x2d0], -R156 ;  /* 0x0000b400bb587a23 */ /* 0x000fe4000001089c */
[----:B---3--:R-:W-:Y:S01]  /*b3b0*/  FMUL.FTZ R4, R69, R120 ;  /* 0x0000007845047220 */ /* 0x008fe20000410000 */
[----:B----4-:R-:W-:Y:S02]  /*b3c0*/  MOV R121, R77 ;  /* 0x0000004d00797202 */ /* 0x010fe40000000f00 */
[----:B------:R-:W3:Y:S01]  /*b3d0*/  LDSM.16.MT88.4 R76, [R199] ;  /* 0x00000000c74c783b */ /* 0x000ee20000004200 */
[----:B------:R-:W-:Y:S03]  /*b3e0*/  MOV R120, R80 ;  /* 0x0000005000787202 */ /* 0x000fe60000000f00 */
[----:B------:R-:W-:Y:S01]  /*b3f0*/  MUFU.EX2 R187, R88 ;  /* 0x0000005800bb7308 */ /* 0x000fe20000000800 */
[-C--:B------:R-:W-:Y:S05]  /*b400*/  HMMA.16816.F32.BF16 R4, R72, R20.reuse, R4 ;  /* 0x000000144804723c */ /* 0x080fea0000041804 */
[----:B-1----:R-:W-:Y:S02]  /*b410*/  FSEL R0, R3, RZ, P0 ;  /* 0x000000ff03007208 */ /* 0x002fe40000000000 */
[----:B--2---:R-:W-:Y:S05]  /*b420*/  F2FP.BF16.PACK_AB R65, R166, R165 ;  /* 0x000000a5a641723e */ /* 0x004fea00000010ff */
[----:B------:R-:W-:Y:S04]  /*b430*/  FADD.FTZ R0, -R0, R118 ;  /* 0x0000007600007221 */ /* 0x000fe80000010100 */
[----:B------:R-:W-:Y:S06]  /*b440*/  FMUL.FTZ R0, R0, c[0x0][0x2d0] ;  /* 0x0000b40000007a20 */ /* 0x000fec0000410000 */
[----:B------:R-:W1:Y:S02]  /*b450*/  MUFU.EX2 R0, R0 ;  /* 0x0000000000007308 */ /* 0x000e640000000800 */
[C---:B-1----:R-:W-:Y:S01]  /*b460*/  FMUL.FTZ R10, R0.reuse, R126 ;  /* 0x0000007e000a7220 */ /* 0x042fe20000410000 */
[----:B------:R-:W-:Y:S01]  /*b470*/  MOV R126, R51 ;  /* 0x00000033007e7202 */ /* 0x000fe20000000f00 */
[C---:B------:R-:W-:Y:S01]  /*b480*/  FMUL.FTZ R11, R0.reuse, R127 ;  /* 0x0000007f000b7220 */ /* 0x040fe20000410000 */
[----:B------:R-:W-:Y:S01]  /*b490*/  MOV R127, R50 ;  /* 0x00000032007f7202 */ /* 0x000fe20000000f00 */
[C---:B------:R-:W-:Y:S02]  /*b4a0*/  FMUL.FTZ R15, R0.reuse, R131 ;  /* 0x00000083000f7220 */ /* 0x040fe40000410000 */
[----:B------:R-:W2:Y:S01]  /*b4b0*/  LDL.LU R131, [R1] ;  /* 0x0000000001837983 */ /* 0x000ea20000300800 */
[C---:B------:R-:W-:Y:S02]  /*b4c0*/  FMUL.FTZ R42, R0.reuse, R90 ;  /* 0x0000005a002a7220 */ /* 0x040fe40000410000 */
[C---:B------:R-:W-:Y:S01]  /*b4d0*/  HMMA.16816.F32.BF16 R8, R64.reuse, R20, R8 ;  /* 0x000000144008723c */ /* 0x040fe20000041808 */
[----:B------:R-:W4:Y:S03]  /*b4e0*/  LDL.LU R125, [R1+0x4] ;  /* 0x00000400017d7983 */ /* 0x000f260000300800 */
[C---:B------:R-:W-:Y:S01]  /*b4f0*/  FMUL.FTZ R14, R0.reuse, R130 ;  /* 0x00000082000e7220 */ /* 0x040fe20000410000 */
[----:B------:R-:W5:Y:S01]  /*b500*/  LDL.LU R123, [R1+0x8] ;  /* 0x00000800017b7983 */ /* 0x000f620000300800 */
[----:B------:R-:W-:Y:S01]  /*b510*/  FMUL.FTZ R43, R0, R91 ;  /* 0x0000005b002b7220 */ /* 0x000fe20000410000 */
[----:B------:R-:W-:Y:S01]  /*b520*/  MOV R130, R44 ;  /* 0x0000002c00827202 */ /* 0x000fe20000000f00 */
[----:B------:R-:W-:Y:S03]  /*b530*/  FFMA.FTZ R20, R25, c[0x0][0x2d0], -R157 ;  /* 0x0000b40019147a23 */ /* 0x000fe6000001089d */
[-C--:B------:R-:W-:Y:S01]  /*b540*/  HMMA.16816.F32.BF16 R12, R64, R22.reuse, R12 ;  /* 0x00000016400c723c */ /* 0x080fe2000004180c */
[----:B------:R1:W-:Y:S02]  /*b550*/  MUFU.EX2 R248, R20 ;  /* 0x0000001400f87308 */ /* 0x0003e40000000800 */
[C---:B------:R-:W-:Y:S02]  /*b560*/  FMUL.FTZ R50, R68.reuse, R98 ;  /* 0x0000006244327220 */ /* 0x040fe40000410000 */
[----:B------:R-:W-:Y:S02]  /*b570*/  FMUL.FTZ R51, R68, R99 ;  /* 0x0000006344337220 */ /* 0x000fe40000410000 */
[C---:B------:R-:W-:Y:S01]  /*b580*/  FMUL.FTZ R26, R0.reuse, R142 ;  /* 0x0000008e001a7220 */ /* 0x040fe20000410000 */
[C---:B------:R-:W-:Y:S04]  /*b590*/  HMMA.16816.F32.BF16 R16, R72.reuse, R22, R16 ;  /* 0x000000164810723c */ /* 0x040fe80000041810 */
[C---:B------:R-:W-:Y:S02]  /*b5a0*/  FMUL.FTZ R21, R69.reuse, R137 ;  /* 0x0000008945157220 */ /* 0x040fe40000410000 */
[----:B------:R-:W-:Y:S02]  /*b5b0*/  FMUL.FTZ R27, R0, R143 ;  /* 0x0000008f001b7220 */ /* 0x000fe40000410000 */
[C---:B------:R-:W-:Y:S04]  /*b5c0*/  FMUL.FTZ R22, R68.reuse, R138 ;  /* 0x0000008a44167220 */ /* 0x040fe80000410000 */
[----:B------:R-:W-:Y:S02]  /*b5d0*/  FMUL.FTZ R23, R68, R139 ;  /* 0x0000008b44177220 */ /* 0x000fe40000410000 */
[----:B------:R-:W-:Y:S02]  /*b5e0*/  FMUL.FTZ R25, R2, R141 ;  /* 0x0000008d02197220 */ /* 0x000fe40000410000 */
[C---:B------:R-:W-:Y:S02]  /*b5f0*/  FMUL.FTZ R30, R0.reuse, R146 ;  /* 0x00000092001e7220 */ /* 0x040fe40000410000 */
[C---:B-1----:R-:W-:Y:S02]  /*b600*/  FMUL.FTZ R20, R69.reuse, R136 ;  /* 0x0000008845147220 */ /* 0x042fe40000410000 */
[----:B------:R-:W-:Y:S02]  /*b610*/  IMAD.MOV.U32 R146, RZ, RZ, R82 ;  /* 0x000000ffff927224 */ /* 0x000fe400078e0052 */
[----:B------:R-:W-:Y:S01]  /*b620*/  FMUL.FTZ R31, R0, R147 ;  /* 0x00000093001f7220 */ /* 0x000fe20000410000 */
[----:B------:R-:W-:Y:S01]  /*b630*/  MOV R147, R81 ;  /* 0x0000005100937202 */ /* 0x000fe20000000f00 */
[----:B------:R-:W-:Y:S01]  /*b640*/  IMAD.MOV.U32 R136, RZ, RZ, R41 ;  /* 0x000000ffff887224 */ /* 0x000fe200078e0029 */
[-C--:B------:R-:W-:Y:S01]  /*b650*/  HMMA.16816.F32.BF16 R20, R72, R36.reuse, R20 ;  /* 0x000000244814723c */ /* 0x080fe20000041814 */
[----:B------:R-:W1:Y:S02]  /*b660*/  LDSM.16.MT88.4 R80, [R196+0x800] ;  /* 0x00080000c450783b */ /* 0x000e640000004200 */
[----:B------:R-:W-:Y:S02]  /*b670*/  FMUL.FTZ R41, R2, R89 ;  /* 0x0000005902297220 */ /* 0x000fe40000410000 */
[C---:B------:R-:W-:Y:S02]  /*b680*/  FMUL.FTZ R47, R0.reuse, R95 ;  /* 0x0000005f002f7220 */ /* 0x040fe40000410000 */
[C---:B------:R-:W-:Y:S01]  /*b690*/  FMUL.FTZ R46, R0.reuse, R94 ;  /* 0x0000005e002e7220 */ /* 0x040fe20000410000 */
[C---:B------:R-:W-:Y:S01]  /*b6a0*/  HMMA.16816.F32.BF16 R24, R64.reuse, R36, R24 ;  /* 0x000000244018723c */ /* 0x040fe20000041818 */
[----:B------:R-:W1:Y:S01]  /*b6b0*/  LDSM.16.MT88.4 R88, [R197+0x800] ;  /* 0x00080000c558783b */ /* 0x000e620000004200 */
[----:B------:R3:W-:Y:S02]  /*b6c0*/  MUFU.EX2 R94, R58 ;  /* 0x0000003a005e7308 */ /* 0x0007e40000000800 */
[C---:B------:R-:W-:Y:S02]  /*b6d0*/  FMUL.FTZ R59, R0.reuse, R107 ;  /* 0x0000006b003b7220 */ /* 0x040fe40000410000 */
[----:B------:R-:W-:Y:S02]  /*b6e0*/  FMUL.FTZ R62, R0, R110 ;  /* 0x0000006e003e7220 */ /* 0x000fe40000410000 */
[-C--:B------:R-:W-:Y:S04]  /*b6f0*/  HMMA.16816.F32.BF16 R28, R64, R38.reuse, R28 ;  /* 0x00000026401c723c */ /* 0x080fe8000004181c */
[----:B------:R-:W-:Y:S02]  /*b700*/  FFMA.FTZ R36, R178, c[0x0][0x2d0], -R71 ;  /* 0x0000b400b2247a23 */ /* 0x000fe40000010847 */
[----:B------:R-:W-:Y:S02]  /*b710*/  FMUL.FTZ R63, R0, R111 ;  /* 0x0000006f003f7220 */ /* 0x000fe40000410000 */
[C---:B------:R-:W-:Y:S01]  /*b720*/  HMMA.16816.F32.BF16 R32, R72.reuse, R38, R32 ;  /* 0x000000264820723c */ /* 0x040fe20000041820 */
[----:B------:R1:W-:Y:S03]  /*b730*/  MUFU.EX2 R244, R36 ;  /* 0x0000002400f47308 */ /* 0x0003e60000000800 */
[C---:B------:R-:W-:Y:S01]  /*b740*/  FMUL.FTZ R37, R69.reuse, R149 ;  /* 0x0000009545257220 */ /* 0x040fe20000410000 */
[----:B------:R-:W-:Y:S01]  /*b750*/  MOV R149, R240 ;  /* 0x000000f000957202 */ /* 0x000fe20000000f00 */
[--C-:B------:R-:W-:Y:S02]  /*b760*/  FFMA.FTZ R44, R180, c[0x0][0x2d0], -R156.reuse ;  /* 0x0000b400b42c7a23 */ /* 0x100fe4000001089c */
[C---:B------:R-:W-:Y:S01]  /*b770*/  FMUL.FTZ R38, R68.reuse, R150 ;  /* 0x0000009644267220 */ /* 0x040fe20000410000 */
[----:B------:R-:W-:Y:S02]  /*b780*/  MOV R150, R239 ;  /* 0x000000ef00967202 */ /* 0x000fe40000000f00 */
[----:B------:R1:W-:Y:S01]  /*b790*/  MUFU.EX2 R240, R48 ;  /* 0x0000003000f07308 */ /* 0x0003e20000000800 */
[----:B------:R-:W-:Y:S01]  /*b7a0*/  FMUL.FTZ R39, R68, R151 ;  /* 0x0000009744277220 */ /* 0x000fe20000410000 */
[----:B------:R-:W-:Y:S01]  /*b7b0*/  MOV R151, R238 ;  /* 0x000000ee00977202 */ /* 0x000fe20000000f00 */
[----:B---3--:R-:W-:Y:S02]  /*b7c0*/  FMUL.FTZ R58, R0, R106 ;  /* 0x0000006a003a7220 */ /* 0x008fe40000410000 */
[C---:B-1----:R-:W-:Y:S01]  /*b7d0*/  FMUL.FTZ R36, R69.reuse, R148 ;  /* 0x0000009445247220 */ /* 0x042fe20000410000 */
[----:B------:R-:W-:Y:S04]  /*b7e0*/  MOV R148, R241 ;  /* 0x000000f100947202 */ /* 0x000fe80000000f00 */
[----:B------:R1:W-:Y:S02]  /*b7f0*/  MUFU.EX2 R241, R44 ;  /* 0x0000002c00f17308 */ /* 0x0003e40000000800 */
[-C--:B------:R-:W-:Y:S03]  /*b800*/  HMMA.16816.F32.BF16 R36, R72, R52.reuse, R36 ;  /* 0x000000344824723c */ /* 0x080fe60000041824 */
[C---:B------:R-:W-:Y:S02]  /*b810*/  FMUL.FTZ R48, R69.reuse, R96 ;  /* 0x0000006045307220 */ /* 0x040fe40000410000 */
[----:B------:R-:W-:Y:S03]  /*b820*/  LDSM.16.MT88.4 R96, [R197+0x2000] ;  /* 0x00200000c560783b */ /* 0x000fe60000004200 */
[C---:B------:R-:W-:Y:S07]  /*b830*/  HMMA.16816.F32.BF16 R40, R64.reuse, R52, R40 ;  /* 0x000000344028723c */ /* 0x040fee0000041828 */
[--C-:B------:R-:W-:Y:S02]  /*b840*/  FFMA.FTZ R52, R56, c[0x0][0x2d0], -R115.reuse ;  /* 0x0000b40038347a23 */ /* 0x100fe40000010873 */
[C---:B------:R-:W-:Y:S02]  /*b850*/  FMUL.FTZ R53, R69.reuse, R101 ;  /* 0x0000006545357220 */ /* 0x040fe40000410000 */
[----:B------:R3:W3:Y:S01]  /*b860*/  MUFU.EX2 R95, R52 ;  /* 0x00000034005f7308 */ /* 0x0006e20000000800 */
[C---:B-1----:R-:W-:Y:S02]  /*b870*/  FMUL.FTZ R44, R2.reuse, R92 ;  /* 0x0000005c022c7220 */ /* 0x042fe40000410000 */
[----:B------:R-:W-:Y:S05]  /*b880*/  FMUL.FTZ R56, R2, R104 ;  /* 0x0000006802387220 */ /* 0x000fea0000410000 */
[-C--:B------:R-:W-:Y:S08]  /*b890*/  HMMA.16816.F32.BF16 R44, R64, R54.reuse, R44 ;  /* 0x00000036402c723c */ /* 0x080ff0000004182c */
[C---:B------:R-:W-:Y:S07]  /*b8a0*/  HMMA.16816.F32.BF16 R48, R72.reuse, R54, R48 ;  /* 0x000000364830723c */ /* 0x040fee0000041830 */
[C---:B------:R-:W-:Y:S02]  /*b8b0*/  FMUL.FTZ R55, R68.reuse, R103 ;  /* 0x0000006744377220 */ /* 0x040fe40000410000 */
[C---:B---3--:R-:W-:Y:S03]  /*b8c0*/  FMUL.FTZ R52, R69.reuse, R100 ;  /* 0x0000006445347220 */ /* 0x048fe60000410000 */
[----:B------:R-:W-:Y:S07]  /*b8d0*/  FMUL.FTZ R54, R68, R102 ;  /* 0x0000006644367220 */ /* 0x000fee0000410000 */
[-C--:B------:R-:W-:Y:S08]  /*b8e0*/  HMMA.16816.F32.BF16 R52, R72, R76.reuse, R52 ;  /* 0x0000004c4834723c */ /* 0x080ff00000041834 */
[C---:B------:R-:W-:Y:S07]  /*b8f0*/  HMMA.16816.F32.BF16 R56, R64.reuse, R76, R56 ;  /* 0x0000004c4038723c */ /* 0x040fee0000041838 */
[----:B------:R-:W-:Y:S01]  /*b900*/  FFMA.FTZ R76, R158, c[0x0][0x2d0], -R115 ;  /* 0x0000b4009e4c7a23 */ /* 0x000fe20000010873 */
        /* <DEDUP_REMOVED lines=15> */
[----:B---3--:R-:W-:Y:S03]  /*ba00*/  F2FP.BF16.PACK_AB R79, R239, R93 ;  /* 0x0000005def4f723e */ /* 0x008fe600000010ff */
        /* <DEDUP_REMOVED lines=12> */
[----:B--2---:R-:W-:Y:S02]  /*bad0*/  FFMA.FTZ R69, R69, R131, R136 ;  /* 0x0000008345457223 */ /* 0x004fe40000010088 */
[-C--:B------:R-:W-:Y:S01]  /*bae0*/  HMMA.16816.F32.BF16 R28, R76, R86.reuse, R28 ;  /* 0x000000564c1c723c */ /* 0x080fe2000004181c */
[----:B------:R1:W-:Y:S03]  /*baf0*/  MUFU.EX2 R186, R80 ;  /* 0x0000005000ba7308 */ /* 0x0003e60000000800 */
[----:B------:R-:W-:Y:S02]  /*bb00*/  FFMA.FTZ R84, R189, c[0x0][0x2d0], -R71 ;  /* 0x0000b400bd547a23 */ /* 0x000fe40000010847 */
[----:B------:R-:W-:Y:S02]  /*bb10*/  FADD.FTZ R69, R122, R69 ;  /* 0x000000457a457221 */ /* 0x000fe40000010000 */
[C---:B------:R-:W-:Y:S03]  /*bb20*/  HMMA.16816.F32.BF16 R32, R72.reuse, R86, R32 ;  /* 0x000000564820723c */ /* 0x040fe60000041820 */
[----:B------:R2:W-:Y:S01]  /*bb30*/  MUFU.EX2 R183, R84 ;  /* 0x0000005400b77308 */ /* 0x0005e20000000800 */
[----:B------:R-:W-:Y:S04]  /*bb40*/  IMAD.MOV.U32 R189, RZ, RZ, R120 ;  /* 0x000000ffffbd7224 */ /* 0x000fe800078e0078 */
[-C--:B------:R-:W-:Y:S08]  /*bb50*/  HMMA.16816.F32.BF16 R36, R72, R88.reuse, R36 ;  /* 0x000000584824723c */ /* 0x080ff00000041824 */
[C---:B------:R-:W-:Y:S04]  /*bb60*/  HMMA.16816.F32.BF16 R40, R76.reuse, R88, R40 ;  /* 0x000000584c28723c */ /* 0x040fe80000041828 */
[----:B-1----:R-:W-:Y:S03]  /*bb70*/  FFMA.FTZ R80, R184, c[0x0][0x2d0], -R157 ;  /* 0x0000b400b8507a23 */ /* 0x002fe6000001089d */
[----:B------:R-:W-:Y:S01]  /*bb80*/  FFMA.FTZ R88, R160, c[0x0][0x2d0], -R115 ;  /* 0x0000b400a0587a23 */ /* 0x000fe20000010873 */
[-C--:B------:R-:W-:Y:S01]  /*bb90*/  HMMA.16816.F32.BF16 R44, R76, R90.reuse, R44 ;  /* 0x0000005a4c2c723c */ /* 0x080fe2000004182c */
[----:B------:R1:W-:Y:S03]  /*bba0*/  MUFU.EX2 R184, R80 ;  /* 0x0000005000b87308 */ /* 0x0003e60000000800 */
[--C-:B--2---:R-:W-:Y:S01]  /*bbb0*/  FFMA.FTZ R84, R190, c[0x0][0x2d0], -R156.reuse ;  /* 0x0000b400be547a23 */ /* 0x104fe2000001089c */
[----:B------:R-:W-:Y:S03]  /*bbc0*/  MOV R190, R127 ;  /* 0x0000007f00be7202 */ /* 0x000fe60000000f00 */
[C---:B------:R-:W-:Y:S03]  /*bbd0*/  HMMA.16816.F32.BF16 R48, R72.reuse, R90, R48 ;  /* 0x0000005a4830723c */ /* 0x040fe60000041830 */
[----:B------:R2:W-:Y:S10]  /*bbe0*/  MUFU.EX2 R180, R84 ;  /* 0x0000005400b47308 */ /* 0x0005f40000000800 */
[----:B------:R3:W-:Y:S01]  /*bbf0*/  MUFU.EX2 R102, R88 ;  /* 0x0000005800667308 */ /* 0x0007e20000000800 */
[----:B-1----:R-:W-:Y:S09]  /*bc00*/  FFMA.FTZ R80, R185, c[0x0][0x2d0], -R157 ;  /* 0x0000b400b9507a23 */ /* 0x002ff2000001089d */
[----:B------:R1:W1:Y:S01]  /*bc10*/  MUFU.EX2 R185, R80 ;  /* 0x0000005000b97308 */ /* 0x0002620000000800 */
[--C-:B--2---:R-:W-:Y:S01]  /*bc20*/  FFMA.FTZ R84, R191, c[0x0][0x2d0], -R156.reuse ;  /* 0x0000b400bf547a23 */ /* 0x104fe2000001089c */
[----:B------:R-:W-:Y:S08]  /*bc30*/  MOV R191, R128 ;  /* 0x0000008000bf7202 */ /* 0x000ff00000000f00 */
[----:B------:R2:W-:Y:S01]  /*bc40*/  MUFU.EX2 R181, R84 ;  /* 0x0000005400b57308 */ /* 0x0005e20000000800 */
[----:B---3--:R-:W-:Y:S09]  /*bc50*/  FFMA.FTZ R88, R161, c[0x0][0x2d0], -R115 ;  /* 0x0000b400a1587a23 */ /* 0x008ff20000010873 */
[----:B------:R3:W-:Y:S01]  /*bc60*/  MUFU.EX2 R101, R88 ;  /* 0x0000005800657308 */ /* 0x0007e20000000800 */
[--C-:B-1----:R-:W-:Y:S01]  /*bc70*/  FFMA.FTZ R80, R188, c[0x0][0x2d0], -R71.reuse ;  /* 0x0000b400bc507a23 */ /* 0x102fe20000010847 */
[----:B------:R-:W-:Y:S08]  /*bc80*/  MOV R188, R121 ;  /* 0x0000007900bc7202 */ /* 0x000ff00000000f00 */
[----:B------:R1:W-:Y:S01]  /*bc90*/  MUFU.EX2 R182, R80 ;  /* 0x0000005000b67308 */ /* 0x0003e20000000800 */
[----:B--2---:R-:W-:Y:S01]  /*bca0*/  FFMA.FTZ R84, R192, c[0x0][0x2d0], -R71 ;  /* 0x0000b400c0547a23 */ /* 0x004fe20000010847 */
[----:B------:R-:W-:Y:S08]  /*bcb0*/  MOV R192, R129 ;  /* 0x0000008100c07202 */ /* 0x000ff00000000f00 */
[----:B------:R2:W-:Y:S01]  /*bcc0*/  MUFU.EX2 R179, R84 ;  /* 0x0000005400b37308 */ /* 0x0005e20000000800 */
[--C-:B---3--:R-:W-:Y:S09]  /*bcd0*/  FFMA.FTZ R88, R221, c[0x0][0x2d0], -R156.reuse ;  /* 0x0000b400dd587a23 */ /* 0x108ff2000001089c */
        /* <DEDUP_REMOVED lines=19> */
[----:B------:R-:W-:Y:S02]  /*be10*/  F2FP.BF16.PACK_AB R75, R187, R237 ;  /* 0x000000edbb4b723e */ /* 0x000fe400000010ff */
[----:B------:R-:W-:Y:S01]  /*be20*/  MOV R194, R130 ;  /* 0x0000008200c27202 */ /* 0x000fe20000000f00 */
[----:B-1----:R-:W1:Y:S01]  /*be30*/  LDSM.16.MT88.4 R80, [R200+0x1000] ;  /* 0x00100000c850783b */ /* 0x002e620000004200 */
[----:B---3--:R-:W-:Y:S03]  /*be40*/  F2FP.BF16.PACK_AB R79, R107, R101 ;  /* 0x000000656b4f723e */ /* 0x008fe600000010ff */
        /* <DEDUP_REMOVED lines=29> */
[--C-:B--2---:R-:W-:Y:S01]  /*c020*/  FFMA.FTZ R80, R224, c[0x0][0x2d0], -R156.reuse ;  /* 0x0000b400e0507a23 */ /* 0x104fe2000001089c */
[----:B---3--:R-:W-:Y:S08]  /*c030*/  F2FP.BF16.PACK_AB R152, R174, R173 ;  /* 0x000000adae98723e */ /* 0x008ff000000010ff */
[----:B------:R2:W-:Y:S01]  /*c040*/  MUFU.EX2 R172, R80 ;  /* 0x0000005000ac7308 */ /* 0x0005e20000000800 */
[----:B----4-:R-:W-:Y:S09]  /*c050*/  FFMA.FTZ R88, R218, c[0x0][0x2d0], -R115 ;  /* 0x0000b400da587a23 */ /* 0x010ff20000010873 */
[----:B------:R3:W-:Y:S01]  /*c060*/  MUFU.EX2 R159, R88 ;  /* 0x00000058009f7308 */ /* 0x0007e20000000800 */
[----:B-1----:R-:W1:Y:S01]  /*c070*/  LDSM.16.MT88.4 R84, [R199+0x1000] ;  /* 0x00100000c754783b */ /* 0x002e620000004200 */
[--C-:B--2---:R-:W-:Y:S08]  /*c080*/  FFMA.FTZ R80, R225, c[0x0][0x2d0], -R156.reuse ;  /* 0x0000b400e1507a23 */ /* 0x104ff0000001089c */
        /* <DEDUP_REMOVED lines=19> */
[----:B------:R-:W-:Y:S01]  /*c1c0*/  F2FP.BF16.PACK_AB R74, R178, R179 ;  /* 0x000000b3b24a723e */ /* 0x000fe200000010ff */
[--C-:B--2---:R-:W-:Y:S01]  /*c1d0*/  FFMA.FTZ R71, R228, c[0x0][0x2d0], -R156.reuse ;  /* 0x0000b400e4477a23 */ /* 0x104fe2000001089c */
[----:B------:R-:W-:Y:S01]  /*c1e0*/  F2FP.BF16.PACK_AB R75, R177, R106 ;  /* 0x0000006ab14b723e */ /* 0x000fe200000010ff */
[----:B------:R-:W-:Y:S01]  /*c1f0*/  FFMA.FTZ R156, R231, c[0x0][0x2d0], -R156 ;  /* 0x0000b400e79c7a23 */ /* 0x000fe2000001089c */
[----:B---3--:R-:W-:Y:S02]  /*c200*/  F2FP.BF16.PACK_AB R154, R169, R170 ;  /* 0x000000aaa99a723e */ /* 0x008fe400000010ff */
        /* <DEDUP_REMOVED lines=11> */
[----:B------:R-:W1:Y:S01]  /*c2c0*/  MUFU.EX2 R161, R71 ;  /* 0x0000004700a17308 */ /* 0x000e620000000800 */
[C---:B------:R-:W-:Y:S08]  /*c2d0*/  HMMA.16816.F32.BF16 R8, R76.reuse, R80, R8 ;  /* 0x000000504c08723c */ /* 0x040ff00000041808 */
[-C--:B------:R-:W-:Y:S08]  /*c2e0*/  HMMA.16816.F32.BF16 R12, R76, R82.reuse, R12 ;  /* 0x000000524c0c723c */ /* 0x080ff0000004180c */
[C---:B------:R-:W-:Y:S01]  /*c2f0*/  HMMA.16816.F32.BF16 R16, R72.reuse, R82, R16 ;  /* 0x000000524810723c */ /* 0x040fe20000041810 */
[----:B------:R-:W2:Y:S03]  /*c300*/  LDSM.16.MT88.4 R80, [R199+0x1800] ;  /* 0x00180000c750783b */ /* 0x000ea60000004200 */
[----:B-1----:R-:W-:Y:S01]  /*c310*/  F2FP.BF16.PACK_AB R108, R161, R162 ;  /* 0x000000a2a16c723e */ /* 0x002fe200000010ff */
[--C-:B------:R-:W-:Y:S02]  /*c320*/  FFMA.FTZ R71, R232, c[0x0][0x2d0], -R157.reuse ;  /* 0x0000b400e8477a23 */ /* 0x100fe4000001089d */
[----:B------:R-:W-:Y:S01]  /*c330*/  FFMA.FTZ R157, R233, c[0x0][0x2d0], -R157 ;  /* 0x0000b400e99d7a23 */ /* 0x000fe2000001089d */
[-C--:B------:R-:W-:Y:S01]  /*c340*/  HMMA.16816.F32.BF16 R20, R72, R84.reuse, R20 ;  /* 0x000000544814723c */ /* 0x080fe20000041814 */
[----:B------:R1:W-:Y:S07]  /*c350*/  MUFU.EX2 R156, R71 ;  /* 0x00000047009c7308 */ /* 0x0003ee0000000800 */
[C---:B------:R-:W-:Y:S03]  /*c360*/  HMMA.16816.F32.BF16 R24, R76.reuse, R84, R24 ;  /* 0x000000544c18723c */ /* 0x040fe60000041818 */
[----:B------:R-:W3:Y:S05]  /*c370*/  MUFU.EX2 R157, R157 ;  /* 0x0000009d009d7308 */ /* 0x000eea0000000800 */
[-C--:B------:R-:W-:Y:S08]  /*c380*/  HMMA.16816.F32.BF16 R28, R76, R86.reuse, R28 ;  /* 0x000000564c1c723c */ /* 0x080ff0000004181c */
[C---:B------:R-:W-:Y:S01]  /*c390*/  HMMA.16816.F32.BF16 R32, R72.reuse, R86, R32 ;  /* 0x000000564820723c */ /* 0x040fe20000041820 */
[----:B------:R-:W4:Y:S03]  /*c3a0*/  LDSM.16.MT88.4 R84, [R200+0x2000] ;  /* 0x00200000c854783b */ /* 0x000f260000004200 */
[--C-:B-1----:R-:W-:Y:S04]  /*c3b0*/  FFMA.FTZ R71, R220, c[0x0][0x2d0], -R115.reuse ;  /* 0x0000b400dc477a23 */ /* 0x102fe80000010873 */
[-C--:B------:R-:W-:Y:S01]  /*c3c0*/  HMMA.16816.F32.BF16 R36, R72, R88.reuse, R36 ;  /* 0x000000584824723c */ /* 0x080fe20000041824 */
[----:B------:R1:W-:Y:S03]  /*c3d0*/  MUFU.EX2 R118, R71 ;  /* 0x0000004700767308 */ /* 0x0003e60000000800 */
[----:B---3--:R-:W-:Y:S04]  /*c3e0*/  F2FP.BF16.PACK_AB R110, R157, R156 ;  /* 0x0000009c9d6e723e */ /* 0x008fe800000010ff */
[C---:B------:R-:W-:Y:S08]  /*c3f0*/  HMMA.16816.F32.BF16 R40, R76.reuse, R88, R40 ;  /* 0x000000584c28723c */ /* 0x040ff00000041828 */
[-C--:B------:R-:W-:Y:S08]  /*c400*/  HMMA.16816.F32.BF16 R44, R76, R90.reuse, R44 ;  /* 0x0000005a4c2c723c */ /* 0x080ff0000004182c */
[C---:B------:R-:W-:Y:S04]  /*c410*/  HMMA.16816.F32.BF16 R48, R72.reuse, R90, R48 ;  /* 0x0000005a4830723c */ /* 0x040fe80000041830 */
[--C-:B-1----:R-:W-:Y:S04]  /*c420*/  FFMA.FTZ R71, R216, c[0x0][0x2d0], -R115.reuse ;  /* 0x0000b400d8477a23 */ /* 0x102fe80000010873 */
[-C--:B--2---:R-:W-:Y:S01]  /*c430*/  HMMA.16816.F32.BF16 R52, R72, R80.reuse, R52 ;  /* 0x000000504834723c */ /* 0x084fe20000041834 */
[----:B------:R1:W2:Y:S07]  /*c440*/  MUFU.EX2 R117, R71 ;  /* 0x0000004700757308 */ /* 0x0002ae0000000800 */
[C---:B------:R-:W-:Y:S08]  /*c450*/  HMMA.16816.F32.BF16 R56, R76.reuse, R80, R56 ;  /* 0x000000504c38723c */ /* 0x040ff00000041838 */
[-C--:B------:R-:W-:Y:S01]  /*c460*/  HMMA.16816.F32.BF16 R60, R76, R82.reuse, R60 ;  /* 0x000000524c3c723c */ /* 0x080fe2000004183c */
[----:B------:R-:W3:Y:S07]  /*c470*/  LDL.LU R76, [R1+0xc] ;  /* 0x00000c00014c7983 */ /* 0x000eee0000300800 */
[----:B------:R-:W-:Y:S04]  /*c480*/  HMMA.16816.F32.BF16 R64, R72, R82, R64 ;  /* 0x000000524840723c */ /* 0x000fe80000041840 */
[--C-:B-1----:R-:W-:Y:S01]  /*c490*/  FFMA.FTZ R71, R164, c[0x0][0x2d0], -R115.reuse ;  /* 0x0000b400a4477a23 */ /* 0x102fe20000010873 */
[----:B--2---:R-:W-:Y:S01]  /*c4a0*/  F2FP.BF16.PACK_AB R109, R117, R118 ;  /* 0x00000076756d723e */ /* 0x004fe200000010ff */
[----:B------:R-:W-:Y:S02]  /*c4b0*/  FFMA.FTZ R115, R70, c[0x0][0x2d0], -R115 ;  /* 0x0000b40046737a23 */ /* 0x000fe40000010873 */
[----:B------:R-:W-:Y:S01]  /*c4c0*/  FFMA.FTZ R70, R68, R125, R126 ;  /* 0x0000007d44467223 */ /* 0x000fe2000001007e */
[----:B------:R-:W-:Y:S03]  /*c4d0*/  MUFU.EX2 R116, R71 ;  /* 0x0000004700747308 */ /* 0x000fe60000000800 */
[----:B-----5:R-:W-:Y:S02]  /*c4e0*/  FFMA.FTZ R68, R2, R123, R124 ;  /* 0x0000007b02447223 */ /* 0x020fe4000001007c */
[----:B------:R-:W-:Y:S01]  /*c4f0*/  FADD.FTZ R2, R147, R70 ;  /* 0x0000004693027221 */ /* 0x000fe20000010000 */
[-C--:B------:R-:W-:Y:S04]  /*c500*/  HMMA.16816.F32.BF16 R120, R152, R132.reuse, R4 ;  /* 0x000000849878723c */ /* 0x080fe80000041804 */
[----:B------:R-:W1:Y:S03]  /*c510*/  MUFU.EX2 R71, R115 ;  /* 0x0000007300477308 */ /* 0x000e660000000800 */
[----:B------:R-:W-:Y:S02]  /*c520*/  FADD.FTZ R4, R146, R68 ;  /* 0x0000004492047221 */ /* 0x000fe40000010000 */
[----:B------:R-:W-:Y:S03]  /*c530*/  FADD.FTZ R6, R145, R69 ;  /* 0x0000004591067221 */ /* 0x000fe60000010000 */
[----:B------:R-:W-:Y:S02]  /*c540*/  FADD.FTZ R5, R144, R2 ;  /* 0x0000000290057221 */ /* 0x000fe40000010000 */
[----:B------:R-:W-:Y:S01]  /*c550*/  FADD.FTZ R4, R194, R4 ;  /* 0x00000004c2047221 */ /* 0x000fe20000010000 */
[----:B-1----:R-:W-:Y:S02]  /*c560*/  F2FP.BF16.PACK_AB R111, R71, R116 ;  /* 0x00000074476f723e */ /* 0x002fe400000010ff */
[----:B------:R-:W-:Y:S05]  /*c570*/  MOV R115, R114 ;  /* 0x0000007200737202 */ /* 0x000fea0000000f00 */
[C---:B------:R-:W-:Y:S07]  /*c580*/  HMMA.16816.F32.BF16 R124, R108.reuse, R132, R8 ;  /* 0x000000846c7c723c */ /* 0x040fee0000041808 */
[----:B------:R-:W-:Y:S01]  /*c590*/  FADD.FTZ R10, R191, R5 ;  /* 0x00000005bf0a7221 */ /* 0x000fe20000010000 */
[-C--:B------:R-:W-:Y:S01]  /*c5a0*/  HMMA.16816.F32.BF16 R128, R108, R134.reuse, R12 ;  /* 0x000000866c80723c */ /* 0x080fe2000004180c */
[----:B------:R-:W2:Y:S03]  /*c5b0*/  LDL R13, [R1+0x10] ;  /* 0x00001000010d7983 */ /* 0x000ea60000100800 */
[----:B------:R-:W-:Y:S04]  /*c5c0*/  FADD.FTZ R8, R190, R4 ;  /* 0x00000004be087221 */ /* 0x000fe80000010000 */
[C---:B------:R-:W-:Y:S08]  /*c5d0*/  HMMA.16816.F32.BF16 R132, R152.reuse, R134, R16 ;  /* 0x000000869884723c */ /* 0x040ff00000041810 */
[-C--:B----4-:R-:W-:Y:S08]  /*c5e0*/  HMMA.16816.F32.BF16 R136, R152, R84.reuse, R20 ;  /* 0x000000549888723c */ /* 0x090ff00000041814 */
[C---:B------:R-:W-:Y:S08]  /*c5f0*/  HMMA.16816.F32.BF16 R140, R108.reuse, R84, R24 ;  /* 0x000000546c8c723c */ /* 0x040ff00000041818 */
[-C--:B------:R-:W-:Y:S08]  /*c600*/  HMMA.16816.F32.BF16 R144, R108, R86.reuse, R28 ;  /* 0x000000566c90723c */ /* 0x080ff0000004181c */
[C---:B------:R-:W-:Y:S04]  /*c610*/  HMMA.16816.F32.BF16 R84, R152.reuse, R86, R32 ;  /* 0x000000569854723c */ /* 0x040fe80000041820 */
[----:B---3--:R-:W-:Y:S02]  /*c620*/  FFMA.FTZ R2, R0, R76, R165 ;  /* 0x0000004c00027223 */ /* 0x008fe400000100a5 */
[----:B------:R-:W-:Y:S02]  /*c630*/  FADD.FTZ R0, R192, R6 ;  /* 0x00000006c0007221 */ /* 0x000fe40000010000 */
[----:B------:R-:W-:Y:S01]  /*c640*/  FADD.FTZ R11, R166, R2 ;  /* 0x00000002a60b7221 */ /* 0x000fe20000010000 */
[----:B------:R-:W1:Y:S03]  /*c650*/  LDSM.16.MT88.4 R4, [R199+0x2000] ;  /* 0x00200000c704783b */ /* 0x000e660000004200 */
        /* <DEDUP_REMOVED lines=29> */
[----:B--2---:R-:W-:Y:S01]  /*c830*/  ISETP.GT.AND P0, PT, R211, R13, PT ;  /* 0x0000000dd300720c */ /* 0x004fe20003f04270 */
[----:B------:R-:W-:Y:S01]  /*c840*/  FADD.FTZ R9, R237, R9 ;  /* 0x00000009ed097221 */ /* 0x000fe20000010000 */
[----:B------:R-:W-:Y:S01]  /*c850*/  IADD3 R211, R211, -0x1, RZ ;  /* 0xffffffffd3d37810 */ /* 0x000fe20007ffe0ff */
        /* <DEDUP_REMOVED lines=40> */
[----:B------:R-:W-:Y:S01]  /*cae0*/  FADD.FTZ R2, R117, R2 ;  /* 0x0000000275027221 */ /* 0x000fe20000010000 */
[----:B------:R-:W-:Y:S01]  /*caf0*/  STL [R1], R6 ;  /* 0x0000000601007387 */ /* 0x000fe20000100800 */
[----:B------:R-:W-:Y:S01]  /*cb00*/  FADD.FTZ R4, R156, R4 ;  /* 0x000000049c047221 */ /* 0x000fe20000010000 */
[----:B------:R-:W-:Y:S01]  /*cb10*/  MOV R117, R112 ;  /* 0x0000007000757202 */ /* 0x000fe20000000f00 */
[----:B------:R-:W-:Y:S01]  /*cb20*/  FADD.FTZ R0, R116, R2 ;  /* 0x0000000274007221 */ /* 0x000fe20000010000 */
[----:B------:R1:W-:Y:S01]  /*cb30*/  STL [R1+0x4], R5 ;  /* 0x0000040501007387 */ /* 0x0003e20000100800 */
[----:B------:R-:W-:Y:S01]  /*cb40*/  FADD.FTZ R2, R157, R4 ;  /* 0x000000049d027221 */ /* 0x000fe20000010000 */
[----:B------:R-:W-:Y:S01]  /*cb50*/  MOV R116, R113 ;  /* 0x0000007100747202 */ /* 0x000fe20000000f00 */
[----:B------:R-:W-:Y:S03]  /*cb60*/  FADD.FTZ R0, R71, R0 ;  /* 0x0000000047007221 */ /* 0x000fe60000010000 */
[----:B------:R2:W-:Y:S04]  /*cb70*/  STL [R1+0x8], R2 ;  /* 0x0000080201007387 */ /* 0x0005e80000100800 */
[----:B------:R2:W-:Y:S01]  /*cb80*/  STL [R1+0xc], R0 ;  /* 0x00000c0001007387 */ /* 0x0005e20000100800 */
[----:B-1----:R-:W-:Y:S01]  /*cb90*/  MOV R5, R3 ;  /* 0x0000000300057202 */ /* 0x002fe20000000f00 */
[----:B------:R-:W-:-:S05]  /*cba0*/  @P0 BRA `(.L_x_2238) ;  /* 0xffffb32000000947 */ /* 0x000fca000383ffff */
.L_x_2221:
[----:B--2---:R-:W2:Y:S01]  /*cbb0*/  LDL R0, [R1+0x38] ;  /* 0x0000380001007983 */ /* 0x004ea20000100800 */
[----:B-1----:R-:W-:-:S02]  /*cbc0*/  IMAD.MOV.U32 R2, RZ, RZ, c[0x0][0x2c4] ;  /* 0x0000b100ff027624 */ /* 0x002fc400078e00ff */
[----:B------:R-:W-:-:S03]  /*cbd0*/  IMAD.MOV.U32 R4, RZ, RZ, c[0x0][0x32c] ;  /* 0x0000cb00ff047624 */ /* 0x000fc600078e00ff */
        /* <DEDUP_REMOVED lines=19> */
.L_x_2241:
[----:B------:R-:W-:-:S04]  /*cd10*/  MOV R3, c[0x0][0x32c] ;  /* 0x0000cb0000037a02 */ /* 0x000fc80000000f00 */
[----:B------:R-:W-:-:S13]  /*cd20*/  ISETP.NE.AND P0, PT, R3, 0x1, PT ;  /* 0x000000010300780c */ /* 0x000fda0003f05270 */
[----:B------:R-:W-:-:S05]  /*cd30*/  @P0 IMAD.HI.U32 R3, R0, c[0x0][0x330], RZ ;  /* 0x0000cc0000030a27 */ /* 0x000fca00078e00ff */
[----:B------:R-:W-:Y:S02]  /*cd40*/  @P0 SHF.R.U32.HI R0, RZ, c[0x0][0x334], R3 ;  /* 0x0000cd00ff000a19 */ /* 0x000fe40000011603 */
.L_x_2242:
[----:B------:R-:W-:Y:S05]  /*cd50*/  BSYNC B0 ;  /* 0x0000000000007941 */ /* 0x000fea0003800000 */
.L_x_2240:
[----:B------:R-:W-:-:S05]  /*cd60*/  IMAD R0, R0, c[0x0][0x32c], RZ ;  /* 0x0000cb0000007a24 */ /* 0x000fca00078e02ff */
[----:B------:R-:W-:-:S04]  /*cd70*/  IMNMX R2, R2, R0, !PT ;  /* 0x0000000002027217 */ /* 0x000fc80007800200 */
.L_x_2239:
[----:B------:R-:W-:-:S05]  /*cd80*/  IADD3 R2, R2, 0x4f, RZ ;  /* 0x0000004f02027810 */ /* 0x000fca0007ffe0ff */
[----:B------:R-:W-:-:S05]  /*cd90*/  IMAD.HI R2, R2, 0x66666667, RZ ;  /* 0x6666666702027827 */ /* 0x000fca00078e02ff */
[----:B------:R-:W-:-:S04]  /*cda0*/  SHF.R.U32.HI R0, RZ, 0x1f, R2 ;  /* 0x0000001fff007819 */ /* 0x000fc80000011602 */
[----:B------:R-:W-:-:S04]  /*cdb0*/  LEA.HI.SX32 R0, R2, R0, 0x1b ;  /* 0x0000000002007211 */ /* 0x000fc800078fdaff */
[----:B------:R-:W-:-:S04]  /*cdc0*/  IMNMX R246, R234, R0, !PT ;  /* 0x00000000eaf67217 */ /* 0x000fc80007800200 */
[----:B------:R-:W-:-:S13]  /*cdd0*/  ISETP.GE.AND P0, PT, R211, R246, PT ;  /* 0x000000f6d300720c */ /* 0x000fda0003f06270 */
[----:B------:R-:W-:Y:S05]  /*cde0*/  @!P0 BRA `(.L_x_2243) ;  /* 0x00002fa000008947 */ /* 0x000fea0003800000 */
[----:B------:R-:W-:Y:S01]  /*cdf0*/  MOV R3, R113 ;  /* 0x0000007100037202 */ /* 0x000fe20000000f00 */
[----:B------:R-:W-:Y:S01]  /*ce00*/  IMAD.MOV.U32 R118, RZ, RZ, R5 ;  /* 0x000000ffff767224 */ /* 0x000fe200078e0005 */
[----:B------:R-:W-:Y:S01]  /*ce10*/  MOV R0, R114 ;  /* 0x0000007200007202 */ /* 0x000fe20000000f00 */
[----:B------:R-:W-:Y:S01]  /*ce20*/  IMAD.MOV.U32 R192, RZ, RZ, R211 ;  /* 0x000000ffffc07224 */ /* 0x000fe200078e00d3 */
[----:B------:R-:W-:Y:S02]  /*ce30*/  MOV R116, R112 ;  /* 0x0000007000747202 */ /* 0x000fe40000000f00 */
.L_x_2244:
[----:B------:R-:W2:Y:S01]  /*ce40*/  LDL R2, [R1+0x14] ;  /* 0x0000140001027983 */ /* 0x000ea20000100800 */
[----:B------:R-:W-:Y:S04]  /*ce50*/  DEPBAR.LE SB0, 0x0 ;  /* 0x000080000000791a */ /* 0x000fe80000000000 */
[----:B------:R-:W3:Y:S01]  /*ce60*/  LDL R117, [R1+0x2c] ;  /* 0x00002c0001757983 */ /* 0x000ee20000100800 */
[----:B------:R-:W-:Y:S03]  /*ce70*/  WARPSYNC 0xffffffff ;  /* 0xffffffff00007948 */ /* 0x000fe60003800000 */
[----:B------:R-:W-:Y:S01]  /*ce80*/  BAR.SYNC.DEFER_BLOCKING 0x0 ;  /* 0x0000000000007b1d */ /* 0x000fe20000010000 */
[----:B------:R-:W-:Y:S02]  /*ce90*/  ISETP.GT.AND P0, PT, R234, R192, PT ;  /* 0x000000c0ea00720c */ /* 0x000fe40003f04270 */
[C---:B------:R-:W-:Y:S11]  /*cea0*/  IADD3 R211, R192.reuse, -0x1, RZ ;  /* 0xffffffffc0d37810 */ /* 0x040ff60007ffe0ff */
[----:B------:R-:W-:Y:S01]  /*ceb0*/  @!P0 IMAD.WIDE.U32 R168, R192, c[0x0][0x208], RZ ;  /* 0x00008200c0a88a25 */ /* 0x000fe200078e00ff */
[----:B------:R-:W-:Y:S08]  /*cec0*/  LDSM.16.M88.4 R80, [R202] ;  /* 0x00000000ca50783b */ /* 0x000ff00000000200 */
[----:B------:R-:W4:Y:S06]  /*ced0*/  LDL.64 R170, [R1+0x20] ;  /* 0x0000200001aa7983 */ /* 0x000f2c0000100a00 */
[----:B------:R-:W1:Y:S08]  /*cee0*/  LDSM.16.M88.4 R16, [R119] ;  /* 0x000000007710783b */ /* 0x000e700000000200 */
[----:B------:R-:W5:Y:S08]  /*cef0*/  LDSM.16.M88.4 R76, [R202+0x2000] ;  /* 0x00200000ca4c783b */ /* 0x000f700000000200 */
[----:B------:R-:W5:Y:S08]  /*cf00*/  LDSM.16.M88.4 R32, [R119+0x800] ;  /* 0x000800007720783b */ /* 0x000f700000000200 */
[----:B------:R-:W4:Y:S04]  /*cf10*/  LDL R193, [R1+0x28] ;  /* 0x0000280001c17983 */ /* 0x000f280000100800 */
[----:B------:R-:W5:Y:S08]  /*cf20*/  LDSM.16.M88.4 R48, [R119+0x1000] ;  /* 0x001000007730783b */ /* 0x000f700000000200 */
[----:B------:R-:W4:Y:S01]  /*cf30*/  LDL.64 R194, [R1+0x18] ;  /* 0x0000180001c27983 */ /* 0x000f220000100a00 */
[-C--:B-1----:R-:W-:Y:S05]  /*cf40*/  HMMA.16816.F32.BF16 R4, R80, R16.reuse, RZ ;  /* 0x000000105004723c */ /* 0x082fea00000418ff */
[----:B------:R-:W1:Y:S03]  /*cf50*/  LDSM.16.M88.4 R64, [R119+0x1800] ;  /* 0x001800007740783b */ /* 0x000e660000000200 */
[C---:B-----5:R-:W-:Y:S05]  /*cf60*/  HMMA.16816.F32.BF16 R8, R76.reuse, R16, RZ ;  /* 0x000000104c08723c */ /* 0x060fea00000418ff */
[----:B------:R-:W5:Y:S03]  /*cf70*/  LDSM.16.M88.4 R112, [R119+0x2000] ;  /* 0x002000007770783b */ /* 0x000f660000000200 */
[-C--:B------:R-:W-:Y:S05]  /*cf80*/  HMMA.16816.F32.BF16 R12, R76, R18.reuse, RZ ;  /* 0x000000124c0c723c */ /* 0x080fea00000418ff */
[----:B------:R-:W-:Y:S03]  /*cf90*/  LDSM.16.M88.4 R156, [R205] ;  /* 0x00000000cd9c783b */ /* 0x000fe60000000200 */
[C---:B------:R-:W-:Y:S05]  /*cfa0*/  HMMA.16816.F32.BF16 R16, R80.reuse, R18, RZ ;  /* 0x000000125010723c */ /* 0x040fea00000418ff */
[----:B------:R-:W1:Y:S03]  /*cfb0*/  LDSM.16.M88.4 R160, [R206] ;  /* 0x00000000cea0783b */ /* 0x000e660000000200 */
[-C--:B------:R-:W-:Y:S05]  /*cfc0*/  HMMA.16816.F32.BF16 R20, R80, R32.reuse, RZ ;  /* 0x000000205014723c */ /* 0x080fea00000418ff */
[----:B------:R-:W1:Y:S03]  /*cfd0*/  LDSM.16.M88.4 R164, [R205+0x2000] ;  /* 0x00200000cda4783b */ /* 0x000e660000000200 */
[C---:B------:R-:W-:Y:S05]  /*cfe0*/  HMMA.16816.F32.BF16 R24, R76.reuse, R32, RZ ;  /* 0x000000204c18723c */ /* 0x040fea00000418ff */
[----:B------:R-:W-:Y:S03]  /*cff0*/  LDSM.16.M88.4 R172, [R208] ;  /* 0x00000000d0ac783b */ /* 0x000fe60000000200 */
[-C--:B------:R-:W-:Y:S05]  /*d000*/  HMMA.16816.F32.BF16 R28, R76, R34.reuse, RZ ;  /* 0x000000224c1c723c */ /* 0x080fea00000418ff */
[----:B------:R-:W-:Y:S03]  /*d010*/  LDSM.16.M88.4 R176, [R207] ;  /* 0x00000000cfb0783b */ /* 0x000fe60000000200 */
[C---:B------:R-:W-:Y:S05]  /*d020*/  HMMA.16816.F32.BF16 R32, R80.reuse, R34, RZ ;  /* 0x000000225020723c */ /* 0x040fea00000418ff */
[----:B------:R-:W4:Y:S04]  /*d030*/  LDL.LU R250, [R1] ;  /* 0x0000000001fa7983 */ /* 0x000f280000300800 */
[----:B------:R-:W4:Y:S01]  /*d040*/  LDL.LU R249, [R1+0x4] ;  /* 0x0000040001f97983 */ /* 0x000f220000300800 */
[-C--:B------:R-:W-:Y:S03]  /*d050*/  HMMA.16816.F32.BF16 R36, R80, R48.reuse, RZ ;  /* 0x000000305024723c */ /* 0x080fe600000418ff */
[----:B------:R-:W4:Y:S04]  /*d060*/  LDL.LU R248, [R1+0x8] ;  /* 0x0000080001f87983 */ /* 0x000f280000300800 */
[----:B------:R-:W4:Y:S01]  /*d070*/  LDL.LU R247, [R1+0xc] ;  /* 0x00000c0001f77983 */ /* 0x000f220000300800 */
        /* <DEDUP_REMOVED lines=10> */
[----:B------:R-:W-:Y:S07]  /*d120*/  HMMA.16816.F32.BF16 R80, R80, R114, RZ ;  /* 0x000000725050723c */ /* 0x000fee00000418ff */
[----:B------:R-:W-:Y:S01]  /*d130*/  @!P0 MOV R114, 0x5 ;  /* 0x0000000500728802 */ /* 0x000fe20000000f00 */
[-C--:B------:R-:W-:Y:S08]  /*d140*/  HMMA.16816.F32.BF16 R4, R156, R160.reuse, R4 ;  /* 0x000000a09c04723c */ /* 0x080ff00000041804 */
[C---:B------:R-:W-:Y:S08]  /*d150*/  HMMA.16816.F32.BF16 R8, R164.reuse, R160, R8 ;  /* 0x000000a0a408723c */ /* 0x040ff00000041808 */
[-C--:B------:R-:W-:Y:S08]  /*d160*/  HMMA.16816.F32.BF16 R12, R164, R162.reuse, R12 ;  /* 0x000000a2a40c723c */ /* 0x080ff0000004180c */
[C---:B------:R-:W-:Y:S04]  /*d170*/  HMMA.16816.F32.BF16 R16, R156.reuse, R162, R16 ;  /* 0x000000a29c10723c */ /* 0x040fe80000041810 */
[----:B--2---:R-:W-:Y:S02]  /*d180*/  LOP3.LUT P4, RZ, R2, 0x8, RZ, 0xc0, !PT ;  /* 0x0000000802ff7812 */ /* 0x004fe4000788c0ff */
[----:B------:R-:W-:Y:S02]  /*d190*/  @!P0 SHF.R.S32.HI R2, RZ, 0x1f, R192 ;  /* 0x0000001fff028819 */ /* 0x000fe400000114c0 */
[----:B---3--:R-:W-:Y:S04]  /*d1a0*/  @!P0 MOV R113, R117 ;  /* 0x0000007500718202 */ /* 0x008fe80000000f00 */
[----:B------:R-:W-:Y:S04]  /*d1b0*/  @!P0 IMAD R2, R2, c[0x0][0x208], RZ ;  /* 0x0000820002028a24 */ /* 0x000fe800078e02ff */
[----:B------:R-:W-:Y:S05]  /*d1c0*/  @!P0 IMAD R2, R192, c[0x0][0x20c], R2 ;  /* 0x00008300c0028a24 */ /* 0x000fea00078e0202 */
[----:B------:R-:W-:Y:S05]  /*d1d0*/  @!P0 IADD3 R2, R169, R2, RZ ;  /* 0x00000002a9028210 */ /* 0x000fea0007ffe0ff */
[----:B------:R-:W-:Y:S01]  /*d1e0*/  @!P0 IMAD R2, R2, 0x50, RZ ;  /* 0x0000005002028824 */ /* 0x000fe200078e02ff */
[----:B----4-:R-:W-:Y:S05]  /*d1f0*/  @!P0 MOV R112, R170 ;  /* 0x000000aa00708202 */ /* 0x010fea0000000f00 */
[----:B------:R-:W-:Y:S01]  /*d200*/  @!P0 IMAD.WIDE.U32 R112, R168, 0x50, R112 ;  /* 0x00000050a8708825 */ /* 0x000fe200078e0070 */
[----:B------:R-:W-:Y:S04]  /*d210*/  @!P0 MOV R168, c[0x0][0x208] ;  /* 0x0000820000a88a02 */ /* 0x000fe80000000f00 */
[----:B------:R-:W-:Y:S02]  /*d220*/  @!P0 LEA R180, P1, R112, c[0x0][0x1f8], 0x1 ;  /* 0x00007e0070b48a11 */ /* 0x000fe400078208ff */
[----:B------:R-:W-:Y:S02]  /*d230*/  @!P0 IADD3 R113, R113, R2, RZ ;  /* 0x0000000271718210 */ /* 0x000fe40007ffe0ff */
[----:B------:R-:W-:Y:S02]  /*d240*/  @!P0 SHF.L.U64.HI R2, R168, R114, c[0x0][0x20c] ;  /* 0x00008300a8028619 */ /* 0x000fe40000010272 */
[----:B------:R-:W-:Y:S02]  /*d250*/  @!P0 LEA.HI.X R181, R112, c[0x0][0x1fc], R113, 0x1, P1 ;  /* 0x00007f0070b58a11 */ /* 0x000fe400008f0c71 */
[----:B------:R-:W1:Y:S01]  /*d260*/  LDSM.16.M88.4 R112, [R210] ;  /* 0x00000000d270783b */ /* 0x000e620000000200 */
[----:B------:R-:W-:Y:S04]  /*d270*/  @!P0 SHF.L.U32 R117, R168, 0x5, RZ ;  /* 0x00000005a8758819 */ /* 0x000fe800000006ff */
[-C--:B------:R-:W-:Y:S03]  /*d280*/  @!P0 IADD3 R186, P2, R180, R117.reuse, RZ ;  /* 0x00000075b4ba8210 */ /* 0x080fe60007f5e0ff */
[----:B------:R-:W2:Y:S01]  /*d290*/  LDSM.16.M88.4 R168, [R209] ;  /* 0x00000000d1a8783b */ /* 0x000ea20000000200 */
[-C--:B------:R-:W-:Y:S02]  /*d2a0*/  @!P0 IADD3.X R187, R181, R2.reuse, RZ, P2, !PT ;  /* 0x00000002b5bb8210 */ /* 0x080fe400017fe4ff */
[-C--:B------:R-:W-:Y:S04]  /*d2b0*/  @!P0 IADD3 R184, P1, R186, R117.reuse, RZ ;  /* 0x00000075bab88210 */ /* 0x080fe80007f3e0ff */
[-C--:B------:R-:W-:Y:S01]  /*d2c0*/  @!P0 IADD3.X R185, R187, R2.reuse, RZ, P1, !PT ;  /* 0x00000002bbb98210 */ /* 0x080fe20000ffe4ff */
[----:B------:R-:W-:Y:S01]  /*d2d0*/  @!PT LDS RZ, [RZ] ;  /* 0x00000000fffff984 */ /* 0x000fe20000000800 */
[----:B------:R-:W-:Y:S01]  /*d2e0*/  @!PT LDS RZ, [RZ] ;  /* 0x00000000fffff984 */ /* 0x000fe20000000800 */
[----:B------:R-:W-:Y:S01]  /*d2f0*/  @!PT LDS RZ, [RZ] ;  /* 0x00000000fffff984 */ /* 0x000fe20000000800 */
[----:B------:R3:W-:Y:S01]  /*d300*/  @!P0 LDGSTS.E.BYPASS.LTC128B.128 [R213+0x100], [R180.64], !P4 ;  /* 0x00100000b4d58fae */ /* 0x0007e2000e101d48 */
[-C--:B------:R-:W-:Y:S04]  /*d310*/  @!P0 IADD3 R182, P2, R184, R117.reuse, RZ ;  /* 0x00000075b8b68210 */ /* 0x080fe80007f5e0ff */
[-C--:B------:R-:W-:Y:S02]  /*d320*/  @!P0 IADD3.X R183, R185, R2.reuse, RZ, P2, !PT ;  /* 0x00000002b9b78210 */ /* 0x080fe400017fe4ff */
[----:B------:R-:W-:Y:S01]  /*d330*/  @!P0 IADD3 R160, P1, R182, R117, RZ ;  /* 0x00000075b6a08210 */ /* 0x000fe20007f3e0ff */
[----:B------:R4:W-:Y:S03]  /*d340*/  @!P0 LDGSTS.E.BYPASS.LTC128B.128 [R213+0x900], [R186.64], !P4 ;  /* 0x00900000bad58fae */ /* 0x0009e6000e101d48 */
[----:B------:R-:W-:Y:S05]  /*d350*/  @!P0 IADD3.X R161, R183, R2, RZ, P1, !PT ;  /* 0x00000002b7a18210 */ /* 0x000fea0000ffe4ff */
[----:B------:R4:W-:Y:S01]  /*d360*/  @!P0 LDGSTS.E.BYPASS.LTC128B.128 [R213+0x1100], [R184.64], !P4 ;  /* 0x01100000b8d58fae */ /* 0x0009e2000e101d48 */
[-C--:B-1----:R-:W-:Y:S07]  /*d370*/  HMMA.16816.F32.BF16 R20, R156, R112.reuse, R20 ;  /* 0x000000709c14723c */ /* 0x082fee0000041814 */
[----:B------:R3:W-:Y:S01]  /*d380*/  @!P0 LDGSTS.E.BYPASS.LTC128B.128 [R213+0x1900], [R182.64], !P4 ;  /* 0x01900000b6d58fae */ /* 0x0007e2000e101d48 */
[C---:B------:R-:W-:Y:S07]  /*d390*/  HMMA.16816.F32.BF16 R24, R164.reuse, R112, R24 ;  /* 0x00000070a418723c */ /* 0x040fee0000041818 */
[----:B------:R1:W-:Y:S01]  /*d3a0*/  @!P0 LDGSTS.E.BYPASS.LTC128B.128 [R213+0x2100], [R160.64], !P4 ;  /* 0x02100000a0d58fae */ /* 0x0003e2000e101d48 */
[----:B------:R-:W-:Y:S01]  /*d3b0*/  ISETP.GT.AND P0, PT, R192, R234, PT ;  /* 0x000000eac000720c */ /* 0x000fe20003f04270 */
[-C--:B------:R-:W-:Y:S06]  /*d3c0*/  HMMA.16816.F32.BF16 R28, R164, R114.reuse, R28 ;  /* 0x00000072a41c723c */ /* 0x080fec000004181c */
[----:B------:R-:W-:Y:S02]  /*d3d0*/  LDSM.16.M88.4 R188, [R203+0x2000] ;  /* 0x00200000cbbc783b */ /* 0x000fe40000000200 */
[C---:B------:R-:W-:Y:S06]  /*d3e0*/  HMMA.16816.F32.BF16 R32, R156.reuse, R114, R32 ;  /* 0x000000729c20723c */ /* 0x040fec0000041820 */
[----:B------:R-:W0:Y:S02]  /*d3f0*/  LDGDEPBAR ;  /* 0x00000000000079af */ /* 0x000e240000000000 */
[-C--:B--2---:R-:W-:Y:S06]  /*d400*/  HMMA.16816.F32.BF16 R36, R156, R168.reuse, R36 ;  /* 0x000000a89c24723c */ /* 0x084fec0000041824 */
[----:B---3--:R-:W-:Y:S02]  /*d410*/  LDSM.16.M88.4 R180, [R203] ;  /* 0x00000000cbb4783b */ /* 0x008fe40000000200 */
[C---:B------:R-:W-:Y:S06]  /*d420*/  HMMA.16816.F32.BF16 R40, R164.reuse, R168, R40 ;  /* 0x000000a8a428723c */ /* 0x040fec0000041828 */
[----:B----4-:R-:W2:Y:S02]  /*d430*/  LDSM.16.M88.4 R184, [R201] ;  /* 0x00000000c9b8783b */ /* 0x010ea40000000200 */
[-C--:B------:R-:W-:Y:S06]  /*d440*/  HMMA.16816.F32.BF16 R44, R164, R170.reuse, R44 ;  /* 0x000000aaa42c723c */ /* 0x080fec000004182c */
[----:B-1----:R-:W1:Y:S02]  /*d450*/  LDSM.16.M88.4 R160, [R201+0x800] ;  /* 0x00080000c9a0783b */ /* 0x002e640000000200 */
[C---:B------:R-:W-:Y:S06]  /*d460*/  HMMA.16816.F32.BF16 R48, R156.reuse, R170, R48 ;  /* 0x000000aa9c30723c */ /* 0x040fec0000041830 */
[----:B------:R-:W3:Y:S02]  /*d470*/  LDSM.16.M88.4 R112, [R201+0x1000] ;  /* 0x00100000c970783b */ /* 0x000ee40000000200 */
[-C--:B------:R-:W-:Y:S06]  /*d480*/  HMMA.16816.F32.BF16 R52, R156, R172.reuse, R52 ;  /* 0x000000ac9c34723c */ /* 0x080fec0000041834 */
[----:B------:R-:W-:Y:S02]  /*d490*/  LDSM.16.M88.4 R168, [R204] ;  /* 0x00000000cca8783b */ /* 0x000fe40000000200 */
        /* <DEDUP_REMOVED lines=10> */
[-C--:B--2---:R-:W-:Y:S01]  /*d540*/  HMMA.16816.F32.BF16 R4, R180, R184.reuse, R4 ;  /* 0x000000b8b404723c */ /* 0x084fe20000041804 */
[----:B------:R-:W-:Y:S07]  /*d550*/  LDSM.16.M88.4 R176, [R198+0x800] ;  /* 0x00080000c6b0783b */ /* 0x000fee0000000200 */
[C---:B------:R-:W-:Y:S08]  /*d560*/  HMMA.16816.F32.BF16 R8, R188.reuse, R184, R8 ;  /* 0x000000b8bc08723c */ /* 0x040ff00000041808 */
        /* <DEDUP_REMOVED lines=17> */
[----:B------:R-:W3:Y:S01]  /*d680*/  LDSM.16.M88.4 R156, [R198+0x2000] ;  /* 0x00200000c69c783b */ /* 0x000ee20000000200 */
[----:B------:R-:W-:Y:S06]  /*d690*/  DEPBAR.LE SB0, 0x0 ;  /* 0x000080000000791a */ /* 0x000fec0000000000 */
[-C--:B------:R-:W-:Y:S01]  /*d6a0*/  HMMA.16816.F32.BF16 R68, R180, R164.reuse, R68 ;  /* 0x000000a4b444723c */ /* 0x080fe20000041844 */
[----:B------:R-:W-:Y:S07]  /*d6b0*/  BAR.SYNC.DEFER_BLOCKING 0x0 ;  /* 0x0000000000007b1d */ /* 0x000fee0000010000 */
[C---:B------:R-:W-:Y:S08]  /*d6c0*/  HMMA.16816.F32.BF16 R72, R188.reuse, R164, R72 ;  /* 0x000000a4bc48723c */ /* 0x040ff00000041848 */
[-C--:B------:R-:W-:Y:S08]  /*d6d0*/  HMMA.16816.F32.BF16 R76, R188, R166.reuse, R76 ;  /* 0x000000a6bc4c723c */ /* 0x080ff0000004184c */
[----:B------:R-:W-:Y:S08]  /*d6e0*/  HMMA.16816.F32.BF16 R80, R180, R166, R80 ;  /* 0x000000a6b450723c */ /* 0x000ff00000041850 */
[-C--:B------:R-:W-:Y:S08]  /*d6f0*/  HMMA.16816.F32.BF16 R4, R168, R172.reuse, R4 ;  /* 0x000000aca804723c */ /* 0x080ff00000041804 */
[C---:B-1----:R-:W-:Y:S08]  /*d700*/  HMMA.16816.F32.BF16 R8, R160.reuse, R172, R8 ;  /* 0x000000aca008723c */ /* 0x042ff00000041808 */
[-C--:B------:R-:W-:Y:S08]  /*d710*/  HMMA.16816.F32.BF16 R12, R160, R174.reuse, R12 ;  /* 0x000000aea00c723c */ /* 0x080ff0000004180c */
[C---:B------:R-:W-:Y:S04]  /*d720*/  HMMA.16816.F32.BF16 R16, R168.reuse, R174, R16 ;  /* 0x000000aea810723c */ /* 0x040fe80000041810 */
[----:B------:R-:W-:Y:S04]  /*d730*/  FMNMX.FTZ R2, R4, R0, !PT ;  /* 0x0000000004027209 */ /* 0x000fe80007810000 */
[-C--:B------:R-:W-:Y:S04]  /*d740*/  HMMA.16816.F32.BF16 R20, R168, R176.reuse, R20 ;  /* 0x000000b0a814723c */ /* 0x080fe80000041814 */
[----:B------:R-:W-:Y:S04]  /*d750*/  FMNMX.FTZ R2, R5, R2, !PT ;  /* 0x0000000205027209 */ /* 0x000fe80007810000 */
[C---:B------:R-:W-:Y:S08]  /*d760*/  HMMA.16816.F32.BF16 R24, R160.reuse, R176, R24 ;  /* 0x000000b0a018723c */ /* 0x040ff00000041818 */
        /* <DEDUP_REMOVED lines=18> */
[----:B------:R-:W-:Y:S02]  /*d890*/  FMNMX.FTZ R112, R7, R112, !PT ;  /* 0x0000007007707209 */ /* 0x000fe40007810000 */
[----:B------:R-:W-:Y:S02]  /*d8a0*/  FMNMX.FTZ R113, R8, R116, !PT ;  /* 0x0000007408717209 */ /* 0x000fe40007810000 */
[C---:B------:R-:W-:Y:S04]  /*d8b0*/  HMMA.16816.F32.BF16 R64, R168.reuse, R114, R64 ;  /* 0x00000072a840723c */ /* 0x040fe80000041840 */
[----:B------:R-:W-:Y:S02]  /*d8c0*/  FMNMX.FTZ R112, R18, R112, !PT ;  /* 0x0000007012707209 */ /* 0x000fe40007810000 */
[----:B------:R-:W-:Y:S02]  /*d8d0*/  FMNMX.FTZ R113, R9, R113, !PT ;  /* 0x0000007109717209 */ /* 0x000fe40007810000 */
[----:B------:R-:W-:Y:S01]  /*d8e0*/  FMNMX.FTZ R112, R19, R112, !PT ;  /* 0x0000007013707209 */ /* 0x000fe20007810000 */
[-C--:B---3--:R-:W-:Y:S03]  /*d8f0*/  HMMA.16816.F32.BF16 R68, R168, R156.reuse, R68 ;  /* 0x0000009ca844723c */ /* 0x088fe60000041844 */
        /* <DEDUP_REMOVED lines=82> */
[----:B------:R-:W-:Y:S03]  /*de20*/  FFMA.FTZ R36, R36, c[0x0][0x2d0], -R164 ;  /* 0x0000b40024247a23 */ /* 0x000fe600000108a4 */
        /* <DEDUP_REMOVED lines=9> */
[----:B------:R2:W-:Y:S01]  /*dec0*/  MUFU.EX2 R216, R37 ;  /* 0x0000002500d87308 */ /* 0x0005e20000000800 */
[----:B------:R-:W-:Y:S02]  /*ded0*/  FMUL.FTZ R2, R2, c[0x0][0x2d0] ;  /* 0x0000b40002027a20 */ /* 0x000fe40000410000 */
[--C-:B------:R-:W-:Y:S02]  /*dee0*/  FFMA.FTZ R67, R67, c[0x0][0x2d0], -R165.reuse ;  /* 0x0000b40043437a23 */ /* 0x100fe400000108a5 */
[----:B------:R-:W-:Y:S02]  /*def0*/  FMUL.FTZ R166, R112, c[0x0][0x2d0] ;  /* 0x0000b40070a67a20 */ /* 0x000fe40000410000 */
[C---:B------:R-:W-:Y:S02]  /*df00*/  FMUL.FTZ R96, R117.reuse, R96 ;  /* 0x0000006075607220 */ /* 0x040fe40000410000 */
[--C-:B------:R-:W-:Y:S01]  /*df10*/  FFMA.FTZ R40, R40, c[0x0][0x2d0], -R166.reuse ;  /* 0x0000b40028287a23 */ /* 0x100fe200000108a6 */
[----:B------:R4:W5:Y:S01]  /*df20*/  MUFU.EX2 R115, R2 ;  /* 0x0000000200737308 */ /* 0x0009620000000800 */
[C---:B------:R-:W-:Y:S02]  /*df30*/  FMUL.FTZ R97, R117.reuse, R97 ;  /* 0x0000006175617220 */ /* 0x040fe40000410000 */
[C---:B------:R-:W-:Y:S02]  /*df40*/  FMUL.FTZ R100, R117.reuse, R100 ;  /* 0x0000006475647220 */ /* 0x040fe40000410000 */
[----:B------:R-:W-:Y:S02]  /*df50*/  FMUL.FTZ R101, R117, R101 ;  /* 0x0000006575657220 */ /* 0x000fe40000410000 */
[----:B------:R-:W-:Y:S02]  /*df60*/  FFMA.FTZ R41, R41, c[0x0][0x2d0], -R166 ;  /* 0x0000b40029297a23 */ /* 0x000fe400000108a6 */
[----:B------:R-:W-:Y:S01]  /*df70*/  FMUL.FTZ R85, R117, R85 ;  /* 0x0000005575557220 */ /* 0x000fe20000410000 */
[----:B------:R5:W-:Y:S01]  /*df80*/  MUFU.EX2 R190, R40 ;  /* 0x0000002800be7308 */ /* 0x000be20000000800 */
[--C-:B---3--:R-:W-:Y:S01]  /*df90*/  FFMA.FTZ R36, R48, c[0x0][0x2d0], -R164.reuse ;  /* 0x0000b40030247a23 */ /* 0x108fe200000108a4 */
[----:B-1----:R-:W-:Y:S01]  /*dfa0*/  FMNMX.FTZ R0, R0, R3, !PT ;  /* 0x0000000300007209 */ /* 0x002fe20007810000 */
[----:B------:R-:W-:Y:S02]  /*dfb0*/  FFMA.FTZ R3, R17, c[0x0][0x2d0], -R164 ;  /* 0x0000b40011037a23 */ /* 0x000fe400000108a4 */
[C---:B------:R-:W-:Y:S02]  /*dfc0*/  FMUL.FTZ R17, R117.reuse, R133 ;  /* 0x0000008575117220 */ /* 0x040fe40000410000 */
[----:B--2---:R-:W-:Y:S02]  /*dfd0*/  FMUL.FTZ R37, R117, R153 ;  /* 0x0000009975257220 */ /* 0x004fe40000410000 */
[--C-:B------:R-:W-:Y:S01]  /*dfe0*/  FFMA.FTZ R38, R38, c[0x0][0x2d0], -R165.reuse ;  /* 0x0000b40026267a23 */ /* 0x100fe200000108a5 */
[----:B------:R1:W-:Y:S01]  /*dff0*/  MUFU.EX2 R245, R3 ;  /* 0x0000000300f57308 */ /* 0x0003e20000000800 */
[--C-:B------:R-:W-:Y:S02]  /*e000*/  FFMA.FTZ R39, R39, c[0x0][0x2d0], -R165.reuse ;  /* 0x0000b40027277a23 */ /* 0x100fe400000108a5 */
[--C-:B------:R-:W-:Y:S02]  /*e010*/  FFMA.FTZ R50, R50, c[0x0][0x2d0], -R165.reuse ;  /* 0x0000b40032327a23 */ /* 0x100fe400000108a5 */
[----:B----4-:R-:W-:Y:S02]  /*e020*/  FADD.FTZ R2, -R112, R116 ;  /* 0x0000007470027221 */ /* 0x010fe40000010100 */
[C---:B-----5:R-:W-:Y:S02]  /*e030*/  FMUL.FTZ R86, R115.reuse, R86 ;  /* 0x0000005673567220 */ /* 0x060fe40000410000 */
[----:B------:R-:W-:Y:S01]  /*e040*/  FMUL.FTZ R2, R2, c[0x0][0x2d0] ;  /* 0x0000b40002027a20 */ /* 0x000fe20000410000 */
[----:B------:R2:W-:Y:S01]  /*e050*/  MUFU.EX2 R215, R36 ;  /* 0x0000002400d77308 */ /* 0x0005e20000000800 */
[C---:B------:R-:W-:Y:S02]  /*e060*/  FMUL.FTZ R98, R115.reuse, R98 ;  /* 0x0000006273627220 */ /* 0x040fe40000410000 */
[C---:B------:R-:W-:Y:S02]  /*e070*/  FMUL.FTZ R99, R115.reuse, R99 ;  /* 0x0000006373637220 */ /* 0x040fe40000410000 */
[----:B------:R-:W-:Y:S02]  /*e080*/  FFMA.FTZ R40, R44, c[0x0][0x2d0], -R166 ;  /* 0x0000b4002c287a23 */ /* 0x000fe400000108a6 */
[C---:B------:R-:W-:Y:S02]  /*e090*/  FMUL.FTZ R102, R115.reuse, R102 ;  /* 0x0000006673667220 */ /* 0x040fe40000410000 */
[C---:B------:R-:W-:Y:S01]  /*e0a0*/  FMUL.FTZ R103, R115.reuse, R103 ;  /* 0x0000006773677220 */ /* 0x040fe20000410000 */
[----:B------:R3:W4:Y:S01]  /*e0b0*/  MUFU.EX2 R116, R2 ;  /* 0x0000000200747308 */ /* 0x0007220000000800 */
[----:B------:R-:W-:Y:S02]  /*e0c0*/  FMUL.FTZ R87, R115, R87 ;  /* 0x0000005773577220 */ /* 0x000fe40000410000 */
[----:B-1----:R-:W-:Y:S07]  /*e0d0*/  FFMA.FTZ R3, R6, c[0x0][0x2d0], -R165 ;  /* 0x0000b40006037a23 */ /* 0x002fee00000108a5 */
[----:B------:R1:W-:Y:S01]  /*e0e0*/  MUFU.EX2 R231, R3 ;  /* 0x0000000300e77308 */ /* 0x0003e20000000800 */
[--C-:B--2---:R-:W-:Y:S09]  /*e0f0*/  FFMA.FTZ R36, R49, c[0x0][0x2d0], -R164.reuse ;  /* 0x0000b40031247a23 */ /* 0x104ff200000108a4 */
[----:B------:R2:W-:Y:S01]  /*e100*/  MUFU.EX2 R191, R40 ;  /* 0x0000002800bf7308 */ /* 0x0005e20000000800 */
[----:B---3--:R-:W-:Y:S01]  /*e110*/  FFMA.FTZ R2, R5, c[0x0][0x2d0], -R164 ;  /* 0x0000b40005027a23 */ /* 0x008fe200000108a4 */
[----:B------:R-:W-:Y:S01]  /*e120*/  @P0 SHF.R.S32.HI R5, RZ, 0x1f, R211 ;  /* 0x0000001fff050819 */ /* 0x000fe200000114d3 */
[C---:B----4-:R-:W-:Y:S02]  /*e130*/  FMUL.FTZ R88, R116.reuse, R88 ;  /* 0x0000005874587220 */ /* 0x050fe40000410000 */
[C---:B------:R-:W-:Y:S05]  /*e140*/  FMUL.FTZ R89, R116.reuse, R89 ;  /* 0x0000005974597220 */ /* 0x040fea0000410000 */
[----:B------:R3:W-:Y:S01]  /*e150*/  MUFU.EX2 R243, R2 ;  /* 0x0000000200f37308 */ /* 0x0007e20000000800 */
[C---:B------:R-:W-:Y:S02]  /*e160*/  FMUL.FTZ R92, R116.reuse, R92 ;  /* 0x0000005c745c7220 */ /* 0x040fe40000410000 */
[C---:B------:R-:W-:Y:S02]  /*e170*/  FMUL.FTZ R93, R116.reuse, R93 ;  /* 0x0000005d745d7220 */ /* 0x040fe40000410000 */
[--C-:B-1----:R-:W-:Y:S02]  /*e180*/  FFMA.FTZ R3, R7, c[0x0][0x2d0], -R165.reuse ;  /* 0x0000b40007037a23 */ /* 0x102fe400000108a5 */
[C---:B------:R-:W-:Y:S02]  /*e190*/  FMUL.FTZ R104, R116.reuse, R104 ;  /* 0x0000006874687220 */ /* 0x040fe40000410000 */
[C---:B------:R-:W-:Y:S01]  /*e1a0*/  FMUL.FTZ R105, R116.reuse, R105 ;  /* 0x0000006974697220 */ /* 0x040fe20000410000 */
[----:B------:R1:W-:Y:S01]  /*e1b0*/  MUFU.EX2 R239, R3 ;  /* 0x0000000300ef7308 */ /* 0x0003e20000000800 */
[----:B------:R-:W-:Y:S04]  /*e1c0*/  @P0 IMAD.WIDE.U32 R6, R211, c[0x0][0x1e0], RZ ;  /* 0x00007800d3060a25 */ /* 0x000fe800078e00ff */
[----:B--2---:R-:W-:Y:S02]  /*e1d0*/  FFMA.FTZ R40, R45, c[0x0][0x2d0], -R166 ;  /* 0x0000b4002d287a23 */ /* 0x004fe400000108a6 */
[C---:B------:R-:W-:Y:S02]  /*e1e0*/  FMUL.FTZ R108, R116.reuse, R108 ;  /* 0x0000006c746c7220 */ /* 0x040fe40000410000 */
[----:B------:R-:W-:Y:S01]  /*e1f0*/  FMUL.FTZ R109, R116, R109 ;  /* 0x0000006d746d7220 */ /* 0x000fe20000410000 */
[----:B------:R-:W-:Y:S01]  /*e200*/  MUFU.EX2 R188, R40 ;  /* 0x0000002800bc7308 */ /* 0x000fe20000000800 */
[----:B---3--:R-:W-:Y:S02]  /*e210*/  FFMA.FTZ R2, R16, c[0x0][0x2d0], -R164 ;  /* 0x0000b40010027a23 */ /* 0x008fe400000108a4 */
[--C-:B------:R-:W-:Y:S02]  /*e220*/  FFMA.FTZ R16, R25, c[0x0][0x2d0], -R166.reuse ;  /* 0x0000b40019107a23 */ /* 0x100fe400000108a6 */
[----:B------:R-:W-:Y:S05]  /*e230*/  FMUL.FTZ R25, R116, R145 ;  /* 0x0000009174197220 */ /* 0x000fea0000410000 */
[----:B------:R2:W-:Y:S01]  /*e240*/  MUFU.EX2 R244, R2 ;  /* 0x0000000200f47308 */ /* 0x0005e20000000800 */
[--C-:B-1----:R-:W-:Y:S02]  /*e250*/  FFMA.FTZ R3, R18, c[0x0][0x2d0], -R165.reuse ;  /* 0x0000b40012037a23 */ /* 0x102fe400000108a5 */
[----:B------:R-:W-:Y:S07]  /*e260*/  FMUL.FTZ R18, R115, R134 ;  /* 0x0000008673127220 */ /* 0x000fee0000410000 */
[----:B------:R1:W-:Y:S10]  /*e270*/  MUFU.EX2 R241, R3 ;  /* 0x0000000300f17308 */ /* 0x0003f40000000800 */
[----:B------:R3:W-:Y:S01]  /*e280*/  MUFU.EX2 R220, R16 ;  /* 0x0000001000dc7308 */ /* 0x0007e20000000800 */
[----:B--2---:R-:W2:Y:S09]  /*e290*/  SHFL.BFLY PT, R2, R0, 0x1, 0x1f ;  /* 0x0c201f0000027f89 */ /* 0x004eb200000e0000 */
[----:B------:R4:W-:Y:S01]  /*e2a0*/  MUFU.EX2 R214, R36 ;  /* 0x0000002400d67308 */ /* 0x0009e20000000800 */
[----:B-1----:R-:W-:Y:S02]  /*e2b0*/  FFMA.FTZ R3, R8, c[0x0][0x2d0], -R166 ;  /* 0x0000b40008037a23 */ /* 0x002fe400000108a6 */
[----:B------:R-:W-:Y:S01]  /*e2c0*/  @P0 IMAD R8, R5, c[0x0][0x1e0], RZ ;  /* 0x0000780005080a24 */ /* 0x000fe200078e02ff */
[----:B------:R-:W-:Y:S06]  /*e2d0*/  @P0 MOV R5, R193 ;  /* 0x000000c100050202 */ /* 0x000fec0000000f00 */
[----:B------:R1:W-:Y:S01]  /*e2e0*/  MUFU.EX2 R230, R3 ;  /* 0x0000000300e67308 */ /* 0x0003e20000000800 */
[----:B------:R-:W-:Y:S02]  /*e2f0*/  @P0 IMAD R8, R211, c[0x0][0x1e4], R8 ;  /* 0x00007900d3080a24 */ /* 0x000fe400078e0208 */
[----:B---3--:R-:W-:Y:S03]  /*e300*/  FMUL.FTZ R16, R117, R132 ;  /* 0x0000008475107220 */ /* 0x008fe60000410000 */
[----:B------:R-:W-:Y:S02]  /*e310*/  @P0 IADD3 R7, R7, R8, RZ ;  /* 0x0000000807070210 */ /* 0x000fe40007ffe0ff */
[----:B--2---:R-:W-:Y:S01]  /*e320*/  FMNMX.FTZ R2, R0, R2, !PT ;  /* 0x0000000200027209 */ /* 0x004fe20007810000 */
[----:B------:R-:W-:Y:S01]  /*e330*/  FFMA.FTZ R0, R19, c[0x0][0x2d0], -R165 ;  /* 0x0000b40013007a23 */ /* 0x000fe200000108a5 */
[----:B------:R2:W-:Y:S01]  /*e340*/  MUFU.EX2 R195, R38 ;  /* 0x0000002600c37308 */ /* 0x0005e20000000800 */
[----:B------:R-:W-:Y:S02]  /*e350*/  @P0 IMAD R7, R7, 0x50, RZ ;  /* 0x0000005007070824 */ /* 0x000fe400078e02ff */
[----:B------:R-:W-:Y:S02]  /*e360*/  FMUL.FTZ R19, R115, R135 ;  /* 0x0000008773137220 */ /* 0x000fe40000410000 */
[----:B----4-:R-:W-:Y:S05]  /*e370*/  FMUL.FTZ R36, R117, R152 ;  /* 0x0000009875247220 */ /* 0x010fea0000410000 */
[----:B------:R3:W-:Y:S01]  /*e380*/  MUFU.EX2 R240, R0 ;  /* 0x0000000000f07308 */ /* 0x0007e20000000800 */
[----:B-1----:R-:W-:Y:S01]  /*e390*/  FFMA.FTZ R3, R9, c[0x0][0x2d0], -R166 ;  /* 0x0000b40009037a23 */ /* 0x002fe200000108a6 */
[----:B------:R-:W-:Y:S08]  /*e3a0*/  @P0 MOV R9, c[0x0][0x1e0] ;  /* 0x0000780000090a02 */ /* 0x000ff00000000f00 */
[----:B------:R1:W-:Y:S01]  /*e3b0*/  MUFU.EX2 R232, R3 ;  /* 0x0000000300e87308 */ /* 0x0003e20000000800 */
[C---:B--2---:R-:W-:Y:S09]  /*e3c0*/  FMUL.FTZ R38, R115.reuse, R154 ;  /* 0x0000009a73267220 */ /* 0x044ff20000410000 */
[----:B------:R2:W-:Y:S01]  /*e3d0*/  MUFU.EX2 R212, R39 ;  /* 0x0000002700d47308 */ /* 0x0005e20000000800 */
[----:B---3--:R-:W-:Y:S04]  /*e3e0*/  FADD.FTZ R0, -R2, R118 ;  /* 0x0000007602007221 */ /* 0x008fe80000010100 */
[----:B------:R-:W-:Y:S05]  /*e3f0*/  FMUL.FTZ R0, R0, c[0x0][0x2d0] ;  /* 0x0000b40000007a20 */ /* 0x000fea0000410000 */
[----:B------:R3:W-:Y:S01]  /*e400*/  MUFU.EX2 R189, R41 ;  /* 0x0000002900bd7308 */ /* 0x0007e20000000800 */
[----:B-1----:R-:W-:Y:S09]  /*e410*/  FFMA.FTZ R3, R12, c[0x0][0x2d0], -R166 ;  /* 0x0000b4000c037a23 */ /* 0x002ff200000108a6 */
[----:B------:R1:W-:Y:S01]  /*e420*/  MUFU.EX2 R233, R3 ;  /* 0x0000000300e97308 */ /* 0x0003e20000000800 */
[----:B--2---:R-:W-:Y:S09]  /*e430*/  FMUL.FTZ R39, R115, R155 ;  /* 0x0000009b73277220 */ /* 0x004ff20000410000 */
[----:B------:R-:W2:Y:S01]  /*e440*/  MUFU.EX2 R0, R0 ;  /* 0x0000000000007308 */ /* 0x000ea20000000800 */
[----:B---3--:R-:W-:Y:S09]  /*e450*/  FFMA.FTZ R41, R53, c[0x0][0x2d0], -R164 ;  /* 0x0000b40035297a23 */ /* 0x008ff200000108a4 */
[----:B------:R3:W-:Y:S01]  /*e460*/  MUFU.EX2 R186, R41 ;  /* 0x0000002900ba7308 */ /* 0x0007e20000000800 */
[----:B-1----:R-:W-:Y:S01]  /*e470*/  FFMA.FTZ R3, R13, c[0x0][0x2d0], -R166 ;  /* 0x0000b4000d037a23 */ /* 0x002fe200000108a6 */
[----:B------:R-:W-:Y:S08]  /*e480*/  @P0 SHF.L.U32 R13, R9, 0x5, RZ ;  /* 0x00000005090d0819 */ /* 0x000ff000000006ff */
[----:B------:R1:W-:Y:S01]  /*e490*/  MUFU.EX2 R238, R3 ;  /* 0x0000000300ee7308 */ /* 0x0003e20000000800 */
[C---:B--2---:R-:W-:Y:S02]  /*e4a0*/  FMUL.FTZ R90, R0.reuse, R90 ;  /* 0x0000005a005a7220 */ /* 0x044fe40000410000 */
[C---:B------:R-:W-:Y:S02]  /*e4b0*/  FMUL.FTZ R91, R0.reuse, R91 ;  /* 0x0000005b005b7220 */ /* 0x040fe40000410000 */
[C---:B------:R-:W-:Y:S02]  /*e4c0*/  FMUL.FTZ R94, R0.reuse, R94 ;  /* 0x0000005e005e7220 */ /* 0x040fe40000410000 */
[C---:B------:R-:W-:Y:S03]  /*e4d0*/  FMUL.FTZ R95, R0.reuse, R95 ;  /* 0x0000005f005f7220 */ /* 0x040fe60000410000 */
[----:B------:R-:W-:Y:S01]  /*e4e0*/  MUFU.EX2 R180, R67 ;  /* 0x0000004300b47308 */ /* 0x000fe20000000800 */
[C---:B------:R-:W-:Y:S02]  /*e4f0*/  FMUL.FTZ R106, R0.reuse, R106 ;  /* 0x0000006a006a7220 */ /* 0x040fe40000410000 */
[----:B------:R-:W-:Y:S01]  /*e500*/  FMUL.FTZ R107, R0, R107 ;  /* 0x0000006b006b7220 */ /* 0x000fe20000410000 */
[----:B---3--:R-:W-:Y:S01]  /*e510*/  F2FP.BF16.PACK_AB R41, R212, R195 ;  /* 0x000000c3d429723e */ /* 0x008fe200000010ff */
[C---:B------:R-:W-:Y:S02]  /*e520*/  FMUL.FTZ R110, R0.reuse, R110 ;  /* 0x0000006e006e7220 */ /* 0x040fe40000410000 */
[----:B------:R-:W-:Y:S02]  /*e530*/  FMUL.FTZ R111, R0, R111 ;  /* 0x0000006f006f7220 */ /* 0x000fe40000410000 */
[----:B-1----:R-:W-:Y:S04]  /*e540*/  FMUL.FTZ R3, R2, c[0x0][0x2d0] ;  /* 0x0000b40002037a20 */ /* 0x002fe80000410000 */
[--C-:B------:R-:W-:Y:S02]  /*e550*/  FFMA.FTZ R4, R10, c[0x0][0x2d0], -R3.reuse ;  /* 0x0000b4000a047a23 */ /* 0x100fe40000010803 */
[--C-:B------:R-:W-:Y:S02]  /*e560*/  FFMA.FTZ R26, R26, c[0x0][0x2d0], -R3.reuse ;  /* 0x0000b4001a1a7a23 */ /* 0x100fe40000010803 */
[----:B------:R1:W-:Y:S01]  /*e570*/  MUFU.EX2 R170, R4 ;  /* 0x0000000400aa7308 */ /* 0x0003e20000000800 */
[--C-:B------:R-:W-:Y:S02]  /*e580*/  FFMA.FTZ R30, R30, c[0x0][0x2d0], -R3.reuse ;  /* 0x0000b4001e1e7a23 */ /* 0x100fe40000010803 */
[--C-:B------:R-:W-:Y:S02]  /*e590*/  FFMA.FTZ R118, R31, c[0x0][0x2d0], -R3.reuse ;  /* 0x0000b4001f767a23 */ /* 0x100fe40000010803 */
[----:B------:R-:W-:Y:S02]  /*e5a0*/  FMUL.FTZ R31, R115, R151 ;  /* 0x00000097731f7220 */ /* 0x000fe40000410000 */
[--C-:B------:R-:W-:Y:S02]  /*e5b0*/  FFMA.FTZ R40, R46, c[0x0][0x2d0], -R3.reuse ;  /* 0x0000b4002e287a23 */ /* 0x100fe40000010803 */
[--C-:B------:R-:W-:Y:S01]  /*e5c0*/  FFMA.FTZ R42, R42, c[0x0][0x2d0], -R3.reuse ;  /* 0x0000b4002a2a7a23 */ /* 0x100fe20000010803 */
[----:B------:R2:W-:Y:S01]  /*e5d0*/  MUFU.EX2 R169, R26 ;  /* 0x0000001a00a97308 */ /* 0x0005e20000000800 */
[--C-:B------:R-:W-:Y:S09]  /*e5e0*/  FFMA.FTZ R43, R43, c[0x0][0x2d0], -R3.reuse ;  /* 0x0000b4002b2b7a23 */ /* 0x100ff20000010803 */
[----:B------:R3:W-:Y:S01]  /*e5f0*/  MUFU.EX2 R167, R30 ;  /* 0x0000001e00a77308 */ /* 0x0007e20000000800 */
[--C-:B-1----:R-:W-:Y:S09]  /*e600*/  FFMA.FTZ R4, R11, c[0x0][0x2d0], -R3.reuse ;  /* 0x0000b4000b047a23 */ /* 0x102ff20000010803 */
[----:B------:R1:W4:Y:S01]  /*e610*/  MUFU.EX2 R172, R4 ;  /* 0x0000000400ac7308 */ /* 0x0003220000000800 */
[----:B--2---:R-:W-:Y:S02]  /*e620*/  FMUL.FTZ R26, R0, R146 ;  /* 0x00000092001a7220 */ /* 0x004fe40000410000 */
[----:B---3--:R-:W-:Y:S02]  /*e630*/  FMUL.FTZ R30, R115, R150 ;  /* 0x00000096731e7220 */ /* 0x008fe40000410000 */
[----:B-1----:R-:W-:Y:S02]  /*e640*/  FFMA.FTZ R4, R14, c[0x0][0x2d0], -R3 ;  /* 0x0000b4000e047a23 */ /* 0x002fe40000010803 */
[----:B------:R-:W-:Y:S03]  /*e650*/  FMUL.FTZ R14, R0, R130 ;  /* 0x00000082000e7220 */ /* 0x000fe60000410000 */
[----:B------:R1:W-:Y:S02]  /*e660*/  MUFU.EX2 R171, R4 ;  /* 0x0000000400ab7308 */ /* 0x0003e40000000800 */
[----:B-1----:R-:W-:Y:S08]  /*e670*/  @P0 MOV R4, R194 ;  /* 0x000000c200040202 */ /* 0x002ff00000000f00 */
[----:B------:R-:W-:Y:S01]  /*e680*/  MUFU.EX2 R194, R50 ;  /* 0x0000003200c27308 */ /* 0x000fe20000000800 */
[----:B------:R-:W-:Y:S04]  /*e690*/  @P0 IMAD.WIDE.U32 R4, R6, 0x50, R4 ;  /* 0x0000005006040825 */ /* 0x000fe800078e0004 */
[----:B------:R-:W-:Y:S01]  /*e6a0*/  FFMA.FTZ R6, R15, c[0x0][0x2d0], -R3 ;  /* 0x0000b4000f067a23 */ /* 0x000fe20000010803 */
[----:B------:R-:W-:Y:S01]  /*e6b0*/  @P0 IADD3 R7, R5, R7, RZ ;  /* 0x0000000705070210 */ /* 0x000fe20007ffe0ff */
[----:B------:R-:W-:Y:S01]  /*e6c0*/  FMUL.FTZ R15, R0, R131 ;  /* 0x00000083000f7220 */ /* 0x000fe20000410000 */
[----:B------:R-:W-:Y:S02]  /*e6d0*/  @P0 MOV R5, 0x5 ;  /* 0x0000000500050802 */ /* 0x000fe40000000f00 */
[----:B------:R1:W-:Y:S01]  /*e6e0*/  MUFU.EX2 R173, R6 ;  /* 0x0000000600ad7308 */ /* 0x0003e20000000800 */
[C---:B------:R-:W-:Y:S02]  /*e6f0*/  @P0 LEA R10, P1, R4.reuse, c[0x0][0x1c8], 0x1 ;  /* 0x00007200040a0a11 */ /* 0x040fe400078208ff */
[----:B------:R-:W-:Y:S01]  /*e700*/  @P0 SHF.L.U64.HI R12, R9, R5, c[0x0][0x1e4] ;  /* 0x00007900090c0619 */ /* 0x000fe20000010205 */
[--C-:B------:R-:W-:Y:S01]  /*e710*/  FFMA.FTZ R5, R21, c[0x0][0x2d0], -R164.reuse ;  /* 0x0000b40015057a23 */ /* 0x100fe200000108a4 */
[----:B------:R-:W-:Y:S01]  /*e720*/  @P0 LEA.HI.X R11, R4, c[0x0][0x1cc], R7, 0x1, P1 ;  /* 0x00007300040b0a11 */ /* 0x000fe200008f0c07 */
[----:B------:R-:W-:Y:S01]  /*e730*/  FMUL.FTZ R21, R117, R137 ;  /* 0x0000008975157220 */ /* 0x000fe20000410000 */
[----:B------:R-:W-:Y:S03]  /*e740*/  @P0 IADD3 R8, P3, R10, R13, RZ ;  /* 0x0000000d0a080210 */ /* 0x000fe60007f7e0ff */
[----:B------:R-:W-:Y:S01]  /*e750*/  MUFU.EX2 R228, R5 ;  /* 0x0000000500e47308 */ /* 0x000fe20000000800 */
[----:B------:R2:W-:Y:S01]  /*e760*/  @P0 LDGSTS.E.BYPASS.LTC128B.128 [R213+0x2900], [R10.64], !P4 ;  /* 0x029000000ad50fae */ /* 0x0005e2000e101d48 */
[----:B------:R-:W-:Y:S07]  /*e770*/  @P0 IADD3.X R9, R11, R12, RZ, P3, !PT ;  /* 0x0000000c0b090210 */ /* 0x000fee0001ffe4ff */
[----:B------:R3:W-:Y:S01]  /*e780*/  @P0 LDGSTS.E.BYPASS.LTC128B.128 [R213+0x3100], [R8.64], !P4 ;  /* 0x0310000008d50fae */ /* 0x0007e2000e101d48 */
[----:B-1----:R-:W-:Y:S02]  /*e790*/  FFMA.FTZ R6, R20, c[0x0][0x2d0], -R164 ;  /* 0x0000b40014067a23 */ /* 0x002fe400000108a4 */
[----:B------:R-:W-:Y:S02]  /*e7a0*/  FFMA.FTZ R20, R28, c[0x0][0x2d0], -R166 ;  /* 0x0000b4001c147a23 */ /* 0x000fe400000108a6 */
[----:B------:R1:W5:Y:S01]  /*e7b0*/  MUFU.EX2 R229, R6 ;  /* 0x0000000600e57308 */ /* 0x0003620000000800 */
[----:B------:R-:W-:Y:S02]  /*e7c0*/  FFMA.FTZ R28, R27, c[0x0][0x2d0], -R3 ;  /* 0x0000b4001b1c7a23 */ /* 0x000fe40000010803 */
[----:B------:R-:W-:Y:S02]  /*e7d0*/  FMUL.FTZ R27, R0, R147 ;  /* 0x00000093001b7220 */ /* 0x000fe40000410000 */
[----:B--2---:R-:W-:Y:S05]  /*e7e0*/  FFMA.FTZ R11, R32, c[0x0][0x2d0], -R164 ;  /* 0x0000b400200b7a23 */ /* 0x004fea00000108a4 */
[----:B------:R2:W-:Y:S01]  /*e7f0*/  MUFU.EX2 R219, R20 ;  /* 0x0000001400db7308 */ /* 0x0005e20000000800 */
[----:B------:R-:W-:Y:S09]  /*e800*/  FMUL.FTZ R32, R116, R140 ;  /* 0x0000008c74207220 */ /* 0x000ff20000410000 */
[----:B------:R5:W-:Y:S01]  /*e810*/  MUFU.EX2 R227, R11 ;  /* 0x0000000b00e37308 */ /* 0x000be20000000800 */
[----:B-1----:R-:W-:Y:S01]  /*e820*/  @P0 IADD3 R6, P1, R8, R13, RZ ;  /* 0x0000000d08060210 */ /* 0x002fe20007f3e0ff */
[----:B---3--:R-:W-:Y:S01]  /*e830*/  FMUL.FTZ R8, R116, R124 ;  /* 0x0000007c74087220 */ /* 0x008fe20000410000 */
[----:B------:R-:W-:Y:S02]  /*e840*/  F2FP.BF16.PACK_AB R124, R232, R230 ;  /* 0x000000e6e87c723e */ /* 0x000fe400000010ff */
[----:B------:R-:W-:Y:S01]  /*e850*/  @P0 IADD3.X R7, R9, R12, RZ, P1, !PT ;  /* 0x0000000c09070210 */ /* 0x000fe20000ffe4ff */
[----:B------:R-:W-:Y:S01]  /*e860*/  FMUL.FTZ R9, R116, R125 ;  /* 0x0000007d74097220 */ /* 0x000fe20000410000 */
[-C--:B------:R-:W-:Y:S03]  /*e870*/  @P0 IADD3 R4, P2, R6, R13.reuse, RZ ;  /* 0x0000000d06040210 */ /* 0x080fe60007f5e0ff */
[----:B------:R1:W-:Y:S01]  /*e880*/  MUFU.EX2 R168, R28 ;  /* 0x0000001c00a87308 */ /* 0x0003e20000000800 */
[----:B----4-:R-:W-:Y:S01]  /*e890*/  F2FP.BF16.PACK_AB R125, R172, R170 ;  /* 0x000000aaac7d723e */ /* 0x010fe200000010ff */
[----:B------:R3:W-:Y:S01]  /*e8a0*/  @P0 LDGSTS.E.BYPASS.LTC128B.128 [R213+0x3900], [R6.64], !P4 ;  /* 0x0390000006d50fae */ /* 0x0007e2000e101d48 */
[----:B------:R-:W-:Y:S01]  /*e8b0*/  @P0 IADD3.X R5, R7, R12, RZ, P2, !PT ;  /* 0x0000000c07050210 */ /* 0x000fe200017fe4ff */
[----:B--2---:R-:W-:Y:S01]  /*e8c0*/  FMUL.FTZ R20, R117, R136 ;  /* 0x0000008875147220 */ /* 0x004fe20000410000 */
[----:B------:R-:W-:Y:S01]  /*e8d0*/  @P0 IADD3 R10, P1, R4, R13, RZ ;  /* 0x0000000d040a0210 */ /* 0x000fe20007f3e0ff */
[----:B------:R-:W-:Y:S01]  /*e8e0*/  FMUL.FTZ R13, R116, R129 ;  /* 0x00000081740d7220 */ /* 0x000fe20000410000 */
[----:B-----5:R-:W-:Y:S03]  /*e8f0*/  F2FP.BF16.PACK_AB R48, R228, R229 ;  /* 0x000000e5e430723e */ /* 0x020fe600000010ff */
[----:B------:R2:W-:Y:S01]  /*e900*/  @P0 LDGSTS.E.BYPASS.LTC128B.128 [R213+0x4100], [R4.64], !P4 ;  /* 0x0410000004d50fae */ /* 0x0005e2000e101d48 */
[----:B------:R-:W-:Y:S01]  /*e910*/  @P0 IADD3.X R11, R5, R12, RZ, P1, !PT ;  /* 0x0000000c050b0210 */ /* 0x000fe20000ffe4ff */
[--C-:B------:R-:W-:Y:S02]  /*e920*/  FFMA.FTZ R12, R24, c[0x0][0x2d0], -R166.reuse ;  /* 0x0000b400180c7a23 */ /* 0x100fe400000108a6 */
[----:B------:R-:W-:Y:S04]  /*e930*/  FFMA.FTZ R24, R29, c[0x0][0x2d0], -R166 ;  /* 0x0000b4001d187a23 */ /* 0x000fe800000108a6 */
[----:B------:R4:W-:Y:S01]  /*e940*/  @P0 LDGSTS.E.BYPASS.LTC128B.128 [R213+0x4900], [R10.64], !P4 ;  /* 0x049000000ad50fae */ /* 0x0009e2000e101d48 */
[----:B------:R5:W-:Y:S01]  /*e950*/  MUFU.EX2 R221, R12 ;  /* 0x0000000c00dd7308 */ /* 0x000be20000000800 */
[C---:B------:R-:W-:Y:S01]  /*e960*/  FMUL.FTZ R29, R117.reuse, R149 ;  /* 0x00000095751d7220 */ /* 0x040fe20000410000 */
[----:B------:R-:W-:Y:S01]  /*e970*/  ISETP.GT.AND P0, PT, R192, R246, PT ;  /* 0x000000f6c000720c */ /* 0x000fe20003f04270 */
[----:B-1----:R-:W-:Y:S01]  /*e980*/  FMUL.FTZ R28, R117, R148 ;  /* 0x00000094751c7220 */ /* 0x002fe20000410000 */
[----:B------:R-:W-:Y:S03]  /*e990*/  MOV R192, R211 ;  /* 0x000000d300c07202 */ /* 0x000fe60000000f00 */
[----:B------:R-:W1:Y:S01]  /*e9a0*/  LDSM.16.MT88.4 R156, [R196] ;  /* 0x00000000c49c783b */ /* 0x000e620000004200 */
[--C-:B---3--:R-:W-:Y:S02]  /*e9b0*/  FFMA.FTZ R6, R33, c[0x0][0x2d0], -R164.reuse ;  /* 0x0000b40021067a23 */ /* 0x108fe400000108a4 */
[----:B------:R3:W-:Y:S01]  /*e9c0*/  MUFU.EX2 R218, R24 ;  /* 0x0000001800da7308 */ /* 0x0007e20000000800 */
[----:B------:R-:W-:Y:S01]  /*e9d0*/  FMUL.FTZ R7, R115, R123 ;  /* 0x0000007b73077220 */ /* 0x000fe20000410000 */
[----:B------:R-:W-:Y:S01]  /*e9e0*/  F2FP.BF16.PACK_AB R123, R240, R241 ;  /* 0x000000f1f07b723e */ /* 0x000fe200000010ff */
[----:B------:R-:W-:Y:S02]  /*e9f0*/  FMUL.FTZ R33, R116, R141 ;  /* 0x0000008d74217220 */ /* 0x000fe40000410000 */
[----:B------:R-:W1:Y:S01]  /*ea00*/  LDSM.16.MT88.4 R160, [R200] ;  /* 0x00000000c8a0783b */ /* 0x000e620000004200 */
[--C-:B--2---:R-:W-:Y:S02]  /*ea10*/  FFMA.FTZ R4, R22, c[0x0][0x2d0], -R165.reuse ;  /* 0x0000b40016047a23 */ /* 0x104fe400000108a5 */
[----:B------:R-:W-:Y:S02]  /*ea20*/  FMUL.FTZ R5, R117, R121 ;  /* 0x0000007975057220 */ /* 0x000fe40000410000 */
[----:B------:R2:W2:Y:S01]  /*ea30*/  MUFU.EX2 R226, R6 ;  /* 0x0000000600e27308 */ /* 0x0004a20000000800 */
[----:B------:R-:W-:Y:S01]  /*ea40*/  F2FP.BF16.PACK_AB R121, R239, R231 ;  /* 0x000000e7ef79723e */ /* 0x000fe200000010ff */
[----:B------:R-:W-:Y:S01]  /*ea50*/  FMUL.FTZ R22, R115, R138 ;  /* 0x0000008a73167220 */ /* 0x000fe20000410000 */
[----:B------:R-:W-:Y:S01]  /*ea60*/  LDSM.16.MT88.4 R132, [R199] ;  /* 0x00000000c784783b */ /* 0x000fe20000004200 */
[----:B-----5:R-:W-:Y:S02]  /*ea70*/  FMUL.FTZ R12, R116, R128 ;  /* 0x00000080740c7220 */ /* 0x020fe40000410000 */
[----:B----4-:R-:W-:Y:S01]  /*ea80*/  FMUL.FTZ R10, R0, R126 ;  /* 0x0000007e000a7220 */ /* 0x010fe20000410000 */
[----:B------:R-:W-:Y:S01]  /*ea90*/  F2FP.BF16.PACK_AB R126, R238, R233 ;  /* 0x000000e9ee7e723e */ /* 0x000fe200000010ff */
[----:B------:R-:W-:Y:S01]  /*eaa0*/  FMUL.FTZ R11, R0, R127 ;  /* 0x0000007f000b7220 */ /* 0x000fe20000410000 */
[----:B------:R-:W-:Y:S01]  /*eab0*/  F2FP.BF16.PACK_AB R127, R173, R171 ;  /* 0x000000abad7f723e */ /* 0x000fe200000010ff */
[----:B------:R4:W-:Y:S01]  /*eac0*/  MUFU.EX2 R222, R4 ;  /* 0x0000000400de7308 */ /* 0x0009e20000000800 */
[----:B------:R-:W5:Y:S01]  /*ead0*/  LDSM.16.MT88.4 R128, [R197] ;  /* 0x00000000c580783b */ /* 0x000f620000004200 */
[----:B---3--:R-:W-:Y:S07]  /*eae0*/  FMUL.FTZ R24, R116, R144 ;  /* 0x0000009074187220 */ /* 0x008fee0000410000 */
[----:B------:R-:W0:Y:S01]  /*eaf0*/  LDGDEPBAR ;  /* 0x00000000000079af */ /* 0x000e220000000000 */
[----:B--2---:R-:W-:Y:S01]  /*eb00*/  FMUL.FTZ R6, R115, R122 ;  /* 0x0000007a73067220 */ /* 0x004fe20000410000 */
[----:B------:R-:W-:Y:S02]  /*eb10*/  F2FP.BF16.PACK_AB R122, R245, R244 ;  /* 0x000000f4f57a723e */ /* 0x000fe400000010ff */
[----:B------:R-:W-:Y:S01]  /*eb20*/  F2FP.BF16.PACK_AB R50, R226, R227 ;  /* 0x000000e3e232723e */ /* 0x000fe200000010ff */
[--C-:B----4-:R-:W-:Y:S02]  /*eb30*/  FFMA.FTZ R4, R23, c[0x0][0x2d0], -R165.reuse ;  /* 0x0000b40017047a23 */ /* 0x110fe400000108a5 */
[----:B------:R-:W-:Y:S02]  /*eb40*/  FMUL.FTZ R23, R115, R139 ;  /* 0x0000008b73177220 */ /* 0x000fe40000410000 */
[----:B------:R2:W3:Y:S02]  /*eb50*/  MUFU.EX2 R223, R4 ;  /* 0x0000000400df7308 */ /* 0x0004e40000000800 */
[--C-:B--2---:R-:W-:Y:S01]  /*eb60*/  FFMA.FTZ R4, R34, c[0x0][0x2d0], -R165.reuse ;  /* 0x0000b40022047a23 */ /* 0x104fe200000108a5 */
[----:B---3--:R-:W-:Y:S01]  /*eb70*/  F2FP.BF16.PACK_AB R49, R223, R222 ;  /* 0x000000dedf31723e */ /* 0x008fe200000010ff */
[C---:B------:R-:W-:Y:S06]  /*eb80*/  FMUL.FTZ R34, R0.reuse, R142 ;  /* 0x0000008e00227220 */ /* 0x040fec0000410000 */
[----:B------:R2:W-:Y:S02]  /*eb90*/  MUFU.EX2 R224, R4 ;  /* 0x0000000400e07308 */ /* 0x0005e40000000800 */
[----:B--2---:R-:W-:Y:S02]  /*eba0*/  FFMA.FTZ R4, R35, c[0x0][0x2d0], -R165 ;  /* 0x0000b40023047a23 */ /* 0x004fe400000108a5 */
[----:B------:R-:W-:Y:S06]  /*ebb0*/  FMUL.FTZ R35, R0, R143 ;  /* 0x0000008f00237220 */ /* 0x000fec0000410000 */
[----:B------:R2:W3:Y:S02]  /*ebc0*/  MUFU.EX2 R225, R4 ;  /* 0x0000000400e17308 */ /* 0x0004e40000000800 */
[----:B--2---:R-:W-:Y:S01]  /*ebd0*/  FMUL.FTZ R4, R117, R120 ;  /* 0x0000007875047220 */ /* 0x004fe20000410000 */
[----:B------:R-:W-:Y:S07]  /*ebe0*/  F2FP.BF16.PACK_AB R120, R243, R237 ;  /* 0x000000edf378723e */ /* 0x000fee00000010ff */
[-C--:B-1----:R-:W-:Y:S08]  /*ebf0*/  HMMA.16816.F32.BF16 R4, R120, R156.reuse, R4 ;  /* 0x0000009c7804723c */ /* 0x082ff00000041804 */
[C---:B------:R-:W-:Y:S08]  /*ec00*/  HMMA.16816.F32.BF16 R8, R124.reuse, R156, R8 ;  /* 0x0000009c7c08723c */ /* 0x040ff00000041808 */
[-C--:B------:R-:W-:Y:S08]  /*ec10*/  HMMA.16816.F32.BF16 R12, R124, R158.reuse, R12 ;  /* 0x0000009e7c0c723c */ /* 0x080ff0000004180c */
[C---:B------:R-:W-:Y:S01]  /*ec20*/  HMMA.16816.F32.BF16 R16, R120.reuse, R158, R16 ;  /* 0x0000009e7810723c */ /* 0x040fe20000041810 */
[----:B------:R-:W-:Y:S07]  /*ec30*/  MUFU.EX2 R159, R43 ;  /* 0x0000002b009f7308 */ /* 0x000fee0000000800 */
[-C--:B------:R-:W-:Y:S08]  /*ec40*/  HMMA.16816.F32.BF16 R20, R120, R160.reuse, R20 ;  /* 0x000000a07814723c */ /* 0x080ff00000041814 */
[C---:B------:R-:W-:Y:S01]  /*ec50*/  HMMA.16816.F32.BF16 R32, R124.reuse, R160, R32 ;  /* 0x000000a07c20723c */ /* 0x040fe20000041820 */
[----:B------:R1:W-:Y:S07]  /*ec60*/  MUFU.EX2 R160, R40 ;  /* 0x0000002800a07308 */ /* 0x0003ee0000000800 */
[-C--:B------:R-:W-:Y:S03]  /*ec70*/  HMMA.16816.F32.BF16 R24, R124, R162.reuse, R24 ;  /* 0x000000a27c18723c */ /* 0x080fe60000041818 */
[----:B------:R2:W-:Y:S05]  /*ec80*/  MUFU.EX2 R161, R42 ;  /* 0x0000002a00a17308 */ /* 0x0005ea0000000800 */
[C---:B------:R-:W-:Y:S05]  /*ec90*/  HMMA.16816.F32.BF16 R84, R120.reuse, R162, R84 ;  /* 0x000000a27854723c */ /* 0x040fea0000041854 */
[----:B------:R4:W-:Y:S03]  /*eca0*/  MUFU.EX2 R162, R118 ;  /* 0x0000007600a27308 */ /* 0x0009e60000000800 */
[-C--:B-----5:R-:W-:Y:S04]  /*ecb0*/  HMMA.16816.F32.BF16 R28, R120, R128.reuse, R28 ;  /* 0x00000080781c723c */ /* 0x0a0fe8000004181c */
[----:B-1----:R-:W-:Y:S02]  /*ecc0*/  FFMA.FTZ R40, R47, c[0x0][0x2d0], -R3 ;  /* 0x0000b4002f287a23 */ /* 0x002fe40000010803 */
[----:B------:R-:W-:Y:S02]  /*ecd0*/  LDSM.16.MT88.4 R44, [R196+0x1000] ;  /* 0x00100000c42c783b */ /* 0x000fe40000004200 */
[C---:B------:R-:W-:Y:S01]  /*ece0*/  HMMA.16816.F32.BF16 R88, R124.reuse, R128, R88 ;  /* 0x000000807c58723c */ /* 0x040fe20000041858 */
[----:B------:R1:W-:Y:S03]  /*ecf0*/  MUFU.EX2 R158, R40 ;  /* 0x00000028009e7308 */ /* 0x0003e60000000800 */
[----:B--2---:R-:W-:Y:S04]  /*ed00*/  F2FP.BF16.PACK_AB R42, R214, R215 ;  /* 0x000000d7d62a723e */ /* 0x004fe800000010ff */
[-C--:B------:R-:W-:Y:S04]  /*ed10*/  HMMA.16816.F32.BF16 R92, R124, R130.reuse, R92 ;  /* 0x000000827c5c723c */ /* 0x080fe8000004185c */
[--C-:B----4-:R-:W-:Y:S01]  /*ed20*/  FFMA.FTZ R118, R51, c[0x0][0x2d0], -R165.reuse ;  /* 0x0000b40033767a23 */ /* 0x110fe200000108a5 */
[----:B---3--:R-:W-:Y:S03]  /*ed30*/  F2FP.BF16.PACK_AB R51, R225, R224 ;  /* 0x000000e0e133723e */ /* 0x008fe600000010ff */
[C---:B------:R-:W-:Y:S01]  /*ed40*/  HMMA.16816.F32.BF16 R96, R120.reuse, R130, R96 ;  /* 0x000000827860723c */ /* 0x040fe20000041860 */
[----:B------:R-:W2:Y:S01]  /*ed50*/  LDSM.16.MT88.4 R128, [R196+0x800] ;  /* 0x00080000c480783b */ /* 0x000ea20000004200 */
[----:B------:R-:W3:Y:S06]  /*ed60*/  MUFU.EX2 R193, R118 ;  /* 0x0000007600c17308 */ /* 0x000eec0000000800 */
[-C--:B------:R-:W-:Y:S04]  /*ed70*/  HMMA.16816.F32.BF16 R100, R120, R132.reuse, R100 ;  /* 0x000000847864723c */ /* 0x080fe80000041864 */
[--C-:B-1----:R-:W-:Y:S04]  /*ed80*/  FFMA.FTZ R40, R52, c[0x0][0x2d0], -R164.reuse ;  /* 0x0000b40034287a23 */ /* 0x102fe800000108a4 */
[C---:B------:R-:W-:Y:S01]  /*ed90*/  HMMA.16816.F32.BF16 R104, R124.reuse, R132, R104 ;  /* 0x000000847c68723c */ /* 0x040fe20000041868 */
[----:B------:R1:W-:Y:S07]  /*eda0*/  MUFU.EX2 R187, R40 ;  /* 0x0000002800bb7308 */ /* 0x0003ee0000000800 */
[-C--:B------:R-:W-:Y:S01]  /*edb0*/  HMMA.16816.F32.BF16 R108, R124, R134.reuse, R108 ;  /* 0x000000867c6c723c */ /* 0x080fe2000004186c */
[----:B------:R-:W4:Y:S03]  /*edc0*/  LDSM.16.MT88.4 R124, [R200+0x800] ;  /* 0x00080000c87c783b */ /* 0x000f260000004200 */
[----:B---3--:R-:W-:Y:S04]  /*edd0*/  F2FP.BF16.PACK_AB R43, R193, R194 ;  /* 0x000000c2c12b723e */ /* 0x008fe800000010ff */
[----:B------:R-:W-:Y:S01]  /*ede0*/  HMMA.16816.F32.BF16 R36, R120, R134, R36 ;  /* 0x000000867824723c */ /* 0x000fe20000041824 */
[----:B------:R-:W3:Y:S06]  /*edf0*/  LDSM.16.MT88.4 R132, [R197+0x800] ;  /* 0x00080000c584783b */ /* 0x000eec0000004200 */
[----:B------:R-:W-:Y:S01]  /*ee00*/  F2FP.BF16.PACK_AB R120, R220, R221 ;  /* 0x000000dddc78723e */ /* 0x000fe200000010ff */
[-C--:B--2---:R-:W-:Y:S05]  /*ee10*/  HMMA.16816.F32.BF16 R4, R48, R128.reuse, R4 ;  /* 0x000000803004723c */ /* 0x084fea0000041804 */
[----:B------:R-:W-:Y:S01]  /*ee20*/  F2FP.BF16.PACK_AB R122, R218, R219 ;  /* 0x000000dbda7a723e */ /* 0x000fe200000010ff */
[--C-:B-1----:R-:W-:Y:S01]  /*ee30*/  FFMA.FTZ R40, R64, c[0x0][0x2d0], -R164.reuse ;  /* 0x0000b40040287a23 */ /* 0x102fe200000108a4 */
[----:B------:R-:W-:Y:S02]  /*ee40*/  F2FP.BF16.PACK_AB R121, R168, R169 ;  /* 0x000000a9a879723e */ /* 0x000fe400000010ff */
[----:B------:R-:W-:Y:S01]  /*ee50*/  F2FP.BF16.PACK_AB R123, R162, R167 ;  /* 0x000000a7a27b723e */ /* 0x000fe200000010ff */
[----:B------:R1:W-:Y:S06]  /*ee60*/  MUFU.EX2 R185, R40 ;  /* 0x0000002800b97308 */ /* 0x0003ec0000000800 */
[C---:B------:R-:W-:Y:S08]  /*ee70*/  HMMA.16816.F32.BF16 R8, R120.reuse, R128, R8 ;  /* 0x000000807808723c */ /* 0x040ff00000041808 */
[-C--:B------:R-:W-:Y:S08]  /*ee80*/  HMMA.16816.F32.BF16 R12, R120, R130.reuse, R12 ;  /* 0x00000082780c723c */ /* 0x080ff0000004180c */
[C---:B------:R-:W-:Y:S01]  /*ee90*/  HMMA.16816.F32.BF16 R16, R48.reuse, R130, R16 ;  /* 0x000000823010723c */ /* 0x040fe20000041810 */
[----:B------:R-:W2:Y:S03]  /*eea0*/  LDSM.16.MT88.4 R128, [R199+0x800] ;  /* 0x00080000c780783b */ /* 0x000ea60000004200 */
[----:B-1----:R-:W-:Y:S04]  /*eeb0*/  FFMA.FTZ R40, R65, c[0x0][0x2d0], -R164 ;  /* 0x0000b40041287a23 */ /* 0x002fe800000108a4 */
[-C--:B----4-:R-:W-:Y:S01]  /*eec0*/  HMMA.16816.F32.BF16 R20, R48, R124.reuse, R20 ;  /* 0x0000007c3014723c */ /* 0x090fe20000041814 */
[----:B------:R1:W-:Y:S07]  /*eed0*/  MUFU.EX2 R184, R40 ;  /* 0x0000002800b87308 */ /* 0x0003ee0000000800 */
[C---:B------:R-:W-:Y:S08]  /*eee0*/  HMMA.16816.F32.BF16 R32, R120.reuse, R124, R32 ;  /* 0x0000007c7820723c */ /* 0x040ff00000041820 */
[-C--:B------:R-:W-:Y:S08]  /*eef0*/  HMMA.16816.F32.BF16 R24, R120, R126.reuse, R24 ;  /* 0x0000007e7818723c */ /* 0x080ff00000041818 */
[C---:B------:R-:W-:Y:S04]  /*ef00*/  HMMA.16816.F32.BF16 R84, R48.reuse, R126, R84 ;  /* 0x0000007e3054723c */ /* 0x040fe80000041854 */
[--C-:B-1----:R-:W-:Y:S04]  /*ef10*/  FFMA.FTZ R40, R54, c[0x0][0x2d0], -R165.reuse ;  /* 0x0000b40036287a23 */ /* 0x102fe800000108a5 */
[-C--:B---3--:R-:W-:Y:S01]  /*ef20*/  HMMA.16816.F32.BF16 R28, R48, R132.reuse, R28 ;  /* 0x00000084301c723c */ /* 0x088fe2000004181c */
[----:B------:R1:W-:Y:S07]  /*ef30*/  MUFU.EX2 R183, R40 ;  /* 0x0000002800b77308 */ /* 0x0003ee0000000800 */
[C---:B------:R-:W-:Y:S08]  /*ef40*/  HMMA.16816.F32.BF16 R88, R120.reuse, R132, R88 ;  /* 0x000000847858723c */ /* 0x040ff00000041858 */
[-C--:B------:R-:W-:Y:S08]  /*ef50*/  HMMA.16816.F32.BF16 R92, R120, R134.reuse, R92 ;  /* 0x00000086785c723c */ /* 0x080ff0000004185c */
[C---:B------:R-:W-:Y:S01]  /*ef60*/  HMMA.16816.F32.BF16 R96, R48.reuse, R134, R96 ;  /* 0x000000863060723c */ /* 0x040fe20000041860 */
[----:B------:R-:W-:Y:S03]  /*ef70*/  LDSM.16.MT88.4 R132, [R196+0x2000] ;  /* 0x00200000c484783b */ /* 0x000fe60000004200 */
[--C-:B-1----:R-:W-:Y:S04]  /*ef80*/  FFMA.FTZ R40, R55, c[0x0][0x2d0], -R165.reuse ;  /* 0x0000b40037287a23 */ /* 0x102fe800000108a5 */
[-C--:B--2---:R-:W-:Y:S01]  /*ef90*/  HMMA.16816.F32.BF16 R100, R48, R128.reuse, R100 ;  /* 0x000000803064723c */ /* 0x084fe20000041864 */
[----:B------:R-:W1:Y:S01]  /*efa0*/  LDSM.16.MT88.4 R52, [R200+0x1000] ;  /* 0x00100000c834783b */ /* 0x000e620000004200 */
[----:B------:R2:W-:Y:S06]  /*efb0*/  MUFU.EX2 R182, R40 ;  /* 0x0000002800b67308 */ /* 0x0005ec0000000800 */
[C---:B------:R-:W-:Y:S08]  /*efc0*/  HMMA.16816.F32.BF16 R104, R120.reuse, R128, R104 ;  /* 0x000000807868723c */ /* 0x040ff00000041868 */
[-C--:B------:R-:W-:Y:S08]  /*efd0*/  HMMA.16816.F32.BF16 R108, R120, R130.reuse, R108 ;  /* 0x00000082786c723c */ /* 0x080ff0000004186c */
[----:B------:R-:W-:Y:S04]  /*efe0*/  HMMA.16816.F32.BF16 R36, R48, R130, R36 ;  /* 0x000000823024723c */ /* 0x000fe80000041824 */
[----:B--2---:R-:W-:Y:S03]  /*eff0*/  F2FP.BF16.PACK_AB R40, R216, R217 ;  /* 0x000000d9d828723e */ /* 0x004fe600000010ff */
[----:B------:R-:W-:Y:S01]  /*f000*/  FFMA.FTZ R48, R66, c[0x0][0x2d0], -R165 ;  /* 0x0000b40042307a23 */ /* 0x000fe200000108a5 */
[----:B------:R-:W-:Y:S01]  /*f010*/  F2FP.BF16.PACK_AB R50, R188, R191 ;  /* 0x000000bfbc32723e */ /* 0x000fe200000010ff */
[----:B------:R-:W2:Y:S02]  /*f020*/  LDSM.16.MT88.4 R64, [R197+0x1000] ;  /* 0x00100000c540783b */ /* 0x000ea40000004200 */
[-C--:B------:R-:W-:Y:S01]  /*f030*/  HMMA.16816.F32.BF16 R4, R40, R44.reuse, R4 ;  /* 0x0000002c2804723c */ /* 0x080fe20000041804 */
[----:B------:R3:W-:Y:S04]  /*f040*/  MUFU.EX2 R181, R48 ;  /* 0x0000003000b57308 */ /* 0x0007e80000000800 */
[----:B------:R-:W-:Y:S02]  /*f050*/  F2FP.BF16.PACK_AB R49, R159, R161 ;  /* 0x000000a19f31723e */ /* 0x000fe400000010ff */
[----:B------:R-:W-:Y:S02]  /*f060*/  F2FP.BF16.PACK_AB R51, R158, R160 ;  /* 0x000000a09e33723e */ /* 0x000fe400000010ff */
[----:B---3--:R-:W-:Y:S07]  /*f070*/  F2FP.BF16.PACK_AB R48, R189, R190 ;  /* 0x000000bebd30723e */ /* 0x008fee00000010ff */
[C---:B------:R-:W-:Y:S07]  /*f080*/  HMMA.16816.F32.BF16 R8, R48.reuse, R44, R8 ;  /* 0x0000002c3008723c */ /* 0x040fee0000041808 */
[----:B------:R-:W-:Y:S01]  /*f090*/  FFMA.FTZ R44, R56, c[0x0][0x2d0], -R166 ;  /* 0x0000b400382c7a23 */ /* 0x000fe200000108a6 */
[-C--:B------:R-:W-:Y:S03]  /*f0a0*/  HMMA.16816.F32.BF16 R12, R48, R46.reuse, R12 ;  /* 0x0000002e300c723c */ /* 0x080fe6000004180c */
[----:B------:R3:W-:Y:S01]  /*f0b0*/  MUFU.EX2 R179, R44 ;  /* 0x0000002c00b37308 */ /* 0x0007e20000000800 */
[----:B------:R-:W-:Y:S04]  /*f0c0*/  FFMA.FTZ R56, R68, c[0x0][0x2d0], -R164 ;  /* 0x0000b40044387a23 */ /* 0x000fe800000108a4 */
[C---:B------:R-:W-:Y:S05]  /*f0d0*/  HMMA.16816.F32.BF16 R16, R40.reuse, R46, R16 ;  /* 0x0000002e2810723c */ /* 0x040fea0000041810 */
[----:B------:R4:W-:Y:S03]  /*f0e0*/  MUFU.EX2 R175, R56 ;  /* 0x0000003800af7308 */ /* 0x0009e60000000800 */
[-C--:B-1----:R-:W-:Y:S08]  /*f0f0*/  HMMA.16816.F32.BF16 R20, R40, R52.reuse, R20 ;  /* 0x000000342814723c */ /* 0x082ff00000041814 */
[C---:B------:R-:W-:Y:S04]  /*f100*/  HMMA.16816.F32.BF16 R32, R48.reuse, R52, R32 ;  /* 0x000000343020723c */ /* 0x040fe80000041820 */
[--C-:B---3--:R-:W-:Y:S03]  /*f110*/  FFMA.FTZ R44, R57, c[0x0][0x2d0], -R166.reuse ;  /* 0x0000b400392c7a23 */ /* 0x108fe600000108a6 */
[----:B------:R-:W-:Y:S01]  /*f120*/  FFMA.FTZ R52, R61, c[0x0][0x2d0], -R166 ;  /* 0x0000b4003d347a23 */ /* 0x000fe200000108a6 */
[-C--:B------:R-:W-:Y:S01]  /*f130*/  HMMA.16816.F32.BF16 R24, R48, R54.reuse, R24 ;  /* 0x000000363018723c */ /* 0x080fe20000041818 */
[----:B------:R1:W-:Y:S03]  /*f140*/  MUFU.EX2 R177, R44 ;  /* 0x0000002c00b17308 */ /* 0x0003e60000000800 */
[----:B----4-:R-:W-:Y:S04]  /*f150*/  FFMA.FTZ R56, R69, c[0x0][0x2d0], -R164 ;  /* 0x0000b40045387a23 */ /* 0x010fe800000108a4 */
[C---:B------:R-:W-:Y:S03]  /*f160*/  HMMA.16816.F32.BF16 R84, R40.reuse, R54, R84 ;  /* 0x000000362854723c */ /* 0x040fe60000041854 */
[----:B------:R3:W-:Y:S05]  /*f170*/  MUFU.EX2 R176, R52 ;  /* 0x0000003400b07308 */ /* 0x0007ea0000000800 */
[-C--:B--2---:R-:W-:Y:S05]  /*f180*/  HMMA.16816.F32.BF16 R28, R40, R64.reuse, R28 ;  /* 0x00000040281c723c */ /* 0x084fea000004181c */
[----:B------:R2:W4:Y:S03]  /*f190*/  MUFU.EX2 R174, R56 ;  /* 0x0000003800ae7308 */ /* 0x0005260000000800 */
[C---:B------:R-:W-:Y:S04]  /*f1a0*/  HMMA.16816.F32.BF16 R88, R48.reuse, R64, R88 ;  /* 0x000000403058723c */ /* 0x040fe80000041858 */
[----:B-1----:R-:W-:Y:S04]  /*f1b0*/  FFMA.FTZ R44, R60, c[0x0][0x2d0], -R166 ;  /* 0x0000b4003c2c7a23 */ /* 0x002fe800000108a6 */
[-C--:B------:R-:W-:Y:S01]  /*f1c0*/  HMMA.16816.F32.BF16 R92, R48, R66.reuse, R92 ;  /* 0x00000042305c723c */ /* 0x080fe2000004185c */
[----:B------:R1:W-:Y:S03]  /*f1d0*/  MUFU.EX2 R178, R44 ;  /* 0x0000002c00b27308 */ /* 0x0003e60000000800 */
[----:B---3--:R-:W-:Y:S04]  /*f1e0*/  FFMA.FTZ R52, R58, c[0x0][0x2d0], -R3 ;  /* 0x0000b4003a347a23 */ /* 0x008fe80000010803 */
[C---:B------:R-:W-:Y:S03]  /*f1f0*/  HMMA.16816.F32.BF16 R96, R40.reuse, R66, R96 ;  /* 0x000000422860723c */ /* 0x040fe60000041860 */
[----:B------:R3:W-:Y:S01]  /*f200*/  MUFU.EX2 R157, R52 ;  /* 0x00000034009d7308 */ /* 0x0007e20000000800 */
[----:B--2---:R-:W-:Y:S01]  /*f210*/  FFMA.FTZ R56, R71, c[0x0][0x2d0], -R165 ;  /* 0x0000b40047387a23 */ /* 0x004fe200000108a5 */
[----:B----4-:R-:W-:Y:S08]  /*f220*/  F2FP.BF16.PACK_AB R152, R174, R175 ;  /* 0x000000afae98723e */ /* 0x010ff000000010ff */
[----:B------:R2:W-:Y:S01]  /*f230*/  MUFU.EX2 R68, R56 ;  /* 0x0000003800447308 */ /* 0x0005e20000000800 */
[----:B-1----:R-:W1:Y:S01]  /*f240*/  LDSM.16.MT88.4 R44, [R199+0x1000] ;  /* 0x00100000c72c783b */ /* 0x002e620000004200 */
[--C-:B---3--:R-:W-:Y:S08]  /*f250*/  FFMA.FTZ R52, R59, c[0x0][0x2d0], -R3.reuse ;  /* 0x0000b4003b347a23 */ /* 0x108ff00000010803 */
[----:B------:R3:W4:Y:S01]  /*f260*/  MUFU.EX2 R118, R52 ;  /* 0x0000003400767308 */ /* 0x0007220000000800 */
[----:B--2---:R-:W-:Y:S01]  /*f270*/  LDSM.16.MT88.4 R56, [R197+0x1800] ;  /* 0x00180000c538783b */ /* 0x004fe20000004200 */
        /* <DEDUP_REMOVED lines=8> */
[----:B----4-:R-:W-:Y:S04]  /*f300*/  F2FP.BF16.PACK_AB R45, R118, R157 ;  /* 0x0000009d762d723e */ /* 0x010fe800000010ff */
[----:B------:R-:W-:Y:S04]  /*f310*/  HMMA.16816.F32.BF16 R36, R40, R46, R36 ;  /* 0x0000002e2824723c */ /* 0x000fe80000041824 */
[----:B-1----:R-:W-:Y:S03]  /*f320*/  FFMA.FTZ R52, R63, c[0x0][0x2d0], -R3 ;  /* 0x0000b4003f347a23 */ /* 0x002fe60000010803 */
[----:B------:R-:W-:Y:S01]  /*f330*/  F2FP.BF16.PACK_AB R40, R186, R187 ;  /* 0x000000bbba28723e */ /* 0x000fe200000010ff */
[----:B------:R1:W3:Y:S01]  /*f340*/  MUFU.EX2 R62, R52 ;  /* 0x00000034003e7308 */ /* 0x0002e20000000800 */
[----:B------:R-:W-:Y:S03]  /*f350*/  F2FP.BF16.PACK_AB R42, R184, R185 ;  /* 0x000000b9b82a723e */ /* 0x000fe600000010ff */
[----:B------:R-:W-:Y:S02]  /*f360*/  F2FP.BF16.PACK_AB R41, R182, R183 ;  /* 0x000000b7b629723e */ /* 0x000fe400000010ff */
[----:B------:R-:W-:Y:S02]  /*f370*/  F2FP.BF16.PACK_AB R43, R180, R181 ;  /* 0x000000b5b42b723e */ /* 0x000fe400000010ff */
[----:B------:R-:W-:Y:S01]  /*f380*/  F2FP.BF16.PACK_AB R46, R176, R178 ;  /* 0x000000b2b02e723e */ /* 0x000fe200000010ff */
[----:B--2---:R-:W-:Y:S04]  /*f390*/  FFMA.FTZ R44, R81, c[0x0][0x2d0], -R164 ;  /* 0x0000b400512c7a23 */ /* 0x004fe800000108a4 */
[----:B------:R2:W4:Y:S01]  /*f3a0*/  MUFU.EX2 R80, R44 ;  /* 0x0000002c00507308 */ /* 0x0005220000000800 */
[----:B-1----:R-:W1:Y:S01]  /*f3b0*/  LDSM.16.MT88.4 R52, [R196+0x1800] ;  /* 0x00180000c434783b */ /* 0x002e620000004200 */
[----:B---3--:R-:W-:Y:S01]  /*f3c0*/  F2FP.BF16.PACK_AB R47, R62, R156 ;  /* 0x0000009c3e2f723e */ /* 0x008fe200000010ff */
[--C-:B--2---:R-:W-:Y:S01]  /*f3d0*/  FFMA.FTZ R44, R70, c[0x0][0x2d0], -R165.reuse ;  /* 0x0000b400462c7a23 */ /* 0x104fe200000108a5 */
[----:B----4-:R-:W-:Y:S06]  /*f3e0*/  F2FP.BF16.PACK_AB R154, R80, R163 ;  /* 0x000000a3509a723e */ /* 0x010fec00000010ff */
[----:B------:R2:W3:Y:S01]  /*f3f0*/  MUFU.EX2 R70, R44 ;  /* 0x0000002c00467308 */ /* 0x0004e20000000800 */
[-C--:B-1----:R-:W-:Y:S03]  /*f400*/  HMMA.16816.F32.BF16 R4, R40, R52.reuse, R4 ;  /* 0x000000342804723c */ /* 0x082fe60000041804 */
[----:B--2---:R-:W-:Y:S02]  /*f410*/  F2FP.BF16.PACK_AB R44, R177, R179 ;  /* 0x000000b3b12c723e */ /* 0x004fe400000010ff */
[----:B---3--:R-:W-:Y:S05]  /*f420*/  F2FP.BF16.PACK_AB R153, R68, R70 ;  /* 0x000000464499723e */ /* 0x008fea00000010ff */
        /* <DEDUP_REMOVED lines=16> */
[----:B--2---:R-:W-:Y:S02]  /*f530*/  F2FP.BF16.PACK_AB R155, R67, R69 ;  /* 0x00000045439b723e */ /* 0x004fe400000010ff */
[----:B------:R-:W-:Y:S01]  /*f540*/  FFMA.FTZ R56, R115, R249, R231 ;  /* 0x000000f973387223 */ /* 0x000fe200000100e7 */
[-C--:B------:R-:W-:Y:S01]  /*f550*/  HMMA.16816.F32.BF16 R92, R44, R58.reuse, R92 ;  /* 0x0000003a2c5c723c */ /* 0x080fe2000004185c */
[----:B------:R1:W2:Y:S03]  /*f560*/  MUFU.EX2 R66, R52 ;  /* 0x0000003400427308 */ /* 0x0002a60000000800 */
[--C-:B---3--:R-:W-:Y:S04]  /*f570*/  FFMA.FTZ R48, R76, c[0x0][0x2d0], -R166.reuse ;  /* 0x0000b4004c307a23 */ /* 0x108fe800000108a6 */
[C---:B------:R-:W-:Y:S03]  /*f580*/  HMMA.16816.F32.BF16 R96, R40.reuse, R58, R96 ;  /* 0x0000003a2860723c */ /* 0x040fe60000041860 */
[----:B------:R3:W-:Y:S01]  /*f590*/  MUFU.EX2 R64, R48 ;  /* 0x0000003000407308 */ /* 0x0007e20000000800 */
[----:B-1----:R-:W1:Y:S01]  /*f5a0*/  LDSM.16.MT88.4 R52, [R199+0x1800] ;  /* 0x00180000c734783b */ /* 0x002e620000004200 */
[----:B---3--:R-:W-:Y:S08]  /*f5b0*/  FFMA.FTZ R48, R77, c[0x0][0x2d0], -R166 ;  /* 0x0000b4004d307a23 */ /* 0x008ff000000108a6 */
[----:B------:R3:W4:Y:S02]  /*f5c0*/  MUFU.EX2 R63, R48 ;  /* 0x00000030003f7308 */ /* 0x0007240000000800 */
[--C-:B---3--:R-:W-:Y:S01]  /*f5d0*/  FFMA.FTZ R48, R74, c[0x0][0x2d0], -R3.reuse ;  /* 0x0000b4004a307a23 */ /* 0x108fe20000010803 */
[-C--:B-1----:R-:W-:Y:S07]  /*f5e0*/  HMMA.16816.F32.BF16 R100, R40, R52.reuse, R100 ;  /* 0x000000342864723c */ /* 0x082fee0000041864 */
[----:B------:R1:W-:Y:S01]  /*f5f0*/  MUFU.EX2 R61, R48 ;  /* 0x00000030003d7308 */ /* 0x0003e20000000800 */
[C---:B------:R-:W-:Y:S07]  /*f600*/  HMMA.16816.F32.BF16 R104, R44.reuse, R52, R104 ;  /* 0x000000342c68723c */ /* 0x040fee0000041868 */
[----:B------:R-:W-:Y:S01]  /*f610*/  FFMA.FTZ R52, R116, R248, R230 ;  /* 0x000000f874347223 */ /* 0x000fe200000100e6 */
[-C--:B------:R-:W-:Y:S01]  /*f620*/  HMMA.16816.F32.BF16 R108, R44, R54.reuse, R108 ;  /* 0x000000362c6c723c */ /* 0x080fe2000004186c */
[----:B------:R-:W-:Y:S03]  /*f630*/  LDSM.16.MT88.4 R44, [R197+0x2000] ;  /* 0x00200000c52c783b */ /* 0x000fe60000004200 */
[----:B------:R-:W-:Y:S01]  /*f640*/  FFMA.FTZ R53, R0, R247, R170 ;  /* 0x000000f700357223 */ /* 0x000fe200000100aa */
[----:B------:R-:W-:Y:S01]  /*f650*/  MOV R116, R112 ;  /* 0x0000007000747202 */ /* 0x000fe20000000f00 */
[----:B------:R-:W-:Y:S02]  /*f660*/  FADD.FTZ R0, R239, R56 ;  /* 0x00000038ef007221 */ /* 0x000fe40000010000 */
[----:B------:R-:W-:Y:S04]  /*f670*/  HMMA.16816.F32.BF16 R36, R40, R54, R36 ;  /* 0x000000362824723c */ /* 0x000fe80000041824 */
[----:B-1----:R-:W-:Y:S02]  /*f680*/  FFMA.FTZ R48, R75, c[0x0][0x2d0], -R3 ;  /* 0x0000b4004b307a23 */ /* 0x002fe40000010803 */
[----:B------:R-:W-:Y:S01]  /*f690*/  FADD.FTZ R0, R241, R0 ;  /* 0x00000000f1007221 */ /* 0x000fe20000010000 */
[----:B--2---:R-:W-:Y:S01]  /*f6a0*/  F2FP.BF16.PACK_AB R40, R65, R66 ;  /* 0x000000424128723e */ /* 0x004fe200000010ff */
[----:B------:R1:W2:Y:S01]  /*f6b0*/  MUFU.EX2 R60, R48 ;  /* 0x00000030003c7308 */ /* 0x0002a20000000800 */
[-C--:B------:R-:W-:Y:S05]  /*f6c0*/  HMMA.16816.F32.BF16 R120, R152, R132.reuse, R4 ;  /* 0x000000849878723c */ /* 0x080fea0000041804 */
[----:B----4-:R-:W-:Y:S02]  /*f6d0*/  F2FP.BF16.PACK_AB R42, R63, R64 ;  /* 0x000000403f2a723e */ /* 0x010fe400000010ff */
[----:B------:R-:W-:Y:S02]  /*f6e0*/  FADD.FTZ R5, R232, R52 ;  /* 0x00000034e8057221 */ /* 0x000fe40000010000 */
[----:B------:R-:W-:Y:S03]  /*f6f0*/  FADD.FTZ R4, R172, R53 ;  /* 0x00000035ac047221 */ /* 0x000fe60000010000 */
[--C-:B-1----:R-:W-:Y:S01]  /*f700*/  FFMA.FTZ R48, R78, c[0x0][0x2d0], -R3.reuse ;  /* 0x0000b4004e307a23 */ /* 0x102fe20000010803 */
[----:B--2---:R-:W-:Y:S01]  /*f710*/  F2FP.BF16.PACK_AB R41, R60, R61 ;  /* 0x0000003d3c29723e */ /* 0x004fe200000010ff */
[----:B------:R-:W-:Y:S02]  /*f720*/  FFMA.FTZ R3, R79, c[0x0][0x2d0], -R3 ;  /* 0x0000b4004f037a23 */ /* 0x000fe40000010803 */
[----:B------:R1:W-:Y:S10]  /*f730*/  MUFU.EX2 R58, R48 ;  /* 0x00000030003a7308 */ /* 0x0003f40000000800 */
[----:B------:R2:W3:Y:S01]  /*f740*/  MUFU.EX2 R57, R3 ;  /* 0x0000000300397308 */ /* 0x0004e20000000800 */
[----:B-1----:R-:W1:Y:S01]  /*f750*/  LDSM.16.MT88.4 R48, [R200+0x2000] ;  /* 0x00200000c830783b */ /* 0x002e620000004200 */
[----:B--2---:R-:W-:Y:S01]  /*f760*/  FFMA.FTZ R3, R117, R250, R237 ;  /* 0x000000fa75037223 */ /* 0x004fe200000100ed */
[----:B---3--:R-:W-:Y:S03]  /*f770*/  F2FP.BF16.PACK_AB R43, R57, R58 ;  /* 0x0000003a392b723e */ /* 0x008fe600000010ff */
[----:B------:R-:W-:Y:S04]  /*f780*/  FADD.FTZ R3, R243, R3 ;  /* 0x00000003f3037221 */ /* 0x000fe80000010000 */
[----:B------:R-:W-:Y:S01]  /*f790*/  FADD.FTZ R3, R244, R3 ;  /* 0x00000003f4037221 */ /* 0x000fe20000010000 */
[C---:B------:R-:W-:Y:S07]  /*f7a0*/  HMMA.16816.F32.BF16 R124, R40.reuse, R132, R8 ;  /* 0x00000084287c723c */ /* 0x040fee0000041808 */
[----:B------:R-:W-:Y:S01]  /*f7b0*/  FADD.FTZ R8, R233, R5 ;  /* 0x00000005e9087221 */ /* 0x000fe20000010000 */
[-C--:B------:R-:W-:Y:S04]  /*f7c0*/  HMMA.16816.F32.BF16 R128, R40, R134.reuse, R12 ;  /* 0x000000862880723c */ /* 0x080fe8000004180c */
        /* <DEDUP_REMOVED lines=82> */
[----:B------:R-:W-:Y:S01]  /*fcf0*/  FADD.FTZ R4, R67, R5 ;  /* 0x0000000543047221 */ /* 0x000fe20000010000 */
[----:B------:R-:W-:Y:S01]  /*fd00*/  MOV R5, R2 ;  /* 0x0000000200057202 */ /* 0x000fe20000000f00 */
[----:B------:R-:W-:Y:S02]  /*fd10*/  FADD.FTZ R3, R63, R3 ;  /* 0x000000033f037221 */ /* 0x000fe40000010000 */
[----:B------:R-:W-:Y:S01]  /*fd20*/  FADD.FTZ R0, R57, R0 ;  /* 0x0000000039007221 */ /* 0x000fe20000010000 */
[----:B------:R-:W-:Y:S04]  /*fd30*/  STL [R1+0x4], R4 ;  /* 0x0000040401007387 */ /* 0x000fe80000100800 */
[----:B------:R1:W-:Y:S04]  /*fd40*/  STL [R1+0x8], R3 ;  /* 0x0000080301007387 */ /* 0x0003e80000100800 */
[----:B------:R2:W-:Y:S01]  /*fd50*/  STL [R1+0xc], R0 ;  /* 0x00000c0001007387 */ /* 0x0005e20000100800 */
[----:B-1----:R-:W-:Y:S02]  /*fd60*/  MOV R3, R113 ;  /* 0x0000007100037202 */ /* 0x002fe40000000f00 */
[----:B--2---:R-:W-:Y:S01]  /*fd70*/  MOV R0, R114 ;  /* 0x0000007200007202 */ /* 0x004fe20000000f00 */
[----:B------:R-:W-:-:S05]  /*fd80*/  @P0 BRA `(.L_x_2244) ;  /* 0xffffd0b000000947 */ /* 0x000fca000383ffff */
.L_x_2243:
[----:B------:R-:W-:-:S13]  /*fd90*/  ISETP.GE.AND P0, PT, R211, R234, PT ;  /* 0x000000ead300720c */ /* 0x000fda0003f06270 */
[----:B------:R-:W-:Y:S05]  /*fda0*/  @!P0 BRA `(.L_x_2245) ;  /* 0x00004c0000008947 */ /* 0x000fea0003800000 */
[----:B------:R-:W-:Y:S01]  /*fdb0*/  IMAD.MOV.U32 R116, RZ, RZ, R113 ;  /* 0x000000ffff747224 */ /* 0x000fe200078e0071 */
[----:B------:R-:W-:Y:S01]  /*fdc0*/  MOV R118, R5 ;  /* 0x0000000500767202 */ /* 0x000fe20000000f00 */
[----:B------:R-:W-:Y:S01]  /*fdd0*/  IMAD.MOV.U32 R115, RZ, RZ, R114 ;  /* 0x000000ffff737224 */ /* 0x000fe200078e0072 */
[----:B------:R-:W-:Y:S02]  /*fde0*/  MOV R117, R112 ;  /* 0x0000007000757202 */ /* 0x000fe40000000f00 */
.L_x_2262:
[----:B------:R-:W2:Y:S01]  /*fdf0*/  LDL R0, [R1+0x14] ;  /* 0x0000140001007983 */ /* 0x000ea20000100800 */
[----:B------:R-:W-:Y:S04]  /*fe00*/  DEPBAR.LE SB0, 0x0 ;  /* 0x000080000000791a */ /* 0x000fe80000000000 */
[----:B------:R-:W-:Y:S01]  /*fe10*/  WARPSYNC 0xffffffff ;  /* 0xffffffff00007948 */ /* 0x000fe20003800000 */
[----:B---3--:R-:W3:Y:S01]  /*fe20*/  LDL R114, [R1+0x2c] ;  /* 0x00002c0001727983 */ /* 0x008ee20000100800 */
[C---:B------:R-:W-:Y:S01]  /*fe30*/  IMAD.WIDE.U32 R112, R211.reuse, c[0x0][0x208], RZ ;  /* 0x00008200d3707a25 */ /* 0x040fe200078e00ff */
[----:B------:R-:W-:Y:S01]  /*fe40*/  MOV R214, c[0x0][0x2c4] ;  /* 0x0000b10000d67a02 */ /* 0x000fe20000000f00 */
[----:B------:R-:W-:Y:S02]  /*fe50*/  ULDC UR4, c[0x0][0x324] ;  /* 0x0000c90000047ab9 */ /* 0x000fe40000000800 */
[----:B------:R-:W-:Y:S01]  /*fe60*/  IMAD.MOV.U32 R212, RZ, RZ, 0x5 ;  /* 0x00000005ffd47424 */ /* 0x000fe200078e00ff */
[----:B------:R-:W3:Y:S01]  /*fe70*/  LDL.64 R2, [R1+0x20] ;  /* 0x0000200001027983 */ /* 0x000ee20000100a00 */
[----:B------:R-:W-:Y:S01]  /*fe80*/  ISETP.NE.AND P4, PT, R214, 0x1, PT ;  /* 0x00000001d600780c */ /* 0x000fe20003f85270 */
[----:B------:R-:W-:Y:S01]  /*fe90*/  IMAD.MOV.U32 R223, RZ, RZ, c[0x0][0x32c] ;  /* 0x0000cb00ffdf7624 */ /* 0x000fe200078e00ff */
[----:B------:R-:W-:Y:S03]  /*fea0*/  ULOP3.LUT UR4, URZ, UR4, URZ, 0x33, !UPT ;  /* 0x000000043f047292 */ /* 0x000fe6000f8e333f */
[----:B------:R-:W-:Y:S06]  /*feb0*/  BAR.SYNC.DEFER_BLOCKING 0x0 ;  /* 0x0000000000007b1d */ /* 0x000fec0000010000 */
[----:B------:R-:W-:Y:S06]  /*fec0*/  LDSM.16.M88.4 R80, [R202] ;  /* 0x00000000ca50783b */ /* 0x000fec0000000200 */
[----:B------:R-:W1:Y:S06]  /*fed0*/  LDSM.16.M88.4 R16, [R119] ;  /* 0x000000007710783b */ /* 0x000e6c0000000200 */
[----:B------:R-:W4:Y:S06]  /*fee0*/  LDSM.16.M88.4 R76, [R202+0x2000] ;  /* 0x00200000ca4c783b */ /* 0x000f2c0000000200 */
[----:B------:R-:W5:Y:S06]  /*fef0*/  LDSM.16.M88.4 R32, [R119+0x800] ;  /* 0x000800007720783b */ /* 0x000f6c0000000200 */
[----:B------:R-:W3:Y:S06]  /*ff00*/  LDL.64 R218, [R1+0x18] ;  /* 0x0000180001da7983 */ /* 0x000eec0000100a00 */
[----:B------:R-:W5:Y:S06]  /*ff10*/  LDSM.16.M88.4 R48, [R119+0x1000] ;  /* 0x001000007730783b */ /* 0x000f6c0000000200 */
[----:B------:R-:W3:Y:S06]  /*ff20*/  LDL R216, [R1+0x38] ;  /* 0x0000380001d87983 */ /* 0x000eec0000100800 */
[----:B------:R-:W5:Y:S01]  /*ff30*/  LDSM.16.M88.4 R64, [R119+0x1800] ;  /* 0x001800007740783b */ /* 0x000f620000000200 */
[-C--:B-1----:R-:W-:Y:S05]  /*ff40*/  HMMA.16816.F32.BF16 R4, R80, R16.reuse, RZ ;  /* 0x000000105004723c */ /* 0x082fea00000418ff */
[----:B------:R-:W3:Y:S03]  /*ff50*/  LDL R215, [R1+0x3c] ;  /* 0x00003c0001d77983 */ /* 0x000ee60000100800 */
[C---:B----4-:R-:W-:Y:S03]  /*ff60*/  HMMA.16816.F32.BF16 R8, R76.reuse, R16, RZ ;  /* 0x000000104c08723c */ /* 0x050fe600000418ff */
[----:B------:R-:W1:Y:S06]  /*ff70*/  LDSM.16.M88.4 R156, [R119+0x2000] ;  /* 0x00200000779c783b */ /* 0x000e6c0000000200 */
[----:B------:R-:W-:Y:S01]  /*ff80*/  LDSM.16.M88.4 R160, [R205] ;  /* 0x00000000cda0783b */ /* 0x000fe20000000200 */
[-C--:B------:R-:W-:Y:S05]  /*ff90*/  HMMA.16816.F32.BF16 R12, R76, R18.reuse, RZ ;  /* 0x000000124c0c723c */ /* 0x080fea00000418ff */
[----:B------:R-:W4:Y:S03]  /*ffa0*/  LDSM.16.M88.4 R164, [R206] ;  /* 0x00000000cea4783b */ /* 0x000f260000000200 */
[C---:B------:R-:W-:Y:S03]  /*ffb0*/  HMMA.16816.F32.BF16 R16, R80.reuse, R18, RZ ;  /* 0x000000125010723c */ /* 0x040fe600000418ff */
[----:B------:R-:W1:Y:S05]  /*ffc0*/  LDSM.16.M88.4 R168, [R205+0x2000] ;  /* 0x00200000cda8783b */ /* 0x000e6a0000000200 */
[-C--:B-----5:R-:W-:Y:S01]  /*ffd0*/  HMMA.16816.F32.BF16 R20, R80, R32.reuse, RZ ;  /* 0x000000205014723c */ /* 0x0a0fe200000418ff */
[----:B------:R-:W-:Y:S06]  /*ffe0*/  LDSM.16.M88.4 R172, [R209] ;  /* 0x00000000d1ac783b */ /* 0x000fec0000000200 */
[----:B------:R-:W-:Y:S01]  /*fff0*/  LDSM.16.M88.4 R176, [R208] ;  /* 0x00000000d0b0783b */ /* 0x000fe20000000200 */
[C---:B------:R-:W-:Y:S05]  /*10000*/  HMMA.16816.F32.BF16 R24, R76.reuse, R32, RZ ;  /* 0x000000204c18723c */ /* 0x040fea00000418ff */
[----:B------:R-:W-:Y:S03]  /*10010*/  LDSM.16.M88.4 R180, [R207] ;  /* 0x00000000cfb4783b */ /* 0x000fe60000000200 */
        /* <DEDUP_REMOVED lines=15> */
[-C--:B----4-:R-:W-:Y:S08]  /*10110*/  HMMA.16816.F32.BF16 R4, R160, R164.reuse, R4 ;  /* 0x000000a4a004723c */ /* 0x090ff00000041804 */
[C---:B------:R-:W-:Y:S08]  /*10120*/  HMMA.16816.F32.BF16 R8, R168.reuse, R164, R8 ;  /* 0x000000a4a808723c */ /* 0x040ff00000041808 */
[-C--:B------:R-:W-:Y:S08]  /*10130*/  HMMA.16816.F32.BF16 R12, R168, R166.reuse, R12 ;  /* 0x000000a6a80c723c */ /* 0x080ff0000004180c */
[C---:B------:R-:W-:Y:S08]  /*10140*/  HMMA.16816.F32.BF16 R16, R160.reuse, R166, R16 ;  /* 0x000000a6a010723c */ /* 0x040ff00000041810 */
[-C--:B-1----:R-:W-:Y:S08]  /*10150*/  HMMA.16816.F32.BF16 R20, R160, R156.reuse, R20 ;  /* 0x0000009ca014723c */ /* 0x082ff00000041814 */
[C---:B------:R-:W-:Y:S08]  /*10160*/  HMMA.16816.F32.BF16 R24, R168.reuse, R156, R24 ;  /* 0x0000009ca818723c */ /* 0x040ff00000041818 */
[-C--:B------:R-:W-:Y:S03]  /*10170*/  HMMA.16816.F32.BF16 R28, R168, R158.reuse, R28 ;  /* 0x0000009ea81c723c */ /* 0x080fe6000004181c */
[----:B--2---:R-:W-:Y:S02]  /*10180*/  LOP3.LUT P3, RZ, R0, 0x8, RZ, 0xc0, !PT ;  /* 0x0000000800ff7812 */ /* 0x004fe4000786c0ff */
[----:B------:R-:W-:Y:S03]  /*10190*/  SHF.R.S32.HI R0, RZ, 0x1f, R211 ;  /* 0x0000001fff007819 */ /* 0x000fe600000114d3 */
[C---:B------:R-:W-:Y:S04]  /*101a0*/  HMMA.16816.F32.BF16 R32, R160.reuse, R158, R32 ;  /* 0x0000009ea020723c */ /* 0x040fe80000041820 */
[----:B------:R-:W-:Y:S02]  /*101b0*/  IMAD R0, R0, c[0x0][0x208], RZ ;  /* 0x0000820000007a24 */ /* 0x000fe400078e02ff */
[----:B---3--:R-:W-:Y:S02]  /*101c0*/  IMAD.MOV.U32 R3, RZ, RZ, R114 ;  /* 0x000000ffff037224 */ /* 0x008fe400078e0072 */
[-C--:B------:R-:W-:Y:S01]  /*101d0*/  HMMA.16816.F32.BF16 R36, R160, R172.reuse, R36 ;  /* 0x000000aca024723c */ /* 0x080fe20000041824 */
[----:B------:R-:W2:Y:S03]  /*101e0*/  LDL R114, [R1+0x28] ;  /* 0x0000280001727983 */ /* 0x000ea60000100800 */
[----:B------:R-:W-:Y:S02]  /*101f0*/  IMAD R0, R211, c[0x0][0x20c], R0 ;  /* 0x00008300d3007a24 */ /* 0x000fe400078e0200 */
[----:B------:R-:W-:Y:S02]  /*10200*/  IMAD.WIDE.U32 R2, R112, 0x50, R2 ;  /* 0x0000005070027825 */ /* 0x000fe400078e0002 */
[C---:B------:R-:W-:Y:S04]  /*10210*/  HMMA.16816.F32.BF16 R40, R168.reuse, R172, R40 ;  /* 0x000000aca828723c */ /* 0x040fe80000041828 */
[----:B------:R-:W-:Y:S01]  /*10220*/  IMAD.IADD R0, R113, 0x1, R0 ;  /* 0x0000000171007824 */ /* 0x000fe200078e0200 */
[----:B------:R-:W-:Y:S01]  /*10230*/  LEA R186, P0, R2, c[0x0][0x1f8], 0x1 ;  /* 0x00007e0002ba7a11 */ /* 0x000fe200078008ff */
[----:B------:R-:W-:Y:S02]  /*10240*/  IMAD.MOV.U32 R112, RZ, RZ, c[0x0][0x208] ;  /* 0x00008200ff707624 */ /* 0x000fe400078e00ff */
[-C--:B------:R-:W-:Y:S04]  /*10250*/  HMMA.16816.F32.BF16 R44, R168, R174.reuse, R44 ;  /* 0x000000aea82c723c */ /* 0x080fe8000004182c */
[----:B------:R-:W-:Y:S02]  /*10260*/  IMAD R0, R0, 0x50, RZ ;  /* 0x0000005000007824 */ /* 0x000fe400078e02ff */
[----:B------:R-:W-:Y:S02]  /*10270*/  IMAD.SHL.U32 R113, R112, 0x20, RZ ;  /* 0x0000002070717824 */ /* 0x000fe400078e00ff */
[C---:B------:R-:W-:Y:S04]  /*10280*/  HMMA.16816.F32.BF16 R48, R160.reuse, R174, R48 ;  /* 0x000000aea030723c */ /* 0x040fe80000041830 */
[----:B------:R-:W-:Y:S04]  /*10290*/  IADD3 R0, R3, R0, RZ ;  /* 0x0000000003007210 */ /* 0x000fe80007ffe0ff */
[-C--:B------:R-:W-:Y:S04]  /*102a0*/  HMMA.16816.F32.BF16 R52, R160, R176.reuse, R52 ;  /* 0x000000b0a034723c */ /* 0x080fe80000041834 */
[----:B------:R-:W-:Y:S02]  /*102b0*/  LEA.HI.X R187, R2, c[0x0][0x1fc], R0, 0x1, P0 ;  /* 0x00007f0002bb7a11 */ /* 0x000fe400000f0c00 */
[-C--:B------:R-:W-:Y:S02]  /*102c0*/  IADD3 R2, P0, R186, R113.reuse, RZ ;  /* 0x00000071ba027210 */ /* 0x080fe40007f1e0ff */
[C---:B------:R-:W-:Y:S01]  /*102d0*/  HMMA.16816.F32.BF16 R56, R168.reuse, R176, R56 ;  /* 0x000000b0a838723c */ /* 0x040fe20000041838 */
[----:B------:R-:W-:Y:S01]  /*102e0*/  @!PT LDS RZ, [RZ] ;  /* 0x00000000fffff984 */ /* 0x000fe20000000800 */
[----:B------:R-:W-:Y:S01]  /*102f0*/  @!PT LDS RZ, [RZ] ;  /* 0x00000000fffff984 */ /* 0x000fe20000000800 */
[----:B------:R-:W-:Y:S01]  /*10300*/  @!PT LDS RZ, [RZ] ;  /* 0x00000000fffff984 */ /* 0x000fe20000000800 */
[----:B------:R1:W-:Y:S03]  /*10310*/  LDGSTS.E.BYPASS.LTC128B.128 [R213+0x100], [R186.64], !P3 ;  /* 0x00100000bad57fae */ /* 0x0003e6000d901d48 */
[----:B------:R-:W-:Y:S02]  /*10320*/  SHF.L.U64.HI R0, R112, R212, c[0x0][0x20c] ;  /* 0x0000830070007619 */ /* 0x000fe400000102d4 */
[-C--:B------:R-:W-:Y:S02]  /*10330*/  IADD3 R184, P2, R2, R113.reuse, RZ ;  /* 0x0000007102b87210 */ /* 0x080fe40007f5e0ff */
[-C--:B------:R-:W-:Y:S04]  /*10340*/  HMMA.16816.F32.BF16 R60, R168, R178.reuse, R60 ;  /* 0x000000b2a83c723c */ /* 0x080fe8000004183c */
[--C-:B------:R-:W-:Y:S01]  /*10350*/  IMAD.X R3, R187, 0x1, R0.reuse, P0 ;  /* 0x00000001bb037824 */ /* 0x100fe200000e0600 */
[-C--:B------:R-:W-:Y:S03]  /*10360*/  IADD3 R112, P1, R184, R113.reuse, RZ ;  /* 0x00000071b8707210 */ /* 0x080fe60007f3e0ff */
[C---:B------:R-:W-:Y:S01]  /*10370*/  HMMA.16816.F32.BF16 R64, R160.reuse, R178, R64 ;  /* 0x000000b2a040723c */ /* 0x040fe20000041840 */
[----:B------:R3:W-:Y:S03]  /*10380*/  LDGSTS.E.BYPASS.LTC128B.128 [R213+0x900], [R2.64], !P3 ;  /* 0x0090000002d57fae */ /* 0x0007e6000d901d48 */
[----:B------:R-:W-:Y:S04]  /*10390*/  IADD3.X R185, R3, R0, RZ, P2, !PT ;  /* 0x0000000003b97210 */ /* 0x000fe800017fe4ff */
[-C--:B------:R-:W-:Y:S01]  /*103a0*/  HMMA.16816.F32.BF16 R68, R160, R180.reuse, R68 ;  /* 0x000000b4a044723c */ /* 0x080fe20000041844 */
[----:B------:R4:W-:Y:S03]  /*103b0*/  LDGSTS.E.BYPASS.LTC128B.128 [R213+0x1100], [R184.64], !P3 ;  /* 0x01100000b8d57fae */ /* 0x0009e6000d901d48 */
[----:B-1----:R-:W-:Y:S01]  /*103c0*/  IADD3 R186, P0, R112, R113, RZ ;  /* 0x0000007170ba7210 */ /* 0x002fe20007f1e0ff */
[--C-:B------:R-:W-:Y:S03]  /*103d0*/  IMAD.X R113, R185, 0x1, R0.reuse, P1 ;  /* 0x00000001b9717824 */ /* 0x100fe600008e0600 */
[C---:B------:R-:W-:Y:S02]  /*103e0*/  HMMA.16816.F32.BF16 R72, R168.reuse, R180, R72 ;  /* 0x000000b4a848723c */ /* 0x040fe40000041848 */
[----:B------:R1:W-:Y:S02]  /*103f0*/  LDGSTS.E.BYPASS.LTC128B.128 [R213+0x1900], [R112.64], !P3 ;  /* 0x0190000070d57fae */ /* 0x0003e4000d901d48 */
[----:B------:R-:W-:Y:S01]  /*10400*/  IMAD.X R187, R113, 0x1, R0, P0 ;  /* 0x0000000171bb7824 */ /* 0x000fe200000e0600 */
[C---:B------:R-:W-:Y:S03]  /*10410*/  ISETP.GT.AND P0, PT, R211.reuse, R234, PT ;  /* 0x000000ead300720c */ /* 0x040fe60003f04270 */
[-C--:B------:R-:W-:Y:S01]  /*10420*/  HMMA.16816.F32.BF16 R76, R168, R182.reuse, R76 ;  /* 0x000000b6a84c723c */ /* 0x080fe2000004184c */
[----:B------:R4:W-:Y:S06]  /*10430*/  LDGSTS.E.BYPASS.LTC128B.128 [R213+0x2100], [R186.64], !P3 ;  /* 0x02100000bad57fae */ /* 0x0009ec000d901d48 */
[----:B------:R-:W-:Y:S01]  /*10440*/  LDSM.16.M88.4 R188, [R201] ;  /* 0x00000000c9bc783b */ /* 0x000fe20000000200 */
[----:B------:R-:W-:Y:S04]  /*10450*/  HMMA.16816.F32.BF16 R80, R160, R182, R80 ;  /* 0x000000b6a050723c */ /* 0x000fe80000041850 */
[----:B------:R-:W-:Y:S01]  /*10460*/  @P0 IADD3 R0, R211, -0x1, RZ ;  /* 0xffffffffd3000810 */ /* 0x000fe20007ffe0ff */
[----:B------:R-:W-:Y:S03]  /*10470*/  LDSM.16.M88.4 R192, [R203+0x2000] ;  /* 0x00200000cbc0783b */ /* 0x000fe60000000200 */
[----:B---3--:R-:W-:Y:S03]  /*10480*/  @P0 SHF.R.S32.HI R2, RZ, 0x1f, R0 ;  /* 0x0000001fff020819 */ /* 0x008fe60000011400 */
[----:B------:R-:W-:Y:S01]  /*10490*/  LDSM.16.M88.4 R164, [R201+0x800] ;  /* 0x00080000c9a4783b */ /* 0x000fe20000000200 */
[----:B-1----:R-:W-:Y:S05]  /*104a0*/  @P0 IMAD.WIDE.U32 R112, R0, c[0x0][0x1e0], RZ ;  /* 0x0000780000700a25 */ /* 0x002fea00078e00ff */
[----:B------:R-:W-:Y:S01]  /*104b0*/  LDSM.16.M88.4 R156, [R201+0x1000] ;  /* 0x00100000c99c783b */ /* 0x000fe20000000200 */
[----:B------:R-:W-:Y:S04]  /*104c0*/  @P0 IMAD R2, R2, c[0x0][0x1e0], RZ ;  /* 0x0000780002020a24 */ /* 0x000fe800078e02ff */
[----:B------:R-:W-:Y:S01]  /*104d0*/  @P0 IMAD R0, R0, c[0x0][0x1e4], R2 ;  /* 0x0000790000000a24 */ /* 0x000fe200078e0202 */
[----:B----4-:R-:W1:Y:S01]  /*104e0*/  LDSM.16.M88.4 R184, [R203] ;  /* 0x00000000cbb8783b */ /* 0x010e620000000200 */
[----:B------:R-:W-:Y:S02]  /*104f0*/  @P0 IMAD.MOV.U32 R2, RZ, RZ, R218 ;  /* 0x000000ffff020224 */ /* 0x000fe400078e00da */
[----:B------:R-:W-:Y:S03]  /*10500*/  @P0 IMAD.IADD R0, R113, 0x1, R0 ;  /* 0x0000000171000824 */ /* 0x000fe600078e0200 */
[----:B------:R-:W0:Y:S06]  /*10510*/  LDGDEPBAR ;  /* 0x00000000000079af */ /* 0x000e2c0000000000 */
[----:B------:R-:W3:Y:S06]  /*10520*/  LDSM.16.M88.4 R160, [R201+0x1800] ;  /* 0x00180000c9a0783b */ /* 0x000eec0000000200 */
[----:B------:R-:W4:Y:S06]  /*10530*/  LDSM.16.M88.4 R168, [R201+0x2000] ;  /* 0x00200000c9a8783b */ /* 0x000f2c0000000200 */
        /* <DEDUP_REMOVED lines=22> */
[----:B------:R-:W3:Y:S01]  /*106a0*/  LDSM.16.M88.4 R160, [R198+0x2000] ;  /* 0x00200000c6a0783b */ /* 0x000ee20000000200 */
[----:B------:R-:W-:Y:S05]  /*106b0*/  DEPBAR.LE SB0, 0x0 ;  /* 0x000080000000791a */ /* 0x000fea0000000000 */
[----:B------:R-:W-:Y:S01]  /*106c0*/  BAR.SYNC.DEFER_BLOCKING 0x0 ;  /* 0x0000000000007b1d */ /* 0x000fe20000010000 */
[-C--:B----4-:R-:W-:Y:S08]  /*106d0*/  HMMA.16816.F32.BF16 R68, R184, R168.reuse, R68 ;  /* 0x000000a8b844723c */ /* 0x090ff00000041844 */
[C---:B------:R-:W-:Y:S08]  /*106e0*/  HMMA.16816.F32.BF16 R72, R192.reuse, R168, R72 ;  /* 0x000000a8c048723c */ /* 0x040ff00000041848 */
[-C--:B------:R-:W-:Y:S04]  /*106f0*/  HMMA.16816.F32.BF16 R76, R192, R170.reuse, R76 ;  /* 0x000000aac04c723c */ /* 0x080fe8000004184c */
[----:B--2---:R-:W-:Y:S01]  /*10700*/  @P0 MOV R3, R114 ;  /* 0x0000007200030202 */ /* 0x004fe20000000f00 */
[----:B------:R-:W-:Y:S03]  /*10710*/  @P0 IMAD.MOV.U32 R114, RZ, RZ, c[0x0][0x1e0] ;  /* 0x00007800ff720624 */ /* 0x000fe600078e00ff */
[----:B------:R-:W-:Y:S04]  /*10720*/  HMMA.16816.F32.BF16 R80, R184, R170, R80 ;  /* 0x000000aab850723c */ /* 0x000fe80000041850 */
[----:B------:R-:W-:Y:S04]  /*10730*/  @P0 IMAD.WIDE.U32 R2, R112, 0x50, R2 ;  /* 0x0000005070020825 */ /* 0x000fe800078e0002 */
[-C--:B-----5:R-:W-:Y:S05]  /*10740*/  HMMA.16816.F32.BF16 R4, R172, R176.reuse, R4 ;  /* 0x000000b0ac04723c */ /* 0x0a0fea0000041804 */
[----:B------:R-:W-:Y:S01]  /*10750*/  @P0 IMAD R112, R0, 0x50, RZ ;  /* 0x0000005000700824 */ /* 0x000fe200078e02ff */
[C---:B------:R-:W-:Y:S01]  /*10760*/  @P0 SHF.L.U64.HI R0, R114.reuse, R212, c[0x0][0x1e4] ;  /* 0x0000790072000619 */ /* 0x040fe200000102d4 */
[----:B------:R-:W-:Y:S01]  /*10770*/  @P0 IMAD.SHL.U32 R114, R114, 0x20, RZ ;  /* 0x0000002072720824 */ /* 0x000fe200078e00ff */
[C---:B------:R-:W-:Y:S04]  /*10780*/  HMMA.16816.F32.BF16 R8, R180.reuse, R176, R8 ;  /* 0x000000b0b408723c */ /* 0x040fe80000041808 */
[----:B------:R-:W-:Y:S04]  /*10790*/  @P0 IADD3 R3, R3, R112, RZ ;  /* 0x0000007003030210 */ /* 0x000fe80007ffe0ff */
        /* <DEDUP_REMOVED lines=22> */
[----:B------:R-:W-:Y:S01]  /*10900*/  IMAD.IADD R158, R215, 0x1, R216 ;  /* 0x00000001d79e7824 */ /* 0x000fe200078e02d8 */
[-C--:B---3--:R-:W-:Y:S04]  /*10910*/  HMMA.16816.F32.BF16 R68, R172, R160.reuse, R68 ;  /* 0x000000a0ac44723c */ /* 0x088fe80000041844 */
[----:B------:R-:W-:Y:S04]  /*10920*/  @P4 IMAD.HI.U32 R113, R158, c[0x0][0x2c8], RZ ;  /* 0x0000b2009e714a27 */ /* 0x000fe800078e00ff */
[C---:B------:R-:W-:Y:S04]  /*10930*/  HMMA.16816.F32.BF16 R72, R180.reuse, R160, R72 ;  /* 0x000000a0b448723c */ /* 0x040fe80000041848 */
[----:B------:R-:W-:Y:S01]  /*10940*/  @P4 SHF.R.U32.HI R158, RZ, c[0x0][0x2cc], R113 ;  /* 0x0000b300ff9e4a19 */ /* 0x000fe20000011671 */
[--C-:B------:R-:W-:Y:S01]  /*10950*/  @P0 IMAD.X R113, R165, 0x1, R0.reuse, P2 ;  /* 0x00000001a5710824 */ /* 0x100fe200010e0600 */
        /* <DEDUP_REMOVED lines=35> */
.L_x_2248:
[----:B------:R-:W-:Y:S04]  /*10b90*/  MOV R112, c[0x0][0x32c] ;  /* 0x0000cb0000707a02 */ /* 0x000fe80000000f00 */
[----:B------:R-:W-:Y:S11]  /*10ba0*/  ISETP.NE.AND P0, PT, R112, 0x1, PT ;  /* 0x000000017000780c */ /* 0x000ff60003f05270 */
[----:B------:R-:W-:Y:S02]  /*10bb0*/  @!UPT UIADD3 URZ, URZ, URZ, URZ ;  /* 0x0000003f3f3ff290 */ /* 0x000fe4000fffe03f */
[----:B------:R-:W-:Y:S05]  /*10bc0*/  @P0 IMAD.HI.U32 R112, R2, c[0x0][0x330], RZ ;  /* 0x0000cc0002700a27 */ /* 0x000fea00078e00ff */
[----:B------:R-:W-:Y:S02]  /*10bd0*/  @P0 SHF.R.U32.HI R2, RZ, c[0x0][0x334], R112 ;  /* 0x0000cd00ff020a19 */ /* 0x000fe40000011670 */
.L_x_2249:
[----:B------:R-:W-:Y:S05]  /*10be0*/  BSYNC B0 ;  /* 0x0000000000007941 */ /* 0x000fea0003800000 */
.L_x_2247:
[----:B------:R-:W-:Y:S04]  /*10bf0*/  IMAD.IADD R112, R3, 0x1, -R242 ;  /* 0x0000000103707824 */ /* 0x000fe800078e0af2 */
[----:B------:R-:W-:Y:S05]  /*10c00*/  IMAD R2, R2, c[0x0][0x32c], R112 ;  /* 0x0000cb0002027a24 */ /* 0x000fea00078e0270 */
[----:B------:R-:W-:Y:S02]  /*10c10*/  IADD3 R112, R2, c[0x0][0x32c], RZ ;  /* 0x0000cb0002707a10 */ /* 0x000fe40007ffe0ff */
[----:B------:R-:W-:Y:S02]  /*10c20*/  IMNMX R0, R0, R2, !PT ;  /* 0x0000000200007217 */ /* 0x000fe40007800200 */
[----:B------:R-:W-:Y:S02]  /*10c30*/  IMNMX R156, R156, R112, PT ;  /* 0x000000709c9c7217 */ /* 0x000fe40003800200 */
.L_x_2246:
        /* <DEDUP_REMOVED lines=17> */
.L_x_2252:
[----:B------:R-:W-:Y:S04]  /*10d50*/  MOV R113, c[0x0][0x32c] ;  /* 0x0000cb0000717a02 */ /* 0x000fe80000000f00 */
[----:B------:R-:W-:Y:S11]  /*10d60*/  ISETP.NE.AND P0, PT, R113, 0x1, PT ;  /* 0x000000017100780c */ /* 0x000ff60003f05270 */
[----:B------:R-:W-:Y:S02]  /*10d70*/  @!UPT UIADD3 URZ, URZ, URZ, URZ ;  /* 0x0000003f3f3ff290 */ /* 0x000fe4000fffe03f */
[----:B------:R-:W-:Y:S05]  /*10d80*/  @P0 IMAD.HI.U32 R113, R2, c[0x0][0x330], RZ ;  /* 0x0000cc0002710a27 */ /* 0x000fea00078e00ff */
[----:B------:R-:W-:Y:S02]  /*10d90*/  @P0 SHF.R.U32.HI R2, RZ, c[0x0][0x334], R113 ;  /* 0x0000cd00ff020a19 */ /* 0x000fe40000011671 */
.L_x_2253:
[----:B------:R-:W-:Y:S05]  /*10da0*/  BSYNC B0 ;  /* 0x0000000000007941 */ /* 0x000fea0003800000 */
.L_x_2251:
[----:B------:R-:W-:Y:S04]  /*10db0*/  IMAD.IADD R113, R3, 0x1, -R242 ;  /* 0x0000000103717824 */ /* 0x000fe800078e0af2 */
[----:B------:R-:W-:Y:S05]  /*10dc0*/  IMAD R2, R2, c[0x0][0x32c], R113 ;  /* 0x0000cb0002027a24 */ /* 0x000fea00078e0271 */
[----:B------:R-:W-:Y:S02]  /*10dd0*/  IADD3 R113, R2, c[0x0][0x32c], RZ ;  /* 0x0000cb0002717a10 */ /* 0x000fe40007ffe0ff */
[----:B------:R-:W-:Y:S02]  /*10de0*/  IMNMX R112, R112, R2, !PT ;  /* 0x0000000270707217 */ /* 0x000fe40007800200 */
[----:B------:R-:W-:Y:S02]  /*10df0*/  IMNMX R114, R114, R113, PT ;  /* 0x0000007172727217 */ /* 0x000fe40003800200 */
.L_x_2250:
        /* <DEDUP_REMOVED lines=17> */
.L_x_2256:
[----:B------:R-:W-:Y:S04]  /*10f10*/  MOV R161, c[0x0][0x32c] ;  /* 0x0000cb0000a17a02 */ /* 0x000fe80000000f00 */
[----:B------:R-:W-:Y:S11]  /*10f20*/  ISETP.NE.AND P0, PT, R161, 0x1, PT ;  /* 0x00000001a100780c */ /* 0x000ff60003f05270 */
[----:B------:R-:W-:Y:S02]  /*10f30*/  @!UPT UIADD3 URZ, URZ, URZ, URZ ;  /* 0x0000003f3f3ff290 */ /* 0x000fe4000fffe03f */
[----:B------:R-:W-:Y:S05]  /*10f40*/  @P0 IMAD.HI.U32 R161, R157, c[0x0][0x330], RZ ;  /* 0x0000cc009da10a27 */ /* 0x000fea00078e00ff */
[----:B------:R-:W-:Y:S02]  /*10f50*/  @P0 SHF.R.U32.HI R157, RZ, c[0x0][0x334], R161 ;  /* 0x0000cd00ff9d0a19 */ /* 0x000fe400000116a1 */
.L_x_2257:
[----:B------:R-:W-:Y:S05]  /*10f60*/  BSYNC B0 ;  /* 0x0000000000007941 */ /* 0x000fea0003800000 */
.L_x_2255:
[----:B------:R-:W-:Y:S04]  /*10f70*/  IMAD.IADD R161, R3, 0x1, -R242 ;  /* 0x0000000103a17824 */ /* 0x000fe800078e0af2 */
[----:B------:R-:W-:Y:S05]  /*10f80*/  IMAD R157, R157, c[0x0][0x32c], R161 ;  /* 0x0000cb009d9d7a24 */ /* 0x000fea00078e02a1 */
[----:B------:R-:W-:Y:S02]  /*10f90*/  IADD3 R161, R157, c[0x0][0x32c], RZ ;  /* 0x0000cb009da17a10 */ /* 0x000fe40007ffe0ff */
[----:B------:R-:W-:Y:S02]  /*10fa0*/  IMNMX R2, R2, R157, !PT ;  /* 0x0000009d02027217 */ /* 0x000fe40007800200 */
[----:B------:R-:W-:Y:S02]  /*10fb0*/  IMNMX R113, R113, R161, PT ;  /* 0x000000a171717217 */ /* 0x000fe40003800200 */
.L_x_2254:
        /* <DEDUP_REMOVED lines=249> */
.L_x_2260:
[----:B------:R-:W-:Y:S04]  /*11f50*/  MOV R6, c[0x0][0x32c] ;  /* 0x0000cb0000067a02 */ /* 0x000fe80000000f00 */
[----:B------:R-:W-:Y:S11]  /*11f60*/  ISETP.NE.AND P0, PT, R6, 0x1, PT ;  /* 0x000000010600780c */ /* 0x000ff60003f05270 */
[----:B------:R-:W-:Y:S02]  /*11f70*/  @!UPT UIADD3 URZ, URZ, URZ, URZ ;  /* 0x0000003f3f3ff290 */ /* 0x000fe4000fffe03f */
[----:B------:R-:W-:Y:S05]  /*11f80*/  @P0 IMAD.HI.U32 R6, R4, c[0x0][0x330], RZ ;  /* 0x0000cc0004060a27 */ /* 0x000fea00078e00ff */
[----:B------:R-:W-:Y:S02]  /*11f90*/  @P0 SHF.R.U32.HI R4, RZ, c[0x0][0x334], R6 ;  /* 0x0000cd00ff040a19 */ /* 0x000fe40000011606 */
.L_x_2261:
[----:B------:R-:W-:Y:S05]  /*11fa0*/  BSYNC B0 ;  /* 0x0000000000007941 */ /* 0x000fea0003800000 */
.L_x_2259:
[----:B------:R-:W-:Y:S04]  /*11fb0*/  IMAD.IADD R3, R3, 0x1, -R242 ;  /* 0x0000000103037824 */ /* 0x000fe800078e0af2 */
[----:B------:R-:W-:Y:S05]  /*11fc0*/  IMAD R3, R4, c[0x0][0x32c], R3 ;  /* 0x0000cb0004037a24 */ /* 0x000fea00078e0203 */
[----:B------:R-:W-:Y:S02]  /*11fd0*/  IADD3 R4, R3, c[0x0][0x32c], RZ ;  /* 0x0000cb0003047a10 */ /* 0x000fe40007ffe0ff */
[----:B------:R-:W-:Y:S02]  /*11fe0*/  IMNMX R0, R0, R3, !PT ;  /* 0x0000000300007217 */ /* 0x000fe40007800200 */
[----:B------:R-:W-:Y:S02]  /*11ff0*/  IMNMX R2, R2, R4, PT ;  /* 0x0000000402027217 */ /* 0x000fe40003800200 */
.L_x_2258:
        /* <DEDUP_REMOVED lines=152> */
[----:B------:R-:W-:Y:S04]  /*12980*/  ISETP.LT.OR P3, PT, R2, 0x4a, P3 ;  /* 0x0000004a0200780c */ /* 0x000fe80001f61670 */
        /* <DEDUP_REMOVED lines=16> */
[----:B------:R3:W-:Y:S01]  /*12a90*/  MUFU.EX2 R229, R56 ;  /* 0x0000003800e57308 */ /* 0x0007e20000000800 */
        /* <DEDUP_REMOVED lines=8> */
[--C-:B---3--:R-:W-:Y:S08]  /*12b20*/  FFMA.FTZ R56, R180, c[0x0][0x2d0], -R64.reuse ;  /* 0x0000b400b4387a23 */ /* 0x108ff00000010840 */
[----:B------:R-:W-:Y:S01]  /*12b30*/  MUFU.EX2 R228, R56 ;  /* 0x0000003800e47308 */ /* 0x000fe20000000800 */
[--C-:B-1----:R-:W-:Y:S01]  /*12b40*/  FFMA.FTZ R5, R34, c[0x0][0x2d0], -R64.reuse ;  /* 0x0000b40022057a23 */ /* 0x102fe20000010840 */
[----:B--2---:R-:W-:Y:S08]  /*12b50*/  F2FP.BF16.PACK_AB R46, R225, R223 ;  /* 0x000000dfe12e723e */ /* 0x004ff000000010ff */
[----:B------:R1:W-:Y:S02]  /*12b60*/  MUFU.EX2 R53, R5 ;  /* 0x0000000500357308 */ /* 0x0003e40000000800 */
[--C-:B-1----:R-:W-:Y:S08]  /*12b70*/  FFMA.FTZ R5, R36, c[0x0][0x2d0], -R64.reuse ;  /* 0x0000b40024057a23 */ /* 0x102ff00000010840 */
        /* <DEDUP_REMOVED lines=17> */
[----:B------:R-:W-:Y:S01]  /*12c90*/  LDSM.16.MT88.4 R32, [R200] ;  /* 0x00000000c820783b */ /* 0x000fe20000004200 */
[--C-:B------:R-:W-:Y:S01]  /*12ca0*/  FFMA.FTZ R16, R24, c[0x0][0x2d0], -R65.reuse ;  /* 0x0000b40018107a23 */ /* 0x100fe20000010841 */
        /* <DEDUP_REMOVED lines=53> */
[C---:B------:R-:W-:Y:S02]  /*13000*/  FMUL.FTZ R85, R41.reuse, R85 ;  /* 0x0000005529557220 */ /* 0x040fe40000410000 */
[C---:B------:R-:W-:Y:S02]  /*13010*/  FMUL.FTZ R96, R41.reuse, R96 ;  /* 0x0000006029607220 */ /* 0x040fe40000410000 */
[C---:B------:R-:W-:Y:S02]  /*13020*/  FMUL.FTZ R97, R41.reuse, R97 ;  /* 0x0000006129617220 */ /* 0x040fe40000410000 */
[C---:B------:R-:W-:Y:S01]  /*13030*/  FMUL.FTZ R100, R41.reuse, R100 ;  /* 0x0000006429647220 */ /* 0x040fe20000410000 */
[----:B------:R4:W-:Y:S01]  /*13040*/  MUFU.EX2 R79, R4 ;  /* 0x00000004004f7308 */ /* 0x0009e20000000800 */
[----:B------:R-:W-:Y:S02]  /*13050*/  FMUL.FTZ R101, R41, R101 ;  /* 0x0000006529657220 */ /* 0x000fe40000410000 */
[C---:B-1----:R-:W-:Y:S02]  /*13060*/  FMUL.FTZ R7, R40.reuse, R123 ;  /* 0x0000007b28077220 */ /* 0x042fe40000410000 */
[C---:B------:R-:W-:Y:S01]  /*13070*/  FMUL.FTZ R6, R40.reuse, R122 ;  /* 0x0000007a28067220 */ /* 0x040fe20000410000 */
[----:B------:R-:W-:Y:S01]  /*13080*/  MOV R122, R53 ;  /* 0x00000035007a7202 */ /* 0x000fe20000000f00 */
[C---:B------:R-:W-:Y:S01]  /*13090*/  FMUL.FTZ R18, R40.reuse, R134 ;  /* 0x0000008628127220 */ /* 0x040fe20000410000 */
[----:B------:R-:W5:Y:S01]  /*130a0*/  LDL.LU R123, [R1] ;  /* 0x00000000017b7983 */ /* 0x000f620000300800 */
[C---:B------:R-:W-:Y:S01]  /*130b0*/  FMUL.FTZ R19, R40.reuse, R135 ;  /* 0x0000008728137220 */ /* 0x040fe20000410000 */
[----:B------:R-:W1:Y:S01]  /*130c0*/  MUFU.EX2 R241, R5 ;  /* 0x0000000500f17308 */ /* 0x000e620000000800 */
[C---:B------:R-:W-:Y:S01]  /*130d0*/  FMUL.FTZ R86, R40.reuse, R86 ;  /* 0x0000005628567220 */ /* 0x040fe20000410000 */
[----:B------:R-:W-:Y:S01]  /*130e0*/  LDSM.16.MT88.4 R132, [R196+0x2000] ;  /* 0x00200000c484783b */ /* 0x000fe20000004200 */
[----:B------:R-:W-:Y:S02]  /*130f0*/  FMUL.FTZ R87, R40, R87 ;  /* 0x0000005728577220 */ /* 0x000fe40000410000 */
[--C-:B--2---:R-:W-:Y:S02]  /*13100*/  FFMA.FTZ R0, R10, c[0x0][0x2d0], -R66.reuse ;  /* 0x0000b4000a007a23 */ /* 0x104fe40000010842 */
[C---:B---3--:R-:W-:Y:S01]  /*13110*/  FMUL.FTZ R8, R2.reuse, R124 ;  /* 0x0000007c02087220 */ /* 0x048fe20000410000 */
[----:B------:R-:W-:Y:S01]  /*13120*/  MOV R124, R52 ;  /* 0x00000034007c7202 */ /* 0x000fe20000000f00 */
        /* <DEDUP_REMOVED lines=10> */
[C---:B------:R-:W-:Y:S01]  /*131d0*/  FMUL.FTZ R88, R2.reuse, R88 ;  /* 0x0000005802587220 */ /* 0x040fe20000410000 */
[----:B-1----:R-:W-:Y:S01]  /*131e0*/  F2FP.BF16.PACK_AB R39, R79, R241 ;  /* 0x000000f14f27723e */ /* 0x002fe200000010ff */
[----:B------:R-:W-:Y:S01]  /*131f0*/  FMUL.FTZ R5, R41, R121 ;  /* 0x0000007929057220 */ /* 0x000fe20000410000 */
[----:B------:R-:W-:Y:S01]  /*13200*/  MOV R144, R224 ;  /* 0x000000e000907202 */ /* 0x000fe20000000f00 */
[C---:B------:R-:W-:Y:S01]  /*13210*/  FMUL.FTZ R89, R2.reuse, R89 ;  /* 0x0000005902597220 */ /* 0x040fe20000410000 */
[----:B------:R-:W4:Y:S01]  /*13220*/  LDL.LU R121, [R1+0x4] ;  /* 0x0000040001797983 */ /* 0x000f220000300800 */
[C---:B------:R-:W-:Y:S02]  /*13230*/  FMUL.FTZ R92, R2.reuse, R92 ;  /* 0x0000005c025c7220 */ /* 0x040fe40000410000 */
[----:B------:R-:W-:Y:S02]  /*13240*/  FMUL.FTZ R93, R2, R93 ;  /* 0x0000005d025d7220 */ /* 0x000fe40000410000 */
[C---:B------:R-:W-:Y:S02]  /*13250*/  FMUL.FTZ R98, R40.reuse, R98 ;  /* 0x0000006228627220 */ /* 0x040fe40000410000 */
[--C-:B--2---:R-:W-:Y:S02]  /*13260*/  FFMA.FTZ R0, R11, c[0x0][0x2d0], -R66.reuse ;  /* 0x0000b4000b007a23 */ /* 0x104fe40000010842 */
[C---:B------:R-:W-:Y:S02]  /*13270*/  FMUL.FTZ R99, R40.reuse, R99 ;  /* 0x0000006328637220 */ /* 0x040fe40000410000 */
[----:B------:R1:W2:Y:S01]  /*13280*/  MUFU.EX2 R78, R0 ;  /* 0x00000000004e7308 */ /* 0x0002a20000000800 */
[C---:B------:R-:W-:Y:S02]  /*13290*/  FMUL.FTZ R102, R40.reuse, R102 ;  /* 0x0000006628667220 */ /* 0x040fe40000410000 */
[----:B------:R-:W-:Y:S02]  /*132a0*/  FMUL.FTZ R103, R40, R103 ;  /* 0x0000006728677220 */ /* 0x000fe40000410000 */
[----:B---3--:R-:W-:Y:S02]  /*132b0*/  FMUL.FTZ R4, R41, R120 ;  /* 0x0000007829047220 */ /* 0x008fe40000410000 */
[----:B------:R-:W3:Y:S01]  /*132c0*/  LDL.LU R120, [R1+0x8] ;  /* 0x0000080001787983 */ /* 0x000ee20000300800 */
[----:B------:R-:W-:Y:S02]  /*132d0*/  FFMA.FTZ R56, R61, c[0x0][0x2d0], -R66 ;  /* 0x0000b4003d387a23 */ /* 0x000fe40000010842 */
[C---:B------:R-:W-:Y:S02]  /*132e0*/  FMUL.FTZ R104, R2.reuse, R104 ;  /* 0x0000006802687220 */ /* 0x040fe40000410000 */
[-C--:B------:R-:W-:Y:S01]  /*132f0*/  HMMA.16816.F32.BF16 R4, R44, R20.reuse, R4 ;  /* 0x000000142c04723c */ /* 0x080fe20000041804 */
[----:B------:R-:W-:Y:S04]  /*13300*/  MUFU.EX2 R224, R56 ;  /* 0x0000003800e07308 */ /* 0x000fe80000000800 */
[C---:B------:R-:W-:Y:S02]  /*13310*/  FMUL.FTZ R105, R2.reuse, R105 ;  /* 0x0000006902697220 */ /* 0x040fe40000410000 */
[C---:B------:R-:W-:Y:S02]  /*13320*/  FMUL.FTZ R108, R2.reuse, R108 ;  /* 0x0000006c026c7220 */ /* 0x040fe40000410000 */
[----:B------:R-:W-:Y:S03]  /*13330*/  FMUL.FTZ R109, R2, R109 ;  /* 0x0000006d026d7220 */ /* 0x000fe60000410000 */
[----:B-1----:R-:W-:Y:S02]  /*13340*/  FSEL R0, R3, RZ, P0 ;  /* 0x000000ff03007208 */ /* 0x002fe40000000000 */
[----:B--2---:R-:W-:Y:S02]  /*13350*/  F2FP.BF16.PACK_AB R37, R78, R75 ;  /* 0x0000004b4e25723e */ /* 0x004fe400000010ff */
[----:B------:R-:W-:Y:S01]  /*13360*/  ISETP.GT.AND P0, PT, R211, R234, PT ;  /* 0x000000ead300720c */ /* 0x000fe20003f04270 */
[----:B------:R-:W-:Y:S04]  /*13370*/  FADD.FTZ R0, -R0, R118 ;  /* 0x0000007600007221 */ /* 0x000fe80000010100 */
[----:B------:R-:W-:Y:S06]  /*13380*/  FMUL.FTZ R0, R0, c[0x0][0x2d0] ;  /* 0x0000b40000007a20 */ /* 0x000fec0000410000 */
[----:B------:R-:W1:Y:S02]  /*13390*/  MUFU.EX2 R0, R0 ;  /* 0x0000000000007308 */ /* 0x000e640000000800 */
[C---:B-1----:R-:W-:Y:S02]  /*133a0*/  FMUL.FTZ R10, R0.reuse, R126 ;  /* 0x0000007e000a7220 */ /* 0x042fe40000410000 */
[C---:B------:R-:W-:Y:S02]  /*133b0*/  FMUL.FTZ R11, R0.reuse, R127 ;  /* 0x0000007f000b7220 */ /* 0x040fe40000410000 */
[C---:B------:R-:W-:Y:S02]  /*133c0*/  FMUL.FTZ R14, R0.reuse, R130 ;  /* 0x00000082000e7220 */ /* 0x040fe40000410000 */
[C---:B------:R-:W-:Y:S02]  /*133d0*/  FMUL.FTZ R15, R0.reuse, R131 ;  /* 0x00000083000f7220 */ /* 0x040fe40000410000 */
[C---:B------:R-:W-:Y:S01]  /*133e0*/  FMUL.FTZ R26, R0.reuse, R142 ;  /* 0x0000008e001a7220 */ /* 0x040fe20000410000 */
[C---:B------:R-:W-:Y:S04]  /*133f0*/  HMMA.16816.F32.BF16 R8, R36.reuse, R20, R8 ;  /* 0x000000142408723c */ /* 0x040fe80000041808 */
[C---:B------:R-:W-:Y:S02]  /*13400*/  FMUL.FTZ R27, R0.reuse, R143 ;  /* 0x0000008f001b7220 */ /* 0x040fe40000410000 */
[C---:B------:R-:W-:Y:S01]  /*13410*/  FMUL.FTZ R30, R0.reuse, R146 ;  /* 0x00000092001e7220 */ /* 0x040fe20000410000 */
[----:B------:R-:W-:Y:S01]  /*13420*/  MOV R146, R55 ;  /* 0x0000003700927202 */ /* 0x000fe20000000f00 */
[-C--:B------:R-:W-:Y:S04]  /*13430*/  HMMA.16816.F32.BF16 R12, R36, R22.reuse, R12 ;  /* 0x00000016240c723c */ /* 0x080fe8000004180c */
[----:B------:R-:W-:Y:S02]  /*13440*/  FFMA.FTZ R20, R25, c[0x0][0x2d0], -R65 ;  /* 0x0000b40019147a23 */ /* 0x000fe40000010841 */
[----:B------:R-:W-:Y:S01]  /*13450*/  FMUL.FTZ R31, R0, R147 ;  /* 0x00000093001f7220 */ /* 0x000fe20000410000 */
[----:B------:R-:W-:Y:S01]  /*13460*/  MOV R147, R54 ;  /* 0x0000003600937202 */ /* 0x000fe20000000f00 */
[C---:B------:R-:W-:Y:S01]  /*13470*/  HMMA.16816.F32.BF16 R16, R44.reuse, R22, R16 ;  /* 0x000000162c10723c */ /* 0x040fe20000041810 */
[----:B------:R1:W-:Y:S01]  /*13480*/  MUFU.EX2 R237, R20 ;  /* 0x0000001400ed7308 */ /* 0x0003e20000000800 */
[----:B------:R-:W2:Y:S02]  /*13490*/  LDSM.16.MT88.4 R52, [R199] ;  /* 0x00000000c734783b */ /* 0x000ea40000004200 */
[C---:B------:R-:W-:Y:S02]  /*134a0*/  FMUL.FTZ R21, R41.reuse, R137 ;  /* 0x0000008929157220 */ /* 0x040fe40000410000 */
[----:B------:R-:W-:Y:S02]  /*134b0*/  FMUL.FTZ R25, R2, R141 ;  /* 0x0000008d02197220 */ /* 0x000fe40000410000 */
[C---:B------:R-:W-:Y:S04]  /*134c0*/  FMUL.FTZ R22, R40.reuse, R138 ;  /* 0x0000008a28167220 */ /* 0x040fe80000410000 */
[----:B------:R-:W-:Y:S02]  /*134d0*/  FMUL.FTZ R23, R40, R139 ;  /* 0x0000008b28177220 */ /* 0x000fe40000410000 */
[C---:B------:R-:W-:Y:S02]  /*134e0*/  FMUL.FTZ R90, R0.reuse, R90 ;  /* 0x0000005a005a7220 */ /* 0x040fe40000410000 */
[C---:B------:R-:W-:Y:S02]  /*134f0*/  FMUL.FTZ R91, R0.reuse, R91 ;  /* 0x0000005b005b7220 */ /* 0x040fe40000410000 */
[C---:B------:R-:W-:Y:S02]  /*13500*/  FMUL.FTZ R94, R0.reuse, R94 ;  /* 0x0000005e005e7220 */ /* 0x040fe40000410000 */
[C---:B------:R-:W-:Y:S02]  /*13510*/  FMUL.FTZ R95, R0.reuse, R95 ;  /* 0x0000005f005f7220 */ /* 0x040fe40000410000 */
[C---:B------:R-:W-:Y:S02]  /*13520*/  FMUL.FTZ R106, R0.reuse, R106 ;  /* 0x0000006a006a7220 */ /* 0x040fe40000410000 */
[C---:B------:R-:W-:Y:S02]  /*13530*/  FMUL.FTZ R107, R0.reuse, R107 ;  /* 0x0000006b006b7220 */ /* 0x040fe40000410000 */
[----:B-1----:R-:W-:Y:S02]  /*13540*/  FMUL.FTZ R20, R41, R136 ;  /* 0x0000008829147220 */ /* 0x002fe40000410000 */
[C---:B------:R-:W-:Y:S02]  /*13550*/  FMUL.FTZ R110, R0.reuse, R110 ;  /* 0x0000006e006e7220 */ /* 0x040fe40000410000 */
[----:B------:R-:W-:Y:S03]  /*13560*/  FMUL.FTZ R111, R0, R111 ;  /* 0x0000006f006f7220 */ /* 0x000fe60000410000 */
[-C--:B------:R-:W-:Y:S08]  /*13570*/  HMMA.16816.F32.BF16 R20, R44, R32.reuse, R20 ;  /* 0x000000202c14723c */ /* 0x080ff00000041814 */
[C---:B------:R-:W-:Y:S07]  /*13580*/  HMMA.16816.F32.BF16 R24, R36.reuse, R32, R24 ;  /* 0x000000202418723c */ /* 0x040fee0000041818 */
[--C-:B------:R-:W-:Y:S01]  /*13590*/  FFMA.FTZ R32, R177, c[0x0][0x2d0], -R43.reuse ;  /* 0x0000b400b1207a23 */ /* 0x100fe2000001082b */
[-C--:B------:R-:W-:Y:S03]  /*135a0*/  HMMA.16816.F32.BF16 R28, R36, R34.reuse, R28 ;  /* 0x00000022241c723c */ /* 0x080fe6000004181c */
[----:B------:R1:W-:Y:S01]  /*135b0*/  MUFU.EX2 R231, R32 ;  /* 0x0000002000e77308 */ /* 0x0003e20000000800 */
[C---:B------:R-:W-:Y:S01]  /*135c0*/  FMUL.FTZ R33, R41.reuse, R149 ;  /* 0x0000009529217220 */ /* 0x040fe20000410000 */
[----:B------:R-:W-:Y:S03]  /*135d0*/  MOV R149, R225 ;  /* 0x000000e100957202 */ /* 0x000fe60000000f00 */
[C---:B------:R-:W-:Y:S07]  /*135e0*/  HMMA.16816.F32.BF16 R84, R44.reuse, R34, R84 ;  /* 0x000000222c54723c */ /* 0x040fee0000041854 */
[C---:B------:R-:W-:Y:S02]  /*135f0*/  FMUL.FTZ R34, R40.reuse, R150 ;  /* 0x0000009628227220 */ /* 0x040fe40000410000 */
[----:B------:R-:W-:Y:S01]  /*13600*/  FMUL.FTZ R35, R40, R151 ;  /* 0x0000009728237220 */ /* 0x000fe20000410000 */
[----:B------:R-:W3:Y:S02]  /*13610*/  LDL.LU R150, [R1+0xc] ;  /* 0x00000c0001967983 */ /* 0x000ee40000300800 */
[--C-:B-1----:R-:W-:Y:S04]  /*13620*/  FFMA.FTZ R32, R178, c[0x0][0x2d0], -R43.reuse ;  /* 0x0000b400b2207a23 */ /* 0x102fe8000001082b */
[----:B------:R1:W-:Y:S02]  /*13630*/  MUFU.EX2 R230, R32 ;  /* 0x0000002000e67308 */ /* 0x0003e40000000800 */
[----:B-1----:R-:W-:Y:S01]  /*13640*/  FMUL.FTZ R32, R41, R148 ;  /* 0x0000009429207220 */ /* 0x002fe20000410000 */
[----:B------:R-:W-:Y:S06]  /*13650*/  MOV R148, R226 ;  /* 0x000000e200947202 */ /* 0x000fec0000000f00 */
        /* <DEDUP_REMOVED lines=9> */
[----:B------:R-:W-:Y:S01]  /*136f0*/  LDSM.16.MT88.4 R56, [R200+0x800] ;  /* 0x00080000c838783b */ /* 0x000fe20000004200 */
[--C-:B------:R-:W-:Y:S01]  /*13700*/  FFMA.FTZ R52, R67, c[0x0][0x2d0], -R66.reuse ;  /* 0x0000b40043347a23 */ /* 0x100fe20000010842 */
[-C--:B------:R-:W-:Y:S01]  /*13710*/  HMMA.16816.F32.BF16 R108, R36, R54.reuse, R108 ;  /* 0x00000036246c723c */ /* 0x080fe2000004186c */
[----:B------:R1:W-:Y:S06]  /*13720*/  MUFU.EX2 R226, R48 ;  /* 0x0000003000e27308 */ /* 0x0003ec0000000800 */
[C---:B------:R-:W-:Y:S02]  /*13730*/  FMUL.FTZ R36, R41.reuse, R152 ;  /* 0x0000009829247220 */ /* 0x040fe40000410000 */
[----:B------:R-:W-:Y:S02]  /*13740*/  FMUL.FTZ R37, R41, R153 ;  /* 0x0000009929257220 */ /* 0x000fe40000410000 */
[----:B------:R2:W2:Y:S01]  /*13750*/  MUFU.EX2 R223, R52 ;  /* 0x0000003400df7308 */ /* 0x0004a20000000800 */
[C---:B------:R-:W-:Y:S02]  /*13760*/  FMUL.FTZ R38, R40.reuse, R154 ;  /* 0x0000009a28267220 */ /* 0x040fe40000410000 */
[----:B------:R-:W-:Y:S07]  /*13770*/  FMUL.FTZ R39, R40, R155 ;  /* 0x0000009b28277220 */ /* 0x000fee0000410000 */
[----:B------:R-:W-:Y:S04]  /*13780*/  HMMA.16816.F32.BF16 R36, R44, R54, R36 ;  /* 0x000000362c24723c */ /* 0x000fe80000041824 */
[----:B-1----:R-:W-:Y:S02]  /*13790*/  FFMA.FTZ R48, R60, c[0x0][0x2d0], -R66 ;  /* 0x0000b4003c307a23 */ /* 0x002fe40000010842 */
[--C-:B------:R-:W-:Y:S01]  /*137a0*/  FFMA.FTZ R60, R184, c[0x0][0x2d0], -R64.reuse ;  /* 0x0000b400b83c7a23 */ /* 0x100fe20000010840 */
[----:B------:R-:W-:Y:S01]  /*137b0*/  F2FP.BF16.PACK_AB R44, R252, R248 ;  /* 0x000000f8fc2c723e */ /* 0x000fe200000010ff */
[----:B------:R1:W1:Y:S01]  /*137c0*/  MUFU.EX2 R225, R48 ;  /* 0x0000003000e17308 */ /* 0x0002620000000800 */
[----:B------:R-:W-:Y:S03]  /*137d0*/  F2FP.BF16.PACK_AB R45, R249, R250 ;  /* 0x000000faf92d723e */ /* 0x000fe600000010ff */
[----:B------:R-:W-:Y:S01]  /*137e0*/  F2FP.BF16.PACK_AB R46, R243, R251 ;  /* 0x000000fbf32e723e */ /* 0x000fe200000010ff */
[----:B--2---:R-:W-:Y:S01]  /*137f0*/  FFMA.FTZ R52, R182, c[0x0][0x2d0], -R43 ;  /* 0x0000b400b6347a23 */ /* 0x004fe2000001082b */
[----:B------:R-:W-:Y:S02]  /*13800*/  F2FP.BF16.PACK_AB R47, R239, R240 ;  /* 0x000000f0ef2f723e */ /* 0x000fe400000010ff */
[----:B------:R-:W-:Y:S02]  /*13810*/  F2FP.BF16.PACK_AB R54, R232, R233 ;  /* 0x000000e9e836723e */ /* 0x000fe400000010ff */
[----:B------:R2:W-:Y:S01]  /*13820*/  MUFU.EX2 R182, R52 ;  /* 0x0000003400b67308 */ /* 0x0005e20000000800 */
[----:B------:R-:W-:Y:S09]  /*13830*/  F2FP.BF16.PACK_AB R55, R223, R224 ;  /* 0x000000e0df37723e */ /* 0x000ff200000010ff */
[----:B------:R4:W-:Y:S01]  /*13840*/  MUFU.EX2 R181, R60 ;  /* 0x0000003c00b57308 */ /* 0x0009e20000000800 */
[----:B-1----:R-:W1:Y:S01]  /*13850*/  LDSM.16.MT88.4 R48, [R196+0x800] ;  /* 0x00080000c430783b */ /* 0x002e620000004200 */
[----:B------:R-:W-:Y:S01]  /*13860*/  F2FP.BF16.PACK_AB R53, R225, R226 ;  /* 0x000000e2e135723e */ /* 0x000fe200000010ff */
[----:B--2---:R-:W-:Y:S07]  /*13870*/  FFMA.FTZ R52, R183, c[0x0][0x2d0], -R64 ;  /* 0x0000b400b7347a23 */ /* 0x004fee0000010840 */
[----:B------:R2:W-:Y:S01]  /*13880*/  MUFU.EX2 R180, R52 ;  /* 0x0000003400b47308 */ /* 0x0005e20000000800 */
[----:B----4-:R-:W4:Y:S01]  /*13890*/  LDSM.16.MT88.4 R60, [R197+0x800] ;  /* 0x00080000c53c783b */ /* 0x010f220000004200 */
        /* <DEDUP_REMOVED lines=15> */
[-C--:B----4-:R-:W-:Y:S08]  /*13990*/  HMMA.16816.F32.BF16 R32, R44, R60.reuse, R32 ;  /* 0x0000003c2c20723c */ /* 0x090ff00000041820 */
        /* <DEDUP_REMOVED lines=11> */
[----:B--2---:R-:W-:Y:S09]  /*13a50*/  FFMA.FTZ R56, R188, c[0x0][0x2d0], -R64 ;  /* 0x0000b400bc387a23 */ /* 0x004ff20000010840 */
[----:B------:R2:W-:Y:S01]  /*13a60*/  MUFU.EX2 R173, R56 ;  /* 0x0000003800ad7308 */ /* 0x0005e20000000800 */
[----:B----4-:R-:W-:Y:S09]  /*13a70*/  FFMA.FTZ R60, R73, c[0x0][0x2d0], -R66 ;  /* 0x0000b400493c7a23 */ /* 0x010ff20000010842 */
[----:B------:R4:W-:Y:S01]  /*13a80*/  MUFU.EX2 R167, R60 ;  /* 0x0000003c00a77308 */ /* 0x0009e20000000800 */
[--C-:B-1----:R-:W-:Y:S09]  /*13a90*/  FFMA.FTZ R48, R185, c[0x0][0x2d0], -R43.reuse ;  /* 0x0000b400b9307a23 */ /* 0x102ff2000001082b */
[----:B------:R1:W-:Y:S01]  /*13aa0*/  MUFU.EX2 R174, R48 ;  /* 0x0000003000ae7308 */ /* 0x0003e20000000800 */
[--C-:B--2---:R-:W-:Y:S09]  /*13ab0*/  FFMA.FTZ R56, R189, c[0x0][0x2d0], -R43.reuse ;  /* 0x0000b400bd387a23 */ /* 0x104ff2000001082b */
[----:B------:R2:W-:Y:S01]  /*13ac0*/  MUFU.EX2 R171, R56 ;  /* 0x0000003800ab7308 */ /* 0x0005e20000000800 */
[----:B----4-:R-:W-:Y:S09]  /*13ad0*/  FFMA.FTZ R60, R193, c[0x0][0x2d0], -R64 ;  /* 0x0000b400c13c7a23 */ /* 0x010ff20000010840 */
[----:B------:R4:W-:Y:S01]  /*13ae0*/  MUFU.EX2 R165, R60 ;  /* 0x0000003c00a57308 */ /* 0x0009e20000000800 */
[----:B-1----:R-:W1:Y:S01]  /*13af0*/  LDSM.16.MT88.4 R48, [R199+0x800] ;  /* 0x00080000c730783b */ /* 0x002e620000004200 */
[--C-:B--2---:R-:W-:Y:S08]  /*13b00*/  FFMA.FTZ R56, R70, c[0x0][0x2d0], -R66.reuse ;  /* 0x0000b40046387a23 */ /* 0x104ff00000010842 */
[----:B------:R2:W1:Y:S01]  /*13b10*/  MUFU.EX2 R170, R56 ;  /* 0x0000003800aa7308 */ /* 0x0004620000000800 */
[----:B----4-:R-:W-:Y:S08]  /*13b20*/  LDSM.16.MT88.4 R60, [R197+0x1000] ;  /* 0x00100000c53c783b */ /* 0x010ff00000004200 */
[----:B--2---:R-:W2:Y:S01]  /*13b30*/  LDSM.16.MT88.4 R56, [R196+0x1000] ;  /* 0x00100000c438783b */ /* 0x004ea20000004200 */
[-C--:B-1----:R-:W-:Y:S08]  /*13b40*/  HMMA.16816.F32.BF16 R100, R44, R48.reuse, R100 ;  /* 0x000000302c64723c */ /* 0x082ff00000041864 */
[C---:B------:R-:W-:Y:S07]  /*13b50*/  HMMA.16816.F32.BF16 R104, R52.reuse, R48, R104 ;  /* 0x000000303468723c */ /* 0x040fee0000041868 */
[----:B------:R-:W-:Y:S01]  /*13b60*/  FFMA.FTZ R48, R76, c[0x0][0x2d0], -R66 ;  /* 0x0000b4004c307a23 */ /* 0x000fe20000010842 */
[-C--:B------:R-:W-:Y:S01]  /*13b70*/  HMMA.16816.F32.BF16 R108, R52, R50.reuse, R108 ;  /* 0x00000032346c723c */ /* 0x080fe2000004186c */
[----:B------:R-:W1:Y:S02]  /*13b80*/  LDSM.16.MT88.4 R52, [R200+0x1000] ;  /* 0x00100000c834783b */ /* 0x000e640000004200 */
[----:B------:R4:W2:Y:S01]  /*13b90*/  MUFU.EX2 R166, R48 ;  /* 0x0000003000a67308 */ /* 0x0008a20000000800 */
[----:B------:R-:W-:Y:S04]  /*13ba0*/  F2FP.BF16.PACK_AB R49, R169, R170 ;  /* 0x000000aaa931723e */ /* 0x000fe800000010ff */
[----:B------:R-:W-:Y:S07]  /*13bb0*/  HMMA.16816.F32.BF16 R36, R44, R50, R36 ;  /* 0x000000322c24723c */ /* 0x000fee0000041824 */
[----:B------:R-:W-:Y:S02]  /*13bc0*/  F2FP.BF16.PACK_AB R44, R230, R231 ;  /* 0x000000e7e62c723e */ /* 0x000fe400000010ff */
[----:B------:R-:W-:Y:S03]  /*13bd0*/  F2FP.BF16.PACK_AB R45, R228, R229 ;  /* 0x000000e5e42d723e */ /* 0x000fe600000010ff */
[----:B------:R-:W-:Y:S02]  /*13be0*/  F2FP.BF16.PACK_AB R46, R182, R227 ;  /* 0x000000e3b62e723e */ /* 0x000fe400000010ff */
[----:B------:R-:W-:Y:S02]  /*13bf0*/  F2FP.BF16.PACK_AB R47, R181, R180 ;  /* 0x000000b4b52f723e */ /* 0x000fe400000010ff */
[----:B------:R-:W-:Y:S01]  /*13c00*/  F2FP.BF16.PACK_AB R50, R178, R176 ;  /* 0x000000b0b232723e */ /* 0x000fe200000010ff */
[----:B----4-:R-:W-:Y:S01]  /*13c10*/  FFMA.FTZ R48, R190, c[0x0][0x2d0], -R43 ;  /* 0x0000b400be307a23 */ /* 0x010fe2000001082b */
[----:B--2---:R-:W-:Y:S03]  /*13c20*/  F2FP.BF16.PACK_AB R51, R166, R167 ;  /* 0x000000a7a633723e */ /* 0x004fe600000010ff */
[-C--:B------:R-:W-:Y:S01]  /*13c30*/  HMMA.16816.F32.BF16 R4, R44, R56.reuse, R4 ;  /* 0x000000382c04723c */ /* 0x080fe20000041804 */
[----:B------:R2:W-:Y:S02]  /*13c40*/  MUFU.EX2 R168, R48 ;  /* 0x0000003000a87308 */ /* 0x0005e40000000800 */
[----:B--2---:R-:W-:Y:S08]  /*13c50*/  FFMA.FTZ R48, R191, c[0x0][0x2d0], -R64 ;  /* 0x0000b400bf307a23 */ /* 0x004ff00000010840 */
        /* <DEDUP_REMOVED lines=23> */
[----:B------:R2:W4:Y:S10]  /*13dd0*/  MUFU.EX2 R117, R52 ;  /* 0x0000003400757308 */ /* 0x0005340000000800 */
[----:B------:R3:W-:Y:S01]  /*13de0*/  MUFU.EX2 R69, R60 ;  /* 0x0000003c00457308 */ /* 0x0007e20000000800 */
[----:B-1----:R-:W-:Y:S09]  /*13df0*/  FFMA.FTZ R56, R192, c[0x0][0x2d0], -R65 ;  /* 0x0000b400c0387a23 */ /* 0x002ff20000010841 */
[----:B------:R1:W-:Y:S01]  /*13e00*/  MUFU.EX2 R118, R56 ;  /* 0x0000003800767308 */ /* 0x0003e20000000800 */
[----:B--2---:R-:W-:Y:S01]  /*13e10*/  FFMA.FTZ R52, R212, c[0x0][0x2d0], -R64 ;  /* 0x0000b400d4347a23 */ /* 0x004fe20000010840 */
[----:B----4-:R-:W-:Y:S08]  /*13e20*/  F2FP.BF16.PACK_AB R152, R117, R116 ;  /* 0x000000747598723e */ /* 0x010ff000000010ff */
[----:B------:R2:W-:Y:S01]  /*13e30*/  MUFU.EX2 R115, R52 ;  /* 0x0000003400737308 */ /* 0x0005e20000000800 */
[----:B---3--:R-:W-:Y:S09]  /*13e40*/  FFMA.FTZ R60, R158, c[0x0][0x2d0], -R66 ;  /* 0x0000b4009e3c7a23 */ /* 0x008ff20000010842 */
        /* <DEDUP_REMOVED lines=14> */
[----:B------:R-:W4:Y:S01]  /*13f30*/  MUFU.EX2 R67, R56 ;  /* 0x0000003800437308 */ /* 0x000f220000000800 */
        /* <DEDUP_REMOVED lines=13> */
[----:B----4-:R-:W-:Y:S01]  /*14010*/  F2FP.BF16.PACK_AB R51, R67, R68 ;  /* 0x000000444333723e */ /* 0x010fe200000010ff */
        /* <DEDUP_REMOVED lines=9> */
[----:B------:R1:W-:Y:S01]  /*140b0*/  MUFU.EX2 R73, R43 ;  /* 0x0000002b00497308 */ /* 0x0003e20000000800 */
[C---:B------:R-:W-:Y:S08]  /*140c0*/  HMMA.16816.F32.BF16 R8, R48.reuse, R52, R8 ;  /* 0x000000343008723c */ /* 0x040ff00000041808 */
[-C--:B------:R-:W-:Y:S08]  /*140d0*/  HMMA.16816.F32.BF16 R12, R48, R54.reuse, R12 ;  /* 0x00000036300c723c */ /* 0x080ff0000004180c */
[C---:B------:R-:W-:Y:S01]  /*140e0*/  HMMA.16816.F32.BF16 R16, R44.reuse, R54, R16 ;  /* 0x000000362c10723c */ /* 0x040fe20000041810 */
[----:B------:R-:W2:Y:S03]  /*140f0*/  LDSM.16.MT88.4 R52, [R199+0x1800] ;  /* 0x00180000c734783b */ /* 0x000ea60000004200 */
[--C-:B-1----:R-:W-:Y:S02]  /*14100*/  FFMA.FTZ R43, R221, c[0x0][0x2d0], -R65.reuse ;  /* 0x0000b400dd2b7a23 */ /* 0x102fe40000010841 */
[----:B------:R-:W-:Y:S02]  /*14110*/  FFMA.FTZ R65, R222, c[0x0][0x2d0], -R65 ;  /* 0x0000b400de417a23 */ /* 0x000fe40000010841 */
        /* <DEDUP_REMOVED lines=9> */
[----:B------:R1:W-:Y:S07]  /*141b0*/  MUFU.EX2 R65, R43 ;  /* 0x0000002b00417308 */ /* 0x0003ee0000000800 */
[C---:B------:R-:W-:Y:S08]  /*141c0*/  HMMA.16816.F32.BF16 R88, R48.reuse, R56, R88 ;  /* 0x000000383058723c */ /* 0x040ff00000041858 */
[-C--:B------:R-:W-:Y:S08]  /*141d0*/  HMMA.16816.F32.BF16 R92, R48, R58.reuse, R92 ;  /* 0x0000003a305c723c */ /* 0x080ff0000004185c */
[C---:B------:R-:W-:Y:S04]  /*141e0*/  HMMA.16816.F32.BF16 R96, R44.reuse, R58, R96 ;  /* 0x0000003a2c60723c */ /* 0x040fe80000041860 */
[--C-:B-1----:R-:W-:Y:S04]  /*141f0*/  FFMA.FTZ R43, R157, c[0x0][0x2d0], -R66.reuse ;  /* 0x0000b4009d2b7a23 */ /* 0x102fe80000010842 */
[----:B------:R1:W1:Y:S01]  /*14200*/  MUFU.EX2 R64, R43 ;  /* 0x0000002b00407308 */ /* 0x0002620000000800 */
[-C--:B--2---:R-:W-:Y:S08]  /*14210*/  HMMA.16816.F32.BF16 R100, R44, R52.reuse, R100 ;  /* 0x000000342c64723c */ /* 0x084ff00000041864 */
[C---:B------:R-:W-:Y:S08]  /*14220*/  HMMA.16816.F32.BF16 R104, R48.reuse, R52, R104 ;  /* 0x000000343068723c */ /* 0x040ff00000041868 */
[-C--:B------:R-:W-:Y:S04]  /*14230*/  HMMA.16816.F32.BF16 R108, R48, R54.reuse, R108 ;  /* 0x00000036306c723c */ /* 0x080fe8000004186c */
[--C-:B-1----:R-:W-:Y:S04]  /*14240*/  FFMA.FTZ R43, R74, c[0x0][0x2d0], -R66.reuse ;  /* 0x0000b4004a2b7a23 */ /* 0x102fe80000010842 */
[----:B------:R-:W-:Y:S01]  /*14250*/  HMMA.16816.F32.BF16 R36, R44, R54, R36 ;  /* 0x000000362c24723c */ /* 0x000fe20000041824 */
[----:B------:R-:W1:Y:S01]  /*14260*/  LDSM.16.MT88.4 R44, [R197+0x2000] ;  /* 0x00200000c52c783b */ /* 0x000e620000004200 */
[----:B------:R-:W-:Y:S02]  /*14270*/  MUFU.EX2 R57, R43 ;  /* 0x0000002b00397308 */ /* 0x000fe40000000800 */
[----:B------:R-:W-:Y:S01]  /*14280*/  FFMA.FTZ R66, R42, c[0x0][0x2d0], -R66 ;  /* 0x0000b4002a427a23 */ /* 0x000fe20000010842 */
[----:B---3--:R-:W-:Y:S01]  /*14290*/  F2FP.BF16.PACK_AB R42, R71, R72 ;  /* 0x00000048472a723e */ /* 0x008fe200000010ff */
[----:B-----5:R-:W-:Y:S01]  /*142a0*/  FFMA.FTZ R50, R41, R123, R124 ;  /* 0x0000007b29327223 */ /* 0x020fe2000001007c */
[----:B------:R-:W-:Y:S01]  /*142b0*/  F2FP.BF16.PACK_AB R41, R64, R65 ;  /* 0x000000414029723e */ /* 0x000fe200000010ff */
[----:B------:R-:W-:Y:S01]  /*142c0*/  FFMA.FTZ R49, R40, R121, R122 ;  /* 0x0000007928317223 */ /* 0x000fe2000001007a */
[----:B------:R-:W-:Y:S03]  /*142d0*/  F2FP.BF16.PACK_AB R40, R73, R76 ;  /* 0x0000004c4928723e */ /* 0x000fe600000010ff */
[----:B------:R-:W-:Y:S01]  /*142e0*/  FFMA.FTZ R48, R2, R120, R244 ;  /* 0x0000007802307223 */ /* 0x000fe200000100f4 */
[----:B------:R-:W2:Y:S01]  /*142f0*/  MUFU.EX2 R56, R66 ;  /* 0x0000004200387308 */ /* 0x000ea20000000800 */
[----:B------:R-:W-:Y:S01]  /*14300*/  FADD.FTZ R2, R146, R49 ;  /* 0x0000003192027221 */ /* 0x000fe20000010000 */
[-C--:B------:R-:W-:Y:S07]  /*14310*/  HMMA.16816.F32.BF16 R120, R152, R132.reuse, R4 ;  /* 0x000000849878723c */ /* 0x080fee0000041804 */
[----:B------:R-:W-:Y:S02]  /*14320*/  FADD.FTZ R4, R147, R50 ;  /* 0x0000003293047221 */ /* 0x000fe40000010000 */
[----:B------:R-:W-:Y:S03]  /*14330*/  FADD.FTZ R5, R246, R48 ;  /* 0x00000030f6057221 */ /* 0x000fe60000010000 */
[----:B------:R-:W-:Y:S02]  /*14340*/  FADD.FTZ R7, R145, R4 ;  /* 0x0000000491077221 */ /* 0x000fe40000010000 */
[----:B------:R-:W-:Y:S02]  /*14350*/  FADD.FTZ R6, R144, R2 ;  /* 0x0000000290067221 */ /* 0x000fe40000010000 */
[----:B------:R-:W-:Y:S02]  /*14360*/  FADD.FTZ R4, R245, R5 ;  /* 0x00000005f5047221 */ /* 0x000fe40000010000 */
[----:B------:R-:W-:Y:S02]  /*14370*/  FFMA.FTZ R2, R0, R150, R75 ;  /* 0x0000009600027223 */ /* 0x000fe4000001004b */
[----:B------:R-:W-:Y:S01]  /*14380*/  FADD.FTZ R0, R149, R7 ;  /* 0x0000000795007221 */ /* 0x000fe20000010000 */
[----:B--2---:R-:W-:Y:S07]  /*14390*/  F2FP.BF16.PACK_AB R43, R56, R57 ;  /* 0x00000039382b723e */ /* 0x004fee00000010ff */
        /* <DEDUP_REMOVED lines=11> */
[-C--:B----4-:R-:W-:Y:S03]  /*14450*/  HMMA.16816.F32.BF16 R136, R152, R60.reuse, R20 ;  /* 0x0000003c9888723c */ /* 0x090fe60000041814 */
        /* <DEDUP_REMOVED lines=60> */
[----:B------:R-:W-:Y:S01]  /*14820*/  MOV R115, R114 ;  /* 0x0000007200737202 */ /* 0x000fe20000000f00 */
        /* <DEDUP_REMOVED lines=22> */
[----:B--2---:R-:W-:Y:S01]  /*14990*/  MOV R5, R3 ;  /* 0x0000000300057202 */ /* 0x004fe20000000f00 */
[----:B------:R-:W-:-:S05]  /*149a0*/  @P0 BRA `(.L_x_2262) ;  /* 0xffffb44000000947 */ /* 0x000fca000383ffff */
.L_x_2245:
[----:B------:R-:W-:Y:S02]  /*149b0*/  MOV R10, 0x1f ;  /* 0x0000001f000a7802 */ /* 0x000fe40000000f00 */
[----:B------:R-:W-:Y:S01]  /*149c0*/  MOV R9, 0xffffffff ;  /* 0xffffffff00097802 */ /* 0x000fe20000000f00 */
[----:B------:R-:W-:Y:S05]  /*149d0*/  BRA.DIV ~URZ, `(.L_x_2263) ;  /* 0x000051a27f007947 */ /* 0x000fea000b800000 */
[----:B---3--:R-:W2:Y:S04]  /*149e0*/  LDL R2, [R1] ;  /* 0x0000000001027983 */ /* 0x008ea80000100800 */
[----:B--2---:R1:W2:Y:S02]  /*149f0*/  SHFL.BFLY PT, R0, R2, 0x2, 0x1f ;  /* 0x0c401f0002007f89 */ /* 0x0042a400000e0000 */
.L_x_2349:
[----:B-1----:R-:W3:Y:S02]  /*14a00*/  LDL.LU R2, [R1] ;  /* 0x0000000001027983 */ /* 0x002ee40000300800 */
        /* <DEDUP_REMOVED lines=18> */
.L_x_2350:
        /* <DEDUP_REMOVED lines=102> */
.L_x_2172:
[----:B------:R2:W5:Y:S04]  /*15190*/  LDL R6, [R1+0x48] ;  /* 0x0000480001067983 */ /* 0x0005680000100800 */
        /* <DEDUP_REMOVED lines=18> */
.L_x_2266:
[----:B--2---:R-:W-:Y:S05]  /*152c0*/  BSYNC B0 ;  /* 0x0000000000007941 */ /* 0x004fea0003800000 */
.L_x_2265:
[----:B------:R-:W2:Y:S01]  /*152d0*/  LDL.64 R2, [R1+0x30] ;  /* 0x0000300001027983 */ /* 0x000ea20000100a00 */
[----:B------:R-:W-:Y:S01]  /*152e0*/  PRMT R0, R0, 0x9910, RZ ;  /* 0x0000991000007816 */ /* 0x000fe200000000ff */
[----:B------:R-:W-:Y:S01]  /*152f0*/  BSSY B1, `(.L_x_2267) ;  /* 0x00002cf000017945 */ /* 0x000fe20003800000 */
[----:B-----5:R-:W-:Y:S02]  /*15300*/  IMAD.MOV.U32 R88, RZ, RZ, R6 ;  /* 0x000000ffff587224 */ /* 0x020fe400078e0006 */
[----:B------:R-:W-:Y:S02]  /*15310*/  ISETP.NE.AND P0, PT, R0, RZ, PT ;  /* 0x000000ff0000720c */ /* 0x000fe40003f05270 */
[----:B--2---:R-:W-:-:S11]  /*15320*/  SHF.R.S32.HI R18, RZ, 0x1f, R2 ;  /* 0x0000001fff127819 */ /* 0x004fd60000011402 */
        /* <DEDUP_REMOVED lines=29> */
[----:B-1----:R-:W3:Y:S01]  /*15500*/  LDL R6, [R1+0x60] ;  /* 0x0000600001067983 */ /* 0x002ee20000100800 */
[----:B------:R-:W-:-:S02]  /*15510*/  F2FP.BF16.PACK_AB R0, R75, R74 ;  /* 0x0000004a4b00723e */ /* 0x000fc400000010ff */
[----:B------:R-:W-:Y:S01]  /*15520*/  F2FP.BF16.PACK_AB R4, R41, R40 ;  /* 0x000000282904723e */ /* 0x000fe200000010ff */
[----:B----4-:R1:W-:Y:S04]  /*15530*/  STS [R8], R3 ;  /* 0x0000000308007388 */ /* 0x0103e80000000800 */
[----:B------:R4:W-:Y:S04]  /*15540*/  STS [R8+0x400], R2 ;  /* 0x0004000208007388 */ /* 0x0009e80000000800 */
[----:B------:R4:W-:Y:S01]  /*15550*/  STS [R5], R0 ;  /* 0x0000000005007388 */ /* 0x0009e20000000800 */
[----:B-1----:R-:W-:-:S02]  /*15560*/  F2FP.BF16.PACK_AB R3, R87, R86 ;  /* 0x000000565703723e */ /* 0x002fc400000010ff */
[----:B----4-:R-:W-:-:S03]  /*15570*/  F2FP.BF16.PACK_AB R2, R43, R42 ;  /* 0x0000002a2b02723e */ /* 0x010fc600000010ff */
[----:B------:R1:W-:Y:S01]  /*15580*/  STS [R5+0x400], R3 ;  /* 0x0004000305007388 */ /* 0x0003e20000000800 */
[----:B------:R-:W-:-:S03]  /*15590*/  F2FP.BF16.PACK_AB R0, R59, R58 ;  /* 0x0000003a3b00723e */ /* 0x000fc600000010ff */
[----:B------:R-:W-:Y:S04]  /*155a0*/  STS [R8+0x2000], R4 ;  /* 0x0020000408007388 */ /* 0x000fe80000000800 */
[----:B------:R4:W-:Y:S01]  /*155b0*/  STS [R8+0x2400], R0 ;  /* 0x0024000008007388 */ /* 0x0009e20000000800 */
[----:B-1----:R-:W-:-:S03]  /*155c0*/  F2FP.BF16.PACK_AB R3, R57, R56 ;  /* 0x000000383903723e */ /* 0x002fc600000010ff */
[----:B----4-:R-:W4:Y:S01]  /*155d0*/  LDL R8, [R1+0x54] ;  /* 0x0000540001087983 */ /* 0x010f220000100800 */
        /* <DEDUP_REMOVED lines=23> */
[----:B---3--:R-:W-:Y:S01]  /*15750*/  F2FP.BF16.PACK_AB R2, R77, R76 ;  /* 0x0000004c4d02723e */ /* 0x008fe200000010ff */
[----:B------:R-:W-:Y:S04]  /*15760*/  STS [R7+0x2400], R3 ;  /* 0x0024000307007388 */ /* 0x000fe80000000800 */
[----:B------:R1:W-:Y:S04]  /*15770*/  STS [R6], R2 ;  /* 0x0000000206007388 */ /* 0x0003e80000000800 */
[----:B------:R2:W-:Y:S01]  /*15780*/  STS [R6+0x400], R0 ;  /* 0x0004000006007388 */ /* 0x0005e20000000800 */
[----:B------:R-:W-:-:S03]  /*15790*/  F2FP.BF16.PACK_AB R4, R45, R44 ;  /* 0x0000002c2d04723e */ /* 0x000fc600000010ff */
[----:B------:R-:W3:Y:S01]  /*157a0*/  LDL.LU R9, [R1+0x44] ;  /* 0x0000440001097983 */ /* 0x000ee20000300800 */
        /* <DEDUP_REMOVED lines=11> */
[----:B----4-:R-:W-:Y:S02]  /*15860*/  IMAD.MOV.U32 R4, RZ, RZ, 0x4 ;  /* 0x00000004ff047424 */ /* 0x010fe400078e00ff */
[----:B------:R-:W-:Y:S02]  /*15870*/  IMAD.MOV.U32 R3, RZ, RZ, RZ ;  /* 0x000000ffff037224 */ /* 0x000fe400078e00ff */
[CC--:B------:R-:W-:Y:S01]  /*15880*/  @P1 IMAD.WIDE R6, R8.reuse, R4.reuse, c[0x0][0x508] ;  /* 0x0001420008061625 */ /* 0x0c0fe200078e0204 */
[----:B------:R-:W-:Y:S03]  /*15890*/  BAR.SYNC.DEFER_BLOCKING 0x1, 0x80 ;  /* 0x0042000000007b1d */ /* 0x000fe60000010000 */
[----:B------:R-:W-:-:S03]  /*158a0*/  IMAD.WIDE R4, R8, R4, c[0x0][0x500] ;  /* 0x0001400008047625 */ /* 0x000fc600078e0204 */
[----:B------:R2:W5:Y:S04]  /*158b0*/  @P1 LDG.E R11, [R6.64] ;  /* 0x00000008060b1981 */ /* 0x000568000c1e1900 */
[----:B------:R2:W5:Y:S01]  /*158c0*/  @P2 LDG.E R3, [R4.64] ;  /* 0x0000000804032981 */ /* 0x000562000c1e1900 */
[----:B---3--:R-:W-:-:S04]  /*158d0*/  ISETP.NE.AND P0, PT, R9, RZ, PT ;  /* 0x000000ff0900720c */ /* 0x008fc80003f05270 */
[----:B-1----:R-:W-:Y:S01]  /*158e0*/  SEL R2, R9, c[0x0][0x3d4], P0 ;  /* 0x0000f50009027a07 */ /* 0x002fe20000000000 */
[----:B------:R-:W-:Y:S05]  /*158f0*/  @P1 BRA `(.L_x_2269) ;  /* 0x0000004000001947 */ /* 0x000fea0003800000 */
[----:B--2---:R-:W-:Y:S05]  /*15900*/  @!P2 BRA `(.L_x_2269) ;  /* 0x000000300000a947 */ /* 0x004fea0003800000 */
[----:B------:R1:W2:Y:S04]  /*15910*/  LDG.E R0, [R4.64] ;  /* 0x0000000804007981 */ /* 0x0002a8000c1e1900 */
[----:B-1----:R-:W2:Y:S02]  /*15920*/  LDG.E R4, [R4.64+0x4] ;  /* 0x0000040804047981 */ /* 0x002ea4000c1e1900 */
[----:B--2--5:R-:W-:Y:S02]  /*15930*/  IADD3 R11, -R0, R4, RZ ;  /* 0x00000004000b7210 */ /* 0x024fe40007ffe1ff */
.L_x_2269:
[----:B--2---:R-:W2:Y:S04]  /*15940*/  LDL R4, [R1+0x3c] ;  /* 0x00003c0001047983 */ /* 0x004ea80000100800 */
[----:B------:R-:W2:Y:S04]  /*15950*/  LDL R89, [R1+0x38] ;  /* 0x0000380001597983 */ /* 0x000ea80000100800 */
[----:B------:R-:W3:Y:S04]  /*15960*/  LDL R25, [R1+0x40] ;  /* 0x0000400001197983 */ /* 0x000ee80000100800 */
[----:B------:R-:W4:Y:S04]  /*15970*/  LDL R14, [R1+0x4c] ;  /* 0x00004c00010e7983 */ /* 0x000f280000100800 */
[----:B------:R-:W4:Y:S04]  /*15980*/  LDL R28, [R1+0x84] ;  /* 0x00008400011c7983 */ /* 0x000f280000100800 */
[----:B------:R-:W4:Y:S01]  /*15990*/  LDL.LU R26, [R1+0x14] ;  /* 0x00001400011a7983 */ /* 0x000f220000300800 */
        /* <DEDUP_REMOVED lines=67> */
[----:B------:R-:W-:Y:S02]  /*15dd0*/  ISETP.GE.OR P1, PT, R16, R0, P0 ;  /* 0x000000001000720c */ /* 0x000fe40000726670 */
[----:B------:R-:W-:-:S05]  /*15de0*/  IADD3 R14, R5, 0x48, RZ ;  /* 0x00000048050e7810 */ /* 0x000fca0007ffe0ff */
[----:B-1----:R-:W-:Y:S04]  /*15df0*/  @!P4 ST.E [R12.64], R22 ;  /* 0x000000160c00c985 */ /* 0x002fe8000c101908 */
[----:B--2---:R-:W-:Y:S01]  /*15e00*/  @!P3 ST.E [R10.64], R23 ;  /* 0x000000170a00b985 */ /* 0x004fe2000c101908 */
[----:B------:R-:W-:-:S03]  /*15e10*/  ISETP.GE.AND P3, PT, R16, R0, PT ;  /* 0x000000001000720c */ /* 0x000fc60003f66270 */
[----:B----4-:R-:W-:Y:S01]  /*15e20*/  @!P1 ST.E [R8.64], R24 ;  /* 0x0000001808009985 */ /* 0x010fe2000c101908 */
[----:B------:R-:W-:Y:S02]  /*15e30*/  ISETP.GE.AND P1, PT, R14, R0, PT ;  /* 0x000000000e00720c */ /* 0x000fe40003f26270 */
[----:B------:R-:W-:-:S04]  /*15e40*/  LOP3.LUT R26, R26, 0xfffffffd, RZ, 0xc0, !PT ;  /* 0xfffffffd1a1a7812 */ /* 0x000fc800078ec0ff */
[----:B------:R-:W-:-:S04]  /*15e50*/  LOP3.LUT R26, R26, 0xfffffffe, RZ, 0xc0, !PT ;  /* 0xfffffffe1a1a7812 */ /* 0x000fc800078ec0ff */
[----:B------:R-:W-:Y:S01]  /*15e60*/  @P3 LOP3.LUT R26, R26, 0x1, RZ, 0xfc, !PT ;  /* 0x000000011a1a3812 */ /* 0x000fe200078efcff */
[----:B------:R-:W1:Y:S03]  /*15e70*/  SHFL.IDX PT, R6, R6, 0x3, 0x1c1f ;  /* 0x007c1f0006067f89 */ /* 0x000e6600000e0000 */
[----:B------:R-:W-:-:S05]  /*15e80*/  @P1 LOP3.LUT R26, R26, 0x2, RZ, 0xfc, !PT ;  /* 0x000000021a1a1812 */ /* 0x000fca00078efcff */
[----:B------:R2:W-:Y:S01]  /*15e90*/  STL [R1+0x14], R26 ;  /* 0x0000141a01007387 */ /* 0x0005e20000100800 */
[-C--:B------:R-:W-:Y:S02]  /*15ea0*/  ISETP.GE.OR P0, PT, R14, R0.reuse, P0 ;  /* 0x000000000e00720c */ /* 0x080fe40000706670 */
[----:B------:R-:W-:-:S11]  /*15eb0*/  ISETP.GE.AND P6, PT, R17, R0, PT ;  /* 0x000000001100720c */ /* 0x000fd60003fc6270 */
[----:B-1----:R2:W-:Y:S01]  /*15ec0*/  @!P0 ST.E [R6.64], R19 ;  /* 0x0000001306008985 */ /* 0x0025e2000c101908 */
[----:B------:R-:W-:Y:S01]  /*15ed0*/  ISETP.GE.AND P0, PT, R5, R0, PT ;  /* 0x000000000500720c */ /* 0x000fe20003f06270 */
[----:B------:R-:W-:Y:S05]  /*15ee0*/  @P2 BRA `(.L_x_2270) ;  /* 0x0000079000002947 */ /* 0x000fea0003800000 */
[----:B--2---:R-:W2:Y:S01]  /*15ef0*/  LDL R26, [R1+0x74] ;  /* 0x00007400011a7983 */ /* 0x004ea20000100800 */
[----:B------:R-:W-:Y:S01]  /*15f00*/  IMAD R15, R15, c[0x0][0x3a0], RZ ;  /* 0x0000e8000f0f7a24 */ /* 0x000fe200078e02ff */
[----:B------:R-:W-:Y:S01]  /*15f10*/  SHF.R.S32.HI R7, RZ, 0x1f, R2 ;  /* 0x0000001fff077819 */ /* 0x000fe20000011402 */
        /* <DEDUP_REMOVED lines=42> */
.L_x_2351:
[----:B------:R-:W-:Y:S05]  /*161c0*/  BRA.DIV ~URZ, `(.L_x_2272) ;  /* 0x00003ce27f007947 */ /* 0x000fea000b800000 */
[----:B------:R3:W4:Y:S02]  /*161d0*/  SHFL.IDX PT, R2, R7, RZ, 0x181f ;  /* 0x00181fff07027589 */ /* 0x00072400000e0000 */
.L_x_2352:
        /* <DEDUP_REMOVED lines=9> */
.L_x_2353:
        /* <DEDUP_REMOVED lines=8> */
.L_x_2354:
[----:B------:R-:W-:Y:S05]  /*162f0*/  BRA.DIV ~URZ, `(.L_x_2275) ;  /* 0x00003d627f007947 */ /* 0x000fea000b800000 */
[----:B-1----:R1:W2:Y:S02]  /*16300*/  SHFL.IDX PT, R2, R7, 0x2, 0x181f ;  /* 0x00581f0007027f89 */ /* 0x0022a400000e0000 */
.L_x_2355:
        /* <DEDUP_REMOVED lines=9> */
.L_x_2356:
        /* <DEDUP_REMOVED lines=8> */
.L_x_2357:
[----:B------:R-:W-:Y:S05]  /*16420*/  BRA.DIV ~URZ, `(.L_x_2278) ;  /* 0x00003de27f007947 */ /* 0x000fea000b800000 */
[----:B--2---:R2:W1:Y:S02]  /*16430*/  SHFL.IDX PT, R2, R7, 0x4, 0x181f ;  /* 0x00981f0007027f89 */ /* 0x00446400000e0000 */
.L_x_2358:
        /* <DEDUP_REMOVED lines=9> */
.L_x_2359:
        /* <DEDUP_REMOVED lines=8> */
.L_x_2360:
[----:B------:R-:W-:Y:S05]  /*16550*/  BRA.DIV ~URZ, `(.L_x_2281) ;  /* 0x00003e627f007947 */ /* 0x000fea000b800000 */
[----:B--2---:R2:W3:Y:S02]  /*16560*/  SHFL.IDX PT, R2, R7, 0x6, 0x181f ;  /* 0x00d81f0007027f89 */ /* 0x0044e400000e0000 */
.L_x_2361:
        /* <DEDUP_REMOVED lines=9> */
.L_x_2362:
        /* <DEDUP_REMOVED lines=8> */
.L_x_2270:
[----:B------:R-:W3:Y:S04]  /*16680*/  LDL.LU R5, [R1+0x40] ;  /* 0x0000400001057983 */ /* 0x000ee80000300800 */
[----:B------:R-:W4:Y:S01]  /*16690*/  LDL.LU R9, [R1+0x4c] ;  /* 0x00004c0001097983 */ /* 0x000f220000300800 */
[----:B------:R-:W-:Y:S01]  /*166a0*/  IMAD R15, R15, c[0x0][0x408], RZ ;  /* 0x000102000f0f7a24 */ /* 0x000fe200078e02ff */
[----:B------:R-:W-:Y:S01]  /*166b0*/  SHF.R.S32.HI R0, RZ, 0x1f, R2 ;  /* 0x0000001fff007819 */ /* 0x000fe20000011402 */
[----:B--2---:R-:W-:-:S04]  /*166c0*/  IMAD.WIDE.U32 R6, R3, c[0x0][0x408], RZ ;  /* 0x0001020003067a25 */ /* 0x004fc800078e00ff */
[----:B------:R-:W-:Y:S02]  /*166d0*/  IMAD R3, R3, c[0x0][0x40c], R15 ;  /* 0x0001030003037a24 */ /* 0x000fe400078e020f */
[----:B------:R-:W-:Y:S02]  /*166e0*/  IMAD R0, R0, c[0x0][0x440], RZ ;  /* 0x0001100000007a24 */ /* 0x000fe400078e02ff */
[----:B------:R-:W-:Y:S01]  /*166f0*/  @P5 IMAD.HI.U32 R8, R4, c[0x0][0x4ec], RZ ;  /* 0x00013b0004085a27 */ /* 0x000fe200078e00ff */
[----:B------:R-:W-:-:S05]  /*16700*/  IADD3 R7, R7, R3, RZ ;  /* 0x0000000307077210 */ /* 0x000fca0007ffe0ff */
[----:B---3--:R-:W-:-:S04]  /*16710*/  IMAD.WIDE.U32 R6, R5, c[0x0][0x438], R6 ;  /* 0x00010e0005067a25 */ /* 0x008fc800078e0006 */
        /* <DEDUP_REMOVED lines=8> */
[----:B----4-:R-:W-:-:S04]  /*167a0*/  IMAD.WIDE.U32 R2, R9, c[0x0][0x448], R2 ;  /* 0x0001120009027a25 */ /* 0x010fc800078e0002 */
        /* <DEDUP_REMOVED lines=15> */
.L_x_2363:
[----:B------:R-:W-:Y:S05]  /*168a0*/  BRA.DIV ~URZ, `(.L_x_2285) ;  /* 0x00003cc27f007947 */ /* 0x000fea000b800000 */
[----:B------:R3:W4:Y:S02]  /*168b0*/  SHFL.IDX PT, R2, R21, RZ, 0x1c1f ;  /* 0x001c1fff15027589 */ /* 0x00072400000e0000 */
.L_x_2364:
[C---:B------:R-:W-:Y:S01]  /*168c0*/  IADD3 R11, R242.reuse, 0x8, RZ ;  /* 0x00000008f20b7810 */ /* 0x040fe20007ffe0ff */
[----:B------:R-:W-:Y:S01]  /*168d0*/  BSSY B0, `(.L_x_2286) ;  /* 0x0000030000007945 */ /* 0x000fe20003800000 */
        /* <DEDUP_REMOVED lines=17> */
[----:B------:R-:W-:Y:S02]  /*169f0*/  ISETP.GE.AND P3, PT, R10, c[0x0][0x3c8], PT ;  /* 0x0000f2000a007a0c */ /* 0x000fe40003f66270 */
        /* <DEDUP_REMOVED lines=29> */
.L_x_2287:
[----:B------:R-:W-:Y:S05]  /*16bd0*/  BSYNC B0 ;  /* 0x0000000000007941 */ /* 0x000fea0003800000 */
.L_x_2286:
[----:B------:R-:W-:Y:S05]  /*16be0*/  BRA.DIV ~URZ, `(.L_x_2288) ;  /* 0x000039f27f007947 */ /* 0x000fea000b800000 */
[----:B--2---:R2:W1:Y:S04]  /*16bf0*/  SHFL.IDX PT, R12, R13, 0x1, 0x1c1f ;  /* 0x003c1f000d0c7f89 */ /* 0x00446800000e0000 */
[----:B----4-:R2:W4:Y:S02]  /*16c00*/  SHFL.IDX PT, R2, R21, 0x1, 0x1c1f ;  /* 0x003c1f0015027f89 */ /* 0x01052400000e0000 */
.L_x_2365:
[----:B------:R-:W-:Y:S01]  /*16c10*/  BSSY B0, `(.L_x_2289) ;  /* 0x0000022000007945 */ /* 0x000fe20003800000 */
[----:B------:R-:W-:Y:S05]  /*16c20*/  @P6 BRA `(.L_x_2290) ;  /* 0x0000020000006947 */ /* 0x000fea0003800000 */
[----:B------:R-:W-:Y:S02]  /*16c30*/  ISETP.GE.AND P1, PT, R242, c[0x0][0x3c8], PT ;  /* 0x0000f200f2007a0c */ /* 0x000fe40003f26270 */
[----:B------:R-:W-:Y:S02]  /*16c40*/  ISETP.GE.AND P0, PT, R11, c[0x0][0x3c8], PT ;  /* 0x0000f2000b007a0c */ /* 0x000fe40003f06270 */
[----:B------:R-:W-:Y:S02]  /*16c50*/  ISETP.GE.AND P2, PT, R10, c[0x0][0x3c8], PT ;  /* 0x0000f2000a007a0c */ /* 0x000fe40003f46270 */
[----:B------:R-:W-:-:S02]  /*16c60*/  ISETP.GE.AND P4, PT, R8, c[0x0][0x3c8], PT ;  /* 0x0000f20008007a0c */ /* 0x000fc40003f86270 */
[----:B------:R-:W-:-:S05]  /*16c70*/  ISETP.GE.AND P5, PT, R7, c[0x0][0x3c8], PT ;  /* 0x0000f20007007a0c */ /* 0x000fca0003fa6270 */
        /* <DEDUP_REMOVED lines=27> */
.L_x_2290:
[----:B------:R-:W-:Y:S05]  /*16e30*/  BSYNC B0 ;  /* 0x0000000000007941 */ /* 0x000fea0003800000 */
.L_x_2289:
[----:B------:R-:W-:Y:S05]  /*16e40*/  BRA.DIV ~URZ, `(.L_x_2291) ;  /* 0x000038627f007947 */ /* 0x000fea000b800000 */
[----:B-1----:R1:W2:Y:S02]  /*16e50*/  SHFL.IDX PT, R12, R13, 0x2, 0x1c1f ;  /* 0x005c1f000d0c7f89 */ /* 0x0022a400000e0000 */
.L_x_2366:
[----:B------:R-:W-:Y:S05]  /*16e60*/  BRA.DIV ~URZ, `(.L_x_2292) ;  /* 0x000038b27f007947 */ /* 0x000fea000b800000 */
[----:B----4-:R4:W1:Y:S02]  /*16e70*/  SHFL.IDX PT, R2, R21, 0x2, 0x1c1f ;  /* 0x005c1f0015027f89 */ /* 0x01086400000e0000 */
.L_x_2367:
[----:B------:R-:W5:Y:S01]  /*16e80*/  LDL R3, [R1+0x14] ;  /* 0x0000140001037983 */ /* 0x000f620000100800 */
[----:B------:R-:W-:Y:S01]  /*16e90*/  BSSY B0, `(.L_x_2293) ;  /* 0x0000023000007945 */ /* 0x000fe20003800000 */
[----:B-----5:R-:W-:-:S13]  /*16ea0*/  LOP3.LUT P0, RZ, R3, 0x1, RZ, 0xc0, !PT ;  /* 0x0000000103ff7812 */ /* 0x020fda000780c0ff */
[----:B------:R-:W-:Y:S05]  /*16eb0*/  @P0 BRA `(.L_x_2294) ;  /* 0x0000020000000947 */ /* 0x000fea0003800000 */
[----:B------:R-:W-:Y:S02]  /*16ec0*/  ISETP.GE.AND P1, PT, R242, c[0x0][0x3c8], PT ;  /* 0x0000f200f2007a0c */ /* 0x000fe40003f26270 */
[----:B------:R-:W-:Y:S02]  /*16ed0*/  ISETP.GE.AND P0, PT, R11, c[0x0][0x3c8], PT ;  /* 0x0000f2000b007a0c */ /* 0x000fe40003f06270 */
[----:B------:R-:W-:Y:S02]  /*16ee0*/  ISETP.GE.AND P4, PT, R10, c[0x0][0x3c8], PT ;  /* 0x0000f2000a007a0c */ /* 0x000fe40003f86270 */
[----:B------:R-:W-:-:S07]  /*16ef0*/  ISETP.GE.AND P5, PT, R8, c[0x0][0x3c8], PT ;  /* 0x0000f20008007a0c */ /* 0x000fce0003fa6270 */
[CC--:B-1----:R-:W-:Y:S02]  /*16f00*/  @!P1 LEA R16, P2, R242.reuse, R2.reuse, 0x2 ;  /* 0x00000002f2109211 */ /* 0x0c2fe400078410ff */
[C---:B------:R-:W-:Y:S02]  /*16f10*/  @!P0 LEA R14, P3, R11.reuse, R2, 0x2 ;  /* 0x000000020b0e8211 */ /* 0x040fe400078610ff */
[----:B--2---:R-:W-:Y:S02]  /*16f20*/  @!P1 LEA.HI.X R17, R242, R12, R20, 0x2, P2 ;  /* 0x0000000cf2119211 */ /* 0x004fe400010f1414 */
[C---:B------:R-:W-:Y:S02]  /*16f30*/  @!P4 LEA R18, P2, R10.reuse, R2, 0x2 ;  /* 0x000000020a12c211 */ /* 0x040fe400078410ff */
[-C--:B------:R-:W-:Y:S01]  /*16f40*/  @!P0 LEA.HI.X R15, R11, R12.reuse, R22, 0x2, P3 ;  /* 0x0000000c0b0f8211 */ /* 0x080fe200018f1416 */
[----:B------:R1:W-:Y:S01]  /*16f50*/  @!P1 ST.E.64 [R16.64], R48 ;  /* 0x0000003010009985 */ /* 0x0003e2000c101b08 */
[----:B------:R-:W-:-:S02]  /*16f60*/  @!P4 LEA.HI.X R19, R10, R12, R24, 0x2, P2 ;  /* 0x0000000c0a13c211 */ /* 0x000fc400010f1418 */
[----:B------:R-:W-:Y:S01]  /*16f70*/  ISETP.GE.AND P2, PT, R6, c[0x0][0x3c8], PT ;  /* 0x0000f20006007a0c */ /* 0x000fe20003f46270 */
[----:B------:R2:W-:Y:S01]  /*16f80*/  @!P0 ST.E.64 [R14.64], R38 ;  /* 0x000000260e008985 */ /* 0x0005e2000c101b08 */
[----:B------:R-:W-:Y:S02]  /*16f90*/  ISETP.GE.AND P3, PT, R7, c[0x0][0x3c8], PT ;  /* 0x0000f20007007a0c */ /* 0x000fe40003f66270 */
[----:B------:R-:W-:Y:S01]  /*16fa0*/  ISETP.GE.AND P1, PT, R4, c[0x0][0x3c8], PT ;  /* 0x0000f20004007a0c */ /* 0x000fe20003f26270 */
[----:B------:R5:W-:Y:S01]  /*16fb0*/  @!P4 ST.E.64 [R18.64], R40 ;  /* 0x000000281200c985 */ /* 0x000be2000c101b08 */
[----:B------:R-:W-:-:S07]  /*16fc0*/  ISETP.GE.AND P0, PT, R0, c[0x0][0x3c8], PT ;  /* 0x0000f20000007a0c */ /* 0x000fce0003f06270 */
[-C--:B-1----:R-:W-:Y:S02]  /*16fd0*/  @!P2 LEA R16, P4, R6, R2.reuse, 0x2 ;  /* 0x000000020610a211 */ /* 0x082fe400078810ff */
        /* <DEDUP_REMOVED lines=14> */
.L_x_2294:
[----:B------:R-:W-:Y:S05]  /*170c0*/  BSYNC B0 ;  /* 0x0000000000007941 */ /* 0x000fea0003800000 */
.L_x_2293:
[----:B------:R-:W-:Y:S05]  /*170d0*/  BRA.DIV ~URZ, `(.L_x_2295) ;  /* 0x000036b27f007947 */ /* 0x000fea000b800000 */
[----:B--2---:R2:W3:Y:S04]  /*170e0*/  SHFL.IDX PT, R12, R13, 0x3, 0x1c1f ;  /* 0x007c1f000d0c7f89 */ /* 0x0044e800000e0000 */
[----:B-1----:R2:W1:Y:S02]  /*170f0*/  SHFL.IDX PT, R2, R21, 0x3, 0x1c1f ;  /* 0x007c1f0015027f89 */ /* 0x00246400000e0000 */
.L_x_2368:
[----:B------:R-:W5:Y:S02]  /*17100*/  LDL R3, [R1+0x14] ;  /* 0x0000140001037983 */ /* 0x000f640000100800 */
[----:B-----5:R-:W-:-:S13]  /*17110*/  LOP3.LUT P0, RZ, R3, 0x2, RZ, 0xc0, !PT ;  /* 0x0000000203ff7812 */ /* 0x020fda000780c0ff */
[----:B------:R-:W-:Y:S05]  /*17120*/  @P0 BRA `(.L_x_2283) ;  /* 0x00000eb000000947 */ /* 0x000fea0003800000 */
[----:B------:R-:W-:Y:S02]  /*17130*/  ISETP.GE.AND P4, PT, R10, c[0x0][0x3c8], PT ;  /* 0x0000f2000a007a0c */ /* 0x000fe40003f86270 */
[----:B------:R-:W-:Y:S02]  /*17140*/  ISETP.GE.AND P0, PT, R242, c[0x0][0x3c8], PT ;  /* 0x0000f200f2007a0c */ /* 0x000fe40003f06270 */
[----:B------:R-:W-:Y:S02]  /*17150*/  ISETP.GE.AND P5, PT, R11, c[0x0][0x3c8], PT ;  /* 0x0000f2000b007a0c */ /* 0x000fe40003fa6270 */
[----:B------:R-:W-:Y:S02]  /*17160*/  ISETP.GE.AND P3, PT, R8, c[0x0][0x3c8], PT ;  /* 0x0000f20008007a0c */ /* 0x000fe40003f66270 */
[----:B------:R-:W-:-:S05]  /*17170*/  ISETP.GE.AND P2, PT, R7, c[0x0][0x3c8], PT ;  /* 0x0000f20007007a0c */ /* 0x000fca0003f46270 */
[-C--:B-1----:R-:W-:Y:S02]  /*17180*/  @!P4 LEA R16, P6, R10, R2.reuse, 0x2 ;  /* 0x000000020a10c211 */ /* 0x082fe400078c10ff */
[----:B------:R-:W-:-:S04]  /*17190*/  @!P0 LEA R14, P1, R242, R2, 0x2 ;  /* 0x00000002f20e8211 */ /* 0x000fc800078210ff */
[----:B---3--:R-:W-:Y:S02]  /*171a0*/  @!P0 LEA.HI.X R15, R242, R12, R20, 0x2, P1 ;  /* 0x0000000cf20f8211 */ /* 0x008fe400008f1414 */
[----:B------:R-:W-:-:S03]  /*171b0*/  ISETP.GE.AND P1, PT, R6, c[0x0][0x3c8], PT ;  /* 0x0000f20006007a0c */ /* 0x000fc60003f26270 */
[----:B------:R1:W-:Y:S01]  /*171c0*/  @!P0 ST.E.64 [R14.64], R34 ;  /* 0x000000220e008985 */ /* 0x0003e2000c101b08 */
[C---:B------:R-:W-:Y:S02]  /*171d0*/  @!P5 LEA R18, P0, R11.reuse, R2, 0x2 ;  /* 0x000000020b12d211 */ /* 0x040fe400078010ff */
[----:B------:R-:W-:Y:S02]  /*171e0*/  P2R R3, PR, RZ, 0x40 ;  /* 0x00000040ff037803 */ /* 0x000fe40000000000 */
        /* <DEDUP_REMOVED lines=24> */
.L_x_2268:
[----:B------:R-:W2:Y:S04]  /*17370*/  LDL.LU R7, [R1+0x44] ;  /* 0x0000440001077983 */ /* 0x000ea80000300800 */
[----:B-1----:R-:W3:Y:S01]  /*17380*/  LDL R6, [R1+0x54] ;  /* 0x0000540001067983 */ /* 0x002ee20000100800 */
        /* <DEDUP_REMOVED lines=18> */
.L_x_2296:
        /* <DEDUP_REMOVED lines=58> */
.L_x_2298:
[----:B------:R-:W-:Y:S05]  /*17850*/  BSYNC B0 ;  /* 0x0000000000007941 */ /* 0x000fea0003800000 */
.L_x_2297:
        /* <DEDUP_REMOVED lines=46> */
.L_x_2369:
[----:B------:R-:W-:Y:S05]  /*17b40*/  BRA.DIV ~URZ, `(.L_x_2300) ;  /* 0x00002d827f007947 */ /* 0x000fea000b800000 */
[----:B------:R3:W4:Y:S02]  /*17b50*/  SHFL.IDX PT, R2, R7, RZ, 0x181f ;  /* 0x00181fff07027589 */ /* 0x00072400000e0000 */
.L_x_2370:
        /* <DEDUP_REMOVED lines=9> */
.L_x_2371:
        /* <DEDUP_REMOVED lines=8> */
.L_x_2372:
[----:B------:R-:W-:Y:S05]  /*17c70*/  BRA.DIV ~URZ, `(.L_x_2303) ;  /* 0x00002e027f007947 */ /* 0x000fea000b800000 */
[----:B-1----:R1:W2:Y:S02]  /*17c80*/  SHFL.IDX PT, R2, R7, 0x2, 0x181f ;  /* 0x00581f0007027f89 */ /* 0x0022a400000e0000 */
.L_x_2373:
        /* <DEDUP_REMOVED lines=9> */
.L_x_2374:
        /* <DEDUP_REMOVED lines=8> */
.L_x_2375:
[----:B------:R-:W-:Y:S05]  /*17da0*/  BRA.DIV ~URZ, `(.L_x_2306) ;  /* 0x00002e827f007947 */ /* 0x000fea000b800000 */
[----:B--2---:R2:W1:Y:S02]  /*17db0*/  SHFL.IDX PT, R2, R7, 0x4, 0x181f ;  /* 0x00981f0007027f89 */ /* 0x00446400000e0000 */
.L_x_2376:
        /* <DEDUP_REMOVED lines=9> */
.L_x_2377:
        /* <DEDUP_REMOVED lines=8> */
.L_x_2378:
[----:B------:R-:W-:Y:S05]  /*17ed0*/  BRA.DIV ~URZ, `(.L_x_2309) ;  /* 0x00002f027f007947 */ /* 0x000fea000b800000 */
[----:B--2---:R2:W3:Y:S02]  /*17ee0*/  SHFL.IDX PT, R2, R7, 0x6, 0x181f ;  /* 0x00d81f0007027f89 */ /* 0x0044e400000e0000 */
.L_x_2379:
        /* <DEDUP_REMOVED lines=9> */
.L_x_2380:
[----:B------:R-:W5:Y:S01]  /*17f80*/  LDL.64 R8, [R1+0x30] ;  /* 0x0000300001087983 */ /* 0x000f620000100a00 */
[----:B------:R-:W-:-:S04]  /*17f90*/  IADD3 R0, R0, 0x70, RZ ;  /* 0x0000007000007810 */ /* 0x000fc80007ffe0ff */
[----:B------:R-:W-:-:S13]  /*17fa0*/  ISETP.GE.OR P0, PT, R0, R4, P2 ;  /* 0x000000040000720c */ /* 0x000fda0001706670 */
[----:B----45:R-:W-:-:S04]  /*17fb0*/  @!P0 LEA R2, P1, R8, R2, 0x1 ;  /* 0x0000000208028211 */ /* 0x030fc800078208ff */
[----:B---3--:R-:W-:-:S05]  /*17fc0*/  @!P0 LEA.HI.X R3, R8, R6, R18, 0x1, P1 ;  /* 0x0000000608038211 */ /* 0x008fca00008f0c12 */
[----:B------:R3:W-:Y:S04]  /*17fd0*/  @!P0 ST.E.128 [R2.64], RZ ;  /* 0x000000ff02008985 */ /* 0x0007e8000c101d08 */
.L_x_2283:
[----:B------:R-:W-:Y:S05]  /*17fe0*/  BSYNC B1 ;  /* 0x0000000000017941 */ /* 0x000fea0003800000 */
.L_x_2267:
        /* <DEDUP_REMOVED lines=15> */
.L_x_2381:
[----:B------:R-:W-:Y:S05]  /*180e0*/  BRA.DIV ~URZ, `(.L_x_2313) ;  /* 0x00002ea27f007947 */ /* 0x000fea000b800000 */
[----:B------:R3:W1:Y:S02]  /*180f0*/  SHFL.IDX PT, R8, R88, 0x1, 0x1f ;  /* 0x00201f0058087f89 */ /* 0x00066400000e0000 */
.L_x_2382:
        /* <DEDUP_REMOVED lines=19> */
.L_x_2383:
        /* <DEDUP_REMOVED lines=16> */
.L_x_2384:
[----:B----4-:R-:W-:Y:S01]  /*18330*/  IMAD R0, R0, c[0x0][0x538], RZ ;  /* 0x00014e0000007a24 */ /* 0x010fe200078e02ff */
[----:B------:R-:W-:Y:S04]  /*18340*/  BSSY B1, `(.L_x_2316) ;  /* 0x00000ce000017945 */ /* 0x000fe80003800000 */
[----:B-1----:R-:W-:-:S04]  /*18350*/  IADD3 R8, R0, R8, RZ ;  /* 0x0000000800087210 */ /* 0x002fc80007ffe0ff */
[----:B--2---:R-:W-:-:S13]  /*18360*/  ISETP.GT.AND P0, PT, R8, R10, PT ;  /* 0x0000000a0800720c */ /* 0x004fda0003f04270 */
[----:B------:R-:W-:Y:S05]  /*18370*/  @P0 BRA `(.L_x_2317) ;  /* 0x0000025000000947 */ /* 0x000fea0003800000 */
.L_x_2321:
        /* <DEDUP_REMOVED lines=17> */
.L_x_2385:
        /* <DEDUP_REMOVED lines=16> */
.L_x_2386:
[----:B--2---:R-:W-:-:S05]  /*18590*/  IMAD R0, R0, c[0x0][0x538], RZ ;  /* 0x00014e0000007a24 */ /* 0x004fca00078e02ff */
[----:B------:R-:W-:-:S04]  /*185a0*/  IADD3 R8, R0, R8, RZ ;  /* 0x0000000800087210 */ /* 0x000fc80007ffe0ff */
[----:B------:R-:W-:-:S13]  /*185b0*/  ISETP.GT.AND P0, PT, R8, R10, PT ;  /* 0x0000000a0800720c */ /* 0x000fda0003f04270 */
[----:B-1----:R-:W-:Y:S05]  /*185c0*/  @!P0 BRA `(.L_x_2321) ;  /* 0xfffffdb000008947 */ /* 0x002fea000383ffff */
.L_x_2317:
[----:B------:R-:W-:-:S05]  /*185d0*/  IADD3 R12, -R0, R8, RZ ;  /* 0x00000008000c7210 */ /* 0x000fca0007ffe1ff */
[----:B------:R-:W-:-:S05]  /*185e0*/  IMAD R0, R4, c[0x0][0x538], R12 ;  /* 0x00014e0004007a24 */ /* 0x000fca00078e020c */
[----:B------:R-:W-:Y:S01]  /*185f0*/  ISETP.GT.AND P0, PT, R0, R10, PT ;  /* 0x0000000a0000720c */ /* 0x000fe20003f04270 */
[----:B------:R-:W-:-:S12]  /*18600*/  BRA.DIV ~URZ, `(.L_x_2322) ;  /* 0x00002de27f007947 */ /* 0x000fd8000b800000 */
[----:B------:R-:W-:-:S03]  /*18610*/  VOTE.ANY R8, PT, !P0 ;  /* 0x0000000000087806 */ /* 0x000fc600040e0100 */
.L_x_2387:
[----:B------:R-:W2:Y:S01]  /*18620*/  LDL.LU R2, [R1+0x54] ;  /* 0x0000540001027983 */ /* 0x000ea20000300800 */
[----:B------:R-:W2:Y:S02]  /*18630*/  POPC R0, R8 ;  /* 0x0000000800007309 */ /* 0x000ea40000000000 */
[----:B--2---:R-:W-:-:S05]  /*18640*/  IADD3 R2, R0, R2, RZ ;  /* 0x0000000200027210 */ /* 0x004fca0007ffe0ff */
[----:B------:R1:W-:Y:S01]  /*18650*/  STL [R1+0x54], R2 ;  /* 0x0000540201007387 */ /* 0x0003e20000100800 */
[----:B------:R-:W-:Y:S05]  /*18660*/  BRA.DIV ~URZ, `(.L_x_2323) ;  /* 0x00002dd27f007947 */ /* 0x000fea000b800000 */
[----:B------:R2:W4:Y:S04]  /*18670*/  SHFL.IDX PT, R11, R6, R0, 0x1f ;  /* 0x00001f00060b7589 */ /* 0x00052800000e0000 */
[----:B------:R2:W1:Y:S02]  /*18680*/  SHFL.IDX PT, R7, R7, R0, 0x1f ;  /* 0x00001f0007077589 */ /* 0x00046400000e0000 */
.L_x_2388:
[----:B------:R-:W-:Y:S01]  /*18690*/  ISETP.NE.AND P0, PT, R8, RZ, PT ;  /* 0x000000ff0800720c */ /* 0x000fe20003f05270 */
[----:B------:R-:W-:-:S12]  /*186a0*/  BSSY B0, `(.L_x_2324) ;  /* 0x0000005000007945 */ /* 0x000fd80003800000 */
[----:B------:R-:W-:Y:S05]  /*186b0*/  @!P0 BRA `(.L_x_2325) ;  /* 0x0000003000008947 */ /* 0x000fea0003800000 */
[----:B--2---:R-:W-:Y:S01]  /*186c0*/  IADD3 R0, R0, -0x1, RZ ;  /* 0xffffffff00007810 */ /* 0x004fe20007ffe0ff */
[----:B------:R-:W-:Y:S05]  /*186d0*/  BRA.DIV ~URZ, `(.L_x_2326) ;  /* 0x00002e327f007947 */ /* 0x000fea000b800000 */
[----:B------:R2:W3:Y:S02]  /*186e0*/  SHFL.IDX PT, R13, R4, R0, 0x1f ;  /* 0x00001f00040d7589 */ /* 0x0004e400000e0000 */
.L_x_2325:
[----:B------:R-:W-:Y:S05]  /*186f0*/  BSYNC B0 ;  /* 0x0000000000007941 */ /* 0x000fea0003800000 */
.L_x_2324:
        /* <DEDUP_REMOVED lines=68> */
.L_x_2328:
        /* <DEDUP_REMOVED lines=68> */
.L_x_2329:
[----:B------:R-:W-:Y:S05]  /*18f80*/  BSYNC B0 ;  /* 0x0000000000007941 */ /* 0x000fea0003800000 */
.L_x_2327:
[----:B------:R-:W-:-:S04]  /*18f90*/  LOP3.LUT R2, RZ, R2, RZ, 0x33, !PT ;  /* 0x00000002ff027212 */ /* 0x000fc800078e33ff */
[----:B-1----:R-:W-:-:S05]  /*18fa0*/  IADD3 R0, R2, R11, RZ ;  /* 0x0000000b02007210 */ /* 0x002fca0007ffe0ff */
[----:B------:R1:W-:Y:S01]  /*18fb0*/  STL [R1+0x4c], R0 ;  /* 0x00004c0001007387 */ /* 0x0003e20000100800 */
[----:B------:R-:W-:Y:S05]  /*18fc0*/  BRA `(.L_x_2330) ;  /* 0x0000005000007947 */ /* 0x000fea0003800000 */
.L_x_2318:
[----:B------:R-:W-:Y:S01]  /*18fd0*/  MOV R0, c[0x0][0x53c] ;  /* 0x00014f0000007a02 */ /* 0x000fe20000000f00 */
[----:B------:R1:W-:Y:S04]  /*18fe0*/  STL [R1+0x48], R10 ;  /* 0x0000480a01007387 */ /* 0x0003e80000100800 */
[----:B------:R1:W-:Y:S04]  /*18ff0*/  STL [R1+0x4c], RZ ;  /* 0x00004cff01007387 */ /* 0x0003e80000100800 */
[----:B------:R1:W-:Y:S04]  /*19000*/  STL [R1+0x50], RZ ;  /* 0x000050ff01007387 */ /* 0x0003e80000100800 */
[----:B------:R1:W-:Y:S02]  /*19010*/  STL [R1+0x54], R0 ;  /* 0x0000540001007387 */ /* 0x0003e40000100800 */
.L_x_2330:
[----:B------:R-:W-:Y:S05]  /*19020*/  BSYNC B1 ;  /* 0x0000000000017941 */ /* 0x000fea0003800000 */
.L_x_2316:
        /* <DEDUP_REMOVED lines=9> */
.L_x_2311:
[----:B-1----:R-:W3:Y:S02]  /*190c0*/  LDL R0, [R1+0x54] ;  /* 0x0000540001007983 */ /* 0x002ee40000100800 */
[----:B---3--:R-:W-:-:S13]  /*190d0*/  ISETP.GE.AND P0, PT, R0, c[0x0][0x53c], PT ;  /* 0x00014f0000007a0c */ /* 0x008fda0003f06270 */
[----:B--2-4-:R-:W-:Y:S01]  /*190e0*/  @P0 CALL.REL.NOINC `(.L_x_2331) ;  /* 0x0000001000000944 */ /* 0x014fe20003c00000 */
[----:B------:R-:W-:Y:S05]  /*190f0*/  BRA `(.L_x_2332) ;  /* 0xfffe887000007947 */ /* 0x000fea000383ffff */
.L_x_2331:
[----:B------:R-:W-:Y:S05]  /*19100*/  EXIT ;  /* 0x000000000000794d */ /* 0x000fea0003800000 */
.L_x_2147:
[----:B------:R-:W-:Y:S01]  /*19110*/  IMAD.MOV.U32 R0, RZ, RZ, R5 ;  /* 0x000000ffff007224 */ /* 0x000fe200078e0005 */
[----:B------:R-:W-:Y:S02]  /*19120*/  MOV R2, 0x1 ;  /* 0x0000000100027802 */ /* 0x000fe40000000f00 */
[----:B------:R-:W-:Y:S02]  /*19130*/  MOV R3, 0x19150 ;  /* 0x0001915000037802 */ /* 0x000fe40000000f00 */
[----:B------:R-:W-:Y:S05]  /*19140*/  CALL.REL.NOINC `($__internal_36_$__cuda_sm70_shflsync_up_p) ;  /* 0x000024c000007944 */ /* 0x000fea0003c00000 */
[----:B------:R-:W-:Y:S01]  /*19150*/  MOV R0, R4 ;  /* 0x0000000400007202 */ /* 0x000fe20000000f00 */
[----:B------:R-:W-:Y:S05]  /*19160*/  BRA `(.L_x_2333) ;  /* 0xfffe731000007947 */ /* 0x000fea000383ffff */
.L_x_2148:
[----:B------:R-:W-:Y:S01]  /*19170*/  IMAD.MOV.U32 R0, RZ, RZ, R5 ;  /* 0x000000ffff007224 */ /* 0x000fe200078e0005 */
[----:B------:R-:W-:Y:S02]  /*19180*/  MOV R2, 0x2 ;  /* 0x0000000200027802 */ /* 0x000fe40000000f00 */
[----:B------:R-:W-:Y:S02]  /*19190*/  MOV R3, 0x191b0 ;  /* 0x000191b000037802 */ /* 0x000fe40000000f00 */
[----:B------:R-:W-:Y:S05]  /*191a0*/  CALL.REL.NOINC `($__internal_36_$__cuda_sm70_shflsync_up_p) ;  /* 0x0000246000007944 */ /* 0x000fea0003c00000 */
[----:B------:R-:W-:Y:S01]  /*191b0*/  SEL R0, R4, RZ, P4 ;  /* 0x000000ff04007207 */ /* 0x000fe20002000000 */
[----:B------:R-:W-:Y:S01]  /*191c0*/  IMAD.MOV.U32 R2, RZ, RZ, 0x4 ;  /* 0x00000004ff027424 */ /* 0x000fe200078e00ff */
[----:B------:R-:W-:-:S03]  /*191d0*/  MOV R3, 0x19200 ;  /* 0x0001920000037802 */ /* 0x000fc60000000f00 */
[----:B------:R-:W-:Y:S02]  /*191e0*/  IMAD.IADD R0, R5, 0x1, R0 ;  /* 0x0000000105007824 */ /* 0x000fe400078e0200 */
        /* <DEDUP_REMOVED lines=13> */
[----:B------:R-:W-:Y:S02]  /*192c0*/  MOV R3, 0x1f ;  /* 0x0000001f00037802 */ /* 0x000fe40000000f00 */
[----:B------:R-:W-:Y:S01]  /*192d0*/  MOV R2, 0x19310 ;  /* 0x0001931000027802 */ /* 0x000fe20000000f00 */
[----:B------:R-:W-:-:S04]  /*192e0*/  IMAD.IADD R4, R0, 0x1, R4 ;  /* 0x0000000100047824 */ /* 0x000fc800078e0204 */
[----:B------:R-:W-:Y:S02]  /*192f0*/  IMAD.MOV.U32 R9, RZ, RZ, R4 ;  /* 0x000000ffff097224 */ /* 0x000fe400078e0004 */
[----:B------:R-:W-:Y:S05]  /*19300*/  CALL.REL.NOINC `($__internal_35_$__cuda_sm70_shflsync_idx_p) ;  /* 0x000022b000007944 */ /* 0x000fea0003c00000 */
[----:B------:R-:W-:Y:S01]  /*19310*/  MOV R0, R5 ;  /* 0x0000000500007202 */ /* 0x000fe20000000f00 */
[----:B------:R-:W-:Y:S05]  /*19320*/  BRA `(.L_x_2334) ;  /* 0xfffe725000007947 */ /* 0x000fea000383ffff */
.L_x_2150:
[----:B------:R-:W-:Y:S02]  /*19330*/  SEL R0, RZ, 0x1, P0 ;  /* 0x00000001ff007807 */ /* 0x000fe40000000000 */
[----:B------:R-:W-:Y:S02]  /*19340*/  MOV R2, 0x19360 ;  /* 0x0001936000027802 */ /* 0x000fe40000000f00 */
[----:B------:R-:W-:Y:S05]  /*19350*/  CALL.REL.NOINC `($__internal_37_$__cuda_sm70_votesync_ballot) ;  /* 0x0000232000007944 */ /* 0x000fea0003c00000 */
[----:B------:R-:W-:Y:S01]  /*19360*/  MOV R11, R0 ;  /* 0x00000000000b7202 */ /* 0x000fe20000000f00 */
[----:B------:R-:W-:Y:S05]  /*19370*/  BRA `(.L_x_2335) ;  /* 0xfffe729000007947 */ /* 0x000fea000383ffff */
.L_x_2151:
[----:B------:R-:W-:Y:S01]  /*19380*/  IMAD.MOV.U32 R9, RZ, RZ, R10 ;  /* 0x000000ffff097224 */ /* 0x000fe200078e000a */
[----:B------:R-:W-:Y:S01]  /*19390*/  MOV R5, R0 ;  /* 0x0000000000057202 */ /* 0x000fe20000000f00 */
[----:B------:R-:W-:Y:S01]  /*193a0*/  IMAD.MOV.U32 R3, RZ, RZ, 0x1f ;  /* 0x0000001fff037424 */ /* 0x000fe200078e00ff */
[----:B-1----:R-:W-:Y:S02]  /*193b0*/  MOV R2, 0x193d0 ;  /* 0x000193d000027802 */ /* 0x002fe40000000f00 */
[----:B------:R-:W-:Y:S05]  /*193c0*/  CALL.REL.NOINC `($__internal_35_$__cuda_sm70_shflsync_idx_p) ;  /* 0x000021f000007944 */ /* 0x000fea0003c00000 */
[----:B------:R-:W-:Y:S01]  /*193d0*/  IMAD.MOV.U32 R13, RZ, RZ, R5 ;  /* 0x000000ffff0d7224 */ /* 0x000fe200078e0005 */
[----:B------:R-:W-:Y:S01]  /*193e0*/  MOV R9, R8 ;  /* 0x0000000800097202 */ /* 0x000fe20000000f00 */
[----:B------:R-:W-:Y:S01]  /*193f0*/  IMAD.MOV.U32 R6, RZ, RZ, RZ ;  /* 0x000000ffff067224 */ /* 0x000fe200078e00ff */
[----:B------:R-:W-:Y:S01]  /*19400*/  MOV R5, R0 ;  /* 0x0000000000057202 */ /* 0x000fe20000000f00 */
[----:B------:R-:W-:Y:S01]  /*19410*/  IMAD.MOV.U32 R3, RZ, RZ, 0x1f ;  /* 0x0000001fff037424 */ /* 0x000fe200078e00ff */
[----:B------:R-:W-:-:S02]  /*19420*/  MOV R2, 0x19440 ;  /* 0x0001944000027802 */ /* 0x000fc40000000f00 */
[----:B------:R-:W-:Y:S05]  /*19430*/  CALL.REL.NOINC `($__internal_35_$__cuda_sm70_shflsync_idx_p) ;  /* 0x0000218000007944 */ /* 0x000fea0003c00000 */
[----:B------:R-:W-:Y:S01]  /*19440*/  MOV R10, R5 ;  /* 0x00000005000a7202 */ /* 0x000fe20000000f00 */
[----:B------:R-:W-:Y:S05]  /*19450*/  BRA `(.L_x_2336) ;  /* 0xfffe722000007947 */ /* 0x000fea000383ffff */
.L_x_2154:
[----:B------:R-:W-:Y:S01]  /*19460*/  IMAD.MOV.U32 R9, RZ, RZ, R4 ;  /* 0x000000ffff097224 */ /* 0x000fe200078e0004 */
[----:B------:R-:W-:-:S02]  /*19470*/  MOV R3, 0x1f ;  /* 0x0000001f00037802 */ /* 0x000fc40000000f00 */
[----:B-1----:R-:W-:Y:S02]  /*19480*/  MOV R2, 0x194a0 ;  /* 0x000194a000027802 */ /* 0x002fe40000000f00 */
[----:B--234-:R-:W-:Y:S05]  /*19490*/  CALL.REL.NOINC `($__internal_35_$__cuda_sm70_shflsync_idx_p) ;  /* 0x0000212000007944 */ /* 0x01cfea0003c00000 */
[----:B------:R-:W-:Y:S01]  /*194a0*/  MOV R6, R5 ;  /* 0x0000000500067202 */ /* 0x000fe20000000f00 */
[----:B------:R-:W-:Y:S05]  /*194b0*/  BRA `(.L_x_2153) ;  /* 0xfffe722000007947 */ /* 0x000fea000383ffff */
.L_x_2173:
[----:B-1----:R-:W-:Y:S01]  /*194c0*/  IMAD.MOV.U32 R9, RZ, RZ, R6 ;  /* 0x000000ffff097224 */ /* 0x002fe200078e0006 */
[----:B------:R-:W-:Y:S01]  /*194d0*/  MOV R5, RZ ;  /* 0x000000ff00057202 */ /* 0x000fe20000000f00 */
[----:B------:R-:W-:Y:S01]  /*194e0*/  IMAD.MOV.U32 R3, RZ, RZ, 0x181f ;  /* 0x0000181fff037424 */ /* 0x000fe200078e00ff */
[----:B------:R-:W-:Y:S02]  /*194f0*/  MOV R2, 0x19510 ;  /* 0x0001951000027802 */ /* 0x000fe40000000f00 */
[----:B------:R-:W-:Y:S05]  /*19500*/  CALL.REL.NOINC `($__internal_35_$__cuda_sm70_shflsync_idx_p) ;  /* 0x000020b000007944 */ /* 0x000fea0003c00000 */
[----:B------:R-:W-:Y:S01]  /*19510*/  MOV R8, R5 ;  /* 0x0000000500087202 */ /* 0x000fe20000000f00 */
[----:B------:R-:W-:Y:S05]  /*19520*/  BRA `(.L_x_2337) ;  /* 0xfffe964000007947 */ /* 0x000fea000383ffff */
.L_x_2174:
[----:B------:R-:W-:Y:S01]  /*19530*/  IMAD.MOV.U32 R9, RZ, RZ, R7 ;  /* 0x000000ffff097224 */ /* 0x000fe200078e0007 */
[----:B------:R-:W-:Y:S01]  /*19540*/  MOV R5, RZ ;  /* 0x000000ff00057202 */ /* 0x000fe20000000f00 */
[----:B------:R-:W-:Y:S01]  /*19550*/  IMAD.MOV.U32 R3, RZ, RZ, 0x181f ;  /* 0x0000181fff037424 */ /* 0x000fe200078e00ff */
[----:B------:R-:W-:Y:S02]  /*19560*/  MOV R2, 0x19580 ;  /* 0x0001958000027802 */ /* 0x000fe40000000f00 */
[----:B-12---:R-:W-:Y:S05]  /*19570*/  CALL.REL.NOINC `($__internal_35_$__cuda_sm70_shflsync_idx_p) ;  /* 0x0000204000007944 */ /* 0x006fea0003c00000 */
[----:B------:R-:W-:Y:S01]  /*19580*/  MOV R2, R5 ;  /* 0x0000000500027202 */ /* 0x000fe20000000f00 */
[----:B------:R-:W-:Y:S05]  /*19590*/  BRA `(.L_x_2338) ;  /* 0xfffe95f000007947 */ /* 0x000fea000383ffff */
.L_x_2177:
[----:B------:R-:W-:Y:S01]  /*195a0*/  IMAD.MOV.U32 R9, RZ, RZ, R6 ;  /* 0x000000ffff097224 */ /* 0x000fe200078e0006 */
[----:B------:R-:W-:Y:S01]  /*195b0*/  MOV R5, 0x1 ;  /* 0x0000000100057802 */ /* 0x000fe20000000f00 */
[----:B--2---:R-:W-:Y:S01]  /*195c0*/  IMAD.MOV.U32 R3, RZ, RZ, 0x181f ;  /* 0x0000181fff037424 */ /* 0x004fe200078e00ff */
[----:B----4-:R-:W-:-:S02]  /*195d0*/  MOV R2, 0x195f0 ;  /* 0x000195f000027802 */ /* 0x010fc40000000f00 */
[----:B-1-3--:R-:W-:Y:S05]  /*195e0*/  CALL.REL.NOINC `($__internal_35_$__cuda_sm70_shflsync_idx_p) ;  /* 0x00001fd000007944 */ /* 0x00afea0003c00000 */
[----:B------:R-:W-:Y:S01]  /*195f0*/  IMAD.MOV.U32 R8, RZ, RZ, R5 ;  /* 0x000000ffff087224 */ /* 0x000fe200078e0005 */
[----:B------:R-:W-:Y:S01]  /*19600*/  MOV R5, 0x1 ;  /* 0x0000000100057802 */ /* 0x000fe20000000f00 */
[----:B------:R-:W-:Y:S01]  /*19610*/  IMAD.MOV.U32 R9, RZ, RZ, R7 ;  /* 0x000000ffff097224 */ /* 0x000fe200078e0007 */
[----:B------:R-:W-:-:S02]  /*19620*/  MOV R3, 0x181f ;  /* 0x0000181f00037802 */ /* 0x000fc40000000f00 */
[----:B------:R-:W-:Y:S02]  /*19630*/  MOV R2, 0x19650 ;  /* 0x0001965000027802 */ /* 0x000fe40000000f00 */
[----:B------:R-:W-:Y:S05]  /*19640*/  CALL.REL.NOINC `($__internal_35_$__cuda_sm70_shflsync_idx_p) ;  /* 0x00001f7000007944 */ /* 0x000fea0003c00000 */
[----:B------:R-:W-:Y:S01]  /*19650*/  MOV R2, R5 ;  /* 0x0000000500027202 */ /* 0x000fe20000000f00 */
[----:B------:R-:W-:Y:S05]  /*19660*/  BRA `(.L_x_2339) ;  /* 0xfffe961000007947 */ /* 0x000fea000383ffff */
.L_x_2180:
[----:B------:R-:W-:Y:S01]  /*19670*/  IMAD.MOV.U32 R9, RZ, RZ, R6 ;  /* 0x000000ffff097224 */ /* 0x000fe200078e0006 */
[----:B------:R-:W-:Y:S01]  /*19680*/  MOV R5, 0x2 ;  /* 0x0000000200057802 */ /* 0x000fe20000000f00 */
[----:B-1----:R-:W-:Y:S01]  /*19690*/  IMAD.MOV.U32 R3, RZ, RZ, 0x181f ;  /* 0x0000181fff037424 */ /* 0x002fe200078e00ff */
[----:B----4-:R-:W-:Y:S02]  /*196a0*/  MOV R2, 0x196c0 ;  /* 0x000196c000027802 */ /* 0x010fe40000000f00 */
[----:B--23--:R-:W-:Y:S05]  /*196b0*/  CALL.REL.NOINC `($__internal_35_$__cuda_sm70_shflsync_idx_p) ;  /* 0x00001f0000007944 */ /* 0x00cfea0003c00000 */
[----:B------:R-:W-:Y:S01]  /*196c0*/  MOV R8, R5 ;  /* 0x0000000500087202 */ /* 0x000fe20000000f00 */
[----:B------:R-:W-:Y:S05]  /*196d0*/  BRA `(.L_x_2340) ;  /* 0xfffe968000007947 */ /* 0x000fea000383ffff */
.L_x_2181:
[----:B------:R-:W-:Y:S01]  /*196e0*/  IMAD.MOV.U32 R9, RZ, RZ, R7 ;  /* 0x000000ffff097224 */ /* 0x000fe200078e0007 */
[----:B------:R-:W-:Y:S01]  /*196f0*/  MOV R5, 0x2 ;  /* 0x0000000200057802 */ /* 0x000fe20000000f00 */
[----:B------:R-:W-:Y:S01]  /*19700*/  IMAD.MOV.U32 R3, RZ, RZ, 0x181f ;  /* 0x0000181fff037424 */ /* 0x000fe200078e00ff */
[----:B----4-:R-:W-:Y:S02]  /*19710*/  MOV R2, 0x19730 ;  /* 0x0001973000027802 */ /* 0x010fe40000000f00 */
[----:B-123--:R-:W-:Y:S05]  /*19720*/  CALL.REL.NOINC `($__internal_35_$__cuda_sm70_shflsync_idx_p) ;  /* 0x00001e9000007944 */ /* 0x00efea0003c00000 */
[----:B------:R-:W-:Y:S01]  /*19730*/  MOV R2, R5 ;  /* 0x0000000500027202 */ /* 0x000fe20000000f00 */
[----:B------:R-:W-:Y:S05]  /*19740*/  BRA `(.L_x_2341) ;  /* 0xfffe963000007947 */ /* 0x000fea000383ffff */
.L_x_2184:
[----:B------:R-:W-:Y:S01]  /*19750*/  IMAD.MOV.U32 R9, RZ, RZ, R6 ;  /* 0x000000ffff097224 */ /* 0x000fe200078e0006 */
[----:B------:R-:W-:Y:S01]  /*19760*/  MOV R5, 0x3 ;  /* 0x0000000300057802 */ /* 0x000fe20000000f00 */
[----:B-1----:R-:W-:Y:S01]  /*19770*/  IMAD.MOV.U32 R3, RZ, RZ, 0x181f ;  /* 0x0000181fff037424 */ /* 0x002fe200078e00ff */
[----:B------:R-:W-:-:S02]  /*19780*/  MOV R2, 0x197a0 ;  /* 0x000197a000027802 */ /* 0x000fc40000000f00 */
[----:B--234-:R-:W-:Y:S05]  /*19790*/  CALL.REL.NOINC `($__internal_35_$__cuda_sm70_shflsync_idx_p) ;  /* 0x00001e2000007944 */ /* 0x01cfea0003c00000 */
        /* <DEDUP_REMOVED lines=8> */
.L_x_2187:
[----:B------:R-:W-:Y:S01]  /*19820*/  IMAD.MOV.U32 R9, RZ, RZ, R6 ;  /* 0x000000ffff097224 */ /* 0x000fe200078e0006 */
[----:B------:R-:W-:Y:S01]  /*19830*/  MOV R5, 0x4 ;  /* 0x0000000400057802 */ /* 0x000fe20000000f00 */
[----:B-1----:R-:W-:Y:S01]  /*19840*/  IMAD.MOV.U32 R3, RZ, RZ, 0x181f ;  /* 0x0000181fff037424 */ /* 0x002fe200078e00ff */
[----:B------:R-:W-:Y:S02]  /*19850*/  MOV R2, 0x19870 ;  /* 0x0001987000027802 */ /* 0x000fe40000000f00 */
[----:B--234-:R-:W-:Y:S05]  /*19860*/  CALL.REL.NOINC `($__internal_35_$__cuda_sm70_shflsync_idx_p) ;  /* 0x00001d5000007944 */ /* 0x01cfea0003c00000 */
[----:B------:R-:W-:Y:S01]  /*19870*/  MOV R8, R5 ;  /* 0x0000000500087202 */ /* 0x000fe20000000f00 */
[----:B------:R-:W-:Y:S05]  /*19880*/  BRA `(.L_x_2343) ;  /* 0xfffe96c000007947 */ /* 0x000fea000383ffff */
.L_x_2188:
[----:B------:R-:W-:Y:S01]  /*19890*/  IMAD.MOV.U32 R9, RZ, RZ, R7 ;  /* 0x000000ffff097224 */ /* 0x000fe200078e0007 */
[----:B------:R-:W-:Y:S01]  /*198a0*/  MOV R5, 0x4 ;  /* 0x0000000400057802 */ /* 0x000fe20000000f00 */
[----:B-1----:R-:W-:Y:S01]  /*198b0*/  IMAD.MOV.U32 R3, RZ, RZ, 0x181f ;  /* 0x0000181fff037424 */ /* 0x002fe200078e00ff */
[----:B------:R-:W-:Y:S02]  /*198c0*/  MOV R2, 0x198e0 ;  /* 0x000198e000027802 */ /* 0x000fe40000000f00 */
[----:B--234-:R-:W-:Y:S05]  /*198d0*/  CALL.REL.NOINC `($__internal_35_$__cuda_sm70_shflsync_idx_p) ;  /* 0x00001ce000007944 */ /* 0x01cfea0003c00000 */
[----:B------:R-:W-:Y:S01]  /*198e0*/  MOV R2, R5 ;  /* 0x0000000500027202 */ /* 0x000fe20000000f00 */
[----:B------:R-:W-:Y:S05]  /*198f0*/  BRA `(.L_x_2344) ;  /* 0xfffe967000007947 */ /* 0x000fea000383ffff */
.L_x_2191:
[----:B------:R-:W-:Y:S01]  /*19900*/  IMAD.MOV.U32 R9, RZ, RZ, R6 ;  /* 0x000000ffff097224 */ /* 0x000fe200078e0006 */
[----:B------:R-:W-:Y:S01]  /*19910*/  MOV R5, 0x5 ;  /* 0x0000000500057802 */ /* 0x000fe20000000f00 */
[----:B--2---:R-:W-:Y:S01]  /*19920*/  IMAD.MOV.U32 R3, RZ, RZ, 0x181f ;  /* 0x0000181fff037424 */ /* 0x004fe200078e00ff */
[----:B---3--:R-:W-:-:S02]  /*19930*/  MOV R2, 0x19950 ;  /* 0x0001995000027802 */ /* 0x008fc40000000f00 */
[----:B-1--4-:R-:W-:Y:S05]  /*19940*/  CALL.REL.NOINC `($__internal_35_$__cuda_sm70_shflsync_idx_p) ;  /* 0x00001c7000007944 */ /* 0x012fea0003c00000 */
        /* <DEDUP_REMOVED lines=8> */
.L_x_2194:
[----:B------:R-:W-:Y:S01]  /*199d0*/  IMAD.MOV.U32 R9, RZ, RZ, R6 ;  /* 0x000000ffff097224 */ /* 0x000fe200078e0006 */
[----:B------:R-:W-:Y:S01]  /*199e0*/  MOV R5, 0x6 ;  /* 0x0000000600057802 */ /* 0x000fe20000000f00 */
[----:B-1----:R-:W-:Y:S01]  /*199f0*/  IMAD.MOV.U32 R3, RZ, RZ, 0x181f ;  /* 0x0000181fff037424 */ /* 0x002fe200078e00ff */
[----:B---3--:R-:W-:Y:S02]  /*19a00*/  MOV R2, 0x19a20 ;  /* 0x00019a2000027802 */ /* 0x008fe40000000f00 */
[----:B--2-4-:R-:W-:Y:S05]  /*19a10*/  CALL.REL.NOINC `($__internal_35_$__cuda_sm70_shflsync_idx_p) ;  /* 0x00001ba000007944 */ /* 0x014fea0003c00000 */
[----:B------:R-:W-:Y:S01]  /*19a20*/  MOV R8, R5 ;  /* 0x0000000500087202 */ /* 0x000fe20000000f00 */
[----:B------:R-:W-:Y:S05]  /*19a30*/  BRA `(.L_x_2346) ;  /* 0xfffe970000007947 */ /* 0x000fea000383ffff */
.L_x_2195:
[----:B------:R-:W-:Y:S01]  /*19a40*/  IMAD.MOV.U32 R9, RZ, RZ, R7 ;  /* 0x000000ffff097224 */ /* 0x000fe200078e0007 */
[----:B------:R-:W-:Y:S01]  /*19a50*/  MOV R5, 0x6 ;  /* 0x0000000600057802 */ /* 0x000fe20000000f00 */
[----:B------:R-:W-:Y:S01]  /*19a60*/  IMAD.MOV.U32 R3, RZ, RZ, 0x181f ;  /* 0x0000181fff037424 */ /* 0x000fe200078e00ff */
[----:B---3--:R-:W-:Y:S02]  /*19a70*/  MOV R2, 0x19a90 ;  /* 0x00019a9000027802 */ /* 0x008fe40000000f00 */
[----:B-12-4-:R-:W-:Y:S05]  /*19a80*/  CALL.REL.NOINC `($__internal_35_$__cuda_sm70_shflsync_idx_p) ;  /* 0x00001b3000007944 */ /* 0x016fea0003c00000 */
[----:B------:R-:W-:Y:S01]  /*19a90*/  MOV R2, R5 ;  /* 0x0000000500027202 */ /* 0x000fe20000000f00 */
[----:B------:R-:W-:Y:S05]  /*19aa0*/  BRA `(.L_x_2347) ;  /* 0xfffe96b000007947 */ /* 0x000fea000383ffff */
.L_x_2198:
        /* <DEDUP_REMOVED lines=13> */
.L_x_2263:
[----:B------:R1:W5:Y:S01]  /*19b80*/  LDL R0, [R1] ;  /* 0x0000000001007983 */ /* 0x0003620000100800 */
[----:B------:R-:W-:Y:S02]  /*19b90*/  MOV R3, 0x2 ;  /* 0x0000000200037802 */ /* 0x000fe40000000f00 */
[----:B---3--:R-:W-:Y:S02]  /*19ba0*/  MOV R2, 0x19bc0 ;  /* 0x00019bc000027802 */ /* 0x008fe40000000f00 */
[----:B-1---5:R-:W-:Y:S05]  /*19bb0*/  CALL.REL.NOINC `($__internal_34_$__cuda_sm70_shflsync_bfly_p) ;  /* 0x000019c000007944 */ /* 0x022fea0003c00000 */
[----:B------:R-:W-:Y:S05]  /*19bc0*/  BRA `(.L_x_2349) ;  /* 0xffffae3000007947 */ /* 0x000fea000383ffff */
.L_x_2264:
[----:B------:R-:W-:Y:S01]  /*19bd0*/  IMAD.MOV.U32 R0, RZ, RZ, R4 ;  /* 0x000000ffff007224 */ /* 0x000fe200078e0004 */
[----:B------:R-:W-:Y:S02]  /*19be0*/  MOV R3, 0x1 ;  /* 0x0000000100037802 */ /* 0x000fe40000000f00 */
[----:B------:R-:W-:Y:S02]  /*19bf0*/  MOV R2, 0x19c10 ;  /* 0x00019c1000027802 */ /* 0x000fe40000000f00 */
[----:B------:R-:W-:Y:S05]  /*19c00*/  CALL.REL.NOINC `($__internal_34_$__cuda_sm70_shflsync_bfly_p) ;  /* 0x0000197000007944 */ /* 0x000fea0003c00000 */
[----:B------:R-:W-:Y:S02]  /*19c10*/  FADD.FTZ R4, R4, R0 ;  /* 0x0000000004047221 */ /* 0x000fe40000010000 */
[----:B------:R1:W5:Y:S01]  /*19c20*/  LDL R0, [R1+0x4] ;  /* 0x0000040001007983 */ /* 0x0003620000100800 */
[----:B------:R-:W-:-:S02]  /*19c30*/  MOV R3, 0x2 ;  /* 0x0000000200037802 */ /* 0x000fc40000000f00 */
[----:B------:R-:W-:Y:S02]  /*19c40*/  MOV R2, 0x19c60 ;  /* 0x00019c6000027802 */ /* 0x000fe40000000f00 */
[----:B-1---5:R-:W-:Y:S05]  /*19c50*/  CALL.REL.NOINC `($__internal_34_$__cuda_sm70_shflsync_bfly_p) ;  /* 0x0000192000007944 */ /* 0x022fea0003c00000 */
[----:B------:R-:W2:Y:S01]  /*19c60*/  LDL.LU R2, [R1+0x4] ;  /* 0x0000040001027983 */ /* 0x000ea20000300800 */
[----:B------:R-:W-:Y:S01]  /*19c70*/  MOV R3, 0x1 ;  /* 0x0000000100037802 */ /* 0x000fe20000000f00 */
[----:B--2---:R-:W-:Y:S01]  /*19c80*/  FADD.FTZ R7, R2, R0 ;  /* 0x0000000002077221 */ /* 0x004fe20000010000 */
[----:B------:R-:W-:-:S04]  /*19c90*/  MOV R2, 0x19cc0 ;  /* 0x00019cc000027802 */ /* 0x000fc80000000f00 */
[----:B------:R-:W-:Y:S02]  /*19ca0*/  MOV R0, R7 ;  /* 0x0000000700007202 */ /* 0x000fe40000000f00 */
[----:B------:R-:W-:Y:S05]  /*19cb0*/  CALL.REL.NOINC `($__internal_34_$__cuda_sm70_shflsync_bfly_p) ;  /* 0x000018c000007944 */ /* 0x000fea0003c00000 */
[----:B------:R-:W-:Y:S02]  /*19cc0*/  FADD.FTZ R6, R7, R0 ;  /* 0x0000000007067221 */ /* 0x000fe40000010000 */
[----:B------:R1:W5:Y:S01]  /*19cd0*/  LDL R0, [R1+0x8] ;  /* 0x0000080001007983 */ /* 0x0003620000100800 */
[----:B------:R-:W-:Y:S02]  /*19ce0*/  MOV R3, 0x2 ;  /* 0x0000000200037802 */ /* 0x000fe40000000f00 */
        /* <DEDUP_REMOVED lines=19> */
[----:B------:R-:W-:Y:S01]  /*19e20*/  MOV R9, R0 ;  /* 0x0000000000097202 */ /* 0x000fe20000000f00 */
[----:B------:R-:W-:Y:S05]  /*19e30*/  BRA `(.L_x_2350) ;  /* 0xffffacf000007947 */ /* 0x000fea000383ffff */
.L_x_2271:
[----:B-1234-:R-:W-:Y:S01]  /*19e40*/  IMAD.MOV.U32 R9, RZ, RZ, R6 ;  /* 0x000000ffff097224 */ /* 0x01efe200078e0006 */
[----:B------:R-:W-:Y:S01]  /*19e50*/  MOV R5, RZ ;  /* 0x000000ff00057202 */ /* 0x000fe20000000f00 */
[----:B------:R-:W-:Y:S01]  /*19e60*/  IMAD.MOV.U32 R3, RZ, RZ, 0x181f ;  /* 0x0000181fff037424 */ /* 0x000fe200078e00ff */
[----:B------:R-:W-:Y:S02]  /*19e70*/  MOV R2, 0x19e90 ;  /* 0x00019e9000027802 */ /* 0x000fe40000000f00 */
[----:B------:R-:W-:Y:S05]  /*19e80*/  CALL.REL.NOINC `($__internal_35_$__cuda_sm70_shflsync_idx_p) ;  /* 0x0000173000007944 */ /* 0x000fea0003c00000 */
[----:B------:R-:W-:Y:S01]  /*19e90*/  MOV R8, R5 ;  /* 0x0000000500087202 */ /* 0x000fe20000000f00 */
[----:B------:R-:W-:Y:S05]  /*19ea0*/  BRA `(.L_x_2351) ;  /* 0xffffc31000007947 */ /* 0x000fea000383ffff */
.L_x_2272:
[----:B------:R-:W-:Y:S01]  /*19eb0*/  IMAD.MOV.U32 R9, RZ, RZ, R7 ;  /* 0x000000ffff097224 */ /* 0x000fe200078e0007 */
[----:B------:R-:W-:Y:S01]  /*19ec0*/  MOV R5, RZ ;  /* 0x000000ff00057202 */ /* 0x000fe20000000f00 */
[----:B------:R-:W-:Y:S01]  /*19ed0*/  IMAD.MOV.U32 R3, RZ, RZ, 0x181f ;  /* 0x0000181fff037424 */ /* 0x000fe200078e00ff */
[----:B------:R-:W-:Y:S02]  /*19ee0*/  MOV R2, 0x19f00 ;  /* 0x00019f0000027802 */ /* 0x000fe40000000f00 */
[----:B-12---:R-:W-:Y:S05]  /*19ef0*/  CALL.REL.NOINC `($__internal_35_$__cuda_sm70_shflsync_idx_p) ;  /* 0x000016c000007944 */ /* 0x006fea0003c00000 */
[----:B------:R-:W-:Y:S01]  /*19f00*/  MOV R2, R5 ;  /* 0x0000000500027202 */ /* 0x000fe20000000f00 */
[----:B------:R-:W-:Y:S05]  /*19f10*/  BRA `(.L_x_2352) ;  /* 0xffffc2c000007947 */ /* 0x000fea000383ffff */
.L_x_2273:
[----:B------:R-:W-:Y:S01]  /*19f20*/  IMAD.MOV.U32 R9, RZ, RZ, R6 ;  /* 0x000000ffff097224 */ /* 0x000fe200078e0006 */
[----:B------:R-:W-:Y:S01]  /*19f30*/  MOV R5, 0x1 ;  /* 0x0000000100057802 */ /* 0x000fe20000000f00 */
[----:B--2---:R-:W-:Y:S01]  /*19f40*/  IMAD.MOV.U32 R3, RZ, RZ, 0x181f ;  /* 0x0000181fff037424 */ /* 0x004fe200078e00ff */
[----:B------:R-:W-:-:S02]  /*19f50*/  MOV R2, 0x19f70 ;  /* 0x00019f7000027802 */ /* 0x000fc40000000f00 */
        /* <DEDUP_REMOVED lines=9> */
.L_x_2274:
[----:B------:R-:W-:Y:S01]  /*19ff0*/  IMAD.MOV.U32 R9, RZ, RZ, R6 ;  /* 0x000000ffff097224 */ /* 0x000fe200078e0006 */
[----:B------:R-:W-:Y:S01]  /*1a000*/  MOV R5, 0x2 ;  /* 0x0000000200057802 */ /* 0x000fe20000000f00 */
[----:B-1----:R-:W-:Y:S01]  /*1a010*/  IMAD.MOV.U32 R3, RZ, RZ, 0x181f ;  /* 0x0000181fff037424 */ /* 0x002fe200078e00ff */
[----:B------:R-:W-:Y:S02]  /*1a020*/  MOV R2, 0x1a040 ;  /* 0x0001a04000027802 */ /* 0x000fe40000000f00 */
[----:B---34-:R-:W-:Y:S05]  /*1a030*/  CALL.REL.NOINC `($__internal_35_$__cuda_sm70_shflsync_idx_p) ;  /* 0x0000158000007944 */ /* 0x018fea0003c00000 */
[----:B------:R-:W-:Y:S01]  /*1a040*/  MOV R8, R5 ;  /* 0x0000000500087202 */ /* 0x000fe20000000f00 */
[----:B------:R-:W-:Y:S05]  /*1a050*/  BRA `(.L_x_2354) ;  /* 0xffffc29000007947 */ /* 0x000fea000383ffff */
.L_x_2275:
[----:B------:R-:W-:Y:S01]  /*1a060*/  IMAD.MOV.U32 R9, RZ, RZ, R7 ;  /* 0x000000ffff097224 */ /* 0x000fe200078e0007 */
[----:B------:R-:W-:Y:S01]  /*1a070*/  MOV R5, 0x2 ;  /* 0x0000000200057802 */ /* 0x000fe20000000f00 */
[----:B-1----:R-:W-:Y:S01]  /*1a080*/  IMAD.MOV.U32 R3, RZ, RZ, 0x181f ;  /* 0x0000181fff037424 */ /* 0x002fe200078e00ff */
[----:B------:R-:W-:Y:S02]  /*1a090*/  MOV R2, 0x1a0b0 ;  /* 0x0001a0b000027802 */ /* 0x000fe40000000f00 */
[----:B--234-:R-:W-:Y:S05]  /*1a0a0*/  CALL.REL.NOINC `($__internal_35_$__cuda_sm70_shflsync_idx_p) ;  /* 0x0000151000007944 */ /* 0x01cfea0003c00000 */
[----:B------:R-:W-:Y:S01]  /*1a0b0*/  MOV R2, R5 ;  /* 0x0000000500027202 */ /* 0x000fe20000000f00 */
[----:B------:R-:W-:Y:S05]  /*1a0c0*/  BRA `(.L_x_2355) ;  /* 0xffffc24000007947 */ /* 0x000fea000383ffff */
.L_x_2276:
[----:B------:R-:W-:Y:S01]  /*1a0d0*/  IMAD.MOV.U32 R9, RZ, RZ, R6 ;  /* 0x000000ffff097224 */ /* 0x000fe200078e0006 */
[----:B------:R-:W-:Y:S01]  /*1a0e0*/  MOV R5, 0x3 ;  /* 0x0000000300057802 */ /* 0x000fe20000000f00 */
[----:B--2---:R-:W-:Y:S01]  /*1a0f0*/  IMAD.MOV.U32 R3, RZ, RZ, 0x181f ;  /* 0x0000181fff037424 */ /* 0x004fe200078e00ff */
[----:B------:R-:W-:-:S02]  /*1a100*/  MOV R2, 0x1a120 ;  /* 0x0001a12000027802 */ /* 0x000fc40000000f00 */
[----:B-1-34-:R-:W-:Y:S05]  /*1a110*/  CALL.REL.NOINC `($__internal_35_$__cuda_sm70_shflsync_idx_p) ;  /* 0x000014a000007944 */ /* 0x01afea0003c00000 */
        /* <DEDUP_REMOVED lines=8> */
.L_x_2277:
[----:B------:R-:W-:Y:S01]  /*1a1a0*/  IMAD.MOV.U32 R9, RZ, RZ, R6 ;  /* 0x000000ffff097224 */ /* 0x000fe200078e0006 */
[----:B------:R-:W-:Y:S01]  /*1a1b0*/  MOV R5, 0x4 ;  /* 0x0000000400057802 */ /* 0x000fe20000000f00 */
[----:B--2---:R-:W-:Y:S01]  /*1a1c0*/  IMAD.MOV.U32 R3, RZ, RZ, 0x181f ;  /* 0x0000181fff037424 */ /* 0x004fe200078e00ff */
[----:B------:R-:W-:Y:S02]  /*1a1d0*/  MOV R2, 0x1a1f0 ;  /* 0x0001a1f000027802 */ /* 0x000fe40000000f00 */
[----:B-1-34-:R-:W-:Y:S05]  /*1a1e0*/  CALL.REL.NOINC `($__internal_35_$__cuda_sm70_shflsync_idx_p) ;  /* 0x000013d000007944 */ /* 0x01afea0003c00000 */
[----:B------:R-:W-:Y:S01]  /*1a1f0*/  MOV R8, R5 ;  /* 0x0000000500087202 */ /* 0x000fe20000000f00 */
[----:B------:R-:W-:Y:S05]  /*1a200*/  BRA `(.L_x_2357) ;  /* 0xffffc21000007947 */ /* 0x000fea000383ffff */
.L_x_2278:
[----:B------:R-:W-:Y:S01]  /*1a210*/  IMAD.MOV.U32 R9, RZ, RZ, R7 ;  /* 0x000000ffff097224 */ /* 0x000fe200078e0007 */
[----:B------:R-:W-:Y:S01]  /*1a220*/  MOV R5, 0x4 ;  /* 0x0000000400057802 */ /* 0x000fe20000000f00 */
[----:B--2---:R-:W-:Y:S01]  /*1a230*/  IMAD.MOV.U32 R3, RZ, RZ, 0x181f ;  /* 0x0000181fff037424 */ /* 0x004fe200078e00ff */
[----:B------:R-:W-:Y:S02]  /*1a240*/  MOV R2, 0x1a260 ;  /* 0x0001a26000027802 */ /* 0x000fe40000000f00 */
[----:B-1-34-:R-:W-:Y:S05]  /*1a250*/  CALL.REL.NOINC `($__internal_35_$__cuda_sm70_shflsync_idx_p) ;  /* 0x0000136000007944 */ /* 0x01afea0003c00000 */
[----:B------:R-:W-:Y:S01]  /*1a260*/  MOV R2, R5 ;  /* 0x0000000500027202 */ /* 0x000fe20000000f00 */
[----:B------:R-:W-:Y:S05]  /*1a270*/  BRA `(.L_x_2358) ;  /* 0xffffc1c000007947 */ /* 0x000fea000383ffff */
.L_x_2279:
        /* <DEDUP_REMOVED lines=13> */
.L_x_2280:
[----:B------:R-:W-:Y:S01]  /*1a350*/  IMAD.MOV.U32 R9, RZ, RZ, R6 ;  /* 0x000000ffff097224 */ /* 0x000fe200078e0006 */
[----:B------:R-:W-:Y:S01]  /*1a360*/  MOV R5, 0x6 ;  /* 0x0000000600057802 */ /* 0x000fe20000000f00 */
[----:B--2---:R-:W-:Y:S01]  /*1a370*/  IMAD.MOV.U32 R3, RZ, RZ, 0x181f ;  /* 0x0000181fff037424 */ /* 0x004fe200078e00ff */
[----:B------:R-:W-:Y:S02]  /*1a380*/  MOV R2, 0x1a3a0 ;  /* 0x0001a3a000027802 */ /* 0x000fe40000000f00 */
[----:B-1--4-:R-:W-:Y:S05]  /*1a390*/  CALL.REL.NOINC `($__internal_35_$__cuda_sm70_shflsync_idx_p) ;  /* 0x0000122000007944 */ /* 0x012fea0003c00000 */
[----:B------:R-:W-:Y:S01]  /*1a3a0*/  MOV R8, R5 ;  /* 0x0000000500087202 */ /* 0x000fe20000000f00 */
[----:B------:R-:W-:Y:S05]  /*1a3b0*/  BRA `(.L_x_2360) ;  /* 0xffffc19000007947 */ /* 0x000fea000383ffff */
.L_x_2281:
[----:B------:R-:W-:Y:S01]  /*1a3c0*/  IMAD.MOV.U32 R9, RZ, RZ, R7 ;  /* 0x000000ffff097224 */ /* 0x000fe200078e0007 */
[----:B------:R-:W-:Y:S01]  /*1a3d0*/  MOV R5, 0x6 ;  /* 0x0000000600057802 */ /* 0x000fe20000000f00 */
[----:B--2---:R-:W-:Y:S01]  /*1a3e0*/  IMAD.MOV.U32 R3, RZ, RZ, 0x181f ;  /* 0x0000181fff037424 */ /* 0x004fe200078e00ff */
[----:B------:R-:W-:Y:S02]  /*1a3f0*/  MOV R2, 0x1a410 ;  /* 0x0001a41000027802 */ /* 0x000fe40000000f00 */
[----:B-1-34-:R-:W-:Y:S05]  /*1a400*/  CALL.REL.NOINC `($__internal_35_$__cuda_sm70_shflsync_idx_p) ;  /* 0x000011b000007944 */ /* 0x01afea0003c00000 */
[----:B------:R-:W-:Y:S01]  /*1a410*/  MOV R2, R5 ;  /* 0x0000000500027202 */ /* 0x000fe20000000f00 */
[----:B------:R-:W-:Y:S05]  /*1a420*/  BRA `(.L_x_2361) ;  /* 0xffffc14000007947 */ /* 0x000fea000383ffff */
.L_x_2282:
[----:B------:R-:W-:Y:S01]  /*1a430*/  IMAD.MOV.U32 R9, RZ, RZ, R6 ;  /* 0x000000ffff097224 */ /* 0x000fe200078e0006 */
[----:B------:R-:W-:Y:S01]  /*1a440*/  MOV R5, 0x7 ;  /* 0x0000000700057802 */ /* 0x000fe20000000f00 */
[----:B-1----:R-:W-:Y:S01]  /*1a450*/  IMAD.MOV.U32 R3, RZ, RZ, 0x181f ;  /* 0x0000181fff037424 */ /* 0x002fe200078e00ff */
[----:B------:R-:W-:-:S02]  /*1a460*/  MOV R2, 0x1a480 ;  /* 0x0001a48000027802 */ /* 0x000fc40000000f00 */
[----:B--2-4-:R-:W-:Y:S05]  /*1a470*/  CALL.REL.NOINC `($__internal_35_$__cuda_sm70_shflsync_idx_p) ;  /* 0x0000114000007944 */ /* 0x014fea0003c00000 */
        /* <DEDUP_REMOVED lines=8> */
.L_x_2284:
[----:B------:R-:W-:Y:S01]  /*1a500*/  IMAD.MOV.U32 R9, RZ, RZ, R13 ;  /* 0x000000ffff097224 */ /* 0x000fe200078e000d */
[----:B------:R-:W-:Y:S01]  /*1a510*/  MOV R5, RZ ;  /* 0x000000ff00057202 */ /* 0x000fe20000000f00 */
[----:B------:R-:W-:Y:S01]  /*1a520*/  IMAD.MOV.U32 R3, RZ, RZ, 0x1c1f ;  /* 0x00001c1fff037424 */ /* 0x000fe200078e00ff */
[----:B------:R-:W-:Y:S02]  /*1a530*/  MOV R2, 0x1a550 ;  /* 0x0001a55000027802 */ /* 0x000fe40000000f00 */
[----:B------:R-:W-:Y:S05]  /*1a540*/  CALL.REL.NOINC `($__internal_35_$__cuda_sm70_shflsync_idx_p) ;  /* 0x0000107000007944 */ /* 0x000fea0003c00000 */
[----:B------:R-:W-:Y:S01]  /*1a550*/  MOV R12, R5 ;  /* 0x00000005000c7202 */ /* 0x000fe20000000f00 */
[----:B------:R-:W-:Y:S05]  /*1a560*/  BRA `(.L_x_2363) ;  /* 0xffffc33000007947 */ /* 0x000fea000383ffff */
.L_x_2285:
[----:B------:R-:W-:Y:S01]  /*1a570*/  IMAD.MOV.U32 R9, RZ, RZ, R21 ;  /* 0x000000ffff097224 */ /* 0x000fe200078e0015 */
[----:B------:R-:W-:Y:S01]  /*1a580*/  MOV R5, RZ ;  /* 0x000000ff00057202 */ /* 0x000fe20000000f00 */
[----:B------:R-:W-:Y:S01]  /*1a590*/  IMAD.MOV.U32 R3, RZ, RZ, 0x1c1f ;  /* 0x00001c1fff037424 */ /* 0x000fe200078e00ff */
[----:B------:R-:W-:Y:S02]  /*1a5a0*/  MOV R2, 0x1a5c0 ;  /* 0x0001a5c000027802 */ /* 0x000fe40000000f00 */
[----:B-12---:R-:W-:Y:S05]  /*1a5b0*/  CALL.REL.NOINC `($__internal_35_$__cuda_sm70_shflsync_idx_p) ;  /* 0x0000100000007944 */ /* 0x006fea0003c00000 */
[----:B------:R-:W-:Y:S01]  /*1a5c0*/  MOV R2, R5 ;  /* 0x0000000500027202 */ /* 0x000fe20000000f00 */
[----:B------:R-:W-:Y:S05]  /*1a5d0*/  BRA `(.L_x_2364) ;  /* 0xffffc2e000007947 */ /* 0x000fea000383ffff */
.L_x_2288:
[----:B------:R-:W-:Y:S01]  /*1a5e0*/  IMAD.MOV.U32 R9, RZ, RZ, R13 ;  /* 0x000000ffff097224 */ /* 0x000fe200078e000d */
[----:B------:R-:W-:Y:S01]  /*1a5f0*/  MOV R5, 0x1 ;  /* 0x0000000100057802 */ /* 0x000fe20000000f00 */
[----:B----4-:R-:W-:Y:S01]  /*1a600*/  IMAD.MOV.U32 R3, RZ, RZ, 0x1c1f ;  /* 0x00001c1fff037424 */ /* 0x010fe200078e00ff */
[----:B------:R-:W-:-:S02]  /*1a610*/  MOV R2, 0x1a630 ;  /* 0x0001a63000027802 */ /* 0x000fc40000000f00 */
[----:B-123--:R-:W-:Y:S05]  /*1a620*/  CALL.REL.NOINC `($__internal_35_$__cuda_sm70_shflsync_idx_p) ;  /* 0x00000f9000007944 */ /* 0x00efea0003c00000 */
        /* <DEDUP_REMOVED lines=8> */
.L_x_2291:
[----:B------:R-:W-:Y:S01]  /*1a6b0*/  IMAD.MOV.U32 R9, RZ, RZ, R13 ;  /* 0x000000ffff097224 */ /* 0x000fe200078e000d */
[----:B------:R-:W-:Y:S01]  /*1a6c0*/  MOV R5, 0x2 ;  /* 0x0000000200057802 */ /* 0x000fe20000000f00 */
[----:B----4-:R-:W-:Y:S01]  /*1a6d0*/  IMAD.MOV.U32 R3, RZ, RZ, 0x1c1f ;  /* 0x00001c1fff037424 */ /* 0x010fe200078e00ff */
[----:B------:R-:W-:Y:S02]  /*1a6e0*/  MOV R2, 0x1a700 ;  /* 0x0001a70000027802 */ /* 0x000fe40000000f00 */
[----:B-123--:R-:W-:Y:S05]  /*1a6f0*/  CALL.REL.NOINC `($__internal_35_$__cuda_sm70_shflsync_idx_p) ;  /* 0x00000ec000007944 */ /* 0x00efea0003c00000 */
[----:B------:R-:W-:Y:S01]  /*1a700*/  MOV R12, R5 ;  /* 0x00000005000c7202 */ /* 0x000fe20000000f00 */
[----:B------:R-:W-:Y:S05]  /*1a710*/  BRA `(.L_x_2366) ;  /* 0xffffc74000007947 */ /* 0x000fea000383ffff */
.L_x_2292:
[----:B------:R-:W-:Y:S01]  /*1a720*/  IMAD.MOV.U32 R9, RZ, RZ, R21 ;  /* 0x000000ffff097224 */ /* 0x000fe200078e0015 */
[----:B------:R-:W-:Y:S01]  /*1a730*/  MOV R5, 0x2 ;  /* 0x0000000200057802 */ /* 0x000fe20000000f00 */
[----:B----4-:R-:W-:Y:S01]  /*1a740*/  IMAD.MOV.U32 R3, RZ, RZ, 0x1c1f ;  /* 0x00001c1fff037424 */ /* 0x010fe200078e00ff */
[----:B------:R-:W-:Y:S02]  /*1a750*/  MOV R2, 0x1a770 ;  /* 0x0001a77000027802 */ /* 0x000fe40000000f00 */
[----:B-123--:R-:W-:Y:S05]  /*1a760*/  CALL.REL.NOINC `($__internal_35_$__cuda_sm70_shflsync_idx_p) ;  /* 0x00000e5000007944 */ /* 0x00efea0003c00000 */
[----:B------:R-:W-:Y:S01]  /*1a770*/  MOV R2, R5 ;  /* 0x0000000500027202 */ /* 0x000fe20000000f00 */
[----:B------:R-:W-:Y:S05]  /*1a780*/  BRA `(.L_x_2367) ;  /* 0xffffc6f000007947 */ /* 0x000fea000383ffff */
.L_x_2295:
[----:B------:R-:W-:Y:S01]  /*1a790*/  IMAD.MOV.U32 R9, RZ, RZ, R13 ;  /* 0x000000ffff097224 */ /* 0x000fe200078e000d */
[----:B------:R-:W-:Y:S01]  /*1a7a0*/  MOV R5, 0x3 ;  /* 0x0000000300057802 */ /* 0x000fe20000000f00 */
[----:B--2---:R-:W-:Y:S01]  /*1a7b0*/  IMAD.MOV.U32 R3, RZ, RZ, 0x1c1f ;  /* 0x00001c1fff037424 */ /* 0x004fe200078e00ff */
[----:B-1----:R-:W-:-:S02]  /*1a7c0*/  MOV R2, 0x1a7e0 ;  /* 0x0001a7e000027802 */ /* 0x002fc40000000f00 */
[----:B---34-:R-:W-:Y:S05]  /*1a7d0*/  CALL.REL.NOINC `($__internal_35_$__cuda_sm70_shflsync_idx_p) ;  /* 0x00000de000007944 */ /* 0x018fea0003c00000 */
        /* <DEDUP_REMOVED lines=8> */
.L_x_2299:
[----:B------:R-:W-:Y:S01]  /*1a860*/  IMAD.MOV.U32 R9, RZ, RZ, R6 ;  /* 0x000000ffff097224 */ /* 0x000fe200078e0006 */
[----:B------:R-:W-:Y:S01]  /*1a870*/  MOV R5, RZ ;  /* 0x000000ff00057202 */ /* 0x000fe20000000f00 */
[----:B------:R-:W-:Y:S01]  /*1a880*/  IMAD.MOV.U32 R3, RZ, RZ, 0x181f ;  /* 0x0000181fff037424 */ /* 0x000fe200078e00ff */
[----:B------:R-:W-:Y:S02]  /*1a890*/  MOV R2, 0x1a8b0 ;  /* 0x0001a8b000027802 */ /* 0x000fe40000000f00 */
[----:B------:R-:W-:Y:S05]  /*1a8a0*/  CALL.REL.NOINC `($__internal_35_$__cuda_sm70_shflsync_idx_p) ;  /* 0x00000d1000007944 */ /* 0x000fea0003c00000 */
[----:B------:R-:W-:Y:S01]  /*1a8b0*/  MOV R8, R5 ;  /* 0x0000000500087202 */ /* 0x000fe20000000f00 */
[----:B------:R-:W-:Y:S05]  /*1a8c0*/  BRA `(.L_x_2369) ;  /* 0xffffd27000007947 */ /* 0x000fea000383ffff */
.L_x_2300:
[----:B------:R-:W-:Y:S01]  /*1a8d0*/  IMAD.MOV.U32 R9, RZ, RZ, R7 ;  /* 0x000000ffff097224 */ /* 0x000fe200078e0007 */
[----:B------:R-:W-:Y:S01]  /*1a8e0*/  MOV R5, RZ ;  /* 0x000000ff00057202 */ /* 0x000fe20000000f00 */
[----:B------:R-:W-:Y:S01]  /*1a8f0*/  IMAD.MOV.U32 R3, RZ, RZ, 0x181f ;  /* 0x0000181fff037424 */ /* 0x000fe200078e00ff */
[----:B------:R-:W-:Y:S02]  /*1a900*/  MOV R2, 0x1a920 ;  /* 0x0001a92000027802 */ /* 0x000fe40000000f00 */
[----:B-12---:R-:W-:Y:S05]  /*1a910*/  CALL.REL.NOINC `($__internal_35_$__cuda_sm70_shflsync_idx_p) ;  /* 0x00000ca000007944 */ /* 0x006fea0003c00000 */
[----:B------:R-:W-:Y:S01]  /*1a920*/  MOV R2, R5 ;  /* 0x0000000500027202 */ /* 0x000fe20000000f00 */
[----:B------:R-:W-:Y:S05]  /*1a930*/  BRA `(.L_x_2370) ;  /* 0xffffd22000007947 */ /* 0x000fea000383ffff */
.L_x_2301:
        /* <DEDUP_REMOVED lines=13> */
.L_x_2302:
[----:B------:R-:W-:Y:S01]  /*1aa10*/  IMAD.MOV.U32 R9, RZ, RZ, R6 ;  /* 0x000000ffff097224 */ /* 0x000fe200078e0006 */
[----:B------:R-:W-:Y:S01]  /*1aa20*/  MOV R5, 0x2 ;  /* 0x0000000200057802 */ /* 0x000fe20000000f00 */
[----:B-1----:R-:W-:Y:S01]  /*1aa30*/  IMAD.MOV.U32 R3, RZ, RZ, 0x181f ;  /* 0x0000181fff037424 */ /* 0x002fe200078e00ff */
[----:B------:R-:W-:Y:S02]  /*1aa40*/  MOV R2, 0x1aa60 ;  /* 0x0001aa6000027802 */ /* 0x000fe40000000f00 */
[----:B---34-:R-:W-:Y:S05]  /*1aa50*/  CALL.REL.NOINC `($__internal_35_$__cuda_sm70_shflsync_idx_p) ;  /* 0x00000b6000007944 */ /* 0x018fea0003c00000 */
[----:B------:R-:W-:Y:S01]  /*1aa60*/  MOV R8, R5 ;  /* 0x0000000500087202 */ /* 0x000fe20000000f00 */
[----:B------:R-:W-:Y:S05]  /*1aa70*/  BRA `(.L_x_2372) ;  /* 0xffffd1f000007947 */ /* 0x000fea000383ffff */
.L_x_2303:
[----:B------:R-:W-:Y:S01]  /*1aa80*/  IMAD.MOV.U32 R9, RZ, RZ, R7 ;  /* 0x000000ffff097224 */ /* 0x000fe200078e0007 */
[----:B------:R-:W-:Y:S01]  /*1aa90*/  MOV R5, 0x2 ;  /* 0x0000000200057802 */ /* 0x000fe20000000f00 */
[----:B-1----:R-:W-:Y:S01]  /*1aaa0*/  IMAD.MOV.U32 R3, RZ, RZ, 0x181f ;  /* 0x0000181fff037424 */ /* 0x002fe200078e00ff */
[----:B------:R-:W-:Y:S02]  /*1aab0*/  MOV R2, 0x1aad0 ;  /* 0x0001aad000027802 */ /* 0x000fe40000000f00 */
[----:B--234-:R-:W-:Y:S05]  /*1aac0*/  CALL.REL.NOINC `($__internal_35_$__cuda_sm70_shflsync_idx_p) ;  /* 0x00000af000007944 */ /* 0x01cfea0003c00000 */
[----:B------:R-:W-:Y:S01]  /*1aad0*/  MOV R2, R5 ;  /* 0x0000000500027202 */ /* 0x000fe20000000f00 */
[----:B------:R-:W-:Y:S05]  /*1aae0*/  BRA `(.L_x_2373) ;  /* 0xffffd1a000007947 */ /* 0x000fea000383ffff */
.L_x_2304:
        /* <DEDUP_REMOVED lines=13> */
.L_x_2305:
[----:B------:R-:W-:Y:S01]  /*1abc0*/  IMAD.MOV.U32 R9, RZ, RZ, R6 ;  /* 0x000000ffff097224 */ /* 0x000fe200078e0006 */
[----:B------:R-:W-:Y:S01]  /*1abd0*/  MOV R5, 0x4 ;  /* 0x0000000400057802 */ /* 0x000fe20000000f00 */
[----:B--2---:R-:W-:Y:S01]  /*1abe0*/  IMAD.MOV.U32 R3, RZ, RZ, 0x181f ;  /* 0x0000181fff037424 */ /* 0x004fe200078e00ff */
[----:B------:R-:W-:Y:S02]  /*1abf0*/  MOV R2, 0x1ac10 ;  /* 0x0001ac1000027802 */ /* 0x000fe40000000f00 */
[----:B-1-34-:R-:W-:Y:S05]  /*1ac00*/  CALL.REL.NOINC `($__internal_35_$__cuda_sm70_shflsync_idx_p) ;  /* 0x000009b000007944 */ /* 0x01afea0003c00000 */
[----:B------:R-:W-:Y:S01]  /*1ac10*/  MOV R8, R5 ;  /* 0x0000000500087202 */ /* 0x000fe20000000f00 */
[----:B------:R-:W-:Y:S05]  /*1ac20*/  BRA `(.L_x_2375) ;  /* 0xffffd17000007947 */ /* 0x000fea000383ffff */
.L_x_2306:
[----:B------:R-:W-:Y:S01]  /*1ac30*/  IMAD.MOV.U32 R9, RZ, RZ, R7 ;  /* 0x000000ffff097224 */ /* 0x000fe200078e0007 */
[----:B------:R-:W-:Y:S01]  /*1ac40*/  MOV R5, 0x4 ;  /* 0x0000000400057802 */ /* 0x000fe20000000f00 */
[----:B--2---:R-:W-:Y:S01]  /*1ac50*/  IMAD.MOV.U32 R3, RZ, RZ, 0x181f ;  /* 0x0000181fff037424 */ /* 0x004fe200078e00ff */
[----:B------:R-:W-:Y:S02]  /*1ac60*/  MOV R2, 0x1ac80 ;  /* 0x0001ac8000027802 */ /* 0x000fe40000000f00 */
[----:B-1-34-:R-:W-:Y:S05]  /*1ac70*/  CALL.REL.NOINC `($__internal_35_$__cuda_sm70_shflsync_idx_p) ;  /* 0x0000094000007944 */ /* 0x01afea0003c00000 */
[----:B------:R-:W-:Y:S01]  /*1ac80*/  MOV R2, R5 ;  /* 0x0000000500027202 */ /* 0x000fe20000000f00 */
[----:B------:R-:W-:Y:S05]  /*1ac90*/  BRA `(.L_x_2376) ;  /* 0xffffd12000007947 */ /* 0x000fea000383ffff */
.L_x_2307:
        /* <DEDUP_REMOVED lines=13> */
.L_x_2308:
[----:B------:R-:W-:Y:S01]  /*1ad70*/  IMAD.MOV.U32 R9, RZ, RZ, R6 ;  /* 0x000000ffff097224 */ /* 0x000fe200078e0006 */
[----:B------:R-:W-:Y:S01]  /*1ad80*/  MOV R5, 0x6 ;  /* 0x0000000600057802 */ /* 0x000fe20000000f00 */
[----:B--2---:R-:W-:Y:S01]  /*1ad90*/  IMAD.MOV.U32 R3, RZ, RZ, 0x181f ;  /* 0x0000181fff037424 */ /* 0x004fe200078e00ff */
[----:B------:R-:W-:Y:S02]  /*1ada0*/  MOV R2, 0x1adc0 ;  /* 0x0001adc000027802 */ /* 0x000fe40000000f00 */
[----:B-1--4-:R-:W-:Y:S05]  /*1adb0*/  CALL.REL.NOINC `($__internal_35_$__cuda_sm70_shflsync_idx_p) ;  /* 0x0000080000007944 */ /* 0x012fea0003c00000 */
[----:B------:R-:W-:Y:S01]  /*1adc0*/  MOV R8, R5 ;  /* 0x0000000500087202 */ /* 0x000fe20000000f00 */
[----:B------:R-:W-:Y:S05]  /*1add0*/  BRA `(.L_x_2378) ;  /* 0xffffd0f000007947 */ /* 0x000fea000383ffff */
.L_x_2309:
[----:B------:R-:W-:Y:S01]  /*1ade0*/  IMAD.MOV.U32 R9, RZ, RZ, R7 ;  /* 0x000000ffff097224 */ /* 0x000fe200078e0007 */
[----:B------:R-:W-:Y:S01]  /*1adf0*/  MOV R5, 0x6 ;  /* 0x0000000600057802 */ /* 0x000fe20000000f00 */
[----:B--2---:R-:W-:Y:S01]  /*1ae00*/  IMAD.MOV.U32 R3, RZ, RZ, 0x181f ;  /* 0x0000181fff037424 */ /* 0x004fe200078e00ff */
[----:B------:R-:W-:Y:S02]  /*1ae10*/  MOV R2, 0x1ae30 ;  /* 0x0001ae3000027802 */ /* 0x000fe40000000f00 */
[----:B-1-34-:R-:W-:Y:S05]  /*1ae20*/  CALL.REL.NOINC `($__internal_35_$__cuda_sm70_shflsync_idx_p) ;  /* 0x0000079000007944 */ /* 0x01afea0003c00000 */
[----:B------:R-:W-:Y:S01]  /*1ae30*/  MOV R2, R5 ;  /* 0x0000000500027202 */ /* 0x000fe20000000f00 */
[----:B------:R-:W-:Y:S05]  /*1ae40*/  BRA `(.L_x_2379) ;  /* 0xffffd0a000007947 */ /* 0x000fea000383ffff */
.L_x_2310:
        /* <DEDUP_REMOVED lines=13> */
.L_x_2312:
[----:B------:R-:W-:Y:S01]  /*1af20*/  IMAD.MOV.U32 R9, RZ, RZ, R88 ;  /* 0x000000ffff097224 */ /* 0x000fe200078e0058 */
[----:B------:R-:W-:Y:S01]  /*1af30*/  MOV R5, RZ ;  /* 0x000000ff00057202 */ /* 0x000fe20000000f00 */
[----:B----4-:R-:W-:Y:S01]  /*1af40*/  IMAD.MOV.U32 R3, RZ, RZ, 0x1f ;  /* 0x0000001fff037424 */ /* 0x010fe200078e00ff */
[----:B------:R-:W-:Y:S02]  /*1af50*/  MOV R2, 0x1af70 ;  /* 0x0001af7000027802 */ /* 0x000fe40000000f00 */
[----:B------:R-:W-:Y:S05]  /*1af60*/  CALL.REL.NOINC `($__internal_35_$__cuda_sm70_shflsync_idx_p) ;  /* 0x0000065000007944 */ /* 0x000fea0003c00000 */
[----:B------:R-:W-:Y:S01]  /*1af70*/  MOV R10, R5 ;  /* 0x00000005000a7202 */ /* 0x000fe20000000f00 */
[----:B------:R-:W-:Y:S05]  /*1af80*/  BRA `(.L_x_2381) ;  /* 0xffffd15000007947 */ /* 0x000fea000383ffff */
.L_x_2313:
[----:B------:R-:W-:Y:S01]  /*1af90*/  IMAD.MOV.U32 R9, RZ, RZ, R88 ;  /* 0x000000ffff097224 */ /* 0x000fe200078e0058 */
[----:B------:R-:W-:Y:S01]  /*1afa0*/  MOV R5, 0x1 ;  /* 0x0000000100057802 */ /* 0x000fe20000000f00 */
[----:B----4-:R-:W-:Y:S01]  /*1afb0*/  IMAD.MOV.U32 R3, RZ, RZ, 0x1f ;  /* 0x0000001fff037424 */ /* 0x010fe200078e00ff */
[----:B------:R-:W-:Y:S02]  /*1afc0*/  MOV R2, 0x1afe0 ;  /* 0x0001afe000027802 */ /* 0x000fe40000000f00 */
[----:B-12---:R-:W-:Y:S05]  /*1afd0*/  CALL.REL.NOINC `($__internal_35_$__cuda_sm70_shflsync_idx_p) ;  /* 0x000005e000007944 */ /* 0x006fea0003c00000 */
[----:B------:R-:W-:Y:S01]  /*1afe0*/  MOV R8, R5 ;  /* 0x0000000500087202 */ /* 0x000fe20000000f00 */
[----:B------:R-:W-:Y:S05]  /*1aff0*/  BRA `(.L_x_2382) ;  /* 0xffffd10000007947 */ /* 0x000fea000383ffff */
.L_x_2314:
[----:B------:R-:W-:Y:S02]  /*1b000*/  MOV R2, 0x1 ;  /* 0x0000000100027802 */ /* 0x000fe40000000f00 */
[----:B------:R-:W-:-:S02]  /*1b010*/  MOV R3, 0x1b030 ;  /* 0x0001b03000037802 */ /* 0x000fc40000000f00 */
[----:B-123--:R-:W-:Y:S05]  /*1b020*/  CALL.REL.NOINC `($__internal_36_$__cuda_sm70_shflsync_up_p) ;  /* 0x000005e000007944 */ /* 0x00efea0003c00000 */
[----:B------:R-:W-:Y:S05]  /*1b030*/  BRA `(.L_x_2383) ;  /* 0xffffd1f000007947 */ /* 0x000fea000383ffff */
.L_x_2315:
[----:B------:R-:W-:Y:S02]  /*1b040*/  MOV R2, 0x2 ;  /* 0x0000000200027802 */ /* 0x000fe40000000f00 */
[----:B------:R-:W-:-:S02]  /*1b050*/  MOV R3, 0x1b070 ;  /* 0x0001b07000037802 */ /* 0x000fc40000000f00 */
[----:B-12---:R-:W-:Y:S05]  /*1b060*/  CALL.REL.NOINC `($__internal_36_$__cuda_sm70_shflsync_up_p) ;  /* 0x000005a000007944 */ /* 0x006fea0003c00000 */
        /* <DEDUP_REMOVED lines=24> */
.L_x_2319:
[----:B------:R-:W-:Y:S02]  /*1b1f0*/  MOV R2, 0x1 ;  /* 0x0000000100027802 */ /* 0x000fe40000000f00 */
[----:B------:R-:W-:Y:S02]  /*1b200*/  MOV R3, 0x1b220 ;  /* 0x0001b22000037802 */ /* 0x000fe40000000f00 */
[----:B------:R-:W-:Y:S05]  /*1b210*/  CALL.REL.NOINC `($__internal_36_$__cuda_sm70_shflsync_up_p) ;  /* 0x000003f000007944 */ /* 0x000fea0003c00000 */
[----:B------:R-:W-:Y:S01]  /*1b220*/  MOV R2, R4 ;  /* 0x0000000400027202 */ /* 0x000fe20000000f00 */
[----:B------:R-:W-:Y:S05]  /*1b230*/  BRA `(.L_x_2385) ;  /* 0xffffd25000007947 */ /* 0x000fea000383ffff */
.L_x_2320:
        /* <DEDUP_REMOVED lines=27> */
.L_x_2322:
[----:B------:R-:W-:Y:S02]  /*1b3f0*/  SEL R0, RZ, 0x1, P0 ;  /* 0x00000001ff007807 */ /* 0x000fe40000000000 */
[----:B------:R-:W-:Y:S02]  /*1b400*/  MOV R2, 0x1b420 ;  /* 0x0001b42000027802 */ /* 0x000fe40000000f00 */
[----:B---3--:R-:W-:Y:S05]  /*1b410*/  CALL.REL.NOINC `($__internal_37_$__cuda_sm70_votesync_ballot) ;  /* 0x0000026000007944 */ /* 0x008fea0003c00000 */
[----:B------:R-:W-:Y:S01]  /*1b420*/  MOV R8, R0 ;  /* 0x0000000000087202 */ /* 0x000fe20000000f00 */
[----:B------:R-:W-:Y:S05]  /*1b430*/  BRA `(.L_x_2387) ;  /* 0xffffd1e000007947 */ /* 0x000fea000383ffff */
.L_x_2323:
[----:B------:R-:W-:Y:S01]  /*1b440*/  IMAD.MOV.U32 R9, RZ, RZ, R6 ;  /* 0x000000ffff097224 */ /* 0x000fe200078e0006 */
[----:B------:R-:W-:Y:S01]  /*1b450*/  MOV R5, R0 ;  /* 0x0000000000057202 */ /* 0x000fe20000000f00 */
[----:B------:R-:W-:Y:S01]  /*1b460*/  IMAD.MOV.U32 R3, RZ, RZ, 0x1f ;  /* 0x0000001fff037424 */ /* 0x000fe200078e00ff */
[----:B-1----:R-:W-:Y:S02]  /*1b470*/  MOV R2, 0x1b490 ;  /* 0x0001b49000027802 */ /* 0x002fe40000000f00 */
[----:B---3--:R-:W-:Y:S05]  /*1b480*/  CALL.REL.NOINC `($__internal_35_$__cuda_sm70_shflsync_idx_p) ;  /* 0x0000013000007944 */ /* 0x008fea0003c00000 */
[----:B------:R-:W-:Y:S01]  /*1b490*/  IMAD.MOV.U32 R11, RZ, RZ, R5 ;  /* 0x000000ffff0b7224 */ /* 0x000fe200078e0005 */
[----:B------:R-:W-:Y:S01]  /*1b4a0*/  MOV R5, R0 ;  /* 0x0000000000057202 */ /* 0x000fe20000000f00 */
[----:B------:R-:W-:Y:S01]  /*1b4b0*/  IMAD.MOV.U32 R9, RZ, RZ, R7 ;  /* 0x000000ffff097224 */ /* 0x000fe200078e0007 */
[----:B------:R-:W-:-:S02]  /*1b4c0*/  MOV R3, 0x1f ;  /* 0x0000001f00037802 */ /* 0x000fc40000000f00 */
[----:B------:R-:W-:Y:S02]  /*1b4d0*/  MOV R2, 0x1b4f0 ;  /* 0x0001b4f000027802 */ /* 0x000fe40000000f00 */
[----:B------:R-:W-:Y:S05]  /*1b4e0*/  CALL.REL.NOINC `($__internal_35_$__cuda_sm70_shflsync_idx_p) ;  /* 0x000000d000007944 */ /* 0x000fea0003c00000 */
[----:B------:R-:W-:Y:S01]  /*1b4f0*/  MOV R7, R5 ;  /* 0x0000000500077202 */ /* 0x000fe20000000f00 */
[----:B------:R-:W-:Y:S05]  /*1b500*/  BRA `(.L_x_2388) ;  /* 0xffffd18000007947 */ /* 0x000fea000383ffff */
.L_x_2326:
[----:B------:R-:W-:Y:S01]  /*1b510*/  IMAD.MOV.U32 R9, RZ, RZ, R4 ;  /* 0x000000ffff097224 */ /* 0x000fe200078e0004 */
[----:B------:R-:W-:Y:S01]  /*1b520*/  MOV R5, R0 ;  /* 0x0000000000057202 */ /* 0x000fe20000000f00 */
[----:B------:R-:W-:Y:S01]  /*1b530*/  IMAD.MOV.U32 R3, RZ, RZ, 0x1f ;  /* 0x0000001fff037424 */ /* 0x000fe200078e00ff */
[----:B-1----:R-:W-:Y:S02]  /*1b540*/  MOV R2, 0x1b560 ;  /* 0x0001b56000027802 */ /* 0x002fe40000000f00 */
[----:B---34-:R-:W-:Y:S05]  /*1b550*/  CALL.REL.NOINC `($__internal_35_$__cuda_sm70_shflsync_idx_p) ;  /* 0x0000006000007944 */ /* 0x018fea0003c00000 */
[----:B------:R-:W-:Y:S01]  /*1b560*/  MOV R13, R5 ;  /* 0x00000005000d7202 */ /* 0x000fe20000000f00 */
[----:B------:R-:W-:Y:S05]  /*1b570*/  BRA `(.L_x_2325) ;  /* 0xffffd17000007947 */ /* 0x000fea000383ffff */
        .weak           $__internal_34_$__cuda_sm70_shflsync_bfly_p
        .type           $__internal_34_$__cuda_sm70_shflsync_bfly_p,@function
        .size           $__internal_34_$__cuda_sm70_shflsync_bfly_p,($__internal_35_$__cuda_sm70_shflsync_idx_p - $__internal_34_$__cuda_sm70_shflsync_bfly_p)
$__internal_34_$__cuda_sm70_shflsync_bfly_p:
[----:B------:R-:W-:Y:S04]  /*1b580*/  WARPSYNC R9 ;  /* 0x0000000900007348 */ /* 0x000fe80003800000 */
[----:B------:R1:W2:Y:S02]  /*1b590*/  SHFL.BFLY PT, R0, R0, R3, R10 ;  /* 0x0c00000300007389 */ /* 0x0002a400000e000a */
[----:B-1----:R-:W-:-:S04]  /*1b5a0*/  MOV R3, 0x0 ;  /* 0x0000000000037802 */ /* 0x002fc80000000f00 */
[----:B--2---:R-:W-:Y:S05]  /*1b5b0*/  RET.REL.NODEC R2 `(_ZN7cutlass13device_kernelIN5flash19enable_sm80_to_sm89INS1_16FlashAttnFwdSm80INS1_25CollectiveMainloopFwdSm80ILi4ELi1ELb0EN4cute5tupleIJNS5_1CILi128EEENS7_ILi80EEENS7_ILi64EEEEEELi64ENS_10bfloat16_tEfNS_4arch4Sm80ELb0ELb1ELb0ELb1ELb0ELb0ELb1ELb1EEENS1_21CollectiveEpilogueFwdINS6_IJS8_SA_S9_EEENS6_IJNS7_ILi1EEESI_SI_EEESC_SE_Li128ELb1ELb1ELb1ELb0EEENS1_36VarlenDynamicPersistentTileSchedulerILi128ELi80ELi128ELi128ELb1ELb1ELb0ELb1ELb0ELb1EEEEEEEEEvNT_6ParamsE) ;  /* 0xfffe4a4002007950 */ /* 0x004fea0003c3ffff */
        .weak           $__internal_35_$__cuda_sm70_shflsync_idx_p
        .type           $__internal_35_$__cuda_sm70_shflsync_idx_p,@function
        .size           $__internal_35_$__cuda_sm70_shflsync_idx_p,($__internal_36_$__cuda_sm70_shflsync_up_p - $__internal_35_$__cuda_sm70_shflsync_idx_p)
$__internal_35_$__cuda_sm70_shflsync_idx_p:
[----:B------:R-:W-:-:S04]  /*1b5c0*/  MOV R16, 0xffffffff ;  /* 0xffffffff00107802 */ /* 0x000fc80000000f00 */
[----:B------:R-:W-:Y:S04]  /*1b5d0*/  WARPSYNC R16 ;  /* 0x0000001000007348 */ /* 0x000fe80003800000 */
[----:B------:R1:W2:Y:S02]  /*1b5e0*/  SHFL.IDX PT, R5, R9, R5, R3 ;  /* 0x0000000509057389 */ /* 0x0002a400000e0003 */
[----:B-1----:R-:W-:-:S04]  /*1b5f0*/  MOV R3, 0x0 ;  /* 0x0000000000037802 */ /* 0x002fc80000000f00 */
[----:B--2---:R-:W-:Y:S05]  /*1b600*/  RET.REL.NODEC R2 `(_ZN7cutlass13device_kernelIN5flash19enable_sm80_to_sm89INS1_16FlashAttnFwdSm80INS1_25CollectiveMainloopFwdSm80ILi4ELi1ELb0EN4cute5tupleIJNS5_1CILi128EEENS7_ILi80EEENS7_ILi64EEEEEELi64ENS_10bfloat16_tEfNS_4arch4Sm80ELb0ELb1ELb0ELb1ELb0ELb0ELb1ELb1EEENS1_21CollectiveEpilogueFwdINS6_IJS8_SA_S9_EEENS6_IJNS7_ILi1EEESI_SI_EEESC_SE_Li128ELb1ELb1ELb1ELb0EEENS1_36VarlenDynamicPersistentTileSchedulerILi128ELi80ELi128ELi128ELb1ELb1ELb0ELb1ELb0ELb1EEEEEEEEEvNT_6ParamsE) ;  /* 0xfffe49f002007950 */ /* 0x004fea0003c3ffff */
        .weak           $__internal_36_$__cuda_sm70_shflsync_up_p
        .type           $__internal_36_$__cuda_sm70_shflsync_up_p,@function
        .size           $__internal_36_$__cuda_sm70_shflsync_up_p,($__internal_37_$__cuda_sm70_votesync_ballot - $__internal_36_$__cuda_sm70_shflsync_up_p)
$__internal_36_$__cuda_sm70_shflsync_up_p:
[----:B------:R-:W-:Y:S02]  /*1b610*/  IMAD.MOV.U32 R4, RZ, RZ, RZ ;  /* 0x000000ffff047224 */ /* 0x000fe400078e00ff */
[----:B------:R-:W-:-:S04]  /*1b620*/  IMAD.MOV.U32 R9, RZ, RZ, -0x1 ;  /* 0xffffffffff097424 */ /* 0x000fc800078e00ff */
[----:B------:R-:W-:Y:S04]  /*1b630*/  WARPSYNC R9 ;  /* 0x0000000900007348 */ /* 0x000fe80003800000 */
[----:B------:R1:W2:Y:S02]  /*1b640*/  SHFL.UP PT, R4, R0, R2, R4 ;  /* 0x0400000200047389 */ /* 0x0002a400000e0004 */
[----:B-1----:R-:W-:Y:S02]  /*1b650*/  MOV R2, R3 ;  /* 0x0000000300027202 */ /* 0x002fe40000000f00 */
[----:B------:R-:W-:-:S04]  /*1b660*/  MOV R3, 0x0 ;  /* 0x0000000000037802 */ /* 0x000fc80000000f00 */
[----:B--2---:R-:W-:Y:S05]  /*1b670*/  RET.REL.NODEC R2 `(_ZN7cutlass13device_kernelIN5flash19enable_sm80_to_sm89INS1_16FlashAttnFwdSm80INS1_25CollectiveMainloopFwdSm80ILi4ELi1ELb0EN4cute5tupleIJNS5_1CILi128EEENS7_ILi80EEENS7_ILi64EEEEEELi64ENS_10bfloat16_tEfNS_4arch4Sm80ELb0ELb1ELb0ELb1ELb0ELb0ELb1ELb1EEENS1_21CollectiveEpilogueFwdINS6_IJS8_SA_S9_EEENS6_IJNS7_ILi1EEESI_SI_EEESC_SE_Li128ELb1ELb1ELb1ELb0EEENS1_36VarlenDynamicPersistentTileSchedulerILi128ELi80ELi128ELi128ELb1ELb1ELb0ELb1ELb0ELb1EEEEEEEEEvNT_6ParamsE) ;  /* 0xfffe498002007950 */ /* 0x004fea0003c3ffff */
        .weak           $__internal_37_$__cuda_sm70_votesync_ballot
        .type           $__internal_37_$__cuda_sm70_votesync_ballot,@function
        .size           $__internal_37_$__cuda_sm70_votesync_ballot,(.L_x_3275 - $__internal_37_$__cuda_sm70_votesync_ballot)
$__internal_37_$__cuda_sm70_votesync_ballot:
[----:B------:R-:W-:Y:S01]  /*1b680*/  ISETP.NE.U32.AND P0, PT, R0, 0x1, PT ;  /* 0x000000010000780c */ /* 0x000fe20003f05070 */
[----:B------:R-:W-:-:S04]  /*1b690*/  IMAD.MOV.U32 R3, RZ, RZ, -0x1 ;  /* 0xffffffffff037424 */ /* 0x000fc800078e00ff */
[----:B------:R-:W-:Y:S08]  /*1b6a0*/  WARPSYNC R3 ;  /* 0x0000000300007348 */ /* 0x000ff00003800000 */
[----:B------:R-:W-:-:S04]  /*1b6b0*/  VOTE.ANY R0, PT, !P0 ;  /* 0x0000000000007806 */ /* 0x000fc800040e0100 */
[----:B------:R-:W-:Y:S01]  /*1b6c0*/  LOP3.LUT R0, R0, R3, RZ, 0xc0, !PT ;  /* 0x0000000300007212 */ /* 0x000fe200078ec0ff */
[----:B------:R-:W-:-:S04]  /*1b6d0*/  IMAD.MOV.U32 R3, RZ, RZ, 0x0 ;  /* 0x00000000ff037424 */ /* 0x000fc800078e00ff */
[----:B------:R-:W-:Y:S05]  /*1b6e0*/  RET.REL.NODEC R2 `(_ZN7cutlass13device_kernelIN5flash19enable_sm80_to_sm89INS1_16FlashAttnFwdSm80INS1_25CollectiveMainloopFwdSm80ILi4ELi1ELb0EN4cute5tupleIJNS5_1CILi128EEENS7_ILi80EEENS7_ILi64EEEEEELi64ENS_10bfloat16_tEfNS_4arch4Sm80ELb0ELb1ELb0ELb1ELb0ELb0ELb1ELb1EEENS1_21CollectiveEpilogueFwdINS6_IJS8_SA_S9_EEENS6_IJNS7_ILi1EEESI_SI_EEESC_SE_Li128ELb1ELb1ELb1ELb0EEENS1_36VarlenDynamicPersistentTileSchedulerILi128ELi80ELi128ELi128ELb1ELb1ELb0ELb1ELb0ELb1EEEEEEEEEvNT_6ParamsE) ;  /* 0xfffe491002007950 */ /* 0x000fea0003c3ffff */
.L_x_2389:
        /* <DEDUP_REMOVED lines=9> */
.L_x_3275:


//--------------------- .text._ZN7cutlass13device_kernelIN5flash19enable_sm80_to_sm89INS1_16FlashAttnFwdSm80INS1_25CollectiveMainloopFwdSm80ILi4ELi1ELb0EN4cute5tupleIJNS5_1CILi128EEENS7_ILi80EEENS7_ILi64EEEEEELi64ENS_10bfloat16_tEfNS_4arch4Sm80ELb0ELb1ELb0ELb1ELb0ELb1ELb1ELb1EEENS1_21CollectiveEpilogueFwdINS6_IJS8_SA_S9_EEENS6_IJNS7_ILi1EEESI_SI_EEESC_SE_Li128ELb1ELb1ELb1ELb0EEENS1_36VarlenDynamicPersistentTileSchedulerILi128ELi80ELi128ELi128ELb1ELb1ELb0ELb1ELb0ELb1EEEEEEEEEvNT_6ParamsE --------------------------
	.section	.text._ZN7cutlass13device_kernelIN5flash19enable_sm80_to_sm89INS1_16FlashAttnFwdSm80INS1_25CollectiveMainloopFwdSm80ILi4ELi1ELb0EN4cute5tupleIJNS5_1CILi128EEENS7_ILi80EEENS7_ILi64EEEEEELi64ENS_10bfloat16_tEfNS_4arch4Sm80ELb0ELb1ELb0ELb1ELb0ELb1ELb1ELb1EEENS1_21CollectiveEpilogueFwdINS6_IJS8_SA_S9_EEENS6_IJNS7_ILi1EEESI_SI_EEESC_SE_Li128ELb1ELb1ELb1ELb0EEENS1_36VarlenDynamicPersistentTileSchedulerILi128ELi80ELi128ELi128ELb1ELb1ELb0ELb1ELb0ELb1EEEEEEEEEvNT_6ParamsE,"ax",@progbits
	.sectioninfo	@"SHI_REGISTERS=255"
	.align	128
.text._ZN7cutlass13device_kernelIN5flash19enable_sm80_to_sm89INS1_16FlashAttnFwdSm80INS1_25CollectiveMainloopFwdSm80ILi4ELi1ELb0EN4cute5tupleIJNS5_1CILi128EEENS7_ILi80EEENS7_ILi64EEEEEELi64ENS_10bfloat16_tEfNS_4arch4Sm80ELb0ELb1ELb0ELb1ELb0ELb1ELb1ELb1EEENS1_21CollectiveEpilogueFwdINS6_IJS8_SA_S9_EEENS6_IJNS7_ILi1EEESI_SI_EEESC_SE_Li128ELb1ELb1ELb1ELb0EEENS1_36VarlenDynamicPersistentTileSchedulerILi128ELi80ELi128ELi128ELb1ELb1ELb0ELb1ELb0ELb1EEEEEEEEEvNT_6ParamsE:
        .type           _ZN7cutlass13device_kernelIN5flash19enable_sm80_to_sm89INS1_16FlashAttnFwdSm80INS1_25CollectiveMainloopFwdSm80ILi4ELi1ELb0EN4cute5tupleIJNS5_1CILi128EEENS7_ILi80EEENS7_ILi64EEEEEELi64ENS_10bfloat16_tEfNS_4arch4Sm80ELb0ELb1ELb0ELb1ELb0ELb1ELb1ELb1EEENS1_21CollectiveEpilogueFwdINS6_IJS8_SA_S9_EEENS6_IJNS7_ILi1EEESI_SI_EEESC_SE_Li128ELb1ELb1ELb1ELb0EEENS1_36VarlenDynamicPersistentTileSchedulerILi128ELi80ELi128ELi128ELb1ELb1ELb0ELb1ELb0ELb1EEEEEEEEEvNT_6ParamsE,@function
        .size           _ZN7cutlass13device_kernelIN5flash19enable_sm80_to_sm89INS1_16FlashAttnFwdSm80INS1_25CollectiveMainloopFwdSm80ILi4ELi1ELb0EN4cute5tupleIJNS5_1CILi128EEENS7_ILi80EEENS7_ILi64EEEEEELi64ENS_10bfloat16_tEfNS_4arch4Sm80ELb0ELb1ELb0ELb1ELb0ELb1ELb1ELb1EEENS1_21CollectiveEpilogueFwdINS6_IJS8_SA_S9_EEENS6_IJNS7_ILi1EEESI_SI_EEESC_SE_Li128ELb1ELb1ELb1ELb0EEENS1_36VarlenDynamicPersistentTileSchedulerILi128ELi80ELi128ELi128ELb1ELb1ELb0ELb1ELb0ELb1EEEEEEEEEvNT_6ParamsE,(.L_x_3280 - _ZN7cutlass13device_kernelIN5flash19enable_sm80_to_sm89INS1_16FlashAttnFwdSm80INS1_25CollectiveMainloopFwdSm80ILi4ELi1ELb0EN4cute5tupleIJNS5_1CILi128EEENS7_ILi80EEENS7_ILi64EEEEEELi64ENS_10bfloat16_tEfNS_4arch4Sm80ELb0ELb1ELb0ELb1ELb0ELb1ELb1ELb1EEENS1_21CollectiveEpilogueFwdINS6_IJS8_SA_S9_EEENS6_IJNS7_ILi1EEESI_SI_EEESC_SE_Li128ELb1ELb1ELb1ELb0EEENS1_36VarlenDynamicPersistentTileSchedulerILi128ELi80ELi128ELi128ELb1ELb1ELb0ELb1ELb0ELb1EEEEEEEEEvNT_6ParamsE)
        .other          _ZN7cutlass13device_kernelIN5flash19enable_sm80_to_sm89INS1_16FlashAttnFwdSm80INS1_25CollectiveMainloopFwdSm80ILi4ELi1ELb0EN4cute5tupleIJNS5_1CILi128EEENS7_ILi80EEENS7_ILi64EEEEEELi64ENS_10bfloat16_tEfNS_4arch4Sm80ELb0ELb1ELb0ELb1ELb0ELb1ELb1ELb1EEENS1_21CollectiveEpilogueFwdINS6_IJS8_SA_S9_EEENS6_IJNS7_ILi1EEESI_SI_EEESC_SE_Li128ELb1ELb1ELb1ELb0EEENS1_36VarlenDynamicPersistentTileSchedulerILi128ELi80ELi128ELi128ELb1ELb1ELb0ELb1ELb0ELb1EEEEEEEEEvNT_6ParamsE,@"STO_CUDA_ENTRY STV_DEFAULT"
_ZN7cutlass13device_kernelIN5flash19enable_sm80_to_sm89INS1_16FlashAttnFwdSm80INS1_25CollectiveMainloopFwdSm80ILi4ELi1ELb0EN4cute5tupleIJNS5_1CILi128EEENS7_ILi80EEENS7_ILi64EEEEEELi64ENS_10bfloat16_tEfNS_4arch4Sm80ELb0ELb1ELb0ELb1ELb0ELb1ELb1ELb1EEENS1_21CollectiveEpilogueFwdINS6_IJS8_SA_S9_EEENS6_IJNS7_ILi1EEESI_SI_EEESC_SE_Li128ELb1ELb1ELb1ELb0EEENS1_36VarlenDynamicPersistentTileSchedulerILi128ELi80ELi128ELi128ELb1ELb1ELb0ELb1ELb0ELb1EEEEEEEEEvNT_6ParamsE:
        /* <DEDUP_REMOVED lines=54> */
.L_x_2395:
        /* <DEDUP_REMOVED lines=16> */
.L_x_2663:
        /* <DEDUP_REMOVED lines=16> */
.L_x_2664:
[----:B--2---:R-:W-:-:S05]  /*0560*/  IMAD R0, R0, c[0x0][0x538], RZ ;  /* 0x00014e0000007a24 */ /* 0x004fca00078e02ff */
[----:B------:R-:W-:-:S04]  /*0570*/  IADD3 R6, R0, R6, RZ ;  /* 0x0000000600067210 */ /* 0x000fc80007ffe0ff */
[----:B------:R-:W-:-:S13]  /*0580*/  ISETP.GT.AND P0, PT, R6, UR4, PT ;  /* 0x0000000406007c0c */ /* 0x000fda000bf04270 */
[----:B-1----:R-:W-:Y:S05]  /*0590*/  @!P0 BRA `(.L_x_2395) ;  /* 0xfffffdc000008947 */ /* 0x002fea000383ffff */
.L_x_2391:
[----:B------:R-:W-:-:S05]  /*05a0*/  IADD3 R12, -R0, R6, RZ ;  /* 0x00000006000c7210 */ /* 0x000fca0007ffe1ff */
[----:B------:R-:W-:-:S05]  /*05b0*/  IMAD R0, R4, c[0x0][0x538], R12 ;  /* 0x00014e0004007a24 */ /* 0x000fca00078e020c */
[----:B------:R-:W-:Y:S01]  /*05c0*/  ISETP.GT.AND P0, PT, R0, UR4, PT ;  /* 0x0000000400007c0c */ /* 0x000fe2000bf04270 */
[----:B------:R-:W-:-:S12]  /*05d0*/  BRA.DIV ~URZ, `(.L_x_2396) ;  /* 0x000239127f007947 */ /* 0x000fd8000b800000 */
[----:B------:R-:W-:-:S04]  /*05e0*/  VOTE.ANY R6, PT, !P0 ;  /* 0x0000000000067806 */ /* 0x000fc800040e0100 */
.L_x_2665:
[----:B------:R-:W1:Y:S02]  /*05f0*/  POPC R0, R6 ;  /* 0x0000000600007309 */ /* 0x000e640000000000 */
[----:B-1----:R-:W-:-:S05]  /*0600*/  IADD3 R2, R0, R7, RZ ;  /* 0x0000000700027210 */ /* 0x002fca0007ffe0ff */
[----:B------:R1:W-:Y:S01]  /*0610*/  STL [R1+0x54], R2 ;  /* 0x0000540201007387 */ /* 0x0003e20000100800 */
[----:B------:R-:W-:Y:S05]  /*0620*/  BRA.DIV ~URZ, `(.L_x_2397) ;  /* 0x000239127f007947 */ /* 0x000fea000b800000 */
[----:B------:R2:W3:Y:S01]  /*0630*/  SHFL.IDX PT, R13, R9, R0, 0x1f ;  /* 0x00001f00090d7589 */ /* 0x0004e200000e0000 */
[----:B------:R-:W-:-:S03]  /*0640*/  MOV R5, RZ ;  /* 0x000000ff00057202 */ /* 0x000fc60000000f00 */
[----:B------:R2:W4:Y:S04]  /*0650*/  SHFL.IDX PT, R9, R8, R0, 0x1f ;  /* 0x00001f0008097589 */ /* 0x00052800000e0000 */
.L_x_2666:
[----:B------:R-:W-:Y:S01]  /*0660*/  ISETP.NE.AND P0, PT, R6, RZ, PT ;  /* 0x000000ff0600720c */ /* 0x000fe20003f05270 */
[----:B------:R-:W-:-:S12]  /*0670*/  BSSY B0, `(.L_x_2398) ;  /* 0x0000005000007945 */ /* 0x000fd80003800000 */
[----:B------:R-:W-:Y:S05]  /*0680*/  @!P0 BRA `(.L_x_2399) ;  /* 0x0000003000008947 */ /* 0x000fea0003800000 */
[----:B------:R-:W-:Y:S01]  /*0690*/  IADD3 R10, R0, -0x1, RZ ;  /* 0xffffffff000a7810 */ /* 0x000fe20007ffe0ff */
[----:B------:R-:W-:Y:S05]  /*06a0*/  BRA.DIV ~URZ, `(.L_x_2400) ;  /* 0x000239727f007947 */ /* 0x000fea000b800000 */
[----:B------:R1:W2:Y:S02]  /*06b0*/  SHFL.IDX PT, R5, R4, R10, 0x1f ;  /* 0x00001f0a04057589 */ /* 0x0002a400000e0000 */
.L_x_2399:
[----:B------:R-:W-:Y:S05]  /*06c0*/  BSYNC B0 ;  /* 0x0000000000007941 */ /* 0x000fea0003800000 */
.L_x_2398:
        /* <DEDUP_REMOVED lines=69> */
.L_x_2402:
        /* <DEDUP_REMOVED lines=70> */
.L_x_2403:
[----:B------:R-:W-:Y:S05]  /*0f80*/  BSYNC B0 ;  /* 0x0000000000007941 */ /* 0x000fea0003800000 */
.L_x_2401:
[----:B------:R-:W-:-:S04]  /*0f90*/  LOP3.LUT R0, RZ, R0, RZ, 0x33, !PT ;  /* 0x00000000ff007212 */ /* 0x000fc800078e33ff */
[----:B------:R-:W-:-:S05]  /*0fa0*/  IADD3 R0, R0, R13, RZ ;  /* 0x0000000d00007210 */ /* 0x000fca0007ffe0ff */
[----:B------:R2:W-:Y:S01]  /*0fb0*/  STL [R1+0x4c], R0 ;  /* 0x00004c0001007387 */ /* 0x0005e20000100800 */
[----:B------:R-:W-:Y:S05]  /*0fc0*/  BRA `(.L_x_2404) ;  /* 0x0000006000007947 */ /* 0x000fea0003800000 */
.L_x_2392:
[----:B------:R-:W-:Y:S01]  /*0fd0*/  MOV R0, UR4 ;  /* 0x0000000400007c02 */ /* 0x000fe20008000f00 */
[----:B------:R-:W-:Y:S04]  /*0fe0*/  STL [R1+0x4c], RZ ;  /* 0x00004cff01007387 */ /* 0x000fe80000100800 */
[----:B------:R-:W-:Y:S04]  /*0ff0*/  STL [R1+0x50], RZ ;  /* 0x000050ff01007387 */ /* 0x000fe80000100800 */
[----:B------:R1:W-:Y:S02]  /*1000*/  STL [R1+0x48], R0 ;  /* 0x0000480001007387 */ /* 0x0003e40000100800 */
[----:B-1----:R-:W-:-:S05]  /*1010*/  MOV R0, c[0x0][0x53c] ;  /* 0x00014f0000007a02 */ /* 0x002fca0000000f00 */
[----:B------:R1:W-:Y:S02]  /*1020*/  STL [R1+0x54], R0 ;  /* 0x0000540001007387 */ /* 0x0003e40000100800 */
.L_x_2404:
        /* <DEDUP_REMOVED lines=8> */
.L_x_2390:
        /* <DEDUP_REMOVED lines=99> */
.L_x_2662:
        /* <DEDUP_REMOVED lines=38> */
.L_x_2405:
[----:B------:R-:W-:-:S04]  /*1940*/  ISETP.NE.U32.AND P0, PT, RZ, c[0x0][0x368], PT ;  /* 0x0000da00ff007a0c */ /* 0x000fc80003f05070 */
[----:B------:R-:W-:-:S13]  /*1950*/  ISETP.NE.AND.EX P0, PT, RZ, c[0x0][0x36c], PT, P0 ;  /* 0x0000db00ff007a0c */ /* 0x000fda0003f05300 */
[----:B------:R-:W-:Y:S05]  /*1960*/  @!P0 BRA `(.L_x_2406) ;  /* 0x0000003000008947 */ /* 0x000fea0003800000 */
[----:B-1----:R-:W-:-:S05]  /*1970*/  IMAD.WIDE R4, R34, R172, c[0x0][0x368] ;  /* 0x0000da0022047625 */ /* 0x002fca00078e02ac */
[----:B------:R1:W5:Y:S01]  /*1980*/  LDG.E R13, [R4.64] ;  /* 0x00000008040d7981 */ /* 0x000362000c1e1900 */
[----:B------:R-:W-:Y:S05]  /*1990*/  BRA `(.L_x_2407) ;  /* 0x0000005000007947 */ /* 0x000fea0003800000 */
.L_x_2406:
[----:B------:R-:W-:Y:S01]  /*19a0*/  MOV R13, c[0x0][0x1d0] ;  /* 0x00007400000d7a02 */ /* 0x000fe20000000f00 */
[----:B------:R-:W-:Y:S05]  /*19b0*/  @!P4 BRA `(.L_x_2407) ;  /* 0x000000300000c947 */ /* 0x000fea0003800000 */
[----:B-1----:R-:W2:Y:S04]  /*19c0*/  LDG.E R6, [R4.64] ;  /* 0x0000000804067981 */ /* 0x002ea8000c1e1900 */
[----:B------:R-:W2:Y:S02]  /*19d0*/  LDG.E R0, [R4.64+0x4] ;  /* 0x0000040804007981 */ /* 0x000ea4000c1e1900 */
[----:B--2---:R-:W-:Y:S02]  /*19e0*/  IADD3 R13, -R6, R0, RZ ;  /* 0x00000000060d7210 */ /* 0x004fe40007ffe1ff */
.L_x_2407:
        /* <DEDUP_REMOVED lines=48> */
.L_x_2410:
[----:B------:R-:W-:-:S13]  /*1cf0*/  ISETP.NE.AND P0, PT, R6, 0x1, PT ;  /* 0x000000010600780c */ /* 0x000fda0003f05270 */
[----:B------:R-:W-:-:S05]  /*1d00*/  @P0 IMAD.HI.U32 R2, R3, c[0x0][0x330], RZ ;  /* 0x0000cc0003020a27 */ /* 0x000fca00078e00ff */
[----:B------:R-:W-:Y:S02]  /*1d10*/  @P0 SHF.R.U32.HI R3, RZ, c[0x0][0x334], R2 ;  /* 0x0000cd00ff030a19 */ /* 0x000fe40000011602 */
.L_x_2411:
[----:B------:R-:W-:Y:S05]  /*1d20*/  BSYNC B0 ;  /* 0x0000000000007941 */ /* 0x000fea0003800000 */
.L_x_2409:
[----:B------:R-:W-:-:S05]  /*1d30*/  IMAD R3, R3, R6, c[0x0][0x32c] ;  /* 0x0000cb0003037624 */ /* 0x000fca00078e0206 */
[----:B------:R-:W-:-:S03]  /*1d40*/  IMNMX R4, R4, R3, PT ;  /* 0x0000000304047217 */ /* 0x000fc60003800200 */
.L_x_2408:
[----:B------:R-:W-:Y:S01]  /*1d50*/  IMAD.IADD R5, R7, 0x1, -R8 ;  /* 0x0000000107057824 */ /* 0x000fe200078e0a08 */
[----:B------:R-:W-:Y:S01]  /*1d60*/  IADD3 R4, R4, 0x4f, RZ ;  /* 0x0000004f04047810 */ /* 0x000fe20007ffe0ff */
[----:B------:R-:W-:-:S03]  /*1d70*/  @P2 IMAD.HI.U32 R3, R9, c[0x0][0x2c8], RZ ;  /* 0x0000b20009032a27 */ /* 0x000fc600078e00ff */
[----:B------:R1:W-:Y:S01]  /*1d80*/  STL [R1], R5 ;  /* 0x0000000501007387 */ /* 0x0003e20000100800 */
        /* <DEDUP_REMOVED lines=18> */
.L_x_2414:
[----:B------:R-:W-:-:S13]  /*1eb0*/  ISETP.NE.AND P0, PT, R6, 0x1, PT ;  /* 0x000000010600780c */ /* 0x000fda0003f05270 */
[----:B------:R-:W-:-:S05]  /*1ec0*/  @P0 IMAD.HI.U32 R4, R2, c[0x0][0x330], RZ ;  /* 0x0000cc0002040a27 */ /* 0x000fca00078e00ff */
[----:B------:R-:W-:Y:S02]  /*1ed0*/  @P0 SHF.R.U32.HI R2, RZ, c[0x0][0x334], R4 ;  /* 0x0000cd00ff020a19 */ /* 0x000fe40000011604 */
.L_x_2415:
[----:B------:R-:W-:Y:S05]  /*1ee0*/  BSYNC B0 ;  /* 0x0000000000007941 */ /* 0x000fea0003800000 */
.L_x_2413:
[----:B------:R-:W-:-:S05]  /*1ef0*/  IMAD R2, R2, c[0x0][0x32c], RZ ;  /* 0x0000cb0002027a24 */ /* 0x000fca00078e02ff */
[----:B------:R-:W-:-:S04]  /*1f00*/  IMNMX R3, R3, R2, !PT ;  /* 0x0000000203037217 */ /* 0x000fc80007800200 */
.L_x_2412:
        /* <DEDUP_REMOVED lines=47> */
.L_x_2417:
[----:B------:R-:W-:Y:S05]  /*2200*/  BSYNC B0 ;  /* 0x0000000000007941 */ /* 0x000fea0003800000 */
.L_x_2416:
        /* <DEDUP_REMOVED lines=297> */
.L_x_2453:
        /* <DEDUP_REMOVED lines=63> */
.L_x_2423:
[----:B------:R-:W-:Y:S05]  /*3890*/  BSYNC B0 ;  /* 0x0000000000007941 */ /* 0x000fea0003800000 */
.L_x_2422:
        /* <DEDUP_REMOVED lines=38> */
.L_x_2425:
[----:B------:R-:W-:Y:S05]  /*3b00*/  BSYNC B0 ;  /* 0x0000000000007941 */ /* 0x000fea0003800000 */
.L_x_2424:
        /* <DEDUP_REMOVED lines=37> */
.L_x_2427:
[----:B------:R-:W-:Y:S05]  /*3d60*/  BSYNC B0 ;  /* 0x0000000000007941 */ /* 0x000fea0003800000 */
.L_x_2426:
        /* <DEDUP_REMOVED lines=68> */
.L_x_2431:
[----:B------:R-:W-:Y:S05]  /*41b0*/  BSYNC B0 ;  /* 0x0000000000007941 */ /* 0x000fea0003800000 */
.L_x_2430:
        /* <DEDUP_REMOVED lines=55> */
.L_x_2429:
[----:B------:R-:W-:Y:S05]  /*4530*/  BSYNC B1 ;  /* 0x0000000000017941 */ /* 0x000fea0003800000 */
.L_x_2428:
        /* <DEDUP_REMOVED lines=56> */
.L_x_2435:
[----:B------:R-:W-:Y:S05]  /*48c0*/  BSYNC B0 ;  /* 0x0000000000007941 */ /* 0x000fea0003800000 */
.L_x_2434:
        /* <DEDUP_REMOVED lines=55> */
.L_x_2433:
[----:B------:R-:W-:Y:S05]  /*4c40*/  BSYNC B1 ;  /* 0x0000000000017941 */ /* 0x000fea0003800000 */
.L_x_2432:
        /* <DEDUP_REMOVED lines=55> */
.L_x_2438:
[----:B------:R-:W-:Y:S05]  /*4fc0*/  BSYNC B0 ;  /* 0x0000000000007941 */ /* 0x000fea0003800000 */
.L_x_2437:
        /* <DEDUP_REMOVED lines=56> */
.L_x_2421:
        /* <DEDUP_REMOVED lines=195> */
.L_x_2440:
[----:B------:R-:W-:Y:S05]  /*5f80*/  BSYNC B0 ;  /* 0x0000000000007941 */ /* 0x000fea0003800000 */
.L_x_2439:
        /* <DEDUP_REMOVED lines=115> */
.L_x_2442:
[----:B------:R-:W-:Y:S05]  /*66c0*/  BSYNC B0 ;  /* 0x0000000000007941 */ /* 0x000fea0003800000 */
.L_x_2441:
        /* <DEDUP_REMOVED lines=116> */
.L_x_2420:
        /* <DEDUP_REMOVED lines=11> */
.L_x_2444:
[----:B------:R-:W-:Y:S05]  /*6ec0*/  BSYNC B0 ;  /* 0x0000000000007941 */ /* 0x000fea0003800000 */
.L_x_2443:
        /* <DEDUP_REMOVED lines=8> */
.L_x_2446:
[----:B------:R-:W-:Y:S05]  /*6f50*/  BSYNC B0 ;  /* 0x0000000000007941 */ /* 0x000fea0003800000 */
.L_x_2445:
[----:B------:R-:W-:Y:S11]  /*6f60*/  ISETP.GE.AND P0, PT, R146, R2, PT ;  /* 0x000000029200720c */ /* 0x000ff60003f06270 */
[----:B------:R-:W-:Y:S02]  /*6f70*/  @!UPT UIADD3 URZ, URZ, URZ, URZ ;  /* 0x0000003f3f3ff290 */ /* 0x000fe4000fffe03f */
[----:B------:R-:W-:-:S05]  /*6f80*/  @P0 BRA `(.L_x_2436) ;  /* 0x0000004000000947 */ /* 0x000fca0003800000 */
[----:B-1----:R-:W1:Y:S04]  /*6f90*/  @!P6 LDS.128 R8, [R80+0x4800] ;  /* 0x004800005008e984 */ /* 0x002e680000000c00 */
[----:B------:R-:W2:Y:S04]  /*6fa0*/  @!P1 LDS.128 R4, [R81+0x4800] ;  /* 0x0048000051049984 */ /* 0x000ea80000000c00 */
[----:B-1----:R1:W-:Y:S04]  /*6fb0*/  @!P6 STG.E.128 [R62.64], R8 ;  /* 0x000000083e00e986 */ /* 0x0023e8000c101d08 */
[----:B--2---:R1:W-:Y:S02]  /*6fc0*/  @!P1 STG.E.128 [R62.64+0x40], R4 ;  /* 0x000040043e009986 */ /* 0x0043e4000c101d08 */
.L_x_2436:
[----:B------:R-:W-:Y:S05]  /*6fd0*/  BSYNC B2 ;  /* 0x0000000000027941 */ /* 0x000fea0003800000 */
.L_x_2419:
        /* <DEDUP_REMOVED lines=95> */
.L_x_2448:
[----:B-1----:R-:W-:Y:S05]  /*75d0*/  BSYNC B0 ;  /* 0x0000000000007941 */ /* 0x002fea0003800000 */
.L_x_2447:
        /* <DEDUP_REMOVED lines=22> */
.L_x_2450:
[----:B------:R-:W-:Y:S05]  /*7740*/  BSYNC B0 ;  /* 0x0000000000007941 */ /* 0x000fea0003800000 */
.L_x_2449:
        /* <DEDUP_REMOVED lines=22> */
.L_x_2452:
[----:B------:R-:W-:Y:S05]  /*78b0*/  BSYNC B0 ;  /* 0x0000000000007941 */ /* 0x000fea0003800000 */
.L_x_2451:
        /* <DEDUP_REMOVED lines=33> */
.L_x_2418:
        /* <DEDUP_REMOVED lines=26> */
.L_x_2456:
[----:B------:R-:W-:-:S13]  /*7c70*/  ISETP.NE.AND P0, PT, R4, 0x1, PT ;  /* 0x000000010400780c */ /* 0x000fda0003f05270 */
[----:B------:R-:W-:-:S05]  /*7c80*/  @P0 IMAD.HI.U32 R0, R2, c[0x0][0x330], RZ ;  /* 0x0000cc0002000a27 */ /* 0x000fca00078e00ff */
[----:B------:R-:W-:Y:S02]  /*7c90*/  @P0 SHF.R.U32.HI R2, RZ, c[0x0][0x334], R0 ;  /* 0x0000cd00ff020a19 */ /* 0x000fe40000011600 */
.L_x_2457:
[----:B------:R-:W-:Y:S05]  /*7ca0*/  BSYNC B0 ;  /* 0x0000000000007941 */ /* 0x000fea0003800000 */
.L_x_2455:
[----:B------:R-:W-:-:S05]  /*7cb0*/  IMAD R2, R2, R4, c[0x0][0x32c] ;  /* 0x0000cb0002027624 */ /* 0x000fca00078e0204 */
[----:B------:R-:W-:-:S03]  /*7cc0*/  IMNMX R3, R3, R2, PT ;  /* 0x0000000203037217 */ /* 0x000fc60003800200 */
.L_x_2454:
[----:B------:R-:W2:Y:S01]  /*7cd0*/  LDL R4, [R1] ;  /* 0x0000000001047983 */ /* 0x000ea20000100800 */
        /* <DEDUP_REMOVED lines=21> */
.L_x_2460:
[----:B------:R-:W-:-:S04]  /*7e30*/  MOV R3, c[0x0][0x32c] ;  /* 0x0000cb0000037a02 */ /* 0x000fc80000000f00 */
[----:B------:R-:W-:-:S13]  /*7e40*/  ISETP.NE.AND P0, PT, R3, 0x1, PT ;  /* 0x000000010300780c */ /* 0x000fda0003f05270 */
[----:B------:R-:W-:-:S05]  /*7e50*/  @P0 IMAD.HI.U32 R3, R0, c[0x0][0x330], RZ ;  /* 0x0000cc0000030a27 */ /* 0x000fca00078e00ff */
[----:B------:R-:W-:Y:S02]  /*7e60*/  @P0 SHF.R.U32.HI R0, RZ, c[0x0][0x334], R3 ;  /* 0x0000cd00ff000a19 */ /* 0x000fe40000011603 */
.L_x_2461:
[----:B------:R-:W-:Y:S05]  /*7e70*/  BSYNC B0 ;  /* 0x0000000000007941 */ /* 0x000fea0003800000 */
.L_x_2459:
[----:B------:R-:W-:-:S05]  /*7e80*/  IMAD R0, R0, c[0x0][0x32c], RZ ;  /* 0x0000cb0000007a24 */ /* 0x000fca00078e02ff */
[----:B------:R-:W-:-:S05]  /*7e90*/  IMNMX R2, R2, R0, !PT ;  /* 0x0000000002027217 */ /* 0x000fca0007800200 */
.L_x_2458:
        /* <DEDUP_REMOVED lines=37> */
.L_x_2463:
[----:B------:R-:W-:Y:S05]  /*80f0*/  BSYNC B0 ;  /* 0x0000000000007941 */ /* 0x000fea0003800000 */
.L_x_2462:
        /* <DEDUP_REMOVED lines=38> */
[----:B------:R-:W-:-:S05]  /*8360*/  IMAD.IADD R0, R240, 0x1, R0 ;  /* 0x00000001f0007824 */ /* 0x000fca00078e0200 */
        /* <DEDUP_REMOVED lines=12> */
[----:B--2---:R-:W-:-:S05]  /*8430*/  @P1 IMAD.WIDE R2, R17, R2, c[0x0][0x340] ;  /* 0x0000d00011021625 */ /* 0x004fca00078e0202 */
        /* <DEDUP_REMOVED lines=78> */
.L_x_2667:
[----:B------:R-:W-:Y:S05]  /*8920*/  BRA.DIV ~URZ, `(.L_x_2466) ;  /* 0x0001b7c27f007947 */ /* 0x000fea000b800000 */
[----:B-1----:R1:W4:Y:S02]  /*8930*/  SHFL.IDX PT, R2, R6, RZ, 0x181f ;  /* 0x00181fff06027589 */ /* 0x00232400000e0000 */
.L_x_2668:
        /* <DEDUP_REMOVED lines=11> */
.L_x_2468:
[----:B------:R-:W-:Y:S05]  /*89f0*/  BSYNC B0 ;  /* 0x0000000000007941 */ /* 0x000fea0003800000 */
.L_x_2467:
[----:B------:R-:W-:Y:S05]  /*8a00*/  BRA.DIV ~URZ, `(.L_x_2469) ;  /* 0x0001b7527f007947 */ /* 0x000fea000b800000 */
[----:B---3--:R3:W1:Y:S04]  /*8a10*/  SHFL.IDX PT, R7, R5, 0x1, 0x181f ;  /* 0x00381f0005077f89 */ /* 0x00866800000e0000 */
[----:B--2-4-:R3:W2:Y:S02]  /*8a20*/  SHFL.IDX PT, R2, R6, 0x1, 0x181f ;  /* 0x00381f0006027f89 */ /* 0x0146a400000e0000 */
.L_x_2669:
        /* <DEDUP_REMOVED lines=10> */
.L_x_2471:
[----:B------:R-:W-:Y:S05]  /*8ad0*/  BSYNC B0 ;  /* 0x0000000000007941 */ /* 0x000fea0003800000 */
.L_x_2470:
[----:B------:R-:W-:Y:S05]  /*8ae0*/  BRA.DIV ~URZ, `(.L_x_2472) ;  /* 0x0001b7427f007947 */ /* 0x000fea000b800000 */
[----:B-1----:R1:W4:Y:S02]  /*8af0*/  SHFL.IDX PT, R7, R5, 0x2, 0x181f ;  /* 0x00581f0005077f89 */ /* 0x00232400000e0000 */
.L_x_2670:
[----:B------:R-:W-:Y:S05]  /*8b00*/  BRA.DIV ~URZ, `(.L_x_2473) ;  /* 0x0001b7927f007947 */ /* 0x000fea000b800000 */
[----:B--2---:R2:W1:Y:S02]  /*8b10*/  SHFL.IDX PT, R2, R6, 0x2, 0x181f ;  /* 0x00581f0006027f89 */ /* 0x00446400000e0000 */
.L_x_2671:
        /* <DEDUP_REMOVED lines=10> */
.L_x_2475:
[----:B------:R-:W-:Y:S05]  /*8bc0*/  BSYNC B0 ;  /* 0x0000000000007941 */ /* 0x000fea0003800000 */
.L_x_2474:
[----:B------:R-:W-:Y:S05]  /*8bd0*/  BRA.DIV ~URZ, `(.L_x_2476) ;  /* 0x0001b7327f007947 */ /* 0x000fea000b800000 */
[----:B----4-:R4:W2:Y:S04]  /*8be0*/  SHFL.IDX PT, R7, R5, 0x3, 0x181f ;  /* 0x00781f0005077f89 */ /* 0x0108a800000e0000 */
[----:B-1----:R4:W1:Y:S02]  /*8bf0*/  SHFL.IDX PT, R2, R6, 0x3, 0x181f ;  /* 0x00781f0006027f89 */ /* 0x00286400000e0000 */
.L_x_2672:
        /* <DEDUP_REMOVED lines=10> */
.L_x_2478:
[----:B------:R-:W-:Y:S05]  /*8ca0*/  BSYNC B0 ;  /* 0x0000000000007941 */ /* 0x000fea0003800000 */
.L_x_2477:
[----:B------:R-:W-:Y:S05]  /*8cb0*/  BRA.DIV ~URZ, `(.L_x_2479) ;  /* 0x0001b7227f007947 */ /* 0x000fea000b800000 */
[----:B--2---:R2:W3:Y:S02]  /*8cc0*/  SHFL.IDX PT, R7, R5, 0x4, 0x181f ;  /* 0x00981f0005077f89 */ /* 0x0044e400000e0000 */
.L_x_2673:
[----:B------:R-:W-:Y:S05]  /*8cd0*/  BRA.DIV ~URZ, `(.L_x_2480) ;  /* 0x0001b7727f007947 */ /* 0x000fea000b800000 */
[----:B-1----:R1:W2:Y:S02]  /*8ce0*/  SHFL.IDX PT, R2, R6, 0x4, 0x181f ;  /* 0x00981f0006027f89 */ /* 0x0022a400000e0000 */
.L_x_2674:
        /* <DEDUP_REMOVED lines=10> */
.L_x_2482:
[----:B------:R-:W-:Y:S05]  /*8d90*/  BSYNC B0 ;  /* 0x0000000000007941 */ /* 0x000fea0003800000 */
.L_x_2481:
[----:B------:R-:W-:Y:S05]  /*8da0*/  BRA.DIV ~URZ, `(.L_x_2483) ;  /* 0x0001b7127f007947 */ /* 0x000fea000b800000 */
[----:B---3--:R3:W1:Y:S04]  /*8db0*/  SHFL.IDX PT, R7, R5, 0x5, 0x181f ;  /* 0x00b81f0005077f89 */ /* 0x00866800000e0000 */
[----:B--2---:R3:W2:Y:S02]  /*8dc0*/  SHFL.IDX PT, R2, R6, 0x5, 0x181f ;  /* 0x00b81f0006027f89 */ /* 0x0046a400000e0000 */
.L_x_2675:
        /* <DEDUP_REMOVED lines=10> */
.L_x_2485:
[----:B------:R-:W-:Y:S05]  /*8e70*/  BSYNC B0 ;  /* 0x0000000000007941 */ /* 0x000fea0003800000 */
.L_x_2484:
[----:B------:R-:W-:Y:S05]  /*8e80*/  BRA.DIV ~URZ, `(.L_x_2486) ;  /* 0x0001b7027f007947 */ /* 0x000fea000b800000 */
[----:B-1----:R1:W3:Y:S02]  /*8e90*/  SHFL.IDX PT, R7, R5, 0x6, 0x181f ;  /* 0x00d81f0005077f89 */ /* 0x0022e400000e0000 */
.L_x_2676:
[----:B------:R-:W-:Y:S05]  /*8ea0*/  BRA.DIV ~URZ, `(.L_x_2487) ;  /* 0x0001b7527f007947 */ /* 0x000fea000b800000 */
[----:B--2---:R2:W1:Y:S02]  /*8eb0*/  SHFL.IDX PT, R2, R6, 0x6, 0x181f ;  /* 0x00d81f0006027f89 */ /* 0x00446400000e0000 */
.L_x_2677:
        /* <DEDUP_REMOVED lines=10> */
.L_x_2489:
[----:B------:R-:W-:Y:S05]  /*8f60*/  BSYNC B0 ;  /* 0x0000000000007941 */ /* 0x000fea0003800000 */
.L_x_2488:
[----:B------:R-:W-:Y:S05]  /*8f70*/  BRA.DIV ~URZ, `(.L_x_2490) ;  /* 0x0001b6f27f007947 */ /* 0x000fea000b800000 */
[----:B-1-34-:R-:W1:Y:S04]  /*8f80*/  SHFL.IDX PT, R5, R5, 0x7, 0x181f ;  /* 0x00f81f0005057f89 */ /* 0x01ae6800000e0000 */
[----:B------:R3:W4:Y:S02]  /*8f90*/  SHFL.IDX PT, R3, R6, 0x7, 0x181f ;  /* 0x00f81f0006037f89 */ /* 0x00072400000e0000 */
.L_x_2678:
[----:B--23--:R-:W2:Y:S01]  /*8fa0*/  LDL.LU R6, [R1+0x40] ;  /* 0x0000400001067983 */ /* 0x00cea20000300800 */
        /* <DEDUP_REMOVED lines=15> */
[----:B------:R-:W3:Y:S04]  /*90a0*/  LDL R8, [R1+0x3c] ;  /* 0x00003c0001087983 */ /* 0x000ee80000100800 */
[----:B-1----:R-:W4:Y:S01]  /*90b0*/  LDL.64 R6, [R1+0x30] ;  /* 0x0000300001067983 */ /* 0x002f220000100a00 */
[----:B------:R-:W-:Y:S01]  /*90c0*/  IMAD.MOV.U32 R76, RZ, RZ, -0x50 ;  /* 0xffffffb0ff4c7424 */ /* 0x000fe200078e00ff */
[----:B------:R-:W-:-:S03]  /*90d0*/  SHF.R.S32.HI R79, RZ, 0x1f, R78 ;  /* 0x0000001fff4f7819 */ /* 0x000fc6000001144e */
[----:B------:R-:W-:Y:S02]  /*90e0*/  IMAD R76, R226, R76, 0x50 ;  /* 0x00000050e24c7424 */ /* 0x000fe400078e024c */
[----:B------:R-:W-:Y:S02]  /*90f0*/  IMAD R4, R79, c[0x0][0x1e0], RZ ;  /* 0x000078004f047a24 */ /* 0x000fe400078e02ff */
[----:B------:R-:W-:-:S04]  /*9100*/  IMAD.WIDE.U32 R2, R78, c[0x0][0x1e0], RZ ;  /* 0x000078004e027a25 */ /* 0x000fc800078e00ff */
[----:B------:R-:W-:-:S04]  /*9110*/  IMAD R4, R78, c[0x0][0x1e4], R4 ;  /* 0x000079004e047a24 */ /* 0x000fc800078e0204 */
[----:B------:R-:W-:Y:S02]  /*9120*/  IMAD.IADD R3, R3, 0x1, R4 ;  /* 0x0000000103037824 */ /* 0x000fe400078e0204 */
[----:B------:R-:W-:Y:S02]  /*9130*/  IMAD.MOV.U32 R182, RZ, RZ, c[0x0][0x1e0] ;  /* 0x00007800ffb67624 */ /* 0x000fe400078e00ff */
[----:B------:R-:W-:Y:S01]  /*9140*/  IMAD.MOV.U32 R183, RZ, RZ, c[0x0][0x1e4] ;  /* 0x00007900ffb77624 */ /* 0x000fe200078e00ff */
[----:B------:R-:W-:Y:S01]  /*9150*/  BSSY B0, `(.L_x_2491) ;  /* 0x000002c000007945 */ /* 0x000fe20003800000 */
[----:B------:R-:W-:Y:S01]  /*9160*/  BAR.SYNC.DEFER_BLOCKING 0x0 ;  /* 0x0000000000007b1d */ /* 0x000fe20000010000 */
[----:B--2---:R-:W-:-:S04]  /*9170*/  IADD3 R77, R76, R190, -R138 ;  /* 0x000000be4c4d7210 */ /* 0x004fc80007ffe88a */
[C---:B------:R-:W-:Y:S01]  /*9180*/  ISETP.GE.AND P0, PT, R77.reuse, 0x1, PT ;  /* 0x000000014d00780c */ /* 0x040fe20003f06270 */
[----:B---3--:R-:W-:Y:S02]  /*9190*/  IMAD.MOV.U32 R181, RZ, RZ, R8 ;  /* 0x000000ffffb57224 */ /* 0x008fe400078e0008 */
[----:B----4-:R-:W-:Y:S01]  /*91a0*/  IMAD.MOV.U32 R180, RZ, RZ, R6 ;  /* 0x000000ffffb47224 */ /* 0x010fe200078e0006 */
[----:B------:R-:W-:-:S03]  /*91b0*/  ISETP.GE.AND P3, PT, R77, 0x11, PT ;  /* 0x000000114d00780c */ /* 0x000fc60003f66270 */
[----:B------:R-:W-:-:S04]  /*91c0*/  IMAD.WIDE.U32 R4, R2, 0x50, R180 ;  /* 0x0000005002047825 */ /* 0x000fc800078e00b4 */
[----:B------:R-:W-:Y:S02]  /*91d0*/  IMAD R2, R3, 0x50, RZ ;  /* 0x0000005003027824 */ /* 0x000fe400078e02ff */
[----:B------:R-:W-:Y:S02]  /*91e0*/  @P0 LEA R6, P1, R4, c[0x0][0x1c8], 0x1 ;  /* 0x0000720004060a11 */ /* 0x000fe400078208ff */
[----:B------:R-:W-:Y:S01]  /*91f0*/  IMAD.IADD R3, R5, 0x1, R2 ;  /* 0x0000000105037824 */ /* 0x000fe200078e0202 */
[C---:B------:R-:W-:Y:S02]  /*9200*/  ISETP.GE.AND P2, PT, R77.reuse, 0x21, PT ;  /* 0x000000214d00780c */ /* 0x040fe40003f46270 */
        /* <DEDUP_REMOVED lines=32> */
.L_x_2492:
[----:B------:R-:W-:Y:S05]  /*9410*/  BSYNC B0 ;  /* 0x0000000000007941 */ /* 0x000fea0003800000 */
.L_x_2491:
        /* <DEDUP_REMOVED lines=8> */
.L_x_2493:
        /* <DEDUP_REMOVED lines=68> */
.L_x_2497:
[----:B--2---:R-:W-:Y:S05]  /*98e0*/  BSYNC B0 ;  /* 0x0000000000007941 */ /* 0x004fea0003800000 */
.L_x_2496:
        /* <DEDUP_REMOVED lines=45> */
.L_x_2499:
[----:B------:R-:W-:Y:S05]  /*9bc0*/  BSYNC B0 ;  /* 0x0000000000007941 */ /* 0x000fea0003800000 */
.L_x_2498:
        /* <DEDUP_REMOVED lines=47> */
.L_x_2501:
[----:B------:R-:W-:Y:S05]  /*9ec0*/  BSYNC B0 ;  /* 0x0000000000007941 */ /* 0x000fea0003800000 */
.L_x_2500:
        /* <DEDUP_REMOVED lines=45> */
.L_x_2503:
[----:B----4-:R-:W-:Y:S05]  /*a1a0*/  BSYNC B0 ;  /* 0x0000000000007941 */ /* 0x010fea0003800000 */
.L_x_2502:
        /* <DEDUP_REMOVED lines=69> */
.L_x_2507:
[----:B------:R-:W-:Y:S05]  /*a600*/  BSYNC B0 ;  /* 0x0000000000007941 */ /* 0x000fea0003800000 */
.L_x_2506:
        /* <DEDUP_REMOVED lines=48> */
.L_x_2505:
[----:B------:R-:W-:Y:S05]  /*a910*/  BSYNC B1 ;  /* 0x0000000000017941 */ /* 0x000fea0003800000 */
.L_x_2504:
        /* <DEDUP_REMOVED lines=52> */
.L_x_2511:
[----:B------:R-:W-:Y:S05]  /*ac60*/  BSYNC B0 ;  /* 0x0000000000007941 */ /* 0x000fea0003800000 */
.L_x_2510:
        /* <DEDUP_REMOVED lines=48> */
.L_x_2509:
[----:B------:R-:W-:Y:S05]  /*af70*/  BSYNC B1 ;  /* 0x0000000000017941 */ /* 0x000fea0003800000 */
.L_x_2508:
        /* <DEDUP_REMOVED lines=52> */
.L_x_2515:
[----:B------:R-:W-:Y:S05]  /*b2c0*/  BSYNC B0 ;  /* 0x0000000000007941 */ /* 0x000fea0003800000 */
.L_x_2514:
        /* <DEDUP_REMOVED lines=48> */
.L_x_2513:
[----:B------:R-:W-:Y:S05]  /*b5d0*/  BSYNC B1 ;  /* 0x0000000000017941 */ /* 0x000fea0003800000 */
.L_x_2512:
        /* <DEDUP_REMOVED lines=51> */
.L_x_2518:
[----:B------:R-:W-:Y:S05]  /*b910*/  BSYNC B0 ;  /* 0x0000000000007941 */ /* 0x000fea0003800000 */
.L_x_2517:
        /* <DEDUP_REMOVED lines=49> */
.L_x_2495:
        /* <DEDUP_REMOVED lines=73> */
.L_x_2520:
[----:B---3--:R-:W-:Y:S05]  /*c0c0*/  BSYNC B0 ;  /* 0x0000000000007941 */ /* 0x008fea0003800000 */
.L_x_2519:
        /* <DEDUP_REMOVED lines=66> */
.L_x_2522:
[----:B------:R-:W-:Y:S05]  /*c4f0*/  BSYNC B0 ;  /* 0x0000000000007941 */ /* 0x000fea0003800000 */
.L_x_2521:
        /* <DEDUP_REMOVED lines=120> */
.L_x_2524:
[----:B------:R-:W-:Y:S05]  /*cc80*/  BSYNC B0 ;  /* 0x0000000000007941 */ /* 0x000fea0003800000 */
.L_x_2523:
        /* <DEDUP_REMOVED lines=103> */
.L_x_2526:
[----:B------:R-:W-:Y:S05]  /*d300*/  BSYNC B0 ;  /* 0x0000000000007941 */ /* 0x000fea0003800000 */
.L_x_2525:
        /* <DEDUP_REMOVED lines=9> */
[----:B-1----:R-:W-:Y:S01]  /*d3a0*/  SHF.R.U32.HI R12, RZ, 0x10, R51 ;  /* 0x00000010ff0c7819 */ /* 0x002fe20000011633 */
        /* <DEDUP_REMOVED lines=93> */
.L_x_2528:
[----:B------:R-:W-:Y:S05]  /*d980*/  BSYNC B0 ;  /* 0x0000000000007941 */ /* 0x000fea0003800000 */
.L_x_2527:
        /* <DEDUP_REMOVED lines=109> */
.L_x_2516:
[----:B------:R-:W-:Y:S05]  /*e060*/  BSYNC B2 ;  /* 0x0000000000027941 */ /* 0x000fea0003800000 */
.L_x_2494:
[----:B------:R-:W2:Y:S01]  /*e070*/  LDL R66, [R1+0x38] ;  /* 0x0000380001427983 */ /* 0x000ea20000100800 */
[----:B------:R-:W-:-:S04]  /*e080*/  DEPBAR.LE SB0, 0x0 ;  /* 0x000080000000791a */ /* 0x000fc80000000000 */
[----:B------:R-:W4:Y:S01]  /*e090*/  LDL.64 R64, [R1+0x28] ;  /* 0x0000280001407983 */ /* 0x000f220000100a00 */
[----:B------:R-:W-:Y:S01]  /*e0a0*/  IMAD R0, R79, c[0x0][0x208], RZ ;  /* 0x000082004f007a24 */ /* 0x000fe200078e02ff */
[----:B------:R-:W-:Y:S01]  /*e0b0*/  ULDC.64 UR4, c[0x0][0x208] ;  /* 0x0000820000047ab9 */ /* 0x000fe20000000a00 */
[----:B------:R-:W-:Y:S01]  /*e0c0*/  IMAD.WIDE.U32 R2, R78, c[0x0][0x208], RZ ;  /* 0x000082004e027a25 */ /* 0x000fe200078e00ff */
[----:B------:R-:W-:Y:S01]  /*e0d0*/  BAR.SYNC.DEFER_BLOCKING 0x0 ;  /* 0x0000000000007b1d */ /* 0x000fe20000010000 */
[----:B------:R-:W-:Y:S01]  /*e0e0*/  USHF.L.U32 UR7, UR4, 0x5, URZ ;  /* 0x0000000504077899 */ /* 0x000fe2000800063f */
[----:B------:R-:W-:Y:S01]  /*e0f0*/  ISETP.GE.AND P1, PT, R134, c[0x0][0x1d4], PT ;  /* 0x0000750086007a0c */ /* 0x000fe20003f26270 */
[----:B------:R-:W-:-:S03]  /*e100*/  IMAD R0, R78, c[0x0][0x20c], R0 ;  /* 0x000083004e007a24 */ /* 0x000fc600078e0200 */
[----:B------:R-:W-:Y:S01]  /*e110*/  UMOV UR6, 0x5 ;  /* 0x0000000500067882 */ /* 0x000fe20000000000 */
[----:B------:R-:W-:Y:S01]  /*e120*/  IMAD.IADD R0, R3, 0x1, R0 ;  /* 0x0000000103007824 */ /* 0x000fe200078e0200 */
[----:B------:R-:W-:Y:S01]  /*e130*/  USHF.L.U64.HI UR5, UR4, UR6, UR5 ;  /* 0x0000000604057299 */ /* 0x000fe20008010205 */
[C---:B------:R-:W-:Y:S01]  /*e140*/  ISETP.LT.OR P3, PT, R77.reuse, 0x1, P1 ;  /* 0x000000014d00780c */ /* 0x040fe20000f61670 */
        /* <DEDUP_REMOVED lines=9> */
[----:B------:R-:W3:Y:S04]  /*e1e0*/  LDSM.16.M88.4 R4, [R211+0x2000] ;  /* 0x00200000d304783b */ /* 0x000ee80000000200 */
        /* <DEDUP_REMOVED lines=12> */
[----:B------:R-:W-:Y:S08]  /*e2b0*/  HMMA.16816.F32.BF16 R84, R8, R30, RZ ;  /* 0x0000001e0854723c */ /* 0x000ff000000418ff */
[C---:B---3--:R-:W-:Y:S08]  /*e2c0*/  HMMA.16816.F32.BF16 R40, R4.reuse, R16, RZ ;  /* 0x000000100428723c */ /* 0x048ff000000418ff */
[C---:B------:R-:W-:Y:S08]  /*e2d0*/  HMMA.16816.F32.BF16 R44, R4.reuse, R12, RZ ;  /* 0x0000000c042c723c */ /* 0x040ff000000418ff */
[C---:B------:R-:W-:Y:S08]  /*e2e0*/  HMMA.16816.F32.BF16 R48, R4.reuse, R20, RZ ;  /* 0x000000140430723c */ /* 0x040ff000000418ff */
[C---:B------:R-:W-:Y:S08]  /*e2f0*/  HMMA.16816.F32.BF16 R72, R4.reuse, R24, RZ ;  /* 0x000000180448723c */ /* 0x040ff000000418ff */
[C---:B------:R-:W-:Y:S08]  /*e300*/  HMMA.16816.F32.BF16 R52, R4.reuse, R28, RZ ;  /* 0x0000001c0434723c */ /* 0x040ff000000418ff */
[C---:B------:R-:W-:Y:S08]  /*e310*/  HMMA.16816.F32.BF16 R60, R4.reuse, R18, RZ ;  /* 0x00000012043c723c */ /* 0x040ff000000418ff */
[C---:B------:R-:W-:Y:S08]  /*e320*/  HMMA.16816.F32.BF16 R68, R4.reuse, R14, RZ ;  /* 0x0000000e0444723c */ /* 0x040ff000000418ff */
[C---:B------:R-:W-:Y:S01]  /*e330*/  HMMA.16816.F32.BF16 R96, R4.reuse, R22, RZ ;  /* 0x000000160460723c */ /* 0x040fe200000418ff */
[----:B------:R-:W-:Y:S07]  /*e340*/  LDSM.16.M88.4 R20, [R216] ;  /* 0x00000000d814783b */ /* 0x000fee0000000200 */
[C---:B------:R-:W-:Y:S01]  /*e350*/  HMMA.16816.F32.BF16 R112, R4.reuse, R26, RZ ;  /* 0x0000001a0470723c */ /* 0x040fe200000418ff */
[----:B------:R-:W-:Y:S07]  /*e360*/  LDSM.16.M88.4 R24, [R217] ;  /* 0x00000000d918783b */ /* 0x000fee0000000200 */
[----:B------:R-:W-:Y:S01]  /*e370*/  HMMA.16816.F32.BF16 R108, R4, R30, RZ ;  /* 0x0000001e046c723c */ /* 0x000fe200000418ff */
[----:B------:R-:W1:Y:S07]  /*e380*/  LDSM.16.M88.4 R4, [R214+0x2000] ;  /* 0x00200000d604783b */ /* 0x000e6e0000000200 */
[C---:B-1----:R-:W-:Y:S08]  /*e390*/  HMMA.16816.F32.BF16 R156, R4.reuse, R20, R52 ;  /* 0x00000014049c723c */ /* 0x042ff00000041834 */
[----:B------:R-:W-:Y:S01]  /*e3a0*/  HMMA.16816.F32.BF16 R80, R4, R56, R40 ;  /* 0x000000380450723c */ /* 0x000fe20000041828 */
[----:B--2---:R-:W-:-:S07]  /*e3b0*/  IMAD.MOV.U32 R9, RZ, RZ, R66 ;  /* 0x000000ffff097224 */ /* 0x004fce00078e0042 */
[----:B------:R-:W-:Y:S01]  /*e3c0*/  HMMA.16816.F32.BF16 R28, R4, R32, R48 ;  /* 0x00000020041c723c */ /* 0x000fe20000041830 */
[----:B----4-:R-:W-:-:S04]  /*e3d0*/  IMAD.MOV.U32 R8, RZ, RZ, R64 ;  /* 0x000000ffff087224 */ /* 0x010fc800078e0040 */
[----:B------:R-:W-:-:S03]  /*e3e0*/  IMAD.WIDE.U32 R2, R2, 0x50, R8 ;  /* 0x0000005002027825 */ /* 0x000fc600078e0008 */
[----:B------:R-:W-:Y:S01]  /*e3f0*/  HMMA.16816.F32.BF16 R64, R4, R36, R44 ;  /* 0x000000240440723c */ /* 0x000fe2000004182c */
[----:B------:R-:W1:Y:S01]  /*e400*/  LDSM.16.M88.4 R8, [R214] ;  /* 0x00000000d608783b */ /* 0x000e620000000200 */
[----:B------:R-:W-:Y:S01]  /*e410*/  IMAD.IADD R0, R3, 0x1, R0 ;  /* 0x0000000103007824 */ /* 0x000fe200078e0200 */
[----:B------:R-:W-:-:S04]  /*e420*/  LEA R16, P0, R2, c[0x0][0x1f8], 0x1 ;  /* 0x00007e0002107a11 */ /* 0x000fc800078008ff */
[----:B------:R-:W-:Y:S01]  /*e430*/  IADD3 R14, P2, R16, UR7, RZ ;  /* 0x00000007100e7c10 */ /* 0x000fe2000ff5e0ff */
[C---:B------:R-:W-:Y:S01]  /*e440*/  HMMA.16816.F32.BF16 R148, R4.reuse, R58, R60 ;  /* 0x0000003a0494723c */ /* 0x040fe2000004183c */
[----:B------:R-:W-:Y:S02]  /*e450*/  LEA.HI.X R17, R2, c[0x0][0x1fc], R0, 0x1, P0 ;  /* 0x00007f0002117a11 */ /* 0x000fe400000f0c00 */
[----:B------:R-:W-:Y:S02]  /*e460*/  IADD3 R12, P0, R14, UR7, RZ ;  /* 0x000000070e0c7c10 */ /* 0x000fe4000ff1e0ff */
[----:B------:R-:W-:Y:S01]  /*e470*/  IADD3.X R15, R17, UR5, RZ, P2, !PT ;  /* 0x00000005110f7c10 */ /* 0x000fe200097fe4ff */
[----:B------:R-:W-:Y:S01]  /*e480*/  @!PT LDS RZ, [RZ] ;  /* 0x00000000fffff984 */ /* 0x000fe20000000800 */
[----:B------:R-:W-:Y:S01]  /*e490*/  @!PT LDS RZ, [RZ] ;  /* 0x00000000fffff984 */ /* 0x000fe20000000800 */
[----:B------:R-:W-:Y:S01]  /*e4a0*/  @!PT LDS RZ, [RZ] ;  /* 0x00000000fffff984 */ /* 0x000fe20000000800 */
[----:B------:R2:W-:Y:S01]  /*e4b0*/  LDGSTS.E.BYPASS.LTC128B.128 [R221+0x100], [R16.64], !P3 ;  /* 0x0010000010dd7fae */ /* 0x0005e2000d901d48 */
[----:B------:R-:W-:Y:S01]  /*e4c0*/  IADD3 R2, P2, R12, UR7, RZ ;  /* 0x000000070c027c10 */ /* 0x000fe2000ff5e0ff */
[----:B------:R-:W-:Y:S01]  /*e4d0*/  HMMA.16816.F32.BF16 R72, R4, R24, R72 ;  /* 0x000000180448723c */ /* 0x000fe20000041848 */
[----:B------:R-:W-:Y:S01]  /*e4e0*/  IADD3.X R13, R15, UR5, RZ, P0, !PT ;  /* 0x000000050f0d7c10 */ /* 0x000fe200087fe4ff */
[----:B------:R3:W-:Y:S01]  /*e4f0*/  LDGSTS.E.BYPASS.LTC128B.128 [R221+0x900], [R14.64], !P4 ;  /* 0x009000000edd7fae */ /* 0x0007e2000e101d48 */
[----:B------:R-:W-:-:S02]  /*e500*/  IADD3 R18, P0, R2, UR7, RZ ;  /* 0x0000000702127c10 */ /* 0x000fc4000ff1e0ff */
[----:B------:R-:W-:Y:S02]  /*e510*/  IADD3.X R3, R13, UR5, RZ, P2, !PT ;  /* 0x000000050d037c10 */ /* 0x000fe400097fe4ff */
[----:B------:R-:W-:Y:S01]  /*e520*/  ISETP.LT.OR P3, PT, R77, 0x21, P1 ;  /* 0x000000214d00780c */ /* 0x000fe20000f61670 */
[----:B------:R-:W-:Y:S01]  /*e530*/  HMMA.16816.F32.BF16 R68, R4, R38, R68 ;  /* 0x000000260444723c */ /* 0x000fe20000041844 */
[----:B------:R-:W-:Y:S02]  /*e540*/  IADD3.X R19, R3, UR5, RZ, P0, !PT ;  /* 0x0000000503137c10 */ /* 0x000fe400087fe4ff */
[C---:B------:R-:W-:Y:S02]  /*e550*/  ISETP.LT.OR P2, PT, R77.reuse, 0x31, P1 ;  /* 0x000000314d00780c */ /* 0x040fe40000f41670 */
[----:B------:R-:W-:-:S03]  /*e560*/  ISETP.LT.OR P0, PT, R77, 0x41, P1 ;  /* 0x000000414d00780c */ /* 0x000fc60000f01670 */
[----:B------:R-:W-:Y:S04]  /*e570*/  HMMA.16816.F32.BF16 R140, R4, R22, R108 ;  /* 0x00000016048c723c */ /* 0x000fe8000004186c */
[----:B------:R3:W-:Y:S04]  /*e580*/  LDGSTS.E.BYPASS.LTC128B.128 [R221+0x1100], [R12.64], !P3 ;  /* 0x011000000cdd7fae */ /* 0x0007e8000d901d48 */
[----:B------:R4:W-:Y:S01]  /*e590*/  LDGSTS.E.BYPASS.LTC128B.128 [R221+0x1900], [R2.64], !P2 ;  /* 0x0190000002dd7fae */ /* 0x0009e2000d101d48 */
[----:B-1---5:R-:W-:Y:S03]  /*e5a0*/  HMMA.16816.F32.BF16 R136, R8, R56, R116 ;  /* 0x000000380888723c */ /* 0x022fe60000041874 */
[----:B------:R2:W-:Y:S01]  /*e5b0*/  LDGSTS.E.BYPASS.LTC128B.128 [R221+0x2100], [R18.64], !P0 ;  /* 0x0210000012dd7fae */ /* 0x0005e2000c101d48 */
[----:B------:R-:W-:-:S03]  /*e5c0*/  ISETP.GT.AND P0, PT, R78, R240, PT ;  /* 0x000000f04e00720c */ /* 0x000fc60003f04270 */
[----:B------:R-:W-:Y:S01]  /*e5d0*/  LDSM.16.M88.4 R44, [R210+0x1000] ;  /* 0x00100000d22c783b */ /* 0x000fe20000000200 */
[C---:B------:R-:W-:Y:S03]  /*e5e0*/  HMMA.16816.F32.BF16 R56, R8.reuse, R58, R152 ;  /* 0x0000003a0838723c */ /* 0x040fe60000041898 */
[----:B------:R-:W-:Y:S04]  /*e5f0*/  LDSM.16.M88.4 R52, [R210] ;  /* 0x00000000d234783b */ /* 0x000fe80000000200 */
[----:B------:R-:W-:Y:S01]  /*e600*/  LDSM.16.M88.4 R48, [R210+0x800] ;  /* 0x00080000d230783b */ /* 0x000fe20000000200 */
[C---:B------:R-:W-:Y:S03]  /*e610*/  HMMA.16816.F32.BF16 R144, R8.reuse, R36, R104 ;  /* 0x000000240890723c */ /* 0x040fe60000041868 */
[----:B------:R-:W-:Y:S04]  /*e620*/  LDSM.16.M88.4 R40, [R210+0x1800] ;  /* 0x00180000d228783b */ /* 0x000fe80000000200 */
[----:B------:R-:W-:Y:S01]  /*e630*/  LDSM.16.M88.4 R60, [R210+0x2000] ;  /* 0x00200000d23c783b */ /* 0x000fe20000000200 */
[----:B------:R-:W-:Y:S03]  /*e640*/  HMMA.16816.F32.BF16 R108, R8, R38, R128 ;  /* 0x00000026086c723c */ /* 0x000fe60000041880 */
[----:B---3--:R-:W-:Y:S04]  /*e650*/  LDSM.16.M88.4 R12, [R212] ;  /* 0x00000000d40c783b */ /* 0x008fe80000000200 */
[----:B--2---:R-:W1:Y:S01]  /*e660*/  LDSM.16.M88.4 R16, [R212+0x2000] ;  /* 0x00200000d410783b */ /* 0x004e620000000200 */
[----:B------:R-:W-:Y:S03]  /*e670*/  HMMA.16816.F32.BF16 R172, R4, R34, R96 ;  /* 0x0000002204ac723c */ /* 0x000fe60000041860 */
[----:B------:R-:W-:Y:S04]  /*e680*/  LDSM.16.M88.4 R36, [R207] ;  /* 0x00000000cf24783b */ /* 0x000fe80000000200 */
[----:B------:R-:W0:Y:S01]  /*e690*/  LDGDEPBAR ;  /* 0x00000000000079af */ /* 0x000e220000000000 */
[C---:B------:R-:W-:Y:S08]  /*e6a0*/  HMMA.16816.F32.BF16 R160, R8.reuse, R32, R100 ;  /* 0x0000002008a0723c */ /* 0x040ff00000041864 */
[----:B------:R-:W-:Y:S01]  /*e6b0*/  HMMA.16816.F32.BF16 R120, R8, R34, R120 ;  /* 0x000000220878723c */ /* 0x000fe20000041878 */
[----:B------:R-:W-:Y:S07]  /*e6c0*/  LDSM.16.M88.4 R32, [R207+0x800] ;  /* 0x00080000cf20783b */ /* 0x000fee0000000200 */
[----:B------:R-:W-:Y:S01]  /*e6d0*/  HMMA.16816.F32.BF16 R164, R4, R26, R112 ;  /* 0x0000001a04a4723c */ /* 0x000fe20000041870 */
[----:B------:R-:W-:Y:S07]  /*e6e0*/  LDSM.16.M88.4 R4, [R213+0x2000] ;  /* 0x00200000d504783b */ /* 0x000fee0000000200 */
[C---:B------:R-:W-:Y:S08]  /*e6f0*/  HMMA.16816.F32.BF16 R168, R8.reuse, R24, R92 ;  /* 0x0000001808a8723c */ /* 0x040ff0000004185c */
[C---:B------:R-:W-:Y:S08]  /*e700*/  HMMA.16816.F32.BF16 R176, R8.reuse, R20, R88 ;  /* 0x0000001408b0723c */ /* 0x040ff00000041858 */
[C---:B------:R-:W-:Y:S01]  /*e710*/  HMMA.16816.F32.BF16 R132, R8.reuse, R26, R124 ;  /* 0x0000001a0884723c */ /* 0x040fe2000004187c */
[----:B------:R-:W-:Y:S07]  /*e720*/  LDSM.16.M88.4 R24, [R207+0x1800] ;  /* 0x00180000cf18783b */ /* 0x000fee0000000200 */
[----:B------:R-:W-:Y:S01]  /*e730*/  HMMA.16816.F32.BF16 R128, R8, R22, R84 ;  /* 0x000000160880723c */ /* 0x000fe20000041854 */
[----:B------:R-:W2:Y:S04]  /*e740*/  LDSM.16.M88.4 R20, [R207+0x2000] ;  /* 0x00200000cf14783b */ /* 0x000ea80000000200 */
[----:B------:R-:W3:Y:S03]  /*e750*/  LDSM.16.M88.4 R8, [R213] ;  /* 0x00000000d508783b */ /* 0x000ee60000000200 */
[----:B-1----:R-:W-:Y:S01]  /*e760*/  HMMA.16816.F32.BF16 R112, R16, R44, R28 ;  /* 0x0000002c1070723c */ /* 0x002fe2000004181c */
[----:B------:R-:W1:Y:S01]  /*e770*/  LDSM.16.M88.4 R28, [R207+0x1000] ;  /* 0x00100000cf1c783b */ /* 0x000e620000000200 */
[----:B------:R-:W-:-:S06]  /*e780*/  DEPBAR.LE SB0, 0x0 ;  /* 0x000080000000791a */ /* 0x000fcc0000000000 */
[C---:B------:R-:W-:Y:S08]  /*e790*/  HMMA.16816.F32.BF16 R124, R16.reuse, R52, R80 ;  /* 0x00000034107c723c */ /* 0x040ff00000041850 */
[C---:B------:R-:W-:Y:S08]  /*e7a0*/  HMMA.16816.F32.BF16 R100, R16.reuse, R40, R72 ;  /* 0x000000281064723c */ /* 0x040ff00000041848 */
[C---:B------:R-:W-:Y:S08]  /*e7b0*/  HMMA.16816.F32.BF16 R92, R16.reuse, R50, R68 ;  /* 0x00000032105c723c */ /* 0x040ff00000041844 */
[C---:B------:R-:W-:Y:S08]  /*e7c0*/  HMMA.16816.F32.BF16 R80, R16.reuse, R62, R140 ;  /* 0x0000003e1050723c */ /* 0x040ff0000004188c */
[----:B------:R-:W-:Y:S08]  /*e7d0*/  HMMA.16816.F32.BF16 R116, R16, R48, R64 ;  /* 0x000000301074723c */ /* 0x000ff00000041840 */
[C---:B------:R-:W-:Y:S08]  /*e7e0*/  HMMA.16816.F32.BF16 R72, R12.reuse, R52, R136 ;  /* 0x000000340c48723c */ /* 0x040ff00000041888 */
[-C--:B------:R-:W-:Y:S08]  /*e7f0*/  HMMA.16816.F32.BF16 R68, R12, R54.reuse, R56 ;  /* 0x000000360c44723c */ /* 0x080ff00000041838 */
[----:B------:R-:W-:Y:S08]  /*e800*/  HMMA.16816.F32.BF16 R104, R16, R54, R148 ;  /* 0x000000361068723c */ /* 0x000ff00000041894 */
[C---:B------:R-:W-:Y:S08]  /*e810*/  HMMA.16816.F32.BF16 R64, R12.reuse, R48, R144 ;  /* 0x000000300c40723c */ /* 0x040ff00000041890 */
[----:B------:R-:W-:Y:S08]  /*e820*/  HMMA.16816.F32.BF16 R56, R12, R50, R108 ;  /* 0x000000320c38723c */ /* 0x000ff0000004186c */
        /* <DEDUP_REMOVED lines=9> */
[C---:B--2---:R-:W-:Y:S08]  /*e8c0*/  HMMA.16816.F32.BF16 R132, R4.reuse, R22, R80 ;  /* 0x000000160484723c */ /* 0x044ff00000041850 */
[-C--:B------:R-:W-:Y:S08]  /*e8d0*/  HMMA.16816.F32.BF16 R128, R4, R36.reuse, R124 ;  /* 0x000000240480723c */ /* 0x080ff0000004187c */
[----:B---3--:R-:W-:Y:S08]  /*e8e0*/  HMMA.16816.F32.BF16 R80, R8, R36, R72 ;  /* 0x000000240850723c */ /* 0x008ff00000041848 */
[-C--:B------:R-:W-:Y:S08]  /*e8f0*/  HMMA.16816.F32.BF16 R124, R4, R38.reuse, R104 ;  /* 0x00000026047c723c */ /* 0x080ff00000041868 */
[C---:B------:R-:W-:Y:S08]  /*e900*/  HMMA.16816.F32.BF16 R72, R8.reuse, R38, R68 ;  /* 0x000000260848723c */ /* 0x040ff00000041844 */
[-C--:B------:R-:W-:Y:S08]  /*e910*/  HMMA.16816.F32.BF16 R36, R8, R32.reuse, R64 ;  /* 0x000000200824723c */ /* 0x080ff00000041840 */
[----:B------:R-:W-:Y:S08]  /*e920*/  HMMA.16816.F32.BF16 R120, R4, R32, R116 ;  /* 0x000000200478723c */ /* 0x000ff00000041874 */
[C---:B------:R-:W-:Y:S08]  /*e930*/  HMMA.16816.F32.BF16 R68, R8.reuse, R34, R56 ;  /* 0x000000220844723c */ /* 0x040ff00000041838 */
[----:B-1----:R-:W-:Y:S08]  /*e940*/  HMMA.16816.F32.BF16 R64, R8, R28, R52 ;  /* 0x0000001c0840723c */ /* 0x002ff00000041834 */
[----:B------:R-:W-:Y:S08]  /*e950*/  HMMA.16816.F32.BF16 R116, R4, R34, R92 ;  /* 0x000000220474723c */ /* 0x000ff0000004185c */
[C---:B------:R-:W-:Y:S08]  /*e960*/  HMMA.16816.F32.BF16 R56, R8.reuse, R24, R44 ;  /* 0x000000180838723c */ /* 0x040ff0000004182c */
[----:B------:R-:W-:Y:S08]  /*e970*/  HMMA.16816.F32.BF16 R52, R8, R26, R40 ;  /* 0x0000001a0834723c */ /* 0x000ff00000041828 */
[C---:B------:R-:W-:Y:S08]  /*e980*/  HMMA.16816.F32.BF16 R104, R4.reuse, R28, R112 ;  /* 0x0000001c0468723c */ /* 0x040ff00000041870 */
[C---:B------:R-:W-:Y:S08]  /*e990*/  HMMA.16816.F32.BF16 R92, R4.reuse, R30, R88 ;  /* 0x0000001e045c723c */ /* 0x040ff00000041858 */
[C---:B------:R-:W-:Y:S08]  /*e9a0*/  HMMA.16816.F32.BF16 R100, R4.reuse, R24, R100 ;  /* 0x000000180464723c */ /* 0x040ff00000041864 */
[C---:B------:R-:W-:Y:S08]  /*e9b0*/  HMMA.16816.F32.BF16 R84, R4.reuse, R26, R84 ;  /* 0x0000001a0454723c */ /* 0x040ff00000041854 */
[----:B------:R-:W-:Y:S08]  /*e9c0*/  HMMA.16816.F32.BF16 R172, R4, R20, R96 ;  /* 0x0000001404ac723c */ /* 0x000ff00000041860 */
[C---:B------:R-:W-:Y:S08]  /*e9d0*/  HMMA.16816.F32.BF16 R60, R8.reuse, R30, R48 ;  /* 0x0000001e083c723c */ /* 0x040ff00000041830 */
[C---:B------:R-:W-:Y:S08]  /*e9e0*/  HMMA.16816.F32.BF16 R44, R8.reuse, R20, R16 ;  /* 0x00000014082c723c */ /* 0x040ff00000041810 */
[----:B------:R-:W-:Y:S01]  /*e9f0*/  HMMA.16816.F32.BF16 R40, R8, R22, R12 ;  /* 0x000000160828723c */ /* 0x000fe2000004180c */
[----:B------:R-:W-:Y:S06]  /*ea00*/  BAR.SYNC.DEFER_BLOCKING 0x0 ;  /* 0x0000000000007b1d */ /* 0x000fec0000010000 */
[----:B------:R-:W-:Y:S01]  /*ea10*/  @!UPT UIADD3 URZ, URZ, URZ, URZ ;  /* 0x0000003f3f3ff290 */ /* 0x000fe2000fffe03f */
[----:B------:R-:W-:Y:S11]  /*ea20*/  @!P0 BRA `(.L_x_2530) ;  /* 0x000001d000008947 */ /* 0x000ff60003800000 */
[----:B----4-:R-:W-:Y:S01]  /*ea30*/  IADD3 R0, R226, -0x2, RZ ;  /* 0xfffffffee2007810 */ /* 0x010fe20007ffe0ff */
        /* <DEDUP_REMOVED lines=28> */
.L_x_2530:
[----:B----4-:R-:W-:Y:S05]  /*ec00*/  BSYNC B0 ;  /* 0x0000000000007941 */ /* 0x010fea0003800000 */
.L_x_2529:
[----:B------:R-:W2:Y:S04]  /*ec10*/  LDL R0, [R1+0x58] ;  /* 0x0000580001007983 */ /* 0x000ea80000100800 */
[----:B-1----:R-:W3:Y:S04]  /*ec20*/  LDL R4, [R1+0x1c] ;  /* 0x00001c0001047983 */ /* 0x002ee80000100800 */
        /* <DEDUP_REMOVED lines=10> */
[----:B------:R-:W-:Y:S02]  /*ecd0*/  IMAD.IADD R0, R190, 0x1, R76 ;  /* 0x00000001be007824 */ /* 0x000fe400078e024c */
[----:B---3--:R-:W-:Y:S02]  /*ece0*/  IMAD.IADD R10, R76, 0x1, -R4 ;  /* 0x000000014c0a7824 */ /* 0x008fe400078e0a04 */
[----:B------:R-:W1:Y:S01]  /*ecf0*/  SHFL.IDX PT, R3, R6, RZ, 0x1c1f ;  /* 0x001c1fff06037589 */ /* 0x000e6200000e0000 */
[----:B------:R-:W-:Y:S01]  /*ed00*/  IADD3 R2, -R4, 0x1, R0 ;  /* 0x0000000104027810 */ /* 0x000fe20007ffe100 */
[----:B------:R-:W-:-:S03]  /*ed10*/  IMAD.IADD R9, R0, 0x1, -R4 ;  /* 0x0000000100097824 */ /* 0x000fc600078e0a04 */
        /* <DEDUP_REMOVED lines=18> */
.L_x_2533:
[----:B------:R-:W-:-:S04]  /*ee40*/  MOV R4, c[0x0][0x32c] ;  /* 0x0000cb0000047a02 */ /* 0x000fc80000000f00 */
[----:B------:R-:W-:-:S13]  /*ee50*/  ISETP.NE.AND P0, PT, R4, 0x1, PT ;  /* 0x000000010400780c */ /* 0x000fda0003f05270 */
[----:B------:R-:W-:-:S05]  /*ee60*/  @P0 IMAD.HI.U32 R4, R3, c[0x0][0x330], RZ ;  /* 0x0000cc0003040a27 */ /* 0x000fca00078e00ff */
[----:B------:R-:W-:Y:S02]  /*ee70*/  @P0 SHF.R.U32.HI R3, RZ, c[0x0][0x334], R4 ;  /* 0x0000cd00ff030a19 */ /* 0x000fe40000011604 */
.L_x_2534:
[----:B------:R-:W-:Y:S05]  /*ee80*/  BSYNC B0 ;  /* 0x0000000000007941 */ /* 0x000fea0003800000 */
.L_x_2532:
[----:B------:R-:W-:-:S05]  /*ee90*/  IMAD R3, R3, c[0x0][0x32c], R10 ;  /* 0x0000cb0003037a24 */ /* 0x000fca00078e020a */
[----:B------:R-:W-:Y:S02]  /*eea0*/  IADD3 R4, R3, c[0x0][0x32c], RZ ;  /* 0x0000cb0003047a10 */ /* 0x000fe40007ffe0ff */
[----:B------:R-:W-:Y:S02]  /*eeb0*/  IMNMX R0, R0, R3, !PT ;  /* 0x0000000300007217 */ /* 0x000fe40007800200 */
[----:B------:R-:W-:Y:S02]  /*eec0*/  IMNMX R2, R2, R4, PT ;  /* 0x0000000402027217 */ /* 0x000fe40003800200 */
.L_x_2531:
        /* <DEDUP_REMOVED lines=16> */
.L_x_2537:
[----:B------:R-:W-:-:S04]  /*efd0*/  MOV R11, c[0x0][0x32c] ;  /* 0x0000cb00000b7a02 */ /* 0x000fc80000000f00 */
[----:B------:R-:W-:-:S13]  /*efe0*/  ISETP.NE.AND P0, PT, R11, 0x1, PT ;  /* 0x000000010b00780c */ /* 0x000fda0003f05270 */
[----:B------:R-:W-:-:S05]  /*eff0*/  @P0 IMAD.HI.U32 R11, R5, c[0x0][0x330], RZ ;  /* 0x0000cc00050b0a27 */ /* 0x000fca00078e00ff */
[----:B------:R-:W-:Y:S02]  /*f000*/  @P0 SHF.R.U32.HI R5, RZ, c[0x0][0x334], R11 ;  /* 0x0000cd00ff050a19 */ /* 0x000fe4000001160b */
.L_x_2538:
[----:B------:R-:W-:Y:S05]  /*f010*/  BSYNC B0 ;  /* 0x0000000000007941 */ /* 0x000fea0003800000 */
.L_x_2536:
[----:B------:R-:W-:-:S05]  /*f020*/  IMAD R5, R5, c[0x0][0x32c], R10 ;  /* 0x0000cb0005057a24 */ /* 0x000fca00078e020a */
[----:B------:R-:W-:Y:S02]  /*f030*/  IADD3 R11, R5, c[0x0][0x32c], RZ ;  /* 0x0000cb00050b7a10 */ /* 0x000fe40007ffe0ff */
[----:B------:R-:W-:Y:S02]  /*f040*/  IMNMX R3, R3, R5, !PT ;  /* 0x0000000503037217 */ /* 0x000fe40007800200 */
[----:B------:R-:W-:Y:S02]  /*f050*/  IMNMX R4, R4, R11, PT ;  /* 0x0000000b04047217 */ /* 0x000fe40003800200 */
.L_x_2535:
        /* <DEDUP_REMOVED lines=47> */
[----:B------:R-:W-:Y:S02]  /*f350*/  ISETP.GE.AND P6, PT, R76, 0x2a, PT ;  /* 0x0000002a4c00780c */ /* 0x000fe40003fc6270 */
        /* <DEDUP_REMOVED lines=63> */
.L_x_2541:
[----:B------:R-:W-:-:S04]  /*f750*/  MOV R23, c[0x0][0x32c] ;  /* 0x0000cb0000177a02 */ /* 0x000fc80000000f00 */
[----:B------:R-:W-:-:S13]  /*f760*/  ISETP.NE.AND P0, PT, R23, 0x1, PT ;  /* 0x000000011700780c */ /* 0x000fda0003f05270 */
[----:B------:R-:W-:-:S05]  /*f770*/  @P0 IMAD.HI.U32 R23, R5, c[0x0][0x330], RZ ;  /* 0x0000cc0005170a27 */ /* 0x000fca00078e00ff */
[----:B------:R-:W-:Y:S02]  /*f780*/  @P0 SHF.R.U32.HI R5, RZ, c[0x0][0x334], R23 ;  /* 0x0000cd00ff050a19 */ /* 0x000fe40000011617 */
.L_x_2542:
[----:B------:R-:W-:Y:S05]  /*f790*/  BSYNC B0 ;  /* 0x0000000000007941 */ /* 0x000fea0003800000 */
.L_x_2540:
[----:B------:R-:W-:-:S05]  /*f7a0*/  IMAD R5, R5, c[0x0][0x32c], R10 ;  /* 0x0000cb0005057a24 */ /* 0x000fca00078e020a */
[----:B------:R-:W-:Y:S02]  /*f7b0*/  IADD3 R23, R5, c[0x0][0x32c], RZ ;  /* 0x0000cb0005177a10 */ /* 0x000fe40007ffe0ff */
[----:B------:R-:W-:Y:S02]  /*f7c0*/  IMNMX R0, R0, R5, !PT ;  /* 0x0000000500007217 */ /* 0x000fe40007800200 */
[----:B------:R-:W-:Y:S02]  /*f7d0*/  IMNMX R2, R2, R23, PT ;  /* 0x0000001702027217 */ /* 0x000fe40003800200 */
.L_x_2539:
        /* <DEDUP_REMOVED lines=166> */
.L_x_2545:
[----:B------:R-:W-:-:S04]  /*10240*/  MOV R4, c[0x0][0x32c] ;  /* 0x0000cb0000047a02 */ /* 0x000fc80000000f00 */
[----:B------:R-:W-:-:S13]  /*10250*/  ISETP.NE.AND P0, PT, R4, 0x1, PT ;  /* 0x000000010400780c */ /* 0x000fda0003f05270 */
[----:B------:R-:W-:-:S05]  /*10260*/  @P0 IMAD.HI.U32 R4, R3, c[0x0][0x330], RZ ;  /* 0x0000cc0003040a27 */ /* 0x000fca00078e00ff */
[----:B------:R-:W-:Y:S02]  /*10270*/  @P0 SHF.R.U32.HI R3, RZ, c[0x0][0x334], R4 ;  /* 0x0000cd00ff030a19 */ /* 0x000fe40000011604 */
.L_x_2546:
[----:B------:R-:W-:Y:S05]  /*10280*/  BSYNC B0 ;  /* 0x0000000000007941 */ /* 0x000fea0003800000 */
.L_x_2544:
[----:B------:R-:W-:-:S05]  /*10290*/  IMAD R3, R3, c[0x0][0x32c], R10 ;  /* 0x0000cb0003037a24 */ /* 0x000fca00078e020a */
[----:B------:R-:W-:Y:S02]  /*102a0*/  IADD3 R4, R3, c[0x0][0x32c], RZ ;  /* 0x0000cb0003047a10 */ /* 0x000fe40007ffe0ff */
[----:B------:R-:W-:Y:S02]  /*102b0*/  IMNMX R0, R0, R3, !PT ;  /* 0x0000000300007217 */ /* 0x000fe40007800200 */
[----:B------:R-:W-:Y:S02]  /*102c0*/  IMNMX R2, R2, R4, PT ;  /* 0x0000000402027217 */ /* 0x000fe40003800200 */
.L_x_2543:
[----:B------:R-:W-:Y:S01]  /*102d0*/  ISETP.NE.AND P0, PT, R21, RZ, PT ;  /* 0x000000ff1500720c */ /* 0x000fe20003f05270 */
[----:B------:R-:W-:Y:S01]  /*102e0*/  LDSM.16.MT88.4 R68, [R205] ;  /* 0x00000000cd44783b */ /* 0x000fe20000004200 */
[----:B------:R-:W-:Y:S02]  /*102f0*/  FMNMX.FTZ R3, R28, R30, !PT ;  /* 0x0000001e1c037209 */ /* 0x000fe40007810000 */
[----:B------:R-:W-:Y:S01]  /*10300*/  ISETP.GT.AND P0, PT, R0, 0x8, !P0 ;  /* 0x000000080000780c */ /* 0x000fe20004704270 */
[----:B------:R-:W-:Y:S01]  /*10310*/  LDSM.16.MT88.4 R72, [R209] ;  /* 0x00000000d148783b */ /* 0x000fe20000004200 */
[----:B------:R-:W-:-:S02]  /*10320*/  FMNMX.FTZ R3, R31, R3, !PT ;  /* 0x000000031f037209 */ /* 0x000fc40007810000 */
[----:B------:R-:W-:Y:S01]  /*10330*/  ISETP.LT.OR P0, PT, R2, 0x9, P0 ;  /* 0x000000090200780c */ /* 0x000fe20000701670 */
[----:B------:R-:W-:Y:S01]  /*10340*/  LDSM.16.MT88.4 R80, [R208] ;  /* 0x00000000d050783b */ /* 0x000fe20000004200 */
[----:B------:R-:W-:Y:S02]  /*10350*/  FMNMX.FTZ R3, R32, R3, !PT ;  /* 0x0000000320037209 */ /* 0x000fe40007810000 */
[----:B------:R-:W-:Y:S01]  /*10360*/  FSEL R113, R126, -INF , !P0 ;  /* 0xff8000007e717808 */ /* 0x000fe20004000000 */
[----:B------:R-:W-:Y:S01]  /*10370*/  LDSM.16.MT88.4 R76, [R206] ;  /* 0x00000000ce4c783b */ /* 0x000fe20000004200 */
        /* <DEDUP_REMOVED lines=9> */
[----:B------:R-:W-:Y:S01]  /*10410*/  FSEL R114, R127, -INF , !P0 ;  /* 0xff8000007f727808 */ /* 0x000fe20004000000 */
[----:B------:R-:W-:Y:S01]  /*10420*/  IMAD.MOV.U32 R127, RZ, RZ, R189 ;  /* 0x000000ffff7f7224 */ /* 0x000fe200078e00bd */
        /* <DEDUP_REMOVED lines=41> */
[----:B------:R-:W-:Y:S01]  /*106c0*/  ISETP.NE.AND P0, PT, R13, RZ, PT ;  /* 0x000000ff0d00720c */ /* 0x000fe20003f05270 */
[----:B------:R-:W-:Y:S01]  /*106d0*/  LDSM.16.MT88.4 R104, [R208+0x800] ;  /* 0x00080000d068783b */ /* 0x000fe20000004200 */
        /* <DEDUP_REMOVED lines=9> */
[----:B------:R-:W-:Y:S01]  /*10770*/  ISETP.GT.AND P0, PT, R0, 0x30, !P5 ;  /* 0x000000300000780c */ /* 0x000fe20006f04270 */
[----:B------:R-:W-:Y:S01]  /*10780*/  LDSM.16.MT88.4 R92, [R206+0x800] ;  /* 0x00080000ce5c783b */ /* 0x000fe20000004200 */
[----:B------:R-:W-:Y:S02]  /*10790*/  ISETP.NE.AND P5, PT, R12, RZ, PT ;  /* 0x000000ff0c00720c */ /* 0x000fe40003fa5270 */
[----:B------:R-:W-:Y:S02]  /*107a0*/  ISETP.LT.OR P0, PT, R2, 0x31, P0 ;  /* 0x000000310200780c */ /* 0x000fe40000701670 */
[----:B-1----:R-:W-:Y:S02]  /*107b0*/  FMNMX.FTZ R110, R3, R4, !PT ;  /* 0x00000004036e7209 */ /* 0x002fe40007810000 */
[----:B------:R-:W-:-:S02]  /*107c0*/  FSEL R187, R102, -INF , !P0 ;  /* 0xff80000066bb7808 */ /* 0x000fc40004000000 */
[----:B------:R-:W-:Y:S01]  /*107d0*/  ISETP.GT.AND P0, PT, R0, 0x31, !P4 ;  /* 0x000000310000780c */ /* 0x000fe20006704270 */
[----:B------:R-:W-:-:S03]  /*107e0*/  FMUL.FTZ R3, R110, c[0x0][0x2d0] ;  /* 0x0000b4006e037a20 */ /* 0x000fc60000410000 */
[----:B------:R-:W-:-:S04]  /*107f0*/  ISETP.LT.OR P0, PT, R2, 0x32, P0 ;  /* 0x000000320200780c */ /* 0x000fc80000701670 */
[----:B------:R-:W-:Y:S02]  /*10800*/  FSEL R188, R103, -INF , !P0 ;  /* 0xff80000067bc7808 */ /* 0x000fe40004000000 */
[----:B------:R-:W-:Y:S01]  /*10810*/  ISETP.GT.AND P0, PT, R0, 0x38, !P3 ;  /* 0x000000380000780c */ /* 0x000fe20005f04270 */
[----:B------:R-:W-:Y:S03]  /*10820*/  LDSM.16.MT88.4 R100, [R205+0x800] ;  /* 0x00080000cd64783b */ /* 0x000fe60000004200 */
[----:B------:R-:W-:-:S04]  /*10830*/  ISETP.LT.OR P0, PT, R2, 0x39, P0 ;  /* 0x000000390200780c */ /* 0x000fc80000701670 */
[----:B------:R-:W-:Y:S02]  /*10840*/  FSEL R189, R86, -INF , !P0 ;  /* 0xff80000056bd7808 */ /* 0x000fe40004000000 */
[C---:B------:R-:W-:Y:S02]  /*10850*/  ISETP.GT.AND P0, PT, R0.reuse, 0x39, !P2 ;  /* 0x000000390000780c */ /* 0x040fe40005704270 */
[----:B------:R-:W-:Y:S02]  /*10860*/  ISETP.GT.AND P2, PT, R0, 0x40, !P5 ;  /* 0x000000400000780c */ /* 0x000fe40006f44270 */
[----:B------:R-:W-:Y:S02]  /*10870*/  ISETP.LT.OR P0, PT, R2, 0x3a, P0 ;  /* 0x0000003a0200780c */ /* 0x000fe40000701670 */
[----:B------:R-:W-:Y:S02]  /*10880*/  ISETP.NE.AND P5, PT, R26, RZ, PT ;  /* 0x000000ff1a00720c */ /* 0x000fe40003fa5270 */
[----:B------:R-:W-:-:S02]  /*10890*/  FSEL R190, R87, -INF , !P0 ;  /* 0xff80000057be7808 */ /* 0x000fc40004000000 */
[----:B------:R-:W-:Y:S01]  /*108a0*/  ISETP.GT.AND P0, PT, R0, 0x1, !P6 ;  /* 0x000000010000780c */ /* 0x000fe20007704270 */
[----:B------:R-:W-:Y:S01]  /*108b0*/  LDSM.16.MT88.4 R84, [R209+0x800] ;  /* 0x00080000d154783b */ /* 0x000fe20000004200 */
[----:B------:R-:W-:Y:S02]  /*108c0*/  ISETP.NE.AND P6, PT, R11, RZ, PT ;  /* 0x000000ff0b00720c */ /* 0x000fe40003fc5270 */
[C---:B------:R-:W-:Y:S02]  /*108d0*/  ISETP.LT.OR P0, PT, R2.reuse, 0x2, P0 ;  /* 0x000000020200780c */ /* 0x040fe40000701670 */
[----:B------:R-:W-:Y:S02]  /*108e0*/  ISETP.LT.OR P4, PT, R2, 0x41, P2 ;  /* 0x000000410200780c */ /* 0x000fe40001781670 */
[----:B------:R-:W-:Y:S02]  /*108f0*/  FSEL R91, R131, -INF , !P0 ;  /* 0xff800000835b7808 */ /* 0x000fe40004000000 */
[----:B------:R-:W-:-:S02]  /*10900*/  ISETP.GT.AND P0, PT, R0, RZ, !P1 ;  /* 0x000000ff0000720c */ /* 0x000fc40004f04270 */
[----:B------:R-:W-:Y:S02]  /*10910*/  ISETP.GT.AND P1, PT, R0, 0x41, !P6 ;  /* 0x000000410000780c */ /* 0x000fe40007724270 */
[----:B------:R-:W-:Y:S02]  /*10920*/  ISETP.LT.OR P0, PT, R2, 0x1, P0 ;  /* 0x000000010200780c */ /* 0x000fe40000701670 */
[----:B------:R-:W-:Y:S02]  /*10930*/  ISETP.NE.AND P6, PT, R25, RZ, PT ;  /* 0x000000ff1900720c */ /* 0x000fe40003fc5270 */
[----:B------:R-:W-:Y:S02]  /*10940*/  FSEL R89, R130, -INF , !P0 ;  /* 0xff80000082597808 */ /* 0x000fe40004000000 */
[----:B------:R-:W-:Y:S02]  /*10950*/  FSETP.NEU.FTZ.AND P0, PT, R110, -INF , PT ;  /* 0xff8000006e00780b */ /* 0x000fe40003f1d000 */
[----:B------:R-:W-:-:S02]  /*10960*/  FMNMX.FTZ R7, R89, R91, !PT ;  /* 0x0000005b59077209 */ /* 0x000fc40007810000 */
[----:B------:R-:W-:Y:S02]  /*10970*/  FSEL R5, R3, RZ, P0 ;  /* 0x000000ff03057208 */ /* 0x000fe40000000000 */
[----:B------:R-:W-:Y:S02]  /*10980*/  FMNMX.FTZ R3, R23, R24, !PT ;  /* 0x0000001817037209 */ /* 0x000fe40007810000 */
[----:B------:R-:W-:Y:S02]  /*10990*/  ISETP.GT.AND P3, PT, R0, 0x49, !P6 ;  /* 0x000000490000780c */ /* 0x000fe40007764270 */
[----:B------:R-:W-:Y:S02]  /*109a0*/  FMNMX.FTZ R3, R27, R3, !PT ;  /* 0x000000031b037209 */ /* 0x000fe40007810000 */
[----:B------:R-:W-:Y:S02]  /*109b0*/  ISETP.LT.OR P2, PT, R2, 0x42, P1 ;  /* 0x000000420200780c */ /* 0x000fe40000f41670 */
[----:B------:R-:W-:-:S02]  /*109c0*/  FMNMX.FTZ R3, R29, R3, !PT ;  /* 0x000000031d037209 */ /* 0x000fc40007810000 */
[----:B------:R-:W-:Y:S02]  /*109d0*/  FSEL R172, R174, -INF , !P4 ;  /* 0xff800000aeac7808 */ /* 0x000fe40006000000 */
[----:B------:R-:W-:Y:S02]  /*109e0*/  FMNMX.FTZ R3, R36, R3, !PT ;  /* 0x0000000324037209 */ /* 0x000fe40007810000 */
[----:B------:R-:W-:Y:S02]  /*109f0*/  FSEL R175, R175, -INF , !P2 ;  /* 0xff800000afaf7808 */ /* 0x000fe40005000000 */
        /* <DEDUP_REMOVED lines=24> */
[----:B------:R-:W-:Y:S02]  /*10b80*/  FFMA.FTZ R0, R64, c[0x0][0x2d0], -R5 ;  /* 0x0000b40040007a23 */ /* 0x000fe40000010805 */
[----:B------:R1:W-:Y:S01]  /*10b90*/  MUFU.EX2 R252, R3 ;  /* 0x0000000300fc7308 */ /* 0x0003e20000000800 */
[--C-:B------:R-:W-:Y:S01]  /*10ba0*/  FFMA.FTZ R6, R36, c[0x0][0x2d0], -R4.reuse ;  /* 0x0000b40024067a23 */ /* 0x100fe20000010804 */
[C---:B------:R-:W-:Y:S02]  /*10bb0*/  ISETP.LT.OR P1, PT, R2.reuse, 0x49, P0 ;  /* 0x000000490200780c */ /* 0x040fe40000721670 */
[----:B------:R-:W-:Y:S01]  /*10bc0*/  ISETP.LT.OR P0, PT, R2, 0x4a, P3 ;  /* 0x0000004a0200780c */ /* 0x000fe20001f01670 */
[----:B------:R-:W-:Y:S01]  /*10bd0*/  FFMA.FTZ R2, R62, c[0x0][0x2d0], -R4 ;  /* 0x0000b4003e027a23 */ /* 0x000fe20000010804 */
[----:B------:R-:W-:-:S02]  /*10be0*/  FSEL R174, R134, -INF , !P1 ;  /* 0xff80000086ae7808 */ /* 0x000fc40004800000 */
[----:B------:R2:W-:Y:S01]  /*10bf0*/  MUFU.EX2 R245, R6 ;  /* 0x0000000600f57308 */ /* 0x0005e20000000800 */
[----:B------:R-:W-:Y:S01]  /*10c00*/  FSEL R173, R135, -INF , !P0 ;  /* 0xff80000087ad7808 */ /* 0x000fe20004000000 */
[----:B-1----:R-:W-:-:S06]  /*10c10*/  FFMA.FTZ R3, R30, c[0x0][0x2d0], -R5 ;  /* 0x0000b4001e037a23 */ /* 0x002fcc0000010805 */
[----:B------:R-:W-:Y:S01]  /*10c20*/  MUFU.EX2 R238, R0 ;  /* 0x0000000000ee7308 */ /* 0x000fe20000000800 */
[----:B--2---:R-:W-:-:S07]  /*10c30*/  FFMA.FTZ R6, R38, c[0x0][0x2d0], -R4 ;  /* 0x0000b40026067a23 */ /* 0x004fce0000010804 */
[----:B------:R1:W2:Y:S08]  /*10c40*/  MUFU.EX2 R247, R3 ;  /* 0x0000000300f77308 */ /* 0x0002b00000000800 */
[----:B------:R3:W4:Y:S01]  /*10c50*/  MUFU.EX2 R244, R6 ;  /* 0x0000000600f47308 */ /* 0x0007220000000800 */
[----:B-1----:R-:W-:Y:S01]  /*10c60*/  FFMA.FTZ R3, R31, c[0x0][0x2d0], -R5 ;  /* 0x0000b4001f037a23 */ /* 0x002fe20000010805 */
[----:B--2---:R-:W-:-:S06]  /*10c70*/  F2FP.BF16.PACK_AB R12, R247, R252 ;  /* 0x000000fcf70c723e */ /* 0x004fcc00000010ff */
[----:B------:R-:W-:Y:S01]  /*10c80*/  MUFU.EX2 R235, R2 ;  /* 0x0000000200eb7308 */ /* 0x000fe20000000800 */
[----:B---3--:R-:W-:Y:S01]  /*10c90*/  FFMA.FTZ R6, R39, c[0x0][0x2d0], -R4 ;  /* 0x0000b40027067a23 */ /* 0x008fe20000010804 */
[----:B----4-:R-:W-:-:S06]  /*10ca0*/  F2FP.BF16.PACK_AB R9, R244, R245 ;  /* 0x000000f5f409723e */ /* 0x010fcc00000010ff */
[----:B------:R1:W-:Y:S08]  /*10cb0*/  MUFU.EX2 R250, R3 ;  /* 0x0000000300fa7308 */ /* 0x0003f00000000800 */
        /* <DEDUP_REMOVED lines=43> */
[----:B------:R-:W-:-:S03]  /*10f70*/  FMNMX.FTZ R3, R97, R3, !PT ;  /* 0x0000000361037209 */ /* 0x000fc60007810000 */
[----:B------:R-:W-:Y:S01]  /*10f80*/  HMMA.16816.F32.BF16 R44, R12, R82, RZ ;  /* 0x000000520c2c723c */ /* 0x000fe200000418ff */
[----:B------:R-:W-:-:S04]  /*10f90*/  FMNMX.FTZ R3, R99, R3, !PT ;  /* 0x0000000363037209 */ /* 0x000fc80007810000 */
[----:B------:R-:W-:-:S03]  /*10fa0*/  FMNMX.FTZ R3, R111, R3, !PT ;  /* 0x000000036f037209 */ /* 0x000fc60007810000 */
[----:B------:R-:W-:Y:S01]  /*10fb0*/  HMMA.16816.F32.BF16 R52, R8, R100, R16 ;  /* 0x000000640834723c */ /* 0x000fe20000041810 */
        /* <DEDUP_REMOVED lines=12> */
[----:B------:R-:W-:Y:S01]  /*11080*/  FMNMX.FTZ R6, R195, R3, !PT ;  /* 0x00000003c3067209 */ /* 0x000fe20007810000 */
[----:B------:R-:W-:-:S04]  /*11090*/  FFMA.FTZ R3, R60, c[0x0][0x2d0], -R5 ;  /* 0x0000b4003c037a23 */ /* 0x000fc80000010805 */
[----:B------:R1:W-:Y:S02]  /*110a0*/  MUFU.EX2 R248, R3 ;  /* 0x0000000300f87308 */ /* 0x0003e40000000800 */
[C---:B------:R-:W-:Y:S08]  /*110b0*/  HMMA.16816.F32.BF16 R36, R8.reuse, R86, R36 ;  /* 0x000000560824723c */ /* 0x040ff00000041824 */
[----:B------:R-:W-:Y:S01]  /*110c0*/  HMMA.16816.F32.BF16 R24, R8, R94, R48 ;  /* 0x0000005e0818723c */ /* 0x000fe20000041830 */
[----:B-1----:R-:W-:-:S07]  /*110d0*/  FMNMX.FTZ R3, R194, R6, !PT ;  /* 0x00000006c2037209 */ /* 0x002fce0007810000 */
[----:B------:R-:W-:Y:S01]  /*110e0*/  HMMA.16816.F32.BF16 R32, R8, R106, R44 ;  /* 0x0000006a0820723c */ /* 0x000fe2000004182c */
[----:B------:R-:W-:Y:S01]  /*110f0*/  FMNMX.FTZ R6, R121, R7, !PT ;  /* 0x0000000779067209 */ /* 0x000fe20007810000 */
[----:B------:R-:W-:Y:S01]  /*11100*/  FFMA.FTZ R7, R61, c[0x0][0x2d0], -R5 ;  /* 0x0000b4003d077a23 */ /* 0x000fe20000010805 */
[----:B------:R-:W-:Y:S02]  /*11110*/  FMNMX.FTZ R3, R193, R3, !PT ;  /* 0x00000003c1037209 */ /* 0x000fe40007810000 */
[----:B------:R-:W-:Y:S01]  /*11120*/  FMNMX.FTZ R6, R122, R6, !PT ;  /* 0x000000067a067209 */ /* 0x000fe20007810000 */
[----:B------:R1:W2:Y:S01]  /*11130*/  MUFU.EX2 R242, R7 ;  /* 0x0000000700f27308 */ /* 0x0002a20000000800 */
[----:B------:R-:W-:Y:S02]  /*11140*/  FMNMX.FTZ R3, R192, R3, !PT ;  /* 0x00000003c0037209 */ /* 0x000fe40007810000 */
[----:B------:R-:W-:Y:S02]  /*11150*/  FMNMX.FTZ R6, R123, R6, !PT ;  /* 0x000000067b067209 */ /* 0x000fe40007810000 */
[----:B------:R-:W-:-:S02]  /*11160*/  FMNMX.FTZ R3, R191, R3, !PT ;  /* 0x00000003bf037209 */ /* 0x000fc40007810000 */
[----:B------:R-:W-:Y:S02]  /*11170*/  FMNMX.FTZ R6, R176, R6, !PT ;  /* 0x00000006b0067209 */ /* 0x000fe40007810000 */
[----:B------:R-:W-:Y:S01]  /*11180*/  FMNMX.FTZ R0, R198, R3, !PT ;  /* 0x00000003c6007209 */ /* 0x000fe20007810000 */
[----:B------:R-:W-:Y:S01]  /*11190*/  FFMA.FTZ R3, R56, c[0x0][0x2d0], -R4 ;  /* 0x0000b40038037a23 */ /* 0x000fe20000010804 */
[----:B------:R-:W-:Y:S02]  /*111a0*/  FMNMX.FTZ R6, R177, R6, !PT ;  /* 0x00000006b1067209 */ /* 0x000fe40007810000 */
[----:B------:R-:W-:Y:S01]  /*111b0*/  FMNMX.FTZ R0, R197, R0, !PT ;  /* 0x00000000c5007209 */ /* 0x000fe20007810000 */
[----:B------:R3:W-:Y:S01]  /*111c0*/  MUFU.EX2 R237, R3 ;  /* 0x0000000300ed7308 */ /* 0x0007e20000000800 */
[----:B------:R-:W-:Y:S02]  /*111d0*/  FMNMX.FTZ R6, R178, R6, !PT ;  /* 0x00000006b2067209 */ /* 0x000fe40007810000 */
[----:B------:R-:W-:Y:S01]  /*111e0*/  F2FP.BF16.PACK_AB R8, R116, R249 ;  /* 0x000000f97408723e */ /* 0x000fe200000010ff */
[----:B-1----:R-:W1:Y:S01]  /*111f0*/  SHFL.BFLY PT, R7, R0, 0x2, 0x1f ;  /* 0x0c401f0000077f89 */ /* 0x002e6200000e0000 */
[----:B------:R-:W-:-:S02]  /*11200*/  FMNMX.FTZ R6, R187, R6, !PT ;  /* 0x00000006bb067209 */ /* 0x000fc40007810000 */
[----:B--2---:R-:W-:Y:S01]  /*11210*/  F2FP.BF16.PACK_AB R10, R242, R248 ;  /* 0x000000f8f20a723e */ /* 0x004fe200000010ff */
[----:B---3--:R-:W-:-:S04]  /*11220*/  FFMA.FTZ R3, R57, c[0x0][0x2d0], -R4 ;  /* 0x0000b40039037a23 */ /* 0x008fc80000010804 */
[----:B------:R2:W3:Y:S01]  /*11230*/  MUFU.EX2 R236, R3 ;  /* 0x0000000300ec7308 */ /* 0x0004e20000000800 */
[----:B-1----:R-:W-:-:S05]  /*11240*/  FMNMX.FTZ R0, R0, R7, !PT ;  /* 0x0000000700007209 */ /* 0x002fca0007810000 */
[----:B------:R-:W1:Y:S01]  /*11250*/  SHFL.BFLY PT, R7, R0, 0x1, 0x1f ;  /* 0x0c201f0000077f89 */ /* 0x000e6200000e0000 */
[----:B--2---:R-:W-:Y:S02]  /*11260*/  FMNMX.FTZ R3, R188, R6, !PT ;  /* 0x00000006bc037209 */ /* 0x004fe40007810000 */
[----:B---3--:R-:W-:Y:S02]  /*11270*/  F2FP.BF16.PACK_AB R9, R236, R237 ;  /* 0x000000edec09723e */ /* 0x008fe400000010ff */
[----:B------:R-:W-:-:S04]  /*11280*/  FMNMX.FTZ R3, R189, R3, !PT ;  /* 0x00000003bd037209 */ /* 0x000fc80007810000 */
[----:B------:R-:W-:Y:S01]  /*11290*/  FMNMX.FTZ R2, R190, R3, !PT ;  /* 0x00000003be027209 */ /* 0x000fe20007810000 */
[----:B------:R-:W-:Y:S02]  /*112a0*/  FFMA.FTZ R3, R63, c[0x0][0x2d0], -R4 ;  /* 0x0000b4003f037a23 */ /* 0x000fe40000010804 */
[----:B------:R-:W-:Y:S01]  /*112b0*/  LDSM.16.MT88.4 R60, [R208+0x1800] ;  /* 0x00180000d03c783b */ /* 0x000fe20000004200 */
[----:B------:R-:W-:Y:S01]  /*112c0*/  FMNMX.FTZ R2, R172, R2, !PT ;  /* 0x00000002ac027209 */ /* 0x000fe20007810000 */
[----:B------:R2:W3:Y:S03]  /*112d0*/  MUFU.EX2 R234, R3 ;  /* 0x0000000300ea7308 */ /* 0x0004e60000000800 */
[----:B--2---:R-:W-:Y:S01]  /*112e0*/  FMNMX.FTZ R3, R175, R2, !PT ;  /* 0x00000002af037209 */ /* 0x004fe20007810000 */
[----:B------:R-:W-:Y:S01]  /*112f0*/  FFMA.FTZ R2, R88, c[0x0][0x2d0], -R5 ;  /* 0x0000b40058027a23 */ /* 0x000fe20000010805 */
[----:B---3--:R-:W-:Y:S01]  /*11300*/  F2FP.BF16.PACK_AB R11, R234, R235 ;  /* 0x000000ebea0b723e */ /* 0x008fe200000010ff */
[----:B------:R-:W-:Y:S01]  /*11310*/  IMAD.MOV.U32 R88, RZ, RZ, R128 ;  /* 0x000000ffff587224 */ /* 0x000fe200078e0080 */
[----:B------:R-:W-:Y:S01]  /*11320*/  FMNMX.FTZ R3, R174, R3, !PT ;  /* 0x00000003ae037209 */ /* 0x000fe20007810000 */
[----:B------:R2:W3:Y:S03]  /*11330*/  MUFU.EX2 R233, R2 ;  /* 0x0000000200e97308 */ /* 0x0004e60000000800 */
[----:B------:R-:W-:Y:S01]  /*11340*/  FMNMX.FTZ R3, R173, R3, !PT ;  /* 0x00000003ad037209 */ /* 0x000fe20007810000 */
[C---:B------:R-:W-:Y:S04]  /*11350*/  HMMA.16816.F32.BF16 R48, R8.reuse, R136, R52 ;  /* 0x000000880830723c */ /* 0x040fe80000041834 */
[----:B------:R-:W4:Y:S03]  /*11360*/  SHFL.BFLY PT, R6, R3, 0x2, 0x1f ;  /* 0x0c401f0003067f89 */ /* 0x000f2600000e0000 */
[----:B------:R-:W-:Y:S01]  /*11370*/  IMAD.MOV.U32 R52, RZ, RZ, R108 ;  /* 0x000000ffff347224 */ /* 0x000fe200078e006c */
[----:B-1----:R-:W-:Y:S01]  /*11380*/  FMNMX.FTZ R108, R0, R7, !PT ;  /* 0x00000007006c7209 */ /* 0x002fe20007810000 */
[----:B------:R-:W-:Y:S01]  /*11390*/  FFMA.FTZ R0, R66, c[0x0][0x2d0], -R4 ;  /* 0x0000b40042007a23 */ /* 0x000fe20000010804 */
[----:B------:R-:W-:Y:S01]  /*113a0*/  HMMA.16816.F32.BF16 R44, R8, R160, R40 ;  /* 0x000000a0082c723c */ /* 0x000fe20000041828 */
[----:B------:R-:W-:Y:S01]  /*113b0*/  IMAD.MOV.U32 R53, RZ, RZ, R117 ;  /* 0x000000ffff357224 */ /* 0x000fe200078e0075 */
[----:B------:R-:W-:Y:S01]  /*113c0*/  FSETP.NEU.FTZ.AND P0, PT, R108, -INF , PT ;  /* 0xff8000006c00780b */ /* 0x000fe20003f1d000 */
[----:B--2---:R-:W-:Y:S01]  /*113d0*/  FFMA.FTZ R2, R96, c[0x0][0x2d0], -R5 ;  /* 0x0000b40060027a23 */ /* 0x004fe20000010805 */
[----:B------:R1:W-:Y:S01]  /*113e0*/  MUFU.EX2 R228, R0 ;  /* 0x0000000000e47308 */ /* 0x0003e20000000800 */
[----:B------:R-:W-:-:S03]  /*113f0*/  IMAD.MOV.U32 R7, RZ, RZ, R116 ;  /* 0x000000ffff077224 */ /* 0x000fc600078e0074 */
[C---:B------:R-:W-:Y:S04]  /*11400*/  HMMA.16816.F32.BF16 R40, R8.reuse, R164, R12 ;  /* 0x000000a40828723c */ /* 0x040fe8000004180c */
[----:B------:R2:W-:Y:S04]  /*11410*/  MUFU.EX2 R231, R2 ;  /* 0x0000000200e77308 */ /* 0x0005e80000000800 */
[----:B------:R-:W-:Y:S01]  /*11420*/  HMMA.16816.F32.BF16 R28, R8, R168, R20 ;  /* 0x000000a8081c723c */ /* 0x000fe20000041814 */
[----:B----4-:R-:W-:Y:S01]  /*11430*/  FMNMX.FTZ R3, R3, R6, !PT ;  /* 0x0000000603037209 */ /* 0x010fe20007810000 */
[----:B-1----:R-:W-:-:S04]  /*11440*/  FFMA.FTZ R0, R90, c[0x0][0x2d0], -R4 ;  /* 0x0000b4005a007a23 */ /* 0x002fc80000010804 */
[----:B------:R-:W1:Y:S01]  /*11450*/  SHFL.BFLY PT, R6, R3, 0x1, 0x1f ;  /* 0x0c201f0003067f89 */ /* 0x000e6200000e0000 */
[----:B------:R-:W-:Y:S01]  /*11460*/  MUFU.EX2 R227, R0 ;  /* 0x0000000000e37308 */ /* 0x000fe20000000800 */
[----:B------:R-:W-:Y:S01]  /*11470*/  HMMA.16816.F32.BF16 R16, R8, R138, R16 ;  /* 0x0000008a0810723c */ /* 0x000fe20000041810 */
[----:B--2---:R-:W-:-:S06]  /*11480*/  FFMA.FTZ R2, R98, c[0x0][0x2d0], -R5 ;  /* 0x0000b40062027a23 */ /* 0x004fcc0000010805 */
[----:B------:R2:W4:Y:S01]  /*11490*/  MUFU.EX2 R232, R2 ;  /* 0x0000000200e87308 */ /* 0x0005220000000800 */
[C---:B------:R-:W-:Y:S08]  /*114a0*/  HMMA.16816.F32.BF16 R20, R8.reuse, R162, R36 ;  /* 0x000000a20814723c */ /* 0x040ff00000041824 */
[----:B------:R-:W-:Y:S01]  /*114b0*/  HMMA.16816.F32.BF16 R24, R8, R166, R24 ;  /* 0x000000a60818723c */ /* 0x000fe20000041818 */
[----:B-1----:R-:W-:Y:S01]  /*114c0*/  FMNMX.FTZ R3, R3, R6, !PT ;  /* 0x0000000603037209 */ /* 0x002fe20007810000 */
[----:B--2---:R-:W-:-:S06]  /*114d0*/  FFMA.FTZ R2, R58, c[0x0][0x2d0], -R4 ;  /* 0x0000b4003a027a23 */ /* 0x004fcc0000010804 */
[----:B------:R-:W-:Y:S01]  /*114e0*/  HMMA.16816.F32.BF16 R12, R8, R170, R32 ;  /* 0x000000aa080c723c */ /* 0x000fe20000041820 */
[----:B------:R1:W-:Y:S06]  /*114f0*/  MUFU.EX2 R230, R2 ;  /* 0x0000000200e67308 */ /* 0x0003ec0000000800 */
[----:B---3--:R-:W-:Y:S02]  /*11500*/  F2FP.BF16.PACK_AB R8, R233, R238 ;  /* 0x000000eee908723e */ /* 0x008fe400000010ff */
[----:B----4-:R-:W-:Y:S02]  /*11510*/  F2FP.BF16.PACK_AB R10, R232, R231 ;  /* 0x000000e7e80a723e */ /* 0x010fe400000010ff */
[----:B------:R-:W-:Y:S01]  /*11520*/  F2FP.BF16.PACK_AB R11, R227, R228 ;  /* 0x000000e4e30b723e */ /* 0x000fe200000010ff */
[----:B-1----:R-:W-:-:S04]  /*11530*/  FFMA.FTZ R2, R65, c[0x0][0x2d0], -R4 ;  /* 0x0000b40041027a23 */ /* 0x002fc80000010804 */
[----:B------:R1:W2:Y:S02]  /*11540*/  MUFU.EX2 R229, R2 ;  /* 0x0000000200e57308 */ /* 0x0002a40000000800 */
[----:B-1----:R-:W-:Y:S01]  /*11550*/  FMUL.FTZ R2, R108, c[0x0][0x2d0] ;  /* 0x0000b4006c027a20 */ /* 0x002fe20000410000 */
[----:B--2---:R-:W-:-:S04]  /*11560*/  F2FP.BF16.PACK_AB R9, R229, R230 ;  /* 0x000000e6e509723e */ /* 0x004fc800000010ff */
[----:B------:R-:W-:Y:S02]  /*11570*/  FSEL R2, R2, RZ, P0 ;  /* 0x000000ff02027208 */ /* 0x000fe40000000000 */
[----:B------:R-:W-:Y:S01]  /*11580*/  FSETP.NEU.FTZ.AND P0, PT, R3, -INF , PT ;  /* 0xff8000000300780b */ /* 0x000fe20003f1d000 */
[C---:B------:R-:W-:Y:S02]  /*11590*/  HMMA.16816.F32.BF16 R116, R8.reuse, R156, R48 ;  /* 0x0000009c0874723c */ /* 0x040fe40000041830 */
[--C-:B------:R-:W-:Y:S02]  /*115a0*/  FFMA.FTZ R0, R59, c[0x0][0x2d0], -R2.reuse ;  /* 0x0000b4003b007a23 */ /* 0x100fe40000010802 */
[----:B------:R-:W-:Y:S02]  /*115b0*/  FFMA.FTZ R6, R112, c[0x0][0x2d0], -R2 ;  /* 0x0000b40070067a23 */ /* 0x000fe40000010802 */
[----:B------:R1:W-:Y:S01]  /*115c0*/  MUFU.EX2 R225, R0 ;  /* 0x0000000000e17308 */ /* 0x0003e20000000800 */
[----:B------:R-:W-:Y:S01]  /*115d0*/  IMAD.MOV.U32 R51, RZ, RZ, R132 ;  /* 0x000000ffff337224 */ /* 0x000fe200078e0084 */
[----:B------:R-:W-:Y:S01]  /*115e0*/  HMMA.16816.F32.BF16 R144, R8, R154, R20 ;  /* 0x0000009a0890723c */ /* 0x000fe20000041814 */
[----:B------:R-:W-:-:S05]  /*115f0*/  IMAD.MOV.U32 R50, RZ, RZ, R129 ;  /* 0x000000ffff327224 */ /* 0x000fca00078e0081 */
[----:B------:R-:W-:Y:S02]  /*11600*/  MUFU.EX2 R220, R6 ;  /* 0x0000000600dc7308 */ /* 0x000fe40000000800 */
[C---:B------:R-:W-:Y:S01]  /*11610*/  HMMA.16816.F32.BF16 R132, R8.reuse, R152, R44 ;  /* 0x000000980884723c */ /* 0x040fe2000004182c */
[--C-:B-1----:R-:W-:Y:S02]  /*11620*/  FFMA.FTZ R0, R67, c[0x0][0x2d0], -R2.reuse ;  /* 0x0000b40043007a23 */ /* 0x102fe40000010802 */
[----:B------:R-:W1:Y:S05]  /*11630*/  LDSM.16.MT88.4 R64, [R206+0x1800] ;  /* 0x00180000ce40783b */ /* 0x000e6a0000004200 */
[C---:B------:R-:W-:Y:S01]  /*11640*/  HMMA.16816.F32.BF16 R128, R8.reuse, R158, R16 ;  /* 0x0000009e0880723c */ /* 0x040fe20000041810 */
[----:B------:R2:W3:Y:S07]  /*11650*/  MUFU.EX2 R223, R0 ;  /* 0x0000000000df7308 */ /* 0x0004ee0000000800 */
[C---:B------:R-:W-:Y:S08]  /*11660*/  HMMA.16816.F32.BF16 R148, R8.reuse, R60, R28 ;  /* 0x0000003c0894723c */ /* 0x040ff0000004181c */
[----:B------:R-:W-:Y:S01]  /*11670*/  HMMA.16816.F32.BF16 R44, R8, R62, R12 ;  /* 0x0000003e082c723c */ /* 0x000fe2000004180c */
[----:B--2---:R-:W-:-:S04]  /*11680*/  FFMA.FTZ R0, R97, c[0x0][0x2d0], -R2 ;  /* 0x0000b40061007a23 */ /* 0x004fc80000010802 */
[----:B------:R2:W-:Y:S02]  /*11690*/  MUFU.EX2 R224, R0 ;  /* 0x0000000000e07308 */ /* 0x0005e40000000800 */
[--C-:B--2---:R-:W-:Y:S01]  /*116a0*/  FFMA.FTZ R0, R99, c[0x0][0x2d0], -R2.reuse ;  /* 0x0000b40063007a23 */ /* 0x104fe20000010802 */
[C---:B-1----:R-:W-:Y:S05]  /*116b0*/  HMMA.16816.F32.BF16 R56, R8.reuse, R64, R40 ;  /* 0x000000400838723c */ /* 0x042fea0000041828 */
[----:B------:R1:W2:Y:S03]  /*116c0*/  MUFU.EX2 R203, R0 ;  /* 0x0000000000cb7308 */ /* 0x0002a60000000800 */
[----:B------:R-:W-:Y:S07]  /*116d0*/  HMMA.16816.F32.BF16 R96, R8, R66, R24 ;  /* 0x000000420860723c */ /* 0x000fee0000041818 */
[----:B---3--:R-:W-:Y:S01]  /*116e0*/  F2FP.BF16.PACK_AB R8, R223, R225 ;  /* 0x000000e1df08723e */ /* 0x008fe200000010ff */
[----:B-1----:R-:W-:Y:S01]  /*116f0*/  FFMA.FTZ R0, R111, c[0x0][0x2d0], -R2 ;  /* 0x0000b4006f007a23 */ /* 0x002fe20000010802 */
[----:B--2---:R-:W-:-:S03]  /*11700*/  F2FP.BF16.PACK_AB R10, R203, R224 ;  /* 0x000000e0cb0a723e */ /* 0x004fc600000010ff */
[----:B------:R1:W-:Y:S02]  /*11710*/  MUFU.EX2 R222, R0 ;  /* 0x0000000000de7308 */ /* 0x0003e40000000800 */
        /* <DEDUP_REMOVED lines=22> */
[----:B------:R-:W-:Y:S01]  /*11880*/  IMAD.MOV.U32 R115, RZ, RZ, R7 ;  /* 0x000000ffff737224 */ /* 0x000fe200078e0007 */
[----:B------:R1:W-:Y:S06]  /*11890*/  MUFU.EX2 R112, R6 ;  /* 0x0000000600707308 */ /* 0x0003ec0000000800 */
[C---:B------:R-:W-:Y:S08]  /*118a0*/  HMMA.16816.F32.BF16 R36, R8.reuse, R70, RZ ;  /* 0x000000460824723c */ /* 0x040ff000000418ff */
[----:B------:R-:W-:Y:S01]  /*118b0*/  HMMA.16816.F32.BF16 R16, R8, R72, RZ ;  /* 0x000000480810723c */ /* 0x000fe200000418ff */
[----:B-1----:R-:W-:-:S04]  /*118c0*/  FFMA.FTZ R6, R120, c[0x0][0x2d0], -R0 ;  /* 0x0000b40078067a23 */ /* 0x002fc80000010800 */
[----:B------:R1:W3:Y:S03]  /*118d0*/  MUFU.EX2 R111, R6 ;  /* 0x00000006006f7308 */ /* 0x0002e60000000800 */
[----:B------:R-:W-:Y:S07]  /*118e0*/  HMMA.16816.F32.BF16 R40, R8, R82, RZ ;  /* 0x000000520828723c */ /* 0x000fee00000418ff */
[----:B------:R-:W-:Y:S01]  /*118f0*/  F2FP.BF16.PACK_AB R8, R220, R222 ;  /* 0x000000dedc08723e */ /* 0x000fe200000010ff */
[----:B------:R-:W-:Y:S01]  /*11900*/  IMAD.MOV.U32 R83, RZ, RZ, R52 ;  /* 0x000000ffff537224 */ /* 0x000fe200078e0034 */
[----:B--2---:R-:W-:Y:S01]  /*11910*/  F2FP.BF16.PACK_AB R10, R201, R202 ;  /* 0x000000cac90a723e */ /* 0x004fe200000010ff */
[----:B------:R-:W-:-:S02]  /*11920*/  IMAD.MOV.U32 R82, RZ, RZ, R53 ;  /* 0x000000ffff527224 */ /* 0x000fc400078e0035 */
        /* <DEDUP_REMOVED lines=8> */
[----:B------:R1:W-:Y:S02]  /*119b0*/  MUFU.EX2 R79, R6 ;  /* 0x00000006004f7308 */ /* 0x0003e40000000800 */
[C---:B------:R-:W-:Y:S07]  /*119c0*/  HMMA.16816.F32.BF16 R20, R8.reuse, R100, R20 ;  /* 0x000000640814723c */ /* 0x040fee0000041814 */
[----:B------:R-:W-:Y:S01]  /*119d0*/  IMAD.MOV.U32 R100, RZ, RZ, R88 ;  /* 0x000000ffff647224 */ /* 0x000fe200078e0058 */
[----:B------:R-:W-:Y:S01]  /*119e0*/  HMMA.16816.F32.BF16 R32, R8, R94, R32 ;  /* 0x0000005e0820723c */ /* 0x000fe20000041820 */
[----:B-1----:R-:W-:-:S02]  /*119f0*/  FFMA.FTZ R6, R185, c[0x0][0x2d0], -R5 ;  /* 0x0000b400b9067a23 */ /* 0x002fc40000010805 */
[----:B------:R-:W-:Y:S02]  /*11a00*/  IMAD.MOV.U32 R185, RZ, RZ, R51 ;  /* 0x000000ffffb97224 */ /* 0x000fe400078e0033 */
[----:B------:R1:W2:Y:S03]  /*11a10*/  MUFU.EX2 R80, R6 ;  /* 0x0000000600507308 */ /* 0x0002a60000000800 */
[C---:B------:R-:W-:Y:S01]  /*11a20*/  HMMA.16816.F32.BF16 R88, R8.reuse, R92, R12 ;  /* 0x0000005c0858723c */ /* 0x040fe2000004180c */
[----:B------:R-:W-:Y:S01]  /*11a30*/  IMAD.MOV.U32 R101, RZ, RZ, R126 ;  /* 0x000000ffff657224 */ /* 0x000fe200078e007e */
[----:B------:R-:W-:Y:S04]  /*11a40*/  LDSM.16.MT88.4 R92, [R206+0x2000] ;  /* 0x00200000ce5c783b */ /* 0x000fe80000004200 */
[----:B------:R-:W-:Y:S02]  /*11a50*/  LDSM.16.MT88.4 R48, [R208+0x2000] ;  /* 0x00200000d030783b */ /* 0x000fe40000004200 */
[----:B------:R-:W-:Y:S01]  /*11a60*/  HMMA.16816.F32.BF16 R24, R8, R104, R24 ;  /* 0x000000680818723c */ /* 0x000fe20000041818 */
[----:B-1----:R-:W-:-:S07]  /*11a70*/  FFMA.FTZ R6, R184, c[0x0][0x2d0], -R5 ;  /* 0x0000b400b8067a23 */ /* 0x002fce0000010805 */
[----:B------:R-:W-:Y:S01]  /*11a80*/  HMMA.16816.F32.BF16 R40, R8, R106, R40 ;  /* 0x0000006a0828723c */ /* 0x000fe20000041828 */
[----:B------:R-:W3:Y:S01]  /*11a90*/  LDL.LU R184, [R1] ;  /* 0x0000000001b87983 */ /* 0x000ee20000300800 */
[----:B------:R-:W-:-:S04]  /*11aa0*/  FFMA.FTZ R5, R183, c[0x0][0x2d0], -R5 ;  /* 0x0000b400b7057a23 */ /* 0x000fc80000010805 */
[----:B------:R1:W-:Y:S02]  /*11ab0*/  MUFU.EX2 R78, R5 ;  /* 0x00000005004e7308 */ /* 0x0003e40000000800 */
[----:B------:R-:W-:Y:S01]  /*11ac0*/  HMMA.16816.F32.BF16 R16, R8, R84, R16 ;  /* 0x000000540810723c */ /* 0x000fe20000041810 */
[----:B-1----:R-:W-:-:S05]  /*11ad0*/  FFMA.FTZ R5, R180, c[0x0][0x2d0], -R4 ;  /* 0x0000b400b4057a23 */ /* 0x002fca0000010804 */
[----:B------:R1:W-:Y:S02]  /*11ae0*/  MUFU.EX2 R75, R5 ;  /* 0x00000005004b7308 */ /* 0x0003e40000000800 */
[----:B-1----:R-:W-:-:S06]  /*11af0*/  FFMA.FTZ R5, R179, c[0x0][0x2d0], -R4 ;  /* 0x0000b400b3057a23 */ /* 0x002fcc0000010804 */
[----:B------:R1:W4:Y:S01]  /*11b00*/  MUFU.EX2 R76, R5 ;  /* 0x00000005004c7308 */ /* 0x0003220000000800 */
[----:B------:R-:W-:Y:S02]  /*11b10*/  IMAD.MOV.U32 R183, RZ, RZ, R127 ;  /* 0x000000ffffb77224 */ /* 0x000fe400078e007f */
[----:B------:R-:W5:Y:S01]  /*11b20*/  LDSM.16.MT88.4 R124, [R205+0x2000] ;  /* 0x00200000cd7c783b */ /* 0x000f620000004200 */
[--C-:B-1----:R-:W-:Y:S02]  /*11b30*/  FFMA.FTZ R5, R143, c[0x0][0x2d0], -R4.reuse ;  /* 0x0000b4008f057a23 */ /* 0x102fe40000010804 */
[----:B------:R-:W-:-:S04]  /*11b40*/  FFMA.FTZ R4, R142, c[0x0][0x2d0], -R4 ;  /* 0x0000b4008e047a23 */ /* 0x000fc80000010804 */
[----:B------:R1:W-:Y:S02]  /*11b50*/  MUFU.EX2 R74, R4 ;  /* 0x00000004004a7308 */ /* 0x0003e40000000800 */
[----:B-1----:R-:W-:-:S06]  /*11b60*/  FFMA.FTZ R4, R140, c[0x0][0x2d0], -R2 ;  /* 0x0000b4008c047a23 */ /* 0x002fcc0000010802 */
[----:B------:R1:W-:Y:S02]  /*11b70*/  MUFU.EX2 R73, R4 ;  /* 0x0000000400497308 */ /* 0x0003e40000000800 */
[--C-:B-1----:R-:W-:Y:S02]  /*11b80*/  FFMA.FTZ R4, R141, c[0x0][0x2d0], -R2.reuse ;  /* 0x0000b4008d047a23 */ /* 0x102fe40000010802 */
[----:B------:R-:W1:Y:S04]  /*11b90*/  LDSM.16.MT88.4 R140, [R209+0x2000] ;  /* 0x00200000d18c783b */ /* 0x000e680000004200 */
[----:B------:R-:W2:Y:S08]  /*11ba0*/  MUFU.EX2 R81, R6 ;  /* 0x0000000600517308 */ /* 0x000eb00000000800 */
[----:B------:R2:W-:Y:S08]  /*11bb0*/  MUFU.EX2 R72, R4 ;  /* 0x0000000400487308 */ /* 0x0005f00000000800 */
[----:B------:R-:W1:Y:S01]  /*11bc0*/  MUFU.EX2 R77, R5 ;  /* 0x00000005004d7308 */ /* 0x000e620000000800 */
[----:B--2---:R-:W-:-:S07]  /*11bd0*/  FFMA.FTZ R4, R182, c[0x0][0x2d0], -R2 ;  /* 0x0000b400b6047a23 */ /* 0x004fce0000010802 */
[----:B------:R2:W-:Y:S01]  /*11be0*/  MUFU.EX2 R70, R4 ;  /* 0x0000000400467308 */ /* 0x0005e20000000800 */
[----:B------:R-:W-:Y:S02]  /*11bf0*/  F2FP.BF16.PACK_AB R104, R80, R79 ;  /* 0x0000004f5068723e */ /* 0x000fe400000010ff */
[----:B----4-:R-:W-:Y:S02]  /*11c00*/  F2FP.BF16.PACK_AB R105, R76, R75 ;  /* 0x0000004b4c69723e */ /* 0x010fe400000010ff */
[----:B------:R-:W-:Y:S01]  /*11c10*/  F2FP.BF16.PACK_AB R106, R78, R81 ;  /* 0x000000514e6a723e */ /* 0x000fe200000010ff */
[----:B--2---:R-:W-:-:S04]  /*11c20*/  FFMA.FTZ R4, R181, c[0x0][0x2d0], -R2 ;  /* 0x0000b400b5047a23 */ /* 0x004fc80000010802 */
[----:B------:R2:W4:Y:S01]  /*11c30*/  MUFU.EX2 R71, R4 ;  /* 0x0000000400477308 */ /* 0x0005220000000800 */
[----:B-1----:R-:W-:Y:S01]  /*11c40*/  F2FP.BF16.PACK_AB R107, R74, R77 ;  /* 0x0000004d4a6b723e */ /* 0x002fe200000010ff */
[----:B------:R-:W-:Y:S01]  /*11c50*/  HMMA.16816.F32.BF16 R36, R8, R102, R36 ;  /* 0x000000660824723c */ /* 0x000fe20000041824 */
[----:B--2---:R-:W-:-:S05]  /*11c60*/  FFMA.FTZ R4, R123, c[0x0][0x2d0], -R0 ;  /* 0x0000b4007b047a23 */ /* 0x004fca0000010800 */
[----:B------:R1:W-:Y:S02]  /*11c70*/  MUFU.EX2 R68, R4 ;  /* 0x0000000400447308 */ /* 0x0003e40000000800 */
[----:B------:R-:W-:Y:S07]  /*11c80*/  HMMA.16816.F32.BF16 R28, R8, R86, R28 ;  /* 0x00000056081c723c */ /* 0x000fee000004181c */
[----:B------:R-:W-:Y:S02]  /*11c90*/  FFMA.FTZ R8, R196, c[0x0][0x2d0], -R2 ;  /* 0x0000b400c4087a23 */ /* 0x000fe40000010802 */
[----:B-1----:R-:W-:-:S04]  /*11ca0*/  FFMA.FTZ R4, R176, c[0x0][0x2d0], -R0 ;  /* 0x0000b400b0047a23 */ /* 0x002fc80000010800 */
[----:B------:R1:W2:Y:S01]  /*11cb0*/  MUFU.EX2 R69, R4 ;  /* 0x0000000400457308 */ /* 0x0002a20000000800 */
[C---:B-----5:R-:W-:Y:S08]  /*11cc0*/  HMMA.16816.F32.BF16 R116, R104.reuse, R124, R116 ;  /* 0x0000007c6874723c */ /* 0x060ff00000041874 */
[----:B------:R-:W-:Y:S01]  /*11cd0*/  HMMA.16816.F32.BF16 R128, R104, R126, R128 ;  /* 0x0000007e6880723c */ /* 0x000fe20000041880 */
[----:B-1----:R-:W-:-:S07]  /*11ce0*/  FFMA.FTZ R4, R177, c[0x0][0x2d0], -R0 ;  /* 0x0000b400b1047a23 */ /* 0x002fce0000010800 */
[C---:B------:R-:W-:Y:S01]  /*11cf0*/  HMMA.16816.F32.BF16 R132, R104.reuse, R140, R132 ;  /* 0x0000008c6884723c */ /* 0x040fe20000041884 */
[----:B------:R1:W-:Y:S07]  /*11d00*/  MUFU.EX2 R52, R4 ;  /* 0x0000000400347308 */ /* 0x0003ee0000000800 */
[C---:B------:R-:W-:Y:S08]  /*11d10*/  HMMA.16816.F32.BF16 R144, R104.reuse, R142, R144 ;  /* 0x0000008e6890723c */ /* 0x040ff00000041890 */
[----:B------:R-:W-:Y:S01]  /*11d20*/  HMMA.16816.F32.BF16 R84, R104, R92, R56 ;  /* 0x0000005c6854723c */ /* 0x000fe20000041838 */
[----:B-1----:R-:W-:-:S07]  /*11d30*/  FFMA.FTZ R4, R178, c[0x0][0x2d0], -R0 ;  /* 0x0000b400b2047a23 */ /* 0x002fce0000010800 */
[C---:B------:R-:W-:Y:S01]  /*11d40*/  HMMA.16816.F32.BF16 R96, R104.reuse, R94, R96 ;  /* 0x0000005e6860723c */ /* 0x040fe20000041860 */
[----:B------:R-:W1:Y:S07]  /*11d50*/  MUFU.EX2 R53, R4 ;  /* 0x0000000400357308 */ /* 0x000e6e0000000800 */
[C---:B------:R-:W-:Y:S08]  /*11d60*/  HMMA.16816.F32.BF16 R148, R104.reuse, R48, R148 ;  /* 0x000000306894723c */ /* 0x040ff00000041894 */
[----:B------:R-:W-:Y:S01]  /*11d70*/  HMMA.16816.F32.BF16 R104, R104, R50, R44 ;  /* 0x000000326868723c */ /* 0x000fe2000004182c */
[----:B------:R5:W-:Y:S02]  /*11d80*/  MUFU.EX2 R45, R8 ;  /* 0x00000008002d7308 */ /* 0x000be40000000800 */
[----:B-----5:R-:W-:-:S06]  /*11d90*/  FFMA.FTZ R8, R195, c[0x0][0x2d0], -R2 ;  /* 0x0000b400c3087a23 */ /* 0x020fcc0000010802 */
[----:B------:R5:W1:Y:S01]  /*11da0*/  MUFU.EX2 R46, R8 ;  /* 0x00000008002e7308 */ /* 0x000a620000000800 */
[----:B------:R-:W-:Y:S01]  /*11db0*/  F2FP.BF16.PACK_AB R4, R72, R73 ;  /* 0x000000494804723e */ /* 0x000fe200000010ff */
[----:B-----5:R-:W-:-:S06]  /*11dc0*/  FFMA.FTZ R8, R194, c[0x0][0x2d0], -R2 ;  /* 0x0000b400c2087a23 */ /* 0x020fcc0000010802 */
[----:B------:R5:W-:Y:S01]  /*11dd0*/  MUFU.EX2 R47, R8 ;  /* 0x00000008002f7308 */ /* 0x000be20000000800 */
[----:B----4-:R-:W-:Y:S02]  /*11de0*/  F2FP.BF16.PACK_AB R6, R71, R70 ;  /* 0x000000464706723e */ /* 0x010fe400000010ff */
[----:B--2---:R-:W-:Y:S02]  /*11df0*/  F2FP.BF16.PACK_AB R5, R69, R68 ;  /* 0x000000444505723e */ /* 0x004fe400000010ff */
[----:B-1----:R-:W-:Y:S01]  /*11e00*/  F2FP.BF16.PACK_AB R7, R53, R52 ;  /* 0x000000343507723e */ /* 0x002fe200000010ff */
[----:B-----5:R-:W-:-:S04]  /*11e10*/  FFMA.FTZ R8, R193, c[0x0][0x2d0], -R2 ;  /* 0x0000b400c1087a23 */ /* 0x020fc80000010802 */
[----:B------:R1:W2:Y:S02]  /*11e20*/  MUFU.EX2 R56, R8 ;  /* 0x0000000800387308 */ /* 0x0002a40000000800 */
[----:B------:R-:W-:Y:S01]  /*11e30*/  HMMA.16816.F32.BF16 R120, R4, R136, R20 ;  /* 0x000000880478723c */ /* 0x000fe20000041814 */
[----:B-1----:R-:W-:-:S05]  /*11e40*/  FFMA.FTZ R8, R192, c[0x0][0x2d0], -R2 ;  /* 0x0000b400c0087a23 */ /* 0x002fca0000010802 */
[----:B------:R1:W-:Y:S02]  /*11e50*/  MUFU.EX2 R57, R8 ;  /* 0x0000000800397308 */ /* 0x0003e40000000800 */
[C---:B------:R-:W-:Y:S08]  /*11e60*/  HMMA.16816.F32.BF16 R12, R4.reuse, R138, R36 ;  /* 0x0000008a040c723c */ /* 0x040ff00000041824 */
[----:B------:R-:W-:Y:S01]  /*11e70*/  HMMA.16816.F32.BF16 R136, R4, R160, R16 ;  /* 0x000000a00488723c */ /* 0x000fe20000041810 */
[----:B-1----:R-:W-:-:S04]  /*11e80*/  FFMA.FTZ R8, R191, c[0x0][0x2d0], -R2 ;  /* 0x0000b400bf087a23 */ /* 0x002fc80000010802 */
[----:B------:R1:W-:Y:S03]  /*11e90*/  MUFU.EX2 R58, R8 ;  /* 0x00000008003a7308 */ /* 0x0003e60000000800 */
[----:B------:R-:W-:Y:S01]  /*11ea0*/  HMMA.16816.F32.BF16 R16, R4, R162, R28 ;  /* 0x000000a20410723c */ /* 0x000fe2000004181c */
[----:B-1----:R-:W-:-:S04]  /*11eb0*/  FFMA.FTZ R8, R187, c[0x0][0x2d0], -R0 ;  /* 0x0000b400bb087a23 */ /* 0x002fc80000010800 */
[----:B------:R1:W-:Y:S02]  /*11ec0*/  MUFU.EX2 R28, R8 ;  /* 0x00000008001c7308 */ /* 0x0003e40000000800 */
[----:B-1----:R-:W-:-:S06]  /*11ed0*/  FFMA.FTZ R8, R188, c[0x0][0x2d0], -R0 ;  /* 0x0000b400bc087a23 */ /* 0x002fcc0000010800 */
[----:B------:R1:W4:Y:S01]  /*11ee0*/  MUFU.EX2 R29, R8 ;  /* 0x00000008001d7308 */ /* 0x0003220000000800 */
[----:B------:R-:W-:Y:S01]  /*11ef0*/  HMMA.16816.F32.BF16 R88, R4, R164, R88 ;  /* 0x000000a40458723c */ /* 0x000fe20000041858 */
[----:B-1----:R-:W-:-:S06]  /*11f00*/  FFMA.FTZ R8, R189, c[0x0][0x2d0], -R0 ;  /* 0x0000b400bd087a23 */ /* 0x002fcc0000010800 */
[----:B------:R1:W-:Y:S01]  /*11f10*/  MUFU.EX2 R31, R8 ;  /* 0x00000008001f7308 */ /* 0x0003e20000000800 */
[----:B------:R-:W-:Y:S01]  /*11f20*/  HMMA.16816.F32.BF16 R32, R4, R166, R32 ;  /* 0x000000a60420723c */ /* 0x000fe20000041820 */
[----:B------:R-:W-:Y:S02]  /*11f30*/  IMAD.MOV.U32 R180, RZ, RZ, c[0x0][0x2c4] ;  /* 0x0000b100ffb47624 */ /* 0x000fe400078e00ff */
[----:B-1----:R-:W-:-:S04]  /*11f40*/  FFMA.FTZ R8, R190, c[0x0][0x2d0], -R0 ;  /* 0x0000b400be087a23 */ /* 0x002fc80000010800 */
[----:B------:R1:W5:Y:S01]  /*11f50*/  MUFU.EX2 R30, R8 ;  /* 0x00000008001e7308 */ /* 0x0003620000000800 */
[----:B------:R-:W-:Y:S01]  /*11f60*/  HMMA.16816.F32.BF16 R20, R4, R168, R24 ;  /* 0x000000a80414723c */ /* 0x000fe20000041818 */
[----:B------:R-:W-:Y:S01]  /*11f70*/  ISETP.NE.AND P6, PT, R180, 0x1, PT ;  /* 0x00000001b400780c */ /* 0x000fe20003fc5270 */
[--C-:B-1----:R-:W-:Y:S02]  /*11f80*/  FFMA.FTZ R8, R198, c[0x0][0x2d0], -R2.reuse ;  /* 0x0000b400c6087a23 */ /* 0x102fe40000010802 */
[----:B------:R-:W-:-:S03]  /*11f90*/  FFMA.FTZ R2, R197, c[0x0][0x2d0], -R2 ;  /* 0x0000b400c5027a23 */ /* 0x000fc60000010802 */
[----:B------:R1:W-:Y:S02]  /*11fa0*/  MUFU.EX2 R44, R8 ;  /* 0x00000008002c7308 */ /* 0x0003e40000000800 */
[----:B-1----:R-:W-:Y:S06]  /*11fb0*/  HMMA.16816.F32.BF16 R8, R4, R170, R40 ;  /* 0x000000aa0408723c */ /* 0x002fec0000041828 */
[----:B------:R1:W-:Y:S02]  /*11fc0*/  MUFU.EX2 R40, R2 ;  /* 0x0000000200287308 */ /* 0x0003e40000000800 */
[----:B-1----:R-:W-:-:S06]  /*11fd0*/  FFMA.FTZ R2, R172, c[0x0][0x2d0], -R0 ;  /* 0x0000b400ac027a23 */ /* 0x002fcc0000010800 */
[----:B------:R1:W1:Y:S01]  /*11fe0*/  MUFU.EX2 R27, R2 ;  /* 0x00000002001b7308 */ /* 0x0002620000000800 */
[----:B------:R-:W-:Y:S02]  /*11ff0*/  F2FP.BF16.PACK_AB R4, R46, R45 ;  /* 0x0000002d2e04723e */ /* 0x000fe400000010ff */
[----:B--2---:R-:W-:Y:S02]  /*12000*/  F2FP.BF16.PACK_AB R6, R56, R47 ;  /* 0x0000002f3806723e */ /* 0x004fe400000010ff */
[----:B----4-:R-:W-:Y:S02]  /*12010*/  F2FP.BF16.PACK_AB R5, R29, R28 ;  /* 0x0000001c1d05723e */ /* 0x010fe400000010ff */
[----:B-----5:R-:W-:Y:S01]  /*12020*/  F2FP.BF16.PACK_AB R7, R30, R31 ;  /* 0x0000001f1e07723e */ /* 0x020fe200000010ff */
        /* <DEDUP_REMOVED lines=126> */
.L_x_2549:
[----:B------:R-:W-:-:S13]  /*12810*/  ISETP.NE.AND P0, PT, R5, 0x1, PT ;  /* 0x000000010500780c */ /* 0x000fda0003f05270 */
[----:B------:R-:W-:-:S05]  /*12820*/  @P0 IMAD.HI.U32 R2, R0, c[0x0][0x330], RZ ;  /* 0x0000cc0000020a27 */ /* 0x000fca00078e00ff */
[----:B------:R-:W-:Y:S02]  /*12830*/  @P0 SHF.R.U32.HI R0, RZ, c[0x0][0x334], R2 ;  /* 0x0000cd00ff000a19 */ /* 0x000fe40000011602 */
.L_x_2550:
[----:B------:R-:W-:Y:S05]  /*12840*/  BSYNC B0 ;  /* 0x0000000000007941 */ /* 0x000fea0003800000 */
.L_x_2548:
[----:B------:R-:W-:-:S05]  /*12850*/  IMAD R0, R0, R5, c[0x0][0x32c] ;  /* 0x0000cb0000007624 */ /* 0x000fca00078e0205 */
[----:B------:R-:W-:-:S05]  /*12860*/  IMNMX R4, R4, R0, PT ;  /* 0x0000000004047217 */ /* 0x000fca0003800200 */
.L_x_2547:
[----:B-1----:R-:W-:-:S05]  /*12870*/  IMAD.HI R0, R4, 0x66666667, RZ ;  /* 0x6666666704007827 */ /* 0x002fca00078e02ff */
        /* <DEDUP_REMOVED lines=11> */
.L_x_2568:
[----:B------:R-:W2:Y:S01]  /*12930*/  LDL R0, [R1+0x40] ;  /* 0x0000400001007983 */ /* 0x000ea20000100800 */
[----:B------:R-:W-:Y:S04]  /*12940*/  DEPBAR.LE SB0, 0x0 ;  /* 0x000080000000791a */ /* 0x000fe80000000000 */
[----:B------:R-:W-:Y:S01]  /*12950*/  WARPSYNC 0xffffffff ;  /* 0xffffffff00007948 */ /* 0x000fe20003800000 */
[----:B------:R-:W3:Y:S01]  /*12960*/  LDL R110, [R1+0x38] ;  /* 0x00003800016e7983 */ /* 0x000ee20000100800 */
[----:B------:R-:W-:Y:S01]  /*12970*/  ISETP.GT.AND P0, PT, R240, R220, PT ;  /* 0x000000dcf000720c */ /* 0x000fe20003f04270 */
[----:B------:R-:W-:Y:S02]  /*12980*/  ULDC UR4, c[0x0][0x324] ;  /* 0x0000c90000047ab9 */ /* 0x000fe40000000800 */
[----:B------:R-:W-:Y:S02]  /*12990*/  ULOP3.LUT UR4, URZ, UR4, URZ, 0x33, !UPT ;  /* 0x000000043f047292 */ /* 0x000fe4000f8e333f */
[----:B------:R-:W3:Y:S06]  /*129a0*/  LDL.64 R2, [R1+0x28] ;  /* 0x0000280001027983 */ /* 0x000eec0000100a00 */
[----:B------:R-:W-:Y:S02]  /*129b0*/  BAR.SYNC.DEFER_BLOCKING 0x0 ;  /* 0x0000000000007b1d */ /* 0x000fe40000010000 */
[----:B------:R-:W-:Y:S04]  /*129c0*/  @!P0 IMAD.WIDE.U32 R108, R220, c[0x0][0x208], RZ ;  /* 0x00008200dc6c8a25 */ /* 0x000fe800078e00ff */
[----:B------:R-:W-:Y:S06]  /*129d0*/  LDSM.16.M88.4 R80, [R211] ;  /* 0x00000000d350783b */ /* 0x000fec0000000200 */
[----:B------:R-:W4:Y:S06]  /*129e0*/  LDSM.16.M88.4 R16, [R204] ;  /* 0x00000000cc10783b */ /* 0x000f2c0000000200 */
[----:B------:R-:W5:Y:S06]  /*129f0*/  LDSM.16.M88.4 R76, [R211+0x2000] ;  /* 0x00200000d34c783b */ /* 0x000f6c0000000200 */
[----:B------:R-:W1:Y:S06]  /*12a00*/  LDSM.16.M88.4 R32, [R204+0x800] ;  /* 0x00080000cc20783b */ /* 0x000e6c0000000200 */
[----:B------:R-:W3:Y:S06]  /*12a10*/  LDL R115, [R1+0x3c] ;  /* 0x00003c0001737983 */ /* 0x000eec0000100800 */
[----:B------:R-:W1:Y:S06]  /*12a20*/  LDSM.16.M88.4 R48, [R204+0x1000] ;  /* 0x00100000cc30783b */ /* 0x000e6c0000000200 */
[----:B------:R-:W3:Y:S06]  /*12a30*/  LDL.64 R224, [R1+0x30] ;  /* 0x0000300001e07983 */ /* 0x000eec0000100a00 */
[----:B------:R-:W1:Y:S02]  /*12a40*/  LDSM.16.M88.4 R64, [R204+0x1800] ;  /* 0x00180000cc40783b */ /* 0x000e640000000200 */
[-C--:B-1--4-:R-:W-:Y:S04]  /*12a50*/  HMMA.16816.F32.BF16 R4, R80, R16.reuse, RZ ;  /* 0x000000105004723c */ /* 0x092fe800000418ff */
[----:B------:R-:W4:Y:S04]  /*12a60*/  LDL R223, [R1+0x44] ;  /* 0x0000440001df7983 */ /* 0x000f280000100800 */
[C---:B-----5:R-:W-:Y:S02]  /*12a70*/  HMMA.16816.F32.BF16 R8, R76.reuse, R16, RZ ;  /* 0x000000104c08723c */ /* 0x060fe400000418ff */
[----:B------:R-:W1:Y:S06]  /*12a80*/  LDSM.16.M88.4 R156, [R204+0x2000] ;  /* 0x00200000cc9c783b */ /* 0x000e6c0000000200 */
[----:B------:R-:W4:Y:S01]  /*12a90*/  LDL R222, [R1+0x58] ;  /* 0x0000580001de7983 */ /* 0x000f220000100800 */
[-C--:B------:R-:W-:Y:S05]  /*12aa0*/  HMMA.16816.F32.BF16 R12, R76, R18.reuse, RZ ;  /* 0x000000124c0c723c */ /* 0x080fea00000418ff */
[----:B------:R-:W-:Y:S03]  /*12ab0*/  LDSM.16.M88.4 R160, [R214] ;  /* 0x00000000d6a0783b */ /* 0x000fe60000000200 */
[C---:B------:R-:W-:Y:S03]  /*12ac0*/  HMMA.16816.F32.BF16 R16, R80.reuse, R18, RZ ;  /* 0x000000125010723c */ /* 0x040fe600000418ff */
[----:B------:R-:W5:Y:S05]  /*12ad0*/  LDSM.16.M88.4 R164, [R215] ;  /* 0x00000000d7a4783b */ /* 0x000f6a0000000200 */
[-C--:B------:R-:W-:Y:S01]  /*12ae0*/  HMMA.16816.F32.BF16 R20, R80, R32.reuse, RZ ;  /* 0x000000205014723c */ /* 0x080fe200000418ff */
[----:B------:R-:W1:Y:S06]  /*12af0*/  LDSM.16.M88.4 R168, [R214+0x2000] ;  /* 0x00200000d6a8783b */ /* 0x000e6c0000000200 */
[----:B------:R-:W1:Y:S01]  /*12b00*/  LDSM.16.M88.4 R172, [R219] ;  /* 0x00000000dbac783b */ /* 0x000e620000000200 */
        /* <DEDUP_REMOVED lines=16> */
[-C--:B-----5:R-:W-:Y:S08]  /*12c10*/  HMMA.16816.F32.BF16 R4, R160, R164.reuse, R4 ;  /* 0x000000a4a004723c */ /* 0x0a0ff00000041804 */
[C---:B------:R-:W-:Y:S08]  /*12c20*/  HMMA.16816.F32.BF16 R8, R168.reuse, R164, R8 ;  /* 0x000000a4a808723c */ /* 0x040ff00000041808 */
[-C--:B------:R-:W-:Y:S08]  /*12c30*/  HMMA.16816.F32.BF16 R12, R168, R166.reuse, R12 ;  /* 0x000000a6a80c723c */ /* 0x080ff0000004180c */
[C---:B------:R-:W-:Y:S01]  /*12c40*/  HMMA.16816.F32.BF16 R16, R160.reuse, R166, R16 ;  /* 0x000000a6a010723c */ /* 0x040fe20000041810 */
[----:B------:R-:W5:Y:S07]  /*12c50*/  LDSM.16.M88.4 R164, [R217] ;  /* 0x00000000d9a4783b */ /* 0x000f6e0000000200 */
[-C--:B------:R-:W-:Y:S08]  /*12c60*/  HMMA.16816.F32.BF16 R20, R160, R172.reuse, R20 ;  /* 0x000000aca014723c */ /* 0x080ff00000041814 */
[C---:B------:R-:W-:Y:S08]  /*12c70*/  HMMA.16816.F32.BF16 R24, R168.reuse, R172, R24 ;  /* 0x000000aca818723c */ /* 0x040ff00000041818 */
[-C--:B------:R-:W-:Y:S03]  /*12c80*/  HMMA.16816.F32.BF16 R28, R168, R174.reuse, R28 ;  /* 0x000000aea81c723c */ /* 0x080fe6000004181c */
[----:B--2---:R-:W-:Y:S02]  /*12c90*/  LOP3.LUT P3, RZ, R0, 0x80, RZ, 0xc0, !PT ;  /* 0x0000008000ff7812 */ /* 0x004fe4000786c0ff */
[----:B------:R-:W-:Y:S03]  /*12ca0*/  @!P0 SHF.R.S32.HI R0, RZ, 0x1f, R220 ;  /* 0x0000001fff008819 */ /* 0x000fe600000114dc */
[C---:B------:R-:W-:Y:S01]  /*12cb0*/  HMMA.16816.F32.BF16 R32, R160.reuse, R174, R32 ;  /* 0x000000aea020723c */ /* 0x040fe20000041820 */
[----:B------:R-:W2:Y:S03]  /*12cc0*/  LDSM.16.M88.4 R172, [R216] ;  /* 0x00000000d8ac783b */ /* 0x000ea60000000200 */
[----:B------:R-:W-:Y:S04]  /*12cd0*/  @!P0 IMAD R0, R0, c[0x0][0x208], RZ ;  /* 0x0000820000008a24 */ /* 0x000fe800078e02ff */
[-C--:B-1----:R-:W-:Y:S04]  /*12ce0*/  HMMA.16816.F32.BF16 R36, R160, R156.reuse, R36 ;  /* 0x0000009ca024723c */ /* 0x082fe80000041824 */
[----:B------:R-:W-:Y:S02]  /*12cf0*/  @!P0 IMAD R0, R220, c[0x0][0x20c], R0 ;  /* 0x00008300dc008a24 */ /* 0x000fe400078e0200 */
[----:B---3--:R-:W-:Y:S02]  /*12d00*/  @!P0 IMAD.MOV.U32 R3, RZ, RZ, R110 ;  /* 0x000000ffff038224 */ /* 0x008fe400078e006e */
[C---:B------:R-:W-:Y:S04]  /*12d10*/  HMMA.16816.F32.BF16 R40, R168.reuse, R156, R40 ;  /* 0x0000009ca828723c */ /* 0x040fe80000041828 */
[----:B------:R-:W-:Y:S01]  /*12d20*/  @!P0 IMAD.IADD R0, R109, 0x1, R0 ;  /* 0x000000016d008824 */ /* 0x000fe200078e0200 */
[----:B------:R-:W-:Y:S01]  /*12d30*/  @!P0 MOV R109, 0x5 ;  /* 0x00000005006d8802 */ /* 0x000fe20000000f00 */
[----:B------:R-:W-:Y:S02]  /*12d40*/  @!P0 IMAD.WIDE.U32 R2, R108, 0x50, R2 ;  /* 0x000000506c028825 */ /* 0x000fe400078e0002 */
[-C--:B------:R-:W-:Y:S04]  /*12d50*/  HMMA.16816.F32.BF16 R44, R168, R158.reuse, R44 ;  /* 0x0000009ea82c723c */ /* 0x080fe8000004182c */
[----:B------:R-:W-:Y:S01]  /*12d60*/  @!P0 IMAD R0, R0, 0x50, RZ ;  /* 0x0000005000008824 */ /* 0x000fe200078e02ff */
[----:B------:R-:W-:Y:S01]  /*12d70*/  @!P0 LEA R178, P1, R2, c[0x0][0x1f8], 0x1 ;  /* 0x00007e0002b28a11 */ /* 0x000fe200078208ff */
[----:B------:R-:W-:Y:S02]  /*12d80*/  @!P0 IMAD.MOV.U32 R108, RZ, RZ, c[0x0][0x208] ;  /* 0x00008200ff6c8624 */ /* 0x000fe400078e00ff */
[C---:B------:R-:W-:Y:S04]  /*12d90*/  HMMA.16816.F32.BF16 R48, R160.reuse, R158, R48 ;  /* 0x0000009ea030723c */ /* 0x040fe80000041830 */
[----:B------:R-:W-:Y:S01]  /*12da0*/  @!P0 IMAD.IADD R3, R3, 0x1, R0 ;  /* 0x0000000103038824 */ /* 0x000fe200078e0200 */
[C---:B------:R-:W-:Y:S01]  /*12db0*/  @!P0 SHF.L.U64.HI R0, R108.reuse, R109, c[0x0][0x20c] ;  /* 0x000083006c008619 */ /* 0x040fe2000001026d */
[----:B------:R-:W-:Y:S02]  /*12dc0*/  @!P0 IMAD.SHL.U32 R110, R108, 0x20, RZ ;  /* 0x000000206c6e8824 */ /* 0x000fe400078e00ff */
[-C--:B-----5:R-:W-:Y:S04]  /*12dd0*/  HMMA.16816.F32.BF16 R52, R160, R164.reuse, R52 ;  /* 0x000000a4a034723c */ /* 0x0a0fe80000041834 */
        /* <DEDUP_REMOVED lines=8> */
[----:B------:R-:W-:Y:S03]  /*12e60*/  @!P0 IADD3 R108, P1, R176, R110, RZ ;  /* 0x0000006eb06c8210 */ /* 0x000fe60007f3e0ff */
[-C--:B------:R-:W-:Y:S01]  /*12e70*/  HMMA.16816.F32.BF16 R60, R168, R166.reuse, R60 ;  /* 0x000000a6a83c723c */ /* 0x080fe2000004183c */
[----:B------:R1:W-:Y:S03]  /*12e80*/  @!P0 LDGSTS.E.BYPASS.LTC128B.128 [R221+0x900], [R176.64], !P3 ;  /* 0x00900000b0dd8fae */ /* 0x0003e6000d901d48 */
[----:B------:R-:W-:Y:S02]  /*12e90*/  @!P0 IADD3.X R109, R177, R0, RZ, P1, !PT ;  /* 0x00000000b16d8210 */ /* 0x000fe40000ffe4ff */
[-C--:B------:R-:W-:Y:S02]  /*12ea0*/  @!P0 IADD3 R2, P2, R108, R110.reuse, RZ ;  /* 0x0000006e6c028210 */ /* 0x080fe40007f5e0ff */
[C---:B------:R-:W-:Y:S01]  /*12eb0*/  HMMA.16816.F32.BF16 R64, R160.reuse, R166, R64 ;  /* 0x000000a6a040723c */ /* 0x040fe20000041840 */
[----:B------:R3:W-:Y:S03]  /*12ec0*/  @!P0 LDGSTS.E.BYPASS.LTC128B.128 [R221+0x1100], [R108.64], !P3 ;  /* 0x011000006cdd8fae */ /* 0x0007e6000d901d48 */
[--C-:B------:R-:W-:Y:S01]  /*12ed0*/  @!P0 IMAD.X R3, R109, 0x1, R0.reuse, P2 ;  /* 0x000000016d038824 */ /* 0x100fe200010e0600 */
[----:B------:R-:W-:Y:S03]  /*12ee0*/  @!P0 IADD3 R180, P1, R2, R110, RZ ;  /* 0x0000006e02b48210 */ /* 0x000fe60007f3e0ff */
[-C--:B--2---:R-:W-:Y:S01]  /*12ef0*/  HMMA.16816.F32.BF16 R68, R160, R172.reuse, R68 ;  /* 0x000000aca044723c */ /* 0x084fe20000041844 */
[----:B------:R2:W-:Y:S03]  /*12f00*/  @!P0 LDGSTS.E.BYPASS.LTC128B.128 [R221+0x1900], [R2.64], !P3 ;  /* 0x0190000002dd8fae */ /* 0x0005e6000d901d48 */
[----:B------:R-:W-:Y:S04]  /*12f10*/  @!P0 IMAD.X R181, R3, 0x1, R0, P1 ;  /* 0x0000000103b58824 */ /* 0x000fe800008e0600 */
[C---:B------:R-:W-:Y:S01]  /*12f20*/  HMMA.16816.F32.BF16 R72, R168.reuse, R172, R72 ;  /* 0x000000aca848723c */ /* 0x040fe20000041848 */
[----:B------:R5:W-:Y:S03]  /*12f30*/  @!P0 LDGSTS.E.BYPASS.LTC128B.128 [R221+0x2100], [R180.64], !P3 ;  /* 0x02100000b4dd8fae */ /* 0x000be6000d901d48 */
[C---:B------:R-:W-:Y:S03]  /*12f40*/  ISETP.GT.AND P0, PT, R220.reuse, R240, PT ;  /* 0x000000f0dc00720c */ /* 0x040fe60003f04270 */
[----:B-1----:R-:W-:Y:S01]  /*12f50*/  LDSM.16.M88.4 R176, [R212] ;  /* 0x00000000d4b0783b */ /* 0x002fe20000000200 */
[-C--:B------:R-:W-:Y:S05]  /*12f60*/  HMMA.16816.F32.BF16 R76, R168, R174.reuse, R76 ;  /* 0x000000aea84c723c */ /* 0x080fea000004184c */
[----:B------:R-:W-:Y:S03]  /*12f70*/  LDSM.16.M88.4 R156, [R212+0x2000] ;  /* 0x00200000d49c783b */ /* 0x000fe60000000200 */
[----:B------:R-:W-:Y:S01]  /*12f80*/  HMMA.16816.F32.BF16 R80, R160, R174, R80 ;  /* 0x000000aea050723c */ /* 0x000fe20000041850 */
[----:B------:R-:W-:Y:S02]  /*12f90*/  @P0 IMAD.MOV.U32 R110, RZ, RZ, c[0x0][0x1e0] ;  /* 0x00007800ff6e0624 */ /* 0x000fe400078e00ff */
[----:B------:R-:W-:Y:S01]  /*12fa0*/  LDSM.16.M88.4 R184, [R210+0x800] ;  /* 0x00080000d2b8783b */ /* 0x000fe20000000200 */
[----:B--2---:R-:W-:Y:S02]  /*12fb0*/  @P0 MOV R3, R115 ;  /* 0x0000007300030202 */ /* 0x004fe40000000f00 */
[----:B------:R-:W-:Y:S02]  /*12fc0*/  @P0 IADD3 R0, R220, -0x1, RZ ;  /* 0xffffffffdc000810 */ /* 0x000fe40007ffe0ff */
[----:B------:R-:W-:Y:S01]  /*12fd0*/  MOV R115, c[0x0][0x2c4] ;  /* 0x0000b10000737a02 */ /* 0x000fe20000000f00 */
[----:B------:R-:W-:Y:S03]  /*12fe0*/  LDSM.16.M88.4 R164, [R210+0x1000] ;  /* 0x00100000d2a4783b */ /* 0x000fe60000000200 */
[----:B---3--:R-:W-:Y:S01]  /*12ff0*/  @P0 IMAD.WIDE.U32 R108, R0, c[0x0][0x1e0], RZ ;  /* 0x00007800006c0a25 */ /* 0x008fe200078e00ff */
[----:B------:R-:W-:Y:S02]  /*13000*/  ISETP.NE.AND P4, PT, R115, 0x1, PT ;  /* 0x000000017300780c */ /* 0x000fe40003f85270 */
[----:B-----5:R-:W1:Y:S01]  /*13010*/  LDSM.16.M88.4 R180, [R210] ;  /* 0x00000000d2b4783b */ /* 0x020e620000000200 */
[----:B------:R-:W-:Y:S05]  /*13020*/  @P0 SHF.R.S32.HI R2, RZ, 0x1f, R0 ;  /* 0x0000001fff020819 */ /* 0x000fea0000011400 */
[----:B------:R-:W0:Y:S01]  /*13030*/  LDGDEPBAR ;  /* 0x00000000000079af */ /* 0x000e220000000000 */
[----:B------:R-:W-:Y:S04]  /*13040*/  @P0 IMAD R2, R2, c[0x0][0x1e0], RZ ;  /* 0x0000780002020a24 */ /* 0x000fe800078e02ff */
[----:B------:R-:W-:Y:S01]  /*13050*/  @P0 IMAD R0, R0, c[0x0][0x1e4], R2 ;  /* 0x0000790000000a24 */ /* 0x000fe200078e0202 */
[----:B------:R-:W2:Y:S01]  /*13060*/  LDSM.16.M88.4 R160, [R210+0x1800] ;  /* 0x00180000d2a0783b */ /* 0x000ea20000000200 */
[----:B------:R-:W-:Y:S02]  /*13070*/  @P0 IMAD.MOV.U32 R2, RZ, RZ, R224 ;  /* 0x000000ffff020224 */ /* 0x000fe400078e00e0 */
[----:B------:R-:W-:Y:S02]  /*13080*/  @P0 IMAD.IADD R0, R109, 0x1, R0 ;  /* 0x000000016d000824 */ /* 0x000fe400078e0200 */
[----:B------:R-:W-:Y:S01]  /*13090*/  @P0 IMAD.WIDE.U32 R2, R108, 0x50, R2 ;  /* 0x000000506c020825 */ /* 0x000fe200078e0002 */
[----:B------:R-:W3:Y:S03]  /*130a0*/  LDSM.16.M88.4 R168, [R210+0x2000] ;  /* 0x00200000d2a8783b */ /* 0x000ee60000000200 */
[----:B------:R-:W-:Y:S02]  /*130b0*/  @P0 IMAD R108, R0, 0x50, RZ ;  /* 0x00000050006c0824 */ /* 0x000fe400078e02ff */
[----:B------:R-:W-:Y:S01]  /*130c0*/  @P0 IMAD.MOV.U32 R109, RZ, RZ, 0x5 ;  /* 0x00000005ff6d0424 */ /* 0x000fe200078e00ff */
[----:B------:R-:W-:Y:S02]  /*130d0*/  LDSM.16.M88.4 R172, [R213] ;  /* 0x00000000d5ac783b */ /* 0x000fe40000000200 */
[----:B------:R-:W-:Y:S02]  /*130e0*/  @P0 IADD3 R3, R3, R108, RZ ;  /* 0x0000006c03030210 */ /* 0x000fe40007ffe0ff */
[C---:B------:R-:W-:Y:S01]  /*130f0*/  @P0 SHF.L.U64.HI R0, R110.reuse, R109, c[0x0][0x1e4] ;  /* 0x000079006e000619 */ /* 0x040fe2000001026d */
[----:B------:R-:W-:Y:S01]  /*13100*/  @P0 IMAD.SHL.U32 R110, R110, 0x20, RZ ;  /* 0x000000206e6e0824 */ /* 0x000fe200078e00ff */
[----:B------:R-:W5:Y:S06]  /*13110*/  LDSM.16.M88.4 R188, [R207] ;  /* 0x00000000cfbc783b */ /* 0x000f6c0000000200 */
[----:B------:R-:W2:Y:S01]  /*13120*/  LDSM.16.M88.4 R192, [R213+0x2000] ;  /* 0x00200000d5c0783b */ /* 0x000ea20000000200 */
[-C--:B-1----:R-:W-:Y:S05]  /*13130*/  HMMA.16816.F32.BF16 R4, R176, R180.reuse, R4 ;  /* 0x000000b4b004723c */ /* 0x082fea0000041804 */
[----:B------:R-:W1:Y:S03]  /*13140*/  LDSM.16.M88.4 R196, [R207+0x800] ;  /* 0x00080000cfc4783b */ /* 0x000e660000000200 */
[C---:B------:R-:W-:Y:S03]  /*13150*/  HMMA.16816.F32.BF16 R8, R156.reuse, R180, R8 ;  /* 0x000000b49c08723c */ /* 0x040fe60000041808 */
[----:B------:R-:W1:Y:S05]  /*13160*/  LDSM.16.M88.4 R200, [R207+0x1000] ;  /* 0x00100000cfc8783b */ /* 0x000e6a0000000200 */
        /* <DEDUP_REMOVED lines=9> */
[C---:B------:R-:W-:Y:S01]  /*13200*/  HMMA.16816.F32.BF16 R48, R176.reuse, R166, R48 ;  /* 0x000000a6b030723c */ /* 0x040fe20000041830 */
[----:B------:R-:W1:Y:S07]  /*13210*/  LDSM.16.M88.4 R164, [R207+0x1800] ;  /* 0x00180000cfa4783b */ /* 0x000e6e0000000200 */
[-C--:B--2---:R-:W-:Y:S08]  /*13220*/  HMMA.16816.F32.BF16 R52, R176, R160.reuse, R52 ;  /* 0x000000a0b034723c */ /* 0x084ff00000041834 */
[C---:B------:R-:W-:Y:S07]  /*13230*/  HMMA.16816.F32.BF16 R56, R156.reuse, R160, R56 ;  /* 0x000000a09c38723c */ /* 0x040fee0000041838 */
[----:B----4-:R-:W-:Y:S01]  /*13240*/  IMAD.IADD R160, R222, 0x1, R223 ;  /* 0x00000001dea07824 */ /* 0x010fe200078e02df */
[-C--:B------:R-:W-:Y:S04]  /*13250*/  HMMA.16816.F32.BF16 R60, R156, R162.reuse, R60 ;  /* 0x000000a29c3c723c */ /* 0x080fe8000004183c */
[----:B------:R-:W-:Y:S04]  /*13260*/  @P4 IMAD.HI.U32 R109, R160, c[0x0][0x2c8], RZ ;  /* 0x0000b200a06d4a27 */ /* 0x000fe800078e00ff */
[C---:B------:R-:W-:Y:S04]  /*13270*/  HMMA.16816.F32.BF16 R64, R176.reuse, R162, R64 ;  /* 0x000000a2b040723c */ /* 0x040fe80000041840 */
[----:B------:R-:W-:Y:S04]  /*13280*/  @P4 SHF.R.U32.HI R160, RZ, c[0x0][0x2cc], R109 ;  /* 0x0000b300ffa04a19 */ /* 0x000fe8000001166d */
[-C--:B---3--:R-:W-:Y:S08]  /*13290*/  HMMA.16816.F32.BF16 R68, R176, R168.reuse, R68 ;  /* 0x000000a8b044723c */ /* 0x088ff00000041844 */
[C---:B------:R-:W-:Y:S08]  /*132a0*/  HMMA.16816.F32.BF16 R72, R156.reuse, R168, R72 ;  /* 0x000000a89c48723c */ /* 0x040ff00000041848 */
[-C--:B------:R-:W-:Y:S01]  /*132b0*/  HMMA.16816.F32.BF16 R76, R156, R170.reuse, R76 ;  /* 0x000000aa9c4c723c */ /* 0x080fe2000004184c */
[----:B------:R-:W2:Y:S01]  /*132c0*/  LDSM.16.M88.4 R156, [R207+0x2000] ;  /* 0x00200000cf9c783b */ /* 0x000ea20000000200 */
[----:B------:R-:W-:Y:S05]  /*132d0*/  DEPBAR.LE SB0, 0x0 ;  /* 0x000080000000791a */ /* 0x000fea0000000000 */
[----:B------:R-:W-:Y:S01]  /*132e0*/  BAR.SYNC.DEFER_BLOCKING 0x0 ;  /* 0x0000000000007b1d */ /* 0x000fe20000010000 */
[----:B------:R-:W-:Y:S08]  /*132f0*/  HMMA.16816.F32.BF16 R80, R176, R170, R80 ;  /* 0x000000aab050723c */ /* 0x000ff00000041850 */
[-C--:B-----5:R-:W-:Y:S08]  /*13300*/  HMMA.16816.F32.BF16 R4, R172, R188.reuse, R4 ;  /* 0x000000bcac04723c */ /* 0x0a0ff00000041804 */
[C---:B------:R-:W-:Y:S08]  /*13310*/  HMMA.16816.F32.BF16 R8, R192.reuse, R188, R8 ;  /* 0x000000bcc008723c */ /* 0x040ff00000041808 */
[-C--:B------:R-:W-:Y:S08]  /*13320*/  HMMA.16816.F32.BF16 R12, R192, R190.reuse, R12 ;  /* 0x000000bec00c723c */ /* 0x080ff0000004180c */
[C---:B------:R-:W-:Y:S08]  /*13330*/  HMMA.16816.F32.BF16 R16, R172.reuse, R190, R16 ;  /* 0x000000beac10723c */ /* 0x040ff00000041810 */
[-C--:B-1----:R-:W-:Y:S08]  /*13340*/  HMMA.16816.F32.BF16 R20, R172, R196.reuse, R20 ;  /* 0x000000c4ac14723c */ /* 0x082ff00000041814 */
[C---:B------:R-:W-:Y:S01]  /*13350*/  HMMA.16816.F32.BF16 R24, R192.reuse, R196, R24 ;  /* 0x000000c4c018723c */ /* 0x040fe20000041818 */
[----:B------:R-:W3:Y:S07]  /*13360*/  LDL R196, [R1+0x1c] ;  /* 0x00001c0001c47983 */ /* 0x000eee0000100800 */
[-C--:B------:R-:W-:Y:S08]  /*13370*/  HMMA.16816.F32.BF16 R28, R192, R198.reuse, R28 ;  /* 0x000000c6c01c723c */ /* 0x080ff0000004181c */
[C---:B------:R-:W-:Y:S01]  /*13380*/  HMMA.16816.F32.BF16 R32, R172.reuse, R198, R32 ;  /* 0x000000c6ac20723c */ /* 0x040fe20000041820 */
[----:B------:R-:W4:Y:S06]  /*13390*/  LDL R199, [R1+0x18] ;  /* 0x0000180001c77983 */ /* 0x000f2c0000100800 */
[----:B------:R-:W4:Y:S01]  /*133a0*/  LDL R198, [R1+0x14] ;  /* 0x0000140001c67983 */ /* 0x000f220000100800 */
[-C--:B------:R-:W-:Y:S08]  /*133b0*/  HMMA.16816.F32.BF16 R36, R172, R200.reuse, R36 ;  /* 0x000000c8ac24723c */ /* 0x080ff00000041824 */
[C---:B------:R-:W-:Y:S07]  /*133c0*/  HMMA.16816.F32.BF16 R40, R192.reuse, R200, R40 ;  /* 0x000000c8c028723c */ /* 0x040fee0000041828 */
[----:B------:R-:W-:Y:S01]  /*133d0*/  IMAD.MOV.U32 R200, RZ, RZ, c[0x0][0x32c] ;  /* 0x0000cb00ffc87624 */ /* 0x000fe200078e00ff */
        /* <DEDUP_REMOVED lines=12> */
[----:B------:R1:W-:Y:S03]  /*134a0*/  @P0 LDGSTS.E.BYPASS.LTC128B.128 [R221+0x2900], [R164.64], !P3 ;  /* 0x02900000a4dd0fae */ /* 0x0003e6000d901d48 */
[--C-:B------:R-:W-:Y:S01]  /*134b0*/  @P0 IMAD.X R109, R165, 0x1, R0.reuse, P2 ;  /* 0x00000001a56d0824 */ /* 0x100fe200010e0600 */
[-C--:B------:R-:W-:Y:S03]  /*134c0*/  @P0 IADD3 R162, P1, R108, R110.reuse, RZ ;  /* 0x0000006e6ca20210 */ /* 0x080fe60007f3e0ff */
[-C--:B--2---:R-:W-:Y:S01]  /*134d0*/  HMMA.16816.F32.BF16 R68, R172, R156.reuse, R68 ;  /* 0x0000009cac44723c */ /* 0x084fe20000041844 */
[----:B------:R2:W-:Y:S03]  /*134e0*/  @P0 LDGSTS.E.BYPASS.LTC128B.128 [R221+0x3100], [R108.64], !P3 ;  /* 0x031000006cdd0fae */ /* 0x0005e6000d901d48 */
[--C-:B------:R-:W-:Y:S01]  /*134f0*/  @P0 IMAD.X R163, R109, 0x1, R0.reuse, P1 ;  /* 0x000000016da30824 */ /* 0x100fe200008e0600 */
[----:B------:R-:W-:Y:S03]  /*13500*/  @P0 IADD3 R2, P2, R162, R110, RZ ;  /* 0x0000006ea2020210 */ /* 0x000fe60007f5e0ff */
[C---:B------:R-:W-:Y:S01]  /*13510*/  HMMA.16816.F32.BF16 R72, R192.reuse, R156, R72 ;  /* 0x0000009cc048723c */ /* 0x040fe20000041848 */
[----:B------:R1:W-:Y:S03]  /*13520*/  @P0 LDGSTS.E.BYPASS.LTC128B.128 [R221+0x3900], [R162.64], !P3 ;  /* 0x03900000a2dd0fae */ /* 0x0003e6000d901d48 */
[----:B------:R-:W-:Y:S03]  /*13530*/  @P0 IADD3.X R3, R163, R0, RZ, P2, !PT ;  /* 0x00000000a3030210 */ /* 0x000fe600017fe4ff */
[----:B------:R-:W-:Y:S01]  /*13540*/  @P0 IADD3 R156, P1, R2, R110, RZ ;  /* 0x0000006e029c0210 */ /* 0x000fe20007f3e0ff */
[-C--:B------:R-:W-:Y:S01]  /*13550*/  HMMA.16816.F32.BF16 R76, R192, R158.reuse, R76 ;  /* 0x0000009ec04c723c */ /* 0x080fe2000004184c */
[----:B------:R5:W-:Y:S03]  /*13560*/  @P0 LDGSTS.E.BYPASS.LTC128B.128 [R221+0x4100], [R2.64], !P3 ;  /* 0x0410000002dd0fae */ /* 0x000be6000d901d48 */
[----:B------:R-:W-:Y:S04]  /*13570*/  @P0 IMAD.X R157, R3, 0x1, R0, P1 ;  /* 0x00000001039d0824 */ /* 0x000fe800008e0600 */
[----:B------:R-:W-:Y:S01]  /*13580*/  HMMA.16816.F32.BF16 R80, R172, R158, R80 ;  /* 0x0000009eac50723c */ /* 0x000fe20000041850 */
[----:B------:R1:W-:Y:S03]  /*13590*/  @P0 LDGSTS.E.BYPASS.LTC128B.128 [R221+0x4900], [R156.64], !P3 ;  /* 0x049000009cdd0fae */ /* 0x0003e6000d901d48 */
[----:B------:R-:W-:Y:S03]  /*135a0*/  ISETP.GE.AND P3, PT, R200, 0x1, PT ;  /* 0x00000001c800780c */ /* 0x000fe60003f66270 */
[----:B--2---:R-:W2:Y:S06]  /*135b0*/  SHFL.IDX PT, R108, R160, RZ, 0x1c1f ;  /* 0x001c1fffa06c7589 */ /* 0x004eac00000e0000 */
[----:B------:R-:W0:Y:S01]  /*135c0*/  LDGDEPBAR ;  /* 0x00000000000079af */ /* 0x000e220000000000 */
[----:B-----5:R-:W-:Y:S05]  /*135d0*/  IMAD R3, R220, -0x50, RZ ;  /* 0xffffffb0dc037824 */ /* 0x020fea00078e02ff */
[----:B---3--:R-:W-:Y:S04]  /*135e0*/  IADD3 R0, -R196, 0x1, R3 ;  /* 0x00000001c4007810 */ /* 0x008fe80007ffe103 */
[----:B----4-:R-:W-:Y:S04]  /*135f0*/  IADD3 R0, -R198, R0, R199 ;  /* 0x00000000c6007210 */ /* 0x010fe80007ffe1c7 */
[C---:B------:R-:W-:Y:S02]  /*13600*/  IADD3 R158, R0.reuse, UR4, RZ ;  /* 0x00000004009e7c10 */ /* 0x040fe4000fffe0ff */
[----:B-1----:R-:W-:Y:S03]  /*13610*/  IADD3 R157, R0, c[0x0][0x328], RZ ;  /* 0x0000ca00009d7a10 */ /* 0x002fe60007ffe0ff */
[----:B--2---:R-:W-:Y:S01]  /*13620*/  IMAD.IADD R0, R108, 0x1, R158 ;  /* 0x000000016c007824 */ /* 0x004fe200078e029e */
        /* <DEDUP_REMOVED lines=15> */
.L_x_2554:
[----:B------:R-:W-:Y:S04]  /*13720*/  MOV R108, c[0x0][0x32c] ;  /* 0x0000cb00006c7a02 */ /* 0x000fe80000000f00 */
[----:B------:R-:W-:Y:S11]  /*13730*/  ISETP.NE.AND P0, PT, R108, 0x1, PT ;  /* 0x000000016c00780c */ /* 0x000ff60003f05270 */
[----:B------:R-:W-:Y:S02]  /*13740*/  @!UPT UIADD3 URZ, URZ, URZ, URZ ;  /* 0x0000003f3f3ff290 */ /* 0x000fe4000fffe03f */
[----:B------:R-:W-:Y:S05]  /*13750*/  @P0 IMAD.HI.U32 R108, R2, c[0x0][0x330], RZ ;  /* 0x0000cc00026c0a27 */ /* 0x000fea00078e00ff */
[----:B------:R-:W-:Y:S02]  /*13760*/  @P0 SHF.R.U32.HI R2, RZ, c[0x0][0x334], R108 ;  /* 0x0000cd00ff020a19 */ /* 0x000fe4000001166c */
.L_x_2555:
[----:B------:R-:W-:Y:S05]  /*13770*/  BSYNC B0 ;  /* 0x0000000000007941 */ /* 0x000fea0003800000 */
.L_x_2553:
[----:B------:R-:W-:Y:S04]  /*13780*/  IMAD.IADD R108, R3, 0x1, -R196 ;  /* 0x00000001036c7824 */ /* 0x000fe800078e0ac4 */
[----:B------:R-:W-:Y:S05]  /*13790*/  IMAD R2, R2, c[0x0][0x32c], R108 ;  /* 0x0000cb0002027a24 */ /* 0x000fea00078e026c */
[----:B------:R-:W-:Y:S02]  /*137a0*/  IADD3 R108, R2, c[0x0][0x32c], RZ ;  /* 0x0000cb00026c7a10 */ /* 0x000fe40007ffe0ff */
[----:B------:R-:W-:Y:S02]  /*137b0*/  IMNMX R0, R0, R2, !PT ;  /* 0x0000000200007217 */ /* 0x000fe40007800200 */
[----:B------:R-:W-:Y:S02]  /*137c0*/  IMNMX R115, R115, R108, PT ;  /* 0x0000006c73737217 */ /* 0x000fe40003800200 */
.L_x_2552:
        /* <DEDUP_REMOVED lines=17> */
.L_x_2558:
[----:B------:R-:W-:Y:S04]  /*138e0*/  MOV R109, c[0x0][0x32c] ;  /* 0x0000cb00006d7a02 */ /* 0x000fe80000000f00 */
[----:B------:R-:W-:Y:S11]  /*138f0*/  ISETP.NE.AND P0, PT, R109, 0x1, PT ;  /* 0x000000016d00780c */ /* 0x000ff60003f05270 */
[----:B------:R-:W-:Y:S02]  /*13900*/  @!UPT UIADD3 URZ, URZ, URZ, URZ ;  /* 0x0000003f3f3ff290 */ /* 0x000fe4000fffe03f */
[----:B------:R-:W-:Y:S05]  /*13910*/  @P0 IMAD.HI.U32 R109, R2, c[0x0][0x330], RZ ;  /* 0x0000cc00026d0a27 */ /* 0x000fea00078e00ff */
[----:B------:R-:W-:Y:S02]  /*13920*/  @P0 SHF.R.U32.HI R2, RZ, c[0x0][0x334], R109 ;  /* 0x0000cd00ff020a19 */ /* 0x000fe4000001166d */
.L_x_2559:
[----:B------:R-:W-:Y:S05]  /*13930*/  BSYNC B0 ;  /* 0x0000000000007941 */ /* 0x000fea0003800000 */
.L_x_2557:
[----:B------:R-:W-:Y:S04]  /*13940*/  IMAD.IADD R109, R3, 0x1, -R196 ;  /* 0x00000001036d7824 */ /* 0x000fe800078e0ac4 */
[----:B------:R-:W-:Y:S05]  /*13950*/  IMAD R2, R2, c[0x0][0x32c], R109 ;  /* 0x0000cb0002027a24 */ /* 0x000fea00078e026d */
[----:B------:R-:W-:Y:S02]  /*13960*/  IADD3 R109, R2, c[0x0][0x32c], RZ ;  /* 0x0000cb00026d7a10 */ /* 0x000fe40007ffe0ff */
[----:B------:R-:W-:Y:S02]  /*13970*/  IMNMX R108, R108, R2, !PT ;  /* 0x000000026c6c7217 */ /* 0x000fe40007800200 */
[----:B------:R-:W-:Y:S02]  /*13980*/  IMNMX R110, R110, R109, PT ;  /* 0x0000006d6e6e7217 */ /* 0x000fe40003800200 */
.L_x_2556:
        /* <DEDUP_REMOVED lines=17> */
.L_x_2562:
[----:B------:R-:W-:Y:S04]  /*13aa0*/  MOV R159, c[0x0][0x32c] ;  /* 0x0000cb00009f7a02 */ /* 0x000fe80000000f00 */
[----:B------:R-:W-:Y:S11]  /*13ab0*/  ISETP.NE.AND P0, PT, R159, 0x1, PT ;  /* 0x000000019f00780c */ /* 0x000ff60003f05270 */
[----:B------:R-:W-:Y:S02]  /*13ac0*/  @!UPT UIADD3 URZ, URZ, URZ, URZ ;  /* 0x0000003f3f3ff290 */ /* 0x000fe4000fffe03f */
[----:B------:R-:W-:Y:S05]  /*13ad0*/  @P0 IMAD.HI.U32 R159, R156, c[0x0][0x330], RZ ;  /* 0x0000cc009c9f0a27 */ /* 0x000fea00078e00ff */
[----:B------:R-:W-:Y:S02]  /*13ae0*/  @P0 SHF.R.U32.HI R156, RZ, c[0x0][0x334], R159 ;  /* 0x0000cd00ff9c0a19 */ /* 0x000fe4000001169f */
.L_x_2563:
[----:B------:R-:W-:Y:S05]  /*13af0*/  BSYNC B0 ;  /* 0x0000000000007941 */ /* 0x000fea0003800000 */
.L_x_2561:
[----:B------:R-:W-:Y:S04]  /*13b00*/  IMAD.IADD R159, R3, 0x1, -R196 ;  /* 0x00000001039f7824 */ /* 0x000fe800078e0ac4 */
[----:B------:R-:W-:Y:S05]  /*13b10*/  IMAD R156, R156, c[0x0][0x32c], R159 ;  /* 0x0000cb009c9c7a24 */ /* 0x000fea00078e029f */
[----:B------:R-:W-:Y:S02]  /*13b20*/  IADD3 R159, R156, c[0x0][0x32c], RZ ;  /* 0x0000cb009c9f7a10 */ /* 0x000fe40007ffe0ff */
[----:B------:R-:W-:Y:S02]  /*13b30*/  IMNMX R2, R2, R156, !PT ;  /* 0x0000009c02027217 */ /* 0x000fe40007800200 */
[----:B------:R-:W-:Y:S02]  /*13b40*/  IMNMX R109, R109, R159, PT ;  /* 0x0000009f6d6d7217 */ /* 0x000fe40003800200 */
.L_x_2560:
        /* <DEDUP_REMOVED lines=131> */
[C---:B------:R-:W-:Y:S04]  /*14380*/  ISETP.LT.OR P0, PT, R115.reuse, 0x1, P0 ;  /* 0x000000017300780c */ /* 0x040fe80000701670 */
        /* <DEDUP_REMOVED lines=117> */
.L_x_2566:
[----:B------:R-:W-:Y:S04]  /*14ae0*/  MOV R6, c[0x0][0x32c] ;  /* 0x0000cb0000067a02 */ /* 0x000fe80000000f00 */
[----:B------:R-:W-:Y:S11]  /*14af0*/  ISETP.NE.AND P0, PT, R6, 0x1, PT ;  /* 0x000000010600780c */ /* 0x000ff60003f05270 */
[----:B------:R-:W-:Y:S02]  /*14b00*/  @!UPT UIADD3 URZ, URZ, URZ, URZ ;  /* 0x0000003f3f3ff290 */ /* 0x000fe4000fffe03f */
[----:B------:R-:W-:Y:S05]  /*14b10*/  @P0 IMAD.HI.U32 R6, R4, c[0x0][0x330], RZ ;  /* 0x0000cc0004060a27 */ /* 0x000fea00078e00ff */
[----:B------:R-:W-:Y:S02]  /*14b20*/  @P0 SHF.R.U32.HI R4, RZ, c[0x0][0x334], R6 ;  /* 0x0000cd00ff040a19 */ /* 0x000fe40000011606 */
.L_x_2567:
[----:B------:R-:W-:Y:S05]  /*14b30*/  BSYNC B0 ;  /* 0x0000000000007941 */ /* 0x000fea0003800000 */
.L_x_2565:
[----:B------:R-:W-:Y:S04]  /*14b40*/  IMAD.IADD R3, R3, 0x1, -R196 ;  /* 0x0000000103037824 */ /* 0x000fe800078e0ac4 */
[----:B------:R-:W-:Y:S05]  /*14b50*/  IMAD R3, R4, c[0x0][0x32c], R3 ;  /* 0x0000cb0004037a24 */ /* 0x000fea00078e0203 */
[----:B------:R-:W-:Y:S02]  /*14b60*/  IADD3 R4, R3, c[0x0][0x32c], RZ ;  /* 0x0000cb0003047a10 */ /* 0x000fe40007ffe0ff */
[----:B------:R-:W-:Y:S02]  /*14b70*/  IMNMX R0, R0, R3, !PT ;  /* 0x0000000300007217 */ /* 0x000fe40007800200 */
[----:B------:R-:W-:Y:S02]  /*14b80*/  IMNMX R2, R2, R4, PT ;  /* 0x0000000402027217 */ /* 0x000fe40003800200 */
.L_x_2564:
[----:B------:R-:W-:Y:S01]  /*14b90*/  ISETP.GT.AND P0, PT, R0, RZ, !P2 ;  /* 0x000000ff0000720c */ /* 0x000fe20005704270 */
[----:B------:R-:W-:Y:S01]  /*14ba0*/  LDSM.16.MT88.4 R52, [R206] ;  /* 0x00000000ce34783b */ /* 0x000fe20000004200 */
[----:B------:R-:W-:Y:S02]  /*14bb0*/  ISETP.NE.AND P2, PT, R162, RZ, PT ;  /* 0x000000ffa200720c */ /* 0x000fe40003f45270 */
[----:B------:R-:W-:Y:S02]  /*14bc0*/  ISETP.LT.OR P0, PT, R2, 0x1, P0 ;  /* 0x000000010200780c */ /* 0x000fe40000701670 */
[----:B------:R-:W-:Y:S02]  /*14bd0*/  FMNMX.FTZ R3, R32, R111, !PT ;  /* 0x0000006f20037209 */ /* 0x000fe40007810000 */
[----:B------:R-:W-:Y:S01]  /*14be0*/  FSEL R10, R10, -INF , !P0 ;  /* 0xff8000000a0a7808 */ /* 0x000fe20004000000 */
[----:B------:R-:W-:Y:S01]  /*14bf0*/  LDSM.16.MT88.4 R80, [R205+0x800] ;  /* 0x00080000cd50783b */ /* 0x000fe20000004200 */
        /* <DEDUP_REMOVED lines=83> */
[----:B------:R-:W-:Y:S01]  /*15130*/  FMNMX.FTZ R4, R184, R4, !PT ;  /* 0x00000004b8047209 */ /* 0x000fe20007810000 */
[----:B------:R-:W1:Y:S01]  /*15140*/  SHFL.BFLY PT, R7, R3, 0x1, 0x1f ;  /* 0x0c201f0003077f89 */ /* 0x000e6200000e0000 */
        /* <DEDUP_REMOVED lines=16> */
[----:B------:R-:W-:Y:S01]  /*15250*/  FMUL.FTZ R3, R110, c[0x0][0x2d0] ;  /* 0x0000b4006e037a20 */ /* 0x000fe20000410000 */
[----:B------:R-:W-:Y:S02]  /*15260*/  FMNMX.FTZ R5, R24, R5, !PT ;  /* 0x0000000518057209 */ /* 0x000fe40007810000 */
[----:B------:R-:W-:Y:S02]  /*15270*/  FSETP.NEU.FTZ.AND P2, PT, R110, -INF , PT ;  /* 0xff8000006e00780b */ /* 0x000fe40003f5d000 */
[----:B------:R-:W-:Y:S02]  /*15280*/  FMNMX.FTZ R5, R25, R5, !PT ;  /* 0x0000000519057209 */ /* 0x000fe40007810000 */
[----:B------:R-:W-:Y:S02]  /*15290*/  FMNMX.FTZ R4, R224, R4, !PT ;  /* 0x00000004e0047209 */ /* 0x000fe40007810000 */
[----:B------:R-:W-:Y:S02]  /*152a0*/  FMNMX.FTZ R5, R28, R5, !PT ;  /* 0x000000051c057209 */ /* 0x000fe40007810000 */
[----:B------:R-:W-:Y:S02]  /*152b0*/  FSEL R71, R3, RZ, P2 ;  /* 0x000000ff03477208 */ /* 0x000fe40001000000 */
[----:B------:R-:W-:Y:S02]  /*152c0*/  FMNMX.FTZ R5, R29, R5, !PT ;  /* 0x000000051d057209 */ /* 0x000fe40007810000 */
[----:B------:R-:W-:Y:S01]  /*152d0*/  FMNMX.FTZ R4, R227, R4, !PT ;  /* 0x00000004e3047209 */ /* 0x000fe20007810000 */
[--C-:B------:R-:W-:Y:S01]  /*152e0*/  FFMA.FTZ R3, R32, c[0x0][0x2d0], -R71.reuse ;  /* 0x0000b40020037a23 */ /* 0x100fe20000010847 */
[----:B------:R-:W-:Y:S01]  /*152f0*/  FMNMX.FTZ R5, R180, R5, !PT ;  /* 0x00000005b4057209 */ /* 0x000fe20007810000 */
[--C-:B------:R-:W-:Y:S01]  /*15300*/  FFMA.FTZ R44, R49, c[0x0][0x2d0], -R71.reuse ;  /* 0x0000b400312c7a23 */ /* 0x100fe20000010847 */
[----:B------:R-:W-:Y:S01]  /*15310*/  FMNMX.FTZ R4, R229, R4, !PT ;  /* 0x00000004e5047209 */ /* 0x000fe20007810000 */
[----:B------:R1:W2:Y:S01]  /*15320*/  MUFU.EX2 R41, R3 ;  /* 0x0000000300297308 */ /* 0x0002a20000000800 */
[----:B------:R-:W-:Y:S02]  /*15330*/  FMNMX.FTZ R5, R181, R5, !PT ;  /* 0x00000005b5057209 */ /* 0x000fe40007810000 */
[----:B------:R-:W-:Y:S01]  /*15340*/  ISETP.LT.OR P0, PT, R2, 0x3a, P0 ;  /* 0x0000003a0200780c */ /* 0x000fe20000701670 */
[----:B------:R-:W3:Y:S01]  /*15350*/  SHFL.BFLY PT, R6, R4, 0x2, 0x1f ;  /* 0x0c401f0004067f89 */ /* 0x000ee200000e0000 */
[----:B------:R-:W-:Y:S02]  /*15360*/  FMNMX.FTZ R5, R182, R5, !PT ;  /* 0x00000005b6057209 */ /* 0x000fe40007810000 */
[----:B------:R-:W-:Y:S02]  /*15370*/  FSEL R202, R63, -INF , !P0 ;  /* 0xff8000003fca7808 */ /* 0x000fe40004000000 */
[----:B------:R-:W-:Y:S01]  /*15380*/  FMNMX.FTZ R5, R183, R5, !PT ;  /* 0x00000005b7057209 */ /* 0x000fe20007810000 */
[----:B------:R-:W-:Y:S01]  /*15390*/  MUFU.EX2 R237, R44 ;  /* 0x0000002c00ed7308 */ /* 0x000fe20000000800 */
[----:B------:R-:W-:Y:S02]  /*153a0*/  ISETP.GT.AND P0, PT, R0, 0x40, !P4 ;  /* 0x000000400000780c */ /* 0x000fe40006704270 */
[----:B------:R-:W-:Y:S02]  /*153b0*/  FMNMX.FTZ R5, R192, R5, !PT ;  /* 0x00000005c0057209 */ /* 0x000fe40007810000 */
[----:B------:R-:W-:Y:S02]  /*153c0*/  ISETP.LT.OR P0, PT, R2, 0x41, P0 ;  /* 0x000000410200780c */ /* 0x000fe40000701670 */
[----:B------:R-:W-:Y:S02]  /*153d0*/  FMNMX.FTZ R5, R193, R5, !PT ;  /* 0x00000005c1057209 */ /* 0x000fe40007810000 */
[----:B------:R-:W-:Y:S02]  /*153e0*/  FSEL R199, R74, -INF , !P0 ;  /* 0xff8000004ac77808 */ /* 0x000fe40004000000 */
[----:B------:R-:W-:Y:S02]  /*153f0*/  FMNMX.FTZ R5, R194, R5, !PT ;  /* 0x00000005c2057209 */ /* 0x000fe40007810000 */
[----:B------:R-:W-:Y:S01]  /*15400*/  ISETP.GT.AND P0, PT, R0, 0x41, !P5 ;  /* 0x000000410000780c */ /* 0x000fe20006f04270 */
[--C-:B-1----:R-:W-:Y:S01]  /*15410*/  FFMA.FTZ R3, R33, c[0x0][0x2d0], -R71.reuse ;  /* 0x0000b40021037a23 */ /* 0x102fe20000010847 */
[----:B------:R-:W-:Y:S02]  /*15420*/  FMNMX.FTZ R5, R197, R5, !PT ;  /* 0x00000005c5057209 */ /* 0x000fe40007810000 */
[----:B------:R-:W-:Y:S01]  /*15430*/  ISETP.LT.OR P0, PT, R2, 0x42, P0 ;  /* 0x000000420200780c */ /* 0x000fe20000701670 */
[----:B------:R1:W-:Y:S01]  /*15440*/  MUFU.EX2 R39, R3 ;  /* 0x0000000300277308 */ /* 0x0003e20000000800 */
[----:B------:R-:W-:Y:S02]  /*15450*/  FMNMX.FTZ R5, R228, R5, !PT ;  /* 0x00000005e4057209 */ /* 0x000fe40007810000 */
[----:B---3--:R-:W-:Y:S02]  /*15460*/  FMNMX.FTZ R4, R4, R6, !PT ;  /* 0x0000000604047209 */ /* 0x008fe40007810000 */
[----:B------:R-:W-:Y:S02]  /*15470*/  FMNMX.FTZ R5, R230, R5, !PT ;  /* 0x00000005e6057209 */ /* 0x000fe40007810000 */
[----:B------:R-:W-:Y:S01]  /*15480*/  FSEL R198, R75, -INF , !P0 ;  /* 0xff8000004bc67808 */ /* 0x000fe20004000000 */
[----:B------:R-:W3:Y:S01]  /*15490*/  SHFL.BFLY PT, R7, R4, 0x1, 0x1f ;  /* 0x0c201f0004077f89 */ /* 0x000ee200000e0000 */
[----:B------:R-:W-:Y:S02]  /*154a0*/  FMNMX.FTZ R5, R231, R5, !PT ;  /* 0x00000005e7057209 */ /* 0x000fe40007810000 */
[----:B------:R-:W-:Y:S02]  /*154b0*/  ISETP.GT.AND P0, PT, R0, 0x48, !P3 ;  /* 0x000000480000780c */ /* 0x000fe40005f04270 */
[----:B------:R-:W-:Y:S02]  /*154c0*/  FMNMX.FTZ R5, R232, R5, !PT ;  /* 0x00000005e8057209 */ /* 0x000fe40007810000 */
[----:B------:R-:W-:Y:S02]  /*154d0*/  ISETP.LT.OR P0, PT, R2, 0x49, P0 ;  /* 0x000000490200780c */ /* 0x000fe40000701670 */
[----:B------:R-:W-:Y:S01]  /*154e0*/  ISETP.GT.AND P3, PT, R0, 0x49, !P6 ;  /* 0x000000490000780c */ /* 0x000fe20007764270 */
[----:B------:R-:W1:Y:S01]  /*154f0*/  SHFL.BFLY PT, R6, R5, 0x2, 0x1f ;  /* 0x0c401f0005067f89 */ /* 0x000e6200000e0000 */
[----:B------:R-:W-:Y:S02]  /*15500*/  FSEL R162, R78, -INF , !P0 ;  /* 0xff8000004ea27808 */ /* 0x000fe40004000000 */
[----:B------:R-:W-:Y:S04]  /*15510*/  ISETP.LT.OR P3, PT, R2, 0x4a, P3 ;  /* 0x0000004a0200780c */ /* 0x000fe80001f61670 */
[----:B------:R-:W-:Y:S02]  /*15520*/  FSEL R70, R79, -INF , !P3 ;  /* 0xff8000004f467808 */ /* 0x000fe40005800000 */
[----:B------:R-:W-:Y:S01]  /*15530*/  LDSM.16.MT88.4 R76, [R208] ;  /* 0x00000000d04c783b */ /* 0x000fe20000004200 */
[----:B---3--:R-:W-:Y:S04]  /*15540*/  FMNMX.FTZ R109, R4, R7, !PT ;  /* 0x00000007046d7209 */ /* 0x008fe80007810000 */
[C---:B------:R-:W-:Y:S01]  /*15550*/  FSETP.NEU.FTZ.AND P1, PT, R109.reuse, -INF , PT ;  /* 0xff8000006d00780b */ /* 0x040fe20003f3d000 */
[----:B------:R-:W-:Y:S01]  /*15560*/  FMUL.FTZ R4, R109, c[0x0][0x2d0] ;  /* 0x0000b4006d047a20 */ /* 0x000fe20000410000 */
[----:B-1----:R-:W-:Y:S01]  /*15570*/  FMNMX.FTZ R3, R5, R6, !PT ;  /* 0x0000000605037209 */ /* 0x002fe20007810000 */
[--C-:B------:R-:W-:Y:S03]  /*15580*/  FFMA.FTZ R5, R164, c[0x0][0x2d0], -R71.reuse ;  /* 0x0000b400a4057a23 */ /* 0x100fe60000010847 */
[----:B------:R-:W-:Y:S02]  /*15590*/  FSEL R115, R4, RZ, P1 ;  /* 0x000000ff04737208 */ /* 0x000fe40000800000 */
[----:B------:R-:W-:Y:S01]  /*155a0*/  FMNMX.FTZ R6, R10, R114, !PT ;  /* 0x000000720a067209 */ /* 0x000fe20007810000 */
[----:B------:R1:W-:Y:S01]  /*155b0*/  MUFU.EX2 R37, R5 ;  /* 0x0000000500257308 */ /* 0x0003e20000000800 */
[----:B------:R-:W3:Y:S02]  /*155c0*/  SHFL.BFLY PT, R7, R3, 0x1, 0x1f ;  /* 0x0c201f0003077f89 */ /* 0x000ee400000e0000 */
[----:B------:R-:W-:Y:S04]  /*155d0*/  FMNMX.FTZ R4, R11, R6, !PT ;  /* 0x000000060b047209 */ /* 0x000fe80007810000 */
[----:B------:R-:W-:Y:S01]  /*155e0*/  FMNMX.FTZ R4, R14, R4, !PT ;  /* 0x000000040e047209 */ /* 0x000fe20007810000 */
[----:B-1----:R-:W-:Y:S01]  /*155f0*/  FFMA.FTZ R5, R165, c[0x0][0x2d0], -R71 ;  /* 0x0000b400a5057a23 */ /* 0x002fe20000010847 */
[----:B---3--:R-:W-:Y:S01]  /*15600*/  FMNMX.FTZ R108, R3, R7, !PT ;  /* 0x00000007036c7209 */ /* 0x008fe20007810000 */
[--C-:B------:R-:W-:Y:S01]  /*15610*/  FFMA.FTZ R3, R166, c[0x0][0x2d0], -R115.reuse ;  /* 0x0000b400a6037a23 */ /* 0x100fe20000010873 */
[----:B--2---:R-:W-:Y:S01]  /*15620*/  MOV R166, R41 ;  /* 0x0000002900a67202 */ /* 0x004fe20000000f00 */
[----:B------:R1:W-:Y:S01]  /*15630*/  MUFU.EX2 R35, R5 ;  /* 0x0000000500237308 */ /* 0x0003e20000000800 */
[----:B------:R-:W-:Y:S09]  /*15640*/  FSETP.NEU.FTZ.AND P0, PT, R108, -INF , PT ;  /* 0xff8000006c00780b */ /* 0x000ff20003f1d000 */
[----:B------:R2:W-:Y:S01]  /*15650*/  MUFU.EX2 R17, R3 ;  /* 0x0000000300117308 */ /* 0x0005e20000000800 */
[--C-:B-1----:R-:W-:Y:S09]  /*15660*/  FFMA.FTZ R5, R34, c[0x0][0x2d0], -R115.reuse ;  /* 0x0000b40022057a23 */ /* 0x102ff20000010873 */
[----:B------:R1:W3:Y:S01]  /*15670*/  MUFU.EX2 R40, R5 ;  /* 0x0000000500287308 */ /* 0x0002e20000000800 */
[----:B--2---:R-:W-:Y:S05]  /*15680*/  FMUL.FTZ R3, R108, c[0x0][0x2d0] ;  /* 0x0000b4006c037a20 */ /* 0x004fea0000410000 */
[----:B------:R-:W-:Y:S05]  /*15690*/  FSEL R156, R3, RZ, P0 ;  /* 0x000000ff039c7208 */ /* 0x000fea0000000000 */
[--C-:B------:R-:W-:Y:S04]  /*156a0*/  FFMA.FTZ R2, R13, c[0x0][0x2d0], -R156.reuse ;  /* 0x0000b4000d027a23 */ /* 0x100fe8000001089c */
[----:B------:R2:W-:Y:S01]  /*156b0*/  MUFU.EX2 R6, R2 ;  /* 0x0000000200067308 */ /* 0x0005e20000000800 */
[----:B-1----:R-:W-:Y:S01]  /*156c0*/  FMNMX.FTZ R5, R15, R4, !PT ;  /* 0x000000040f057209 */ /* 0x002fe20007810000 */
[----:B------:R-:W-:Y:S03]  /*156d0*/  FFMA.FTZ R4, R36, c[0x0][0x2d0], -R115 ;  /* 0x0000b40024047a23 */ /* 0x000fe60000010873 */
[----:B------:R-:W-:Y:S05]  /*156e0*/  FMNMX.FTZ R5, R56, R5, !PT ;  /* 0x0000000538057209 */ /* 0x000fea0007810000 */
[----:B------:R1:W-:Y:S01]  /*156f0*/  MUFU.EX2 R38, R4 ;  /* 0x0000000400267308 */ /* 0x0003e20000000800 */
[----:B------:R-:W-:Y:S04]  /*15700*/  FMNMX.FTZ R5, R57, R5, !PT ;  /* 0x0000000539057209 */ /* 0x000fe80007810000 */
[----:B------:R-:W-:Y:S04]  /*15710*/  FMNMX.FTZ R5, R60, R5, !PT ;  /* 0x000000053c057209 */ /* 0x000fe80007810000 */
[----:B------:R-:W-:Y:S04]  /*15720*/  FMNMX.FTZ R5, R157, R5, !PT ;  /* 0x000000059d057209 */ /* 0x000fe80007810000 */
[----:B------:R-:W-:Y:S01]  /*15730*/  FMNMX.FTZ R5, R158, R5, !PT ;  /* 0x000000059e057209 */ /* 0x000fe20007810000 */
[----:B--2---:R-:W-:Y:S03]  /*15740*/  FFMA.FTZ R2, R168, c[0x0][0x2d0], -R71 ;  /* 0x0000b400a8027a23 */ /* 0x004fe60000010847 */
[----:B------:R-:W-:Y:S01]  /*15750*/  FMNMX.FTZ R3, R159, R5, !PT ;  /* 0x000000059f037209 */ /* 0x000fe20007810000 */
[----:B------:R-:W-:Y:S03]  /*15760*/  MUFU.EX2 R251, R2 ;  /* 0x0000000200fb7308 */ /* 0x000fe60000000800 */
[----:B------:R-:W-:Y:S01]  /*15770*/  FMNMX.FTZ R3, R160, R3, !PT ;  /* 0x00000003a0037209 */ /* 0x000fe20007810000 */
[----:B-1----:R-:W-:Y:S01]  /*15780*/  FFMA.FTZ R4, R167, c[0x0][0x2d0], -R115 ;  /* 0x0000b400a7047a23 */ /* 0x002fe20000010873 */
[----:B---3--:R-:W-:Y:S01]  /*15790*/  MOV R167, R40 ;  /* 0x0000002800a77202 */ /* 0x008fe20000000f00 */
[----:B------:R-:W-:Y:S02]  /*157a0*/  FFMA.FTZ R40, R48, c[0x0][0x2d0], -R71 ;  /* 0x0000b40030287a23 */ /* 0x000fe40000010847 */
[----:B------:R-:W-:Y:S02]  /*157b0*/  FFMA.FTZ R48, R50, c[0x0][0x2d0], -R115 ;  /* 0x0000b40032307a23 */ /* 0x000fe40000010873 */
[----:B------:R1:W-:Y:S10]  /*157c0*/  MUFU.EX2 R7, R4 ;  /* 0x0000000400077308 */ /* 0x0003f40000000800 */
[----:B------:R-:W-:Y:S10]  /*157d0*/  MUFU.EX2 R238, R40 ;  /* 0x0000002800ee7308 */ /* 0x000ff40000000800 */
[----:B------:R-:W-:Y:S01]  /*157e0*/  MUFU.EX2 R236, R48 ;  /* 0x0000003000ec7308 */ /* 0x000fe20000000800 */
[--C-:B-1----:R-:W-:Y:S02]  /*157f0*/  FFMA.FTZ R4, R8, c[0x0][0x2d0], -R156.reuse ;  /* 0x0000b40008047a23 */ /* 0x102fe4000001089c */
[--C-:B------:R-:W-:Y:S02]  /*15800*/  FFMA.FTZ R8, R24, c[0x0][0x2d0], -R156.reuse ;  /* 0x0000b40018087a23 */ /* 0x100fe4000001089c */
[--C-:B------:R-:W-:Y:S05]  /*15810*/  FFMA.FTZ R24, R176, c[0x0][0x2d0], -R71.reuse ;  /* 0x0000b400b0187a23 */ /* 0x100fea0000010847 */
[----:B------:R1:W2:Y:S10]  /*15820*/  MUFU.EX2 R19, R4 ;  /* 0x0000000400137308 */ /* 0x0002b40000000800 */
[----:B------:R-:W-:Y:S10]  /*15830*/  MUFU.EX2 R247, R8 ;  /* 0x0000000800f77308 */ /* 0x000ff40000000800 */
[----:B------:R-:W-:Y:S01]  /*15840*/  MUFU.EX2 R243, R24 ;  /* 0x0000001800f37308 */ /* 0x000fe20000000800 */
[----:B-1----:R-:W-:Y:S01]  /*15850*/  FMNMX.FTZ R4, R161, R3, !PT ;  /* 0x00000003a1047209 */ /* 0x002fe20007810000 */
[--C-:B------:R-:W-:Y:S01]  /*15860*/  FFMA.FTZ R3, R9, c[0x0][0x2d0], -R156.reuse ;  /* 0x0000b40009037a23 */ /* 0x100fe2000001089c */
[----:B--2---:R-:W-:Y:S02]  /*15870*/  MOV R168, R19 ;  /* 0x0000001300a87202 */ /* 0x004fe40000000f00 */
[----:B------:R-:W-:Y:S05]  /*15880*/  FMNMX.FTZ R4, R196, R4, !PT ;  /* 0x00000004c4047209 */ /* 0x000fea0007810000 */
[----:B------:R1:W2:Y:S02]  /*15890*/  MUFU.EX2 R18, R3 ;  /* 0x0000000300127308 */ /* 0x0002a40000000800 */
[----:B-1----:R-:W-:Y:S04]  /*158a0*/  FMNMX.FTZ R3, R200, R4, !PT ;  /* 0x00000004c8037209 */ /* 0x002fe80007810000 */
[----:B------:R-:W-:Y:S01]  /*158b0*/  FMNMX.FTZ R4, R201, R3, !PT ;  /* 0x00000003c9047209 */ /* 0x000fe20007810000 */
[--C-:B------:R-:W-:Y:S02]  /*158c0*/  FFMA.FTZ R3, R12, c[0x0][0x2d0], -R156.reuse ;  /* 0x0000b4000c037a23 */ /* 0x100fe4000001089c */
[--C-:B------:R-:W-:Y:S01]  /*158d0*/  FFMA.FTZ R12, R25, c[0x0][0x2d0], -R156.reuse ;  /* 0x0000b400190c7a23 */ /* 0x100fe2000001089c */
[----:B------:R-:W-:Y:S01]  /*158e0*/  FMNMX.FTZ R4, R202, R4, !PT ;  /* 0x00000004ca047209 */ /* 0x000fe20007810000 */
[----:B------:R1:W3:Y:S03]  /*158f0*/  MUFU.EX2 R16, R3 ;  /* 0x0000000300107308 */ /* 0x0002e60000000800 */
[----:B------:R-:W-:Y:S01]  /*15900*/  FMNMX.FTZ R0, R199, R4, !PT ;  /* 0x00000004c7007209 */ /* 0x000fe20007810000 */
[----:B------:R-:W-:Y:S02]  /*15910*/  FFMA.FTZ R4, R171, c[0x0][0x2d0], -R71 ;  /* 0x0000b400ab047a23 */ /* 0x000fe40000010847 */
[----:B------:R-:W-:Y:S01]  /*15920*/  IMAD.MOV.U32 R171, RZ, RZ, R17 ;  /* 0x000000ffffab7224 */ /* 0x000fe200078e0011 */
[----:B------:R-:W-:Y:S03]  /*15930*/  FMNMX.FTZ R0, R198, R0, !PT ;  /* 0x00000000c6007209 */ /* 0x000fe60007810000 */
[----:B------:R-:W-:Y:S01]  /*15940*/  MUFU.EX2 R32, R4 ;  /* 0x0000000400207308 */ /* 0x000fe20000000800 */
[----:B------:R-:W-:Y:S04]  /*15950*/  FMNMX.FTZ R0, R162, R0, !PT ;  /* 0x00000000a2007209 */ /* 0x000fe80007810000 */
[----:B------:R-:W-:Y:S05]  /*15960*/  FMNMX.FTZ R0, R70, R0, !PT ;  /* 0x0000000046007209 */ /* 0x000fea0007810000 */
[----:B------:R-:W-:Y:S01]  /*15970*/  MUFU.EX2 R246, R12 ;  /* 0x0000000c00f67308 */ /* 0x000fe20000000800 */
[----:B------:R-:W4:Y:S01]  /*15980*/  SHFL.BFLY PT, R2, R0, 0x2, 0x1f ;  /* 0x0c401f0000027f89 */ /* 0x000f2200000e0000 */
[----:B-1----:R-:W-:Y:S02]  /*15990*/  FFMA.FTZ R3, R173, c[0x0][0x2d0], -R71 ;  /* 0x0000b400ad037a23 */ /* 0x002fe40000010847 */
[----:B------:R-:W-:Y:S06]  /*159a0*/  IMAD.MOV.U32 R173, RZ, RZ, R39 ;  /* 0x000000ffffad7224 */ /* 0x000fec00078e0027 */
[----:B------:R1:W-:Y:S01]  /*159b0*/  MUFU.EX2 R31, R3 ;  /* 0x00000003001f7308 */ /* 0x0003e20000000800 */
[----:B------:R-:W-:Y:S01]  /*159c0*/  F2FP.BF16.PACK_AB R72, R173, R166 ;  /* 0x000000a6ad48723e */ /* 0x000fe200000010ff */
[--C-:B-1----:R-:W-:Y:S01]  /*159d0*/  FFMA.FTZ R3, R170, c[0x0][0x2d0], -R115.reuse ;  /* 0x0000b400aa037a23 */ /* 0x102fe20000010873 */
[----:B------:R-:W-:Y:S07]  /*159e0*/  MOV R170, R38 ;  /* 0x0000002600aa7202 */ /* 0x000fee0000000f00 */
[----:B------:R1:W-:Y:S01]  /*159f0*/  MUFU.EX2 R252, R3 ;  /* 0x0000000300fc7308 */ /* 0x0003e20000000800 */
[----:B------:R-:W-:Y:S01]  /*15a00*/  F2FP.BF16.PACK_AB R73, R170, R167 ;  /* 0x000000a7aa49723e */ /* 0x000fe200000010ff */
[----:B-1----:R-:W-:Y:S01]  /*15a10*/  FFMA.FTZ R3, R169, c[0x0][0x2d0], -R115 ;  /* 0x0000b400a9037a23 */ /* 0x002fe20000010873 */
[----:B--2---:R-:W-:Y:S07]  /*15a20*/  MOV R169, R18 ;  /* 0x0000001200a97202 */ /* 0x004fee0000000f00 */
[----:B------:R1:W-:Y:S01]  /*15a30*/  MUFU.EX2 R30, R3 ;  /* 0x00000003001e7308 */ /* 0x0003e20000000800 */
[----:B------:R-:W-:Y:S01]  /*15a40*/  F2FP.BF16.PACK_AB R64, R169, R168 ;  /* 0x000000a8a940723e */ /* 0x000fe200000010ff */
[----:B-1----:R-:W-:Y:S01]  /*15a50*/  FFMA.FTZ R3, R172, c[0x0][0x2d0], -R71 ;  /* 0x0000b400ac037a23 */ /* 0x002fe20000010847 */
[----:B------:R-:W-:Y:S02]  /*15a60*/  MOV R172, R37 ;  /* 0x0000002500ac7202 */ /* 0x000fe40000000f00 */
[----:B------:R-:W-:Y:S05]  /*15a70*/  LDSM.16.MT88.4 R36, [R209] ;  /* 0x00000000d124783b */ /* 0x000fea0000004200 */
[----:B------:R4:W-:Y:S02]  /*15a80*/  MUFU.EX2 R27, R3 ;  /* 0x00000003001b7308 */ /* 0x0009e40000000800 */
[----:B----4-:R-:W-:Y:S01]  /*15a90*/  FMNMX.FTZ R3, R0, R2, !PT ;  /* 0x0000000200037209 */ /* 0x010fe20007810000 */
[----:B------:R-:W-:Y:S01]  /*15aa0*/  FFMA.FTZ R2, R174, c[0x0][0x2d0], -R115 ;  /* 0x0000b400ae027a23 */ /* 0x000fe20000010873 */
[----:B------:R-:W-:Y:S02]  /*15ab0*/  FSEL R0, R110, RZ, P2 ;  /* 0x000000ff6e007208 */ /* 0x000fe40001000000 */
[----:B---3--:R-:W-:Y:S04]  /*15ac0*/  MOV R174, R16 ;  /* 0x0000001000ae7202 */ /* 0x008fe80000000f00 */
[----:B------:R1:W-:Y:S01]  /*15ad0*/  MUFU.EX2 R250, R2 ;  /* 0x0000000200fa7308 */ /* 0x0003e20000000800 */
[----:B------:R-:W2:Y:S01]  /*15ae0*/  SHFL.BFLY PT, R4, R3, 0x1, 0x1f ;  /* 0x0c201f0003047f89 */ /* 0x000ea200000e0000 */
[----:B------:R-:W-:Y:S02]  /*15af0*/  FADD.FTZ R0, -R0, R111 ;  /* 0x0000006f00007221 */ /* 0x000fe40000010100 */
[----:B------:R-:W-:Y:S02]  /*15b00*/  FFMA.FTZ R16, R28, c[0x0][0x2d0], -R156 ;  /* 0x0000b4001c107a23 */ /* 0x000fe4000001089c */
[----:B------:R-:W-:Y:S02]  /*15b10*/  FMUL.FTZ R0, R0, c[0x0][0x2d0] ;  /* 0x0000b40000007a20 */ /* 0x000fe40000410000 */
[----:B------:R-:W-:Y:S02]  /*15b20*/  FFMA.FTZ R28, R177, c[0x0][0x2d0], -R71 ;  /* 0x0000b400b11c7a23 */ /* 0x000fe40000010847 */
[----:B------:R3:W4:Y:S10]  /*15b30*/  MUFU.EX2 R69, R0 ;  /* 0x0000000000457308 */ /* 0x0007340000000800 */
[----:B------:R5:W-:Y:S01]  /*15b40*/  MUFU.EX2 R245, R16 ;  /* 0x0000001000f57308 */ /* 0x000be20000000800 */
[----:B-1----:R-:W-:Y:S02]  /*15b50*/  FSEL R2, R109, RZ, P1 ;  /* 0x000000ff6d027208 */ /* 0x002fe40000800000 */
[----:B--2---:R-:W-:Y:S03]  /*15b60*/  FMNMX.FTZ R3, R3, R4, !PT ;  /* 0x0000000403037209 */ /* 0x004fe60007810000 */
[----:B------:R-:W-:Y:S01]  /*15b70*/  FADD.FTZ R2, -R2, R112 ;  /* 0x0000007002027221 */ /* 0x000fe20000010100 */
[----:B------:R-:W-:Y:S01]  /*15b80*/  MOV R112, R35 ;  /* 0x0000002300707202 */ /* 0x000fe20000000f00 */
[----:B------:R-:W-:Y:S02]  /*15b90*/  FMUL.FTZ R4, R3, c[0x0][0x2d0] ;  /* 0x0000b40003047a20 */ /* 0x000fe40000410000 */
[----:B------:R-:W-:Y:S01]  /*15ba0*/  MUFU.EX2 R242, R28 ;  /* 0x0000001c00f27308 */ /* 0x000fe20000000800 */
[----:B------:R-:W-:Y:S01]  /*15bb0*/  FMUL.FTZ R2, R2, c[0x0][0x2d0] ;  /* 0x0000b40002027a20 */ /* 0x000fe20000410000 */
[----:B---3--:R-:W-:Y:S01]  /*15bc0*/  FSEL R0, R108, RZ, P0 ;  /* 0x000000ff6c007208 */ /* 0x008fe20000000000 */
[----:B----4-:R-:W-:Y:S01]  /*15bd0*/  FMUL.FTZ R17, R69, R129 ;  /* 0x0000008145117220 */ /* 0x010fe20000410000 */
[----:B------:R-:W-:Y:S01]  /*15be0*/  FSETP.NEU.FTZ.AND P0, PT, R3, -INF , PT ;  /* 0xff8000000300780b */ /* 0x000fe20003f1d000 */
[C---:B------:R-:W-:Y:S01]  /*15bf0*/  FMUL.FTZ R33, R69.reuse, R145 ;  /* 0x0000009145217220 */ /* 0x040fe20000410000 */
[----:B------:R-:W-:Y:S01]  /*15c00*/  F2FP.BF16.PACK_AB R74, R112, R172 ;  /* 0x000000ac704a723e */ /* 0x000fe200000010ff */
[----:B------:R-:W-:Y:S01]  /*15c10*/  FADD.FTZ R0, -R0, R113 ;  /* 0x0000007100007221 */ /* 0x000fe20000010100 */
[----:B------:R-:W-:Y:S01]  /*15c20*/  FSEL R111, R4, RZ, P0 ;  /* 0x000000ff046f7208 */ /* 0x000fe20000000000 */
[----:B------:R-:W-:Y:S01]  /*15c30*/  FMUL.FTZ R48, R69, R96 ;  /* 0x0000006045307220 */ /* 0x000fe20000410000 */
[----:B------:R-:W1:Y:S01]  /*15c40*/  MUFU.EX2 R68, R2 ;  /* 0x0000000200447308 */ /* 0x000e620000000800 */
[----:B------:R-:W-:Y:S01]  /*15c50*/  FMUL.FTZ R0, R0, c[0x0][0x2d0] ;  /* 0x0000b40000007a20 */ /* 0x000fe20000410000 */
[----:B------:R-:W-:Y:S01]  /*15c60*/  MOV R113, R7 ;  /* 0x0000000700717202 */ /* 0x000fe20000000f00 */
[--C-:B------:R-:W-:Y:S02]  /*15c70*/  FFMA.FTZ R4, R15, c[0x0][0x2d0], -R111.reuse ;  /* 0x0000b4000f047a23 */ /* 0x100fe4000001086f */
[--C-:B------:R-:W-:Y:S01]  /*15c80*/  FFMA.FTZ R5, R14, c[0x0][0x2d0], -R111.reuse ;  /* 0x0000b4000e057a23 */ /* 0x100fe2000001086f */
[----:B------:R-:W-:Y:S01]  /*15c90*/  F2FP.BF16.PACK_AB R75, R113, R171 ;  /* 0x000000ab714b723e */ /* 0x000fe200000010ff */
[----:B-----5:R-:W-:Y:S02]  /*15ca0*/  FMUL.FTZ R16, R69, R128 ;  /* 0x0000008045107220 */ /* 0x020fe40000410000 */
[--C-:B------:R-:W-:Y:S01]  /*15cb0*/  FFMA.FTZ R58, R57, c[0x0][0x2d0], -R111.reuse ;  /* 0x0000b400393a7a23 */ /* 0x100fe2000001086f */
[----:B------:R2:W3:Y:S01]  /*15cc0*/  MUFU.EX2 R2, R0 ;  /* 0x0000000000027308 */ /* 0x0004e20000000800 */
[----:B------:R-:W-:Y:S02]  /*15cd0*/  FMUL.FTZ R49, R69, R97 ;  /* 0x0000006145317220 */ /* 0x000fe40000410000 */
[--C-:B------:R-:W-:Y:S07]  /*15ce0*/  FFMA.FTZ R62, R60, c[0x0][0x2d0], -R111.reuse ;  /* 0x0000b4003c3e7a23 */ /* 0x100fee000001086f */
[----:B------:R4:W-:Y:S01]  /*15cf0*/  MUFU.EX2 R165, R4 ;  /* 0x0000000400a57308 */ /* 0x0009e20000000800 */
[C---:B-1----:R-:W-:Y:S02]  /*15d00*/  FMUL.FTZ R7, R68.reuse, R119 ;  /* 0x0000007744077220 */ /* 0x042fe40000410000 */
[C---:B------:R-:W-:Y:S02]  /*15d10*/  FMUL.FTZ R18, R68.reuse, R130 ;  /* 0x0000008244127220 */ /* 0x040fe40000410000 */
[C---:B------:R-:W-:Y:S05]  /*15d20*/  FMUL.FTZ R19, R68.reuse, R131 ;  /* 0x0000008344137220 */ /* 0x040fea0000410000 */
        /* <DEDUP_REMOVED lines=8> */
[C---:B------:R-:W-:Y:S02]  /*15db0*/  FMUL.FTZ R12, R2.reuse, R124 ;  /* 0x0000007c020c7220 */ /* 0x040fe40000410000 */
[C---:B------:R-:W-:Y:S02]  /*15dc0*/  FMUL.FTZ R13, R2.reuse, R125 ;  /* 0x0000007d020d7220 */ /* 0x040fe40000410000 */
[----:B----4-:R-:W-:Y:S01]  /*15dd0*/  FFMA.FTZ R4, R175, c[0x0][0x2d0], -R115 ;  /* 0x0000b400af047a23 */ /* 0x010fe20000010873 */
[----:B------:R-:W-:Y:S01]  /*15de0*/  MOV R175, R31 ;  /* 0x0000001f00af7202 */ /* 0x000fe20000000f00 */
[C---:B------:R-:W-:Y:S02]  /*15df0*/  FMUL.FTZ R24, R2.reuse, R136 ;  /* 0x0000008802187220 */ /* 0x040fe40000410000 */
[C---:B------:R-:W-:Y:S01]  /*15e00*/  FMUL.FTZ R25, R2.reuse, R137 ;  /* 0x0000008902197220 */ /* 0x040fe20000410000 */
[----:B------:R3:W-:Y:S01]  /*15e10*/  MUFU.EX2 R249, R4 ;  /* 0x0000000400f97308 */ /* 0x0007e20000000800 */
[C---:B------:R-:W-:Y:S01]  /*15e20*/  FMUL.FTZ R28, R2.reuse, R140 ;  /* 0x0000008c021c7220 */ /* 0x040fe20000410000 */
[----:B------:R-:W-:Y:S01]  /*15e30*/  MOV R137, R167 ;  /* 0x000000a700897202 */ /* 0x000fe20000000f00 */
[C---:B------:R-:W-:Y:S01]  /*15e40*/  FMUL.FTZ R41, R2.reuse, R89 ;  /* 0x0000005902297220 */ /* 0x040fe20000410000 */
[----:B-1----:R-:W-:Y:S01]  /*15e50*/  F2FP.BF16.PACK_AB R67, R165, R248 ;  /* 0x000000f8a543723e */ /* 0x002fe200000010ff */
[----:B------:R-:W-:Y:S02]  /*15e60*/  FMUL.FTZ R5, R69, R117 ;  /* 0x0000007545057220 */ /* 0x000fe40000410000 */
[----:B------:R-:W-:Y:S02]  /*15e70*/  IMAD.MOV.U32 R117, RZ, RZ, R27 ;  /* 0x000000ffff757224 */ /* 0x000fe400078e001b */
[C---:B------:R-:W-:Y:S02]  /*15e80*/  FMUL.FTZ R40, R2.reuse, R88 ;  /* 0x0000005802287220 */ /* 0x040fe40000410000 */
[C---:B------:R-:W-:Y:S02]  /*15e90*/  FMUL.FTZ R44, R2.reuse, R92 ;  /* 0x0000005c022c7220 */ /* 0x040fe40000410000 */
[----:B------:R-:W-:Y:S02]  /*15ea0*/  FMUL.FTZ R45, R2, R93 ;  /* 0x0000005d022d7220 */ /* 0x000fe40000410000 */
[----:B--2---:R-:W-:Y:S01]  /*15eb0*/  FFMA.FTZ R0, R11, c[0x0][0x2d0], -R111 ;  /* 0x0000b4000b007a23 */ /* 0x004fe2000001086f */
[----:B------:R-:W-:Y:S01]  /*15ec0*/  MUFU.EX2 R93, R62 ;  /* 0x0000003e005d7308 */ /* 0x000fe20000000800 */
[C---:B------:R-:W-:Y:S02]  /*15ed0*/  FMUL.FTZ R50, R68.reuse, R98 ;  /* 0x0000006244327220 */ /* 0x040fe40000410000 */
[----:B------:R-:W-:Y:S02]  /*15ee0*/  FMUL.FTZ R51, R68, R99 ;  /* 0x0000006344337220 */ /* 0x000fe40000410000 */
[C---:B------:R-:W-:Y:S01]  /*15ef0*/  FMUL.FTZ R57, R2.reuse, R101 ;  /* 0x0000006502397220 */ /* 0x040fe20000410000 */
[----:B------:R-:W-:Y:S01]  /*15f00*/  LDSM.16.MT88.4 R96, [R206+0x2000] ;  /* 0x00200000ce60783b */ /* 0x000fe20000004200 */
[C---:B------:R-:W-:Y:S02]  /*15f10*/  FMUL.FTZ R60, R2.reuse, R152 ;  /* 0x00000098023c7220 */ /* 0x040fe40000410000 */
[----:B---3--:R-:W-:Y:S01]  /*15f20*/  FMUL.FTZ R4, R69, R116 ;  /* 0x0000007445047220 */ /* 0x008fe20000410000 */
[----:B------:R1:W2:Y:S01]  /*15f30*/  MUFU.EX2 R164, R0 ;  /* 0x0000000000a47308 */ /* 0x0002a20000000800 */
[----:B------:R-:W-:Y:S01]  /*15f40*/  MOV R116, R30 ;  /* 0x0000001e00747202 */ /* 0x000fe20000000f00 */
[----:B------:R-:W-:Y:S02]  /*15f50*/  FMUL.FTZ R61, R2, R153 ;  /* 0x00000099023d7220 */ /* 0x000fe40000410000 */
[----:B------:R-:W-:Y:S02]  /*15f60*/  FFMA.FTZ R88, R181, c[0x0][0x2d0], -R156 ;  /* 0x0000b400b5587a23 */ /* 0x000fe4000001089c */
[----:B------:R-:W-:Y:S04]  /*15f70*/  IMAD.MOV.U32 R140, RZ, RZ, R171 ;  /* 0x000000ffff8c7224 */ /* 0x000fe800078e00ab */
[----:B------:R-:W-:Y:S01]  /*15f80*/  MUFU.EX2 R233, R88 ;  /* 0x0000005800e97308 */ /* 0x000fe20000000800 */
[----:B-1----:R-:W-:Y:S02]  /*15f90*/  FSEL R0, R3, RZ, P0 ;  /* 0x000000ff03007208 */ /* 0x002fe40000000000 */
[----:B--2---:R-:W-:Y:S03]  /*15fa0*/  F2FP.BF16.PACK_AB R65, R164, R163 ;  /* 0x000000a3a441723e */ /* 0x004fe600000010ff */
[----:B------:R-:W-:Y:S02]  /*15fb0*/  FADD.FTZ R0, -R0, R114 ;  /* 0x0000007200007221 */ /* 0x000fe40000010100 */
[----:B------:R-:W-:Y:S02]  /*15fc0*/  IMAD.MOV.U32 R114, RZ, RZ, R6 ;  /* 0x000000ffff727224 */ /* 0x000fe400078e0006 */
[----:B------:R-:W-:Y:S02]  /*15fd0*/  FMUL.FTZ R0, R0, c[0x0][0x2d0] ;  /* 0x0000b40000007a20 */ /* 0x000fe40000410000 */
[----:B------:R-:W-:Y:S01]  /*15fe0*/  FMUL.FTZ R6, R68, R118 ;  /* 0x0000007644067220 */ /* 0x000fe20000410000 */
[----:B------:R-:W-:Y:S03]  /*15ff0*/  F2FP.BF16.PACK_AB R66, R114, R174 ;  /* 0x000000ae7242723e */ /* 0x000fe600000010ff */
[----:B------:R-:W1:Y:S03]  /*16000*/  MUFU.EX2 R0, R0 ;  /* 0x0000000000007308 */ /* 0x000e660000000800 */
[-C--:B------:R-:W-:Y:S01]  /*16010*/  HMMA.16816.F32.BF16 R4, R72, R20.reuse, R4 ;  /* 0x000000144804723c */ /* 0x080fe20000041804 */
[C---:B-1----:R-:W-:Y:S02]  /*16020*/  FMUL.FTZ R10, R0.reuse, R122 ;  /* 0x0000007a000a7220 */ /* 0x042fe40000410000 */
[C---:B------:R-:W-:Y:S02]  /*16030*/  FMUL.FTZ R11, R0.reuse, R123 ;  /* 0x0000007b000b7220 */ /* 0x040fe40000410000 */
[C---:B------:R-:W-:Y:S02]  /*16040*/  FMUL.FTZ R27, R0.reuse, R139 ;  /* 0x0000008b001b7220 */ /* 0x040fe40000410000 */
[C---:B------:R-:W-:Y:S02]  /*16050*/  FMUL.FTZ R42, R0.reuse, R90 ;  /* 0x0000005a002a7220 */ /* 0x040fe40000410000 */
[C---:B------:R-:W-:Y:S01]  /*16060*/  FMUL.FTZ R43, R0.reuse, R91 ;  /* 0x0000005b002b7220 */ /* 0x040fe20000410000 */
[C---:B------:R-:W-:Y:S02]  /*16070*/  HMMA.16816.F32.BF16 R8, R64.reuse, R20, R8 ;  /* 0x000000144008723c */ /* 0x040fe40000041808 */
[C---:B------:R-:W-:Y:S01]  /*16080*/  FMUL.FTZ R14, R0.reuse, R126 ;  /* 0x0000007e000e7220 */ /* 0x040fe20000410000 */
[----:B------:R-:W-:Y:S01]  /*16090*/  LDSM.16.MT88.4 R88, [R206+0x800] ;  /* 0x00080000ce58783b */ /* 0x000fe20000004200 */
[C---:B------:R-:W-:Y:S02]  /*160a0*/  FMUL.FTZ R15, R0.reuse, R127 ;  /* 0x0000007f000f7220 */ /* 0x040fe40000410000 */
[----:B------:R-:W-:Y:S01]  /*160b0*/  FMUL.FTZ R26, R0, R138 ;  /* 0x0000008a001a7220 */ /* 0x000fe20000410000 */
[----:B------:R-:W-:Y:S01]  /*160c0*/  MOV R138, R32 ;  /* 0x00000020008a7202 */ /* 0x000fe20000000f00 */
[--C-:B------:R-:W-:Y:S04]  /*160d0*/  FFMA.FTZ R20, R29, c[0x0][0x2d0], -R156.reuse ;  /* 0x0000b4001d147a23 */ /* 0x100fe8000001089c */
[--C-:B------:R-:W-:Y:S01]  /*160e0*/  FFMA.FTZ R32, R178, c[0x0][0x2d0], -R115.reuse ;  /* 0x0000b400b2207a23 */ /* 0x100fe20000010873 */
[-C--:B------:R-:W-:Y:S01]  /*160f0*/  HMMA.16816.F32.BF16 R12, R64, R22.reuse, R12 ;  /* 0x00000016400c723c */ /* 0x080fe2000004180c */
[----:B------:R1:W-:Y:S01]  /*16100*/  MUFU.EX2 R244, R20 ;  /* 0x0000001400f47308 */ /* 0x0003e20000000800 */
[C---:B------:R-:W-:Y:S01]  /*16110*/  FMUL.FTZ R30, R0.reuse, R142 ;  /* 0x0000008e001e7220 */ /* 0x040fe20000410000 */
[----:B------:R-:W-:Y:S01]  /*16120*/  MOV R142, R169 ;  /* 0x000000a9008e7202 */ /* 0x000fe20000000f00 */
[C---:B------:R-:W-:Y:S01]  /*16130*/  FMUL.FTZ R31, R0.reuse, R143 ;  /* 0x0000008f001f7220 */ /* 0x040fe20000410000 */
[----:B------:R-:W-:Y:S01]  /*16140*/  MOV R143, R170 ;  /* 0x000000aa008f7202 */ /* 0x000fe20000000f00 */
[----:B------:R-:W-:Y:S02]  /*16150*/  FMUL.FTZ R47, R0, R95 ;  /* 0x0000005f002f7220 */ /* 0x000fe40000410000 */
[C---:B------:R-:W-:Y:S01]  /*16160*/  HMMA.16816.F32.BF16 R16, R72.reuse, R22, R16 ;  /* 0x000000164810723c */ /* 0x040fe20000041810 */
[C---:B------:R-:W-:Y:S02]  /*16170*/  FMUL.FTZ R21, R69.reuse, R133 ;  /* 0x0000008545157220 */ /* 0x040fe40000410000 */
[----:B------:R2:W-:Y:S01]  /*16180*/  MUFU.EX2 R241, R32 ;  /* 0x0000002000f17308 */ /* 0x0005e20000000800 */
[----:B------:R-:W-:Y:S01]  /*16190*/  FMUL.FTZ R29, R2, R141 ;  /* 0x0000008d021d7220 */ /* 0x000fe20000410000 */
[----:B------:R-:W-:Y:S01]  /*161a0*/  MOV R141, R172 ;  /* 0x000000ac008d7202 */ /* 0x000fe20000000f00 */
[----:B------:R-:W-:Y:S02]  /*161b0*/  FMUL.FTZ R46, R0, R94 ;  /* 0x0000005e002e7220 */ /* 0x000fe40000410000 */
[C---:B------:R-:W-:Y:S04]  /*161c0*/  FMUL.FTZ R22, R68.reuse, R134 ;  /* 0x0000008644167220 */ /* 0x040fe80000410000 */
[----:B------:R-:W-:Y:S01]  /*161d0*/  FMUL.FTZ R23, R68, R135 ;  /* 0x0000008744177220 */ /* 0x000fe20000410000 */
[----:B------:R3:W-:Y:S01]  /*161e0*/  MUFU.EX2 R94, R58 ;  /* 0x0000003a005e7308 */ /* 0x0007e20000000800 */
[C---:B------:R-:W-:Y:S02]  /*161f0*/  FMUL.FTZ R59, R0.reuse, R103 ;  /* 0x00000067003b7220 */ /* 0x040fe40000410000 */
[C---:B------:R-:W-:Y:S02]  /*16200*/  FMUL.FTZ R62, R0.reuse, R154 ;  /* 0x0000009a003e7220 */ /* 0x040fe40000410000 */
[C---:B-1----:R-:W-:Y:S02]  /*16210*/  FMUL.FTZ R20, R69.reuse, R132 ;  /* 0x0000008445147220 */ /* 0x042fe40000410000 */
[C---:B------:R-:W-:Y:S05]  /*16220*/  FMUL.FTZ R63, R0.reuse, R155 ;  /* 0x0000009b003f7220 */ /* 0x040fea0000410000 */
[-C--:B------:R-:W-:Y:S01]  /*16230*/  HMMA.16816.F32.BF16 R20, R72, R36.reuse, R20 ;  /* 0x000000244814723c */ /* 0x080fe20000041814 */
[----:B--2---:R-:W-:Y:S02]  /*16240*/  FMUL.FTZ R32, R69, R144 ;  /* 0x0000009045207220 */ /* 0x004fe40000410000 */
[----:B------:R-:W-:Y:S05]  /*16250*/  LDSM.16.MT88.4 R144, [R209+0x2000] ;  /* 0x00200000d190783b */ /* 0x000fea0000004200 */
[C---:B------:R-:W-:Y:S01]  /*16260*/  HMMA.16816.F32.BF16 R24, R64.reuse, R36, R24 ;  /* 0x000000244018723c */ /* 0x040fe20000041818 */
[----:B---3--:R-:W-:Y:S06]  /*16270*/  FMUL.FTZ R58, R0, R102 ;  /* 0x00000066003a7220 */ /* 0x008fec0000410000 */
[----:B------:R-:W-:Y:S01]  /*16280*/  FFMA.FTZ R36, R179, c[0x0][0x2d0], -R115 ;  /* 0x0000b400b3247a23 */ /* 0x000fe20000010873 */
[-C--:B------:R-:W-:Y:S01]  /*16290*/  HMMA.16816.F32.BF16 R28, R64, R38.reuse, R28 ;  /* 0x00000026401c723c */ /* 0x080fe2000004181c */
[C---:B------:R-:W-:Y:S02]  /*162a0*/  FMUL.FTZ R37, R69.reuse, R85 ;  /* 0x0000005545257220 */ /* 0x040fe40000410000 */
[----:B------:R1:W-:Y:S05]  /*162b0*/  MUFU.EX2 R239, R36 ;  /* 0x0000002400ef7308 */ /* 0x0003ea0000000800 */
[C---:B------:R-:W-:Y:S07]  /*162c0*/  HMMA.16816.F32.BF16 R32, R72.reuse, R38, R32 ;  /* 0x000000264820723c */ /* 0x040fee0000041820 */
[C---:B------:R-:W-:Y:S02]  /*162d0*/  FMUL.FTZ R38, R68.reuse, R86 ;  /* 0x0000005644267220 */ /* 0x040fe40000410000 */
[----:B------:R-:W-:Y:S03]  /*162e0*/  FMUL.FTZ R39, R68, R87 ;  /* 0x0000005744277220 */ /* 0x000fe60000410000 */
[C---:B-1----:R-:W-:Y:S02]  /*162f0*/  FMUL.FTZ R36, R69.reuse, R84 ;  /* 0x0000005445247220 */ /* 0x042fe40000410000 */
[----:B------:R-:W1:Y:S05]  /*16300*/  LDSM.16.MT88.4 R84, [R209+0x800] ;  /* 0x00080000d154783b */ /* 0x000e6a0000004200 */
[-C--:B------:R-:W-:Y:S08]  /*16310*/  HMMA.16816.F32.BF16 R36, R72, R52.reuse, R36 ;  /* 0x000000344824723c */ /* 0x080ff00000041824 */
[C---:B------:R-:W-:Y:S07]  /*16320*/  HMMA.16816.F32.BF16 R40, R64.reuse, R52, R40 ;  /* 0x000000344028723c */ /* 0x040fee0000041828 */
[--C-:B------:R-:W-:Y:S01]  /*16330*/  FFMA.FTZ R52, R56, c[0x0][0x2d0], -R111.reuse ;  /* 0x0000b40038347a23 */ /* 0x100fe2000001086f */
[-C--:B------:R-:W-:Y:S01]  /*16340*/  HMMA.16816.F32.BF16 R44, R64, R54.reuse, R44 ;  /* 0x00000036402c723c */ /* 0x080fe2000004182c */
[C---:B------:R-:W-:Y:S02]  /*16350*/  FMUL.FTZ R53, R69.reuse, R149 ;  /* 0x0000009545357220 */ /* 0x040fe40000410000 */
[----:B------:R2:W3:Y:S01]  /*16360*/  MUFU.EX2 R95, R52 ;  /* 0x00000034005f7308 */ /* 0x0004e20000000800 */
[----:B------:R-:W-:Y:S04]  /*16370*/  FMUL.FTZ R56, R2, R100 ;  /* 0x0000006402387220 */ /* 0x000fe80000410000 */
[C---:B------:R-:W-:Y:S07]  /*16380*/  HMMA.16816.F32.BF16 R48, R72.reuse, R54, R48 ;  /* 0x000000364830723c */ /* 0x040fee0000041830 */
[C---:B------:R-:W-:Y:S02]  /*16390*/  FMUL.FTZ R54, R68.reuse, R150 ;  /* 0x0000009644367220 */ /* 0x040fe40000410000 */
[----:B------:R-:W-:Y:S03]  /*163a0*/  FMUL.FTZ R55, R68, R151 ;  /* 0x0000009744377220 */ /* 0x000fe60000410000 */
[----:B--2---:R-:W-:Y:S07]  /*163b0*/  FMUL.FTZ R52, R69, R148 ;  /* 0x0000009445347220 */ /* 0x004fee0000410000 */
[-C--:B------:R-:W-:Y:S08]  /*163c0*/  HMMA.16816.F32.BF16 R52, R72, R76.reuse, R52 ;  /* 0x0000004c4834723c */ /* 0x080ff00000041834 */
[C---:B------:R-:W-:Y:S07]  /*163d0*/  HMMA.16816.F32.BF16 R56, R64.reuse, R76, R56 ;  /* 0x0000004c4038723c */ /* 0x040fee0000041838 */
[----:B------:R-:W-:Y:S01]  /*163e0*/  FFMA.FTZ R76, R157, c[0x0][0x2d0], -R111 ;  /* 0x0000b4009d4c7a23 */ /* 0x000fe2000001086f */
[-C--:B------:R-:W-:Y:S01]  /*163f0*/  HMMA.16816.F32.BF16 R60, R64, R78.reuse, R60 ;  /* 0x0000004e403c723c */ /* 0x080fe2000004183c */
[----:B---3--:R-:W-:Y:S02]  /*16400*/  F2FP.BF16.PACK_AB R77, R94, R95 ;  /* 0x0000005f5e4d723e */ /* 0x008fe400000010ff */
[----:B------:R2:W3:Y:S04]  /*16410*/  MUFU.EX2 R234, R76 ;  /* 0x0000004c00ea7308 */ /* 0x0004e80000000800 */
[C---:B------:R-:W-:Y:S02]  /*16420*/  FMUL.FTZ R64, R69.reuse, R104 ;  /* 0x0000006845407220 */ /* 0x040fe40000410000 */
[----:B------:R-:W-:Y:S03]  /*16430*/  FMUL.FTZ R65, R69, R105 ;  /* 0x0000006945417220 */ /* 0x000fe60000410000 */
[C---:B------:R-:W-:Y:S02]  /*16440*/  FMUL.FTZ R66, R68.reuse, R106 ;  /* 0x0000006a44427220 */ /* 0x040fe40000410000 */
[----:B------:R-:W-:Y:S07]  /*16450*/  FMUL.FTZ R67, R68, R107 ;  /* 0x0000006b44437220 */ /* 0x000fee0000410000 */
[----:B------:R-:W-:Y:S01]  /*16460*/  HMMA.16816.F32.BF16 R64, R72, R78, R64 ;  /* 0x0000004e4840723c */ /* 0x000fe20000041840 */
[--C-:B--2---:R-:W-:Y:S06]  /*16470*/  FFMA.FTZ R76, R184, c[0x0][0x2d0], -R115.reuse ;  /* 0x0000b400b84c7a23 */ /* 0x104fec0000010873 */
[----:B------:R-:W-:Y:S02]  /*16480*/  F2FP.BF16.PACK_AB R72, R175, R251 ;  /* 0x000000fbaf48723e */ /* 0x000fe400000010ff */
[----:B------:R-:W-:Y:S01]  /*16490*/  F2FP.BF16.PACK_AB R73, R116, R252 ;  /* 0x000000fc7449723e */ /* 0x000fe200000010ff */
[----:B------:R2:W-:Y:S02]  /*164a0*/  MUFU.EX2 R235, R76 ;  /* 0x0000004c00eb7308 */ /* 0x0005e40000000800 */
[----:B------:R-:W-:Y:S02]  /*164b0*/  F2FP.BF16.PACK_AB R74, R138, R117 ;  /* 0x000000758a4a723e */ /* 0x000fe400000010ff */
[----:B------:R-:W-:Y:S02]  /*164c0*/  F2FP.BF16.PACK_AB R75, R249, R250 ;  /* 0x000000faf94b723e */ /* 0x000fe400000010ff */
[----:B------:R-:W-:Y:S02]  /*164d0*/  F2FP.BF16.PACK_AB R78, R244, R245 ;  /* 0x000000f5f44e723e */ /* 0x000fe400000010ff */
[----:B---3--:R-:W-:Y:S03]  /*164e0*/  F2FP.BF16.PACK_AB R79, R234, R93 ;  /* 0x0000005dea4f723e */ /* 0x008fe600000010ff */
[-C--:B------:R-:W-:Y:S01]  /*164f0*/  HMMA.16816.F32.BF16 R4, R72, R80.reuse, R4 ;  /* 0x000000504804723c */ /* 0x080fe20000041804 */
[--C-:B--2---:R-:W-:Y:S04]  /*16500*/  FFMA.FTZ R76, R180, c[0x0][0x2d0], -R156.reuse ;  /* 0x0000b400b44c7a23 */ /* 0x104fe8000001089c */
        /* <DEDUP_REMOVED lines=8> */
[C---:B------:R-:W-:Y:S01]  /*16590*/  HMMA.16816.F32.BF16 R24, R76.reuse, R84, R24 ;  /* 0x000000544c18723c */ /* 0x040fe20000041818 */
[----:B--2---:R-:W-:Y:S06]  /*165a0*/  FFMA.FTZ R80, R183, c[0x0][0x2d0], -R156 ;  /* 0x0000b400b7507a23 */ /* 0x004fec000001089c */
[----:B------:R-:W-:Y:S01]  /*165b0*/  FFMA.FTZ R84, R188, c[0x0][0x2d0], -R115 ;  /* 0x0000b400bc547a23 */ /* 0x000fe20000010873 */
[-C--:B------:R-:W-:Y:S01]  /*165c0*/  HMMA.16816.F32.BF16 R28, R76, R86.reuse, R28 ;  /* 0x000000564c1c723c */ /* 0x080fe2000004181c */
[----:B------:R1:W2:Y:S03]  /*165d0*/  MUFU.EX2 R183, R80 ;  /* 0x0000005000b77308 */ /* 0x0002a60000000800 */
[----:B------:R-:W-:Y:S04]  /*165e0*/  MOV R188, R175 ;  /* 0x000000af00bc7202 */ /* 0x000fe80000000f00 */
[C---:B------:R-:W-:Y:S03]  /*165f0*/  HMMA.16816.F32.BF16 R32, R72.reuse, R86, R32 ;  /* 0x000000564820723c */ /* 0x040fe60000041820 */
[----:B------:R3:W-:Y:S05]  /*16600*/  MUFU.EX2 R180, R84 ;  /* 0x0000005400b47308 */ /* 0x0007ea0000000800 */
[-C--:B------:R-:W-:Y:S08]  /*16610*/  HMMA.16816.F32.BF16 R36, R72, R88.reuse, R36 ;  /* 0x000000584824723c */ /* 0x080ff00000041824 */
[C---:B------:R-:W-:Y:S01]  /*16620*/  HMMA.16816.F32.BF16 R40, R76.reuse, R88, R40 ;  /* 0x000000584c28723c */ /* 0x040fe20000041828 */
[----:B-1----:R-:W-:Y:S03]  /*16630*/  FFMA.FTZ R80, R185, c[0x0][0x2d0], -R71 ;  /* 0x0000b400b9507a23 */ /* 0x002fe60000010847 */
[----:B------:R-:W-:Y:S01]  /*16640*/  MOV R185, R166 ;  /* 0x000000a600b97202 */ /* 0x000fe20000000f00 */
[----:B------:R1:W-:Y:S02]  /*16650*/  MUFU.EX2 R181, R80 ;  /* 0x0000005000b57308 */ /* 0x0003e40000000800 */
[----:B------:R-:W-:Y:S01]  /*16660*/  FFMA.FTZ R88, R159, c[0x0][0x2d0], -R111 ;  /* 0x0000b4009f587a23 */ /* 0x000fe2000001086f */
[-C--:B------:R-:W-:Y:S01]  /*16670*/  HMMA.16816.F32.BF16 R44, R76, R90.reuse, R44 ;  /* 0x0000005a4c2c723c */ /* 0x080fe2000004182c */
[--C-:B---3--:R-:W-:Y:S03]  /*16680*/  FFMA.FTZ R84, R189, c[0x0][0x2d0], -R71.reuse ;  /* 0x0000b400bd547a23 */ /* 0x108fe60000010847 */
[----:B------:R-:W-:Y:S03]  /*16690*/  IMAD.MOV.U32 R189, RZ, RZ, R114 ;  /* 0x000000ffffbd7224 */ /* 0x000fe600078e0072 */
[----:B------:R3:W-:Y:S01]  /*166a0*/  MUFU.EX2 R149, R88 ;  /* 0x0000005800957308 */ /* 0x0007e20000000800 */
[C---:B------:R-:W-:Y:S09]  /*166b0*/  HMMA.16816.F32.BF16 R48, R72.reuse, R90, R48 ;  /* 0x0000005a4830723c */ /* 0x040ff20000041830 */
[----:B------:R4:W-:Y:S03]  /*166c0*/  MUFU.EX2 R178, R84 ;  /* 0x0000005400b27308 */ /* 0x0009e60000000800 */
[----:B-1----:R-:W-:Y:S01]  /*166d0*/  FFMA.FTZ R80, R186, c[0x0][0x2d0], -R71 ;  /* 0x0000b400ba507a23 */ /* 0x002fe20000010847 */
[----:B------:R-:W-:Y:S06]  /*166e0*/  MOV R186, R117 ;  /* 0x0000007500ba7202 */ /* 0x000fec0000000f00 */
[----:B------:R1:W-:Y:S01]  /*166f0*/  MUFU.EX2 R182, R80 ;  /* 0x0000005000b67308 */ /* 0x0003e20000000800 */
[----:B---3--:R-:W-:Y:S09]  /*16700*/  FFMA.FTZ R88, R160, c[0x0][0x2d0], -R111 ;  /* 0x0000b400a0587a23 */ /* 0x008ff2000001086f */
[----:B------:R3:W-:Y:S01]  /*16710*/  MUFU.EX2 R148, R88 ;  /* 0x0000005800947308 */ /* 0x0007e20000000800 */
[----:B----4-:R-:W-:Y:S01]  /*16720*/  FFMA.FTZ R84, R190, c[0x0][0x2d0], -R71 ;  /* 0x0000b400be547a23 */ /* 0x010fe20000010847 */
[----:B------:R-:W-:Y:S08]  /*16730*/  MOV R190, R113 ;  /* 0x0000007100be7202 */ /* 0x000ff00000000f00 */
[----:B------:R4:W-:Y:S01]  /*16740*/  MUFU.EX2 R179, R84 ;  /* 0x0000005400b37308 */ /* 0x0009e20000000800 */
[----:B-1----:R-:W-:Y:S01]  /*16750*/  FFMA.FTZ R80, R187, c[0x0][0x2d0], -R115 ;  /* 0x0000b400bb507a23 */ /* 0x002fe20000010873 */
[----:B------:R-:W-:Y:S08]  /*16760*/  MOV R187, R116 ;  /* 0x0000007400bb7202 */ /* 0x000ff00000000f00 */
[----:B------:R1:W-:Y:S01]  /*16770*/  MUFU.EX2 R151, R80 ;  /* 0x0000005000977308 */ /* 0x0003e20000000800 */
[--C-:B---3--:R-:W-:Y:S02]  /*16780*/  FFMA.FTZ R88, R193, c[0x0][0x2d0], -R156.reuse ;  /* 0x0000b400c1587a23 */ /* 0x108fe4000001089c */
[----:B------:R-:W-:Y:S07]  /*16790*/  IMAD.MOV.U32 R193, RZ, RZ, R173 ;  /* 0x000000ffffc17224 */ /* 0x000fee00078e00ad */
[----:B------:R3:W-:Y:S01]  /*167a0*/  MUFU.EX2 R102, R88 ;  /* 0x0000005800667308 */ /* 0x0007e20000000800 */
[----:B----4-:R-:W-:Y:S01]  /*167b0*/  FFMA.FTZ R84, R191, c[0x0][0x2d0], -R115 ;  /* 0x0000b400bf547a23 */ /* 0x010fe20000010873 */
[----:B------:R-:W-:Y:S08]  /*167c0*/  MOV R191, R112 ;  /* 0x0000007000bf7202 */ /* 0x000ff00000000f00 */
[----:B------:R4:W-:Y:S01]  /*167d0*/  MUFU.EX2 R177, R84 ;  /* 0x0000005400b17308 */ /* 0x0009e20000000800 */
[----:B-1----:R-:W1:Y:S08]  /*167e0*/  LDSM.16.MT88.4 R80, [R208+0x800] ;  /* 0x00080000d050783b */ /* 0x002e700000004200 */
[----:B---3--:R-:W-:Y:S01]  /*167f0*/  LDSM.16.MT88.4 R88, [R206+0x1000] ;  /* 0x00100000ce58783b */ /* 0x008fe20000004200 */
[--C-:B----4-:R-:W-:Y:S04]  /*16800*/  FFMA.FTZ R84, R158, c[0x0][0x2d0], -R111.reuse ;  /* 0x0000b4009e547a23 */ /* 0x110fe8000001086f */
[----:B------:R3:W4:Y:S01]  /*16810*/  MUFU.EX2 R150, R84 ;  /* 0x0000005400967308 */ /* 0x0007220000000800 */
[-C--:B-1----:R-:W-:Y:S08]  /*16820*/  HMMA.16816.F32.BF16 R52, R72, R80.reuse, R52 ;  /* 0x000000504834723c */ /* 0x082ff00000041834 */
[C---:B------:R-:W-:Y:S01]  /*16830*/  HMMA.16816.F32.BF16 R56, R76.reuse, R80, R56 ;  /* 0x000000504c38723c */ /* 0x040fe20000041838 */
[----:B---3--:R-:W1:Y:S06]  /*16840*/  LDSM.16.MT88.4 R84, [R205+0x1000] ;  /* 0x00100000cd54783b */ /* 0x008e6c0000004200 */
[----:B------:R-:W-:Y:S01]  /*16850*/  FFMA.FTZ R80, R161, c[0x0][0x2d0], -R111 ;  /* 0x0000b400a1507a23 */ /* 0x000fe2000001086f */
[-C--:B------:R-:W-:Y:S03]  /*16860*/  HMMA.16816.F32.BF16 R60, R76, R82.reuse, R60 ;  /* 0x000000524c3c723c */ /* 0x080fe6000004183c */
[----:B------:R3:W5:Y:S04]  /*16870*/  MUFU.EX2 R103, R80 ;  /* 0x0000005000677308 */ /* 0x0007680000000800 */
[--C-:B------:R-:W-:Y:S01]  /*16880*/  FFMA.FTZ R76, R195, c[0x0][0x2d0], -R115.reuse ;  /* 0x0000b400c34c7a23 */ /* 0x100fe20000010873 */
[----:B------:R-:W-:Y:S01]  /*16890*/  HMMA.16816.F32.BF16 R64, R72, R82, R64 ;  /* 0x000000524840723c */ /* 0x000fe20000041840 */
[----:B--2---:R-:W-:Y:S01]  /*168a0*/  F2FP.BF16.PACK_AB R78, R183, R184 ;  /* 0x000000b8b74e723e */ /* 0x004fe200000010ff */
[----:B------:R-:W2:Y:S02]  /*168b0*/  LDL.LU R195, [R1+0x10] ;  /* 0x0000100001c37983 */ /* 0x000ea40000300800 */
[----:B----4-:R-:W-:Y:S01]  /*168c0*/  F2FP.BF16.PACK_AB R77, R149, R150 ;  /* 0x00000096954d723e */ /* 0x010fe200000010ff */
[----:B------:R4:W-:Y:S02]  /*168d0*/  MUFU.EX2 R176, R76 ;  /* 0x0000004c00b07308 */ /* 0x0009e40000000800 */
[----:B------:R-:W-:Y:S02]  /*168e0*/  F2FP.BF16.PACK_AB R72, R242, R243 ;  /* 0x000000f3f248723e */ /* 0x000fe400000010ff */
[----:B------:R-:W-:Y:S03]  /*168f0*/  F2FP.BF16.PACK_AB R73, R239, R241 ;  /* 0x000000f1ef49723e */ /* 0x000fe600000010ff */
[----:B------:R-:W-:Y:S02]  /*16900*/  F2FP.BF16.PACK_AB R74, R237, R238 ;  /* 0x000000eeed4a723e */ /* 0x000fe400000010ff */
[----:B------:R-:W-:Y:S01]  /*16910*/  F2FP.BF16.PACK_AB R75, R235, R236 ;  /* 0x000000eceb4b723e */ /* 0x000fe200000010ff */
[----:B---3--:R-:W3:Y:S01]  /*16920*/  LDSM.16.MT88.4 R80, [R209+0x1000] ;  /* 0x00100000d150783b */ /* 0x008ee20000004200 */
[----:B-----5:R-:W-:Y:S05]  /*16930*/  F2FP.BF16.PACK_AB R79, R103, R148 ;  /* 0x00000094674f723e */ /* 0x020fea00000010ff */
[-C--:B-1----:R-:W-:Y:S01]  /*16940*/  HMMA.16816.F32.BF16 R4, R72, R84.reuse, R4 ;  /* 0x000000544804723c */ /* 0x082fe20000041804 */
[--C-:B----4-:R-:W-:Y:S01]  /*16950*/  FFMA.FTZ R76, R192, c[0x0][0x2d0], -R156.reuse ;  /* 0x0000b400c04c7a23 */ /* 0x110fe2000001089c */
[----:B------:R-:W-:Y:S03]  /*16960*/  MOV R192, R174 ;  /* 0x000000ae00c07202 */ /* 0x000fe60000000f00 */
[----:B------:R1:W-:Y:S02]  /*16970*/  MUFU.EX2 R101, R76 ;  /* 0x0000004c00657308 */ /* 0x0003e40000000800 */
[----:B-1----:R-:W-:Y:S07]  /*16980*/  F2FP.BF16.PACK_AB R76, R233, R92 ;  /* 0x0000005ce94c723e */ /* 0x002fee00000010ff */
[C---:B------:R-:W-:Y:S07]  /*16990*/  HMMA.16816.F32.BF16 R8, R76.reuse, R84, R8 ;  /* 0x000000544c08723c */ /* 0x040fee0000041808 */
[--C-:B------:R-:W-:Y:S01]  /*169a0*/  FFMA.FTZ R84, R194, c[0x0][0x2d0], -R156.reuse ;  /* 0x0000b400c2547a23 */ /* 0x100fe2000001089c */
[-C--:B------:R-:W-:Y:S01]  /*169b0*/  HMMA.16816.F32.BF16 R12, R76, R86.reuse, R12 ;  /* 0x000000564c0c723c */ /* 0x080fe2000004180c */
[----:B------:R-:W4:Y:S02]  /*169c0*/  LDL.LU R194, [R1+0xc] ;  /* 0x00000c0001c27983 */ /* 0x000f240000300800 */
[----:B------:R1:W-:Y:S02]  /*169d0*/  MUFU.EX2 R175, R84 ;  /* 0x0000005400af7308 */ /* 0x0003e40000000800 */
[----:B------:R-:W5:Y:S03]  /*169e0*/  LDL.LU R139, [R1+0x8] ;  /* 0x00000800018b7983 */ /* 0x000f660000300800 */
[C---:B------:R-:W-:Y:S01]  /*169f0*/  HMMA.16816.F32.BF16 R16, R72.reuse, R86, R16 ;  /* 0x000000564810723c */ /* 0x040fe20000041810 */
[----:B------:R-:W2:Y:S07]  /*16a00*/  LDL.LU R136, [R1+0x4] ;  /* 0x0000040001887983 */ /* 0x000eae0000300800 */
[-C--:B---3--:R-:W-:Y:S08]  /*16a10*/  HMMA.16816.F32.BF16 R20, R72, R80.reuse, R20 ;  /* 0x000000504814723c */ /* 0x088ff00000041814 */
[C---:B------:R-:W-:Y:S01]  /*16a20*/  HMMA.16816.F32.BF16 R24, R76.reuse, R80, R24 ;  /* 0x000000504c18723c */ /* 0x040fe20000041818 */
[--C-:B-1----:R-:W-:Y:S03]  /*16a30*/  FFMA.FTZ R84, R197, c[0x0][0x2d0], -R156.reuse ;  /* 0x0000b400c5547a23 */ /* 0x102fe6000001089c */
[----:B------:R-:W-:Y:S03]  /*16a40*/  MOV R197, R168 ;  /* 0x000000a800c57202 */ /* 0x000fe60000000f00 */
[----:B------:R-:W-:Y:S01]  /*16a50*/  FFMA.FTZ R80, R223, c[0x0][0x2d0], -R115 ;  /* 0x0000b400df507a23 */ /* 0x000fe20000010873 */
[-C--:B------:R-:W-:Y:S01]  /*16a60*/  HMMA.16816.F32.BF16 R28, R76, R82.reuse, R28 ;  /* 0x000000524c1c723c */ /* 0x080fe2000004181c */
[----:B------:R1:W-:Y:S07]  /*16a70*/  MUFU.EX2 R174, R84 ;  /* 0x0000005400ae7308 */ /* 0x0003ee0000000800 */
[C---:B------:R-:W-:Y:S03]  /*16a80*/  HMMA.16816.F32.BF16 R32, R72.reuse, R82, R32 ;  /* 0x000000524820723c */ /* 0x040fe60000041820 */
[----:B------:R3:W-:Y:S05]  /*16a90*/  MUFU.EX2 R171, R80 ;  /* 0x0000005000ab7308 */ /* 0x0007ea0000000800 */
[-C--:B------:R-:W-:Y:S08]  /*16aa0*/  HMMA.16816.F32.BF16 R36, R72, R88.reuse, R36 ;  /* 0x000000584824723c */ /* 0x080ff00000041824 */
[C---:B------:R-:W-:Y:S01]  /*16ab0*/  HMMA.16816.F32.BF16 R40, R76.reuse, R88, R40 ;  /* 0x000000584c28723c */ /* 0x040fe20000041828 */
[----:B-1----:R-:W-:Y:S04]  /*16ac0*/  FFMA.FTZ R84, R203, c[0x0][0x2d0], -R71 ;  /* 0x0000b400cb547a23 */ /* 0x002fe80000010847 */
[----:B------:R1:W-:Y:S03]  /*16ad0*/  MUFU.EX2 R172, R84 ;  /* 0x0000005400ac7308 */ /* 0x0003e60000000800 */
[-C--:B------:R-:W-:Y:S01]  /*16ae0*/  HMMA.16816.F32.BF16 R44, R76, R90.reuse, R44 ;  /* 0x0000005a4c2c723c */ /* 0x080fe2000004182c */
[----:B---3--:R-:W-:Y:S07]  /*16af0*/  FFMA.FTZ R80, R224, c[0x0][0x2d0], -R115 ;  /* 0x0000b400e0507a23 */ /* 0x008fee0000010873 */
[C---:B------:R-:W-:Y:S01]  /*16b00*/  HMMA.16816.F32.BF16 R48, R72.reuse, R90, R48 ;  /* 0x0000005a4830723c */ /* 0x040fe20000041830 */
[----:B------:R3:W3:Y:S01]  /*16b10*/  MUFU.EX2 R170, R80 ;  /* 0x0000005000aa7308 */ /* 0x0006e20000000800 */
[----:B------:R-:W-:Y:S02]  /*16b20*/  LDSM.16.MT88.4 R88, [R206+0x1800] ;  /* 0x00180000ce58783b */ /* 0x000fe40000004200 */
[--C-:B-1----:R-:W-:Y:S07]  /*16b30*/  FFMA.FTZ R84, R222, c[0x0][0x2d0], -R71.reuse ;  /* 0x0000b400de547a23 */ /* 0x102fee0000010847 */
[----:B------:R1:W1:Y:S01]  /*16b40*/  MUFU.EX2 R173, R84 ;  /* 0x0000005400ad7308 */ /* 0x0002620000000800 */
[--C-:B---3--:R-:W-:Y:S01]  /*16b50*/  FFMA.FTZ R80, R225, c[0x0][0x2d0], -R71.reuse ;  /* 0x0000b400e1507a23 */ /* 0x108fe20000010847 */
[----:B------:R-:W-:Y:S01]  /*16b60*/  F2FP.BF16.PACK_AB R105, R170, R171 ;  /* 0x000000abaa69723e */ /* 0x000fe200000010ff */
[----:B------:R-:W-:Y:S07]  /*16b70*/  FFMA.FTZ R71, R226, c[0x0][0x2d0], -R71 ;  /* 0x0000b400e2477a23 */ /* 0x000fee0000010847 */
[----:B------:R3:W-:Y:S10]  /*16b80*/  MUFU.EX2 R169, R80 ;  /* 0x0000005000a97308 */ /* 0x0007f40000000800 */
[----:B------:R3:W3:Y:S01]  /*16b90*/  MUFU.EX2 R168, R71 ;  /* 0x0000004700a87308 */ /* 0x0006e20000000800 */
[----:B-1----:R-:W1:Y:S01]  /*16ba0*/  LDSM.16.MT88.4 R84, [R208+0x1000] ;  /* 0x00100000d054783b */ /* 0x002e620000004200 */
[----:B------:R-:W-:Y:S07]  /*16bb0*/  F2FP.BF16.PACK_AB R104, R173, R172 ;  /* 0x000000acad68723e */ /* 0x000fee00000010ff */
[----:B---3--:R-:W3:Y:S01]  /*16bc0*/  LDSM.16.MT88.4 R80, [R205+0x1800] ;  /* 0x00180000cd50783b */ /* 0x008ee20000004200 */
[--C-:B------:R-:W-:Y:S01]  /*16bd0*/  FFMA.FTZ R71, R227, c[0x0][0x2d0], -R115.reuse ;  /* 0x0000b400e3477a23 */ /* 0x100fe20000010873 */
[----:B------:R-:W-:Y:S01]  /*16be0*/  F2FP.BF16.PACK_AB R106, R168, R169 ;  /* 0x000000a9a86a723e */ /* 0x000fe200000010ff */
[----:B------:R-:W-:Y:S02]  /*16bf0*/  FFMA.FTZ R115, R229, c[0x0][0x2d0], -R115 ;  /* 0x0000b400e5737a23 */ /* 0x000fe40000010873 */
[----:B------:R3:W-:Y:S10]  /*16c00*/  MUFU.EX2 R167, R71 ;  /* 0x0000004700a77308 */ /* 0x0007f40000000800 */
[----:B------:R-:W3:Y:S01]  /*16c10*/  MUFU.EX2 R166, R115 ;  /* 0x0000007300a67308 */ /* 0x000ee20000000800 */
[-C--:B-1----:R-:W-:Y:S08]  /*16c20*/  HMMA.16816.F32.BF16 R52, R72, R84.reuse, R52 ;  /* 0x000000544834723c */ /* 0x082ff00000041834 */
[C---:B------:R-:W-:Y:S01]  /*16c30*/  HMMA.16816.F32.BF16 R56, R76.reuse, R84, R56 ;  /* 0x000000544c38723c */ /* 0x040fe20000041838 */
[--C-:B---3--:R-:W-:Y:S07]  /*16c40*/  FFMA.FTZ R71, R196, c[0x0][0x2d0], -R111.reuse ;  /* 0x0000b400c4477a23 */ /* 0x108fee000001086f */
[-C--:B------:R-:W-:Y:S01]  /*16c50*/  HMMA.16816.F32.BF16 R60, R76, R86.reuse, R60 ;  /* 0x000000564c3c723c */ /* 0x080fe2000004183c */
[----:B------:R1:W-:Y:S03]  /*16c60*/  MUFU.EX2 R100, R71 ;  /* 0x0000004700647308 */ /* 0x0003e60000000800 */
[----:B------:R-:W-:Y:S03]  /*16c70*/  F2FP.BF16.PACK_AB R107, R166, R167 ;  /* 0x000000a7a66b723e */ /* 0x000fe600000010ff */
        /* <DEDUP_REMOVED lines=8> */
[--C-:B-1----:R-:W-:Y:S01]  /*16d00*/  FFMA.FTZ R71, R200, c[0x0][0x2d0], -R111.reuse ;  /* 0x0000b400c8477a23 */ /* 0x102fe2000001086f */
[----:B------:R-:W-:Y:S05]  /*16d10*/  IADD3 R200, R220, -0x1, RZ ;  /* 0xffffffffdcc87810 */ /* 0x000fea0007ffe0ff */
[-C--:B------:R-:W-:Y:S01]  /*16d20*/  HMMA.16816.F32.BF16 R4, R72, R80.reuse, R4 ;  /* 0x000000504804723c */ /* 0x080fe20000041804 */
[----:B------:R1:W1:Y:S02]  /*16d30*/  MUFU.EX2 R158, R71 ;  /* 0x00000047009e7308 */ /* 0x0002640000000800 */
[--C-:B-1----:R-:W-:Y:S01]  /*16d40*/  FFMA.FTZ R71, R201, c[0x0][0x2d0], -R111.reuse ;  /* 0x0000b400c9477a23 */ /* 0x102fe2000001086f */
[----:B------:R-:W-:Y:S07]  /*16d50*/  F2FP.BF16.PACK_AB R77, R158, R100 ;  /* 0x000000649e4d723e */ /* 0x000fee00000010ff */
[----:B------:R1:W-:Y:S02]  /*16d60*/  MUFU.EX2 R157, R71 ;  /* 0x00000047009d7308 */ /* 0x0003e40000000800 */
[--C-:B-1----:R-:W-:Y:S08]  /*16d70*/  FFMA.FTZ R71, R202, c[0x0][0x2d0], -R111.reuse ;  /* 0x0000b400ca477a23 */ /* 0x102ff0000001086f */
[----:B------:R1:W1:Y:S02]  /*16d80*/  MUFU.EX2 R114, R71 ;  /* 0x0000004700727308 */ /* 0x0002640000000800 */
[--C-:B-1----:R-:W-:Y:S01]  /*16d90*/  FFMA.FTZ R71, R228, c[0x0][0x2d0], -R156.reuse ;  /* 0x0000b400e4477a23 */ /* 0x102fe2000001089c */
[----:B------:R-:W-:Y:S07]  /*16da0*/  F2FP.BF16.PACK_AB R79, R114, R157 ;  /* 0x0000009d724f723e */ /* 0x000fee00000010ff */
        /* <DEDUP_REMOVED lines=10> */
[C---:B------:R-:W-:Y:S01]  /*16e50*/  HMMA.16816.F32.BF16 R32, R72.reuse, R86, R32 ;  /* 0x000000564820723c */ /* 0x040fe20000041820 */
[--C-:B-1----:R-:W-:Y:S03]  /*16e60*/  FFMA.FTZ R71, R231, c[0x0][0x2d0], -R156.reuse ;  /* 0x0000b400e7477a23 */ /* 0x102fe6000001089c */
[----:B---3--:R-:W-:Y:S01]  /*16e70*/  F2FP.BF16.PACK_AB R152, R159, R161 ;  /* 0x000000a19f98723e */ /* 0x008fe200000010ff */
[----:B------:R1:W-:Y:S01]  /*16e80*/  MUFU.EX2 R160, R71 ;  /* 0x0000004700a07308 */ /* 0x0003e20000000800 */
[----:B------:R-:W-:Y:S02]  /*16e90*/  FFMA.FTZ R156, R232, c[0x0][0x2d0], -R156 ;  /* 0x0000b400e89c7a23 */ /* 0x000fe4000001089c */
[-C--:B------:R-:W-:Y:S07]  /*16ea0*/  HMMA.16816.F32.BF16 R36, R72, R88.reuse, R36 ;  /* 0x000000584824723c */ /* 0x080fee0000041824 */
[----:B------:R-:W3:Y:S01]  /*16eb0*/  MUFU.EX2 R115, R156 ;  /* 0x0000009c00737308 */ /* 0x000ee20000000800 */
[C---:B------:R-:W-:Y:S08]  /*16ec0*/  HMMA.16816.F32.BF16 R40, R76.reuse, R88, R40 ;  /* 0x000000584c28723c */ /* 0x040ff00000041828 */
[-C--:B------:R-:W-:Y:S01]  /*16ed0*/  HMMA.16816.F32.BF16 R44, R76, R90.reuse, R44 ;  /* 0x0000005a4c2c723c */ /* 0x080fe2000004182c */
[--C-:B-1----:R-:W-:Y:S07]  /*16ee0*/  FFMA.FTZ R71, R199, c[0x0][0x2d0], -R111.reuse ;  /* 0x0000b400c7477a23 */ /* 0x102fee000001086f */
[C---:B------:R-:W-:Y:S01]  /*16ef0*/  HMMA.16816.F32.BF16 R48, R72.reuse, R90, R48 ;  /* 0x0000005a4830723c */ /* 0x040fe20000041830 */
[----:B------:R1:W-:Y:S03]  /*16f00*/  MUFU.EX2 R113, R71 ;  /* 0x0000004700717308 */ /* 0x0003e60000000800 */
[----:B---3--:R-:W-:Y:S04]  /*16f10*/  F2FP.BF16.PACK_AB R154, R115, R160 ;  /* 0x000000a0739a723e */ /* 0x008fe800000010ff */
[-C--:B--2---:R-:W-:Y:S08]  /*16f20*/  HMMA.16816.F32.BF16 R52, R72, R80.reuse, R52 ;  /* 0x000000504834723c */ /* 0x084ff00000041834 */
[C---:B------:R-:W-:Y:S08]  /*16f30*/  HMMA.16816.F32.BF16 R56, R76.reuse, R80, R56 ;  /* 0x000000504c38723c */ /* 0x040ff00000041838 */
[-C--:B------:R-:W-:Y:S01]  /*16f40*/  HMMA.16816.F32.BF16 R60, R76, R82.reuse, R60 ;  /* 0x000000524c3c723c */ /* 0x080fe2000004183c */
[----:B-1----:R-:W-:Y:S04]  /*16f50*/  FFMA.FTZ R71, R198, c[0x0][0x2d0], -R111 ;  /* 0x0000b400c6477a23 */ /* 0x002fe8000001086f */
[----:B------:R-:W1:Y:S03]  /*16f60*/  MUFU.EX2 R112, R71 ;  /* 0x0000004700707308 */ /* 0x000e660000000800 */
[----:B------:R-:W-:Y:S08]  /*16f70*/  HMMA.16816.F32.BF16 R64, R72, R82, R64 ;  /* 0x000000524840723c */ /* 0x000ff00000041840 */
[-C--:B------:R-:W-:Y:S07]  /*16f80*/  HMMA.16816.F32.BF16 R116, R104, R128.reuse, R4 ;  /* 0x000000806874723c */ /* 0x080fee0000041804 */
[----:B-----5:R-:W-:Y:S01]  /*16f90*/  FFMA.FTZ R4, R69, R139, R185 ;  /* 0x0000008b45047223 */ /* 0x020fe200000100b9 */
[----:B------:R-:W-:Y:S01]  /*16fa0*/  MOV R185, R138 ;  /* 0x0000008a00b97202 */ /* 0x000fe20000000f00 */
[----:B------:R-:W-:Y:S03]  /*16fb0*/  FFMA.FTZ R6, R68, R136, R137 ;  /* 0x0000008844067223 */ /* 0x000fe60000010089 */
[----:B----4-:R-:W-:Y:S01]  /*16fc0*/  FFMA.FTZ R5, R2, R194, R197 ;  /* 0x000000c202057223 */ /* 0x010fe200000100c5 */
[----:B-1----:R-:W-:Y:S01]  /*16fd0*/  F2FP.BF16.PACK_AB R153, R112, R113 ;  /* 0x000000717099723e */ /* 0x002fe200000010ff */
[--C-:B------:R-:W-:Y:S02]  /*16fe0*/  FFMA.FTZ R71, R162, c[0x0][0x2d0], -R111.reuse ;  /* 0x0000b400a2477a23 */ /* 0x100fe4000001086f */
[----:B------:R-:W-:Y:S02]  /*16ff0*/  FFMA.FTZ R111, R70, c[0x0][0x2d0], -R111 ;  /* 0x0000b400466f7a23 */ /* 0x000fe4000001086f */
[----:B------:R-:W-:Y:S02]  /*17000*/  FADD.FTZ R4, R193, R4 ;  /* 0x00000004c1047221 */ /* 0x000fe40000010000 */
[----:B------:R-:W-:Y:S01]  /*17010*/  FADD.FTZ R2, R143, R6 ;  /* 0x000000068f027221 */ /* 0x000fe20000010000 */
[----:B------:R1:W-:Y:S01]  /*17020*/  MUFU.EX2 R70, R111 ;  /* 0x0000006f00467308 */ /* 0x0003e20000000800 */
[----:B------:R-:W-:Y:S02]  /*17030*/  FADD.FTZ R5, R142, R5 ;  /* 0x000000058e057221 */ /* 0x000fe40000010000 */
[----:B------:R-:W-:Y:S02]  /*17040*/  FADD.FTZ R7, R141, R4 ;  /* 0x000000048d077221 */ /* 0x000fe40000010000 */
[----:B------:R-:W-:Y:S02]  /*17050*/  FADD.FTZ R6, R140, R2 ;  /* 0x000000028c067221 */ /* 0x000fe40000010000 */
[----:B------:R-:W-:Y:S02]  /*17060*/  FADD.FTZ R4, R192, R5 ;  /* 0x00000005c0047221 */ /* 0x000fe40000010000 */
[----:B------:R-:W-:Y:S01]  /*17070*/  FFMA.FTZ R2, R0, R195, R163 ;  /* 0x000000c300027223 */ /* 0x000fe200000100a3 */
[----:B------:R-:W2:Y:S01]  /*17080*/  MUFU.EX2 R71, R71 ;  /* 0x0000004700477308 */ /* 0x000ea20000000800 */
[----:B------:R-:W-:Y:S01]  /*17090*/  FADD.FTZ R0, R191, R7 ;  /* 0x00000007bf007221 */ /* 0x000fe20000010000 */
[----:B-1----:R-:W-:Y:S02]  /*170a0*/  MOV R111, R110 ;  /* 0x0000006e006f7202 */ /* 0x002fe40000000f00 */
[----:B--2---:R-:W-:Y:S07]  /*170b0*/  F2FP.BF16.PACK_AB R155, R70, R71 ;  /* 0x00000047469b723e */ /* 0x004fee00000010ff */
[C---:B------:R-:W-:Y:S07]  /*170c0*/  HMMA.16816.F32.BF16 R120, R152.reuse, R128, R8 ;  /* 0x000000809878723c */ /* 0x040fee0000041808 */
[----:B------:R-:W-:Y:S01]  /*170d0*/  FADD.FTZ R10, R190, R6 ;  /* 0x00000006be0a7221 */ /* 0x000fe20000010000 */
[-C--:B------:R-:W-:Y:S01]  /*170e0*/  HMMA.16816.F32.BF16 R124, R152, R130.reuse, R12 ;  /* 0x00000082987c723c */ /* 0x080fe2000004180c */
[----:B------:R-:W-:Y:S01]  /*170f0*/  FADD.FTZ R8, R189, R4 ;  /* 0x00000004bd087221 */ /* 0x000fe20000010000 */
[----:B------:R-:W2:Y:S02]  /*17100*/  LDL R13, [R1+0x20] ;  /* 0x00002000010d7983 */ /* 0x000ea40000100800 */
[----:B------:R-:W-:Y:S02]  /*17110*/  FADD.FTZ R11, R164, R2 ;  /* 0x00000002a40b7221 */ /* 0x000fe40000010000 */
[----:B------:R-:W-:Y:S01]  /*17120*/  FADD.FTZ R9, R251, R0 ;  /* 0x00000000fb097221 */ /* 0x000fe20000010000 */
[----:B------:R-:W1:Y:S01]  /*17130*/  LDSM.16.MT88.4 R4, [R208+0x2000] ;  /* 0x00200000d004783b */ /* 0x000e620000004200 */
[----:B------:R-:W-:Y:S01]  /*17140*/  FADD.FTZ R2, R252, R10 ;  /* 0x0000000afc027221 */ /* 0x000fe20000010000 */
[C---:B------:R-:W-:Y:S03]  /*17150*/  HMMA.16816.F32.BF16 R128, R104.reuse, R130, R16 ;  /* 0x000000826880723c */ /* 0x040fe60000041810 */
[----:B------:R-:W-:Y:S02]  /*17160*/  FADD.FTZ R0, R247, R8 ;  /* 0x00000008f7007221 */ /* 0x000fe40000010000 */
[----:B------:R-:W-:Y:S02]  /*17170*/  FADD.FTZ R8, R248, R11 ;  /* 0x0000000bf8087221 */ /* 0x000fe40000010000 */
[----:B------:R-:W-:Y:S01]  /*17180*/  FADD.FTZ R9, R188, R9 ;  /* 0x00000009bc097221 */ /* 0x000fe20000010000 */
[-C--:B------:R-:W-:Y:S01]  /*17190*/  HMMA.16816.F32.BF16 R132, R104, R144.reuse, R20 ;  /* 0x000000906884723c */ /* 0x080fe20000041814 */
[----:B------:R-:W-:Y:S03]  /*171a0*/  FADD.FTZ R2, R187, R2 ;  /* 0x00000002bb027221 */ /* 0x000fe60000010000 */
[----:B------:R-:W-:Y:S02]  /*171b0*/  FADD.FTZ R0, R246, R0 ;  /* 0x00000000f6007221 */ /* 0x000fe40000010000 */
[----:B------:R-:W-:Y:S02]  /*171c0*/  FADD.FTZ R10, R165, R8 ;  /* 0x00000008a50a7221 */ /* 0x000fe40000010000 */
        /* <DEDUP_REMOVED lines=31> */
[----:B------:R-:W-:Y:S02]  /*173c0*/  FADD.FTZ R11, R151, R2 ;  /* 0x00000002970b7221 */ /* 0x000fe40000010000 */
[----:B------:R-:W-:Y:S02]  /*173d0*/  FADD.FTZ R8, R148, R8 ;  /* 0x0000000894087221 */ /* 0x000fe40000010000 */
[-C--:B-1----:R-:W-:Y:S01]  /*173e0*/  HMMA.16816.F32.BF16 R148, R104, R4.reuse, R52 ;  /* 0x000000046894723c */ /* 0x082fe20000041834 */
        /* <DEDUP_REMOVED lines=20> */
[----:B------:R-:W-:Y:S01]  /*17530*/  FADD.FTZ R4, R114, R4 ;  /* 0x0000000472047221 */ /* 0x000fe20000010000 */
[----:B------:R-:W-:Y:S01]  /*17540*/  MOV R114, R3 ;  /* 0x0000000300727202 */ /* 0x000fe20000000f00 */
[----:B------:R-:W-:Y:S03]  /*17550*/  FADD.FTZ R0, R161, R9 ;  /* 0x00000009a1007221 */ /* 0x000fe60000010000 */
        /* <DEDUP_REMOVED lines=10> */
[----:B------:R1:W-:Y:S01]  /*17600*/  STL [R1+0x8], R6 ;  /* 0x0000080601007387 */ /* 0x0003e20000100800 */
[----:B------:R-:W-:Y:S01]  /*17610*/  FADD.FTZ R4, R160, R4 ;  /* 0x00000004a0047221 */ /* 0x000fe20000010000 */
[----:B------:R-:W-:Y:S01]  /*17620*/  MOV R112, R109 ;  /* 0x0000006d00707202 */ /* 0x000fe20000000f00 */
[----:B------:R-:W-:Y:S01]  /*17630*/  FADD.FTZ R0, R71, R2 ;  /* 0x0000000247007221 */ /* 0x000fe20000010000 */
[----:B------:R1:W-:Y:S01]  /*17640*/  STL [R1+0x4], R5 ;  /* 0x0000040501007387 */ /* 0x0003e20000100800 */
[----:B------:R-:W-:Y:S02]  /*17650*/  FADD.FTZ R2, R115, R4 ;  /* 0x0000000473027221 */ /* 0x000fe40000010000 */
[----:B------:R-:W-:Y:S03]  /*17660*/  FADD.FTZ R0, R70, R0 ;  /* 0x0000000046007221 */ /* 0x000fe60000010000 */
[----:B------:R1:W-:Y:S04]  /*17670*/  STL [R1+0xc], R2 ;  /* 0x00000c0201007387 */ /* 0x0003e80000100800 */
[----:B------:R1:W-:Y:S01]  /*17680*/  STL [R1+0x10], R0 ;  /* 0x0000100001007387 */ /* 0x0003e20000100800 */
[----:B--2---:R-:W-:Y:S01]  /*17690*/  ISETP.GT.AND P0, PT, R220, R13, PT ;  /* 0x0000000ddc00720c */ /* 0x004fe20003f04270 */
[----:B------:R-:W-:Y:S11]  /*176a0*/  IMAD.MOV.U32 R220, RZ, RZ, R200 ;  /* 0x000000ffffdc7224 */ /* 0x000ff600078e00c8 */
[----:B------:R-:W-:Y:S01]  /*176b0*/  @!UPT UIADD3 URZ, URZ, URZ, URZ ;  /* 0x0000003f3f3ff290 */ /* 0x000fe2000fffe03f */
[----:B-1----:R-:W-:-:S05]  /*176c0*/  @P0 BRA `(.L_x_2568) ;  /* 0xffffb26000000947 */ /* 0x002fca000383ffff */
.L_x_2551:
        /* <DEDUP_REMOVED lines=25> */
.L_x_2571:
[----:B------:R-:W-:-:S04]  /*17860*/  MOV R4, c[0x0][0x32c] ;  /* 0x0000cb0000047a02 */ /* 0x000fc80000000f00 */
[----:B------:R-:W-:-:S13]  /*17870*/  ISETP.NE.AND P0, PT, R4, 0x1, PT ;  /* 0x000000010400780c */ /* 0x000fda0003f05270 */
[----:B------:R-:W-:-:S05]  /*17880*/  @P0 IMAD.HI.U32 R4, R0, c[0x0][0x330], RZ ;  /* 0x0000cc0000040a27 */ /* 0x000fca00078e00ff */
[----:B------:R-:W-:Y:S02]  /*17890*/  @P0 SHF.R.U32.HI R0, RZ, c[0x0][0x334], R4 ;  /* 0x0000cd00ff000a19 */ /* 0x000fe40000011604 */
.L_x_2572:
[----:B------:R-:W-:Y:S05]  /*178a0*/  BSYNC B0 ;  /* 0x0000000000007941 */ /* 0x000fea0003800000 */
.L_x_2570:
[----:B------:R-:W-:-:S05]  /*178b0*/  IMAD R0, R0, c[0x0][0x32c], RZ ;  /* 0x0000cb0000007a24 */ /* 0x000fca00078e02ff */
[----:B------:R-:W-:-:S04]  /*178c0*/  IMNMX R2, R2, R0, !PT ;  /* 0x0000000002027217 */ /* 0x000fc80007800200 */
.L_x_2569:
        /* <DEDUP_REMOVED lines=12> */
.L_x_2574:
[----:B------:R-:W2:Y:S01]  /*17990*/  LDL R2, [R1+0x40] ;  /* 0x0000400001027983 */ /* 0x000ea20000100800 */
[----:B------:R-:W-:Y:S04]  /*179a0*/  DEPBAR.LE SB0, 0x0 ;  /* 0x000080000000791a */ /* 0x000fe80000000000 */
[----:B------:R-:W3:Y:S01]  /*179b0*/  LDL.64 R70, [R1+0x28] ;  /* 0x0000280001467983 */ /* 0x000ee20000100a00 */
[----:B------:R-:W-:Y:S05]  /*179c0*/  WARPSYNC 0xffffffff ;  /* 0xffffffff00007948 */ /* 0x000fea0003800000 */
[----:B------:R-:W-:Y:S01]  /*179d0*/  BAR.SYNC.DEFER_BLOCKING 0x0 ;  /* 0x0000000000007b1d */ /* 0x000fe20000010000 */
[----:B------:R-:W-:Y:S02]  /*179e0*/  ISETP.GT.AND P0, PT, R240, R201, PT ;  /* 0x000000c9f000720c */ /* 0x000fe40003f04270 */
[C---:B------:R-:W-:Y:S11]  /*179f0*/  IADD3 R200, R201.reuse, -0x1, RZ ;  /* 0xffffffffc9c87810 */ /* 0x040ff60007ffe0ff */
[----:B------:R-:W-:Y:S01]  /*17a00*/  @!P0 IMAD.WIDE.U32 R68, R201, c[0x0][0x208], RZ ;  /* 0x00008200c9448a25 */ /* 0x000fe200078e00ff */
[----:B------:R-:W-:Y:S02]  /*17a10*/  @!P0 MOV R73, c[0x0][0x208] ;  /* 0x0000820000498a02 */ /* 0x000fe40000000f00 */
[----:B------:R-:W-:Y:S02]  /*17a20*/  @!P0 MOV R74, 0x5 ;  /* 0x00000005004a8802 */ /* 0x000fe40000000f00 */
[C---:B------:R-:W-:Y:S02]  /*17a30*/  @!P0 SHF.L.U32 R113, R73.reuse, 0x5, RZ ;  /* 0x0000000549718819 */ /* 0x040fe400000006ff */
[----:B------:R-:W-:Y:S01]  /*17a40*/  @!P0 SHF.L.U64.HI R110, R73, R74, c[0x0][0x20c] ;  /* 0x00008300496e8619 */ /* 0x000fe2000001024a */
[----:B------:R-:W-:Y:S08]  /*17a50*/  LDSM.16.M88.4 R80, [R211] ;  /* 0x00000000d350783b */ /* 0x000ff00000000200 */
[----:B------:R-:W4:Y:S04]  /*17a60*/  LDL R3, [R1+0x38] ;  /* 0x0000380001037983 */ /* 0x000f280000100800 */
[----:B------:R-:W1:Y:S08]  /*17a70*/  LDSM.16.M88.4 R16, [R204] ;  /* 0x00000000cc10783b */ /* 0x000e700000000200 */
[----:B------:R-:W5:Y:S08]  /*17a80*/  LDSM.16.M88.4 R76, [R211+0x2000] ;  /* 0x00200000d34c783b */ /* 0x000f700000000200 */
[----:B------:R-:W5:Y:S08]  /*17a90*/  LDSM.16.M88.4 R32, [R204+0x800] ;  /* 0x00080000cc20783b */ /* 0x000f700000000200 */
[----:B------:R-:W5:Y:S08]  /*17aa0*/  LDSM.16.M88.4 R48, [R204+0x1000] ;  /* 0x00100000cc30783b */ /* 0x000f700000000200 */
[----:B------:R-:W5:Y:S01]  /*17ab0*/  LDSM.16.M88.4 R64, [R204+0x1800] ;  /* 0x00180000cc40783b */ /* 0x000f620000000200 */
[-C--:B-1----:R-:W-:Y:S07]  /*17ac0*/  HMMA.16816.F32.BF16 R4, R80, R16.reuse, RZ ;  /* 0x000000105004723c */ /* 0x082fee00000418ff */
[----:B------:R-:W1:Y:S01]  /*17ad0*/  LDSM.16.M88.4 R156, [R204+0x2000] ;  /* 0x00200000cc9c783b */ /* 0x000e620000000200 */
[C---:B-----5:R-:W-:Y:S07]  /*17ae0*/  HMMA.16816.F32.BF16 R8, R76.reuse, R16, RZ ;  /* 0x000000104c08723c */ /* 0x060fee00000418ff */
[----:B------:R-:W-:Y:S01]  /*17af0*/  LDSM.16.M88.4 R160, [R214] ;  /* 0x00000000d6a0783b */ /* 0x000fe20000000200 */
[-C--:B------:R-:W-:Y:S07]  /*17b00*/  HMMA.16816.F32.BF16 R12, R76, R18.reuse, RZ ;  /* 0x000000124c0c723c */ /* 0x080fee00000418ff */
[----:B------:R-:W5:Y:S01]  /*17b10*/  LDSM.16.M88.4 R164, [R215] ;  /* 0x00000000d7a4783b */ /* 0x000f620000000200 */
[C---:B------:R-:W-:Y:S07]  /*17b20*/  HMMA.16816.F32.BF16 R16, R80.reuse, R18, RZ ;  /* 0x000000125010723c */ /* 0x040fee00000418ff */
[----:B------:R-:W1:Y:S01]  /*17b30*/  LDSM.16.M88.4 R168, [R214+0x2000] ;  /* 0x00200000d6a8783b */ /* 0x000e620000000200 */
[-C--:B------:R-:W-:Y:S07]  /*17b40*/  HMMA.16816.F32.BF16 R20, R80, R32.reuse, RZ ;  /* 0x000000205014723c */ /* 0x080fee00000418ff */
[----:B------:R-:W1:Y:S01]  /*17b50*/  LDSM.16.M88.4 R172, [R219] ;  /* 0x00000000dbac783b */ /* 0x000e620000000200 */
[C---:B------:R-:W-:Y:S07]  /*17b60*/  HMMA.16816.F32.BF16 R24, R76.reuse, R32, RZ ;  /* 0x000000204c18723c */ /* 0x040fee00000418ff */
[----:B------:R-:W1:Y:S01]  /*17b70*/  LDSM.16.M88.4 R176, [R218] ;  /* 0x00000000dab0783b */ /* 0x000e620000000200 */
[-C--:B------:R-:W-:Y:S07]  /*17b80*/  HMMA.16816.F32.BF16 R28, R76, R34.reuse, RZ ;  /* 0x000000224c1c723c */ /* 0x080fee00000418ff */
[----:B------:R-:W1:Y:S01]  /*17b90*/  LDSM.16.M88.4 R180, [R217] ;  /* 0x00000000d9b4783b */ /* 0x000e620000000200 */
[C---:B------:R-:W-:Y:S07]  /*17ba0*/  HMMA.16816.F32.BF16 R32, R80.reuse, R34, RZ ;  /* 0x000000225020723c */ /* 0x040fee00000418ff */
[----:B------:R-:W1:Y:S01]  /*17bb0*/  LDSM.16.M88.4 R184, [R216] ;  /* 0x00000000d8b8783b */ /* 0x000e620000000200 */
[-C--:B------:R-:W-:Y:S07]  /*17bc0*/  HMMA.16816.F32.BF16 R36, R80, R48.reuse, RZ ;  /* 0x000000305024723c */ /* 0x080fee00000418ff */
[----:B------:R-:W5:Y:S04]  /*17bd0*/  LDL R220, [R1+0x3c] ;  /* 0x00003c0001dc7983 */ /* 0x000f680000100800 */
[----:B------:R-:W5:Y:S01]  /*17be0*/  LDL.64 R202, [R1+0x30] ;  /* 0x0000300001ca7983 */ /* 0x000f620000100a00 */
[C---:B------:R-:W-:Y:S05]  /*17bf0*/  HMMA.16816.F32.BF16 R40, R76.reuse, R48, RZ ;  /* 0x000000304c28723c */ /* 0x040fea00000418ff */
[----:B------:R-:W5:Y:S04]  /*17c00*/  LDL.LU R245, [R1+0x8] ;  /* 0x0000080001f57983 */ /* 0x000f680000300800 */
[----:B------:R-:W5:Y:S01]  /*17c10*/  LDL.LU R244, [R1+0x4] ;  /* 0x0000040001f47983 */ /* 0x000f620000300800 */
[-C--:B------:R-:W-:Y:S03]  /*17c20*/  HMMA.16816.F32.BF16 R44, R76, R50.reuse, RZ ;  /* 0x000000324c2c723c */ /* 0x080fe600000418ff */
[----:B------:R-:W5:Y:S04]  /*17c30*/  LDL.LU R243, [R1+0xc] ;  /* 0x00000c0001f37983 */ /* 0x000f680000300800 */
[----:B------:R-:W5:Y:S01]  /*17c40*/  LDL.LU R242, [R1+0x10] ;  /* 0x0000100001f27983 */ /* 0x000f620000300800 */
[C---:B------:R-:W-:Y:S08]  /*17c50*/  HMMA.16816.F32.BF16 R48, R80.reuse, R50, RZ ;  /* 0x000000325030723c */ /* 0x040ff000000418ff */
[-C--:B------:R-:W-:Y:S08]  /*17c60*/  HMMA.16816.F32.BF16 R52, R80, R64.reuse, RZ ;  /* 0x000000405034723c */ /* 0x080ff000000418ff */
[C---:B------:R-:W-:Y:S08]  /*17c70*/  HMMA.16816.F32.BF16 R56, R76.reuse, R64, RZ ;  /* 0x000000404c38723c */ /* 0x040ff000000418ff */
[-C--:B------:R-:W-:Y:S08]  /*17c80*/  HMMA.16816.F32.BF16 R60, R76, R66.reuse, RZ ;  /* 0x000000424c3c723c */ /* 0x080ff000000418ff */
[C---:B------:R-:W-:Y:S02]  /*17c90*/  HMMA.16816.F32.BF16 R64, R80.reuse, R66, RZ ;  /* 0x000000425040723c */ /* 0x040fe400000418ff */
[----:B--2---:R-:W-:Y:S02]  /*17ca0*/  LOP3.LUT P4, RZ, R2, 0x80, RZ, 0xc0, !PT ;  /* 0x0000008002ff7812 */ /* 0x004fe4000788c0ff */
[----:B------:R-:W-:Y:S05]  /*17cb0*/  @!P0 SHF.R.S32.HI R2, RZ, 0x1f, R201 ;  /* 0x0000001fff028819 */ /* 0x000fea00000114c9 */
[----:B------:R-:W-:Y:S04]  /*17cc0*/  @!P0 IMAD R2, R2, c[0x0][0x208], RZ ;  /* 0x0000820002028a24 */ /* 0x000fe800078e02ff */
[----:B------:R-:W-:Y:S05]  /*17cd0*/  @!P0 IMAD R2, R201, c[0x0][0x20c], R2 ;  /* 0x00008300c9028a24 */ /* 0x000fea00078e0202 */
[----:B------:R-:W-:Y:S02]  /*17ce0*/  @!P0 IADD3 R69, R69, R2, RZ ;  /* 0x0000000245458210 */ /* 0x000fe40007ffe0ff */
[----:B---3--:R-:W-:Y:S03]  /*17cf0*/  @!P0 MOV R2, R70 ;  /* 0x0000004600028202 */ /* 0x008fe60000000f00 */
[----:B------:R-:W-:Y:S02]  /*17d00*/  @!P0 IMAD R72, R69, 0x50, RZ ;  /* 0x0000005045488824 */ /* 0x000fe400078e02ff */
[----:B----4-:R-:W-:Y:S02]  /*17d10*/  @!P0 IMAD.WIDE.U32 R2, R68, 0x50, R2 ;  /* 0x0000005044028825 */ /* 0x010fe400078e0002 */
[-C--:B-1----:R-:W-:Y:S03]  /*17d20*/  HMMA.16816.F32.BF16 R68, R80, R156.reuse, RZ ;  /* 0x0000009c5044723c */ /* 0x082fe600000418ff */
[----:B------:R-:W-:Y:S02]  /*17d30*/  @!P0 IADD3 R3, R3, R72, RZ ;  /* 0x0000004803038210 */ /* 0x000fe40007ffe0ff */
[C---:B------:R-:W-:Y:S03]  /*17d40*/  @!P0 LEA R108, P1, R2.reuse, c[0x0][0x1f8], 0x1 ;  /* 0x00007e00026c8a11 */ /* 0x040fe600078208ff */
[C---:B------:R-:W-:Y:S04]  /*17d50*/  HMMA.16816.F32.BF16 R72, R76.reuse, R156, RZ ;  /* 0x0000009c4c48723c */ /* 0x040fe800000418ff */
[----:B------:R-:W-:Y:S02]  /*17d60*/  @!P0 LEA.HI.X R109, R2, c[0x0][0x1fc], R3, 0x1, P1 ;  /* 0x00007f00026d8a11 */ /* 0x000fe400008f0c03 */
[-C--:B------:R-:W-:Y:S02]  /*17d70*/  @!P0 IADD3 R2, P1, R108, R113.reuse, RZ ;  /* 0x000000716c028210 */ /* 0x080fe40007f3e0ff */
[-C--:B------:R-:W-:Y:S01]  /*17d80*/  HMMA.16816.F32.BF16 R76, R76, R158.reuse, RZ ;  /* 0x0000009e4c4c723c */ /* 0x080fe200000418ff */
[----:B------:R-:W-:Y:S01]  /*17d90*/  @!PT LDS RZ, [RZ] ;  /* 0x00000000fffff984 */ /* 0x000fe20000000800 */
[----:B------:R-:W-:Y:S01]  /*17da0*/  @!PT LDS RZ, [RZ] ;  /* 0x00000000fffff984 */ /* 0x000fe20000000800 */
[----:B------:R-:W-:Y:S01]  /*17db0*/  @!PT LDS RZ, [RZ] ;  /* 0x00000000fffff984 */ /* 0x000fe20000000800 */
[----:B------:R1:W-:Y:S03]  /*17dc0*/  @!P0 LDGSTS.E.BYPASS.LTC128B.128 [R221+0x100], [R108.64], !P4 ;  /* 0x001000006cdd8fae */ /* 0x0003e6000e101d48 */
[-C--:B------:R-:W-:Y:S02]  /*17dd0*/  @!P0 IADD3.X R3, R109, R110.reuse, RZ, P1, !PT ;  /* 0x0000006e6d038210 */ /* 0x080fe40000ffe4ff */
[-C--:B------:R-:W-:Y:S02]  /*17de0*/  @!P0 IADD3 R156, P3, R2, R113.reuse, RZ ;  /* 0x00000071029c8210 */ /* 0x080fe40007f7e0ff */
[----:B------:R-:W-:Y:S01]  /*17df0*/  HMMA.16816.F32.BF16 R80, R80, R158, RZ ;  /* 0x0000009e5050723c */ /* 0x000fe200000418ff */
[----:B------:R2:W-:Y:S03]  /*17e00*/  @!P0 LDGSTS.E.BYPASS.LTC128B.128 [R221+0x900], [R2.64], !P4 ;  /* 0x0090000002dd8fae */ /* 0x0005e6000e101d48 */
[-C--:B------:R-:W-:Y:S02]  /*17e10*/  @!P0 IADD3.X R157, R3, R110.reuse, RZ, P3, !PT ;  /* 0x0000006e039d8210 */ /* 0x080fe40001ffe4ff */
[-C--:B------:R-:W-:Y:S02]  /*17e20*/  @!P0 IADD3 R112, P2, R156, R113.reuse, RZ ;  /* 0x000000719c708210 */ /* 0x080fe40007f5e0ff */
[-C--:B-----5:R-:W-:Y:S01]  /*17e30*/  HMMA.16816.F32.BF16 R4, R160, R164.reuse, R4 ;  /* 0x000000a4a004723c */ /* 0x0a0fe20000041804 */
[----:B------:R3:W-:Y:S07]  /*17e40*/  @!P0 LDGSTS.E.BYPASS.LTC128B.128 [R221+0x1100], [R156.64], !P4 ;  /* 0x011000009cdd8fae */ /* 0x0007ee000e101d48 */
[C---:B------:R-:W-:Y:S04]  /*17e50*/  HMMA.16816.F32.BF16 R8, R168.reuse, R164, R8 ;  /* 0x000000a4a808723c */ /* 0x040fe80000041808 */
[----:B-1----:R-:W-:Y:S02]  /*17e60*/  @!P0 IADD3 R108, P1, R112, R113, RZ ;  /* 0x00000071706c8210 */ /* 0x002fe40007f3e0ff */
[-C--:B------:R-:W-:Y:S02]  /*17e70*/  @!P0 IADD3.X R113, R157, R110.reuse, RZ, P2, !PT ;  /* 0x0000006e9d718210 */ /* 0x080fe400017fe4ff */
[-C--:B------:R-:W-:Y:S03]  /*17e80*/  HMMA.16816.F32.BF16 R12, R168, R166.reuse, R12 ;  /* 0x000000a6a80c723c */ /* 0x080fe6000004180c */
[----:B------:R1:W-:Y:S01]  /*17e90*/  @!P0 LDGSTS.E.BYPASS.LTC128B.128 [R221+0x1900], [R112.64], !P4 ;  /* 0x0190000070dd8fae */ /* 0x0003e2000e101d48 */
[----:B------:R-:W-:Y:S04]  /*17ea0*/  @!P0 IADD3.X R109, R113, R110, RZ, P1, !PT ;  /* 0x0000006e716d8210 */ /* 0x000fe80000ffe4ff */
[C---:B------:R-:W-:Y:S03]  /*17eb0*/  HMMA.16816.F32.BF16 R16, R160.reuse, R166, R16 ;  /* 0x000000a6a010723c */ /* 0x040fe60000041810 */
[----:B------:R4:W-:Y:S01]  /*17ec0*/  @!P0 LDGSTS.E.BYPASS.LTC128B.128 [R221+0x2100], [R108.64], !P4 ;  /* 0x021000006cdd8fae */ /* 0x0009e2000e101d48 */
[----:B------:R-:W-:Y:S04]  /*17ed0*/  ISETP.GT.AND P0, PT, R201, R240, PT ;  /* 0x000000f0c900720c */ /* 0x000fe80003f04270 */
[-C--:B------:R-:W-:Y:S03]  /*17ee0*/  HMMA.16816.F32.BF16 R20, R160, R172.reuse, R20 ;  /* 0x000000aca014723c */ /* 0x080fe60000041814 */
[----:B---3--:R-:W-:Y:S05]  /*17ef0*/  LDSM.16.M88.4 R156, [R212] ;  /* 0x00000000d49c783b */ /* 0x008fea0000000200 */
[C---:B------:R-:W-:Y:S03]  /*17f00*/  HMMA.16816.F32.BF16 R24, R168.reuse, R172, R24 ;  /* 0x000000aca818723c */ /* 0x040fe60000041818 */
[----:B------:R-:W0:Y:S05]  /*17f10*/  LDGDEPBAR ;  /* 0x00000000000079af */ /* 0x000e2a0000000000 */
[-C--:B------:R-:W-:Y:S03]  /*17f20*/  HMMA.16816.F32.BF16 R28, R168, R174.reuse, R28 ;  /* 0x000000aea81c723c */ /* 0x080fe6000004181c */
[----:B------:R-:W3:Y:S05]  /*17f30*/  LDSM.16.M88.4 R188, [R210] ;  /* 0x00000000d2bc783b */ /* 0x000eea0000000200 */
[C---:B------:R-:W-:Y:S03]  /*17f40*/  HMMA.16816.F32.BF16 R32, R160.reuse, R174, R32 ;  /* 0x000000aea020723c */ /* 0x040fe60000041820 */
[----:B------:R-:W5:Y:S05]  /*17f50*/  LDSM.16.M88.4 R192, [R212+0x2000] ;  /* 0x00200000d4c0783b */ /* 0x000f6a0000000200 */
[-C--:B------:R-:W-:Y:S03]  /*17f60*/  HMMA.16816.F32.BF16 R36, R160, R176.reuse, R36 ;  /* 0x000000b0a024723c */ /* 0x080fe60000041824 */
[----:B------:R-:W1:Y:S05]  /*17f70*/  LDSM.16.M88.4 R196, [R210+0x800] ;  /* 0x00080000d2c4783b */ /* 0x000e6a0000000200 */
[C---:B------:R-:W-:Y:S03]  /*17f80*/  HMMA.16816.F32.BF16 R40, R168.reuse, R176, R40 ;  /* 0x000000b0a828723c */ /* 0x040fe60000041828 */
[----:B------:R-:W1:Y:S05]  /*17f90*/  LDSM.16.M88.4 R164, [R210+0x1000] ;  /* 0x00100000d2a4783b */ /* 0x000e6a0000000200 */
[-C--:B------:R-:W-:Y:S03]  /*17fa0*/  HMMA.16816.F32.BF16 R44, R168, R178.reuse, R44 ;  /* 0x000000b2a82c723c */ /* 0x080fe6000004182c */
[----:B------:R-:W-:Y:S05]  /*17fb0*/  LDSM.16.M88.4 R172, [R213] ;  /* 0x00000000d5ac783b */ /* 0x000fea0000000200 */
[C---:B------:R-:W-:Y:S03]  /*17fc0*/  HMMA.16816.F32.BF16 R48, R160.reuse, R178, R48 ;  /* 0x000000b2a030723c */ /* 0x040fe60000041830 */
[----:B------:R-:W-:Y:S05]  /*17fd0*/  LDSM.16.M88.4 R176, [R207] ;  /* 0x00000000cfb0783b */ /* 0x000fea0000000200 */
        /* <DEDUP_REMOVED lines=11> */
[-C--:B---3--:R-:W-:Y:S01]  /*18090*/  HMMA.16816.F32.BF16 R4, R156, R188.reuse, R4 ;  /* 0x000000bc9c04723c */ /* 0x088fe20000041804 */
[----:B------:R-:W3:Y:S07]  /*180a0*/  LDSM.16.M88.4 R184, [R207+0x800] ;  /* 0x00080000cfb8783b */ /* 0x000eee0000000200 */
[C---:B-----5:R-:W-:Y:S08]  /*180b0*/  HMMA.16816.F32.BF16 R8, R192.reuse, R188, R8 ;  /* 0x000000bcc008723c */ /* 0x060ff00000041808 */
[-C--:B------:R-:W-:Y:S08]  /*180c0*/  HMMA.16816.F32.BF16 R12, R192, R190.reuse, R12 ;  /* 0x000000bec00c723c */ /* 0x080ff0000004180c */
[C---:B------:R-:W-:Y:S01]  /*180d0*/  HMMA.16816.F32.BF16 R16, R156.reuse, R190, R16 ;  /* 0x000000be9c10723c */ /* 0x040fe20000041810 */
[----:B------:R-:W5:Y:S07]  /*180e0*/  LDSM.16.M88.4 R188, [R207+0x1000] ;  /* 0x00100000cfbc783b */ /* 0x000f6e0000000200 */
        /* <DEDUP_REMOVED lines=26> */
[-C--:B---3--:R-:W-:Y:S04]  /*18290*/  HMMA.16816.F32.BF16 R20, R172, R184.reuse, R20 ;  /* 0x000000b8ac14723c */ /* 0x088fe80000041814 */
[----:B------:R-:W-:Y:S02]  /*182a0*/  FMNMX.FTZ R2, R5, R2, !PT ;  /* 0x0000000205027209 */ /* 0x000fe40007810000 */
[----:B------:R-:W-:Y:S02]  /*182b0*/  FMNMX.FTZ R3, R7, R3, !PT ;  /* 0x0000000307037209 */ /* 0x000fe40007810000 */
[C---:B------:R-:W-:Y:S04]  /*182c0*/  HMMA.16816.F32.BF16 R24, R180.reuse, R184, R24 ;  /* 0x000000b8b418723c */ /* 0x040fe80000041818 */
[----:B----4-:R-:W-:Y:S04]  /*182d0*/  FMNMX.FTZ R108, R8, R114, !PT ;  /* 0x00000072086c7209 */ /* 0x010fe80007810000 */
        /* <DEDUP_REMOVED lines=80> */
[----:B------:R-:W-:Y:S03]  /*187e0*/  SHFL.BFLY PT, R156, R2, 0x1, 0x1f ;  /* 0x0c201f00029c7f89 */ /* 0x000fe600000e0000 */
[----:B------:R-:W-:Y:S02]  /*187f0*/  FMNMX.FTZ R109, R42, R109, !PT ;  /* 0x0000006d2a6d7209 */ /* 0x000fe40007810000 */
[----:B--2---:R-:W-:Y:S03]  /*18800*/  FMNMX.FTZ R3, R3, R112, !PT ;  /* 0x0000007003037209 */ /* 0x004fe60007810000 */
[----:B------:R-:W1:Y:S01]  /*18810*/  SHFL.BFLY PT, R110, R108, 0x2, 0x1f ;  /* 0x0c401f006c6e7f89 */ /* 0x000e6200000e0000 */
[----:B------:R-:W-:Y:S04]  /*18820*/  FMNMX.FTZ R109, R43, R109, !PT ;  /* 0x0000006d2b6d7209 */ /* 0x000fe80007810000 */
[----:B------:R-:W-:Y:S03]  /*18830*/  FMNMX.FTZ R109, R46, R109, !PT ;  /* 0x0000006d2e6d7209 */ /* 0x000fe60007810000 */
[----:B------:R-:W2:Y:S01]  /*18840*/  SHFL.BFLY PT, R113, R3, 0x1, 0x1f ;  /* 0x0c201f0003717f89 */ /* 0x000ea200000e0000 */
[----:B------:R-:W-:Y:S04]  /*18850*/  FMNMX.FTZ R109, R47, R109, !PT ;  /* 0x0000006d2f6d7209 */ /* 0x000fe80007810000 */
[----:B------:R-:W-:Y:S04]  /*18860*/  FMNMX.FTZ R109, R58, R109, !PT ;  /* 0x0000006d3a6d7209 */ /* 0x000fe80007810000 */
[----:B------:R-:W-:Y:S04]  /*18870*/  FMNMX.FTZ R109, R59, R109, !PT ;  /* 0x0000006d3b6d7209 */ /* 0x000fe80007810000 */
[----:B------:R-:W-:Y:S02]  /*18880*/  FMNMX.FTZ R109, R62, R109, !PT ;  /* 0x0000006d3e6d7209 */ /* 0x000fe40007810000 */
[----:B-1----:R-:W-:Y:S02]  /*18890*/  FMNMX.FTZ R108, R108, R110, !PT ;  /* 0x0000006e6c6c7209 */ /* 0x002fe40007810000 */
[----:B------:R-:W-:Y:S02]  /*188a0*/  FMNMX.FTZ R110, R2, R156, !PT ;  /* 0x0000009c026e7209 */ /* 0x000fe40007810000 */
[----:B------:R-:W-:Y:S01]  /*188b0*/  FMNMX.FTZ R2, R63, R109, !PT ;  /* 0x0000006d3f027209 */ /* 0x000fe20007810000 */
[----:B------:R-:W1:Y:S02]  /*188c0*/  SHFL.BFLY PT, R157, R108, 0x1, 0x1f ;  /* 0x0c201f006c9d7f89 */ /* 0x000e6400000e0000 */
[----:B------:R-:W-:Y:S01]  /*188d0*/  FADD.FTZ R0, -R110, R0 ;  /* 0x000000006e007221 */ /* 0x000fe20000010100 */
[----:B------:R-:W-:Y:S01]  /*188e0*/  FMNMX.FTZ R112, R74, R2, !PT ;  /* 0x000000024a707209 */ /* 0x000fe20007810000 */
[----:B------:R-:W-:Y:S01]  /*188f0*/  FMUL.FTZ R160, R110, c[0x0][0x2d0] ;  /* 0x0000b4006ea07a20 */ /* 0x000fe20000410000 */
[----:B--2---:R-:W-:Y:S01]  /*18900*/  FMNMX.FTZ R109, R3, R113, !PT ;  /* 0x00000071036d7209 */ /* 0x004fe20007810000 */
[----:B------:R-:W-:Y:S01]  /*18910*/  FMUL.FTZ R2, R0, c[0x0][0x2d0] ;  /* 0x0000b40000027a20 */ /* 0x000fe20000410000 */
[----:B------:R-:W-:Y:S01]  /*18920*/  FMNMX.FTZ R0, R75, R112, !PT ;  /* 0x000000704b007209 */ /* 0x000fe20007810000 */
[--C-:B------:R-:W-:Y:S02]  /*18930*/  FFMA.FTZ R4, R4, c[0x0][0x2d0], -R160.reuse ;  /* 0x0000b40004047a23 */ /* 0x100fe400000108a0 */
[----:B------:R2:W3:Y:S01]  /*18940*/  MUFU.EX2 R113, R2 ;  /* 0x0000000200717308 */ /* 0x0004e20000000800 */
[----:B------:R-:W-:Y:S01]  /*18950*/  FMNMX.FTZ R0, R78, R0, !PT ;  /* 0x000000004e007209 */ /* 0x000fe20007810000 */
[----:B------:R-:W-:Y:S02]  /*18960*/  FMUL.FTZ R161, R109, c[0x0][0x2d0] ;  /* 0x0000b4006da17a20 */ /* 0x000fe40000410000 */
[----:B------:R-:W-:Y:S01]  /*18970*/  FFMA.FTZ R37, R37, c[0x0][0x2d0], -R160 ;  /* 0x0000b40025257a23 */ /* 0x000fe200000108a0 */
[----:B------:R-:W-:Y:S01]  /*18980*/  FMNMX.FTZ R0, R79, R0, !PT ;  /* 0x000000004f007209 */ /* 0x000fe20007810000 */
[--C-:B------:R-:W-:Y:S02]  /*18990*/  FFMA.FTZ R55, R55, c[0x0][0x2d0], -R161.reuse ;  /* 0x0000b40037377a23 */ /* 0x100fe400000108a1 */
[--C-:B------:R-:W-:Y:S02]  /*189a0*/  FFMA.FTZ R38, R38, c[0x0][0x2d0], -R161.reuse ;  /* 0x0000b40026267a23 */ /* 0x100fe400000108a1 */
[----:B------:R-:W-:Y:S01]  /*189b0*/  MUFU.EX2 R236, R4 ;  /* 0x0000000400ec7308 */ /* 0x000fe20000000800 */
[----:B------:R-:W4:Y:S01]  /*189c0*/  SHFL.BFLY PT, R3, R0, 0x2, 0x1f ;  /* 0x0c401f0000037f89 */ /* 0x000f2200000e0000 */
[--C-:B------:R-:W-:Y:S01]  /*189d0*/  FFMA.FTZ R39, R39, c[0x0][0x2d0], -R161.reuse ;  /* 0x0000b40027277a23 */ /* 0x100fe200000108a1 */
[----:B-1----:R-:W-:Y:S01]  /*189e0*/  FMNMX.FTZ R108, R108, R157, !PT ;  /* 0x0000009d6c6c7209 */ /* 0x002fe20007810000 */
[--C-:B------:R-:W-:Y:S02]  /*189f0*/  FFMA.FTZ R50, R50, c[0x0][0x2d0], -R161.reuse ;  /* 0x0000b40032327a23 */ /* 0x100fe400000108a1 */
[----:B------:R-:W-:Y:S02]  /*18a00*/  FFMA.FTZ R51, R51, c[0x0][0x2d0], -R161 ;  /* 0x0000b40033337a23 */ /* 0x000fe400000108a1 */
[----:B------:R-:W-:Y:S02]  /*18a10*/  FMUL.FTZ R162, R108, c[0x0][0x2d0] ;  /* 0x0000b4006ca27a20 */ /* 0x000fe40000410000 */
[----:B------:R1:W-:Y:S02]  /*18a20*/  MUFU.EX2 R195, R37 ;  /* 0x0000002500c37308 */ /* 0x0003e40000000800 */
[--C-:B------:R-:W-:Y:S02]  /*18a30*/  FFMA.FTZ R40, R40, c[0x0][0x2d0], -R162.reuse ;  /* 0x0000b40028287a23 */ /* 0x100fe400000108a2 */
[----:B--2---:R-:W-:Y:S02]  /*18a40*/  FADD.FTZ R2, -R109, R111 ;  /* 0x0000006f6d027221 */ /* 0x004fe40000010100 */
[----:B------:R-:W-:Y:S02]  /*18a50*/  FFMA.FTZ R41, R41, c[0x0][0x2d0], -R162 ;  /* 0x0000b40029297a23 */ /* 0x000fe400000108a2 */
[----:B------:R-:W-:Y:S02]  /*18a60*/  FMUL.FTZ R2, R2, c[0x0][0x2d0] ;  /* 0x0000b40002027a20 */ /* 0x000fe40000410000 */
[----:B------:R2:W-:Y:S01]  /*18a70*/  MUFU.EX2 R187, R40 ;  /* 0x0000002800bb7308 */ /* 0x0005e20000000800 */
[C---:B---3--:R-:W-:Y:S02]  /*18a80*/  FMUL.FTZ R84, R113.reuse, R84 ;  /* 0x0000005471547220 */ /* 0x048fe40000410000 */
[C---:B------:R-:W-:Y:S02]  /*18a90*/  FMUL.FTZ R85, R113.reuse, R85 ;  /* 0x0000005571557220 */ /* 0x040fe40000410000 */
[----:B------:R-:W-:Y:S01]  /*18aa0*/  FMUL.FTZ R96, R113, R96 ;  /* 0x0000006071607220 */ /* 0x000fe20000410000 */
[----:B----4-:R-:W-:Y:S01]  /*18ab0*/  FMNMX.FTZ R0, R0, R3, !PT ;  /* 0x0000000300007209 */ /* 0x010fe20007810000 */
[----:B------:R-:W-:Y:S02]  /*18ac0*/  FFMA.FTZ R3, R17, c[0x0][0x2d0], -R160 ;  /* 0x0000b40011037a23 */ /* 0x000fe400000108a0 */
[C---:B------:R-:W-:Y:S01]  /*18ad0*/  FMUL.FTZ R17, R113.reuse, R129 ;  /* 0x0000008171117220 */ /* 0x040fe20000410000 */
[----:B------:R3:W4:Y:S01]  /*18ae0*/  MUFU.EX2 R112, R2 ;  /* 0x0000000200707308 */ /* 0x0007220000000800 */
[C---:B------:R-:W-:Y:S02]  /*18af0*/  FMUL.FTZ R97, R113.reuse, R97 ;  /* 0x0000006171617220 */ /* 0x040fe40000410000 */
[C---:B------:R-:W-:Y:S02]  /*18b00*/  FMUL.FTZ R104, R113.reuse, R104 ;  /* 0x0000006871687220 */ /* 0x040fe40000410000 */
[C---:B-1----:R-:W-:Y:S02]  /*18b10*/  FMUL.FTZ R37, R113.reuse, R149 ;  /* 0x0000009571257220 */ /* 0x042fe40000410000 */
[----:B------:R-:W-:Y:S03]  /*18b20*/  FMUL.FTZ R105, R113, R105 ;  /* 0x0000006971697220 */ /* 0x000fe60000410000 */
[----:B------:R1:W-:Y:S01]  /*18b30*/  MUFU.EX2 R239, R3 ;  /* 0x0000000300ef7308 */ /* 0x0003e20000000800 */
[----:B--2---:R-:W-:Y:S02]  /*18b40*/  FFMA.FTZ R40, R44, c[0x0][0x2d0], -R162 ;  /* 0x0000b4002c287a23 */ /* 0x004fe400000108a2 */
[----:B------:R-:W-:Y:S02]  /*18b50*/  FFMA.FTZ R44, R52, c[0x0][0x2d0], -R160 ;  /* 0x0000b400342c7a23 */ /* 0x000fe400000108a0 */
[--C-:B------:R-:W-:Y:S05]  /*18b60*/  FFMA.FTZ R52, R66, c[0x0][0x2d0], -R161.reuse ;  /* 0x0000b40042347a23 */ /* 0x100fea00000108a1 */
[----:B------:R2:W-:Y:S01]  /*18b70*/  MUFU.EX2 R192, R38 ;  /* 0x0000002600c07308 */ /* 0x0005e20000000800 */
[----:B---3--:R-:W-:Y:S02]  /*18b80*/  FADD.FTZ R2, -R108, R114 ;  /* 0x000000726c027221 */ /* 0x008fe40000010100 */
[----:B----4-:R-:W-:Y:S02]  /*18b90*/  FMUL.FTZ R86, R112, R86 ;  /* 0x0000005670567220 */ /* 0x010fe40000410000 */
[----:B------:R-:W-:Y:S05]  /*18ba0*/  FMUL.FTZ R2, R2, c[0x0][0x2d0] ;  /* 0x0000b40002027a20 */ /* 0x000fea0000410000 */
[----:B------:R3:W-:Y:S01]  /*18bb0*/  MUFU.EX2 R191, R39 ;  /* 0x0000002700bf7308 */ /* 0x0007e20000000800 */
[C---:B------:R-:W-:Y:S02]  /*18bc0*/  FMUL.FTZ R87, R112.reuse, R87 ;  /* 0x0000005770577220 */ /* 0x040fe40000410000 */
[C---:B------:R-:W-:Y:S02]  /*18bd0*/  FMUL.FTZ R98, R112.reuse, R98 ;  /* 0x0000006270627220 */ /* 0x040fe40000410000 */
[C---:B------:R-:W-:Y:S02]  /*18be0*/  FMUL.FTZ R99, R112.reuse, R99 ;  /* 0x0000006370637220 */ /* 0x040fe40000410000 */
[C---:B------:R-:W-:Y:S02]  /*18bf0*/  FMUL.FTZ R106, R112.reuse, R106 ;  /* 0x0000006a706a7220 */ /* 0x040fe40000410000 */
[----:B------:R-:W-:Y:S01]  /*18c00*/  FMUL.FTZ R107, R112, R107 ;  /* 0x0000006b706b7220 */ /* 0x000fe20000410000 */
[----:B------:R4:W5:Y:S01]  /*18c10*/  MUFU.EX2 R111, R2 ;  /* 0x00000002006f7308 */ /* 0x0009620000000800 */
[--C-:B-1----:R-:W-:Y:S02]  /*18c20*/  FFMA.FTZ R3, R6, c[0x0][0x2d0], -R161.reuse ;  /* 0x0000b40006037a23 */ /* 0x102fe400000108a1 */
[C---:B--2---:R-:W-:Y:S07]  /*18c30*/  FMUL.FTZ R38, R112.reuse, R150 ;  /* 0x0000009670267220 */ /* 0x044fee0000410000 */
[----:B------:R1:W-:Y:S01]  /*18c40*/  MUFU.EX2 R232, R3 ;  /* 0x0000000300e87308 */ /* 0x0003e20000000800 */
[----:B---3--:R-:W-:Y:S09]  /*18c50*/  FMUL.FTZ R39, R112, R151 ;  /* 0x0000009770277220 */ /* 0x008ff20000410000 */
[----:B------:R-:W-:Y:S01]  /*18c60*/  MUFU.EX2 R190, R50 ;  /* 0x0000003200be7308 */ /* 0x000fe20000000800 */
[--C-:B----4-:R-:W-:Y:S02]  /*18c70*/  FFMA.FTZ R2, R5, c[0x0][0x2d0], -R160.reuse ;  /* 0x0000b40005027a23 */ /* 0x110fe400000108a0 */
[--C-:B------:R-:W-:Y:S02]  /*18c80*/  FFMA.FTZ R5, R20, c[0x0][0x2d0], -R160.reuse ;  /* 0x0000b40014057a23 */ /* 0x100fe400000108a0 */
[C---:B-----5:R-:W-:Y:S05]  /*18c90*/  FMUL.FTZ R88, R111.reuse, R88 ;  /* 0x000000586f587220 */ /* 0x060fea0000410000 */
[----:B------:R2:W-:Y:S01]  /*18ca0*/  MUFU.EX2 R238, R2 ;  /* 0x0000000200ee7308 */ /* 0x0005e20000000800 */
[C---:B------:R-:W-:Y:S02]  /*18cb0*/  FMUL.FTZ R89, R111.reuse, R89 ;  /* 0x000000596f597220 */ /* 0x040fe40000410000 */
[----:B------:R-:W-:Y:S02]  /*18cc0*/  FMUL.FTZ R92, R111, R92 ;  /* 0x0000005c6f5c7220 */ /* 0x000fe40000410000 */
[--C-:B-1----:R-:W-:Y:S02]  /*18cd0*/  FFMA.FTZ R3, R7, c[0x0][0x2d0], -R161.reuse ;  /* 0x0000b40007037a23 */ /* 0x102fe400000108a1 */
[C---:B------:R-:W-:Y:S02]  /*18ce0*/  FMUL.FTZ R93, R111.reuse, R93 ;  /* 0x0000005d6f5d7220 */ /* 0x040fe40000410000 */
[C---:B------:R-:W-:Y:S01]  /*18cf0*/  FMUL.FTZ R100, R111.reuse, R100 ;  /* 0x000000646f647220 */ /* 0x040fe20000410000 */
[----:B------:R1:W-:Y:S01]  /*18d00*/  MUFU.EX2 R233, R3 ;  /* 0x0000000300e97308 */ /* 0x0003e20000000800 */
[----:B------:R-:W-:Y:S02]  /*18d10*/  FMUL.FTZ R101, R111, R101 ;  /* 0x000000656f657220 */ /* 0x000fe40000410000 */
[----:B------:R-:W-:Y:S07]  /*18d20*/  @P0 IMAD.WIDE.U32 R6, R200, c[0x0][0x1e0], RZ ;  /* 0x00007800c8060a25 */ /* 0x000fee00078e00ff */
[----:B------:R3:W-:Y:S01]  /*18d30*/  MUFU.EX2 R229, R5 ;  /* 0x0000000500e57308 */ /* 0x0007e20000000800 */
[----:B--2---:R-:W-:Y:S09]  /*18d40*/  FFMA.FTZ R2, R16, c[0x0][0x2d0], -R160 ;  /* 0x0000b40010027a23 */ /* 0x004ff200000108a0 */
[----:B------:R2:W-:Y:S01]  /*18d50*/  MUFU.EX2 R237, R2 ;  /* 0x0000000200ed7308 */ /* 0x0005e20000000800 */
[--C-:B-1----:R-:W-:Y:S02]  /*18d60*/  FFMA.FTZ R3, R18, c[0x0][0x2d0], -R161.reuse ;  /* 0x0000b40012037a23 */ /* 0x102fe400000108a1 */
[----:B------:R-:W-:Y:S07]  /*18d70*/  FMUL.FTZ R18, R112, R130 ;  /* 0x0000008270127220 */ /* 0x000fee0000410000 */
[----:B------:R1:W-:Y:S01]  /*18d80*/  MUFU.EX2 R235, R3 ;  /* 0x0000000300eb7308 */ /* 0x0003e20000000800 */
[----:B---3--:R-:W-:Y:S09]  /*18d90*/  @P0 MOV R5, R220 ;  /* 0x000000dc00050202 */ /* 0x008ff20000000f00 */
[----:B------:R-:W-:Y:S01]  /*18da0*/  MUFU.EX2 R189, R51 ;  /* 0x0000003300bd7308 */ /* 0x000fe20000000800 */
[----:B--2---:R-:W1:Y:S09]  /*18db0*/  SHFL.BFLY PT, R2, R0, 0x1, 0x1f ;  /* 0x0c201f0000027f89 */ /* 0x004e7200000e0000 */
[----:B------:R2:W-:Y:S10]  /*18dc0*/  MUFU.EX2 R186, R40 ;  /* 0x0000002800ba7308 */ /* 0x0005f40000000800 */
[----:B------:R3:W-:Y:S01]  /*18dd0*/  MUFU.EX2 R182, R44 ;  /* 0x0000002c00b67308 */ /* 0x0007e20000000800 */
[----:B-1----:R-:W-:Y:S01]  /*18de0*/  FMNMX.FTZ R3, R0, R2, !PT ;  /* 0x0000000200037209 */ /* 0x002fe20007810000 */
[--C-:B------:R-:W-:Y:S08]  /*18df0*/  FFMA.FTZ R2, R8, c[0x0][0x2d0], -R162.reuse ;  /* 0x0000b40008027a23 */ /* 0x100ff000000108a2 */
[----:B------:R-:W-:Y:S01]  /*18e00*/  MUFU.EX2 R188, R41 ;  /* 0x0000002900bc7308 */ /* 0x000fe20000000800 */
[----:B------:R-:W-:Y:S02]  /*18e10*/  FFMA.FTZ R0, R19, c[0x0][0x2d0], -R161 ;  /* 0x0000b40013007a23 */ /* 0x000fe400000108a1 */
[----:B------:R-:W-:Y:S02]  /*18e20*/  FMUL.FTZ R19, R112, R131 ;  /* 0x0000008370137220 */ /* 0x000fe40000410000 */
[----:B--2---:R-:W-:Y:S05]  /*18e30*/  FFMA.FTZ R40, R45, c[0x0][0x2d0], -R162 ;  /* 0x0000b4002d287a23 */ /* 0x004fea00000108a2 */
[----:B------:R1:W-:Y:S01]  /*18e40*/  MUFU.EX2 R226, R2 ;  /* 0x0000000200e27308 */ /* 0x0003e20000000800 */
[----:B---3--:R-:W-:Y:S09]  /*18e50*/  FFMA.FTZ R44, R53, c[0x0][0x2d0], -R160 ;  /* 0x0000b400352c7a23 */ /* 0x008ff200000108a0 */
[----:B------:R2:W-:Y:S10]  /*18e60*/  MUFU.EX2 R234, R0 ;  /* 0x0000000000ea7308 */ /* 0x0005f40000000800 */
[----:B------:R-:W-:Y:S01]  /*18e70*/  MUFU.EX2 R185, R40 ;  /* 0x0000002800b97308 */ /* 0x000fe20000000800 */
[----:B-1----:R-:W-:Y:S02]  /*18e80*/  FFMA.FTZ R2, R9, c[0x0][0x2d0], -R162 ;  /* 0x0000b40009027a23 */ /* 0x002fe400000108a2 */
[----:B------:R-:W-:Y:S02]  /*18e90*/  FFMA.FTZ R9, R33, c[0x0][0x2d0], -R160 ;  /* 0x0000b40021097a23 */ /* 0x000fe400000108a0 */
[----:B------:R-:W-:Y:S05]  /*18ea0*/  FMUL.FTZ R33, R113, R145 ;  /* 0x0000009171217220 */ /* 0x000fea0000410000 */
[----:B------:R1:W-:Y:S01]  /*18eb0*/  MUFU.EX2 R227, R2 ;  /* 0x0000000200e37308 */ /* 0x0003e20000000800 */
[----:B--2---:R-:W-:Y:S04]  /*18ec0*/  FADD.FTZ R0, -R3, R115 ;  /* 0x0000007303007221 */ /* 0x004fe80000010100 */
[----:B------:R-:W-:Y:S05]  /*18ed0*/  FMUL.FTZ R0, R0, c[0x0][0x2d0] ;  /* 0x0000b40000007a20 */ /* 0x000fea0000410000 */
[----:B------:R-:W-:Y:S10]  /*18ee0*/  MUFU.EX2 R224, R9 ;  /* 0x0000000900e07308 */ /* 0x000ff40000000800 */
[----:B------:R-:W2:Y:S01]  /*18ef0*/  MUFU.EX2 R0, R0 ;  /* 0x0000000000007308 */ /* 0x000ea20000000800 */
[--C-:B-1----:R-:W-:Y:S09]  /*18f00*/  FFMA.FTZ R2, R12, c[0x0][0x2d0], -R162.reuse ;  /* 0x0000b4000c027a23 */ /* 0x102ff200000108a2 */
[----:B------:R1:W-:Y:S10]  /*18f10*/  MUFU.EX2 R230, R2 ;  /* 0x0000000200e67308 */ /* 0x0003f40000000800 */
[----:B------:R3:W-:Y:S01]  /*18f20*/  MUFU.EX2 R184, R44 ;  /* 0x0000002c00b87308 */ /* 0x0007e20000000800 */
[C---:B--2---:R-:W-:Y:S02]  /*18f30*/  FMUL.FTZ R90, R0.reuse, R90 ;  /* 0x0000005a005a7220 */ /* 0x044fe40000410000 */
[C---:B------:R-:W-:Y:S02]  /*18f40*/  FMUL.FTZ R91, R0.reuse, R91 ;  /* 0x0000005b005b7220 */ /* 0x040fe40000410000 */
[C---:B------:R-:W-:Y:S02]  /*18f50*/  FMUL.FTZ R94, R0.reuse, R94 ;  /* 0x0000005e005e7220 */ /* 0x040fe40000410000 */
[C---:B------:R-:W-:Y:S03]  /*18f60*/  FMUL.FTZ R95, R0.reuse, R95 ;  /* 0x0000005f005f7220 */ /* 0x040fe60000410000 */
[----:B------:R2:W-:Y:S01]  /*18f70*/  MUFU.EX2 R179, R52 ;  /* 0x0000003400b37308 */ /* 0x0005e20000000800 */
[C---:B------:R-:W-:Y:S02]  /*18f80*/  FMUL.FTZ R102, R0.reuse, R102 ;  /* 0x0000006600667220 */ /* 0x040fe40000410000 */
[----:B-1----:R-:W-:Y:S02]  /*18f90*/  FFMA.FTZ R2, R13, c[0x0][0x2d0], -R162 ;  /* 0x0000b4000d027a23 */ /* 0x002fe400000108a2 */
[C---:B------:R-:W-:Y:S02]  /*18fa0*/  FMUL.FTZ R103, R0.reuse, R103 ;  /* 0x0000006700677220 */ /* 0x040fe40000410000 */
[C---:B------:R-:W-:Y:S02]  /*18fb0*/  FMUL.FTZ R50, R0.reuse, R154 ;  /* 0x0000009a00327220 */ /* 0x040fe40000410000 */
[----:B------:R-:W-:Y:S01]  /*18fc0*/  FMUL.FTZ R51, R0, R155 ;  /* 0x0000009b00337220 */ /* 0x000fe20000410000 */
[----:B------:R1:W-:Y:S01]  /*18fd0*/  MUFU.EX2 R231, R2 ;  /* 0x0000000200e77308 */ /* 0x0003e20000000800 */
[----:B---3--:R-:W-:Y:S09]  /*18fe0*/  FFMA.FTZ R44, R64, c[0x0][0x2d0], -R160 ;  /* 0x0000b400402c7a23 */ /* 0x008ff200000108a0 */
[----:B------:R3:W-:Y:S01]  /*18ff0*/  MUFU.EX2 R183, R44 ;  /* 0x0000002c00b77308 */ /* 0x0007e20000000800 */
[----:B--2---:R-:W-:Y:S09]  /*19000*/  FFMA.FTZ R52, R57, c[0x0][0x2d0], -R162 ;  /* 0x0000b40039347a23 */ /* 0x004ff200000108a2 */
[----:B------:R-:W-:Y:S01]  /*19010*/  MUFU.EX2 R178, R55 ;  /* 0x0000003700b27308 */ /* 0x000fe20000000800 */
[----:B-1----:R-:W-:Y:S04]  /*19020*/  FMUL.FTZ R2, R3, c[0x0][0x2d0] ;  /* 0x0000b40003027a20 */ /* 0x002fe80000410000 */
[--C-:B------:R-:W-:Y:S02]  /*19030*/  FFMA.FTZ R4, R10, c[0x0][0x2d0], -R2.reuse ;  /* 0x0000b4000a047a23 */ /* 0x100fe40000010802 */
[--C-:B------:R-:W-:Y:S03]  /*19040*/  FFMA.FTZ R16, R26, c[0x0][0x2d0], -R2.reuse ;  /* 0x0000b4001a107a23 */ /* 0x100fe60000010802 */
[----:B------:R1:W-:Y:S01]  /*19050*/  MUFU.EX2 R174, R52 ;  /* 0x0000003400ae7308 */ /* 0x0003e20000000800 */
[--C-:B------:R-:W-:Y:S02]  /*19060*/  FFMA.FTZ R31, R31, c[0x0][0x2d0], -R2.reuse ;  /* 0x0000b4001f1f7a23 */ /* 0x100fe40000010802 */
[----:B------:R-:W-:Y:S02]  /*19070*/  FMUL.FTZ R26, R0, R138 ;  /* 0x0000008a001a7220 */ /* 0x000fe40000410000 */
[--C-:B------:R-:W-:Y:S02]  /*19080*/  FFMA.FTZ R40, R46, c[0x0][0x2d0], -R2.reuse ;  /* 0x0000b4002e287a23 */ /* 0x100fe40000010802 */
[--C-:B------:R-:W-:Y:S02]  /*19090*/  FFMA.FTZ R42, R42, c[0x0][0x2d0], -R2.reuse ;  /* 0x0000b4002a2a7a23 */ /* 0x100fe40000010802 */
[----:B------:R-:W-:Y:S01]  /*190a0*/  FFMA.FTZ R43, R43, c[0x0][0x2d0], -R2 ;  /* 0x0000b4002b2b7a23 */ /* 0x000fe20000010802 */
[----:B------:R2:W-:Y:S01]  /*190b0*/  MUFU.EX2 R167, R4 ;  /* 0x0000000400a77308 */ /* 0x0005e20000000800 */
[----:B---3--:R-:W-:Y:S09]  /*190c0*/  FFMA.FTZ R44, R65, c[0x0][0x2d0], -R160 ;  /* 0x0000b400412c7a23 */ /* 0x008ff200000108a0 */
[----:B------:R3:W-:Y:S01]  /*190d0*/  MUFU.EX2 R166, R16 ;  /* 0x0000001000a67308 */ /* 0x0007e20000000800 */
[----:B-1----:R-:W-:Y:S09]  /*190e0*/  F2FP.BF16.PACK_AB R52, R188, R187 ;  /* 0x000000bbbc34723e */ /* 0x002ff200000010ff */
[----:B------:R1:W-:Y:S01]  /*190f0*/  MUFU.EX2 R163, R31 ;  /* 0x0000001f00a37308 */ /* 0x0003e20000000800 */
[--C-:B--2---:R-:W-:Y:S09]  /*19100*/  FFMA.FTZ R4, R11, c[0x0][0x2d0], -R2.reuse ;  /* 0x0000b4000b047a23 */ /* 0x104ff20000010802 */
[----:B------:R2:W-:Y:S01]  /*19110*/  MUFU.EX2 R168, R4 ;  /* 0x0000000400a87308 */ /* 0x0005e20000000800 */
[----:B---3--:R-:W-:Y:S09]  /*19120*/  FMUL.FTZ R16, R113, R128 ;  /* 0x0000008071107220 */ /* 0x008ff20000410000 */
[----:B------:R3:W-:Y:S01]  /*19130*/  MUFU.EX2 R149, R40 ;  /* 0x0000002800957308 */ /* 0x0007e20000000800 */
[----:B-1----:R-:W-:Y:S09]  /*19140*/  FMUL.FTZ R31, R0, R143 ;  /* 0x0000008f001f7220 */ /* 0x002ff20000410000 */
[----:B------:R-:W-:Y:S01]  /*19150*/  MUFU.EX2 R151, R42 ;  /* 0x0000002a00977308 */ /* 0x000fe20000000800 */
[--C-:B--2---:R-:W-:Y:S02]  /*19160*/  FFMA.FTZ R4, R14, c[0x0][0x2d0], -R2.reuse ;  /* 0x0000b4000e047a23 */ /* 0x104fe40000010802 */
[C---:B------:R-:W-:Y:S07]  /*19170*/  FMUL.FTZ R14, R0.reuse, R126 ;  /* 0x0000007e000e7220 */ /* 0x040fee0000410000 */
[----:B------:R1:W-:Y:S01]  /*19180*/  MUFU.EX2 R169, R4 ;  /* 0x0000000400a97308 */ /* 0x0003e20000000800 */
[--C-:B---3--:R-:W-:Y:S09]  /*19190*/  FFMA.FTZ R40, R47, c[0x0][0x2d0], -R2.reuse ;  /* 0x0000b4002f287a23 */ /* 0x108ff20000010802 */
[----:B------:R-:W2:Y:S10]  /*191a0*/  MUFU.EX2 R150, R43 ;  /* 0x0000002b00967308 */ /* 0x000eb40000000800 */
[----:B------:R3:W-:Y:S01]  /*191b0*/  MUFU.EX2 R181, R44 ;  /* 0x0000002c00b57308 */ /* 0x0007e20000000800 */
[----:B-1----:R-:W-:Y:S02]  /*191c0*/  FFMA.FTZ R4, R15, c[0x0][0x2d0], -R2 ;  /* 0x0000b4000f047a23 */ /* 0x002fe40000010802 */
[----:B------:R-:W-:Y:S07]  /*191d0*/  FMUL.FTZ R15, R0, R127 ;  /* 0x0000007f000f7220 */ /* 0x000fee0000410000 */
[----:B------:R1:W4:Y:S01]  /*191e0*/  MUFU.EX2 R170, R4 ;  /* 0x0000000400aa7308 */ /* 0x0003220000000800 */
[----:B--2---:R-:W-:Y:S01]  /*191f0*/  F2FP.BF16.PACK_AB R53, R150, R151 ;  /* 0x000000979635723e */ /* 0x004fe200000010ff */
[----:B---3--:R-:W-:Y:S01]  /*19200*/  FFMA.FTZ R44, R54, c[0x0][0x2d0], -R161 ;  /* 0x0000b400362c7a23 */ /* 0x008fe200000108a1 */
[----:B------:R-:W-:Y:S07]  /*19210*/  F2FP.BF16.PACK_AB R54, R185, R186 ;  /* 0x000000bab936723e */ /* 0x000fee00000010ff */
[----:B------:R-:W-:Y:S01]  /*19220*/  MUFU.EX2 R180, R44 ;  /* 0x0000002c00b47308 */ /* 0x000fe20000000800 */
[----:B-1----:R-:W-:Y:S05]  /*19230*/  @P0 SHF.R.S32.HI R4, RZ, 0x1f, R200 ;  /* 0x0000001fff040819 */ /* 0x002fea00000114c8 */
        /* <DEDUP_REMOVED lines=8> */
[--C-:B------:R-:W-:Y:S01]  /*192c0*/  FFMA.FTZ R8, R32, c[0x0][0x2d0], -R160.reuse ;  /* 0x0000b40020087a23 */ /* 0x100fe200000108a0 */
[----:B------:R-:W-:Y:S01]  /*192d0*/  @P0 LEA R10, P1, R4, c[0x0][0x1c8], 0x1 ;  /* 0x00007200040a0a11 */ /* 0x000fe200078208ff */
[----:B------:R-:W-:Y:S01]  /*192e0*/  @P0 IMAD R6, R6, 0x50, RZ ;  /* 0x0000005006060824 */ /* 0x000fe200078e02ff */
[----:B------:R-:W-:Y:S01]  /*192f0*/  @P0 SHF.L.U32 R13, R7, 0x5, RZ ;  /* 0x00000005070d0819 */ /* 0x000fe200000006ff */
[----:B------:R1:W-:Y:S01]  /*19300*/  MUFU.EX2 R225, R8 ;  /* 0x0000000800e17308 */ /* 0x0003e20000000800 */
[--C-:B------:R-:W-:Y:S02]  /*19310*/  FFMA.FTZ R32, R36, c[0x0][0x2d0], -R160.reuse ;  /* 0x0000b40024207a23 */ /* 0x100fe400000108a0 */
[----:B------:R-:W-:Y:S01]  /*19320*/  @P0 IADD3 R6, R5, R6, RZ ;  /* 0x0000000605060210 */ /* 0x000fe20007ffe0ff */
[----:B------:R-:W-:Y:S01]  /*19330*/  FFMA.FTZ R36, R48, c[0x0][0x2d0], -R160 ;  /* 0x0000b40030247a23 */ /* 0x000fe200000108a0 */
[----:B------:R-:W-:Y:S01]  /*19340*/  @P0 MOV R5, 0x5 ;  /* 0x0000000500050802 */ /* 0x000fe20000000f00 */
[----:B------:R-:W-:Y:S01]  /*19350*/  FMUL.FTZ R48, R111, R152 ;  /* 0x000000986f307220 */ /* 0x000fe20000410000 */
[----:B------:R-:W-:Y:S02]  /*19360*/  @P0 LEA.HI.X R11, R4, c[0x0][0x1cc], R6, 0x1, P1 ;  /* 0x00007300040b0a11 */ /* 0x000fe400008f0c06 */
[----:B------:R-:W-:Y:S01]  /*19370*/  @P0 SHF.L.U64.HI R12, R7, R5, c[0x0][0x1e4] ;  /* 0x00007900070c0619 */ /* 0x000fe20000010205 */
[--C-:B------:R-:W-:Y:S01]  /*19380*/  FFMA.FTZ R5, R22, c[0x0][0x2d0], -R161.reuse ;  /* 0x0000b40016057a23 */ /* 0x100fe200000108a1 */
[----:B------:R2:W-:Y:S01]  /*19390*/  MUFU.EX2 R196, R32 ;  /* 0x0000002000c47308 */ /* 0x0005e20000000800 */
[----:B------:R3:W-:Y:S09]  /*193a0*/  @P0 LDGSTS.E.BYPASS.LTC128B.128 [R221+0x2900], [R10.64], !P4 ;  /* 0x029000000add0fae */ /* 0x0007f2000e101d48 */
[----:B------:R5:W-:Y:S01]  /*193b0*/  MUFU.EX2 R223, R5 ;  /* 0x0000000500df7308 */ /* 0x000be20000000800 */
[-C--:B-1----:R-:W-:Y:S04]  /*193c0*/  @P0 IADD3 R8, P3, R10, R13.reuse, RZ ;  /* 0x0000000d0a080210 */ /* 0x082fe80007f7e0ff */
[-C--:B------:R-:W-:Y:S02]  /*193d0*/  @P0 IADD3.X R9, R11, R12.reuse, RZ, P3, !PT ;  /* 0x0000000c0b090210 */ /* 0x080fe40001ffe4ff */
[-C--:B------:R-:W-:Y:S03]  /*193e0*/  @P0 IADD3 R6, P1, R8, R13.reuse, RZ ;  /* 0x0000000d08060210 */ /* 0x080fe60007f3e0ff */
[----:B------:R1:W-:Y:S01]  /*193f0*/  MUFU.EX2 R194, R36 ;  /* 0x0000002400c27308 */ /* 0x0003e20000000800 */
[----:B------:R4:W-:Y:S01]  /*19400*/  @P0 LDGSTS.E.BYPASS.LTC128B.128 [R221+0x3100], [R8.64], !P4 ;  /* 0x0310000008dd0fae */ /* 0x0009e2000e101d48 */
[----:B------:R-:W-:Y:S01]  /*19410*/  @P0 IADD3.X R7, R9, R12, RZ, P1, !PT ;  /* 0x0000000c09070210 */ /* 0x000fe20000ffe4ff */
[----:B--2---:R-:W-:Y:S01]  /*19420*/  FMUL.FTZ R32, R113, R144 ;  /* 0x0000009071207220 */ /* 0x004fe20000410000 */
[-C--:B------:R-:W-:Y:S01]  /*19430*/  @P0 IADD3 R4, P2, R6, R13.reuse, RZ ;  /* 0x0000000d06040210 */ /* 0x080fe20007f5e0ff */
[--C-:B---3--:R-:W-:Y:S03]  /*19440*/  FFMA.FTZ R11, R23, c[0x0][0x2d0], -R161.reuse ;  /* 0x0000b400170b7a23 */ /* 0x108fe600000108a1 */
[----:B------:R-:W-:Y:S01]  /*19450*/  @P0 IADD3 R10, P1, R4, R13, RZ ;  /* 0x0000000d040a0210 */ /* 0x000fe20007f3e0ff */
[----:B------:R2:W-:Y:S01]  /*19460*/  @P0 LDGSTS.E.BYPASS.LTC128B.128 [R221+0x3900], [R6.64], !P4 ;  /* 0x0390000006dd0fae */ /* 0x0005e2000e101d48 */
[----:B------:R-:W-:Y:S01]  /*19470*/  FMUL.FTZ R13, R111, R125 ;  /* 0x0000007d6f0d7220 */ /* 0x000fe20000410000 */
[----:B------:R3:W-:Y:S01]  /*19480*/  MUFU.EX2 R222, R11 ;  /* 0x0000000b00de7308 */ /* 0x0007e20000000800 */
[----:B-----5:R-:W-:Y:S05]  /*19490*/  @P0 IADD3.X R5, R7, R12, RZ, P2, !PT ;  /* 0x0000000c07050210 */ /* 0x020fea00017fe4ff */
[----:B------:R5:W-:Y:S01]  /*194a0*/  @P0 LDGSTS.E.BYPASS.LTC128B.128 [R221+0x4100], [R4.64], !P4 ;  /* 0x0410000004dd0fae */ /* 0x000be2000e101d48 */
[----:B-1----:R-:W-:Y:S02]  /*194b0*/  FFMA.FTZ R36, R49, c[0x0][0x2d0], -R160 ;  /* 0x0000b40031247a23 */ /* 0x002fe400000108a0 */
[C---:B------:R-:W-:Y:S02]  /*194c0*/  FMUL.FTZ R49, R111.reuse, R153 ;  /* 0x000000996f317220 */ /* 0x040fe40000410000 */
[----:B------:R1:W-:Y:S01]  /*194d0*/  MUFU.EX2 R193, R36 ;  /* 0x0000002400c17308 */ /* 0x0003e20000000800 */
[----:B----4-:R-:W-:Y:S01]  /*194e0*/  FMUL.FTZ R8, R111, R120 ;  /* 0x000000786f087220 */ /* 0x010fe20000410000 */
[----:B------:R-:W-:Y:S01]  /*194f0*/  F2FP.BF16.PACK_AB R120, R227, R226 ;  /* 0x000000e2e378723e */ /* 0x000fe200000010ff */
[----:B------:R-:W-:Y:S01]  /*19500*/  FMUL.FTZ R9, R111, R121 ;  /* 0x000000796f097220 */ /* 0x000fe20000410000 */
[----:B------:R-:W-:Y:S02]  /*19510*/  F2FP.BF16.PACK_AB R121, R168, R167 ;  /* 0x000000a7a879723e */ /* 0x000fe400000010ff */
[----:B---3--:R-:W-:Y:S01]  /*19520*/  @P0 IADD3.X R11, R5, R12, RZ, P1, !PT ;  /* 0x0000000c050b0210 */ /* 0x008fe20000ffe4ff */
[--C-:B--2---:R-:W-:Y:S02]  /*19530*/  FFMA.FTZ R6, R34, c[0x0][0x2d0], -R161.reuse ;  /* 0x0000b40022067a23 */ /* 0x104fe400000108a1 */
[--C-:B------:R-:W-:Y:S02]  /*19540*/  FFMA.FTZ R12, R29, c[0x0][0x2d0], -R162.reuse ;  /* 0x0000b4001d0c7a23 */ /* 0x100fe400000108a2 */
[----:B------:R2:W-:Y:S01]  /*19550*/  @P0 LDGSTS.E.BYPASS.LTC128B.128 [R221+0x4900], [R10.64], !P4 ;  /* 0x049000000add0fae */ /* 0x0005e2000e101d48 */
[----:B------:R3:W-:Y:S01]  /*19560*/  MUFU.EX2 R203, R6 ;  /* 0x0000000600cb7308 */ /* 0x0007e20000000800 */
[----:B------:R-:W-:Y:S01]  /*19570*/  FMUL.FTZ R7, R112, R119 ;  /* 0x0000007770077220 */ /* 0x000fe20000410000 */
[----:B------:R-:W-:Y:S01]  /*19580*/  F2FP.BF16.PACK_AB R119, R234, R235 ;  /* 0x000000ebea77723e */ /* 0x000fe200000010ff */
[----:B------:R-:W-:Y:S01]  /*19590*/  FMUL.FTZ R29, R111, R141 ;  /* 0x0000008d6f1d7220 */ /* 0x000fe20000410000 */
[----:B------:R-:W-:Y:S01]  /*195a0*/  ISETP.GT.AND P0, PT, R201, R241, PT ;  /* 0x000000f1c900720c */ /* 0x000fe20003f04270 */
[----:B-----5:R-:W-:Y:S01]  /*195b0*/  FFMA.FTZ R4, R35, c[0x0][0x2d0], -R161 ;  /* 0x0000b40023047a23 */ /* 0x020fe200000108a1 */
[----:B------:R-:W-:Y:S01]  /*195c0*/  MOV R201, R200 ;  /* 0x000000c800c97202 */ /* 0x000fe20000000f00 */
[----:B------:R-:W4:Y:S01]  /*195d0*/  LDSM.16.MT88.4 R20, [R205] ;  /* 0x00000000cd14783b */ /* 0x000f220000004200 */
[----:B------:R-:W-:Y:S01]  /*195e0*/  FMUL.FTZ R5, R113, R117 ;  /* 0x0000007571057220 */ /* 0x000fe20000410000 */
[----:B------:R-:W-:Y:S01]  /*195f0*/  F2FP.BF16.PACK_AB R117, R233, R232 ;  /* 0x000000e8e975723e */ /* 0x000fe200000010ff */
[----:B------:R5:W-:Y:S01]  /*19600*/  MUFU.EX2 R220, R4 ;  /* 0x0000000400dc7308 */ /* 0x000be20000000800 */
[C---:B------:R-:W-:Y:S02]  /*19610*/  FMUL.FTZ R34, R112.reuse, R146 ;  /* 0x0000009270227220 */ /* 0x040fe40000410000 */
[C---:B------:R-:W-:Y:S02]  /*19620*/  FMUL.FTZ R35, R112.reuse, R147 ;  /* 0x0000009370237220 */ /* 0x040fe40000410000 */
[----:B------:R-:W4:Y:S01]  /*19630*/  LDSM.16.MT88.4 R156, [R209] ;  /* 0x00000000d19c783b */ /* 0x000f220000004200 */
[----:B-1----:R-:W-:Y:S04]  /*19640*/  FMUL.FTZ R36, R113, R148 ;  /* 0x0000009471247220 */ /* 0x002fe80000410000 */
[----:B------:R1:W-:Y:S03]  /*19650*/  MUFU.EX2 R198, R12 ;  /* 0x0000000c00c67308 */ /* 0x0003e60000000800 */
[----:B------:R-:W-:Y:S01]  /*19660*/  LDSM.16.MT88.4 R128, [R208] ;  /* 0x00000000d080783b */ /* 0x000fe20000004200 */
[----:B---3--:R-:W-:Y:S01]  /*19670*/  FMUL.FTZ R6, R112, R118 ;  /* 0x0000007670067220 */ /* 0x008fe20000410000 */
[----:B------:R-:W-:Y:S01]  /*19680*/  F2FP.BF16.PACK_AB R118, R239, R237 ;  /* 0x000000edef76723e */ /* 0x000fe200000010ff */
[C---:B--2---:R-:W-:Y:S01]  /*19690*/  FMUL.FTZ R10, R0.reuse, R122 ;  /* 0x0000007a000a7220 */ /* 0x044fe20000410000 */
[----:B------:R-:W-:Y:S01]  /*196a0*/  F2FP.BF16.PACK_AB R122, R231, R230 ;  /* 0x000000e6e77a723e */ /* 0x000fe200000010ff */
[----:B------:R-:W-:Y:S01]  /*196b0*/  FMUL.FTZ R11, R0, R123 ;  /* 0x0000007b000b7220 */ /* 0x000fe20000410000 */
[----:B------:R-:W-:Y:S01]  /*196c0*/  F2FP.BF16.PACK_AB R123, R170, R169 ;  /* 0x000000a9aa7b723e */ /* 0x000fe200000010ff */
[----:B------:R-:W2:Y:S01]  /*196d0*/  MUFU.EX2 R148, R40 ;  /* 0x0000002800947308 */ /* 0x000ea20000000800 */
[----:B------:R-:W-:Y:S01]  /*196e0*/  LDSM.16.MT88.4 R44, [R205+0x1000] ;  /* 0x00100000cd2c783b */ /* 0x000fe20000004200 */
[----:B-----5:R-:W-:Y:S02]  /*196f0*/  FFMA.FTZ R4, R24, c[0x0][0x2d0], -R162 ;  /* 0x0000b40018047a23 */ /* 0x020fe400000108a2 */
[----:B------:R-:W-:Y:S02]  /*19700*/  FFMA.FTZ R24, R30, c[0x0][0x2d0], -R2 ;  /* 0x0000b4001e187a23 */ /* 0x000fe40000010802 */
[----:B------:R-:W-:Y:S03]  /*19710*/  FMUL.FTZ R30, R0, R142 ;  /* 0x0000008e001e7220 */ /* 0x000fe60000410000 */
[----:B------:R-:W-:Y:S01]  /*19720*/  LDSM.16.MT88.4 R144, [R209+0x2000] ;  /* 0x00200000d190783b */ /* 0x000fe20000004200 */
[----:B------:R3:W-:Y:S01]  /*19730*/  MUFU.EX2 R197, R4 ;  /* 0x0000000400c57308 */ /* 0x0007e20000000800 */
[----:B-1----:R-:W-:Y:S06]  /*19740*/  FMUL.FTZ R12, R111, R124 ;  /* 0x0000007c6f0c7220 */ /* 0x002fec0000410000 */
[----:B------:R-:W1:Y:S03]  /*19750*/  LDSM.16.MT88.4 R124, [R206] ;  /* 0x00000000ce7c783b */ /* 0x000e660000004200 */
[----:B------:R5:W-:Y:S01]  /*19760*/  MUFU.EX2 R164, R24 ;  /* 0x0000001800a47308 */ /* 0x000be20000000800 */
[----:B--2---:R-:W-:Y:S04]  /*19770*/  F2FP.BF16.PACK_AB R55, R148, R149 ;  /* 0x000000959437723e */ /* 0x004fe800000010ff */
[----:B------:R-:W-:Y:S08]  /*19780*/  LDSM.16.MT88.4 R40, [R208+0x800] ;  /* 0x00080000d028783b */ /* 0x000ff00000004200 */
[----:B------:R-:W0:Y:S01]  /*19790*/  LDGDEPBAR ;  /* 0x00000000000079af */ /* 0x000e220000000000 */
[--C-:B---3--:R-:W-:Y:S02]  /*197a0*/  FFMA.FTZ R4, R25, c[0x0][0x2d0], -R162.reuse ;  /* 0x0000b40019047a23 */ /* 0x108fe400000108a2 */
[C---:B------:R-:W-:Y:S02]  /*197b0*/  FMUL.FTZ R25, R111.reuse, R137 ;  /* 0x000000896f197220 */ /* 0x040fe40000410000 */
[----:B------:R2:W3:Y:S01]  /*197c0*/  MUFU.EX2 R199, R4 ;  /* 0x0000000400c77308 */ /* 0x0004e20000000800 */
[C---:B-----5:R-:W-:Y:S02]  /*197d0*/  FMUL.FTZ R24, R111.reuse, R136 ;  /* 0x000000886f187220 */ /* 0x060fe40000410000 */
[----:B--2---:R-:W-:Y:S02]  /*197e0*/  FFMA.FTZ R4, R28, c[0x0][0x2d0], -R162 ;  /* 0x0000b4001c047a23 */ /* 0x004fe400000108a2 */
[----:B------:R-:W-:Y:S05]  /*197f0*/  FMUL.FTZ R28, R111, R140 ;  /* 0x0000008c6f1c7220 */ /* 0x000fea0000410000 */
[----:B------:R2:W5:Y:S02]  /*19800*/  MUFU.EX2 R202, R4 ;  /* 0x0000000400ca7308 */ /* 0x0005640000000800 */
[----:B--2---:R-:W-:Y:S01]  /*19810*/  FMUL.FTZ R4, R113, R116 ;  /* 0x0000007471047220 */ /* 0x004fe20000410000 */
        /* <DEDUP_REMOVED lines=12> */
[----:B--2---:R-:W-:Y:S02]  /*198e0*/  FMUL.FTZ R20, R113, R132 ;  /* 0x0000008471147220 */ /* 0x004fe40000410000 */
[----:B------:R-:W-:Y:S05]  /*198f0*/  LDSM.16.MT88.4 R132, [R206+0x800] ;  /* 0x00080000ce84783b */ /* 0x000fea0000004200 */
[-C--:B------:R-:W-:Y:S08]  /*19900*/  HMMA.16816.F32.BF16 R20, R116, R156.reuse, R20 ;  /* 0x0000009c7414723c */ /* 0x080ff00000041814 */
[C---:B------:R-:W-:Y:S08]  /*19910*/  HMMA.16816.F32.BF16 R24, R120.reuse, R156, R24 ;  /* 0x0000009c7818723c */ /* 0x040ff00000041818 */
[-C--:B------:R-:W-:Y:S08]  /*19920*/  HMMA.16816.F32.BF16 R28, R120, R158.reuse, R28 ;  /* 0x0000009e781c723c */ /* 0x080ff0000004181c */
[C---:B------:R-:W-:Y:S08]  /*19930*/  HMMA.16816.F32.BF16 R32, R116.reuse, R158, R32 ;  /* 0x0000009e7420723c */ /* 0x040ff00000041820 */
[-C--:B-1----:R-:W-:Y:S08]  /*19940*/  HMMA.16816.F32.BF16 R84, R116, R124.reuse, R84 ;  /* 0x0000007c7454723c */ /* 0x082ff00000041854 */
[C---:B------:R-:W-:Y:S08]  /*19950*/  HMMA.16816.F32.BF16 R88, R120.reuse, R124, R88 ;  /* 0x0000007c7858723c */ /* 0x040ff00000041858 */
[-C--:B------:R-:W-:Y:S08]  /*19960*/  HMMA.16816.F32.BF16 R92, R120, R126.reuse, R92 ;  /* 0x0000007e785c723c */ /* 0x080ff0000004185c */
[C---:B------:R-:W-:Y:S01]  /*19970*/  HMMA.16816.F32.BF16 R96, R116.reuse, R126, R96 ;  /* 0x0000007e7460723c */ /* 0x040fe20000041860 */
[----:B------:R-:W1:Y:S07]  /*19980*/  LDSM.16.MT88.4 R124, [R205+0x800] ;  /* 0x00080000cd7c783b */ /* 0x000e6e0000004200 */
[-C--:B------:R-:W-:Y:S08]  /*19990*/  HMMA.16816.F32.BF16 R36, R116, R128.reuse, R36 ;  /* 0x000000807424723c */ /* 0x080ff00000041824 */
[C---:B------:R-:W-:Y:S08]  /*199a0*/  HMMA.16816.F32.BF16 R100, R120.reuse, R128, R100 ;  /* 0x000000807864723c */ /* 0x040ff00000041864 */
[-C--:B------:R-:W-:Y:S07]  /*199b0*/  HMMA.16816.F32.BF16 R48, R120, R130.reuse, R48 ;  /* 0x000000827830723c */ /* 0x080fee0000041830 */
[----:B---3--:R-:W-:Y:S01]  /*199c0*/  F2FP.BF16.PACK_AB R120, R199, R197 ;  /* 0x000000c5c778723e */ /* 0x008fe200000010ff */
[----:B------:R-:W-:Y:S01]  /*199d0*/  HMMA.16816.F32.BF16 R104, R116, R130, R104 ;  /* 0x000000827468723c */ /* 0x000fe20000041868 */
[----:B------:R-:W2:Y:S03]  /*199e0*/  LDSM.16.MT88.4 R128, [R209+0x800] ;  /* 0x00080000d180783b */ /* 0x000ea60000004200 */
[----:B-----5:R-:W-:Y:S02]  /*199f0*/  F2FP.BF16.PACK_AB R122, R198, R202 ;  /* 0x000000cac67a723e */ /* 0x020fe400000010ff */
[----:B----4-:R-:W-:Y:S02]  /*19a00*/  F2FP.BF16.PACK_AB R121, R165, R166 ;  /* 0x000000a6a579723e */ /* 0x010fe400000010ff */
[----:B------:R-:W-:Y:S04]  /*19a10*/  F2FP.BF16.PACK_AB R116, R228, R229 ;  /* 0x000000e5e474723e */ /* 0x000fe800000010ff */
[----:B------:R-:W-:Y:S02]  /*19a20*/  F2FP.BF16.PACK_AB R118, R224, R225 ;  /* 0x000000e1e076723e */ /* 0x000fe400000010ff */
[----:B------:R-:W-:Y:S02]  /*19a30*/  F2FP.BF16.PACK_AB R117, R222, R223 ;  /* 0x000000dfde75723e */ /* 0x000fe400000010ff */
[----:B------:R-:W-:Y:S02]  /*19a40*/  F2FP.BF16.PACK_AB R119, R220, R203 ;  /* 0x000000cbdc77723e */ /* 0x000fe400000010ff */
[----:B------:R-:W-:Y:S05]  /*19a50*/  F2FP.BF16.PACK_AB R123, R163, R164 ;  /* 0x000000a4a37b723e */ /* 0x000fea00000010ff */
[-C--:B-1----:R-:W-:Y:S08]  /*19a60*/  HMMA.16816.F32.BF16 R4, R116, R124.reuse, R4 ;  /* 0x0000007c7404723c */ /* 0x082ff00000041804 */
[C---:B------:R-:W-:Y:S08]  /*19a70*/  HMMA.16816.F32.BF16 R8, R120.reuse, R124, R8 ;  /* 0x0000007c7808723c */ /* 0x040ff00000041808 */
[-C--:B------:R-:W-:Y:S08]  /*19a80*/  HMMA.16816.F32.BF16 R12, R120, R126.reuse, R12 ;  /* 0x0000007e780c723c */ /* 0x080ff0000004180c */
[C---:B------:R-:W-:Y:S08]  /*19a90*/  HMMA.16816.F32.BF16 R16, R116.reuse, R126, R16 ;  /* 0x0000007e7410723c */ /* 0x040ff00000041810 */
[-C--:B--2---:R-:W-:Y:S08]  /*19aa0*/  HMMA.16816.F32.BF16 R20, R116, R128.reuse, R20 ;  /* 0x000000807414723c */ /* 0x084ff00000041814 */
[C---:B------:R-:W-:Y:S08]  /*19ab0*/  HMMA.16816.F32.BF16 R24, R120.reuse, R128, R24 ;  /* 0x000000807818723c */ /* 0x040ff00000041818 */
[-C--:B------:R-:W-:Y:S08]  /*19ac0*/  HMMA.16816.F32.BF16 R28, R120, R130.reuse, R28 ;  /* 0x00000082781c723c */ /* 0x080ff0000004181c */
[C---:B------:R-:W-:Y:S01]  /*19ad0*/  HMMA.16816.F32.BF16 R32, R116.reuse, R130, R32 ;  /* 0x000000827420723c */ /* 0x040fe20000041820 */
[----:B------:R-:W-:Y:S07]  /*19ae0*/  LDSM.16.MT88.4 R128, [R205+0x2000] ;  /* 0x00200000cd80783b */ /* 0x000fee0000004200 */
[-C--:B------:R-:W-:Y:S08]  /*19af0*/  HMMA.16816.F32.BF16 R84, R116, R132.reuse, R84 ;  /* 0x000000847454723c */ /* 0x080ff00000041854 */
[C---:B------:R-:W-:Y:S08]  /*19b00*/  HMMA.16816.F32.BF16 R88, R120.reuse, R132, R88 ;  /* 0x000000847858723c */ /* 0x040ff00000041858 */
[-C--:B------:R-:W-:Y:S08]  /*19b10*/  HMMA.16816.F32.BF16 R92, R120, R134.reuse, R92 ;  /* 0x00000086785c723c */ /* 0x080ff0000004185c */
[C---:B------:R-:W-:Y:S08]  /*19b20*/  HMMA.16816.F32.BF16 R96, R116.reuse, R134, R96 ;  /* 0x000000867460723c */ /* 0x040ff00000041860 */
[-C--:B------:R-:W-:Y:S08]  /*19b30*/  HMMA.16816.F32.BF16 R36, R116, R40.reuse, R36 ;  /* 0x000000287424723c */ /* 0x080ff00000041824 */
[C---:B------:R-:W-:Y:S07]  /*19b40*/  HMMA.16816.F32.BF16 R100, R120.reuse, R40, R100 ;  /* 0x000000287864723c */ /* 0x040fee0000041864 */
[--C-:B------:R-:W-:Y:S01]  /*19b50*/  FFMA.FTZ R40, R67, c[0x0][0x2d0], -R161.reuse ;  /* 0x0000b40043287a23 */ /* 0x100fe200000108a1 */
[-C--:B------:R-:W-:Y:S01]  /*19b60*/  HMMA.16816.F32.BF16 R48, R120, R42.reuse, R48 ;  /* 0x0000002a7830723c */ /* 0x080fe20000041830 */
[----:B------:R-:W1:Y:S02]  /*19b70*/  LDSM.16.MT88.4 R64, [R209+0x1000] ;  /* 0x00100000d140783b */ /* 0x000e640000004200 */
[----:B------:R2:W-:Y:S01]  /*19b80*/  MUFU.EX2 R177, R40 ;  /* 0x0000002800b17308 */ /* 0x0005e20000000800 */
[----:B------:R-:W-:Y:S04]  /*19b90*/  F2FP.BF16.PACK_AB R41, R191, R192 ;  /* 0x000000c0bf29723e */ /* 0x000fe800000010ff */
[----:B------:R-:W-:Y:S01]  /*19ba0*/  HMMA.16816.F32.BF16 R104, R116, R42, R104 ;  /* 0x0000002a7468723c */ /* 0x000fe20000041868 */
[----:B------:R-:W3:Y:S06]  /*19bb0*/  LDSM.16.MT88.4 R116, [R206+0x1000] ;  /* 0x00100000ce74783b */ /* 0x000eec0000004200 */
[----:B------:R-:W-:Y:S02]  /*19bc0*/  F2FP.BF16.PACK_AB R42, R193, R194 ;  /* 0x000000c2c12a723e */ /* 0x000fe400000010ff */
[----:B------:R-:W-:Y:S03]  /*19bd0*/  F2FP.BF16.PACK_AB R43, R189, R190 ;  /* 0x000000bebd2b723e */ /* 0x000fe600000010ff */
[--C-:B--2---:R-:W-:Y:S02]  /*19be0*/  FFMA.FTZ R40, R56, c[0x0][0x2d0], -R162.reuse ;  /* 0x0000b40038287a23 */ /* 0x104fe400000108a2 */
[----:B------:R-:W-:Y:S02]  /*19bf0*/  FFMA.FTZ R56, R60, c[0x0][0x2d0], -R162 ;  /* 0x0000b4003c387a23 */ /* 0x000fe400000108a2 */
[----:B------:R2:W-:Y:S01]  /*19c00*/  MUFU.EX2 R176, R40 ;  /* 0x0000002800b07308 */ /* 0x0005e20000000800 */
[--C-:B------:R-:W-:Y:S09]  /*19c10*/  FFMA.FTZ R60, R70, c[0x0][0x2d0], -R161.reuse ;  /* 0x0000b400463c7a23 */ /* 0x100ff200000108a1 */
[----:B------:R4:W-:Y:S01]  /*19c20*/  MUFU.EX2 R175, R56 ;  /* 0x0000003800af7308 */ /* 0x0009e20000000800 */
[----:B--2---:R-:W-:Y:S07]  /*19c30*/  F2FP.BF16.PACK_AB R40, R195, R196 ;  /* 0x000000c4c328723e */ /* 0x004fee00000010ff */
[-C--:B------:R-:W-:Y:S05]  /*19c40*/  HMMA.16816.F32.BF16 R4, R40, R44.reuse, R4 ;  /* 0x0000002c2804723c */ /* 0x080fea0000041804 */
[----:B----4-:R-:W-:Y:S03]  /*19c50*/  FFMA.FTZ R56, R63, c[0x0][0x2d0], -R2 ;  /* 0x0000b4003f387a23 */ /* 0x010fe60000010802 */
[C---:B------:R-:W-:Y:S01]  /*19c60*/  HMMA.16816.F32.BF16 R8, R52.reuse, R44, R8 ;  /* 0x0000002c3408723c */ /* 0x040fe20000041808 */
[----:B------:R2:W-:Y:S06]  /*19c70*/  MUFU.EX2 R115, R56 ;  /* 0x0000003800737308 */ /* 0x0005ec0000000800 */
[----:B------:R-:W-:Y:S01]  /*19c80*/  FFMA.FTZ R44, R61, c[0x0][0x2d0], -R162 ;  /* 0x0000b4003d2c7a23 */ /* 0x000fe200000108a2 */
[-C--:B------:R-:W-:Y:S03]  /*19c90*/  HMMA.16816.F32.BF16 R12, R52, R46.reuse, R12 ;  /* 0x0000002e340c723c */ /* 0x080fe6000004180c */
[----:B------:R4:W-:Y:S05]  /*19ca0*/  MUFU.EX2 R173, R44 ;  /* 0x0000002c00ad7308 */ /* 0x0009ea0000000800 */
[C---:B------:R-:W-:Y:S08]  /*19cb0*/  HMMA.16816.F32.BF16 R16, R40.reuse, R46, R16 ;  /* 0x0000002e2810723c */ /* 0x040ff00000041810 */
[-C--:B-1----:R-:W-:Y:S04]  /*19cc0*/  HMMA.16816.F32.BF16 R20, R40, R64.reuse, R20 ;  /* 0x000000402814723c */ /* 0x082fe80000041814 */
[----:B--2---:R-:W-:Y:S04]  /*19cd0*/  FFMA.FTZ R56, R68, c[0x0][0x2d0], -R160 ;  /* 0x0000b40044387a23 */ /* 0x004fe800000108a0 */
[C---:B------:R-:W-:Y:S01]  /*19ce0*/  HMMA.16816.F32.BF16 R24, R52.reuse, R64, R24 ;  /* 0x000000403418723c */ /* 0x040fe20000041818 */
[----:B------:R1:W-:Y:S03]  /*19cf0*/  MUFU.EX2 R172, R56 ;  /* 0x0000003800ac7308 */ /* 0x0003e60000000800 */
[--C-:B----4-:R-:W-:Y:S03]  /*19d00*/  FFMA.FTZ R44, R58, c[0x0][0x2d0], -R2.reuse ;  /* 0x0000b4003a2c7a23 */ /* 0x110fe60000010802 */
[----:B------:R-:W-:Y:S01]  /*19d10*/  FFMA.FTZ R64, R74, c[0x0][0x2d0], -R2 ;  /* 0x0000b4004a407a23 */ /* 0x000fe20000010802 */
[-C--:B------:R-:W-:Y:S03]  /*19d20*/  HMMA.16816.F32.BF16 R28, R52, R66.reuse, R28 ;  /* 0x00000042341c723c */ /* 0x080fe6000004181c */
[----:B------:R2:W-:Y:S05]  /*19d30*/  MUFU.EX2 R157, R44 ;  /* 0x0000002c009d7308 */ /* 0x0005ea0000000800 */
[C---:B------:R-:W-:Y:S05]  /*19d40*/  HMMA.16816.F32.BF16 R32, R40.reuse, R66, R32 ;  /* 0x000000422820723c */ /* 0x040fea0000041820 */
[----:B------:R-:W-:Y:S03]  /*19d50*/  MUFU.EX2 R65, R64 ;  /* 0x0000004000417308 */ /* 0x000fe60000000800 */
[-C--:B---3--:R-:W-:Y:S04]  /*19d60*/  HMMA.16816.F32.BF16 R84, R40, R116.reuse, R84 ;  /* 0x000000742854723c */ /* 0x088fe80000041854 */
[----:B-1----:R-:W-:Y:S04]  /*19d70*/  FFMA.FTZ R56, R69, c[0x0][0x2d0], -R160 ;  /* 0x0000b40045387a23 */ /* 0x002fe800000108a0 */
[C---:B------:R-:W-:Y:S01]  /*19d80*/  HMMA.16816.F32.BF16 R88, R52.reuse, R116, R88 ;  /* 0x000000743458723c */ /* 0x040fe20000041858 */
[----:B------:R1:W-:Y:S03]  /*19d90*/  MUFU.EX2 R159, R56 ;  /* 0x00000038009f7308 */ /* 0x0003e60000000800 */
[----:B--2---:R-:W-:Y:S04]  /*19da0*/  FFMA.FTZ R44, R59, c[0x0][0x2d0], -R2 ;  /* 0x0000b4003b2c7a23 */ /* 0x004fe80000010802 */
[-C--:B------:R-:W-:Y:S03]  /*19db0*/  HMMA.16816.F32.BF16 R92, R52, R118.reuse, R92 ;  /* 0x00000076345c723c */ /* 0x080fe6000004185c */
[----:B------:R2:W3:Y:S05]  /*19dc0*/  MUFU.EX2 R114, R44 ;  /* 0x0000002c00727308 */ /* 0x0004ea0000000800 */
[C---:B------:R-:W-:Y:S04]  /*19dd0*/  HMMA.16816.F32.BF16 R96, R40.reuse, R118, R96 ;  /* 0x000000762860723c */ /* 0x040fe80000041860 */
[----:B-1----:R-:W-:Y:S04]  /*19de0*/  FFMA.FTZ R56, R80, c[0x0][0x2d0], -R160 ;  /* 0x0000b40050387a23 */ /* 0x002fe800000108a0 */
[----:B------:R1:W-:Y:S01]  /*19df0*/  MUFU.EX2 R171, R56 ;  /* 0x0000003800ab7308 */ /* 0x0003e20000000800 */
[----:B--2---:R-:W-:Y:S09]  /*19e00*/  FFMA.FTZ R44, R62, c[0x0][0x2d0], -R2 ;  /* 0x0000b4003e2c7a23 */ /* 0x004ff20000010802 */
[----:B------:R2:W4:Y:S01]  /*19e10*/  MUFU.EX2 R156, R44 ;  /* 0x0000002c009c7308 */ /* 0x0005220000000800 */
[----:B-1----:R-:W-:Y:S09]  /*19e20*/  FFMA.FTZ R56, R81, c[0x0][0x2d0], -R160 ;  /* 0x0000b40051387a23 */ /* 0x002ff200000108a0 */
[----:B------:R1:W-:Y:S01]  /*19e30*/  MUFU.EX2 R81, R60 ;  /* 0x0000003c00517308 */ /* 0x0003e20000000800 */
[----:B--2---:R-:W2:Y:S09]  /*19e40*/  LDSM.16.MT88.4 R44, [R208+0x1000] ;  /* 0x00100000d02c783b */ /* 0x004eb20000004200 */
[----:B------:R5:W-:Y:S01]  /*19e50*/  MUFU.EX2 R158, R56 ;  /* 0x00000038009e7308 */ /* 0x000be20000000800 */
[--C-:B-1----:R-:W-:Y:S09]  /*19e60*/  FFMA.FTZ R60, R71, c[0x0][0x2d0], -R161.reuse ;  /* 0x0000b400473c7a23 */ /* 0x102ff200000108a1 */
[----:B------:R1:W-:Y:S01]  /*19e70*/  MUFU.EX2 R80, R60 ;  /* 0x0000003c00507308 */ /* 0x0003e20000000800 */
[----:B-----5:R-:W5:Y:S01]  /*19e80*/  LDSM.16.MT88.4 R56, [R205+0x1800] ;  /* 0x00180000cd38783b */ /* 0x020f620000004200 */
[-C--:B--2---:R-:W-:Y:S03]  /*19e90*/  HMMA.16816.F32.BF16 R36, R40, R44.reuse, R36 ;  /* 0x0000002c2824723c */ /* 0x084fe60000041824 */
[--C-:B-1----:R-:W-:Y:S05]  /*19ea0*/  FFMA.FTZ R60, R73, c[0x0][0x2d0], -R162.reuse ;  /* 0x0000b400493c7a23 */ /* 0x102fea00000108a2 */
[C---:B------:R-:W-:Y:S01]  /*19eb0*/  HMMA.16816.F32.BF16 R100, R52.reuse, R44, R100 ;  /* 0x0000002c3464723c */ /* 0x040fe20000041864 */
[----:B------:R1:W-:Y:S06]  /*19ec0*/  MUFU.EX2 R68, R60 ;  /* 0x0000003c00447308 */ /* 0x0003ec0000000800 */
[--C-:B------:R-:W-:Y:S01]  /*19ed0*/  FFMA.FTZ R44, R82, c[0x0][0x2d0], -R161.reuse ;  /* 0x0000b400522c7a23 */ /* 0x100fe200000108a1 */
[-C--:B------:R-:W-:Y:S01]  /*19ee0*/  HMMA.16816.F32.BF16 R48, R52, R46.reuse, R48 ;  /* 0x0000002e3430723c */ /* 0x080fe20000041830 */
[----:B------:R-:W2:Y:S02]  /*19ef0*/  LDSM.16.MT88.4 R52, [R209+0x1800] ;  /* 0x00180000d134783b */ /* 0x000ea40000004200 */
[----:B------:R5:W-:Y:S01]  /*19f00*/  MUFU.EX2 R71, R44 ;  /* 0x0000002c00477308 */ /* 0x000be20000000800 */
[----:B---3--:R-:W-:Y:S04]  /*19f10*/  F2FP.BF16.PACK_AB R45, R114, R157 ;  /* 0x0000009d722d723e */ /* 0x008fe800000010ff */
[----:B------:R-:W-:Y:S07]  /*19f20*/  HMMA.16816.F32.BF16 R104, R40, R46, R104 ;  /* 0x0000002e2868723c */ /* 0x000fee0000041868 */
[----:B------:R-:W-:Y:S02]  /*19f30*/  F2FP.BF16.PACK_AB R40, R184, R182 ;  /* 0x000000b6b828723e */ /* 0x000fe400000010ff */
[----:B------:R-:W-:Y:S01]  /*19f40*/  F2FP.BF16.PACK_AB R42, R181, R183 ;  /* 0x000000b7b52a723e */ /* 0x000fe200000010ff */
[----:B-1----:R-:W1:Y:S02]  /*19f50*/  LDSM.16.MT88.4 R60, [R206+0x1800] ;  /* 0x00180000ce3c783b */ /* 0x002e640000004200 */
[----:B------:R-:W-:Y:S02]  /*19f60*/  F2FP.BF16.PACK_AB R41, R178, R180 ;  /* 0x000000b4b229723e */ /* 0x000fe400000010ff */
[----:B------:R-:W-:Y:S02]  /*19f70*/  F2FP.BF16.PACK_AB R43, R177, R179 ;  /* 0x000000b3b12b723e */ /* 0x000fe400000010ff */
[----:B------:R-:W-:Y:S02]  /*19f80*/  F2FP.BF16.PACK_AB R46, R173, R175 ;  /* 0x000000afad2e723e */ /* 0x000fe400000010ff */
[----:B----4-:R-:W-:Y:S01]  /*19f90*/  F2FP.BF16.PACK_AB R47, R115, R156 ;  /* 0x0000009c732f723e */ /* 0x010fe200000010ff */
[----:B-----5:R-:W-:Y:S02]  /*19fa0*/  FFMA.FTZ R44, R83, c[0x0][0x2d0], -R161 ;  /* 0x0000b400532c7a23 */ /* 0x020fe400000108a1 */
[-C--:B------:R-:W-:Y:S02]  /*19fb0*/  HMMA.16816.F32.BF16 R4, R40, R56.reuse, R4 ;  /* 0x000000382804723c */ /* 0x080fe40000041804 */
[----:B------:R3:W-:Y:S02]  /*19fc0*/  MUFU.EX2 R70, R44 ;  /* 0x0000002c00467308 */ /* 0x0007e40000000800 */
[--C-:B---3--:R-:W-:Y:S08]  /*19fd0*/  FFMA.FTZ R44, R72, c[0x0][0x2d0], -R162.reuse ;  /* 0x0000b400482c7a23 */ /* 0x108ff000000108a2 */
[----:B------:R3:W4:Y:S02]  /*19fe0*/  MUFU.EX2 R69, R44 ;  /* 0x0000002c00457308 */ /* 0x0007240000000800 */
[----:B---3--:R-:W-:Y:S02]  /*19ff0*/  F2FP.BF16.PACK_AB R44, R174, R176 ;  /* 0x000000b0ae2c723e */ /* 0x008fe400000010ff */
[----:B----4-:R-:W-:Y:S05]  /*1a000*/  F2FP.BF16.PACK_AB R152, R68, R69 ;  /* 0x000000454498723e */ /* 0x010fea00000010ff */
[C---:B------:R-:W-:Y:S07]  /*1a010*/  HMMA.16816.F32.BF16 R8, R44.reuse, R56, R8 ;  /* 0x000000382c08723c */ /* 0x040fee0000041808 */
[--C-:B------:R-:W-:Y:S01]  /*1a020*/  FFMA.FTZ R56, R76, c[0x0][0x2d0], -R162.reuse ;  /* 0x0000b4004c387a23 */ /* 0x100fe200000108a2 */
[-C--:B------:R-:W-:Y:S03]  /*1a030*/  HMMA.16816.F32.BF16 R12, R44, R58.reuse, R12 ;  /* 0x0000003a2c0c723c */ /* 0x080fe6000004180c */
[----:B------:R3:W-:Y:S05]  /*1a040*/  MUFU.EX2 R67, R56 ;  /* 0x0000003800437308 */ /* 0x0007ea0000000800 */
[C---:B------:R-:W-:Y:S08]  /*1a050*/  HMMA.16816.F32.BF16 R16, R40.reuse, R58, R16 ;  /* 0x0000003a2810723c */ /* 0x040ff00000041810 */
[-C--:B--2---:R-:W-:Y:S08]  /*1a060*/  HMMA.16816.F32.BF16 R20, R40, R52.reuse, R20 ;  /* 0x000000342814723c */ /* 0x084ff00000041814 */
[C---:B------:R-:W-:Y:S04]  /*1a070*/  HMMA.16816.F32.BF16 R24, R44.reuse, R52, R24 ;  /* 0x000000342c18723c */ /* 0x040fe80000041818 */
[----:B---3--:R-:W-:Y:S03]  /*1a080*/  FFMA.FTZ R56, R77, c[0x0][0x2d0], -R162 ;  /* 0x0000b4004d387a23 */ /* 0x008fe600000108a2 */
[--C-:B------:R-:W-:Y:S01]  /*1a090*/  FFMA.FTZ R52, R75, c[0x0][0x2d0], -R2.reuse ;  /* 0x0000b4004b347a23 */ /* 0x100fe20000010802 */
[-C--:B------:R-:W-:Y:S01]  /*1a0a0*/  HMMA.16816.F32.BF16 R28, R44, R54.reuse, R28 ;  /* 0x000000362c1c723c */ /* 0x080fe2000004181c */
[----:B------:R2:W3:Y:S07]  /*1a0b0*/  MUFU.EX2 R66, R56 ;  /* 0x0000003800427308 */ /* 0x0004ee0000000800 */
[C---:B------:R-:W-:Y:S03]  /*1a0c0*/  HMMA.16816.F32.BF16 R32, R40.reuse, R54, R32 ;  /* 0x000000362820723c */ /* 0x040fe60000041820 */
[----:B------:R4:W5:Y:S05]  /*1a0d0*/  MUFU.EX2 R64, R52 ;  /* 0x0000003400407308 */ /* 0x00096a0000000800 */
[-C--:B-1----:R-:W-:Y:S08]  /*1a0e0*/  HMMA.16816.F32.BF16 R84, R40, R60.reuse, R84 ;  /* 0x0000003c2854723c */ /* 0x082ff00000041854 */
[C---:B------:R-:W-:Y:S01]  /*1a0f0*/  HMMA.16816.F32.BF16 R88, R44.reuse, R60, R88 ;  /* 0x0000003c2c58723c */ /* 0x040fe20000041858 */
[----:B--2---:R-:W1:Y:S03]  /*1a100*/  LDSM.16.MT88.4 R56, [R208+0x1800] ;  /* 0x00180000d038783b */ /* 0x004e660000004200 */
[----:B---3--:R-:W-:Y:S04]  /*1a110*/  F2FP.BF16.PACK_AB R154, R66, R67 ;  /* 0x00000043429a723e */ /* 0x008fe800000010ff */
[-C--:B------:R-:W-:Y:S04]  /*1a120*/  HMMA.16816.F32.BF16 R92, R44, R62.reuse, R92 ;  /* 0x0000003e2c5c723c */ /* 0x080fe8000004185c */
[--C-:B----4-:R-:W-:Y:S01]  /*1a130*/  FFMA.FTZ R52, R78, c[0x0][0x2d0], -R2.reuse ;  /* 0x0000b4004e347a23 */ /* 0x110fe20000010802 */
[----:B-----5:R-:W-:Y:S01]  /*1a140*/  F2FP.BF16.PACK_AB R153, R64, R65 ;  /* 0x000000414099723e */ /* 0x020fe200000010ff */
[----:B------:R-:W-:Y:S02]  /*1a150*/  FFMA.FTZ R2, R79, c[0x0][0x2d0], -R2 ;  /* 0x0000b4004f027a23 */ /* 0x000fe40000010802 */
[C---:B------:R-:W-:Y:S01]  /*1a160*/  HMMA.16816.F32.BF16 R96, R40.reuse, R62, R96 ;  /* 0x0000003e2860723c */ /* 0x040fe20000041860 */
[----:B------:R-:W-:Y:S10]  /*1a170*/  MUFU.EX2 R53, R52 ;  /* 0x0000003400357308 */ /* 0x000ff40000000800 */
[----:B------:R2:W3:Y:S01]  /*1a180*/  MUFU.EX2 R52, R2 ;  /* 0x0000000200347308 */ /* 0x0004e20000000800 */
[-C--:B-1----:R-:W-:Y:S08]  /*1a190*/  HMMA.16816.F32.BF16 R36, R40, R56.reuse, R36 ;  /* 0x000000382824723c */ /* 0x082ff00000041824 */
[C---:B------:R-:W-:Y:S04]  /*1a1a0*/  HMMA.16816.F32.BF16 R100, R44.reuse, R56, R100 ;  /* 0x000000382c64723c */ /* 0x040fe80000041864 */
[----:B--2---:R-:W-:Y:S01]  /*1a1b0*/  FFMA.FTZ R2, R111, R243, R226 ;  /* 0x000000f36f027223 */ /* 0x004fe200000100e2 */
[----:B---3--:R-:W-:Y:S02]  /*1a1c0*/  F2FP.BF16.PACK_AB R155, R52, R53 ;  /* 0x00000035349b723e */ /* 0x008fe400000010ff */
[----:B------:R-:W-:Y:S01]  /*1a1d0*/  MOV R111, R109 ;  /* 0x0000006d006f7202 */ /* 0x000fe20000000f00 */
[-C--:B------:R-:W-:Y:S01]  /*1a1e0*/  HMMA.16816.F32.BF16 R48, R44, R58.reuse, R48 ;  /* 0x0000003a2c30723c */ /* 0x080fe20000041830 */
[----:B------:R-:W1:Y:S07]  /*1a1f0*/  LDSM.16.MT88.4 R44, [R206+0x2000] ;  /* 0x00200000ce2c783b */ /* 0x000e6e0000004200 */
        /* <DEDUP_REMOVED lines=20> */
[----:B------:R-:W2:Y:S02]  /*1a340*/  LDSM.16.MT88.4 R4, [R208+0x2000] ;  /* 0x00200000d004783b */ /* 0x000ea40000004200 */
        /* <DEDUP_REMOVED lines=55> */
[----:B------:R-:W-:Y:S01]  /*1a6c0*/  FADD.FTZ R8, R114, R0 ;  /* 0x0000000072087221 */ /* 0x000fe20000010000 */
[----:B------:R-:W-:Y:S01]  /*1a6d0*/  MOV R114, R108 ;  /* 0x0000006c00727202 */ /* 0x000fe20000000f00 */
        /* <DEDUP_REMOVED lines=30> */
.L_x_2573:
[----:B------:R-:W-:-:S13]  /*1a8c0*/  ISETP.GE.AND P0, PT, R200, R240, PT ;  /* 0x000000f0c800720c */ /* 0x000fda0003f06270 */
[----:B------:R-:W-:Y:S05]  /*1a8d0*/  @!P0 BRA `(.L_x_2575) ;  /* 0x00004be000008947 */ /* 0x000fea0003800000 */
[----:B------:R-:W-:Y:S01]  /*1a8e0*/  IMAD.MOV.U32 R112, RZ, RZ, R109 ;  /* 0x000000ffff707224 */ /* 0x000fe200078e006d */
[----:B------:R-:W-:Y:S01]  /*1a8f0*/  MOV R114, R3 ;  /* 0x0000000300727202 */ /* 0x000fe20000000f00 */
[----:B------:R-:W-:Y:S01]  /*1a900*/  IMAD.MOV.U32 R111, RZ, RZ, R110 ;  /* 0x000000ffff6f7224 */ /* 0x000fe200078e006e */
[----:B------:R-:W-:Y:S02]  /*1a910*/  MOV R113, R108 ;  /* 0x0000006c00717202 */ /* 0x000fe40000000f00 */
.L_x_2592:
[----:B--2---:R-:W2:Y:S01]  /*1a920*/  LDL R0, [R1+0x40] ;  /* 0x0000400001007983 */ /* 0x004ea20000100800 */
[----:B------:R-:W-:Y:S04]  /*1a930*/  DEPBAR.LE SB0, 0x0 ;  /* 0x000080000000791a */ /* 0x000fe80000000000 */
[----:B------:R-:W-:Y:S01]  /*1a940*/  WARPSYNC 0xffffffff ;  /* 0xffffffff00007948 */ /* 0x000fe20003800000 */
[----:B------:R-:W3:Y:S01]  /*1a950*/  LDL R54, [R1+0x38] ;  /* 0x0000380001367983 */ /* 0x000ee20000100800 */
[----:B------:R-:W-:Y:S01]  /*1a960*/  IMAD.WIDE.U32 R52, R200, c[0x0][0x208], RZ ;  /* 0x00008200c8347a25 */ /* 0x000fe200078e00ff */
        /* <DEDUP_REMOVED lines=15> */
[----:B------:R-:W2:Y:S01]  /*1aa60*/  LDSM.16.M88.4 R64, [R204+0x1800] ;  /* 0x00180000cc40783b */ /* 0x000ea20000000200 */
        /* <DEDUP_REMOVED lines=8> */
[----:B------:R-:W4:Y:S05]  /*1aaf0*/  LDL R225, [R1+0x18] ;  /* 0x0000180001e17983 */ /* 0x000f2a0000100800 */
[-C--:B-----5:R-:W-:Y:S01]  /*1ab00*/  HMMA.16816.F32.BF16 R20, R80, R32.reuse, RZ ;  /* 0x000000205014723c */ /* 0x0a0fe200000418ff */
[----:B------:R-:W5:Y:S06]  /*1ab10*/  LDSM.16.M88.4 R164, [R215] ;  /* 0x00000000d7a4783b */ /* 0x000f6c0000000200 */
[----:B------:R-:W4:Y:S01]  /*1ab20*/  LDL R224, [R1+0x14] ;  /* 0x0000140001e07983 */ /* 0x000f220000100800 */
[C---:B------:R-:W-:Y:S05]  /*1ab30*/  HMMA.16816.F32.BF16 R24, R76.reuse, R32, RZ ;  /* 0x000000204c18723c */ /* 0x040fea00000418ff */
[----:B------:R-:W1:Y:S03]  /*1ab40*/  LDSM.16.M88.4 R168, [R214+0x2000] ;  /* 0x00200000d6a8783b */ /* 0x000e660000000200 */
[-C--:B------:R-:W-:Y:S03]  /*1ab50*/  HMMA.16816.F32.BF16 R28, R76, R34.reuse, RZ ;  /* 0x000000224c1c723c */ /* 0x080fe600000418ff */
[----:B------:R-:W1:Y:S05]  /*1ab60*/  LDSM.16.M88.4 R172, [R219] ;  /* 0x00000000dbac783b */ /* 0x000e6a0000000200 */
[C---:B------:R-:W-:Y:S01]  /*1ab70*/  HMMA.16816.F32.BF16 R32, R80.reuse, R34, RZ ;  /* 0x000000225020723c */ /* 0x040fe200000418ff */
[----:B------:R-:W1:Y:S06]  /*1ab80*/  LDSM.16.M88.4 R176, [R218] ;  /* 0x00000000dab0783b */ /* 0x000e6c0000000200 */
[----:B------:R-:W1:Y:S01]  /*1ab90*/  LDSM.16.M88.4 R180, [R217] ;  /* 0x00000000d9b4783b */ /* 0x000e620000000200 */
[-C--:B------:R-:W-:Y:S05]  /*1aba0*/  HMMA.16816.F32.BF16 R36, R80, R48.reuse, RZ ;  /* 0x000000305024723c */ /* 0x080fea00000418ff */
[----:B------:R-:W1:Y:S03]  /*1abb0*/  LDSM.16.M88.4 R184, [R216] ;  /* 0x00000000d8b8783b */ /* 0x000e660000000200 */
[C---:B------:R-:W-:Y:S08]  /*1abc0*/  HMMA.16816.F32.BF16 R40, R76.reuse, R48, RZ ;  /* 0x000000304c28723c */ /* 0x040ff000000418ff */
[-C--:B------:R-:W-:Y:S08]  /*1abd0*/  HMMA.16816.F32.BF16 R44, R76, R50.reuse, RZ ;  /* 0x000000324c2c723c */ /* 0x080ff000000418ff */
[C---:B------:R-:W-:Y:S02]  /*1abe0*/  HMMA.16816.F32.BF16 R48, R80.reuse, R50, RZ ;  /* 0x000000325030723c */ /* 0x040fe400000418ff */
[----:B--2---:R-:W-:Y:S02]  /*1abf0*/  LOP3.LUT P3, RZ, R0, 0x80, RZ, 0xc0, !PT ;  /* 0x0000008000ff7812 */ /* 0x004fe4000786c0ff */
[----:B------:R-:W-:Y:S05]  /*1ac00*/  SHF.R.S32.HI R0, RZ, 0x1f, R200 ;  /* 0x0000001fff007819 */ /* 0x000fea00000114c8 */
[----:B------:R-:W-:Y:S04]  /*1ac10*/  IMAD R0, R0, c[0x0][0x208], RZ ;  /* 0x0000820000007a24 */ /* 0x000fe800078e02ff */
[----:B------:R-:W-:Y:S02]  /*1ac20*/  IMAD R0, R200, c[0x0][0x20c], R0 ;  /* 0x00008300c8007a24 */ /* 0x000fe400078e0200 */
[----:B---3--:R-:W-:Y:S02]  /*1ac30*/  IMAD.MOV.U32 R3, RZ, RZ, R54 ;  /* 0x000000ffff037224 */ /* 0x008fe400078e0036 */
[----:B------:R-:W-:Y:S02]  /*1ac40*/  IMAD.IADD R0, R53, 0x1, R0 ;  /* 0x0000000135007824 */ /* 0x000fe400078e0200 */
[----:B------:R-:W-:Y:S02]  /*1ac50*/  IMAD.WIDE.U32 R2, R52, 0x50, R2 ;  /* 0x0000005034027825 */ /* 0x000fe400078e0002 */
[-C--:B------:R-:W-:Y:S02]  /*1ac60*/  HMMA.16816.F32.BF16 R52, R80, R64.reuse, RZ ;  /* 0x000000405034723c */ /* 0x080fe400000418ff */
[----:B------:R-:W-:Y:S01]  /*1ac70*/  IMAD R0, R0, 0x50, RZ ;  /* 0x0000005000007824 */ /* 0x000fe200078e02ff */
[C---:B------:R-:W-:Y:S03]  /*1ac80*/  LEA R68, P0, R2.reuse, c[0x0][0x1f8], 0x1 ;  /* 0x00007e0002447a11 */ /* 0x040fe600078008ff */
[----:B------:R-:W-:Y:S01]  /*1ac90*/  IMAD.IADD R0, R3, 0x1, R0 ;  /* 0x0000000103007824 */ /* 0x000fe200078e0200 */
[----:B------:R-:W-:Y:S01]  /*1aca0*/  MOV R3, c[0x0][0x208] ;  /* 0x0000820000037a02 */ /* 0x000fe20000000f00 */
[C---:B------:R-:W-:Y:S04]  /*1acb0*/  HMMA.16816.F32.BF16 R56, R76.reuse, R64, RZ ;  /* 0x000000404c38723c */ /* 0x040fe800000418ff */
[C---:B------:R-:W-:Y:S01]  /*1acc0*/  IMAD.SHL.U32 R70, R3.reuse, 0x20, RZ ;  /* 0x0000002003467824 */ /* 0x040fe200078e00ff */
[----:B------:R-:W-:Y:S02]  /*1acd0*/  LEA.HI.X R69, R2, c[0x0][0x1fc], R0, 0x1, P0 ;  /* 0x00007f0002457a11 */ /* 0x000fe400000f0c00 */
[-C--:B------:R-:W-:Y:S01]  /*1ace0*/  SHF.L.U64.HI R0, R3, R115.reuse, c[0x0][0x20c] ;  /* 0x0000830003007619 */ /* 0x080fe20000010273 */
[-C--:B------:R-:W-:Y:S01]  /*1acf0*/  HMMA.16816.F32.BF16 R60, R76, R66.reuse, RZ ;  /* 0x000000424c3c723c */ /* 0x080fe200000418ff */
[-C--:B------:R-:W-:Y:S01]  /*1ad00*/  IADD3 R2, P0, R68, R70.reuse, RZ ;  /* 0x0000004644027210 */ /* 0x080fe20007f1e0ff */
[----:B------:R-:W-:Y:S01]  /*1ad10*/  @!PT LDS RZ, [RZ] ;  /* 0x00000000fffff984 */ /* 0x000fe20000000800 */
[----:B------:R-:W-:Y:S01]  /*1ad20*/  @!PT LDS RZ, [RZ] ;  /* 0x00000000fffff984 */ /* 0x000fe20000000800 */
[----:B------:R-:W-:Y:S01]  /*1ad30*/  @!PT LDS RZ, [RZ] ;  /* 0x00000000fffff984 */ /* 0x000fe20000000800 */
[----:B------:R1:W-:Y:S03]  /*1ad40*/  LDGSTS.E.BYPASS.LTC128B.128 [R221+0x100], [R68.64], !P3 ;  /* 0x0010000044dd7fae */ /* 0x0003e6000d901d48 */
[----:B------:R-:W-:Y:S01]  /*1ad50*/  IADD3 R74, P2, R2, R70, RZ ;  /* 0x00000046024a7210 */ /* 0x000fe20007f5e0ff */
[--C-:B------:R-:W-:Y:S02]  /*1ad60*/  IMAD.X R3, R69, 0x1, R0.reuse, P0 ;  /* 0x0000000145037824 */ /* 0x100fe400000e0600 */
[C---:B------:R-:W-:Y:S03]  /*1ad70*/  HMMA.16816.F32.BF16 R64, R80.reuse, R66, RZ ;  /* 0x000000425040723c */ /* 0x040fe600000418ff */
[----:B------:R2:W-:Y:S01]  /*1ad80*/  LDGSTS.E.BYPASS.LTC128B.128 [R221+0x900], [R2.64], !P3 ;  /* 0x0090000002dd7fae */ /* 0x0005e2000d901d48 */
[----:B------:R-:W-:Y:S02]  /*1ad90*/  IADD3.X R75, R3, R0, RZ, P2, !PT ;  /* 0x00000000034b7210 */ /* 0x000fe400017fe4ff */
[-C--:B------:R-:W-:Y:S03]  /*1ada0*/  IADD3 R72, P1, R74, R70.reuse, RZ ;  /* 0x000000464a487210 */ /* 0x080fe60007f3e0ff */
[----:B------:R3:W-:Y:S03]  /*1adb0*/  LDGSTS.E.BYPASS.LTC128B.128 [R221+0x1100], [R74.64], !P3 ;  /* 0x011000004add7fae */ /* 0x0007e6000d901d48 */
[--C-:B------:R-:W-:Y:S01]  /*1adc0*/  IMAD.X R73, R75, 0x1, R0.reuse, P1 ;  /* 0x000000014b497824 */ /* 0x100fe200008e0600 */
[----:B------:R-:W-:Y:S04]  /*1add0*/  IADD3 R108, P0, R72, R70, RZ ;  /* 0x00000046486c7210 */ /* 0x000fe80007f1e0ff */
[----:B------:R3:W-:Y:S01]  /*1ade0*/  LDGSTS.E.BYPASS.LTC128B.128 [R221+0x1900], [R72.64], !P3 ;  /* 0x0190000048dd7fae */ /* 0x0007e2000d901d48 */
[----:B------:R-:W-:Y:S01]  /*1adf0*/  IMAD.X R109, R73, 0x1, R0, P0 ;  /* 0x00000001496d7824 */ /* 0x000fe200000e0600 */
[C---:B------:R-:W-:Y:S01]  /*1ae00*/  ISETP.GT.AND P0, PT, R200.reuse, R240, PT ;  /* 0x000000f0c800720c */ /* 0x040fe20003f04270 */
[-C--:B-1----:R-:W-:Y:S03]  /*1ae10*/  HMMA.16816.F32.BF16 R68, R80, R156.reuse, RZ ;  /* 0x0000009c5044723c */ /* 0x082fe600000418ff */
[----:B------:R-:W4:Y:S06]  /*1ae20*/  LDL R223, [R1+0x1c] ;  /* 0x00001c0001df7983 */ /* 0x000f2c0000100800 */
[----:B------:R1:W-:Y:S03]  /*1ae30*/  LDGSTS.E.BYPASS.LTC128B.128 [R221+0x2100], [R108.64], !P3 ;  /* 0x021000006cdd7fae */ /* 0x0003e6000d901d48 */
[----:B------:R-:W-:Y:S03]  /*1ae40*/  @P0 IADD3 R0, R200, -0x1, RZ ;  /* 0xffffffffc8000810 */ /* 0x000fe60007ffe0ff */
[----:B------:R-:W-:Y:S01]  /*1ae50*/  LDSM.16.M88.4 R188, [R212] ;  /* 0x00000000d4bc783b */ /* 0x000fe20000000200 */
[----:B--2---:R-:W-:Y:S01]  /*1ae60*/  @P0 MOV R3, R110 ;  /* 0x0000006e00030202 */ /* 0x004fe20000000f00 */
[----:B------:R-:W-:Y:S01]  /*1ae70*/  @P0 IMAD.MOV.U32 R110, RZ, RZ, c[0x0][0x1e0] ;  /* 0x00007800ff6e0624 */ /* 0x000fe200078e00ff */
[----:B------:R-:W-:Y:S03]  /*1ae80*/  @P0 SHF.R.S32.HI R2, RZ, 0x1f, R0 ;  /* 0x0000001fff020819 */ /* 0x000fe60000011400 */
[----:B------:R-:W0:Y:S02]  /*1ae90*/  LDGDEPBAR ;  /* 0x00000000000079af */ /* 0x000e240000000000 */
[----:B------:R-:W-:Y:S01]  /*1aea0*/  @P0 IMAD R2, R2, c[0x0][0x1e0], RZ ;  /* 0x0000780002020a24 */ /* 0x000fe200078e02ff */
[C---:B---3--:R-:W-:Y:S03]  /*1aeb0*/  HMMA.16816.F32.BF16 R72, R76.reuse, R156, RZ ;  /* 0x0000009c4c48723c */ /* 0x048fe600000418ff */
[----:B------:R-:W2:Y:S05]  /*1aec0*/  LDSM.16.M88.4 R192, [R210] ;  /* 0x00000000d2c0783b */ /* 0x000eaa0000000200 */
[-C--:B------:R-:W-:Y:S01]  /*1aed0*/  HMMA.16816.F32.BF16 R76, R76, R158.reuse, RZ ;  /* 0x0000009e4c4c723c */ /* 0x080fe200000418ff */
[----:B------:R-:W3:Y:S03]  /*1aee0*/  LDSM.16.M88.4 R196, [R212+0x2000] ;  /* 0x00200000d4c4783b */ /* 0x000ee60000000200 */
[C---:B-1----:R-:W-:Y:S04]  /*1aef0*/  @P0 IMAD.WIDE.U32 R108, R0.reuse, c[0x0][0x1e0], RZ ;  /* 0x00007800006c0a25 */ /* 0x042fe800078e00ff */
[----:B------:R-:W-:Y:S01]  /*1af00*/  HMMA.16816.F32.BF16 R80, R80, R158, RZ ;  /* 0x0000009e5050723c */ /* 0x000fe200000418ff */
[----:B------:R-:W1:Y:S03]  /*1af10*/  LDSM.16.M88.4 R156, [R210+0x800] ;  /* 0x00080000d29c783b */ /* 0x000e660000000200 */
[----:B------:R-:W-:Y:S02]  /*1af20*/  @P0 IMAD R0, R0, c[0x0][0x1e4], R2 ;  /* 0x0000790000000a24 */ /* 0x000fe400078e0202 */
[----:B------:R-:W-:Y:S02]  /*1af30*/  @P0 IMAD.MOV.U32 R2, RZ, RZ, R222 ;  /* 0x000000ffff020224 */ /* 0x000fe400078e00de */
[-C--:B-----5:R-:W-:Y:S05]  /*1af40*/  HMMA.16816.F32.BF16 R4, R160, R164.reuse, R4 ;  /* 0x000000a4a004723c */ /* 0x0a0fea0000041804 */
[----:B------:R-:W-:Y:S03]  /*1af50*/  @P0 IMAD.WIDE.U32 R2, R108, 0x50, R2 ;  /* 0x000000506c020825 */ /* 0x000fe600078e0002 */
[C---:B------:R-:W-:Y:S04]  /*1af60*/  HMMA.16816.F32.BF16 R8, R168.reuse, R164, R8 ;  /* 0x000000a4a808723c */ /* 0x040fe80000041808 */
[----:B------:R-:W-:Y:S04]  /*1af70*/  @P0 IMAD.IADD R0, R109, 0x1, R0 ;  /* 0x000000016d000824 */ /* 0x000fe800078e0200 */
[-C--:B------:R-:W-:Y:S04]  /*1af80*/  HMMA.16816.F32.BF16 R12, R168, R166.reuse, R12 ;  /* 0x000000a6a80c723c */ /* 0x080fe8000004180c */
[----:B------:R-:W-:Y:S01]  /*1af90*/  @P0 IMAD R108, R0, 0x50, RZ ;  /* 0x00000050006c0824 */ /* 0x000fe200078e02ff */
[C---:B------:R-:W-:Y:S01]  /*1afa0*/  @P0 SHF.L.U64.HI R0, R110.reuse, R115, c[0x0][0x1e4] ;  /* 0x000079006e000619 */ /* 0x040fe20000010273 */
[----:B------:R-:W-:Y:S02]  /*1afb0*/  @P0 IMAD.SHL.U32 R110, R110, 0x20, RZ ;  /* 0x000000206e6e0824 */ /* 0x000fe400078e00ff */
[C---:B------:R-:W-:Y:S01]  /*1afc0*/  HMMA.16816.F32.BF16 R16, R160.reuse, R166, R16 ;  /* 0x000000a6a010723c */ /* 0x040fe20000041810 */
[----:B------:R-:W5:Y:S03]  /*1afd0*/  LDSM.16.M88.4 R164, [R210+0x1000] ;  /* 0x00100000d2a4783b */ /* 0x000f660000000200 */
[----:B------:R-:W-:Y:S04]  /*1afe0*/  @P0 IADD3 R3, R3, R108, RZ ;  /* 0x0000006c03030210 */ /* 0x000fe80007ffe0ff */
        /* <DEDUP_REMOVED lines=20> */
[----:B------:R-:W4:Y:S06]  /*1b130*/  LDSM.16.M88.4 R160, [R210+0x1800] ;  /* 0x00180000d2a0783b */ /* 0x000f2c0000000200 */
[----:B------:R-:W4:Y:S01]  /*1b140*/  LDSM.16.M88.4 R184, [R207+0x800] ;  /* 0x00080000cfb8783b */ /* 0x000f220000000200 */
[-C--:B--2---:R-:W-:Y:S08]  /*1b150*/  HMMA.16816.F32.BF16 R4, R188, R192.reuse, R4 ;  /* 0x000000c0bc04723c */ /* 0x084ff00000041804 */
[C---:B---3--:R-:W-:Y:S08]  /*1b160*/  HMMA.16816.F32.BF16 R8, R196.reuse, R192, R8 ;  /* 0x000000c0c408723c */ /* 0x048ff00000041808 */
        /* <DEDUP_REMOVED lines=8> */
[-C--:B-----5:R-:W-:Y:S08]  /*1b1f0*/  HMMA.16816.F32.BF16 R36, R188, R164.reuse, R36 ;  /* 0x000000a4bc24723c */ /* 0x0a0ff00000041824 */
[C---:B------:R-:W-:Y:S07]  /*1b200*/  HMMA.16816.F32.BF16 R40, R196.reuse, R164, R40 ;  /* 0x000000a4c428723c */ /* 0x040fee0000041828 */
[C---:B------:R-:W-:Y:S01]  /*1b210*/  @P0 LEA R164, P1, R2.reuse, c[0x0][0x1c8], 0x1 ;  /* 0x0000720002a40a11 */ /* 0x040fe200078208ff */
[-C--:B------:R-:W-:Y:S04]  /*1b220*/  HMMA.16816.F32.BF16 R44, R196, R166.reuse, R44 ;  /* 0x000000a6c42c723c */ /* 0x080fe8000004182c */
[----:B------:R-:W-:Y:S02]  /*1b230*/  @P0 LEA.HI.X R165, R2, c[0x0][0x1cc], R3, 0x1, P1 ;  /* 0x0000730002a50a11 */ /* 0x000fe400008f0c03 */
[-C--:B------:R-:W-:Y:S02]  /*1b240*/  @P0 IADD3 R108, P2, R164, R110.reuse, RZ ;  /* 0x0000006ea46c0210 */ /* 0x080fe40007f5e0ff */
        /* <DEDUP_REMOVED lines=8> */
[-C--:B------:R-:W-:Y:S08]  /*1b2d0*/  HMMA.16816.F32.BF16 R68, R188, R168.reuse, R68 ;  /* 0x000000a8bc44723c */ /* 0x080ff00000041844 */
[C---:B------:R-:W-:Y:S08]  /*1b2e0*/  HMMA.16816.F32.BF16 R72, R196.reuse, R168, R72 ;  /* 0x000000a8c448723c */ /* 0x040ff00000041848 */
[-C--:B------:R-:W-:Y:S08]  /*1b2f0*/  HMMA.16816.F32.BF16 R76, R196, R170.reuse, R76 ;  /* 0x000000aac44c723c */ /* 0x080ff0000004184c */
[----:B------:R-:W-:Y:S08]  /*1b300*/  HMMA.16816.F32.BF16 R80, R188, R170, R80 ;  /* 0x000000aabc50723c */ /* 0x000ff00000041850 */
[-C--:B------:R-:W-:Y:S08]  /*1b310*/  HMMA.16816.F32.BF16 R4, R172, R176.reuse, R4 ;  /* 0x000000b0ac04723c */ /* 0x080ff00000041804 */
[C---:B------:R-:W-:Y:S08]  /*1b320*/  HMMA.16816.F32.BF16 R8, R180.reuse, R176, R8 ;  /* 0x000000b0b408723c */ /* 0x040ff00000041808 */
[-C--:B------:R-:W-:Y:S08]  /*1b330*/  HMMA.16816.F32.BF16 R12, R180, R178.reuse, R12 ;  /* 0x000000b2b40c723c */ /* 0x080ff0000004180c */
[C---:B------:R-:W-:Y:S08]  /*1b340*/  HMMA.16816.F32.BF16 R16, R172.reuse, R178, R16 ;  /* 0x000000b2ac10723c */ /* 0x040ff00000041810 */
[-C--:B------:R-:W-:Y:S08]  /*1b350*/  HMMA.16816.F32.BF16 R20, R172, R184.reuse, R20 ;  /* 0x000000b8ac14723c */ /* 0x080ff00000041814 */
[C---:B------:R-:W-:Y:S08]  /*1b360*/  HMMA.16816.F32.BF16 R24, R180.reuse, R184, R24 ;  /* 0x000000b8b418723c */ /* 0x040ff00000041818 */
[-C--:B------:R-:W-:Y:S01]  /*1b370*/  HMMA.16816.F32.BF16 R28, R180, R186.reuse, R28 ;  /* 0x000000bab41c723c */ /* 0x080fe2000004181c */
[----:B------:R-:W-:Y:S01]  /*1b380*/  @!PT LDS RZ, [RZ] ;  /* 0x00000000fffff984 */ /* 0x000fe20000000800 */
[----:B------:R-:W-:Y:S01]  /*1b390*/  @!PT LDS RZ, [RZ] ;  /* 0x00000000fffff984 */ /* 0x000fe20000000800 */
[----:B------:R-:W-:Y:S01]  /*1b3a0*/  @!PT LDS RZ, [RZ] ;  /* 0x00000000fffff984 */ /* 0x000fe20000000800 */
[----:B------:R3:W-:Y:S07]  /*1b3b0*/  @P0 LDGSTS.E.BYPASS.LTC128B.128 [R221+0x2900], [R164.64], !P3 ;  /* 0x02900000a4dd0fae */ /* 0x0007ee000d901d48 */
[C---:B------:R-:W-:Y:S08]  /*1b3c0*/  HMMA.16816.F32.BF16 R32, R172.reuse, R186, R32 ;  /* 0x000000baac20723c */ /* 0x040ff00000041820 */
[-C--:B-1----:R-:W-:Y:S08]  /*1b3d0*/  HMMA.16816.F32.BF16 R36, R172, R156.reuse, R36 ;  /* 0x0000009cac24723c */ /* 0x082ff00000041824 */
[C---:B------:R-:W-:Y:S07]  /*1b3e0*/  HMMA.16816.F32.BF16 R40, R180.reuse, R156, R40 ;  /* 0x0000009cb428723c */ /* 0x040fee0000041828 */
[----:B------:R-:W-:Y:S01]  /*1b3f0*/  IMAD.IADD R157, R202, 0x1, R203 ;  /* 0x00000001ca9d7824 */ /* 0x000fe200078e02cb */
[-C--:B------:R-:W-:Y:S04]  /*1b400*/  HMMA.16816.F32.BF16 R44, R180, R158.reuse, R44 ;  /* 0x0000009eb42c723c */ /* 0x080fe8000004182c */
[----:B------:R-:W-:Y:S04]  /*1b410*/  @P4 IMAD.HI.U32 R109, R157, c[0x0][0x2c8], RZ ;  /* 0x0000b2009d6d4a27 */ /* 0x000fe800078e00ff */
[C---:B------:R-:W-:Y:S04]  /*1b420*/  HMMA.16816.F32.BF16 R48, R172.reuse, R158, R48 ;  /* 0x0000009eac30723c */ /* 0x040fe80000041830 */
[----:B------:R-:W-:Y:S01]  /*1b430*/  @P4 SHF.R.U32.HI R157, RZ, c[0x0][0x2cc], R109 ;  /* 0x0000b300ff9d4a19 */ /* 0x000fe2000001166d */
[--C-:B------:R-:W-:Y:S02]  /*1b440*/  @P0 IMAD.X R109, R165, 0x1, R0.reuse, P2 ;  /* 0x00000001a56d0824 */ /* 0x100fe400010e0600 */
[-C--:B------:R-:W-:Y:S01]  /*1b450*/  @P0 IADD3 R158, P1, R108, R110.reuse, RZ ;  /* 0x0000006e6c9e0210 */ /* 0x080fe20007f3e0ff */
[-C--:B------:R-:W-:Y:S02]  /*1b460*/  HMMA.16816.F32.BF16 R52, R172, R192.reuse, R52 ;  /* 0x000000c0ac34723c */ /* 0x080fe40000041834 */
[----:B------:R1:W-:Y:S02]  /*1b470*/  @P0 LDGSTS.E.BYPASS.LTC128B.128 [R221+0x3100], [R108.64], !P3 ;  /* 0x031000006cdd0fae */ /* 0x0003e4000d901d48 */
[--C-:B------:R-:W-:Y:S01]  /*1b480*/  @P0 IMAD.X R159, R109, 0x1, R0.reuse, P1 ;  /* 0x000000016d9f0824 */ /* 0x100fe200008e0600 */
[----:B------:R-:W-:Y:S03]  /*1b490*/  @P0 IADD3 R2, P2, R158, R110, RZ ;  /* 0x0000006e9e020210 */ /* 0x000fe60007f5e0ff */
[C---:B------:R-:W-:Y:S01]  /*1b4a0*/  HMMA.16816.F32.BF16 R56, R180.reuse, R192, R56 ;  /* 0x000000c0b438723c */ /* 0x040fe20000041838 */
[----:B------:R4:W-:Y:S03]  /*1b4b0*/  @P0 LDGSTS.E.BYPASS.LTC128B.128 [R221+0x3900], [R158.64], !P3 ;  /* 0x039000009edd0fae */ /* 0x0009e6000d901d48 */
[----:B------:R-:W-:Y:S04]  /*1b4c0*/  @P0 IADD3.X R3, R159, R0, RZ, P2, !PT ;  /* 0x000000009f030210 */ /* 0x000fe800017fe4ff */
[-C--:B------:R-:W-:Y:S01]  /*1b4d0*/  HMMA.16816.F32.BF16 R60, R180, R194.reuse, R60 ;  /* 0x000000c2b43c723c */ /* 0x080fe2000004183c */
[----:B------:R5:W-:Y:S07]  /*1b4e0*/  @P0 LDGSTS.E.BYPASS.LTC128B.128 [R221+0x4100], [R2.64], !P3 ;  /* 0x0410000002dd0fae */ /* 0x000bee000d901d48 */
[C---:B------:R-:W-:Y:S01]  /*1b4f0*/  HMMA.16816.F32.BF16 R64, R172.reuse, R194, R64 ;  /* 0x000000c2ac40723c */ /* 0x040fe20000041840 */
[----:B-1----:R-:W1:Y:S07]  /*1b500*/  SHFL.IDX PT, R108, R157, RZ, 0x1c1f ;  /* 0x001c1fff9d6c7589 */ /* 0x002e6e00000e0000 */
[-C--:B--2---:R-:W-:Y:S08]  /*1b510*/  HMMA.16816.F32.BF16 R68, R172, R160.reuse, R68 ;  /* 0x000000a0ac44723c */ /* 0x084ff00000041844 */
[C---:B------:R-:W-:Y:S07]  /*1b520*/  HMMA.16816.F32.BF16 R72, R180.reuse, R160, R72 ;  /* 0x000000a0b448723c */ /* 0x040fee0000041848 */
[----:B------:R-:W-:Y:S01]  /*1b530*/  @P0 IADD3 R160, P1, R2, R110, RZ ;  /* 0x0000006e02a00210 */ /* 0x000fe20007f3e0ff */
[-C--:B------:R-:W-:Y:S04]  /*1b540*/  HMMA.16816.F32.BF16 R76, R180, R162.reuse, R76 ;  /* 0x000000a2b44c723c */ /* 0x080fe8000004184c */
[----:B------:R-:W-:Y:S02]  /*1b550*/  @P0 IMAD.X R161, R3, 0x1, R0, P1 ;  /* 0x0000000103a10824 */ /* 0x000fe400008e0600 */
[----:B-----5:R-:W-:Y:S02]  /*1b560*/  IMAD R3, R200, -0x50, RZ ;  /* 0xffffffb0c8037824 */ /* 0x020fe400078e02ff */
[----:B------:R-:W-:Y:S01]  /*1b570*/  HMMA.16816.F32.BF16 R80, R172, R162, R80 ;  /* 0x000000a2ac50723c */ /* 0x000fe20000041850 */
[----:B------:R3:W-:Y:S03]  /*1b580*/  @P0 LDGSTS.E.BYPASS.LTC128B.128 [R221+0x4900], [R160.64], !P3 ;  /* 0x04900000a0dd0fae */ /* 0x0007e6000d901d48 */
[----:B------:R-:W-:Y:S02]  /*1b590*/  ISETP.GE.AND P3, PT, R226, 0x1, PT ;  /* 0x00000001e200780c */ /* 0x000fe40003f66270 */
[----:B------:R-:W-:Y:S01]  /*1b5a0*/  IADD3 R0, -R223, 0x1, R3 ;  /* 0x00000001df007810 */ /* 0x000fe20007ffe103 */
[----:B------:R-:W0:Y:S05]  /*1b5b0*/  LDGDEPBAR ;  /* 0x00000000000079af */ /* 0x000e2a0000000000 */
[----:B------:R-:W-:Y:S04]  /*1b5c0*/  IADD3 R0, -R224, R0, R225 ;  /* 0x00000000e0007210 */ /* 0x000fe80007ffe1e1 */
[C---:B----4-:R-:W-:Y:S02]  /*1b5d0*/  IADD3 R159, R0.reuse, UR4, RZ ;  /* 0x00000004009f7c10 */ /* 0x050fe4000fffe0ff */
[----:B------:R-:W-:Y:S03]  /*1b5e0*/  IADD3 R158, R0, c[0x0][0x328], RZ ;  /* 0x0000ca00009e7a10 */ /* 0x000fe60007ffe0ff */
[----:B-1----:R-:W-:Y:S01]  /*1b5f0*/  IMAD.IADD R0, R108, 0x1, R159 ;  /* 0x000000016c007824 */ /* 0x002fe200078e029f */
        /* <DEDUP_REMOVED lines=15> */
.L_x_2578:
[----:B------:R-:W-:Y:S04]  /*1b6f0*/  MOV R108, c[0x0][0x32c] ;  /* 0x0000cb00006c7a02 */ /* 0x000fe80000000f00 */
[----:B------:R-:W-:Y:S11]  /*1b700*/  ISETP.NE.AND P0, PT, R108, 0x1, PT ;  /* 0x000000016c00780c */ /* 0x000ff60003f05270 */
[----:B------:R-:W-:Y:S02]  /*1b710*/  @!UPT UIADD3 URZ, URZ, URZ, URZ ;  /* 0x0000003f3f3ff290 */ /* 0x000fe4000fffe03f */
[----:B------:R-:W-:Y:S05]  /*1b720*/  @P0 IMAD.HI.U32 R108, R2, c[0x0][0x330], RZ ;  /* 0x0000cc00026c0a27 */ /* 0x000fea00078e00ff */
[----:B------:R-:W-:Y:S02]  /*1b730*/  @P0 SHF.R.U32.HI R2, RZ, c[0x0][0x334], R108 ;  /* 0x0000cd00ff020a19 */ /* 0x000fe4000001166c */
.L_x_2579:
[----:B------:R-:W-:Y:S05]  /*1b740*/  BSYNC B0 ;  /* 0x0000000000007941 */ /* 0x000fea0003800000 */
.L_x_2577:
[----:B------:R-:W-:Y:S04]  /*1b750*/  IMAD.IADD R108, R3, 0x1, -R223 ;  /* 0x00000001036c7824 */ /* 0x000fe800078e0adf */
[----:B------:R-:W-:Y:S05]  /*1b760*/  IMAD R2, R2, c[0x0][0x32c], R108 ;  /* 0x0000cb0002027a24 */ /* 0x000fea00078e026c */
[----:B------:R-:W-:Y:S02]  /*1b770*/  IADD3 R108, R2, c[0x0][0x32c], RZ ;  /* 0x0000cb00026c7a10 */ /* 0x000fe40007ffe0ff */
[----:B------:R-:W-:Y:S02]  /*1b780*/  IMNMX R0, R0, R2, !PT ;  /* 0x0000000200007217 */ /* 0x000fe40007800200 */
[----:B------:R-:W-:Y:S02]  /*1b790*/  IMNMX R115, R115, R108, PT ;  /* 0x0000006c73737217 */ /* 0x000fe40003800200 */
.L_x_2576:
        /* <DEDUP_REMOVED lines=17> */
.L_x_2582:
[----:B------:R-:W-:Y:S04]  /*1b8b0*/  MOV R109, c[0x0][0x32c] ;  /* 0x0000cb00006d7a02 */ /* 0x000fe80000000f00 */
[----:B------:R-:W-:Y:S11]  /*1b8c0*/  ISETP.NE.AND P0, PT, R109, 0x1, PT ;  /* 0x000000016d00780c */ /* 0x000ff60003f05270 */
[----:B------:R-:W-:Y:S02]  /*1b8d0*/  @!UPT UIADD3 URZ, URZ, URZ, URZ ;  /* 0x0000003f3f3ff290 */ /* 0x000fe4000fffe03f */
[----:B------:R-:W-:Y:S05]  /*1b8e0*/  @P0 IMAD.HI.U32 R109, R2, c[0x0][0x330], RZ ;  /* 0x0000cc00026d0a27 */ /* 0x000fea00078e00ff */
[----:B------:R-:W-:Y:S02]  /*1b8f0*/  @P0 SHF.R.U32.HI R2, RZ, c[0x0][0x334], R109 ;  /* 0x0000cd00ff020a19 */ /* 0x000fe4000001166d */
.L_x_2583:
[----:B------:R-:W-:Y:S05]  /*1b900*/  BSYNC B0 ;  /* 0x0000000000007941 */ /* 0x000fea0003800000 */
.L_x_2581:
[----:B------:R-:W-:Y:S04]  /*1b910*/  IMAD.IADD R109, R3, 0x1, -R223 ;  /* 0x00000001036d7824 */ /* 0x000fe800078e0adf */
[----:B------:R-:W-:Y:S05]  /*1b920*/  IMAD R2, R2, c[0x0][0x32c], R109 ;  /* 0x0000cb0002027a24 */ /* 0x000fea00078e026d */
[----:B------:R-:W-:Y:S02]  /*1b930*/  IADD3 R109, R2, c[0x0][0x32c], RZ ;  /* 0x0000cb00026d7a10 */ /* 0x000fe40007ffe0ff */
[----:B------:R-:W-:Y:S02]  /*1b940*/  IMNMX R108, R108, R2, !PT ;  /* 0x000000026c6c7217 */ /* 0x000fe40007800200 */
[----:B------:R-:W-:Y:S02]  /*1b950*/  IMNMX R110, R110, R109, PT ;  /* 0x0000006d6e6e7217 */ /* 0x000fe40003800200 */
.L_x_2580:
        /* <DEDUP_REMOVED lines=10> */
[----:B---3--:R-:W-:Y:S05]  /*1ba00*/  IMAD.MOV.U32 R160, RZ, RZ, c[0x0][0x32c] ;  /* 0x0000cb00ffa07624 */ /* 0x008fea00078e00ff */
[----:B------:R-:W-:Y:S11]  /*1ba10*/  ISETP.NE.AND P0, PT, R160, 0x1, PT ;  /* 0x00000001a000780c */ /* 0x000ff60003f05270 */
[----:B------:R-:W-:Y:S02]  /*1ba20*/  @!UPT UIADD3 URZ, URZ, URZ, URZ ;  /* 0x0000003f3f3ff290 */ /* 0x000fe4000fffe03f */
[----:B------:R-:W-:Y:S05]  /*1ba30*/  @P0 IMAD.HI.U32 R160, R156, c[0x0][0x330], RZ ;  /* 0x0000cc009ca00a27 */ /* 0x000fea00078e00ff */
[----:B------:R-:W-:Y:S04]  /*1ba40*/  @P0 SHF.R.U32.HI R156, RZ, c[0x0][0x334], R160 ;  /* 0x0000cd00ff9c0a19 */ /* 0x000fe800000116a0 */
[----:B------:R-:W-:Y:S01]  /*1ba50*/  LOP3.LUT R156, RZ, R156, RZ, 0x33, !PT ;  /* 0x0000009cff9c7212 */ /* 0x000fe200078e33ff */
[----:B------:R-:W-:-:S05]  /*1ba60*/  BRA `(.L_x_2587) ;  /* 0x0000005000007947 */ /* 0x000fca0003800000 */
.L_x_2586:
[----:B---3--:R-:W-:Y:S04]  /*1ba70*/  MOV R160, c[0x0][0x32c] ;  /* 0x0000cb0000a07a02 */ /* 0x008fe80000000f00 */
[----:B------:R-:W-:Y:S11]  /*1ba80*/  ISETP.NE.AND P0, PT, R160, 0x1, PT ;  /* 0x00000001a000780c */ /* 0x000ff60003f05270 */
[----:B------:R-:W-:Y:S02]  /*1ba90*/  @!UPT UIADD3 URZ, URZ, URZ, URZ ;  /* 0x0000003f3f3ff290 */ /* 0x000fe4000fffe03f */
[----:B------:R-:W-:Y:S05]  /*1baa0*/  @P0 IMAD.HI.U32 R160, R156, c[0x0][0x330], RZ ;  /* 0x0000cc009ca00a27 */ /* 0x000fea00078e00ff */
[----:B------:R-:W-:Y:S02]  /*1bab0*/  @P0 SHF.R.U32.HI R156, RZ, c[0x0][0x334], R160 ;  /* 0x0000cd00ff9c0a19 */ /* 0x000fe400000116a0 */
.L_x_2587:
[----:B------:R-:W-:Y:S05]  /*1bac0*/  BSYNC B0 ;  /* 0x0000000000007941 */ /* 0x000fea0003800000 */
.L_x_2585:
[----:B------:R-:W-:Y:S04]  /*1bad0*/  IMAD.IADD R160, R3, 0x1, -R223 ;  /* 0x0000000103a07824 */ /* 0x000fe800078e0adf */
[----:B------:R-:W-:Y:S05]  /*1bae0*/  IMAD R156, R156, c[0x0][0x32c], R160 ;  /* 0x0000cb009c9c7a24 */ /* 0x000fea00078e02a0 */
[----:B------:R-:W-:Y:S02]  /*1baf0*/  IADD3 R160, R156, c[0x0][0x32c], RZ ;  /* 0x0000cb009ca07a10 */ /* 0x000fe40007ffe0ff */
[----:B------:R-:W-:Y:S02]  /*1bb00*/  IMNMX R2, R2, R156, !PT ;  /* 0x0000009c02027217 */ /* 0x000fe40007800200 */
[----:B------:R-:W-:Y:S02]  /*1bb10*/  IMNMX R109, R109, R160, PT ;  /* 0x000000a06d6d7217 */ /* 0x000fe40003800200 */
.L_x_2584:
[C---:B------:R-:W-:Y:S02]  /*1bb20*/  ISETP.GE.AND P2, PT, R3.reuse, 0xa, PT ;  /* 0x0000000a0300780c */ /* 0x040fe40003f46270 */
[----:B------:R-:W-:Y:S02]  /*1bb30*/  ISETP.GE.AND P3, PT, R3, 0x9, PT ;  /* 0x000000090300780c */ /* 0x000fe40003f66270 */
[C---:B------:R-:W-:Y:S02]  /*1bb40*/  ISETP.GT.AND P0, PT, R0.reuse, 0x9, !P2 ;  /* 0x000000090000780c */ /* 0x040fe40005704270 */
[----:B------:R-:W-:Y:S02]  /*1bb50*/  ISETP.GT.AND P1, PT, R0, 0x8, !P3 ;  /* 0x000000080000780c */ /* 0x000fe40005f24270 */
[C---:B------:R-:W-:Y:S02]  /*1bb60*/  ISETP.LT.OR P0, PT, R115.reuse, 0xa, P0 ;  /* 0x0000000a7300780c */ /* 0x040fe40000701670 */
[----:B------:R-:W-:Y:S02]  /*1bb70*/  ISETP.LT.OR P1, PT, R115, 0x9, P1 ;  /* 0x000000097300780c */ /* 0x000fe40000f21670 */
[----:B---3--:R-:W-:Y:S02]  /*1bb80*/  FSEL R165, R17, -INF , !P0 ;  /* 0xff80000011a57808 */ /* 0x008fe40004000000 */
        /* <DEDUP_REMOVED lines=242> */
.L_x_2590:
[----:B------:R-:W-:Y:S04]  /*1cab0*/  MOV R6, c[0x0][0x32c] ;  /* 0x0000cb0000067a02 */ /* 0x000fe80000000f00 */
[----:B------:R-:W-:Y:S11]  /*1cac0*/  ISETP.NE.AND P0, PT, R6, 0x1, PT ;  /* 0x000000010600780c */ /* 0x000ff60003f05270 */
[----:B------:R-:W-:Y:S02]  /*1cad0*/  @!UPT UIADD3 URZ, URZ, URZ, URZ ;  /* 0x0000003f3f3ff290 */ /* 0x000fe4000fffe03f */
[----:B------:R-:W-:Y:S05]  /*1cae0*/  @P0 IMAD.HI.U32 R6, R4, c[0x0][0x330], RZ ;  /* 0x0000cc0004060a27 */ /* 0x000fea00078e00ff */
[----:B------:R-:W-:Y:S02]  /*1caf0*/  @P0 SHF.R.U32.HI R4, RZ, c[0x0][0x334], R6 ;  /* 0x0000cd00ff040a19 */ /* 0x000fe40000011606 */
.L_x_2591:
[----:B------:R-:W-:Y:S05]  /*1cb00*/  BSYNC B0 ;  /* 0x0000000000007941 */ /* 0x000fea0003800000 */
.L_x_2589:
[----:B------:R-:W-:Y:S04]  /*1cb10*/  IMAD.IADD R3, R3, 0x1, -R223 ;  /* 0x0000000103037824 */ /* 0x000fe800078e0adf */
[----:B------:R-:W-:Y:S05]  /*1cb20*/  IMAD R3, R4, c[0x0][0x32c], R3 ;  /* 0x0000cb0004037a24 */ /* 0x000fea00078e0203 */
[----:B------:R-:W-:Y:S02]  /*1cb30*/  IADD3 R4, R3, c[0x0][0x32c], RZ ;  /* 0x0000cb0003047a10 */ /* 0x000fe40007ffe0ff */
[----:B------:R-:W-:Y:S02]  /*1cb40*/  IMNMX R0, R0, R3, !PT ;  /* 0x0000000300007217 */ /* 0x000fe40007800200 */
[----:B------:R-:W-:Y:S02]  /*1cb50*/  IMNMX R2, R2, R4, PT ;  /* 0x0000000402027217 */ /* 0x000fe40003800200 */
.L_x_2588:
[----:B------:R-:W-:Y:S02]  /*1cb60*/  ISETP.GT.AND P0, PT, R0, RZ, !P2 ;  /* 0x000000ff0000720c */ /* 0x000fe40005704270 */
        /* <DEDUP_REMOVED lines=62> */
[----:B------:R-:W-:Y:S01]  /*1cf50*/  ISETP.NE.AND P0, PT, R20, RZ, PT ;  /* 0x000000ff1400720c */ /* 0x000fe20003f05270 */
[----:B------:R-:W-:Y:S01]  /*1cf60*/  LDSM.16.MT88.4 R40, [R206] ;  /* 0x00000000ce28783b */ /* 0x000fe20000004200 */
[----:B------:R-:W-:Y:S02]  /*1cf70*/  FMNMX.FTZ R4, R167, R4, !PT ;  /* 0x00000004a7047209 */ /* 0x000fe40007810000 */
[----:B------:R-:W-:Y:S02]  /*1cf80*/  ISETP.GT.AND P0, PT, R0, 0x28, !P0 ;  /* 0x000000280000780c */ /* 0x000fe40004704270 */
[----:B------:R-:W-:Y:S02]  /*1cf90*/  ISETP.NE.AND P2, PT, R16, RZ, PT ;  /* 0x000000ff1000720c */ /* 0x000fe40003f45270 */
[----:B------:R-:W-:Y:S01]  /*1cfa0*/  ISETP.LT.OR P0, PT, R2, 0x29, P0 ;  /* 0x000000290200780c */ /* 0x000fe20000701670 */
[----:B------:R-:W-:Y:S01]  /*1cfb0*/  LDSM.16.MT88.4 R20, [R205] ;  /* 0x00000000cd14783b */ /* 0x000fe20000004200 */
        /* <DEDUP_REMOVED lines=21> */
[----:B------:R-:W-:Y:S01]  /*1d110*/  ISETP.GT.AND P0, PT, R0, 0x38, !P2 ;  /* 0x000000380000780c */ /* 0x000fe20005704270 */
[----:B------:R-:W-:Y:S01]  /*1d120*/  LDSM.16.MT88.4 R56, [R208] ;  /* 0x00000000d038783b */ /* 0x000fe20000004200 */
        /* <DEDUP_REMOVED lines=17> */
[----:B------:R-:W-:Y:S02]  /*1d240*/  ISETP.LT.OR P0, PT, R2, 0x3a, P0 ;  /* 0x0000003a0200780c */ /* 0x000fe40000701670 */
[----:B------:R-:W-:Y:S02]  /*1d250*/  FMNMX.FTZ R5, R28, R5, !PT ;  /* 0x000000051c057209 */ /* 0x000fe40007810000 */
[----:B------:R-:W-:Y:S02]  /*1d260*/  FSEL R160, R63, -INF , !P0 ;  /* 0xff8000003fa07808 */ /* 0x000fe40004000000 */
[----:B-1----:R-:W-:Y:S02]  /*1d270*/  FMNMX.FTZ R3, R3, R6, !PT ;  /* 0x0000000603037209 */ /* 0x002fe40007810000 */
        /* <DEDUP_REMOVED lines=17> */
[----:B------:R-:W-:Y:S02]  /*1d390*/  ISETP.GT.AND P0, PT, R0, 0x48, !P3 ;  /* 0x000000480000780c */ /* 0x000fe40005f04270 */
[----:B------:R-:W-:Y:S02]  /*1d3a0*/  FMNMX.FTZ R5, R192, R5, !PT ;  /* 0x00000005c0057209 */ /* 0x000fe40007810000 */
[----:B--2---:R-:W-:Y:S02]  /*1d3b0*/  FMNMX.FTZ R110, R3, R7, !PT ;  /* 0x00000007036e7209 */ /* 0x004fe40007810000 */
[----:B------:R-:W-:Y:S01]  /*1d3c0*/  FMNMX.FTZ R5, R201, R5, !PT ;  /* 0x00000005c9057209 */ /* 0x000fe20007810000 */
[----:B------:R-:W1:Y:S01]  /*1d3d0*/  SHFL.BFLY PT, R7, R4, 0x1, 0x1f ;  /* 0x0c201f0004077f89 */ /* 0x000e6200000e0000 */
[C---:B------:R-:W-:Y:S01]  /*1d3e0*/  FSETP.NEU.FTZ.AND P2, PT, R110.reuse, -INF , PT ;  /* 0xff8000006e00780b */ /* 0x040fe20003f5d000 */
[----:B------:R-:W-:Y:S01]  /*1d3f0*/  FMUL.FTZ R3, R110, c[0x0][0x2d0] ;  /* 0x0000b4006e037a20 */ /* 0x000fe20000410000 */
[----:B------:R-:W-:Y:S02]  /*1d400*/  FMNMX.FTZ R5, R203, R5, !PT ;  /* 0x00000005cb057209 */ /* 0x000fe40007810000 */
[----:B------:R-:W-:Y:S02]  /*1d410*/  ISETP.LT.OR P0, PT, R2, 0x49, P0 ;  /* 0x000000490200780c */ /* 0x000fe40000701670 */
[----:B------:R-:W-:Y:S02]  /*1d420*/  FSEL R47, R3, RZ, P2 ;  /* 0x000000ff032f7208 */ /* 0x000fe40001000000 */
[----:B------:R-:W-:Y:S02]  /*1d430*/  FMNMX.FTZ R5, R220, R5, !PT ;  /* 0x00000005dc057209 */ /* 0x000fe40007810000 */
[----:B------:R-:W-:Y:S01]  /*1d440*/  FSEL R75, R78, -INF , !P0 ;  /* 0xff8000004e4b7808 */ /* 0x000fe20004000000 */
[--C-:B------:R-:W-:Y:S01]  /*1d450*/  FFMA.FTZ R3, R32, c[0x0][0x2d0], -R47.reuse ;  /* 0x0000b40020037a23 */ /* 0x100fe2000001082f */
[----:B------:R-:W-:Y:S02]  /*1d460*/  FMNMX.FTZ R5, R222, R5, !PT ;  /* 0x00000005de057209 */ /* 0x000fe40007810000 */
[----:B------:R-:W-:Y:S01]  /*1d470*/  ISETP.GT.AND P3, PT, R0, 0x49, !P6 ;  /* 0x000000490000780c */ /* 0x000fe20007764270 */
[----:B------:R2:W-:Y:S02]  /*1d480*/  MUFU.EX2 R162, R3 ;  /* 0x0000000300a27308 */ /* 0x0005e40000000800 */
[----:B------:R-:W3:Y:S01]  /*1d490*/  SHFL.BFLY PT, R6, R5, 0x2, 0x1f ;  /* 0x0c401f0005067f89 */ /* 0x000ee200000e0000 */
[----:B------:R-:W-:Y:S04]  /*1d4a0*/  ISETP.LT.OR P3, PT, R2, 0x4a, P3 ;  /* 0x0000004a0200780c */ /* 0x000fe80001f61670 */
[----:B------:R-:W-:Y:S02]  /*1d4b0*/  FSEL R46, R79, -INF , !P3 ;  /* 0xff8000004f2e7808 */ /* 0x000fe40005800000 */
[----:B-1----:R-:W-:Y:S04]  /*1d4c0*/  FMNMX.FTZ R109, R4, R7, !PT ;  /* 0x00000007046d7209 */ /* 0x002fe80007810000 */
[C---:B------:R-:W-:Y:S01]  /*1d4d0*/  FSETP.NEU.FTZ.AND P1, PT, R109.reuse, -INF , PT ;  /* 0xff8000006d00780b */ /* 0x040fe20003f3d000 */
[----:B------:R-:W-:Y:S05]  /*1d4e0*/  FMUL.FTZ R4, R109, c[0x0][0x2d0] ;  /* 0x0000b4006d047a20 */ /* 0x000fea0000410000 */
[----:B------:R-:W-:Y:S01]  /*1d4f0*/  FSEL R68, R4, RZ, P1 ;  /* 0x000000ff04447208 */ /* 0x000fe20000800000 */
[--C-:B--2---:R-:W-:Y:S04]  /*1d500*/  FFMA.FTZ R3, R33, c[0x0][0x2d0], -R47.reuse ;  /* 0x0000b40021037a23 */ /* 0x104fe8000001082f */
[--C-:B------:R-:W-:Y:S01]  /*1d510*/  FFMA.FTZ R32, R178, c[0x0][0x2d0], -R68.reuse ;  /* 0x0000b400b2207a23 */ /* 0x100fe20000010844 */
[----:B------:R3:W1:Y:S10]  /*1d520*/  MUFU.EX2 R163, R3 ;  /* 0x0000000300a37308 */ /* 0x0006740000000800 */
[----:B------:R-:W-:Y:S01]  /*1d530*/  MUFU.EX2 R228, R32 ;  /* 0x0000002000e47308 */ /* 0x000fe20000000800 */
[----:B---3--:R-:W-:Y:S01]  /*1d540*/  FMNMX.FTZ R3, R5, R6, !PT ;  /* 0x0000000605037209 */ /* 0x008fe20007810000 */
[--C-:B------:R-:W-:Y:S01]  /*1d550*/  FFMA.FTZ R5, R164, c[0x0][0x2d0], -R47.reuse ;  /* 0x0000b400a4057a23 */ /* 0x100fe2000001082f */
[----:B------:R-:W-:Y:S02]  /*1d560*/  FMNMX.FTZ R6, R10, R114, !PT ;  /* 0x000000720a067209 */ /* 0x000fe40007810000 */
[----:B-1----:R-:W-:Y:S05]  /*1d570*/  F2FP.BF16.PACK_AB R48, R163, R162 ;  /* 0x000000a2a330723e */ /* 0x002fea00000010ff */
[----:B------:R1:W-:Y:S01]  /*1d580*/  MUFU.EX2 R161, R5 ;  /* 0x0000000500a17308 */ /* 0x0003e20000000800 */
[----:B------:R-:W-:Y:S01]  /*1d590*/  FMNMX.FTZ R4, R11, R6, !PT ;  /* 0x000000060b047209 */ /* 0x000fe20007810000 */
[----:B------:R-:W2:Y:S03]  /*1d5a0*/  SHFL.BFLY PT, R7, R3, 0x1, 0x1f ;  /* 0x0c201f0003077f89 */ /* 0x000ea600000e0000 */
[----:B------:R-:W-:Y:S01]  /*1d5b0*/  FMNMX.FTZ R4, R14, R4, !PT ;  /* 0x000000040e047209 */ /* 0x000fe20007810000 */
[----:B-1----:R-:W-:Y:S01]  /*1d5c0*/  FFMA.FTZ R5, R165, c[0x0][0x2d0], -R47 ;  /* 0x0000b400a5057a23 */ /* 0x002fe2000001082f */
[----:B--2---:R-:W-:Y:S01]  /*1d5d0*/  FMNMX.FTZ R108, R3, R7, !PT ;  /* 0x00000007036c7209 */ /* 0x004fe20007810000 */
[--C-:B------:R-:W-:Y:S02]  /*1d5e0*/  FFMA.FTZ R3, R166, c[0x0][0x2d0], -R68.reuse ;  /* 0x0000b400a6037a23 */ /* 0x100fe40000010844 */
[----:B------:R1:W2:Y:S01]  /*1d5f0*/  MUFU.EX2 R74, R5 ;  /* 0x00000005004a7308 */ /* 0x0002a20000000800 */
[----:B------:R-:W-:Y:S09]  /*1d600*/  FSETP.NEU.FTZ.AND P0, PT, R108, -INF , PT ;  /* 0xff8000006c00780b */ /* 0x000ff20003f1d000 */
[----:B------:R3:W-:Y:S01]  /*1d610*/  MUFU.EX2 R250, R3 ;  /* 0x0000000300fa7308 */ /* 0x0007e20000000800 */
[--C-:B-1----:R-:W-:Y:S01]  /*1d620*/  FFMA.FTZ R5, R34, c[0x0][0x2d0], -R68.reuse ;  /* 0x0000b40022057a23 */ /* 0x102fe20000010844 */
[----:B--2---:R-:W-:Y:S08]  /*1d630*/  F2FP.BF16.PACK_AB R50, R74, R161 ;  /* 0x000000a14a32723e */ /* 0x004ff000000010ff */
[----:B------:R1:W-:Y:S01]  /*1d640*/  MUFU.EX2 R252, R5 ;  /* 0x0000000500fc7308 */ /* 0x0003e20000000800 */
[----:B---3--:R-:W-:Y:S05]  /*1d650*/  FMUL.FTZ R3, R108, c[0x0][0x2d0] ;  /* 0x0000b4006c037a20 */ /* 0x008fea0000410000 */
[----:B------:R-:W-:Y:S05]  /*1d660*/  FSEL R69, R3, RZ, P0 ;  /* 0x000000ff03457208 */ /* 0x000fea0000000000 */
[--C-:B------:R-:W-:Y:S02]  /*1d670*/  FFMA.FTZ R2, R13, c[0x0][0x2d0], -R69.reuse ;  /* 0x0000b4000d027a23 */ /* 0x100fe40000010845 */
[----:B------:R-:W-:Y:S02]  /*1d680*/  FFMA.FTZ R16, R28, c[0x0][0x2d0], -R69 ;  /* 0x0000b4001c107a23 */ /* 0x000fe40000010845 */
[----:B------:R2:W-:Y:S01]  /*1d690*/  MUFU.EX2 R241, R2 ;  /* 0x0000000200f17308 */ /* 0x0005e20000000800 */
[--C-:B------:R-:W-:Y:S01]  /*1d6a0*/  FFMA.FTZ R28, R177, c[0x0][0x2d0], -R47.reuse ;  /* 0x0000b400b11c7a23 */ /* 0x100fe2000001082f */
[----:B-1----:R-:W-:Y:S01]  /*1d6b0*/  FMNMX.FTZ R5, R15, R4, !PT ;  /* 0x000000040f057209 */ /* 0x002fe20007810000 */
[--C-:B------:R-:W-:Y:S02]  /*1d6c0*/  FFMA.FTZ R4, R36, c[0x0][0x2d0], -R68.reuse ;  /* 0x0000b40024047a23 */ /* 0x100fe40000010844 */
[----:B------:R-:W-:Y:S01]  /*1d6d0*/  LDSM.16.MT88.4 R36, [R209] ;  /* 0x00000000d124783b */ /* 0x000fe20000004200 */
[----:B------:R-:W-:Y:S04]  /*1d6e0*/  FMNMX.FTZ R5, R60, R5, !PT ;  /* 0x000000053c057209 */ /* 0x000fe80007810000 */
[----:B------:R1:W3:Y:S01]  /*1d6f0*/  MUFU.EX2 R251, R4 ;  /* 0x0000000400fb7308 */ /* 0x0002e20000000800 */
[----:B------:R-:W-:Y:S04]  /*1d700*/  FMNMX.FTZ R5, R61, R5, !PT ;  /* 0x000000053d057209 */ /* 0x000fe80007810000 */
[----:B------:R-:W-:Y:S05]  /*1d710*/  FMNMX.FTZ R5, R64, R5, !PT ;  /* 0x0000000540057209 */ /* 0x000fea0007810000 */
[----:B------:R-:W-:Y:S01]  /*1d720*/  MUFU.EX2 R232, R16 ;  /* 0x0000001000e87308 */ /* 0x000fe20000000800 */
[----:B------:R-:W-:Y:S01]  /*1d730*/  FMNMX.FTZ R5, R65, R5, !PT ;  /* 0x0000000541057209 */ /* 0x000fe20007810000 */
[----:B--2---:R-:W-:Y:S03]  /*1d740*/  FFMA.FTZ R2, R168, c[0x0][0x2d0], -R47 ;  /* 0x0000b400a8027a23 */ /* 0x004fe6000001082f */
[----:B------:R-:W-:Y:S04]  /*1d750*/  FMNMX.FTZ R5, R72, R5, !PT ;  /* 0x0000000548057209 */ /* 0x000fe80007810000 */
[----:B------:R-:W-:Y:S01]  /*1d760*/  FMNMX.FTZ R3, R73, R5, !PT ;  /* 0x0000000549037209 */ /* 0x000fe20007810000 */
[----:B------:R-:W-:Y:S03]  /*1d770*/  MUFU.EX2 R238, R2 ;  /* 0x0000000200ee7308 */ /* 0x000fe60000000800 */
[----:B------:R-:W-:Y:S01]  /*1d780*/  FMNMX.FTZ R3, R76, R3, !PT ;  /* 0x000000034c037209 */ /* 0x000fe20007810000 */
[--C-:B-1----:R-:W-:Y:S01]  /*1d790*/  FFMA.FTZ R4, R167, c[0x0][0x2d0], -R68.reuse ;  /* 0x0000b400a7047a23 */ /* 0x102fe20000010844 */
[----:B---3--:R-:W-:Y:S05]  /*1d7a0*/  F2FP.BF16.PACK_AB R49, R251, R252 ;  /* 0x000000fcfb31723e */ /* 0x008fea00000010ff */
[----:B------:R1:W2:Y:S10]  /*1d7b0*/  MUFU.EX2 R249, R4 ;  /* 0x0000000400f97308 */ /* 0x0002b40000000800 */
[----:B------:R-:W-:Y:S01]  /*1d7c0*/  MUFU.EX2 R229, R28 ;  /* 0x0000001c00e57308 */ /* 0x000fe20000000800 */
[--C-:B-1----:R-:W-:Y:S01]  /*1d7d0*/  FFMA.FTZ R4, R8, c[0x0][0x2d0], -R69.reuse ;  /* 0x0000b40008047a23 */ /* 0x102fe20000010845 */
[----:B--2---:R-:W-:Y:S01]  /*1d7e0*/  F2FP.BF16.PACK_AB R51, R249, R250 ;  /* 0x000000faf933723e */ /* 0x004fe200000010ff */
[----:B------:R-:W-:Y:S07]  /*1d7f0*/  FFMA.FTZ R8, R24, c[0x0][0x2d0], -R69 ;  /* 0x0000b40018087a23 */ /* 0x000fee0000010845 */
[----:B------:R1:W-:Y:S01]  /*1d800*/  MUFU.EX2 R248, R4 ;  /* 0x0000000400f87308 */ /* 0x0003e20000000800 */
[----:B------:R-:W-:Y:S09]  /*1d810*/  FFMA.FTZ R24, R176, c[0x0][0x2d0], -R47 ;  /* 0x0000b400b0187a23 */ /* 0x000ff2000001082f */
[----:B------:R-:W-:Y:S10]  /*1d820*/  MUFU.EX2 R234, R8 ;  /* 0x0000000800ea7308 */ /* 0x000ff40000000800 */
[----:B------:R-:W-:Y:S01]  /*1d830*/  MUFU.EX2 R230, R24 ;  /* 0x0000001800e67308 */ /* 0x000fe20000000800 */
[----:B-1----:R-:W-:Y:S01]  /*1d840*/  FMNMX.FTZ R4, R77, R3, !PT ;  /* 0x000000034d047209 */ /* 0x002fe20007810000 */
[--C-:B------:R-:W-:Y:S03]  /*1d850*/  FFMA.FTZ R3, R9, c[0x0][0x2d0], -R69.reuse ;  /* 0x0000b40009037a23 */ /* 0x100fe60000010845 */
[----:B------:R-:W-:Y:S05]  /*1d860*/  FMNMX.FTZ R4, R115, R4, !PT ;  /* 0x0000000473047209 */ /* 0x000fea0007810000 */
[----:B------:R1:W2:Y:S02]  /*1d870*/  MUFU.EX2 R247, R3 ;  /* 0x0000000300f77308 */ /* 0x0002a40000000800 */
[----:B-1----:R-:W-:Y:S02]  /*1d880*/  FMNMX.FTZ R3, R158, R4, !PT ;  /* 0x000000049e037209 */ /* 0x002fe40007810000 */
[----:B--2---:R-:W-:Y:S02]  /*1d890*/  F2FP.BF16.PACK_AB R52, R247, R248 ;  /* 0x000000f8f734723e */ /* 0x004fe400000010ff */
[----:B------:R-:W-:Y:S01]  /*1d8a0*/  FMNMX.FTZ R4, R159, R3, !PT ;  /* 0x000000039f047209 */ /* 0x000fe20007810000 */
[--C-:B------:R-:W-:Y:S02]  /*1d8b0*/  FFMA.FTZ R3, R12, c[0x0][0x2d0], -R69.reuse ;  /* 0x0000b4000c037a23 */ /* 0x100fe40000010845 */
[----:B------:R-:W-:Y:S01]  /*1d8c0*/  FFMA.FTZ R12, R25, c[0x0][0x2d0], -R69 ;  /* 0x0000b400190c7a23 */ /* 0x000fe20000010845 */
[----:B------:R-:W-:Y:S01]  /*1d8d0*/  FMNMX.FTZ R4, R160, R4, !PT ;  /* 0x00000004a0047209 */ /* 0x000fe20007810000 */
[----:B------:R1:W2:Y:S03]  /*1d8e0*/  MUFU.EX2 R245, R3 ;  /* 0x0000000300f57308 */ /* 0x0002a60000000800 */
[----:B------:R-:W-:Y:S01]  /*1d8f0*/  FMNMX.FTZ R0, R157, R4, !PT ;  /* 0x000000049d007209 */ /* 0x000fe20007810000 */
[--C-:B------:R-:W-:Y:S03]  /*1d900*/  FFMA.FTZ R4, R171, c[0x0][0x2d0], -R47.reuse ;  /* 0x0000b400ab047a23 */ /* 0x100fe6000001082f */
[----:B------:R-:W-:Y:S03]  /*1d910*/  FMNMX.FTZ R0, R156, R0, !PT ;  /* 0x000000009c007209 */ /* 0x000fe60007810000 */
[----:B------:R-:W-:Y:S01]  /*1d920*/  MUFU.EX2 R243, R4 ;  /* 0x0000000400f37308 */ /* 0x000fe20000000800 */
[----:B------:R-:W-:Y:S04]  /*1d930*/  FMNMX.FTZ R0, R75, R0, !PT ;  /* 0x000000004b007209 */ /* 0x000fe80007810000 */
[----:B------:R-:W-:Y:S05]  /*1d940*/  FMNMX.FTZ R0, R46, R0, !PT ;  /* 0x000000002e007209 */ /* 0x000fea0007810000 */
[----:B------:R-:W-:Y:S01]  /*1d950*/  MUFU.EX2 R233, R12 ;  /* 0x0000000c00e97308 */ /* 0x000fe20000000800 */
[----:B------:R-:W3:Y:S01]  /*1d960*/  SHFL.BFLY PT, R2, R0, 0x2, 0x1f ;  /* 0x0c401f0000027f89 */ /* 0x000ee200000e0000 */
[--C-:B-1----:R-:W-:Y:S01]  /*1d970*/  FFMA.FTZ R3, R173, c[0x0][0x2d0], -R47.reuse ;  /* 0x0000b400ad037a23 */ /* 0x102fe2000001082f */
[----:B--2---:R-:W-:Y:S07]  /*1d980*/  F2FP.BF16.PACK_AB R54, R241, R245 ;  /* 0x000000f5f136723e */ /* 0x004fee00000010ff */
[----:B------:R1:W-:Y:S02]  /*1d990*/  MUFU.EX2 R246, R3 ;  /* 0x0000000300f67308 */ /* 0x0003e40000000800 */
[--C-:B-1----:R-:W-:Y:S08]  /*1d9a0*/  FFMA.FTZ R3, R170, c[0x0][0x2d0], -R68.reuse ;  /* 0x0000b400aa037a23 */ /* 0x102ff00000010844 */
[----:B------:R1:W-:Y:S02]  /*1d9b0*/  MUFU.EX2 R239, R3 ;  /* 0x0000000300ef7308 */ /* 0x0003e40000000800 */
[--C-:B-1----:R-:W-:Y:S08]  /*1d9c0*/  FFMA.FTZ R3, R169, c[0x0][0x2d0], -R68.reuse ;  /* 0x0000b400a9037a23 */ /* 0x102ff00000010844 */
[----:B------:R1:W-:Y:S02]  /*1d9d0*/  MUFU.EX2 R242, R3 ;  /* 0x0000000300f27308 */ /* 0x0003e40000000800 */
[----:B-1----:R-:W-:Y:S08]  /*1d9e0*/  FFMA.FTZ R3, R172, c[0x0][0x2d0], -R47 ;  /* 0x0000b400ac037a23 */ /* 0x002ff0000001082f */
[----:B------:R3:W-:Y:S02]  /*1d9f0*/  MUFU.EX2 R244, R3 ;  /* 0x0000000300f47308 */ /* 0x0007e40000000800 */
[----:B---3--:R-:W-:Y:S01]  /*1da00*/  FMNMX.FTZ R3, R0, R2, !PT ;  /* 0x0000000200037209 */ /* 0x008fe20007810000 */
        /* <DEDUP_REMOVED lines=31> */
[C---:B------:R-:W-:Y:S02]  /*1dc00*/  FMUL.FTZ R7, R44.reuse, R119 ;  /* 0x000000772c077220 */ /* 0x040fe40000410000 */
[C---:B------:R-:W-:Y:S02]  /*1dc10*/  FMUL.FTZ R18, R44.reuse, R130 ;  /* 0x000000822c127220 */ /* 0x040fe40000410000 */
[C---:B------:R-:W-:Y:S01]  /*1dc20*/  FMUL.FTZ R19, R44.reuse, R131 ;  /* 0x000000832c137220 */ /* 0x040fe20000410000 */
        /* <DEDUP_REMOVED lines=11> */
[----:B----4-:R-:W-:Y:S02]  /*1dce0*/  FFMA.FTZ R4, R175, c[0x0][0x2d0], -R68 ;  /* 0x0000b400af047a23 */ /* 0x010fe40000010844 */
[C---:B------:R-:W-:Y:S02]  /*1dcf0*/  FMUL.FTZ R24, R2.reuse, R136 ;  /* 0x0000008802187220 */ /* 0x040fe40000410000 */
[C---:B------:R-:W-:Y:S01]  /*1dd00*/  FMUL.FTZ R25, R2.reuse, R137 ;  /* 0x0000008902197220 */ /* 0x040fe20000410000 */
[----:B------:R3:W-:Y:S01]  /*1dd10*/  MUFU.EX2 R236, R4 ;  /* 0x0000000400ec7308 */ /* 0x0007e20000000800 */
[----:B------:R-:W-:Y:S01]  /*1dd20*/  FMUL.FTZ R28, R2, R140 ;  /* 0x0000008c021c7220 */ /* 0x000fe20000410000 */
[----:B------:R-:W4:Y:S01]  /*1dd30*/  LDL.LU R137, [R1+0x8] ;  /* 0x0000080001897983 */ /* 0x000f220000300800 */
[C---:B------:R-:W-:Y:S01]  /*1dd40*/  FMUL.FTZ R86, R44.reuse, R86 ;  /* 0x000000562c567220 */ /* 0x040fe20000410000 */
[----:B-1----:R-:W-:Y:S01]  /*1dd50*/  F2FP.BF16.PACK_AB R55, R111, R235 ;  /* 0x000000eb6f37723e */ /* 0x002fe200000010ff */
[----:B------:R-:W-:Y:S01]  /*1dd60*/  FMUL.FTZ R5, R45, R117 ;  /* 0x000000752d057220 */ /* 0x000fe20000410000 */
[----:B------:R-:W5:Y:S01]  /*1dd70*/  LDL.LU R136, [R1+0x4] ;  /* 0x0000040001887983 */ /* 0x000f620000300800 */
[----:B------:R-:W-:Y:S01]  /*1dd80*/  FMUL.FTZ R87, R44, R87 ;  /* 0x000000572c577220 */ /* 0x000fe20000410000 */
[----:B------:R-:W-:Y:S01]  /*1dd90*/  MOV R140, R161 ;  /* 0x000000a1008c7202 */ /* 0x000fe20000000f00 */
[C---:B------:R-:W-:Y:S02]  /*1dda0*/  FMUL.FTZ R88, R2.reuse, R88 ;  /* 0x0000005802587220 */ /* 0x040fe40000410000 */
[C---:B------:R-:W-:Y:S02]  /*1ddb0*/  FMUL.FTZ R89, R2.reuse, R89 ;  /* 0x0000005902597220 */ /* 0x040fe40000410000 */
[C---:B------:R-:W-:Y:S02]  /*1ddc0*/  FMUL.FTZ R92, R2.reuse, R92 ;  /* 0x0000005c025c7220 */ /* 0x040fe40000410000 */
[----:B--2---:R-:W-:Y:S02]  /*1ddd0*/  FFMA.FTZ R0, R11, c[0x0][0x2d0], -R70 ;  /* 0x0000b4000b007a23 */ /* 0x004fe40000010846 */
[----:B------:R-:W-:Y:S02]  /*1dde0*/  FMUL.FTZ R93, R2, R93 ;  /* 0x0000005d025d7220 */ /* 0x000fe40000410000 */
[----:B------:R1:W2:Y:S01]  /*1ddf0*/  MUFU.EX2 R79, R0 ;  /* 0x00000000004f7308 */ /* 0x0002a20000000800 */
[C---:B------:R-:W-:Y:S02]  /*1de00*/  FMUL.FTZ R98, R44.reuse, R98 ;  /* 0x000000622c627220 */ /* 0x040fe40000410000 */
[----:B------:R-:W-:Y:S02]  /*1de10*/  FMUL.FTZ R99, R44, R99 ;  /* 0x000000632c637220 */ /* 0x000fe40000410000 */
[C---:B---3--:R-:W-:Y:S02]  /*1de20*/  FMUL.FTZ R4, R45.reuse, R116 ;  /* 0x000000742d047220 */ /* 0x048fe40000410000 */
[C---:B------:R-:W-:Y:S02]  /*1de30*/  FMUL.FTZ R100, R2.reuse, R100 ;  /* 0x0000006402647220 */ /* 0x040fe40000410000 */
[----:B------:R-:W-:Y:S02]  /*1de40*/  FMUL.FTZ R101, R2, R101 ;  /* 0x0000006502657220 */ /* 0x000fe40000410000 */
[C---:B------:R-:W-:Y:S01]  /*1de50*/  FMUL.FTZ R104, R45.reuse, R104 ;  /* 0x000000682d687220 */ /* 0x040fe20000410000 */
[-C--:B------:R-:W-:Y:S05]  /*1de60*/  HMMA.16816.F32.BF16 R4, R48, R20.reuse, R4 ;  /* 0x000000143004723c */ /* 0x080fea0000041804 */
[----:B------:R-:W-:Y:S02]  /*1de70*/  FMUL.FTZ R105, R45, R105 ;  /* 0x000000692d697220 */ /* 0x000fe40000410000 */
        /* <DEDUP_REMOVED lines=11> */
[----:B------:R-:W2:Y:S01]  /*1df30*/  LDL.LU R142, [R1+0xc] ;  /* 0x00000c00018e7983 */ /* 0x000ea20000300800 */
[C---:B------:R-:W-:Y:S02]  /*1df40*/  FMUL.FTZ R14, R0.reuse, R126 ;  /* 0x0000007e000e7220 */ /* 0x040fe40000410000 */
[C---:B------:R-:W-:Y:S04]  /*1df50*/  HMMA.16816.F32.BF16 R8, R52.reuse, R20, R8 ;  /* 0x000000143408723c */ /* 0x040fe80000041808 */
[C---:B------:R-:W-:Y:S02]  /*1df60*/  FMUL.FTZ R15, R0.reuse, R127 ;  /* 0x0000007f000f7220 */ /* 0x040fe40000410000 */
[C---:B------:R-:W-:Y:S01]  /*1df70*/  FMUL.FTZ R26, R0.reuse, R138 ;  /* 0x0000008a001a7220 */ /* 0x040fe20000410000 */
[----:B------:R-:W-:Y:S01]  /*1df80*/  MOV R138, R162 ;  /* 0x000000a2008a7202 */ /* 0x000fe20000000f00 */
[----:B------:R-:W-:Y:S03]  /*1df90*/  FFMA.FTZ R20, R29, c[0x0][0x2d0], -R69 ;  /* 0x0000b4001d147a23 */ /* 0x000fe60000010845 */
[-C--:B------:R-:W-:Y:S01]  /*1dfa0*/  HMMA.16816.F32.BF16 R12, R52, R22.reuse, R12 ;  /* 0x00000016340c723c */ /* 0x080fe2000004180c */
[----:B------:R1:W3:Y:S02]  /*1dfb0*/  MUFU.EX2 R231, R20 ;  /* 0x0000001400e77308 */ /* 0x0002e40000000800 */
[C---:B------:R-:W-:Y:S02]  /*1dfc0*/  FMUL.FTZ R27, R0.reuse, R139 ;  /* 0x0000008b001b7220 */ /* 0x040fe40000410000 */
[C---:B------:R-:W-:Y:S02]  /*1dfd0*/  FMUL.FTZ R31, R0.reuse, R143 ;  /* 0x0000008f001f7220 */ /* 0x040fe40000410000 */
[----:B------:R-:W-:Y:S01]  /*1dfe0*/  FMUL.FTZ R90, R0, R90 ;  /* 0x0000005a005a7220 */ /* 0x000fe20000410000 */
[C---:B------:R-:W-:Y:S04]  /*1dff0*/  HMMA.16816.F32.BF16 R16, R48.reuse, R22, R16 ;  /* 0x000000163010723c */ /* 0x040fe80000041810 */
[C---:B------:R-:W-:Y:S02]  /*1e000*/  FMUL.FTZ R21, R45.reuse, R133 ;  /* 0x000000852d157220 */ /* 0x040fe40000410000 */
[----:B------:R-:W-:Y:S01]  /*1e010*/  FMUL.FTZ R29, R2, R141 ;  /* 0x0000008d021d7220 */ /* 0x000fe20000410000 */
[----:B------:R-:W-:Y:S01]  /*1e020*/  MOV R141, R163 ;  /* 0x000000a3008d7202 */ /* 0x000fe20000000f00 */
[C---:B------:R-:W-:Y:S04]  /*1e030*/  FMUL.FTZ R22, R44.reuse, R134 ;  /* 0x000000862c167220 */ /* 0x040fe80000410000 */
[----:B------:R-:W-:Y:S02]  /*1e040*/  FMUL.FTZ R23, R44, R135 ;  /* 0x000000872c177220 */ /* 0x000fe40000410000 */
[C---:B------:R-:W-:Y:S02]  /*1e050*/  FMUL.FTZ R91, R0.reuse, R91 ;  /* 0x0000005b005b7220 */ /* 0x040fe40000410000 */
[C---:B------:R-:W-:Y:S02]  /*1e060*/  FMUL.FTZ R94, R0.reuse, R94 ;  /* 0x0000005e005e7220 */ /* 0x040fe40000410000 */
[----:B-1----:R-:W-:Y:S02]  /*1e070*/  FMUL.FTZ R20, R45, R132 ;  /* 0x000000842d147220 */ /* 0x002fe40000410000 */
[C---:B------:R-:W-:Y:S02]  /*1e080*/  FMUL.FTZ R95, R0.reuse, R95 ;  /* 0x0000005f005f7220 */ /* 0x040fe40000410000 */
[C---:B------:R-:W-:Y:S02]  /*1e090*/  FMUL.FTZ R102, R0.reuse, R102 ;  /* 0x0000006600667220 */ /* 0x040fe40000410000 */
[----:B------:R-:W-:Y:S01]  /*1e0a0*/  FMUL.FTZ R103, R0, R103 ;  /* 0x0000006700677220 */ /* 0x000fe20000410000 */
[-C--:B------:R-:W-:Y:S08]  /*1e0b0*/  HMMA.16816.F32.BF16 R20, R48, R36.reuse, R20 ;  /* 0x000000243014723c */ /* 0x080ff00000041814 */
[C---:B------:R-:W-:Y:S07]  /*1e0c0*/  HMMA.16816.F32.BF16 R24, R52.reuse, R36, R24 ;  /* 0x000000243418723c */ /* 0x040fee0000041818 */
[----:B------:R-:W-:Y:S01]  /*1e0d0*/  FFMA.FTZ R36, R179, c[0x0][0x2d0], -R68 ;  /* 0x0000b400b3247a23 */ /* 0x000fe20000010844 */
[-C--:B------:R-:W-:Y:S03]  /*1e0e0*/  HMMA.16816.F32.BF16 R28, R52, R38.reuse, R28 ;  /* 0x00000026341c723c */ /* 0x080fe6000004181c */
[----:B------:R1:W-:Y:S01]  /*1e0f0*/  MUFU.EX2 R227, R36 ;  /* 0x0000002400e37308 */ /* 0x0003e20000000800 */
[----:B------:R-:W-:Y:S04]  /*1e100*/  FMUL.FTZ R37, R45, R149 ;  /* 0x000000952d257220 */ /* 0x000fe80000410000 */
[C---:B------:R-:W-:Y:S07]  /*1e110*/  HMMA.16816.F32.BF16 R32, R48.reuse, R38, R32 ;  /* 0x000000263020723c */ /* 0x040fee0000041820 */
[C---:B------:R-:W-:Y:S01]  /*1e120*/  FMUL.FTZ R38, R44.reuse, R150 ;  /* 0x000000962c267220 */ /* 0x040fe20000410000 */
[-C--:B------:R-:W-:Y:S04]  /*1e130*/  HMMA.16816.F32.BF16 R84, R48, R40.reuse, R84 ;  /* 0x000000283054723c */ /* 0x080fe80000041854 */
[----:B------:R-:W-:Y:S04]  /*1e140*/  FMUL.FTZ R39, R44, R151 ;  /* 0x000000972c277220 */ /* 0x000fe80000410000 */
[C---:B------:R-:W-:Y:S04]  /*1e150*/  HMMA.16816.F32.BF16 R88, R52.reuse, R40, R88 ;  /* 0x000000283458723c */ /* 0x040fe80000041858 */
[----:B-1----:R-:W-:Y:S03]  /*1e160*/  FFMA.FTZ R36, R180, c[0x0][0x2d0], -R47 ;  /* 0x0000b400b4247a23 */ /* 0x002fe6000001082f */
[--C-:B------:R-:W-:Y:S01]  /*1e170*/  FFMA.FTZ R40, R61, c[0x0][0x2d0], -R70.reuse ;  /* 0x0000b4003d287a23 */ /* 0x100fe20000010846 */
[-C--:B------:R-:W-:Y:S01]  /*1e180*/  HMMA.16816.F32.BF16 R92, R52, R42.reuse, R92 ;  /* 0x0000002a345c723c */ /* 0x080fe2000004185c */
[----:B------:R1:W-:Y:S03]  /*1e190*/  MUFU.EX2 R226, R36 ;  /* 0x0000002400e27308 */ /* 0x0003e60000000800 */
[----:B------:R-:W-:Y:S04]  /*1e1a0*/  FMUL.FTZ R41, R2, R153 ;  /* 0x0000009902297220 */ /* 0x000fe80000410000 */
[C---:B------:R-:W-:Y:S07]  /*1e1b0*/  HMMA.16816.F32.BF16 R96, R48.reuse, R42, R96 ;  /* 0x0000002a3060723c */ /* 0x040fee0000041860 */
[----:B------:R-:W-:Y:S02]  /*1e1c0*/  FFMA.FTZ R42, R64, c[0x0][0x2d0], -R70 ;  /* 0x0000b400402a7a23 */ /* 0x000fe40000010846 */
[C---:B------:R-:W-:Y:S02]  /*1e1d0*/  FMUL.FTZ R43, R0.reuse, R155 ;  /* 0x0000009b002b7220 */ /* 0x040fe40000410000 */
[----:B------:R3:W-:Y:S01]  /*1e1e0*/  MUFU.EX2 R180, R42 ;  /* 0x0000002a00b47308 */ /* 0x0007e20000000800 */
[----:B------:R-:W-:Y:S02]  /*1e1f0*/  FFMA.FTZ R64, R67, c[0x0][0x2d0], -R69 ;  /* 0x0000b40043407a23 */ /* 0x000fe40000010845 */
[----:B-1----:R-:W-:Y:S07]  /*1e200*/  FFMA.FTZ R36, R181, c[0x0][0x2d0], -R47 ;  /* 0x0000b400b5247a23 */ /* 0x002fee000001082f */
[----:B------:R1:W-:Y:S10]  /*1e210*/  MUFU.EX2 R225, R36 ;  /* 0x0000002400e17308 */ /* 0x0003f40000000800 */
[----:B------:R-:W-:Y:S01]  /*1e220*/  MUFU.EX2 R178, R64 ;  /* 0x0000004000b27308 */ /* 0x000fe20000000800 */
[----:B---3--:R-:W-:Y:S02]  /*1e230*/  FMUL.FTZ R42, R0, R154 ;  /* 0x0000009a002a7220 */ /* 0x008fe40000410000 */
[----:B-1----:R-:W-:Y:S07]  /*1e240*/  FFMA.FTZ R36, R182, c[0x0][0x2d0], -R68 ;  /* 0x0000b400b6247a23 */ /* 0x002fee0000010844 */
[----:B------:R1:W-:Y:S10]  /*1e250*/  MUFU.EX2 R182, R40 ;  /* 0x0000002800b67308 */ /* 0x0003f40000000800 */
[----:B------:R3:W-:Y:S01]  /*1e260*/  MUFU.EX2 R224, R36 ;  /* 0x0000002400e07308 */ /* 0x0007e20000000800 */
[----:B-1----:R-:W-:Y:S02]  /*1e270*/  FMUL.FTZ R40, R2, R152 ;  /* 0x0000009802287220 */ /* 0x002fe40000410000 */
[--C-:B---3--:R-:W-:Y:S02]  /*1e280*/  FFMA.FTZ R36, R60, c[0x0][0x2d0], -R70.reuse ;  /* 0x0000b4003c247a23 */ /* 0x108fe40000010846 */
[----:B------:R-:W1:Y:S05]  /*1e290*/  LDSM.16.MT88.4 R60, [R205+0x800] ;  /* 0x00080000cd3c783b */ /* 0x000e6a0000004200 */
[----:B------:R3:W1:Y:S02]  /*1e2a0*/  MUFU.EX2 R223, R36 ;  /* 0x0000002400df7308 */ /* 0x0006640000000800 */
[----:B---3--:R-:W-:Y:S07]  /*1e2b0*/  FMUL.FTZ R36, R45, R148 ;  /* 0x000000942d247220 */ /* 0x008fee0000410000 */
[-C--:B------:R-:W-:Y:S08]  /*1e2c0*/  HMMA.16816.F32.BF16 R36, R48, R56.reuse, R36 ;  /* 0x000000383024723c */ /* 0x080ff00000041824 */
[C---:B------:R-:W-:Y:S07]  /*1e2d0*/  HMMA.16816.F32.BF16 R100, R52.reuse, R56, R100 ;  /* 0x000000383464723c */ /* 0x040fee0000041864 */
[----:B------:R-:W-:Y:S01]  /*1e2e0*/  FFMA.FTZ R56, R65, c[0x0][0x2d0], -R70 ;  /* 0x0000b40041387a23 */ /* 0x000fe20000010846 */
[-C--:B------:R-:W-:Y:S03]  /*1e2f0*/  HMMA.16816.F32.BF16 R40, R52, R58.reuse, R40 ;  /* 0x0000003a3428723c */ /* 0x080fe60000041828 */
[----:B------:R3:W3:Y:S04]  /*1e300*/  MUFU.EX2 R179, R56 ;  /* 0x0000003800b37308 */ /* 0x0006e80000000800 */
[--C-:B------:R-:W-:Y:S01]  /*1e310*/  FFMA.FTZ R52, R183, c[0x0][0x2d0], -R68.reuse ;  /* 0x0000b400b7347a23 */ /* 0x100fe20000010844 */
[----:B------:R-:W-:Y:S04]  /*1e320*/  HMMA.16816.F32.BF16 R104, R48, R58, R104 ;  /* 0x0000003a3068723c */ /* 0x000fe80000041868 */
[----:B------:R-:W-:Y:S01]  /*1e330*/  F2FP.BF16.PACK_AB R54, R231, R232 ;  /* 0x000000e8e736723e */ /* 0x000fe200000010ff */
[----:B------:R4:W-:Y:S01]  /*1e340*/  MUFU.EX2 R181, R52 ;  /* 0x0000003400b57308 */ /* 0x0009e20000000800 */
[----:B-1----:R-:W-:Y:S02]  /*1e350*/  F2FP.BF16.PACK_AB R53, R182, R223 ;  /* 0x000000dfb635723e */ /* 0x002fe400000010ff */
[----:B------:R-:W-:Y:S04]  /*1e360*/  F2FP.BF16.PACK_AB R48, R246, R238 ;  /* 0x000000eef630723e */ /* 0x000fe800000010ff */
[----:B------:R-:W-:Y:S02]  /*1e370*/  F2FP.BF16.PACK_AB R49, R242, R239 ;  /* 0x000000eff231723e */ /* 0x000fe400000010ff */
[----:B------:R-:W-:Y:S02]  /*1e380*/  F2FP.BF16.PACK_AB R50, R243, R244 ;  /* 0x000000f4f332723e */ /* 0x000fe400000010ff */
[----:B------:R-:W-:Y:S02]  /*1e390*/  F2FP.BF16.PACK_AB R51, R236, R237 ;  /* 0x000000edec33723e */ /* 0x000fe400000010ff */
[----:B------:R-:W-:Y:S01]  /*1e3a0*/  MOV R183, R74 ;  /* 0x0000004a00b77202 */ /* 0x000fe20000000f00 */
[----:B---3--:R-:W1:Y:S01]  /*1e3b0*/  LDSM.16.MT88.4 R56, [R209+0x800] ;  /* 0x00080000d138783b */ /* 0x008e620000004200 */
[----:B------:R-:W-:Y:S03]  /*1e3c0*/  F2FP.BF16.PACK_AB R55, R179, R180 ;  /* 0x000000b4b337723e */ /* 0x000fe600000010ff */
[-C--:B------:R-:W-:Y:S03]  /*1e3d0*/  HMMA.16816.F32.BF16 R4, R48, R60.reuse, R4 ;  /* 0x0000003c3004723c */ /* 0x080fe60000041804 */
[--C-:B----4-:R-:W-:Y:S02]  /*1e3e0*/  FFMA.FTZ R52, R66, c[0x0][0x2d0], -R69.reuse ;  /* 0x0000b40042347a23 */ /* 0x110fe40000010845 */
[----:B------:R-:W3:Y:S02]  /*1e3f0*/  LDSM.16.MT88.4 R64, [R206+0x800] ;  /* 0x00080000ce40783b */ /* 0x000ee40000004200 */
[----:B------:R4:W-:Y:S02]  /*1e400*/  MUFU.EX2 R176, R52 ;  /* 0x0000003400b07308 */ /* 0x0009e40000000800 */
[----:B----4-:R-:W-:Y:S07]  /*1e410*/  F2FP.BF16.PACK_AB R52, R233, R234 ;  /* 0x000000eae934723e */ /* 0x010fee00000010ff */
[C---:B------:R-:W-:Y:S07]  /*1e420*/  HMMA.16816.F32.BF16 R8, R52.reuse, R60, R8 ;  /* 0x0000003c3408723c */ /* 0x040fee0000041808 */
[--C-:B------:R-:W-:Y:S01]  /*1e430*/  FFMA.FTZ R60, R71, c[0x0][0x2d0], -R69.reuse ;  /* 0x0000b400473c7a23 */ /* 0x100fe20000010845 */
[-C--:B------:R-:W-:Y:S03]  /*1e440*/  HMMA.16816.F32.BF16 R12, R52, R62.reuse, R12 ;  /* 0x0000003e340c723c */ /* 0x080fe6000004180c */
[----:B------:R4:W-:Y:S05]  /*1e450*/  MUFU.EX2 R175, R60 ;  /* 0x0000003c00af7308 */ /* 0x0009ea0000000800 */
[C---:B------:R-:W-:Y:S08]  /*1e460*/  HMMA.16816.F32.BF16 R16, R48.reuse, R62, R16 ;  /* 0x0000003e3010723c */ /* 0x040ff00000041810 */
[-C--:B-1----:R-:W-:Y:S08]  /*1e470*/  HMMA.16816.F32.BF16 R20, R48, R56.reuse, R20 ;  /* 0x000000383014723c */ /* 0x082ff00000041814 */
[C---:B------:R-:W-:Y:S04]  /*1e480*/  HMMA.16816.F32.BF16 R24, R52.reuse, R56, R24 ;  /* 0x000000383418723c */ /* 0x040fe80000041818 */
[----:B----4-:R-:W-:Y:S03]  /*1e490*/  FFMA.FTZ R60, R80, c[0x0][0x2d0], -R69 ;  /* 0x0000b400503c7a23 */ /* 0x010fe60000010845 */
[----:B------:R-:W-:Y:S01]  /*1e4a0*/  FFMA.FTZ R56, R186, c[0x0][0x2d0], -R68 ;  /* 0x0000b400ba387a23 */ /* 0x000fe20000010844 */
[-C--:B------:R-:W-:Y:S01]  /*1e4b0*/  HMMA.16816.F32.BF16 R28, R52, R58.reuse, R28 ;  /* 0x0000003a341c723c */ /* 0x080fe2000004181c */
[----:B------:R1:W4:Y:S07]  /*1e4c0*/  MUFU.EX2 R177, R60 ;  /* 0x0000003c00b17308 */ /* 0x00032e0000000800 */
[C---:B------:R-:W-:Y:S03]  /*1e4d0*/  HMMA.16816.F32.BF16 R32, R48.reuse, R58, R32 ;  /* 0x0000003a3020723c */ /* 0x040fe60000041820 */
[----:B------:R2:W-:Y:S05]  /*1e4e0*/  MUFU.EX2 R170, R56 ;  /* 0x0000003800aa7308 */ /* 0x0005ea0000000800 */
[-C--:B---3--:R-:W-:Y:S08]  /*1e4f0*/  HMMA.16816.F32.BF16 R84, R48, R64.reuse, R84 ;  /* 0x000000403054723c */ /* 0x088ff00000041854 */
[C---:B------:R-:W-:Y:S04]  /*1e500*/  HMMA.16816.F32.BF16 R88, R52.reuse, R64, R88 ;  /* 0x000000403458723c */ /* 0x040fe80000041858 */
[--C-:B-1----:R-:W-:Y:S02]  /*1e510*/  FFMA.FTZ R60, R184, c[0x0][0x2d0], -R47.reuse ;  /* 0x0000b400b83c7a23 */ /* 0x102fe4000001082f */
[----:B------:R-:W3:Y:S01]  /*1e520*/  LDL.LU R184, [R1+0x10] ;  /* 0x0000100001b87983 */ /* 0x000ee20000300800 */
[----:B------:R-:W-:Y:S01]  /*1e530*/  FFMA.FTZ R64, R73, c[0x0][0x2d0], -R70 ;  /* 0x0000b40049407a23 */ /* 0x000fe20000010846 */
[-C--:B------:R-:W-:Y:S01]  /*1e540*/  HMMA.16816.F32.BF16 R92, R52, R66.reuse, R92 ;  /* 0x00000042345c723c */ /* 0x080fe2000004185c */
[----:B------:R1:W-:Y:S03]  /*1e550*/  MUFU.EX2 R173, R60 ;  /* 0x0000003c00ad7308 */ /* 0x0003e60000000800 */
[----:B--2---:R-:W-:Y:S04]  /*1e560*/  FFMA.FTZ R56, R187, c[0x0][0x2d0], -R68 ;  /* 0x0000b400bb387a23 */ /* 0x004fe80000010844 */
[C---:B------:R-:W-:Y:S03]  /*1e570*/  HMMA.16816.F32.BF16 R96, R48.reuse, R66, R96 ;  /* 0x000000423060723c */ /* 0x040fe60000041860 */
[----:B------:R2:W-:Y:S10]  /*1e580*/  MUFU.EX2 R172, R56 ;  /* 0x0000003800ac7308 */ /* 0x0005f40000000800 */
        /* <DEDUP_REMOVED lines=8> */
[----:B--2---:R-:W-:Y:S08]  /*1e610*/  FFMA.FTZ R56, R189, c[0x0][0x2d0], -R47 ;  /* 0x0000b400bd387a23 */ /* 0x004ff0000001082f */
[----:B------:R2:W-:Y:S01]  /*1e620*/  MUFU.EX2 R171, R56 ;  /* 0x0000003800ab7308 */ /* 0x0005e20000000800 */
[--C-:B----4-:R-:W-:Y:S09]  /*1e630*/  FFMA.FTZ R64, R82, c[0x0][0x2d0], -R69.reuse ;  /* 0x0000b40052407a23 */ /* 0x110ff20000010845 */
[----:B------:R4:W-:Y:S01]  /*1e640*/  MUFU.EX2 R165, R64 ;  /* 0x0000004000a57308 */ /* 0x0009e20000000800 */
[----:B--2---:R-:W-:Y:S01]  /*1e650*/  FFMA.FTZ R56, R190, c[0x0][0x2d0], -R68 ;  /* 0x0000b400be387a23 */ /* 0x004fe20000010844 */
[-C--:B-1----:R-:W-:Y:S08]  /*1e660*/  HMMA.16816.F32.BF16 R36, R48, R60.reuse, R36 ;  /* 0x0000003c3024723c */ /* 0x082ff00000041824 */
[----:B------:R1:W-:Y:S01]  /*1e670*/  MUFU.EX2 R168, R56 ;  /* 0x0000003800a87308 */ /* 0x0003e20000000800 */
[C---:B------:R-:W-:Y:S01]  /*1e680*/  HMMA.16816.F32.BF16 R100, R52.reuse, R60, R100 ;  /* 0x0000003c3464723c */ /* 0x040fe20000041864 */
[----:B----4-:R-:W-:Y:S06]  /*1e690*/  LDSM.16.MT88.4 R64, [R206+0x1000] ;  /* 0x00100000ce40783b */ /* 0x010fec0000004200 */
[----:B------:R-:W-:Y:S01]  /*1e6a0*/  FFMA.FTZ R60, R77, c[0x0][0x2d0], -R70 ;  /* 0x0000b4004d3c7a23 */ /* 0x000fe20000010846 */
[-C--:B------:R-:W-:Y:S03]  /*1e6b0*/  HMMA.16816.F32.BF16 R40, R52, R62.reuse, R40 ;  /* 0x0000003e3428723c */ /* 0x080fe60000041828 */
[----:B------:R-:W2:Y:S04]  /*1e6c0*/  MUFU.EX2 R166, R60 ;  /* 0x0000003c00a67308 */ /* 0x000ea80000000800 */
[----:B------:R-:W-:Y:S01]  /*1e6d0*/  FFMA.FTZ R52, R191, c[0x0][0x2d0], -R68 ;  /* 0x0000b400bf347a23 */ /* 0x000fe20000010844 */
[----:B------:R-:W-:Y:S04]  /*1e6e0*/  HMMA.16816.F32.BF16 R104, R48, R62, R104 ;  /* 0x0000003e3068723c */ /* 0x000fe80000041868 */
[----:B-1----:R-:W-:Y:S01]  /*1e6f0*/  FFMA.FTZ R56, R72, c[0x0][0x2d0], -R70 ;  /* 0x0000b40048387a23 */ /* 0x002fe20000010846 */
[----:B------:R1:W-:Y:S01]  /*1e700*/  MUFU.EX2 R167, R52 ;  /* 0x0000003400a77308 */ /* 0x0003e20000000800 */
[----:B------:R-:W-:Y:S02]  /*1e710*/  F2FP.BF16.PACK_AB R54, R177, R175 ;  /* 0x000000afb136723e */ /* 0x000fe400000010ff */
[----:B------:R-:W-:Y:S04]  /*1e720*/  F2FP.BF16.PACK_AB R48, R229, R230 ;  /* 0x000000e6e530723e */ /* 0x000fe800000010ff */
[----:B------:R-:W-:Y:S02]  /*1e730*/  F2FP.BF16.PACK_AB R49, R227, R228 ;  /* 0x000000e4e331723e */ /* 0x000fe400000010ff */
[----:B------:R-:W-:Y:S01]  /*1e740*/  F2FP.BF16.PACK_AB R50, R225, R226 ;  /* 0x000000e2e132723e */ /* 0x000fe200000010ff */
[----:B------:R4:W4:Y:S01]  /*1e750*/  MUFU.EX2 R151, R56 ;  /* 0x0000003800977308 */ /* 0x0009220000000800 */
[----:B------:R-:W-:Y:S02]  /*1e760*/  F2FP.BF16.PACK_AB R51, R181, R224 ;  /* 0x000000e0b533723e */ /* 0x000fe400000010ff */
[----:B--2---:R-:W-:Y:S01]  /*1e770*/  F2FP.BF16.PACK_AB R55, R166, R149 ;  /* 0x00000095a637723e */ /* 0x004fe200000010ff */
[----:B------:R-:W-:Y:S01]  /*1e780*/  LDSM.16.MT88.4 R60, [R209+0x1000] ;  /* 0x00100000d13c783b */ /* 0x000fe20000004200 */
[--C-:B-1----:R-:W-:Y:S05]  /*1e790*/  FFMA.FTZ R52, R81, c[0x0][0x2d0], -R69.reuse ;  /* 0x0000b40051347a23 */ /* 0x102fea0000010845 */
[----:B------:R1:W2:Y:S02]  /*1e7a0*/  MUFU.EX2 R148, R52 ;  /* 0x0000003400947308 */ /* 0x0002a40000000800 */
[----:B----4-:R-:W4:Y:S01]  /*1e7b0*/  LDSM.16.MT88.4 R56, [R205+0x1000] ;  /* 0x00100000cd38783b */ /* 0x010f220000004200 */
[----:B------:R-:W-:Y:S02]  /*1e7c0*/  F2FP.BF16.PACK_AB R53, R150, R151 ;  /* 0x000000979635723e */ /* 0x000fe400000010ff */
[----:B-1----:R-:W-:Y:S01]  /*1e7d0*/  F2FP.BF16.PACK_AB R52, R178, R176 ;  /* 0x000000b0b234723e */ /* 0x002fe200000010ff */
[-C--:B----4-:R-:W-:Y:S08]  /*1e7e0*/  HMMA.16816.F32.BF16 R4, R48, R56.reuse, R4 ;  /* 0x000000383004723c */ /* 0x090ff00000041804 */
        /* <DEDUP_REMOVED lines=10> */
[----:B------:R1:W4:Y:S07]  /*1e890*/  MUFU.EX2 R163, R56 ;  /* 0x0000003800a37308 */ /* 0x00032e0000000800 */
        /* <DEDUP_REMOVED lines=10> */
[----:B------:R2:W-:Y:S01]  /*1e940*/  MUFU.EX2 R112, R60 ;  /* 0x0000003c00707308 */ /* 0x0005e20000000800 */
[--C-:B-1----:R-:W-:Y:S02]  /*1e950*/  FFMA.FTZ R56, R194, c[0x0][0x2d0], -R47.reuse ;  /* 0x0000b400c2387a23 */ /* 0x102fe4000001082f */
[----:B------:R-:W-:Y:S07]  /*1e960*/  FFMA.FTZ R47, R198, c[0x0][0x2d0], -R47 ;  /* 0x0000b400c62f7a23 */ /* 0x000fee000001082f */
[----:B------:R1:W-:Y:S01]  /*1e970*/  MUFU.EX2 R162, R56 ;  /* 0x0000003800a27308 */ /* 0x0003e20000000800 */
[----:B--2---:R-:W-:Y:S09]  /*1e980*/  LDSM.16.MT88.4 R60, [R205+0x1800] ;  /* 0x00180000cd3c783b */ /* 0x004ff20000004200 */
[----:B------:R2:W-:Y:S01]  /*1e990*/  MUFU.EX2 R83, R47 ;  /* 0x0000002f00537308 */ /* 0x0005e20000000800 */
[--C-:B-1----:R-:W-:Y:S09]  /*1e9a0*/  FFMA.FTZ R56, R195, c[0x0][0x2d0], -R68.reuse ;  /* 0x0000b400c3387a23 */ /* 0x102ff20000010844 */
[----:B------:R1:W-:Y:S01]  /*1e9b0*/  MUFU.EX2 R114, R56 ;  /* 0x0000003800727308 */ /* 0x0003e20000000800 */
[--C-:B--2---:R-:W-:Y:S02]  /*1e9c0*/  FFMA.FTZ R47, R199, c[0x0][0x2d0], -R68.reuse ;  /* 0x0000b400c72f7a23 */ /* 0x104fe40000010844 */
[----:B------:R-:W-:Y:S07]  /*1e9d0*/  FFMA.FTZ R68, R202, c[0x0][0x2d0], -R68 ;  /* 0x0000b400ca447a23 */ /* 0x000fee0000010844 */
[----:B------:R2:W-:Y:S10]  /*1e9e0*/  MUFU.EX2 R82, R47 ;  /* 0x0000002f00527308 */ /* 0x0005f40000000800 */
[----:B------:R-:W-:Y:S01]  /*1e9f0*/  MUFU.EX2 R81, R68 ;  /* 0x0000004400517308 */ /* 0x000fe20000000800 */
[----:B-1----:R-:W1:Y:S01]  /*1ea00*/  LDSM.16.MT88.4 R56, [R208+0x1000] ;  /* 0x00100000d038783b */ /* 0x002e620000004200 */
[--C-:B--2---:R-:W-:Y:S08]  /*1ea10*/  FFMA.FTZ R47, R115, c[0x0][0x2d0], -R70.reuse ;  /* 0x0000b400732f7a23 */ /* 0x104ff00000010846 */
[----:B------:R2:W-:Y:S02]  /*1ea20*/  MUFU.EX2 R74, R47 ;  /* 0x0000002f004a7308 */ /* 0x0005e40000000800 */
[--C-:B--2---:R-:W-:Y:S01]  /*1ea30*/  FFMA.FTZ R47, R158, c[0x0][0x2d0], -R70.reuse ;  /* 0x0000b4009e2f7a23 */ /* 0x104fe20000010846 */
[-C--:B-1----:R-:W-:Y:S07]  /*1ea40*/  HMMA.16816.F32.BF16 R36, R48, R56.reuse, R36 ;  /* 0x000000383024723c */ /* 0x082fee0000041824 */
[----:B------:R1:W2:Y:S01]  /*1ea50*/  MUFU.EX2 R73, R47 ;  /* 0x0000002f00497308 */ /* 0x0002a20000000800 */
[C---:B------:R-:W-:Y:S08]  /*1ea60*/  HMMA.16816.F32.BF16 R100, R52.reuse, R56, R100 ;  /* 0x000000383464723c */ /* 0x040ff00000041864 */
[-C--:B------:R-:W-:Y:S07]  /*1ea70*/  HMMA.16816.F32.BF16 R40, R52, R58.reuse, R40 ;  /* 0x0000003a3428723c */ /* 0x080fee0000041828 */
[----:B------:R-:W-:Y:S01]  /*1ea80*/  F2FP.BF16.PACK_AB R52, R165, R148 ;  /* 0x00000094a534723e */ /* 0x000fe200000010ff */
[----:B------:R-:W-:Y:S01]  /*1ea90*/  HMMA.16816.F32.BF16 R104, R48, R58, R104 ;  /* 0x0000003a3068723c */ /* 0x000fe20000041868 */
[----:B------:R-:W3:Y:S03]  /*1eaa0*/  LDSM.16.MT88.4 R56, [R209+0x1800] ;  /* 0x00180000d138783b */ /* 0x000ee60000004200 */
[--C-:B-1----:R-:W-:Y:S01]  /*1eab0*/  FFMA.FTZ R47, R159, c[0x0][0x2d0], -R70.reuse ;  /* 0x0000b4009f2f7a23 */ /* 0x102fe20000010846 */
[----:B----4-:R-:W-:Y:S02]  /*1eac0*/  F2FP.BF16.PACK_AB R54, R163, R164 ;  /* 0x000000a4a336723e */ /* 0x010fe400000010ff */
[----:B------:R-:W-:Y:S01]  /*1ead0*/  F2FP.BF16.PACK_AB R48, R174, R173 ;  /* 0x000000adae30723e */ /* 0x000fe200000010ff */
[----:B------:R1:W-:Y:S01]  /*1eae0*/  MUFU.EX2 R72, R47 ;  /* 0x0000002f00487308 */ /* 0x0003e20000000800 */
[----:B------:R-:W-:Y:S03]  /*1eaf0*/  F2FP.BF16.PACK_AB R49, R172, R170 ;  /* 0x000000aaac31723e */ /* 0x000fe600000010ff */
[----:B------:R-:W-:Y:S02]  /*1eb00*/  F2FP.BF16.PACK_AB R50, R171, R169 ;  /* 0x000000a9ab32723e */ /* 0x000fe400000010ff */
[----:B------:R-:W-:Y:S02]  /*1eb10*/  F2FP.BF16.PACK_AB R51, R167, R168 ;  /* 0x000000a8a733723e */ /* 0x000fe400000010ff */
[----:B--2---:R-:W-:Y:S05]  /*1eb20*/  F2FP.BF16.PACK_AB R53, R73, R74 ;  /* 0x0000004a4935723e */ /* 0x004fea00000010ff */
[-C--:B------:R-:W-:Y:S03]  /*1eb30*/  HMMA.16816.F32.BF16 R4, R48, R60.reuse, R4 ;  /* 0x0000003c3004723c */ /* 0x080fe60000041804 */
[--C-:B-1----:R-:W-:Y:S04]  /*1eb40*/  FFMA.FTZ R47, R160, c[0x0][0x2d0], -R70.reuse ;  /* 0x0000b400a02f7a23 */ /* 0x102fe80000010846 */
[----:B------:R1:W2:Y:S02]  /*1eb50*/  MUFU.EX2 R71, R47 ;  /* 0x0000002f00477308 */ /* 0x0002a40000000800 */
[--C-:B-1----:R-:W-:Y:S03]  /*1eb60*/  FFMA.FTZ R47, R201, c[0x0][0x2d0], -R69.reuse ;  /* 0x0000b400c92f7a23 */ /* 0x102fe60000010845 */
[----:B--2---:R-:W-:Y:S05]  /*1eb70*/  F2FP.BF16.PACK_AB R55, R71, R72 ;  /* 0x000000484737723e */ /* 0x004fea00000010ff */
[----:B------:R1:W-:Y:S02]  /*1eb80*/  MUFU.EX2 R80, R47 ;  /* 0x0000002f00507308 */ /* 0x0003e40000000800 */
        /* <DEDUP_REMOVED lines=23> */
[C---:B------:R-:W-:Y:S08]  /*1ed00*/  HMMA.16816.F32.BF16 R100, R52.reuse, R60, R100 ;  /* 0x0000003c3464723c */ /* 0x040ff00000041864 */
[-C--:B------:R-:W-:Y:S01]  /*1ed10*/  HMMA.16816.F32.BF16 R40, R52, R62.reuse, R40 ;  /* 0x0000003e3428723c */ /* 0x080fe20000041828 */
[----:B------:R-:W2:Y:S03]  /*1ed20*/  LDSM.16.MT88.4 R52, [R206+0x2000] ;  /* 0x00200000ce34783b */ /* 0x000ea60000004200 */
[--C-:B-1----:R-:W-:Y:S04]  /*1ed30*/  FFMA.FTZ R47, R156, c[0x0][0x2d0], -R70.reuse ;  /* 0x0000b4009c2f7a23 */ /* 0x102fe80000010846 */
[----:B------:R-:W-:Y:S01]  /*1ed40*/  HMMA.16816.F32.BF16 R104, R48, R62, R104 ;  /* 0x0000003e3068723c */ /* 0x000fe20000041868 */
[----:B------:R1:W3:Y:S06]  /*1ed50*/  MUFU.EX2 R56, R47 ;  /* 0x0000002f00387308 */ /* 0x0002ec0000000800 */
[----:B------:R-:W-:Y:S02]  /*1ed60*/  F2FP.BF16.PACK_AB R48, R162, R161 ;  /* 0x000000a1a230723e */ /* 0x000fe400000010ff */
[----:B------:R-:W-:Y:S03]  /*1ed70*/  F2FP.BF16.PACK_AB R49, R113, R114 ;  /* 0x000000727131723e */ /* 0x000fe600000010ff */
[----:B------:R-:W-:Y:S02]  /*1ed80*/  F2FP.BF16.PACK_AB R50, R83, R112 ;  /* 0x000000705332723e */ /* 0x000fe400000010ff */
[----:B------:R-:W-:Y:S07]  /*1ed90*/  F2FP.BF16.PACK_AB R51, R81, R82 ;  /* 0x000000525133723e */ /* 0x000fee00000010ff */
[-C--:B------:R-:W-:Y:S03]  /*1eda0*/  HMMA.16816.F32.BF16 R116, R48, R128.reuse, R4 ;  /* 0x000000803074723c */ /* 0x080fe60000041804 */
[--C-:B-1----:R-:W-:Y:S01]  /*1edb0*/  FFMA.FTZ R47, R75, c[0x0][0x2d0], -R70.reuse ;  /* 0x0000b4004b2f7a23 */ /* 0x102fe20000010846 */
[----:B---3--:R-:W-:Y:S01]  /*1edc0*/  F2FP.BF16.PACK_AB R153, R56, R68 ;  /* 0x000000443899723e */ /* 0x008fe200000010ff */
[----:B------:R-:W-:Y:S02]  /*1edd0*/  FFMA.FTZ R70, R46, c[0x0][0x2d0], -R70 ;  /* 0x0000b4002e467a23 */ /* 0x000fe40000010846 */
[----:B------:R-:W-:Y:S02]  /*1ede0*/  FFMA.FTZ R4, R45, R137, R138 ;  /* 0x000000892d047223 */ /* 0x000fe4000001008a */
[----:B------:R-:W-:Y:S03]  /*1edf0*/  MUFU.EX2 R46, R70 ;  /* 0x00000046002e7308 */ /* 0x000fe60000000800 */
[----:B-----5:R-:W-:Y:S02]  /*1ee00*/  FFMA.FTZ R6, R44, R136, R252 ;  /* 0x000000882c067223 */ /* 0x020fe400000100fc */
[----:B------:R-:W-:Y:S02]  /*1ee10*/  FFMA.FTZ R5, R2, R142, R248 ;  /* 0x0000008e02057223 */ /* 0x000fe400000100f8 */
[----:B------:R-:W-:Y:S02]  /*1ee20*/  FADD.FTZ R4, R141, R4 ;  /* 0x000000048d047221 */ /* 0x000fe40000010000 */
[----:B------:R-:W-:Y:S02]  /*1ee30*/  FADD.FTZ R2, R251, R6 ;  /* 0x00000006fb027221 */ /* 0x000fe40000010000 */
[----:B------:R-:W-:Y:S01]  /*1ee40*/  FADD.FTZ R5, R247, R5 ;  /* 0x00000005f7057221 */ /* 0x000fe20000010000 */
[----:B------:R-:W1:Y:S01]  /*1ee50*/  MUFU.EX2 R47, R47 ;  /* 0x0000002f002f7308 */ /* 0x000e620000000800 */
        /* <DEDUP_REMOVED lines=102> */
.L_x_2575:
[----:B------:R-:W-:Y:S02]  /*1f4c0*/  MOV R11, 0x1f ;  /* 0x0000001f000b7802 */ /* 0x000fe40000000f00 */
[----:B------:R-:W-:Y:S01]  /*1f4d0*/  MOV R10, 0xffffffff ;  /* 0xffffffff000a7802 */ /* 0x000fe20000000f00 */
[----:B------:R-:W-:Y:S05]  /*1f4e0*/  BRA.DIV ~URZ, `(.L_x_2593) ;  /* 0x000052527f007947 */ /* 0x000fea000b800000 */
[----:B------:R-:W3:Y:S04]  /*1f4f0*/  LDL R0, [R1+0x8] ;  /* 0x0000080001007983 */ /* 0x000ee80000100800 */
[----:B--23--:R1:W2:Y:S02]  /*1f500*/  SHFL.BFLY PT, R2, R0, 0x2, 0x1f ;  /* 0x0c401f0000027f89 */ /* 0x00c2a400000e0000 */
.L_x_2679:
        /* <DEDUP_REMOVED lines=19> */
.L_x_2680:
        /* <DEDUP_REMOVED lines=103> */
.L_x_2464:
[----:B------:R1:W5:Y:S01]  /*1fcb0*/  LDL R6, [R1+0x48] ;  /* 0x0000480001067983 */ /* 0x0003620000100800 */
[----:B------:R-:W-:Y:S03]  /*1fcc0*/  BSSY B0, `(.L_x_2595) ;  /* 0x0000012000007945 */ /* 0x000fe60003800000 */
[----:B------:R-:W2:Y:S02]  /*1fcd0*/  S2R R81, SR_TID.X ;  /* 0x0000000000517919 */ /* 0x000ea40000002100 */
[----:B--2---:R-:W-:-:S13]  /*1fce0*/  LOP3.LUT P0, RZ, R81, 0x7f, RZ, 0xc0, !PT ;  /* 0x0000007f51ff7812 */ /* 0x004fda000780c0ff */
[----:B------:R-:W-:Y:S05]  /*1fcf0*/  @P0 BRA `(.L_x_2596) ;  /* 0x000000e000000947 */ /* 0x000fea0003800000 */
[----:B-1----:R-:W1:Y:S01]  /*1fd00*/  S2R R4, SR_LANEID ;  /* 0x0000000000047919 */ /* 0x002e620000000000 */
[----:B------:R-:W-:Y:S01]  /*1fd10*/  VOTEU.ANY UR4, UPT, PT ;  /* 0x0000000000047886 */ /* 0x000fe200038e0100 */
[----:B------:R-:W-:Y:S01]  /*1fd20*/  IMAD.MOV.U32 R5, RZ, RZ, c[0x0][0x564] ;  /* 0x00015900ff057624 */ /* 0x000fe200078e00ff */
[----:B------:R-:W1:Y:S08]  /*1fd30*/  FLO.U32 R3, UR4 ;  /* 0x0000000400037d00 */ /* 0x000e7000080e0000 */
[----:B------:R-:W2:Y:S01]  /*1fd40*/  POPC R0, UR4 ;  /* 0x0000000400007d09 */ /* 0x000ea20008000000 */
[----:B-1----:R-:W-:Y:S01]  /*1fd50*/  ISETP.EQ.U32.AND P0, PT, R3, R4, PT ;  /* 0x000000040300720c */ /* 0x002fe20003f02070 */
[----:B------:R-:W-:-:S12]  /*1fd60*/  IMAD.MOV.U32 R4, RZ, RZ, c[0x0][0x560] ;  /* 0x00015800ff047624 */ /* 0x000fd800078e00ff */
[----:B--2---:R1:W2:Y:S04]  /*1fd70*/  @P0 ATOMG.E.ADD.STRONG.GPU PT, R0, [R4.64], R0 ;  /* 0x00000000040009a8 */ /* 0x0042a800081ee1c8 */
[----:B-1----:R-:W1:Y:S04]  /*1fd80*/  S2R R4, SR_LTMASK ;  /* 0x0000000000047919 */ /* 0x002e680000003900 */
[----:B--2---:R1:W2:Y:S02]  /*1fd90*/  SHFL.IDX PT, R3, R0, R3, 0x1f ;  /* 0x00001f0300037589 */ /* 0x0042a400000e0000 */
[----:B-1----:R-:W-:-:S06]  /*1fda0*/  LOP3.LUT R0, R4, UR4, RZ, 0xc0, !PT ;  /* 0x0000000404007c12 */ /* 0x002fcc000f8ec0ff */
[----:B------:R-:W2:Y:S02]  /*1fdb0*/  POPC R0, R0 ;  /* 0x0000000000007309 */ /* 0x000ea40000000000 */
[----:B--2--5:R-:W-:-:S05]  /*1fdc0*/  IADD3 R6, R3, c[0x0][0xc], R0 ;  /* 0x0000030003067a10 */ /* 0x024fca0007ffe000 */
[----:B------:R1:W-:Y:S02]  /*1fdd0*/  STL [R1+0x48], R6 ;  /* 0x0000480601007387 */ /* 0x0003e40000100800 */
.L_x_2596:
[----:B-1----:R-:W-:Y:S05]  /*1fde0*/  BSYNC B0 ;  /* 0x0000000000007941 */ /* 0x002fea0003800000 */
.L_x_2595:
[----:B------:R-:W-:Y:S01]  /*1fdf0*/  SHF.R.S32.HI R4, RZ, 0x1f, R81 ;  /* 0x0000001fff047819 */ /* 0x000fe20000011451 */
[----:B------:R-:W-:Y:S01]  /*1fe00*/  BSSY B1, `(.L_x_2597) ;  /* 0x00002db000017945 */ /* 0x000fe20003800000 */
[----:B------:R-:W-:Y:S01]  /*1fe10*/  PRMT R0, R2, 0x9910, RZ ;  /* 0x0000991002007816 */ /* 0x000fe200000000ff */
[----:B-----5:R-:W-:Y:S01]  /*1fe20*/  IMAD.MOV.U32 R45, RZ, RZ, R6 ;  /* 0x000000ffff2d7224 */ /* 0x020fe200078e0006 */
[----:B------:R-:W-:Y:S02]  /*1fe30*/  LEA.HI R3, R4, R81, RZ, 0x3 ;  /* 0x0000005104037211 */ /* 0x000fe400078f18ff */
        /* <DEDUP_REMOVED lines=131> */
.L_x_2599:
        /* <DEDUP_REMOVED lines=135> */
.L_x_2681:
[----:B------:R-:W-:Y:S05]  /*20ee0*/  BRA.DIV ~URZ, `(.L_x_2602) ;  /* 0x00003b927f007947 */ /* 0x000fea000b800000 */
[----:B------:R4:W2:Y:S02]  /*20ef0*/  SHFL.IDX PT, R2, R7, RZ, 0x181f ;  /* 0x00181fff07027589 */ /* 0x0008a400000e0000 */
.L_x_2682:
        /* <DEDUP_REMOVED lines=8> */
.L_x_2683:
[----:B------:R-:W-:-:S04]  /*20f80*/  IADD3 R3, R5, 0x10, RZ ;  /* 0x0000001005037810 */ /* 0x000fc80007ffe0ff */
[----:B------:R-:W-:-:S13]  /*20f90*/  ISETP.GE.OR P0, PT, R3, R4, P2 ;  /* 0x000000040300720c */ /* 0x000fda0001706670 */
[----:B--2---:R-:W-:-:S04]  /*20fa0*/  @!P0 LEA R2, P1, R0, R2, 0x1 ;  /* 0x0000000200028211 */ /* 0x004fc800078208ff */
[----:B------:R-:W-:-:S05]  /*20fb0*/  @!P0 LEA.HI.X R3, R0, R8, R80, 0x1, P1 ;  /* 0x0000000800038211 */ /* 0x000fca00008f0c50 */
[----:B------:R2:W-:Y:S01]  /*20fc0*/  @!P0 ST.E.128 [R2.64], R16 ;  /* 0x0000001002008985 */ /* 0x0005e2000c101d08 */
[----:B------:R-:W-:Y:S05]  /*20fd0*/  BRA.DIV ~URZ, `(.L_x_2604) ;  /* 0x00003be27f007947 */ /* 0x000fea000b800000 */
[----:B------:R2:W3:Y:S02]  /*20fe0*/  SHFL.IDX PT, R8, R6, 0x2, 0x181f ;  /* 0x00581f0006087f89 */ /* 0x0004e400000e0000 */
.L_x_2684:
[----:B------:R-:W-:Y:S05]  /*20ff0*/  BRA.DIV ~URZ, `(.L_x_2605) ;  /* 0x00003c327f007947 */ /* 0x000fea000b800000 */
[----:B--2---:R2:W4:Y:S02]  /*21000*/  SHFL.IDX PT, R2, R7, 0x2, 0x181f ;  /* 0x00581f0007027f89 */ /* 0x00452400000e0000 */
.L_x_2685:
        /* <DEDUP_REMOVED lines=8> */
.L_x_2686:
[----:B------:R-:W-:-:S04]  /*21090*/  IADD3 R3, R5, 0x30, RZ ;  /* 0x0000003005037810 */ /* 0x000fc80007ffe0ff */
[----:B------:R-:W-:-:S13]  /*210a0*/  ISETP.GE.OR P0, PT, R3, R4, P2 ;  /* 0x000000040300720c */ /* 0x000fda0001706670 */
[----:B---3--:R-:W-:-:S04]  /*210b0*/  @!P0 LEA R2, P1, R0, R2, 0x1 ;  /* 0x0000000200028211 */ /* 0x008fc800078208ff */
[----:B--2---:R-:W-:-:S05]  /*210c0*/  @!P0 LEA.HI.X R3, R0, R8, R80, 0x1, P1 ;  /* 0x0000000800038211 */ /* 0x004fca00008f0c50 */
[----:B-1----:R1:W-:Y:S01]  /*210d0*/  @!P0 ST.E.128 [R2.64], R24 ;  /* 0x0000001802008985 */ /* 0x0023e2000c101d08 */
[----:B------:R-:W-:Y:S05]  /*210e0*/  BRA.DIV ~URZ, `(.L_x_2607) ;  /* 0x00003c827f007947 */ /* 0x000fea000b800000 */
[----:B------:R2:W3:Y:S02]  /*210f0*/  SHFL.IDX PT, R8, R6, 0x4, 0x181f ;  /* 0x00981f0006087f89 */ /* 0x0004e400000e0000 */
.L_x_2687:
[----:B------:R-:W-:Y:S05]  /*21100*/  BRA.DIV ~URZ, `(.L_x_2608) ;  /* 0x00003cd27f007947 */ /* 0x000fea000b800000 */
[----:B-1----:R1:W2:Y:S02]  /*21110*/  SHFL.IDX PT, R2, R7, 0x4, 0x181f ;  /* 0x00981f0007027f89 */ /* 0x0022a400000e0000 */
.L_x_2688:
        /* <DEDUP_REMOVED lines=8> */
.L_x_2689:
[----:B------:R-:W-:-:S04]  /*211a0*/  IADD3 R3, R5, 0x50, RZ ;  /* 0x0000005005037810 */ /* 0x000fc80007ffe0ff */
[----:B------:R-:W-:-:S13]  /*211b0*/  ISETP.GE.OR P0, PT, R3, R4, P2 ;  /* 0x000000040300720c */ /* 0x000fda0001706670 */
[----:B--2---:R-:W-:-:S04]  /*211c0*/  @!P0 LEA R2, P1, R0, R2, 0x1 ;  /* 0x0000000200028211 */ /* 0x004fc800078208ff */
[----:B-1----:R-:W-:-:S05]  /*211d0*/  @!P0 LEA.HI.X R3, R0, R8, R80, 0x1, P1 ;  /* 0x0000000800038211 */ /* 0x002fca00008f0c50 */
[----:B------:R1:W-:Y:S01]  /*211e0*/  @!P0 ST.E.128 [R2.64], R32 ;  /* 0x0000002002008985 */ /* 0x0003e2000c101d08 */
[----:B------:R-:W-:Y:S05]  /*211f0*/  BRA.DIV ~URZ, `(.L_x_2610) ;  /* 0x00003d227f007947 */ /* 0x000fea000b800000 */
[----:B------:R2:W1:Y:S02]  /*21200*/  SHFL.IDX PT, R8, R6, 0x6, 0x181f ;  /* 0x00d81f0006087f89 */ /* 0x00046400000e0000 */
.L_x_2690:
[----:B------:R-:W-:Y:S05]  /*21210*/  BRA.DIV ~URZ, `(.L_x_2611) ;  /* 0x00003d727f007947 */ /* 0x000fea000b800000 */
[----:B-1----:R1:W2:Y:S02]  /*21220*/  SHFL.IDX PT, R2, R7, 0x6, 0x181f ;  /* 0x00d81f0007027f89 */ /* 0x0022a400000e0000 */
.L_x_2691:
        /* <DEDUP_REMOVED lines=8> */
.L_x_2692:
[----:B------:R-:W-:-:S04]  /*212b0*/  IADD3 R2, R5, 0x70, RZ ;  /* 0x0000007005027810 */ /* 0x000fc80007ffe0ff */
[----:B------:R-:W-:-:S13]  /*212c0*/  ISETP.GE.OR P0, PT, R2, R4, P2 ;  /* 0x000000040200720c */ /* 0x000fda0001706670 */
[----:B------:R-:W-:Y:S05]  /*212d0*/  @P0 BRA `(.L_x_2613) ;  /* 0x000018d000000947 */ /* 0x000fea0003800000 */
[----:B----4-:R-:W-:-:S04]  /*212e0*/  LEA R2, P0, R0, R3, 0x1 ;  /* 0x0000000300027211 */ /* 0x010fc800078008ff */
[----:B---3--:R-:W-:-:S05]  /*212f0*/  LEA.HI.X R3, R0, R6, R80, 0x1, P0 ;  /* 0x0000000600037211 */ /* 0x008fca00000f0c50 */
[----:B------:R3:W-:Y:S01]  /*21300*/  ST.E.128 [R2.64], R40 ;  /* 0x0000002802007985 */ /* 0x0007e2000c101d08 */
[----:B------:R-:W-:Y:S05]  /*21310*/  BRA `(.L_x_2613) ;  /* 0x0000189000007947 */ /* 0x000fea0003800000 */
.L_x_2600:
        /* <DEDUP_REMOVED lines=34> */
.L_x_2693:
[----:B------:R-:W-:Y:S05]  /*21540*/  BRA.DIV ~URZ, `(.L_x_2615) ;  /* 0x00003bf27f007947 */ /* 0x000fea000b800000 */
[----:B------:R3:W4:Y:S02]  /*21550*/  SHFL.IDX PT, R2, R19, RZ, 0x1c1f ;  /* 0x001c1fff13027589 */ /* 0x00072400000e0000 */
.L_x_2694:
        /* <DEDUP_REMOVED lines=50> */
.L_x_2617:
[----:B------:R-:W-:Y:S05]  /*21880*/  BSYNC B0 ;  /* 0x0000000000007941 */ /* 0x000fea0003800000 */
.L_x_2616:
[----:B------:R-:W-:Y:S05]  /*21890*/  BRA.DIV ~URZ, `(.L_x_2618) ;  /* 0x000039127f007947 */ /* 0x000fea000b800000 */
[----:B--2---:R2:W1:Y:S04]  /*218a0*/  SHFL.IDX PT, R12, R13, 0x1, 0x1c1f ;  /* 0x003c1f000d0c7f89 */ /* 0x00446800000e0000 */
[----:B----4-:R2:W4:Y:S02]  /*218b0*/  SHFL.IDX PT, R2, R19, 0x1, 0x1c1f ;  /* 0x003c1f0013027f89 */ /* 0x01052400000e0000 */
.L_x_2695:
        /* <DEDUP_REMOVED lines=35> */
.L_x_2620:
[----:B------:R-:W-:Y:S05]  /*21af0*/  BSYNC B0 ;  /* 0x0000000000007941 */ /* 0x000fea0003800000 */
.L_x_2619:
[----:B------:R-:W-:Y:S05]  /*21b00*/  BRA.DIV ~URZ, `(.L_x_2621) ;  /* 0x000037727f007947 */ /* 0x000fea000b800000 */
[----:B-1----:R1:W2:Y:S02]  /*21b10*/  SHFL.IDX PT, R12, R13, 0x2, 0x1c1f ;  /* 0x005c1f000d0c7f89 */ /* 0x0022a400000e0000 */
.L_x_2696:
[----:B------:R-:W-:Y:S05]  /*21b20*/  BRA.DIV ~URZ, `(.L_x_2622) ;  /* 0x000037c27f007947 */ /* 0x000fea000b800000 */
[----:B----4-:R4:W1:Y:S02]  /*21b30*/  SHFL.IDX PT, R2, R19, 0x2, 0x1c1f ;  /* 0x005c1f0013027f89 */ /* 0x01086400000e0000 */
.L_x_2697:
        /* <DEDUP_REMOVED lines=37> */
.L_x_2624:
[----:B------:R-:W-:Y:S05]  /*21d90*/  BSYNC B0 ;  /* 0x0000000000007941 */ /* 0x000fea0003800000 */
.L_x_2623:
[----:B------:R-:W-:Y:S05]  /*21da0*/  BRA.DIV ~URZ, `(.L_x_2625) ;  /* 0x000035b27f007947 */ /* 0x000fea000b800000 */
[----:B--2---:R2:W3:Y:S04]  /*21db0*/  SHFL.IDX PT, R12, R13, 0x3, 0x1c1f ;  /* 0x007c1f000d0c7f89 */ /* 0x0044e800000e0000 */
[----:B-1----:R2:W1:Y:S02]  /*21dc0*/  SHFL.IDX PT, R2, R19, 0x3, 0x1c1f ;  /* 0x007c1f0013027f89 */ /* 0x00246400000e0000 */
.L_x_2698:
        /* <DEDUP_REMOVED lines=40> */
.L_x_2598:
        /* <DEDUP_REMOVED lines=20> */
.L_x_2626:
        /* <DEDUP_REMOVED lines=57> */
.L_x_2628:
[----:B------:R-:W-:Y:S05]  /*22520*/  BSYNC B0 ;  /* 0x0000000000007941 */ /* 0x000fea0003800000 */
.L_x_2627:
        /* <DEDUP_REMOVED lines=38> */
.L_x_2699:
[----:B------:R-:W-:Y:S05]  /*22790*/  BRA.DIV ~URZ, `(.L_x_2630) ;  /* 0x00002d027f007947 */ /* 0x000fea000b800000 */
[----:B------:R3:W4:Y:S02]  /*227a0*/  SHFL.IDX PT, R2, R7, RZ, 0x181f ;  /* 0x00181fff07027589 */ /* 0x00072400000e0000 */
.L_x_2700:
        /* <DEDUP_REMOVED lines=8> */
.L_x_2701:
[----:B------:R-:W-:-:S04]  /*22830*/  IADD3 R3, R4, 0x10, RZ ;  /* 0x0000001004037810 */ /* 0x000fc80007ffe0ff */
[----:B------:R-:W-:-:S13]  /*22840*/  ISETP.GE.OR P0, PT, R3, R5, P2 ;  /* 0x000000050300720c */ /* 0x000fda0001706670 */
[----:B--2---:R-:W-:-:S04]  /*22850*/  @!P0 LEA R2, P1, R0, R2, 0x1 ;  /* 0x0000000200028211 */ /* 0x004fc800078208ff */
[----:B-1----:R-:W-:-:S05]  /*22860*/  @!P0 LEA.HI.X R3, R0, R8, R80, 0x1, P1 ;  /* 0x0000000800038211 */ /* 0x002fca00008f0c50 */
[----:B------:R1:W-:Y:S01]  /*22870*/  @!P0 ST.E.128 [R2.64], RZ ;  /* 0x000000ff02008985 */ /* 0x0003e2000c101d08 */
[----:B------:R-:W-:Y:S05]  /*22880*/  BRA.DIV ~URZ, `(.L_x_2632) ;  /* 0x00002d527f007947 */ /* 0x000fea000b800000 */
[----:B------:R2:W1:Y:S02]  /*22890*/  SHFL.IDX PT, R8, R6, 0x2, 0x181f ;  /* 0x00581f0006087f89 */ /* 0x00046400000e0000 */
.L_x_2702:
[----:B------:R-:W-:Y:S05]  /*228a0*/  BRA.DIV ~URZ, `(.L_x_2633) ;  /* 0x00002da27f007947 */ /* 0x000fea000b800000 */
[----:B-1----:R1:W2:Y:S02]  /*228b0*/  SHFL.IDX PT, R2, R7, 0x2, 0x181f ;  /* 0x00581f0007027f89 */ /* 0x0022a400000e0000 */
.L_x_2703:
        /* <DEDUP_REMOVED lines=8> */
.L_x_2704:
[----:B------:R-:W-:-:S04]  /*22940*/  IADD3 R3, R4, 0x30, RZ ;  /* 0x0000003004037810 */ /* 0x000fc80007ffe0ff */
[----:B------:R-:W-:-:S13]  /*22950*/  ISETP.GE.OR P0, PT, R3, R5, P2 ;  /* 0x000000050300720c */ /* 0x000fda0001706670 */
[----:B--2---:R-:W-:-:S04]  /*22960*/  @!P0 LEA R2, P1, R0, R2, 0x1 ;  /* 0x0000000200028211 */ /* 0x004fc800078208ff */
[----:B------:R-:W-:-:S05]  /*22970*/  @!P0 LEA.HI.X R3, R0, R8, R80, 0x1, P1 ;  /* 0x0000000800038211 */ /* 0x000fca00008f0c50 */
[----:B------:R2:W-:Y:S01]  /*22980*/  @!P0 ST.E.128 [R2.64], RZ ;  /* 0x000000ff02008985 */ /* 0x0005e2000c101d08 */
[----:B------:R-:W-:Y:S05]  /*22990*/  BRA.DIV ~URZ, `(.L_x_2635) ;  /* 0x00002df27f007947 */ /* 0x000fea000b800000 */
[----:B------:R1:W2:Y:S02]  /*229a0*/  SHFL.IDX PT, R8, R6, 0x4, 0x181f ;  /* 0x00981f0006087f89 */ /* 0x0002a400000e0000 */
.L_x_2705:
[----:B------:R-:W-:Y:S05]  /*229b0*/  BRA.DIV ~URZ, `(.L_x_2636) ;  /* 0x00002e427f007947 */ /* 0x000fea000b800000 */
[----:B--2---:R2:W1:Y:S02]  /*229c0*/  SHFL.IDX PT, R2, R7, 0x4, 0x181f ;  /* 0x00981f0007027f89 */ /* 0x00446400000e0000 */
.L_x_2706:
        /* <DEDUP_REMOVED lines=8> */
.L_x_2707:
[----:B------:R-:W-:-:S04]  /*22a50*/  IADD3 R3, R4, 0x50, RZ ;  /* 0x0000005004037810 */ /* 0x000fc80007ffe0ff */
[----:B------:R-:W-:-:S13]  /*22a60*/  ISETP.GE.OR P0, PT, R3, R5, P2 ;  /* 0x000000050300720c */ /* 0x000fda0001706670 */
[----:B---3--:R-:W-:-:S04]  /*22a70*/  @!P0 LEA R2, P1, R0, R2, 0x1 ;  /* 0x0000000200028211 */ /* 0x008fc800078208ff */
[----:B--2---:R-:W-:-:S05]  /*22a80*/  @!P0 LEA.HI.X R3, R0, R8, R80, 0x1, P1 ;  /* 0x0000000800038211 */ /* 0x004fca00008f0c50 */
[----:B------:R2:W-:Y:S01]  /*22a90*/  @!P0 ST.E.128 [R2.64], RZ ;  /* 0x000000ff02008985 */ /* 0x0005e2000c101d08 */
[----:B------:R-:W-:Y:S05]  /*22aa0*/  BRA.DIV ~URZ, `(.L_x_2638) ;  /* 0x00002e927f007947 */ /* 0x000fea000b800000 */
[----:B------:R3:W1:Y:S02]  /*22ab0*/  SHFL.IDX PT, R8, R6, 0x6, 0x181f ;  /* 0x00d81f0006087f89 */ /* 0x00066400000e0000 */
.L_x_2708:
[----:B------:R-:W-:Y:S05]  /*22ac0*/  BRA.DIV ~URZ, `(.L_x_2639) ;  /* 0x00002ee27f007947 */ /* 0x000fea000b800000 */
[----:B--2---:R2:W3:Y:S02]  /*22ad0*/  SHFL.IDX PT, R2, R7, 0x6, 0x181f ;  /* 0x00d81f0007027f89 */ /* 0x0044e400000e0000 */
.L_x_2709:
        /* <DEDUP_REMOVED lines=8> */
.L_x_2710:
[----:B------:R-:W-:-:S04]  /*22b60*/  IADD3 R4, R4, 0x70, RZ ;  /* 0x0000007004047810 */ /* 0x000fc80007ffe0ff */
[----:B------:R-:W-:-:S13]  /*22b70*/  ISETP.GE.OR P0, PT, R4, R5, P2 ;  /* 0x000000050400720c */ /* 0x000fda0001706670 */
[----:B----4-:R-:W-:-:S04]  /*22b80*/  @!P0 LEA R2, P1, R0, R2, 0x1 ;  /* 0x0000000200028211 */ /* 0x010fc800078208ff */
[----:B---3--:R-:W-:-:S05]  /*22b90*/  @!P0 LEA.HI.X R3, R0, R6, R80, 0x1, P1 ;  /* 0x0000000600038211 */ /* 0x008fca00008f0c50 */
[----:B------:R3:W-:Y:S04]  /*22ba0*/  @!P0 ST.E.128 [R2.64], RZ ;  /* 0x000000ff02008985 */ /* 0x0007e8000c101d08 */
.L_x_2613:
[----:B------:R-:W-:Y:S05]  /*22bb0*/  BSYNC B1 ;  /* 0x0000000000017941 */ /* 0x000fea0003800000 */
.L_x_2597:
        /* <DEDUP_REMOVED lines=14> */
.L_x_2711:
[----:B------:R-:W-:Y:S05]  /*22ca0*/  BRA.DIV ~URZ, `(.L_x_2643) ;  /* 0x00002eb27f007947 */ /* 0x000fea000b800000 */
[----:B------:R3:W1:Y:S02]  /*22cb0*/  SHFL.IDX PT, R8, R45, 0x1, 0x1f ;  /* 0x00201f002d087f89 */ /* 0x00066400000e0000 */
.L_x_2712:
        /* <DEDUP_REMOVED lines=19> */
.L_x_2713:
        /* <DEDUP_REMOVED lines=16> */
.L_x_2714:
[----:B----4-:R-:W-:Y:S01]  /*22ef0*/  IMAD R0, R0, c[0x0][0x538], RZ ;  /* 0x00014e0000007a24 */ /* 0x010fe200078e02ff */
[----:B------:R-:W-:Y:S04]  /*22f00*/  BSSY B1, `(.L_x_2646) ;  /* 0x00000ce000017945 */ /* 0x000fe80003800000 */
[----:B-1----:R-:W-:-:S04]  /*22f10*/  IADD3 R8, R0, R8, RZ ;  /* 0x0000000800087210 */ /* 0x002fc80007ffe0ff */
[----:B--2---:R-:W-:-:S13]  /*22f20*/  ISETP.GT.AND P0, PT, R8, R9, PT ;  /* 0x000000090800720c */ /* 0x004fda0003f04270 */
[----:B------:R-:W-:Y:S05]  /*22f30*/  @P0 BRA `(.L_x_2647) ;  /* 0x0000025000000947 */ /* 0x000fea0003800000 */
.L_x_2651:
        /* <DEDUP_REMOVED lines=17> */
.L_x_2715:
        /* <DEDUP_REMOVED lines=16> */
.L_x_2716:
[----:B--2---:R-:W-:-:S05]  /*23150*/  IMAD R0, R0, c[0x0][0x538], RZ ;  /* 0x00014e0000007a24 */ /* 0x004fca00078e02ff */
[----:B------:R-:W-:-:S04]  /*23160*/  IADD3 R8, R0, R8, RZ ;  /* 0x0000000800087210 */ /* 0x000fc80007ffe0ff */
[----:B------:R-:W-:-:S13]  /*23170*/  ISETP.GT.AND P0, PT, R8, R9, PT ;  /* 0x000000090800720c */ /* 0x000fda0003f04270 */
[----:B-1----:R-:W-:Y:S05]  /*23180*/  @!P0 BRA `(.L_x_2651) ;  /* 0xfffffdb000008947 */ /* 0x002fea000383ffff */
.L_x_2647:
[----:B------:R-:W-:-:S05]  /*23190*/  IADD3 R8, -R0, R8, RZ ;  /* 0x0000000800087210 */ /* 0x000fca0007ffe1ff */
[----:B------:R-:W-:-:S05]  /*231a0*/  IMAD R0, R4, c[0x0][0x538], R8 ;  /* 0x00014e0004007a24 */ /* 0x000fca00078e0208 */
[----:B------:R-:W-:Y:S01]  /*231b0*/  ISETP.GT.AND P0, PT, R0, R9, PT ;  /* 0x000000090000720c */ /* 0x000fe20003f04270 */
[----:B------:R-:W-:-:S12]  /*231c0*/  BRA.DIV ~URZ, `(.L_x_2652) ;  /* 0x00002df27f007947 */ /* 0x000fd8000b800000 */
[----:B------:R-:W-:-:S03]  /*231d0*/  VOTE.ANY R5, PT, !P0 ;  /* 0x0000000000057806 */ /* 0x000fc600040e0100 */
.L_x_2717:
[----:B------:R-:W2:Y:S01]  /*231e0*/  LDL.LU R2, [R1+0x54] ;  /* 0x0000540001027983 */ /* 0x000ea20000300800 */
[----:B------:R-:W2:Y:S02]  /*231f0*/  POPC R0, R5 ;  /* 0x0000000500007309 */ /* 0x000ea40000000000 */
[----:B--2---:R-:W-:-:S05]  /*23200*/  IADD3 R2, R0, R2, RZ ;  /* 0x0000000200027210 */ /* 0x004fca0007ffe0ff */
[----:B------:R1:W-:Y:S01]  /*23210*/  STL [R1+0x54], R2 ;  /* 0x0000540201007387 */ /* 0x0003e20000100800 */
[----:B------:R-:W-:Y:S05]  /*23220*/  BRA.DIV ~URZ, `(.L_x_2653) ;  /* 0x00002de27f007947 */ /* 0x000fea000b800000 */
[----:B------:R2:W4:Y:S04]  /*23230*/  SHFL.IDX PT, R12, R6, R0, 0x1f ;  /* 0x00001f00060c7589 */ /* 0x00052800000e0000 */
[----:B------:R2:W1:Y:S02]  /*23240*/  SHFL.IDX PT, R7, R7, R0, 0x1f ;  /* 0x00001f0007077589 */ /* 0x00046400000e0000 */
.L_x_2718:
[----:B------:R-:W-:Y:S01]  /*23250*/  ISETP.NE.AND P0, PT, R5, RZ, PT ;  /* 0x000000ff0500720c */ /* 0x000fe20003f05270 */
[----:B------:R-:W-:-:S12]  /*23260*/  BSSY B0, `(.L_x_2654) ;  /* 0x0000005000007945 */ /* 0x000fd80003800000 */
[----:B------:R-:W-:Y:S05]  /*23270*/  @!P0 BRA `(.L_x_2655) ;  /* 0x0000003000008947 */ /* 0x000fea0003800000 */
[----:B--2---:R-:W-:Y:S01]  /*23280*/  IADD3 R0, R0, -0x1, RZ ;  /* 0xffffffff00007810 */ /* 0x004fe20007ffe0ff */
[----:B------:R-:W-:Y:S05]  /*23290*/  BRA.DIV ~URZ, `(.L_x_2656) ;  /* 0x00002e427f007947 */ /* 0x000fea000b800000 */
[----:B------:R2:W3:Y:S02]  /*232a0*/  SHFL.IDX PT, R13, R4, R0, 0x1f ;  /* 0x00001f00040d7589 */ /* 0x0004e400000e0000 */
.L_x_2655:
[----:B------:R-:W-:Y:S05]  /*232b0*/  BSYNC B0 ;  /* 0x0000000000007941 */ /* 0x000fea0003800000 */
.L_x_2654:
        /* <DEDUP_REMOVED lines=68> */
.L_x_2658:
        /* <DEDUP_REMOVED lines=68> */
.L_x_2659:
[----:B------:R-:W-:Y:S05]  /*23b40*/  BSYNC B0 ;  /* 0x0000000000007941 */ /* 0x000fea0003800000 */
.L_x_2657:
[----:B------:R-:W-:-:S04]  /*23b50*/  LOP3.LUT R2, RZ, R2, RZ, 0x33, !PT ;  /* 0x00000002ff027212 */ /* 0x000fc800078e33ff */
[----:B-1----:R-:W-:-:S05]  /*23b60*/  IADD3 R0, R2, R12, RZ ;  /* 0x0000000c02007210 */ /* 0x002fca0007ffe0ff */
[----:B------:R1:W-:Y:S01]  /*23b70*/  STL [R1+0x4c], R0 ;  /* 0x00004c0001007387 */ /* 0x0003e20000100800 */
[----:B------:R-:W-:Y:S05]  /*23b80*/  BRA `(.L_x_2660) ;  /* 0x0000005000007947 */ /* 0x000fea0003800000 */
.L_x_2648:
[----:B------:R-:W-:Y:S01]  /*23b90*/  MOV R0, c[0x0][0x53c] ;  /* 0x00014f0000007a02 */ /* 0x000fe20000000f00 */
[----:B------:R1:W-:Y:S04]  /*23ba0*/  STL [R1+0x48], R9 ;  /* 0x0000480901007387 */ /* 0x0003e80000100800 */
[----:B------:R1:W-:Y:S04]  /*23bb0*/  STL [R1+0x4c], RZ ;  /* 0x00004cff01007387 */ /* 0x0003e80000100800 */
[----:B------:R1:W-:Y:S04]  /*23bc0*/  STL [R1+0x50], RZ ;  /* 0x000050ff01007387 */ /* 0x0003e80000100800 */
[----:B------:R1:W-:Y:S02]  /*23bd0*/  STL [R1+0x54], R0 ;  /* 0x0000540001007387 */ /* 0x0003e40000100800 */
.L_x_2660:
[----:B------:R-:W-:Y:S05]  /*23be0*/  BSYNC B1 ;  /* 0x0000000000017941 */ /* 0x000fea0003800000 */
.L_x_2646:
        /* <DEDUP_REMOVED lines=9> */
.L_x_2641:
[----:B-1----:R-:W3:Y:S02]  /*23c80*/  LDL R0, [R1+0x54] ;  /* 0x0000540001007983 */ /* 0x002ee40000100800 */
[----:B---3--:R-:W-:-:S13]  /*23c90*/  ISETP.GE.AND P0, PT, R0, c[0x0][0x53c], PT ;  /* 0x00014f0000007a0c */ /* 0x008fda0003f06270 */
[----:B--2-4-:R-:W-:Y:S01]  /*23ca0*/  @P0 CALL.REL.NOINC `(.L_x_2661) ;  /* 0x0000001000000944 */ /* 0x014fe20003c00000 */
[----:B------:R-:W-:Y:S05]  /*23cb0*/  BRA `(.L_x_2662) ;  /* 0xfffdda2000007947 */ /* 0x000fea000383ffff */
.L_x_2661:
[----:B------:R-:W-:Y:S05]  /*23cc0*/  EXIT ;  /* 0x000000000000794d */ /* 0x000fea0003800000 */
.L_x_2393:
[----:B------:R-:W-:Y:S01]  /*23cd0*/  IMAD.MOV.U32 R0, RZ, RZ, R5 ;  /* 0x000000ffff007224 */ /* 0x000fe200078e0005 */
[----:B------:R-:W-:Y:S02]  /*23ce0*/  MOV R2, 0x1 ;  /* 0x0000000100027802 */ /* 0x000fe40000000f00 */
[----:B------:R-:W-:Y:S02]  /*23cf0*/  MOV R3, 0x23d10 ;  /* 0x00023d1000037802 */ /* 0x000fe40000000f00 */
[----:B------:R-:W-:Y:S05]  /*23d00*/  CALL.REL.NOINC `($__internal_40_$__cuda_sm70_shflsync_up_p) ;  /* 0x000024e000007944 */ /* 0x000fea0003c00000 */
[----:B------:R-:W-:Y:S01]  /*23d10*/  MOV R0, R4 ;  /* 0x0000000400007202 */ /* 0x000fe20000000f00 */
[----:B------:R-:W-:Y:S05]  /*23d20*/  BRA `(.L_x_2663) ;  /* 0xfffdc73000007947 */ /* 0x000fea000383ffff */
.L_x_2394:
[----:B------:R-:W-:Y:S01]  /*23d30*/  IMAD.MOV.U32 R0, RZ, RZ, R5 ;  /* 0x000000ffff007224 */ /* 0x000fe200078e0005 */
[----:B------:R-:W-:Y:S02]  /*23d40*/  MOV R2, 0x2 ;  /* 0x0000000200027802 */ /* 0x000fe40000000f00 */
[----:B------:R-:W-:Y:S02]  /*23d50*/  MOV R3, 0x23d70 ;  /* 0x00023d7000037802 */ /* 0x000fe40000000f00 */
[----:B------:R-:W-:Y:S05]  /*23d60*/  CALL.REL.NOINC `($__internal_40_$__cuda_sm70_shflsync_up_p) ;  /* 0x0000248000007944 */ /* 0x000fea0003c00000 */
[----:B------:R-:W-:Y:S01]  /*23d70*/  SEL R0, R4, RZ, P4 ;  /* 0x000000ff04007207 */ /* 0x000fe20002000000 */
[----:B------:R-:W-:Y:S01]  /*23d80*/  IMAD.MOV.U32 R2, RZ, RZ, 0x4 ;  /* 0x00000004ff027424 */ /* 0x000fe200078e00ff */
[----:B------:R-:W-:-:S03]  /*23d90*/  MOV R3, 0x23dc0 ;  /* 0x00023dc000037802 */ /* 0x000fc60000000f00 */
[----:B------:R-:W-:Y:S02]  /*23da0*/  IMAD.IADD R0, R5, 0x1, R0 ;  /* 0x0000000105007824 */ /* 0x000fe400078e0200 */
        /* <DEDUP_REMOVED lines=13> */
[----:B------:R-:W-:Y:S02]  /*23e80*/  MOV R3, 0x1f ;  /* 0x0000001f00037802 */ /* 0x000fe40000000f00 */
[----:B------:R-:W-:Y:S01]  /*23e90*/  MOV R2, 0x23ed0 ;  /* 0x00023ed000027802 */ /* 0x000fe20000000f00 */
[----:B------:R-:W-:-:S04]  /*23ea0*/  IMAD.IADD R4, R0, 0x1, R4 ;  /* 0x0000000100047824 */ /* 0x000fc800078e0204 */
[----:B------:R-:W-:Y:S02]  /*23eb0*/  IMAD.MOV.U32 R11, RZ, RZ, R4 ;  /* 0x000000ffff0b7224 */ /* 0x000fe400078e0004 */
[----:B------:R-:W-:Y:S05]  /*23ec0*/  CALL.REL.NOINC `($__internal_39_$__cuda_sm70_shflsync_idx_p) ;  /* 0x000022d000007944 */ /* 0x000fea0003c00000 */
[----:B------:R-:W-:Y:S01]  /*23ed0*/  MOV R0, R10 ;  /* 0x0000000a00007202 */ /* 0x000fe20000000f00 */
[----:B------:R-:W-:Y:S05]  /*23ee0*/  BRA `(.L_x_2664) ;  /* 0xfffdc67000007947 */ /* 0x000fea000383ffff */
.L_x_2396:
[----:B------:R-:W-:Y:S02]  /*23ef0*/  SEL R0, RZ, 0x1, P0 ;  /* 0x00000001ff007807 */ /* 0x000fe40000000000 */
[----:B------:R-:W-:Y:S02]  /*23f00*/  MOV R2, 0x23f20 ;  /* 0x00023f2000027802 */ /* 0x000fe40000000f00 */
[----:B------:R-:W-:Y:S05]  /*23f10*/  CALL.REL.NOINC `($__internal_41_$__cuda_sm70_votesync_ballot) ;  /* 0x0000234000007944 */ /* 0x000fea0003c00000 */
[----:B------:R-:W-:Y:S01]  /*23f20*/  MOV R6, R0 ;  /* 0x0000000000067202 */ /* 0x000fe20000000f00 */
[----:B------:R-:W-:Y:S05]  /*23f30*/  BRA `(.L_x_2665) ;  /* 0xfffdc6b000007947 */ /* 0x000fea000383ffff */
.L_x_2397:
[----:B------:R-:W-:Y:S01]  /*23f40*/  IMAD.MOV.U32 R11, RZ, RZ, R9 ;  /* 0x000000ffff0b7224 */ /* 0x000fe200078e0009 */
[----:B------:R-:W-:Y:S01]  /*23f50*/  MOV R10, R0 ;  /* 0x00000000000a7202 */ /* 0x000fe20000000f00 */
[----:B------:R-:W-:Y:S01]  /*23f60*/  IMAD.MOV.U32 R3, RZ, RZ, 0x1f ;  /* 0x0000001fff037424 */ /* 0x000fe200078e00ff */
[----:B-1----:R-:W-:Y:S02]  /*23f70*/  MOV R2, 0x23f90 ;  /* 0x00023f9000027802 */ /* 0x002fe40000000f00 */
[----:B------:R-:W-:Y:S05]  /*23f80*/  CALL.REL.NOINC `($__internal_39_$__cuda_sm70_shflsync_idx_p) ;  /* 0x0000221000007944 */ /* 0x000fea0003c00000 */
[----:B------:R-:W-:Y:S01]  /*23f90*/  IMAD.MOV.U32 R13, RZ, RZ, R10 ;  /* 0x000000ffff0d7224 */ /* 0x000fe200078e000a */
[----:B------:R-:W-:Y:S01]  /*23fa0*/  MOV R11, R8 ;  /* 0x00000008000b7202 */ /* 0x000fe20000000f00 */
[----:B------:R-:W-:Y:S01]  /*23fb0*/  IMAD.MOV.U32 R5, RZ, RZ, RZ ;  /* 0x000000ffff057224 */ /* 0x000fe200078e00ff */
[----:B------:R-:W-:Y:S01]  /*23fc0*/  MOV R10, R0 ;  /* 0x00000000000a7202 */ /* 0x000fe20000000f00 */
[----:B------:R-:W-:Y:S01]  /*23fd0*/  IMAD.MOV.U32 R3, RZ, RZ, 0x1f ;  /* 0x0000001fff037424 */ /* 0x000fe200078e00ff */
[----:B------:R-:W-:-:S02]  /*23fe0*/  MOV R2, 0x24000 ;  /* 0x0002400000027802 */ /* 0x000fc40000000f00 */
[----:B------:R-:W-:Y:S05]  /*23ff0*/  CALL.REL.NOINC `($__internal_39_$__cuda_sm70_shflsync_idx_p) ;  /* 0x000021a000007944 */ /* 0x000fea0003c00000 */
[----:B------:R-:W-:Y:S01]  /*24000*/  MOV R9, R10 ;  /* 0x0000000a00097202 */ /* 0x000fe20000000f00 */
[----:B------:R-:W-:Y:S05]  /*24010*/  BRA `(.L_x_2666) ;  /* 0xfffdc64000007947 */ /* 0x000fea000383ffff */
.L_x_2400:
[----:B------:R-:W-:Y:S01]  /*24020*/  IMAD.MOV.U32 R11, RZ, RZ, R4 ;  /* 0x000000ffff0b7224 */ /* 0x000fe200078e0004 */
[----:B------:R-:W-:-:S02]  /*24030*/  MOV R3, 0x1f ;  /* 0x0000001f00037802 */ /* 0x000fc40000000f00 */
[----:B-1----:R-:W-:Y:S02]  /*24040*/  MOV R2, 0x24060 ;  /* 0x0002406000027802 */ /* 0x002fe40000000f00 */
[----:B--234-:R-:W-:Y:S05]  /*24050*/  CALL.REL.NOINC `($__internal_39_$__cuda_sm70_shflsync_idx_p) ;  /* 0x0000214000007944 */ /* 0x01cfea0003c00000 */
[----:B------:R-:W-:Y:S01]  /*24060*/  MOV R5, R10 ;  /* 0x0000000a00057202 */ /* 0x000fe20000000f00 */
[----:B------:R-:W-:Y:S05]  /*24070*/  BRA `(.L_x_2399) ;  /* 0xfffdc64000007947 */ /* 0x000fea000383ffff */
.L_x_2465:
[----:B------:R-:W-:Y:S01]  /*24080*/  IMAD.MOV.U32 R11, RZ, RZ, R5 ;  /* 0x000000ffff0b7224 */ /* 0x000fe200078e0005 */
[----:B------:R-:W-:Y:S01]  /*24090*/  MOV R10, RZ ;  /* 0x000000ff000a7202 */ /* 0x000fe20000000f00 */
[----:B------:R-:W-:Y:S01]  /*240a0*/  IMAD.MOV.U32 R3, RZ, RZ, 0x181f ;  /* 0x0000181fff037424 */ /* 0x000fe200078e00ff */
[----:B-1----:R-:W-:Y:S02]  /*240b0*/  MOV R2, 0x240d0 ;  /* 0x000240d000027802 */ /* 0x002fe40000000f00 */
[----:B-----5:R-:W-:Y:S05]  /*240c0*/  CALL.REL.NOINC `($__internal_39_$__cuda_sm70_shflsync_idx_p) ;  /* 0x000020d000007944 */ /* 0x020fea0003c00000 */
[----:B------:R-:W-:Y:S01]  /*240d0*/  MOV R7, R10 ;  /* 0x0000000a00077202 */ /* 0x000fe20000000f00 */
[----:B------:R-:W-:Y:S05]  /*240e0*/  BRA `(.L_x_2667) ;  /* 0xfffe483000007947 */ /* 0x000fea000383ffff */
.L_x_2466:
[----:B------:R-:W-:Y:S01]  /*240f0*/  IMAD.MOV.U32 R11, RZ, RZ, R6 ;  /* 0x000000ffff0b7224 */ /* 0x000fe200078e0006 */
[----:B------:R-:W-:Y:S01]  /*24100*/  MOV R10, RZ ;  /* 0x000000ff000a7202 */ /* 0x000fe20000000f00 */
[----:B------:R-:W-:Y:S01]  /*24110*/  IMAD.MOV.U32 R3, RZ, RZ, 0x181f ;  /* 0x0000181fff037424 */ /* 0x000fe200078e00ff */
[----:B-1----:R-:W-:Y:S02]  /*24120*/  MOV R2, 0x24140 ;  /* 0x0002414000027802 */ /* 0x002fe40000000f00 */
[----:B--23-5:R-:W-:Y:S05]  /*24130*/  CALL.REL.NOINC `($__internal_39_$__cuda_sm70_shflsync_idx_p) ;  /* 0x0000206000007944 */ /* 0x02cfea0003c00000 */
[----:B------:R-:W-:Y:S01]  /*24140*/  MOV R2, R10 ;  /* 0x0000000a00027202 */ /* 0x000fe20000000f00 */
[----:B------:R-:W-:Y:S05]  /*24150*/  BRA `(.L_x_2668) ;  /* 0xfffe47e000007947 */ /* 0x000fea000383ffff */
.L_x_2469:
[----:B------:R-:W-:Y:S01]  /*24160*/  IMAD.MOV.U32 R11, RZ, RZ, R5 ;  /* 0x000000ffff0b7224 */ /* 0x000fe200078e0005 */
[----:B------:R-:W-:Y:S01]  /*24170*/  MOV R10, 0x1 ;  /* 0x00000001000a7802 */ /* 0x000fe20000000f00 */
[----:B--2---:R-:W-:Y:S01]  /*24180*/  IMAD.MOV.U32 R3, RZ, RZ, 0x181f ;  /* 0x0000181fff037424 */ /* 0x004fe200078e00ff */
[----:B----4-:R-:W-:-:S02]  /*24190*/  MOV R2, 0x241b0 ;  /* 0x000241b000027802 */ /* 0x010fc40000000f00 */
[----:B-1-3-5:R-:W-:Y:S05]  /*241a0*/  CALL.REL.NOINC `($__internal_39_$__cuda_sm70_shflsync_idx_p) ;  /* 0x00001ff000007944 */ /* 0x02afea0003c00000 */
[----:B------:R-:W-:Y:S01]  /*241b0*/  IMAD.MOV.U32 R7, RZ, RZ, R10 ;  /* 0x000000ffff077224 */ /* 0x000fe200078e000a */
[----:B------:R-:W-:Y:S01]  /*241c0*/  MOV R10, 0x1 ;  /* 0x00000001000a7802 */ /* 0x000fe20000000f00 */
[----:B------:R-:W-:Y:S01]  /*241d0*/  IMAD.MOV.U32 R11, RZ, RZ, R6 ;  /* 0x000000ffff0b7224 */ /* 0x000fe200078e0006 */
[----:B------:R-:W-:-:S02]  /*241e0*/  MOV R3, 0x181f ;  /* 0x0000181f00037802 */ /* 0x000fc40000000f00 */
[----:B------:R-:W-:Y:S02]  /*241f0*/  MOV R2, 0x24210 ;  /* 0x0002421000027802 */ /* 0x000fe40000000f00 */
[----:B------:R-:W-:Y:S05]  /*24200*/  CALL.REL.NOINC `($__internal_39_$__cuda_sm70_shflsync_idx_p) ;  /* 0x00001f9000007944 */ /* 0x000fea0003c00000 */
[----:B------:R-:W-:Y:S01]  /*24210*/  MOV R2, R10 ;  /* 0x0000000a00027202 */ /* 0x000fe20000000f00 */
[----:B------:R-:W-:Y:S05]  /*24220*/  BRA `(.L_x_2669) ;  /* 0xfffe480000007947 */ /* 0x000fea000383ffff */
.L_x_2472:
[----:B------:R-:W-:Y:S01]  /*24230*/  IMAD.MOV.U32 R11, RZ, RZ, R5 ;  /* 0x000000ffff0b7224 */ /* 0x000fe200078e0005 */
[----:B------:R-:W-:Y:S01]  /*24240*/  MOV R10, 0x2 ;  /* 0x00000002000a7802 */ /* 0x000fe20000000f00 */
[----:B-1----:R-:W-:Y:S01]  /*24250*/  IMAD.MOV.U32 R3, RZ, RZ, 0x181f ;  /* 0x0000181fff037424 */ /* 0x002fe200078e00ff */
[----:B--2---:R-:W-:Y:S02]  /*24260*/  MOV R2, 0x24280 ;  /* 0x0002428000027802 */ /* 0x004fe40000000f00 */
[----:B---3-5:R-:W-:Y:S05]  /*24270*/  CALL.REL.NOINC `($__internal_39_$__cuda_sm70_shflsync_idx_p) ;  /* 0x00001f2000007944 */ /* 0x028fea0003c00000 */
[----:B------:R-:W-:Y:S01]  /*24280*/  MOV R7, R10 ;  /* 0x0000000a00077202 */ /* 0x000fe20000000f00 */
[----:B------:R-:W-:Y:S05]  /*24290*/  BRA `(.L_x_2670) ;  /* 0xfffe486000007947 */ /* 0x000fea000383ffff */
.L_x_2473:
[----:B------:R-:W-:Y:S01]  /*242a0*/  IMAD.MOV.U32 R11, RZ, RZ, R6 ;  /* 0x000000ffff0b7224 */ /* 0x000fe200078e0006 */
[----:B------:R-:W-:Y:S01]  /*242b0*/  MOV R10, 0x2 ;  /* 0x00000002000a7802 */ /* 0x000fe20000000f00 */
[----:B------:R-:W-:Y:S01]  /*242c0*/  IMAD.MOV.U32 R3, RZ, RZ, 0x181f ;  /* 0x0000181fff037424 */ /* 0x000fe200078e00ff */
[----:B--2---:R-:W-:Y:S02]  /*242d0*/  MOV R2, 0x242f0 ;  /* 0x000242f000027802 */ /* 0x004fe40000000f00 */
[----:B-1-345:R-:W-:Y:S05]  /*242e0*/  CALL.REL.NOINC `($__internal_39_$__cuda_sm70_shflsync_idx_p) ;  /* 0x00001eb000007944 */ /* 0x03afea0003c00000 */
[----:B------:R-:W-:Y:S01]  /*242f0*/  MOV R2, R10 ;  /* 0x0000000a00027202 */ /* 0x000fe20000000f00 */
[----:B------:R-:W-:Y:S05]  /*24300*/  BRA `(.L_x_2671) ;  /* 0xfffe481000007947 */ /* 0x000fea000383ffff */
.L_x_2476:
[----:B------:R-:W-:Y:S01]  /*24310*/  IMAD.MOV.U32 R11, RZ, RZ, R5 ;  /* 0x000000ffff0b7224 */ /* 0x000fe200078e0005 */
[----:B------:R-:W-:Y:S01]  /*24320*/  MOV R10, 0x3 ;  /* 0x00000003000a7802 */ /* 0x000fe20000000f00 */
[----:B-1----:R-:W-:Y:S01]  /*24330*/  IMAD.MOV.U32 R3, RZ, RZ, 0x181f ;  /* 0x0000181fff037424 */ /* 0x002fe200078e00ff */
[----:B------:R-:W-:-:S02]  /*24340*/  MOV R2, 0x24360 ;  /* 0x0002436000027802 */ /* 0x000fc40000000f00 */
[----:B--2345:R-:W-:Y:S05]  /*24350*/  CALL.REL.NOINC `($__internal_39_$__cuda_sm70_shflsync_idx_p) ;  /* 0x00001e4000007944 */ /* 0x03cfea0003c00000 */
        /* <DEDUP_REMOVED lines=8> */
.L_x_2479:
[----:B------:R-:W-:Y:S01]  /*243e0*/  IMAD.MOV.U32 R11, RZ, RZ, R5 ;  /* 0x000000ffff0b7224 */ /* 0x000fe200078e0005 */
[----:B------:R-:W-:Y:S01]  /*243f0*/  MOV R10, 0x4 ;  /* 0x00000004000a7802 */ /* 0x000fe20000000f00 */
[----:B-1----:R-:W-:Y:S01]  /*24400*/  IMAD.MOV.U32 R3, RZ, RZ, 0x181f ;  /* 0x0000181fff037424 */ /* 0x002fe200078e00ff */
[----:B------:R-:W-:Y:S02]  /*24410*/  MOV R2, 0x24430 ;  /* 0x0002443000027802 */ /* 0x000fe40000000f00 */
[----:B--2345:R-:W-:Y:S05]  /*24420*/  CALL.REL.NOINC `($__internal_39_$__cuda_sm70_shflsync_idx_p) ;  /* 0x00001d7000007944 */ /* 0x03cfea0003c00000 */
[----:B------:R-:W-:Y:S01]  /*24430*/  MOV R7, R10 ;  /* 0x0000000a00077202 */ /* 0x000fe20000000f00 */
[----:B------:R-:W-:Y:S05]  /*24440*/  BRA `(.L_x_2673) ;  /* 0xfffe488000007947 */ /* 0x000fea000383ffff */
.L_x_2480:
[----:B------:R-:W-:Y:S01]  /*24450*/  IMAD.MOV.U32 R11, RZ, RZ, R6 ;  /* 0x000000ffff0b7224 */ /* 0x000fe200078e0006 */
[----:B------:R-:W-:Y:S01]  /*24460*/  MOV R10, 0x4 ;  /* 0x00000004000a7802 */ /* 0x000fe20000000f00 */
[----:B-1----:R-:W-:Y:S01]  /*24470*/  IMAD.MOV.U32 R3, RZ, RZ, 0x181f ;  /* 0x0000181fff037424 */ /* 0x002fe200078e00ff */
[----:B------:R-:W-:Y:S02]  /*24480*/  MOV R2, 0x244a0 ;  /* 0x000244a000027802 */ /* 0x000fe40000000f00 */
[----:B--2345:R-:W-:Y:S05]  /*24490*/  CALL.REL.NOINC `($__internal_39_$__cuda_sm70_shflsync_idx_p) ;  /* 0x00001d0000007944 */ /* 0x03cfea0003c00000 */
[----:B------:R-:W-:Y:S01]  /*244a0*/  MOV R2, R10 ;  /* 0x0000000a00027202 */ /* 0x000fe20000000f00 */
[----:B------:R-:W-:Y:S05]  /*244b0*/  BRA `(.L_x_2674) ;  /* 0xfffe483000007947 */ /* 0x000fea000383ffff */
.L_x_2483:
[----:B------:R-:W-:Y:S01]  /*244c0*/  IMAD.MOV.U32 R11, RZ, RZ, R5 ;  /* 0x000000ffff0b7224 */ /* 0x000fe200078e0005 */
[----:B------:R-:W-:Y:S01]  /*244d0*/  MOV R10, 0x5 ;  /* 0x00000005000a7802 */ /* 0x000fe20000000f00 */
[----:B--2---:R-:W-:Y:S01]  /*244e0*/  IMAD.MOV.U32 R3, RZ, RZ, 0x181f ;  /* 0x0000181fff037424 */ /* 0x004fe200078e00ff */
[----:B------:R-:W-:-:S02]  /*244f0*/  MOV R2, 0x24510 ;  /* 0x0002451000027802 */ /* 0x000fc40000000f00 */
[----:B-1-345:R-:W-:Y:S05]  /*24500*/  CALL.REL.NOINC `($__internal_39_$__cuda_sm70_shflsync_idx_p) ;  /* 0x00001c9000007944 */ /* 0x03afea0003c00000 */
        /* <DEDUP_REMOVED lines=8> */
.L_x_2486:
[----:B------:R-:W-:Y:S01]  /*24590*/  IMAD.MOV.U32 R11, RZ, RZ, R5 ;  /* 0x000000ffff0b7224 */ /* 0x000fe200078e0005 */
[----:B------:R-:W-:Y:S01]  /*245a0*/  MOV R10, 0x6 ;  /* 0x00000006000a7802 */ /* 0x000fe20000000f00 */
[----:B-1----:R-:W-:Y:S01]  /*245b0*/  IMAD.MOV.U32 R3, RZ, RZ, 0x181f ;  /* 0x0000181fff037424 */ /* 0x002fe200078e00ff */
[----:B--2---:R-:W-:Y:S02]  /*245c0*/  MOV R2, 0x245e0 ;  /* 0x000245e000027802 */ /* 0x004fe40000000f00 */
[----:B---345:R-:W-:Y:S05]  /*245d0*/  CALL.REL.NOINC `($__internal_39_$__cuda_sm70_shflsync_idx_p) ;  /* 0x00001bc000007944 */ /* 0x038fea0003c00000 */
[----:B------:R-:W-:Y:S01]  /*245e0*/  MOV R7, R10 ;  /* 0x0000000a00077202 */ /* 0x000fe20000000f00 */
[----:B------:R-:W-:Y:S05]  /*245f0*/  BRA `(.L_x_2676) ;  /* 0xfffe48a000007947 */ /* 0x000fea000383ffff */
.L_x_2487:
[----:B------:R-:W-:Y:S01]  /*24600*/  IMAD.MOV.U32 R11, RZ, RZ, R6 ;  /* 0x000000ffff0b7224 */ /* 0x000fe200078e0006 */
[----:B------:R-:W-:Y:S01]  /*24610*/  MOV R10, 0x6 ;  /* 0x00000006000a7802 */ /* 0x000fe20000000f00 */
[----:B------:R-:W-:Y:S01]  /*24620*/  IMAD.MOV.U32 R3, RZ, RZ, 0x181f ;  /* 0x0000181fff037424 */ /* 0x000fe200078e00ff */
[----:B--2---:R-:W-:Y:S02]  /*24630*/  MOV R2, 0x24650 ;  /* 0x0002465000027802 */ /* 0x004fe40000000f00 */
[----:B-1-345:R-:W-:Y:S05]  /*24640*/  CALL.REL.NOINC `($__internal_39_$__cuda_sm70_shflsync_idx_p) ;  /* 0x00001b5000007944 */ /* 0x03afea0003c00000 */
[----:B------:R-:W-:Y:S01]  /*24650*/  MOV R2, R10 ;  /* 0x0000000a00027202 */ /* 0x000fe20000000f00 */
[----:B------:R-:W-:Y:S05]  /*24660*/  BRA `(.L_x_2677) ;  /* 0xfffe485000007947 */ /* 0x000fea000383ffff */
.L_x_2490:
        /* <DEDUP_REMOVED lines=13> */
.L_x_2593:
[----:B------:R1:W5:Y:S01]  /*24740*/  LDL R0, [R1+0x8] ;  /* 0x0000080001007983 */ /* 0x0003620000100800 */
[----:B------:R-:W-:Y:S02]  /*24750*/  MOV R8, 0x2 ;  /* 0x0000000200087802 */ /* 0x000fe40000000f00 */
[----:B--2---:R-:W-:Y:S02]  /*24760*/  MOV R4, 0x24780 ;  /* 0x0002478000047802 */ /* 0x004fe40000000f00 */
[----:B-1---5:R-:W-:Y:S05]  /*24770*/  CALL.REL.NOINC `($__internal_38_$__cuda_sm70_shflsync_bfly_p) ;  /* 0x000019d000007944 */ /* 0x022fea0003c00000 */
[----:B------:R-:W-:Y:S01]  /*24780*/  MOV R2, R0 ;  /* 0x0000000000027202 */ /* 0x000fe20000000f00 */
[----:B------:R-:W-:Y:S05]  /*24790*/  BRA `(.L_x_2679) ;  /* 0xffffad7000007947 */ /* 0x000fea000383ffff */
.L_x_2594:
[----:B------:R-:W-:Y:S01]  /*247a0*/  IMAD.MOV.U32 R0, RZ, RZ, R2 ;  /* 0x000000ffff007224 */ /* 0x000fe200078e0002 */
[----:B------:R-:W-:Y:S02]  /*247b0*/  MOV R8, 0x1 ;  /* 0x0000000100087802 */ /* 0x000fe40000000f00 */
[----:B------:R-:W-:Y:S02]  /*247c0*/  MOV R4, 0x247e0 ;  /* 0x000247e000047802 */ /* 0x000fe40000000f00 */
[----:B------:R-:W-:Y:S05]  /*247d0*/  CALL.REL.NOINC `($__internal_38_$__cuda_sm70_shflsync_bfly_p) ;  /* 0x0000197000007944 */ /* 0x000fea0003c00000 */
[----:B------:R-:W-:Y:S02]  /*247e0*/  FADD.FTZ R2, R2, R0 ;  /* 0x0000000002027221 */ /* 0x000fe40000010000 */
[----:B------:R1:W5:Y:S01]  /*247f0*/  LDL R0, [R1+0x4] ;  /* 0x0000040001007983 */ /* 0x0003620000100800 */
[----:B------:R-:W-:-:S02]  /*24800*/  MOV R8, 0x2 ;  /* 0x0000000200087802 */ /* 0x000fc40000000f00 */
[----:B------:R-:W-:Y:S02]  /*24810*/  MOV R4, 0x24830 ;  /* 0x0002483000047802 */ /* 0x000fe40000000f00 */
[----:B-1---5:R-:W-:Y:S05]  /*24820*/  CALL.REL.NOINC `($__internal_38_$__cuda_sm70_shflsync_bfly_p) ;  /* 0x0000192000007944 */ /* 0x022fea0003c00000 */
[----:B------:R-:W2:Y:S01]  /*24830*/  LDL.LU R4, [R1+0x4] ;  /* 0x0000040001047983 */ /* 0x000ea20000300800 */
[----:B------:R-:W-:Y:S01]  /*24840*/  MOV R8, 0x1 ;  /* 0x0000000100087802 */ /* 0x000fe20000000f00 */
[----:B--2---:R-:W-:Y:S01]  /*24850*/  FADD.FTZ R5, R4, R0 ;  /* 0x0000000004057221 */ /* 0x004fe20000010000 */
[----:B------:R-:W-:-:S04]  /*24860*/  MOV R4, 0x24890 ;  /* 0x0002489000047802 */ /* 0x000fc80000000f00 */
[----:B------:R-:W-:Y:S02]  /*24870*/  MOV R0, R5 ;  /* 0x0000000500007202 */ /* 0x000fe40000000f00 */
[----:B------:R-:W-:Y:S05]  /*24880*/  CALL.REL.NOINC `($__internal_38_$__cuda_sm70_shflsync_bfly_p) ;  /* 0x000018c000007944 */ /* 0x000fea0003c00000 */
[----:B------:R-:W-:Y:S02]  /*24890*/  FADD.FTZ R5, R5, R0 ;  /* 0x0000000005057221 */ /* 0x000fe40000010000 */
[----:B------:R1:W5:Y:S01]  /*248a0*/  LDL R0, [R1+0xc] ;  /* 0x00000c0001007983 */ /* 0x0003620000100800 */
[----:B------:R-:W-:Y:S02]  /*248b0*/  MOV R8, 0x2 ;  /* 0x0000000200087802 */ /* 0x000fe40000000f00 */
        /* <DEDUP_REMOVED lines=19> */
[----:B------:R-:W-:Y:S01]  /*249f0*/  MOV R9, R0 ;  /* 0x0000000000097202 */ /* 0x000fe20000000f00 */
[----:B------:R-:W-:Y:S05]  /*24a00*/  BRA `(.L_x_2680) ;  /* 0xffffac3000007947 */ /* 0x000fea000383ffff */
.L_x_2601:
[----:B--234-:R-:W-:Y:S01]  /*24a10*/  IMAD.MOV.U32 R11, RZ, RZ, R6 ;  /* 0x000000ffff0b7224 */ /* 0x01cfe200078e0006 */
[----:B------:R-:W-:Y:S01]  /*24a20*/  MOV R10, RZ ;  /* 0x000000ff000a7202 */ /* 0x000fe20000000f00 */
[----:B------:R-:W-:Y:S01]  /*24a30*/  IMAD.MOV.U32 R3, RZ, RZ, 0x181f ;  /* 0x0000181fff037424 */ /* 0x000fe200078e00ff */
[----:B------:R-:W-:Y:S02]  /*24a40*/  MOV R2, 0x24a60 ;  /* 0x00024a6000027802 */ /* 0x000fe40000000f00 */
[----:B-1----:R-:W-:Y:S05]  /*24a50*/  CALL.REL.NOINC `($__internal_39_$__cuda_sm70_shflsync_idx_p) ;  /* 0x0000174000007944 */ /* 0x002fea0003c00000 */
[----:B------:R-:W-:Y:S01]  /*24a60*/  MOV R8, R10 ;  /* 0x0000000a00087202 */ /* 0x000fe20000000f00 */
[----:B------:R-:W-:Y:S05]  /*24a70*/  BRA `(.L_x_2681) ;  /* 0xffffc46000007947 */ /* 0x000fea000383ffff */
.L_x_2602:
[----:B------:R-:W-:Y:S01]  /*24a80*/  IMAD.MOV.U32 R11, RZ, RZ, R7 ;  /* 0x000000ffff0b7224 */ /* 0x000fe200078e0007 */
[----:B------:R-:W-:Y:S01]  /*24a90*/  MOV R10, RZ ;  /* 0x000000ff000a7202 */ /* 0x000fe20000000f00 */
[----:B------:R-:W-:Y:S01]  /*24aa0*/  IMAD.MOV.U32 R3, RZ, RZ, 0x181f ;  /* 0x0000181fff037424 */ /* 0x000fe200078e00ff */
[----:B------:R-:W-:Y:S02]  /*24ab0*/  MOV R2, 0x24ad0 ;  /* 0x00024ad000027802 */ /* 0x000fe40000000f00 */
[----:B-123--:R-:W-:Y:S05]  /*24ac0*/  CALL.REL.NOINC `($__internal_39_$__cuda_sm70_shflsync_idx_p) ;  /* 0x000016d000007944 */ /* 0x00efea0003c00000 */
[----:B------:R-:W-:Y:S01]  /*24ad0*/  MOV R2, R10 ;  /* 0x0000000a00027202 */ /* 0x000fe20000000f00 */
[----:B------:R-:W-:Y:S05]  /*24ae0*/  BRA `(.L_x_2682) ;  /* 0xffffc41000007947 */ /* 0x000fea000383ffff */
.L_x_2603:
[----:B------:R-:W-:Y:S01]  /*24af0*/  IMAD.MOV.U32 R11, RZ, RZ, R6 ;  /* 0x000000ffff0b7224 */ /* 0x000fe200078e0006 */
[----:B------:R-:W-:Y:S01]  /*24b00*/  MOV R10, 0x1 ;  /* 0x00000001000a7802 */ /* 0x000fe20000000f00 */
[----:B--2---:R-:W-:Y:S01]  /*24b10*/  IMAD.MOV.U32 R3, RZ, RZ, 0x181f ;  /* 0x0000181fff037424 */ /* 0x004fe200078e00ff */
[----:B------:R-:W-:-:S02]  /*24b20*/  MOV R2, 0x24b40 ;  /* 0x00024b4000027802 */ /* 0x000fc40000000f00 */
[----:B-1--4-:R-:W-:Y:S05]  /*24b30*/  CALL.REL.NOINC `($__internal_39_$__cuda_sm70_shflsync_idx_p) ;  /* 0x0000166000007944 */ /* 0x012fea0003c00000 */
        /* <DEDUP_REMOVED lines=8> */
.L_x_2604:
[----:B------:R-:W-:Y:S01]  /*24bc0*/  IMAD.MOV.U32 R11, RZ, RZ, R6 ;  /* 0x000000ffff0b7224 */ /* 0x000fe200078e0006 */
[----:B------:R-:W-:Y:S01]  /*24bd0*/  MOV R10, 0x2 ;  /* 0x00000002000a7802 */ /* 0x000fe20000000f00 */
[----:B--2---:R-:W-:Y:S01]  /*24be0*/  IMAD.MOV.U32 R3, RZ, RZ, 0x181f ;  /* 0x0000181fff037424 */ /* 0x004fe200078e00ff */
[----:B------:R-:W-:Y:S02]  /*24bf0*/  MOV R2, 0x24c10 ;  /* 0x00024c1000027802 */ /* 0x000fe40000000f00 */
[----:B-1-34-:R-:W-:Y:S05]  /*24c00*/  CALL.REL.NOINC `($__internal_39_$__cuda_sm70_shflsync_idx_p) ;  /* 0x0000159000007944 */ /* 0x01afea0003c00000 */
[----:B------:R-:W-:Y:S01]  /*24c10*/  MOV R8, R10 ;  /* 0x0000000a00087202 */ /* 0x000fe20000000f00 */
[----:B------:R-:W-:Y:S05]  /*24c20*/  BRA `(.L_x_2684) ;  /* 0xffffc3c000007947 */ /* 0x000fea000383ffff */
.L_x_2605:
[----:B------:R-:W-:Y:S01]  /*24c30*/  IMAD.MOV.U32 R11, RZ, RZ, R7 ;  /* 0x000000ffff0b7224 */ /* 0x000fe200078e0007 */
[----:B------:R-:W-:Y:S01]  /*24c40*/  MOV R10, 0x2 ;  /* 0x00000002000a7802 */ /* 0x000fe20000000f00 */
[----:B--2---:R-:W-:Y:S01]  /*24c50*/  IMAD.MOV.U32 R3, RZ, RZ, 0x181f ;  /* 0x0000181fff037424 */ /* 0x004fe200078e00ff */
[----:B------:R-:W-:Y:S02]  /*24c60*/  MOV R2, 0x24c80 ;  /* 0x00024c8000027802 */ /* 0x000fe40000000f00 */
[----:B-1-34-:R-:W-:Y:S05]  /*24c70*/  CALL.REL.NOINC `($__internal_39_$__cuda_sm70_shflsync_idx_p) ;  /* 0x0000152000007944 */ /* 0x01afea0003c00000 */
[----:B------:R-:W-:Y:S01]  /*24c80*/  MOV R2, R10 ;  /* 0x0000000a00027202 */ /* 0x000fe20000000f00 */
[----:B------:R-:W-:Y:S05]  /*24c90*/  BRA `(.L_x_2685) ;  /* 0xffffc37000007947 */ /* 0x000fea000383ffff */
.L_x_2606:
[----:B------:R-:W-:Y:S01]  /*24ca0*/  IMAD.MOV.U32 R11, RZ, RZ, R6 ;  /* 0x000000ffff0b7224 */ /* 0x000fe200078e0006 */
[----:B------:R-:W-:Y:S01]  /*24cb0*/  MOV R10, 0x3 ;  /* 0x00000003000a7802 */ /* 0x000fe20000000f00 */
[----:B---3--:R-:W-:Y:S01]  /*24cc0*/  IMAD.MOV.U32 R3, RZ, RZ, 0x181f ;  /* 0x0000181fff037424 */ /* 0x008fe200078e00ff */
[----:B------:R-:W-:-:S02]  /*24cd0*/  MOV R2, 0x24cf0 ;  /* 0x00024cf000027802 */ /* 0x000fc40000000f00 */
[----:B-12---:R-:W-:Y:S05]  /*24ce0*/  CALL.REL.NOINC `($__internal_39_$__cuda_sm70_shflsync_idx_p) ;  /* 0x000014b000007944 */ /* 0x006fea0003c00000 */
        /* <DEDUP_REMOVED lines=8> */
.L_x_2607:
[----:B------:R-:W-:Y:S01]  /*24d70*/  IMAD.MOV.U32 R11, RZ, RZ, R6 ;  /* 0x000000ffff0b7224 */ /* 0x000fe200078e0006 */
[----:B------:R-:W-:Y:S01]  /*24d80*/  MOV R10, 0x4 ;  /* 0x00000004000a7802 */ /* 0x000fe20000000f00 */
[----:B-1----:R-:W-:Y:S01]  /*24d90*/  IMAD.MOV.U32 R3, RZ, RZ, 0x181f ;  /* 0x0000181fff037424 */ /* 0x002fe200078e00ff */
[----:B------:R-:W-:Y:S02]  /*24da0*/  MOV R2, 0x24dc0 ;  /* 0x00024dc000027802 */ /* 0x000fe40000000f00 */
[----:B----4-:R-:W-:Y:S05]  /*24db0*/  CALL.REL.NOINC `($__internal_39_$__cuda_sm70_shflsync_idx_p) ;  /* 0x000013e000007944 */ /* 0x010fea0003c00000 */
[----:B------:R-:W-:Y:S01]  /*24dc0*/  MOV R8, R10 ;  /* 0x0000000a00087202 */ /* 0x000fe20000000f00 */
[----:B------:R-:W-:Y:S05]  /*24dd0*/  BRA `(.L_x_2687) ;  /* 0xffffc32000007947 */ /* 0x000fea000383ffff */
.L_x_2608:
[----:B------:R-:W-:Y:S01]  /*24de0*/  IMAD.MOV.U32 R11, RZ, RZ, R7 ;  /* 0x000000ffff0b7224 */ /* 0x000fe200078e0007 */
[----:B------:R-:W-:Y:S01]  /*24df0*/  MOV R10, 0x4 ;  /* 0x00000004000a7802 */ /* 0x000fe20000000f00 */
[----:B-1----:R-:W-:Y:S01]  /*24e00*/  IMAD.MOV.U32 R3, RZ, RZ, 0x181f ;  /* 0x0000181fff037424 */ /* 0x002fe200078e00ff */
[----:B------:R-:W-:Y:S02]  /*24e10*/  MOV R2, 0x24e30 ;  /* 0x00024e3000027802 */ /* 0x000fe40000000f00 */
[----:B--234-:R-:W-:Y:S05]  /*24e20*/  CALL.REL.NOINC `($__internal_39_$__cuda_sm70_shflsync_idx_p) ;  /* 0x0000137000007944 */ /* 0x01cfea0003c00000 */
[----:B------:R-:W-:Y:S01]  /*24e30*/  MOV R2, R10 ;  /* 0x0000000a00027202 */ /* 0x000fe20000000f00 */
[----:B------:R-:W-:Y:S05]  /*24e40*/  BRA `(.L_x_2688) ;  /* 0xffffc2d000007947 */ /* 0x000fea000383ffff */
.L_x_2609:
        /* <DEDUP_REMOVED lines=13> */
.L_x_2610:
[----:B------:R-:W-:Y:S01]  /*24f20*/  IMAD.MOV.U32 R11, RZ, RZ, R6 ;  /* 0x000000ffff0b7224 */ /* 0x000fe200078e0006 */
[----:B------:R-:W-:Y:S01]  /*24f30*/  MOV R10, 0x6 ;  /* 0x00000006000a7802 */ /* 0x000fe20000000f00 */
[----:B-1----:R-:W-:Y:S01]  /*24f40*/  IMAD.MOV.U32 R3, RZ, RZ, 0x181f ;  /* 0x0000181fff037424 */ /* 0x002fe200078e00ff */
[----:B------:R-:W-:Y:S02]  /*24f50*/  MOV R2, 0x24f70 ;  /* 0x00024f7000027802 */ /* 0x000fe40000000f00 */
[----:B---34-:R-:W-:Y:S05]  /*24f60*/  CALL.REL.NOINC `($__internal_39_$__cuda_sm70_shflsync_idx_p) ;  /* 0x0000123000007944 */ /* 0x018fea0003c00000 */
[----:B------:R-:W-:Y:S01]  /*24f70*/  MOV R8, R10 ;  /* 0x0000000a00087202 */ /* 0x000fe20000000f00 */
[----:B------:R-:W-:Y:S05]  /*24f80*/  BRA `(.L_x_2690) ;  /* 0xffffc28000007947 */ /* 0x000fea000383ffff */
.L_x_2611:
[----:B------:R-:W-:Y:S01]  /*24f90*/  IMAD.MOV.U32 R11, RZ, RZ, R7 ;  /* 0x000000ffff0b7224 */ /* 0x000fe200078e0007 */
[----:B------:R-:W-:Y:S01]  /*24fa0*/  MOV R10, 0x6 ;  /* 0x00000006000a7802 */ /* 0x000fe20000000f00 */
[----:B-1----:R-:W-:Y:S01]  /*24fb0*/  IMAD.MOV.U32 R3, RZ, RZ, 0x181f ;  /* 0x0000181fff037424 */ /* 0x002fe200078e00ff */
[----:B------:R-:W-:Y:S02]  /*24fc0*/  MOV R2, 0x24fe0 ;  /* 0x00024fe000027802 */ /* 0x000fe40000000f00 */
[----:B--234-:R-:W-:Y:S05]  /*24fd0*/  CALL.REL.NOINC `($__internal_39_$__cuda_sm70_shflsync_idx_p) ;  /* 0x000011c000007944 */ /* 0x01cfea0003c00000 */
[----:B------:R-:W-:Y:S01]  /*24fe0*/  MOV R2, R10 ;  /* 0x0000000a00027202 */ /* 0x000fe20000000f00 */
[----:B------:R-:W-:Y:S05]  /*24ff0*/  BRA `(.L_x_2691) ;  /* 0xffffc23000007947 */ /* 0x000fea000383ffff */
.L_x_2612:
[----:B------:R-:W-:Y:S01]  /*25000*/  IMAD.MOV.U32 R11, RZ, RZ, R6 ;  /* 0x000000ffff0b7224 */ /* 0x000fe200078e0006 */
[----:B------:R-:W-:Y:S01]  /*25010*/  MOV R10, 0x7 ;  /* 0x00000007000a7802 */ /* 0x000fe20000000f00 */
[----:B--2---:R-:W-:Y:S01]  /*25020*/  IMAD.MOV.U32 R3, RZ, RZ, 0x181f ;  /* 0x0000181fff037424 */ /* 0x004fe200078e00ff */
[----:B------:R-:W-:-:S02]  /*25030*/  MOV R2, 0x25050 ;  /* 0x0002505000027802 */ /* 0x000fc40000000f00 */
[----:B-1-34-:R-:W-:Y:S05]  /*25040*/  CALL.REL.NOINC `($__internal_39_$__cuda_sm70_shflsync_idx_p) ;  /* 0x0000115000007944 */ /* 0x01afea0003c00000 */
        /* <DEDUP_REMOVED lines=8> */
.L_x_2614:
[----:B------:R-:W-:Y:S01]  /*250d0*/  IMAD.MOV.U32 R11, RZ, RZ, R13 ;  /* 0x000000ffff0b7224 */ /* 0x000fe200078e000d */
[----:B------:R-:W-:Y:S01]  /*250e0*/  MOV R10, RZ ;  /* 0x000000ff000a7202 */ /* 0x000fe20000000f00 */
[----:B------:R-:W-:Y:S01]  /*250f0*/  IMAD.MOV.U32 R3, RZ, RZ, 0x1c1f ;  /* 0x00001c1fff037424 */ /* 0x000fe200078e00ff */
[----:B------:R-:W-:Y:S02]  /*25100*/  MOV R2, 0x25120 ;  /* 0x0002512000027802 */ /* 0x000fe40000000f00 */
[----:B------:R-:W-:Y:S05]  /*25110*/  CALL.REL.NOINC `($__internal_39_$__cuda_sm70_shflsync_idx_p) ;  /* 0x0000108000007944 */ /* 0x000fea0003c00000 */
[----:B------:R-:W-:Y:S01]  /*25120*/  MOV R12, R10 ;  /* 0x0000000a000c7202 */ /* 0x000fe20000000f00 */
[----:B------:R-:W-:Y:S05]  /*25130*/  BRA `(.L_x_2693) ;  /* 0xffffc40000007947 */ /* 0x000fea000383ffff */
.L_x_2615:
[----:B------:R-:W-:Y:S01]  /*25140*/  IMAD.MOV.U32 R11, RZ, RZ, R19 ;  /* 0x000000ffff0b7224 */ /* 0x000fe200078e0013 */
[----:B------:R-:W-:Y:S01]  /*25150*/  MOV R10, RZ ;  /* 0x000000ff000a7202 */ /* 0x000fe20000000f00 */
[----:B------:R-:W-:Y:S01]  /*25160*/  IMAD.MOV.U32 R3, RZ, RZ, 0x1c1f ;  /* 0x00001c1fff037424 */ /* 0x000fe200078e00ff */
[----:B------:R-:W-:Y:S02]  /*25170*/  MOV R2, 0x25190 ;  /* 0x0002519000027802 */ /* 0x000fe40000000f00 */
[----:B-12---:R-:W-:Y:S05]  /*25180*/  CALL.REL.NOINC `($__internal_39_$__cuda_sm70_shflsync_idx_p) ;  /* 0x0000101000007944 */ /* 0x006fea0003c00000 */
[----:B------:R-:W-:Y:S01]  /*25190*/  MOV R2, R10 ;  /* 0x0000000a00027202 */ /* 0x000fe20000000f00 */
[----:B------:R-:W-:Y:S05]  /*251a0*/  BRA `(.L_x_2694) ;  /* 0xffffc3b000007947 */ /* 0x000fea000383ffff */
.L_x_2618:
[----:B----4-:R-:W-:Y:S01]  /*251b0*/  IMAD.MOV.U32 R11, RZ, RZ, R13 ;  /* 0x000000ffff0b7224 */ /* 0x010fe200078e000d */
[----:B------:R-:W-:Y:S01]  /*251c0*/  MOV R10, 0x1 ;  /* 0x00000001000a7802 */ /* 0x000fe20000000f00 */
[----:B------:R-:W-:Y:S01]  /*251d0*/  IMAD.MOV.U32 R3, RZ, RZ, 0x1c1f ;  /* 0x00001c1fff037424 */ /* 0x000fe200078e00ff */
[----:B------:R-:W-:-:S02]  /*251e0*/  MOV R2, 0x25200 ;  /* 0x0002520000027802 */ /* 0x000fc40000000f00 */
[----:B-123--:R-:W-:Y:S05]  /*251f0*/  CALL.REL.NOINC `($__internal_39_$__cuda_sm70_shflsync_idx_p) ;  /* 0x00000fa000007944 */ /* 0x00efea0003c00000 */
        /* <DEDUP_REMOVED lines=8> */
.L_x_2621:
[----:B----4-:R-:W-:Y:S01]  /*25280*/  IMAD.MOV.U32 R11, RZ, RZ, R13 ;  /* 0x000000ffff0b7224 */ /* 0x010fe200078e000d */
[----:B------:R-:W-:Y:S01]  /*25290*/  MOV R10, 0x2 ;  /* 0x00000002000a7802 */ /* 0x000fe20000000f00 */
[----:B------:R-:W-:Y:S01]  /*252a0*/  IMAD.MOV.U32 R3, RZ, RZ, 0x1c1f ;  /* 0x00001c1fff037424 */ /* 0x000fe200078e00ff */
[----:B------:R-:W-:Y:S02]  /*252b0*/  MOV R2, 0x252d0 ;  /* 0x000252d000027802 */ /* 0x000fe40000000f00 */
[----:B-123--:R-:W-:Y:S05]  /*252c0*/  CALL.REL.NOINC `($__internal_39_$__cuda_sm70_shflsync_idx_p) ;  /* 0x00000ed000007944 */ /* 0x00efea0003c00000 */
[----:B------:R-:W-:Y:S01]  /*252d0*/  MOV R12, R10 ;  /* 0x0000000a000c7202 */ /* 0x000fe20000000f00 */
[----:B------:R-:W-:Y:S05]  /*252e0*/  BRA `(.L_x_2696) ;  /* 0xffffc83000007947 */ /* 0x000fea000383ffff */
.L_x_2622:
[----:B----4-:R-:W-:Y:S01]  /*252f0*/  IMAD.MOV.U32 R11, RZ, RZ, R19 ;  /* 0x000000ffff0b7224 */ /* 0x010fe200078e0013 */
[----:B------:R-:W-:Y:S01]  /*25300*/  MOV R10, 0x2 ;  /* 0x00000002000a7802 */ /* 0x000fe20000000f00 */
[----:B------:R-:W-:Y:S01]  /*25310*/  IMAD.MOV.U32 R3, RZ, RZ, 0x1c1f ;  /* 0x00001c1fff037424 */ /* 0x000fe200078e00ff */
[----:B------:R-:W-:Y:S02]  /*25320*/  MOV R2, 0x25340 ;  /* 0x0002534000027802 */ /* 0x000fe40000000f00 */
[----:B-123--:R-:W-:Y:S05]  /*25330*/  CALL.REL.NOINC `($__internal_39_$__cuda_sm70_shflsync_idx_p) ;  /* 0x00000e6000007944 */ /* 0x00efea0003c00000 */
[----:B------:R-:W-:Y:S01]  /*25340*/  MOV R2, R10 ;  /* 0x0000000a00027202 */ /* 0x000fe20000000f00 */
[----:B------:R-:W-:Y:S05]  /*25350*/  BRA `(.L_x_2697) ;  /* 0xffffc7e000007947 */ /* 0x000fea000383ffff */
.L_x_2625:
[----:B--2---:R-:W-:Y:S01]  /*25360*/  IMAD.MOV.U32 R11, RZ, RZ, R13 ;  /* 0x000000ffff0b7224 */ /* 0x004fe200078e000d */
[----:B------:R-:W-:Y:S01]  /*25370*/  MOV R10, 0x3 ;  /* 0x00000003000a7802 */ /* 0x000fe20000000f00 */
[----:B------:R-:W-:Y:S01]  /*25380*/  IMAD.MOV.U32 R3, RZ, RZ, 0x1c1f ;  /* 0x00001c1fff037424 */ /* 0x000fe200078e00ff */
[----:B-1----:R-:W-:-:S02]  /*25390*/  MOV R2, 0x253b0 ;  /* 0x000253b000027802 */ /* 0x002fc40000000f00 */
[----:B---34-:R-:W-:Y:S05]  /*253a0*/  CALL.REL.NOINC `($__internal_39_$__cuda_sm70_shflsync_idx_p) ;  /* 0x00000df000007944 */ /* 0x018fea0003c00000 */
        /* <DEDUP_REMOVED lines=8> */
.L_x_2629:
[----:B------:R-:W-:Y:S01]  /*25430*/  IMAD.MOV.U32 R11, RZ, RZ, R6 ;  /* 0x000000ffff0b7224 */ /* 0x000fe200078e0006 */
[----:B------:R-:W-:Y:S01]  /*25440*/  MOV R10, RZ ;  /* 0x000000ff000a7202 */ /* 0x000fe20000000f00 */
[----:B------:R-:W-:Y:S01]  /*25450*/  IMAD.MOV.U32 R3, RZ, RZ, 0x181f ;  /* 0x0000181fff037424 */ /* 0x000fe200078e00ff */
[----:B------:R-:W-:Y:S02]  /*25460*/  MOV R2, 0x25480 ;  /* 0x0002548000027802 */ /* 0x000fe40000000f00 */
[----:B------:R-:W-:Y:S05]  /*25470*/  CALL.REL.NOINC `($__internal_39_$__cuda_sm70_shflsync_idx_p) ;  /* 0x00000d2000007944 */ /* 0x000fea0003c00000 */
[----:B------:R-:W-:Y:S01]  /*25480*/  MOV R8, R10 ;  /* 0x0000000a00087202 */ /* 0x000fe20000000f00 */
[----:B------:R-:W-:Y:S05]  /*25490*/  BRA `(.L_x_2699) ;  /* 0xffffd2f000007947 */ /* 0x000fea000383ffff */
.L_x_2630:
[----:B------:R-:W-:Y:S01]  /*254a0*/  IMAD.MOV.U32 R11, RZ, RZ, R7 ;  /* 0x000000ffff0b7224 */ /* 0x000fe200078e0007 */
[----:B------:R-:W-:Y:S01]  /*254b0*/  MOV R10, RZ ;  /* 0x000000ff000a7202 */ /* 0x000fe20000000f00 */
[----:B------:R-:W-:Y:S01]  /*254c0*/  IMAD.MOV.U32 R3, RZ, RZ, 0x181f ;  /* 0x0000181fff037424 */ /* 0x000fe200078e00ff */
[----:B------:R-:W-:Y:S02]  /*254d0*/  MOV R2, 0x254f0 ;  /* 0x000254f000027802 */ /* 0x000fe40000000f00 */
[----:B-12---:R-:W-:Y:S05]  /*254e0*/  CALL.REL.NOINC `($__internal_39_$__cuda_sm70_shflsync_idx_p) ;  /* 0x00000cb000007944 */ /* 0x006fea0003c00000 */
[----:B------:R-:W-:Y:S01]  /*254f0*/  MOV R2, R10 ;  /* 0x0000000a00027202 */ /* 0x000fe20000000f00 */
[----:B------:R-:W-:Y:S05]  /*25500*/  BRA `(.L_x_2700) ;  /* 0xffffd2a000007947 */ /* 0x000fea000383ffff */
.L_x_2631:
[----:B------:R-:W-:Y:S01]  /*25510*/  IMAD.MOV.U32 R11, RZ, RZ, R6 ;  /* 0x000000ffff0b7224 */ /* 0x000fe200078e0006 */
[----:B------:R-:W-:Y:S01]  /*25520*/  MOV R10, 0x1 ;  /* 0x00000001000a7802 */ /* 0x000fe20000000f00 */
[----:B--2---:R-:W-:Y:S01]  /*25530*/  IMAD.MOV.U32 R3, RZ, RZ, 0x181f ;  /* 0x0000181fff037424 */ /* 0x004fe200078e00ff */
[----:B------:R-:W-:-:S02]  /*25540*/  MOV R2, 0x25560 ;  /* 0x0002556000027802 */ /* 0x000fc40000000f00 */
[----:B-1-3--:R-:W-:Y:S05]  /*25550*/  CALL.REL.NOINC `($__internal_39_$__cuda_sm70_shflsync_idx_p) ;  /* 0x00000c4000007944 */ /* 0x00afea0003c00000 */
        /* <DEDUP_REMOVED lines=8> */
.L_x_2632:
[----:B------:R-:W-:Y:S01]  /*255e0*/  IMAD.MOV.U32 R11, RZ, RZ, R6 ;  /* 0x000000ffff0b7224 */ /* 0x000fe200078e0006 */
[----:B------:R-:W-:Y:S01]  /*255f0*/  MOV R10, 0x2 ;  /* 0x00000002000a7802 */ /* 0x000fe20000000f00 */
[----:B-1----:R-:W-:Y:S01]  /*25600*/  IMAD.MOV.U32 R3, RZ, RZ, 0x181f ;  /* 0x0000181fff037424 */ /* 0x002fe200078e00ff */
[----:B------:R-:W-:Y:S02]  /*25610*/  MOV R2, 0x25630 ;  /* 0x0002563000027802 */ /* 0x000fe40000000f00 */
[----:B---34-:R-:W-:Y:S05]  /*25620*/  CALL.REL.NOINC `($__internal_39_$__cuda_sm70_shflsync_idx_p) ;  /* 0x00000b7000007944 */ /* 0x018fea0003c00000 */
[----:B------:R-:W-:Y:S01]  /*25630*/  MOV R8, R10 ;  /* 0x0000000a00087202 */ /* 0x000fe20000000f00 */
[----:B------:R-:W-:Y:S05]  /*25640*/  BRA `(.L_x_2702) ;  /* 0xffffd25000007947 */ /* 0x000fea000383ffff */
.L_x_2633:
[----:B------:R-:W-:Y:S01]  /*25650*/  IMAD.MOV.U32 R11, RZ, RZ, R7 ;  /* 0x000000ffff0b7224 */ /* 0x000fe200078e0007 */
[----:B------:R-:W-:Y:S01]  /*25660*/  MOV R10, 0x2 ;  /* 0x00000002000a7802 */ /* 0x000fe20000000f00 */
[----:B-1----:R-:W-:Y:S01]  /*25670*/  IMAD.MOV.U32 R3, RZ, RZ, 0x181f ;  /* 0x0000181fff037424 */ /* 0x002fe200078e00ff */
[----:B------:R-:W-:Y:S02]  /*25680*/  MOV R2, 0x256a0 ;  /* 0x000256a000027802 */ /* 0x000fe40000000f00 */
[----:B--234-:R-:W-:Y:S05]  /*25690*/  CALL.REL.NOINC `($__internal_39_$__cuda_sm70_shflsync_idx_p) ;  /* 0x00000b0000007944 */ /* 0x01cfea0003c00000 */
[----:B------:R-:W-:Y:S01]  /*256a0*/  MOV R2, R10 ;  /* 0x0000000a00027202 */ /* 0x000fe20000000f00 */
[----:B------:R-:W-:Y:S05]  /*256b0*/  BRA `(.L_x_2703) ;  /* 0xffffd20000007947 */ /* 0x000fea000383ffff */
.L_x_2634:
        /* <DEDUP_REMOVED lines=13> */
.L_x_2635:
[----:B------:R-:W-:Y:S01]  /*25790*/  IMAD.MOV.U32 R11, RZ, RZ, R6 ;  /* 0x000000ffff0b7224 */ /* 0x000fe200078e0006 */
[----:B------:R-:W-:Y:S01]  /*257a0*/  MOV R10, 0x4 ;  /* 0x00000004000a7802 */ /* 0x000fe20000000f00 */
[----:B--2---:R-:W-:Y:S01]  /*257b0*/  IMAD.MOV.U32 R3, RZ, RZ, 0x181f ;  /* 0x0000181fff037424 */ /* 0x004fe200078e00ff */
[----:B------:R-:W-:Y:S02]  /*257c0*/  MOV R2, 0x257e0 ;  /* 0x000257e000027802 */ /* 0x000fe40000000f00 */
[----:B-1-34-:R-:W-:Y:S05]  /*257d0*/  CALL.REL.NOINC `($__internal_39_$__cuda_sm70_shflsync_idx_p) ;  /* 0x000009c000007944 */ /* 0x01afea0003c00000 */
[----:B------:R-:W-:Y:S01]  /*257e0*/  MOV R8, R10 ;  /* 0x0000000a00087202 */ /* 0x000fe20000000f00 */
[----:B------:R-:W-:Y:S05]  /*257f0*/  BRA `(.L_x_2705) ;  /* 0xffffd1b000007947 */ /* 0x000fea000383ffff */
.L_x_2636:
[----:B------:R-:W-:Y:S01]  /*25800*/  IMAD.MOV.U32 R11, RZ, RZ, R7 ;  /* 0x000000ffff0b7224 */ /* 0x000fe200078e0007 */
[----:B------:R-:W-:Y:S01]  /*25810*/  MOV R10, 0x4 ;  /* 0x00000004000a7802 */ /* 0x000fe20000000f00 */
[----:B--2---:R-:W-:Y:S01]  /*25820*/  IMAD.MOV.U32 R3, RZ, RZ, 0x181f ;  /* 0x0000181fff037424 */ /* 0x004fe200078e00ff */
[----:B------:R-:W-:Y:S02]  /*25830*/  MOV R2, 0x25850 ;  /* 0x0002585000027802 */ /* 0x000fe40000000f00 */
[----:B-1-34-:R-:W-:Y:S05]  /*25840*/  CALL.REL.NOINC `($__internal_39_$__cuda_sm70_shflsync_idx_p) ;  /* 0x0000095000007944 */ /* 0x01afea0003c00000 */
[----:B------:R-:W-:Y:S01]  /*25850*/  MOV R2, R10 ;  /* 0x0000000a00027202 */ /* 0x000fe20000000f00 */
[----:B------:R-:W-:Y:S05]  /*25860*/  BRA `(.L_x_2706) ;  /* 0xffffd16000007947 */ /* 0x000fea000383ffff */
.L_x_2637:
[----:B------:R-:W-:Y:S01]  /*25870*/  IMAD.MOV.U32 R11, RZ, RZ, R6 ;  /* 0x000000ffff0b7224 */ /* 0x000fe200078e0006 */
[----:B------:R-:W-:Y:S01]  /*25880*/  MOV R10, 0x5 ;  /* 0x00000005000a7802 */ /* 0x000fe20000000f00 */
[----:B-1----:R-:W-:Y:S01]  /*25890*/  IMAD.MOV.U32 R3, RZ, RZ, 0x181f ;  /* 0x0000181fff037424 */ /* 0x002fe200078e00ff */
[----:B------:R-:W-:-:S02]  /*258a0*/  MOV R2, 0x258c0 ;  /* 0x000258c000027802 */ /* 0x000fc40000000f00 */
[----:B--234-:R-:W-:Y:S05]  /*258b0*/  CALL.REL.NOINC `($__internal_39_$__cuda_sm70_shflsync_idx_p) ;  /* 0x000008e000007944 */ /* 0x01cfea0003c00000 */
        /* <DEDUP_REMOVED lines=8> */
.L_x_2638:
[----:B------:R-:W-:Y:S01]  /*25940*/  IMAD.MOV.U32 R11, RZ, RZ, R6 ;  /* 0x000000ffff0b7224 */ /* 0x000fe200078e0006 */
[----:B------:R-:W-:Y:S01]  /*25950*/  MOV R10, 0x6 ;  /* 0x00000006000a7802 */ /* 0x000fe20000000f00 */
[----:B--2---:R-:W-:Y:S01]  /*25960*/  IMAD.MOV.U32 R3, RZ, RZ, 0x181f ;  /* 0x0000181fff037424 */ /* 0x004fe200078e00ff */
[----:B------:R-:W-:Y:S02]  /*25970*/  MOV R2, 0x25990 ;  /* 0x0002599000027802 */ /* 0x000fe40000000f00 */
[----:B-1--4-:R-:W-:Y:S05]  /*25980*/  CALL.REL.NOINC `($__internal_39_$__cuda_sm70_shflsync_idx_p) ;  /* 0x0000081000007944 */ /* 0x012fea0003c00000 */
[----:B------:R-:W-:Y:S01]  /*25990*/  MOV R8, R10 ;  /* 0x0000000a00087202 */ /* 0x000fe20000000f00 */
[----:B------:R-:W-:Y:S05]  /*259a0*/  BRA `(.L_x_2708) ;  /* 0xffffd11000007947 */ /* 0x000fea000383ffff */
.L_x_2639:
[----:B------:R-:W-:Y:S01]  /*259b0*/  IMAD.MOV.U32 R11, RZ, RZ, R7 ;  /* 0x000000ffff0b7224 */ /* 0x000fe200078e0007 */
[----:B------:R-:W-:Y:S01]  /*259c0*/  MOV R10, 0x6 ;  /* 0x00000006000a7802 */ /* 0x000fe20000000f00 */
[----:B--2---:R-:W-:Y:S01]  /*259d0*/  IMAD.MOV.U32 R3, RZ, RZ, 0x181f ;  /* 0x0000181fff037424 */ /* 0x004fe200078e00ff */
[----:B------:R-:W-:Y:S02]  /*259e0*/  MOV R2, 0x25a00 ;  /* 0x00025a0000027802 */ /* 0x000fe40000000f00 */
[----:B-1-34-:R-:W-:Y:S05]  /*259f0*/  CALL.REL.NOINC `($__internal_39_$__cuda_sm70_shflsync_idx_p) ;  /* 0x000007a000007944 */ /* 0x01afea0003c00000 */
[----:B------:R-:W-:Y:S01]  /*25a00*/  MOV R2, R10 ;  /* 0x0000000a00027202 */ /* 0x000fe20000000f00 */
[----:B------:R-:W-:Y:S05]  /*25a10*/  BRA `(.L_x_2709) ;  /* 0xffffd0c000007947 */ /* 0x000fea000383ffff */
.L_x_2640:
[----:B------:R-:W-:Y:S01]  /*25a20*/  IMAD.MOV.U32 R11, RZ, RZ, R6 ;  /* 0x000000ffff0b7224 */ /* 0x000fe200078e0006 */
[----:B------:R-:W-:Y:S01]  /*25a30*/  MOV R10, 0x7 ;  /* 0x00000007000a7802 */ /* 0x000fe20000000f00 */
[----:B-1----:R-:W-:Y:S01]  /*25a40*/  IMAD.MOV.U32 R3, RZ, RZ, 0x181f ;  /* 0x0000181fff037424 */ /* 0x002fe200078e00ff */
[----:B------:R-:W-:-:S02]  /*25a50*/  MOV R2, 0x25a70 ;  /* 0x00025a7000027802 */ /* 0x000fc40000000f00 */
[----:B--2-4-:R-:W-:Y:S05]  /*25a60*/  CALL.REL.NOINC `($__internal_39_$__cuda_sm70_shflsync_idx_p) ;  /* 0x0000073000007944 */ /* 0x014fea0003c00000 */
        /* <DEDUP_REMOVED lines=8> */
.L_x_2642:
[----:B------:R-:W-:Y:S01]  /*25af0*/  IMAD.MOV.U32 R11, RZ, RZ, R45 ;  /* 0x000000ffff0b7224 */ /* 0x000fe200078e002d */
[----:B------:R-:W-:Y:S01]  /*25b00*/  MOV R10, RZ ;  /* 0x000000ff000a7202 */ /* 0x000fe20000000f00 */
[----:B----4-:R-:W-:Y:S01]  /*25b10*/  IMAD.MOV.U32 R3, RZ, RZ, 0x1f ;  /* 0x0000001fff037424 */ /* 0x010fe200078e00ff */
[----:B------:R-:W-:Y:S02]  /*25b20*/  MOV R2, 0x25b40 ;  /* 0x00025b4000027802 */ /* 0x000fe40000000f00 */
[----:B------:R-:W-:Y:S05]  /*25b30*/  CALL.REL.NOINC `($__internal_39_$__cuda_sm70_shflsync_idx_p) ;  /* 0x0000066000007944 */ /* 0x000fea0003c00000 */
[----:B------:R-:W-:Y:S01]  /*25b40*/  MOV R9, R10 ;  /* 0x0000000a00097202 */ /* 0x000fe20000000f00 */
[----:B------:R-:W-:Y:S05]  /*25b50*/  BRA `(.L_x_2711) ;  /* 0xffffd14000007947 */ /* 0x000fea000383ffff */
.L_x_2643:
[----:B------:R-:W-:Y:S01]  /*25b60*/  IMAD.MOV.U32 R11, RZ, RZ, R45 ;  /* 0x000000ffff0b7224 */ /* 0x000fe200078e002d */
[----:B------:R-:W-:Y:S01]  /*25b70*/  MOV R10, 0x1 ;  /* 0x00000001000a7802 */ /* 0x000fe20000000f00 */
[----:B----4-:R-:W-:Y:S01]  /*25b80*/  IMAD.MOV.U32 R3, RZ, RZ, 0x1f ;  /* 0x0000001fff037424 */ /* 0x010fe200078e00ff */
[----:B------:R-:W-:Y:S02]  /*25b90*/  MOV R2, 0x25bb0 ;  /* 0x00025bb000027802 */ /* 0x000fe40000000f00 */
[----:B-12---:R-:W-:Y:S05]  /*25ba0*/  CALL.REL.NOINC `($__internal_39_$__cuda_sm70_shflsync_idx_p) ;  /* 0x000005f000007944 */ /* 0x006fea0003c00000 */
[----:B------:R-:W-:Y:S01]  /*25bb0*/  MOV R8, R10 ;  /* 0x0000000a00087202 */ /* 0x000fe20000000f00 */
[----:B------:R-:W-:Y:S05]  /*25bc0*/  BRA `(.L_x_2712) ;  /* 0xffffd0f000007947 */ /* 0x000fea000383ffff */
.L_x_2644:
[----:B------:R-:W-:Y:S02]  /*25bd0*/  MOV R2, 0x1 ;  /* 0x0000000100027802 */ /* 0x000fe40000000f00 */
[----:B------:R-:W-:-:S02]  /*25be0*/  MOV R3, 0x25c00 ;  /* 0x00025c0000037802 */ /* 0x000fc40000000f00 */
[----:B-123--:R-:W-:Y:S05]  /*25bf0*/  CALL.REL.NOINC `($__internal_40_$__cuda_sm70_shflsync_up_p) ;  /* 0x000005f000007944 */ /* 0x00efea0003c00000 */
[----:B------:R-:W-:Y:S05]  /*25c00*/  BRA `(.L_x_2713) ;  /* 0xffffd1e000007947 */ /* 0x000fea000383ffff */
.L_x_2645:
[----:B------:R-:W-:Y:S02]  /*25c10*/  MOV R2, 0x2 ;  /* 0x0000000200027802 */ /* 0x000fe40000000f00 */
[----:B------:R-:W-:-:S02]  /*25c20*/  MOV R3, 0x25c40 ;  /* 0x00025c4000037802 */ /* 0x000fc40000000f00 */
[----:B-12---:R-:W-:Y:S05]  /*25c30*/  CALL.REL.NOINC `($__internal_40_$__cuda_sm70_shflsync_up_p) ;  /* 0x000005b000007944 */ /* 0x006fea0003c00000 */
        /* <DEDUP_REMOVED lines=24> */
.L_x_2649:
[----:B------:R-:W-:Y:S02]  /*25dc0*/  MOV R2, 0x1 ;  /* 0x0000000100027802 */ /* 0x000fe40000000f00 */
[----:B------:R-:W-:Y:S02]  /*25dd0*/  MOV R3, 0x25df0 ;  /* 0x00025df000037802 */ /* 0x000fe40000000f00 */
[----:B------:R-:W-:Y:S05]  /*25de0*/  CALL.REL.NOINC `($__internal_40_$__cuda_sm70_shflsync_up_p) ;  /* 0x0000040000007944 */ /* 0x000fea0003c00000 */
[----:B------:R-:W-:Y:S01]  /*25df0*/  MOV R2, R4 ;  /* 0x0000000400027202 */ /* 0x000fe20000000f00 */
[----:B------:R-:W-:Y:S05]  /*25e00*/  BRA `(.L_x_2715) ;  /* 0xffffd24000007947 */ /* 0x000fea000383ffff */
.L_x_2650:
        /* <DEDUP_REMOVED lines=27> */
.L_x_2652:
[----:B------:R-:W-:Y:S02]  /*25fc0*/  SEL R0, RZ, 0x1, P0 ;  /* 0x00000001ff007807 */ /* 0x000fe40000000000 */
[----:B------:R-:W-:Y:S02]  /*25fd0*/  MOV R2, 0x25ff0 ;  /* 0x00025ff000027802 */ /* 0x000fe40000000f00 */
[----:B---3--:R-:W-:Y:S05]  /*25fe0*/  CALL.REL.NOINC `($__internal_41_$__cuda_sm70_votesync_ballot) ;  /* 0x0000027000007944 */ /* 0x008fea0003c00000 */
[----:B------:R-:W-:Y:S01]  /*25ff0*/  MOV R5, R0 ;  /* 0x0000000000057202 */ /* 0x000fe20000000f00 */
[----:B------:R-:W-:Y:S05]  /*26000*/  BRA `(.L_x_2717) ;  /* 0xffffd1d000007947 */ /* 0x000fea000383ffff */
.L_x_2653:
[----:B------:R-:W-:Y:S01]  /*26010*/  IMAD.MOV.U32 R11, RZ, RZ, R6 ;  /* 0x000000ffff0b7224 */ /* 0x000fe200078e0006 */
[----:B------:R-:W-:Y:S01]  /*26020*/  MOV R10, R0 ;  /* 0x00000000000a7202 */ /* 0x000fe20000000f00 */
[----:B------:R-:W-:Y:S01]  /*26030*/  IMAD.MOV.U32 R3, RZ, RZ, 0x1f ;  /* 0x0000001fff037424 */ /* 0x000fe200078e00ff */
[----:B-1----:R-:W-:Y:S02]  /*26040*/  MOV R2, 0x26060 ;  /* 0x0002606000027802 */ /* 0x002fe40000000f00 */
[----:B---3--:R-:W-:Y:S05]  /*26050*/  CALL.REL.NOINC `($__internal_39_$__cuda_sm70_shflsync_idx_p) ;  /* 0x0000014000007944 */ /* 0x008fea0003c00000 */
[----:B------:R-:W-:Y:S01]  /*26060*/  IMAD.MOV.U32 R12, RZ, RZ, R10 ;  /* 0x000000ffff0c7224 */ /* 0x000fe200078e000a */
[----:B------:R-:W-:Y:S01]  /*26070*/  MOV R10, R0 ;  /* 0x00000000000a7202 */ /* 0x000fe20000000f00 */
[----:B------:R-:W-:Y:S01]  /*26080*/  IMAD.MOV.U32 R11, RZ, RZ, R7 ;  /* 0x000000ffff0b7224 */ /* 0x000fe200078e0007 */
[----:B------:R-:W-:-:S02]  /*26090*/  MOV R3, 0x1f ;  /* 0x0000001f00037802 */ /* 0x000fc40000000f00 */
[----:B------:R-:W-:Y:S02]  /*260a0*/  MOV R2, 0x260c0 ;  /* 0x000260c000027802 */ /* 0x000fe40000000f00 */
[----:B------:R-:W-:Y:S05]  /*260b0*/  CALL.REL.NOINC `($__internal_39_$__cuda_sm70_shflsync_idx_p) ;  /* 0x000000e000007944 */ /* 0x000fea0003c00000 */
[----:B------:R-:W-:Y:S01]  /*260c0*/  MOV R7, R10 ;  /* 0x0000000a00077202 */ /* 0x000fe20000000f00 */
[----:B------:R-:W-:Y:S05]  /*260d0*/  BRA `(.L_x_2718) ;  /* 0xffffd17000007947 */ /* 0x000fea000383ffff */
.L_x_2656:
[----:B------:R-:W-:Y:S01]  /*260e0*/  IMAD.MOV.U32 R11, RZ, RZ, R4 ;  /* 0x000000ffff0b7224 */ /* 0x000fe200078e0004 */
[----:B------:R-:W-:Y:S01]  /*260f0*/  MOV R10, R0 ;  /* 0x00000000000a7202 */ /* 0x000fe20000000f00 */
[----:B------:R-:W-:Y:S01]  /*26100*/  IMAD.MOV.U32 R3, RZ, RZ, 0x1f ;  /* 0x0000001fff037424 */ /* 0x000fe200078e00ff */
[----:B-1----:R-:W-:Y:S02]  /*26110*/  MOV R2, 0x26130 ;  /* 0x0002613000027802 */ /* 0x002fe40000000f00 */
[----:B---34-:R-:W-:Y:S05]  /*26120*/  CALL.REL.NOINC `($__internal_39_$__cuda_sm70_shflsync_idx_p) ;  /* 0x0000007000007944 */ /* 0x018fea0003c00000 */
[----:B------:R-:W-:Y:S01]  /*26130*/  MOV R13, R10 ;  /* 0x0000000a000d7202 */ /* 0x000fe20000000f00 */
[----:B------:R-:W-:Y:S05]  /*26140*/  BRA `(.L_x_2655) ;  /* 0xffffd16000007947 */ /* 0x000fea000383ffff */
        .weak           $__internal_38_$__cuda_sm70_shflsync_bfly_p
        .type           $__internal_38_$__cuda_sm70_shflsync_bfly_p,@function
        .size           $__internal_38_$__cuda_sm70_shflsync_bfly_p,($__internal_39_$__cuda_sm70_shflsync_idx_p - $__internal_38_$__cuda_sm70_shflsync_bfly_p)
$__internal_38_$__cuda_sm70_shflsync_bfly_p:
[----:B------:R-:W-:Y:S04]  /*26150*/  WARPSYNC R10 ;  /* 0x0000000a00007348 */ /* 0x000fe80003800000 */
[----:B------:R1:W2:Y:S01]  /*26160*/  SHFL.BFLY PT, R0, R0, R8, R11 ;  /* 0x0c00000800007389 */ /* 0x0002a200000e000b */
[----:B------:R-:W-:-:S02]  /*26170*/  MOV R9, 0x0 ;  /* 0x0000000000097802 */ /* 0x000fc40000000f00 */
[----:B-1----:R-:W-:-:S04]  /*26180*/  MOV R8, R4 ;  /* 0x0000000400087202 */ /* 0x002fc80000000f00 */
[----:B--2---:R-:W-:Y:S05]  /*26190*/  RET.REL.NODEC R8 `(_ZN7cutlass13device_kernelIN5flash19enable_sm80_to_sm89INS1_16FlashAttnFwdSm80INS1_25CollectiveMainloopFwdSm80ILi4ELi1ELb0EN4cute5tupleIJNS5_1CILi128EEENS7_ILi80EEENS7_ILi64EEEEEELi64ENS_10bfloat16_tEfNS_4arch4Sm80ELb0ELb1ELb0ELb1ELb0ELb1ELb1ELb1EEENS1_21CollectiveEpilogueFwdINS6_IJS8_SA_S9_EEENS6_IJNS7_ILi1EEESI_SI_EEESC_SE_Li128ELb1ELb1ELb1ELb0EEENS1_36VarlenDynamicPersistentTileSchedulerILi128ELi80ELi128ELi128ELb1ELb1ELb0ELb1ELb0ELb1EEEEEEEEEvNT_6ParamsE) ;  /* 0xfffd9e6008007950 */ /* 0x004fea0003c3ffff */
        .weak           $__internal_39_$__cuda_sm70_shflsync_idx_p
        .type           $__internal_39_$__cuda_sm70_shflsync_idx_p,@function
        .size           $__internal_39_$__cuda_sm70_shflsync_idx_p,($__internal_40_$__cuda_sm70_shflsync_up_p - $__internal_39_$__cuda_sm70_shflsync_idx_p)
$__internal_39_$__cuda_sm70_shflsync_idx_p:
[----:B------:R-:W-:-:S04]  /*261a0*/  MOV R44, 0xffffffff ;  /* 0xffffffff002c7802 */ /* 0x000fc80000000f00 */
[----:B------:R-:W-:Y:S04]  /*261b0*/  WARPSYNC R44 ;  /* 0x0000002c00007348 */ /* 0x000fe80003800000 */
[----:B------:R1:W2:Y:S02]  /*261c0*/  SHFL.IDX PT, R10, R11, R10, R3 ;  /* 0x0000000a0b0a7389 */ /* 0x0002a400000e0003 */
[----:B-1----:R-:W-:-:S04]  /*261d0*/  MOV R3, 0x0 ;  /* 0x0000000000037802 */ /* 0x002fc80000000f00 */
[----:B--2---:R-:W-:Y:S05]  /*261e0*/  RET.REL.NODEC R2 `(_ZN7cutlass13device_kernelIN5flash19enable_sm80_to_sm89INS1_16FlashAttnFwdSm80INS1_25CollectiveMainloopFwdSm80ILi4ELi1ELb0EN4cute5tupleIJNS5_1CILi128EEENS7_ILi80EEENS7_ILi64EEEEEELi64ENS_10bfloat16_tEfNS_4arch4Sm80ELb0ELb1ELb0ELb1ELb0ELb1ELb1ELb1EEENS1_21CollectiveEpilogueFwdINS6_IJS8_SA_S9_EEENS6_IJNS7_ILi1EEESI_SI_EEESC_SE_Li128ELb1ELb1ELb1ELb0EEENS1_36VarlenDynamicPersistentTileSchedulerILi128ELi80ELi128ELi128ELb1ELb1ELb0ELb1ELb0ELb1EEEEEEEEEvNT_6ParamsE) ;  /* 0xfffd9e1002007950 */ /* 0x004fea0003c3ffff */
        .weak           $__internal_40_$__cuda_sm70_shflsync_up_p
        .type           $__internal_40_$__cuda_sm70_shflsync_up_p,@function
        .size           $__internal_40_$__cuda_sm70_shflsync_up_p,($__internal_41_$__cuda_sm70_votesync_ballot - $__internal_40_$__cuda_sm70_shflsync_up_p)
$__internal_40_$__cuda_sm70_shflsync_up_p:
[----:B------:R-:W-:Y:S02]  /*261f0*/  IMAD.MOV.U32 R4, RZ, RZ, RZ ;  /* 0x000000ffff047224 */ /* 0x000fe400078e00ff */
[----:B------:R-:W-:-:S04]  /*26200*/  IMAD.MOV.U32 R10, RZ, RZ, -0x1 ;  /* 0xffffffffff0a7424 */ /* 0x000fc800078e00ff */
[----:B------:R-:W-:Y:S04]  /*26210*/  WARPSYNC R10 ;  /* 0x0000000a00007348 */ /* 0x000fe80003800000 */
[----:B------:R1:W2:Y:S02]  /*26220*/  SHFL.UP PT, R4, R0, R2, R4 ;  /* 0x0400000200047389 */ /* 0x0002a400000e0004 */
[----:B-1----:R-:W-:Y:S02]  /*26230*/  MOV R2, R3 ;  /* 0x0000000300027202 */ /* 0x002fe40000000f00 */
[----:B------:R-:W-:-:S04]  /*26240*/  MOV R3, 0x0 ;  /* 0x0000000000037802 */ /* 0x000fc80000000f00 */
[----:B--2---:R-:W-:Y:S05]  /*26250*/  RET.REL.NODEC R2 `(_ZN7cutlass13device_kernelIN5flash19enable_sm80_to_sm89INS1_16FlashAttnFwdSm80INS1_25CollectiveMainloopFwdSm80ILi4ELi1ELb0EN4cute5tupleIJNS5_1CILi128EEENS7_ILi80EEENS7_ILi64EEEEEELi64ENS_10bfloat16_tEfNS_4arch4Sm80ELb0ELb1ELb0ELb1ELb0ELb1ELb1ELb1EEENS1_21CollectiveEpilogueFwdINS6_IJS8_SA_S9_EEENS6_IJNS7_ILi1EEESI_SI_EEESC_SE_Li128ELb1ELb1ELb1ELb0EEENS1_36VarlenDynamicPersistentTileSchedulerILi128ELi80ELi128ELi128ELb1ELb1ELb0ELb1ELb0ELb1EEEEEEEEEvNT_6ParamsE) ;  /* 0xfffd9da002007950 */ /* 0x004fea0003c3ffff */
        .weak           $__internal_41_$__cuda_sm70_votesync_ballot
        .type           $__internal_41_$__cuda_sm70_votesync_ballot,@function
        .size           $__internal_41_$__cuda_sm70_votesync_ballot,(.L_x_3280 - $__internal_41_$__cuda_sm70_votesync_ballot)
$__internal_41_$__cuda_sm70_votesync_ballot:
[----:B------:R-:W-:Y:S01]  /*26260*/  ISETP.NE.U32.AND P0, PT, R0, 0x1, PT ;  /* 0x000000010000780c */ /* 0x000fe20003f05070 */
[----:B------:R-:W-:-:S04]  /*26270*/  IMAD.MOV.U32 R3, RZ, RZ, -0x1 ;  /* 0xffffffffff037424 */ /* 0x000fc800078e00ff */
[----:B------:R-:W-:Y:S08]  /*26280*/  WARPSYNC R3 ;  /* 0x0000000300007348 */ /* 0x000ff00003800000 */
[----:B------:R-:W-:-:S04]  /*26290*/  VOTE.ANY R0, PT, !P0 ;  /* 0x0000000000007806 */ /* 0x000fc800040e0100 */
[----:B------:R-:W-:Y:S01]  /*262a0*/  LOP3.LUT R0, R0, R3, RZ, 0xc0, !PT ;  /* 0x0000000300007212 */ /* 0x000fe200078ec0ff */
[----:B------:R-:W-:-:S04]  /*262b0*/  IMAD.MOV.U32 R3, RZ, RZ, 0x0 ;  /* 0x00000000ff037424 */ /* 0x000fc800078e00ff */
[----:B------:R-:W-:Y:S05]  /*262c0*/  RET.REL.NODEC R2 `(_ZN7cutlass13device_kernelIN5flash19enable_sm80_to_sm89INS1_16FlashAttnFwdSm80INS1_25CollectiveMainloopFwdSm80ILi4ELi1ELb0EN4cute5tupleIJNS5_1CILi128EEENS7_ILi80EEENS7_ILi64EEEEEELi64ENS_10bfloat16_tEfNS_4arch4Sm80ELb0ELb1ELb0ELb1ELb0ELb1ELb1ELb1EEENS1_21CollectiveEpilogueFwdINS6_IJS8_SA_S9_EEENS6_IJNS7_ILi1EEESI_SI_EEESC_SE_Li128ELb1ELb1ELb1ELb0EEENS1_36VarlenDynamicPersistentTileSchedulerILi128ELi80ELi128ELi128ELb1ELb1ELb0ELb1ELb0ELb1EEEEEEEEEvNT_6ParamsE) ;  /* 0xfffd9d3002007950 */ /* 0x000fea0003c3ffff */
.L_x_2719:
        /* <DEDUP_REMOVED lines=11> */
.L_x_3280:


//--------------------- .text._ZN7cutlass13device_kernelIN5flash19enable_sm80_to_sm89INS1_16FlashAttnFwdSm80INS1_25CollectiveMainloopFwdSm80ILi4ELi1ELb0EN4cute5tupleIJNS5_1CILi128EEENS7_ILi112EEENS7_ILi64EEEEEELi64ENS_10bfloat16_tEfNS_4arch4Sm80ELb1ELb0ELb0ELb0ELb0ELb0ELb1ELb1EEENS1_21CollectiveEpilogueFwdINS6_IJS8_SA_S9_EEENS6_IJNS7_ILi1EEESI_SI_EEESC_SE_Li128ELb0ELb1ELb1ELb0EEENS1_30DynamicPersistentTileSchedulerILi128ELi128ELb1ELb1ELb0EEEEEEEEEvNT_6ParamsE --------------------------
	.section	.text._ZN7cutlass13device_kernelIN5flash19enable_sm80_to_sm89INS1_16FlashAttnFwdSm80INS1_25CollectiveMainloopFwdSm80ILi4ELi1ELb0EN4cute5tupleIJNS5_1CILi128EEENS7_ILi112EEENS7_ILi64EEEEEELi64ENS_10bfloat16_tEfNS_4arch4Sm80ELb1ELb0ELb0ELb0ELb0ELb0ELb1ELb1EEENS1_21CollectiveEpilogueFwdINS6_IJS8_SA_S9_EEENS6_IJNS7_ILi1EEESI_SI_EEESC_SE_Li128ELb0ELb1ELb1ELb0EEENS1_30DynamicPersistentTileSchedulerILi128ELi128ELb1ELb1ELb0EEEEEEEEEvNT_6ParamsE,"ax",@progbits
	.sectioninfo	@"SHI_REGISTERS=255"
	.align	128
.text._ZN7cutlass13device_kernelIN5flash19enable_sm80_to_sm89INS1_16FlashAttnFwdSm80INS1_25CollectiveMainloopFwdSm80ILi4ELi1ELb0EN4cute5tupleIJNS5_1CILi128EEENS7_ILi112EEENS7_ILi64EEEEEELi64ENS_10bfloat16_tEfNS_4arch4Sm80ELb1ELb0ELb0ELb0ELb0ELb0ELb1ELb1EEENS1_21CollectiveEpilogueFwdINS6_IJS8_SA_S9_EEENS6_IJNS7_ILi1EEESI_SI_EEESC_SE_Li128ELb0ELb1ELb1ELb0EEENS1_30DynamicPersistentTileSchedulerILi128ELi128ELb1ELb1ELb0EEEEEEEEEvNT_6ParamsE:
        .type           _ZN7cutlass13device_kernelIN5flash19enable_sm80_to_sm89INS1_16FlashAttnFwdSm80INS1_25CollectiveMainloopFwdSm80ILi4ELi1ELb0EN4cute5tupleIJNS5_1CILi128EEENS7_ILi112EEENS7_ILi64EEEEEELi64ENS_10bfloat16_tEfNS_4arch4Sm80ELb1ELb0ELb0ELb0ELb0ELb0ELb1ELb1EEENS1_21CollectiveEpilogueFwdINS6_IJS8_SA_S9_EEENS6_IJNS7_ILi1EEESI_SI_EEESC_SE_Li128ELb0ELb1ELb1ELb0EEENS1_30DynamicPersistentTileSchedulerILi128ELi128ELb1ELb1ELb0EEEEEEEEEvNT_6ParamsE,@function
        .size           _ZN7cutlass13device_kernelIN5flash19enable_sm80_to_sm89INS1_16FlashAttnFwdSm80INS1_25CollectiveMainloopFwdSm80ILi4ELi1ELb0EN4cute5tupleIJNS5_1CILi128EEENS7_ILi112EEENS7_ILi64EEEEEELi64ENS_10bfloat16_tEfNS_4arch4Sm80ELb1ELb0ELb0ELb0ELb0ELb0ELb1ELb1EEENS1_21CollectiveEpilogueFwdINS6_IJS8_SA_S9_EEENS6_IJNS7_ILi1EEESI_SI_EEESC_SE_Li128ELb0ELb1ELb1ELb0EEENS1_30DynamicPersistentTileSchedulerILi128ELi128ELb1ELb1ELb0EEEEEEEEEvNT_6ParamsE,(.L_x_3285 - _ZN7cutlass13device_kernelIN5flash19enable_sm80_to_sm89INS1_16FlashAttnFwdSm80INS1_25CollectiveMainloopFwdSm80ILi4ELi1ELb0EN4cute5tupleIJNS5_1CILi128EEENS7_ILi112EEENS7_ILi64EEEEEELi64ENS_10bfloat16_tEfNS_4arch4Sm80ELb1ELb0ELb0ELb0ELb0ELb0ELb1ELb1EEENS1_21CollectiveEpilogueFwdINS6_IJS8_SA_S9_EEENS6_IJNS7_ILi1EEESI_SI_EEESC_SE_Li128ELb0ELb1ELb1ELb0EEENS1_30DynamicPersistentTileSchedulerILi128ELi128ELb1ELb1ELb0EEEEEEEEEvNT_6ParamsE)
        .other          _ZN7cutlass13device_kernelIN5flash19enable_sm80_to_sm89INS1_16FlashAttnFwdSm80INS1_25CollectiveMainloopFwdSm80ILi4ELi1ELb0EN4cute5tupleIJNS5_1CILi128EEENS7_ILi112EEENS7_ILi64EEEEEELi64ENS_10bfloat16_tEfNS_4arch4Sm80ELb1ELb0ELb0ELb0ELb0ELb0ELb1ELb1EEENS1_21CollectiveEpilogueFwdINS6_IJS8_SA_S9_EEENS6_IJNS7_ILi1EEESI_SI_EEESC_SE_Li128ELb0ELb1ELb1ELb0EEENS1_30DynamicPersistentTileSchedulerILi128ELi128ELb1ELb1ELb0EEEEEEEEEvNT_6ParamsE,@"STO_CUDA_ENTRY STV_DEFAULT"
_ZN7cutlass13device_kernelIN5flash19enable_sm80_to_sm89INS1_16FlashAttnFwdSm80INS1_25CollectiveMainloopFwdSm80ILi4ELi1ELb0EN4cute5tupleIJNS5_1CILi128EEENS7_ILi112EEENS7_ILi64EEEEEELi64ENS_10bfloat16_tEfNS_4arch4Sm80ELb1ELb0ELb0ELb0ELb0ELb0ELb1ELb1EEENS1_21CollectiveEpilogueFwdINS6_IJS8_SA_S9_EEENS6_IJNS7_ILi1EEESI_SI_EEESC_SE_Li128ELb0ELb1ELb1ELb0EEENS1_30DynamicPersistentTileSchedulerILi128ELi128ELb1ELb1ELb0EEEEEEEEEvNT_6ParamsE:
        /* <DEDUP_REMOVED lines=105> */
[----:B------:R-:W-:Y:S01]  /*0690*/  IMAD.IADD R237, R232, 0x1, R236 ;  /* 0x00000001e8ed7824 */ /* 0x000fe200078e02ec */
[----:B------:R-:W-:Y:S01]  /*06a0*/  IADD3 R243, R239, 0x1800, RZ ;  /* 0x00001800eff37810 */ /* 0x000fe20007ffe0ff */
[----:B------:R-:W-:Y:S01]  /*06b0*/  IMAD.IADD R231, R231, 0x1, R239 ;  /* 0x00000001e7e77824 */ /* 0x000fe200078e02ef */
[C---:B------:R-:W-:Y:S01]  /*06c0*/  IADD3 R242, R239.reuse, 0x2000, RZ ;  /* 0x00002000eff27810 */ /* 0x040fe20007ffe0ff */
[----:B-1----:R-:W-:Y:S01]  /*06d0*/  IMAD.SHL.U32 R0, R2, 0x2, RZ ;  /* 0x0000000202007824 */ /* 0x002fe200078e00ff */
[C---:B------:R-:W-:Y:S01]  /*06e0*/  IADD3 R241, R239.reuse, 0x2800, RZ ;  /* 0x00002800eff17810 */ /* 0x040fe20007ffe0ff */
[----:B------:R-:W-:Y:S01]  /*06f0*/  IMAD.IADD R232, R232, 0x1, R230 ;  /* 0x00000001e8e87824 */ /* 0x000fe200078e02e6 */
[----:B------:R-:W-:-:S02]  /*0700*/  IADD3 R240, R239, 0x3000, RZ ;  /* 0x00003000eff07810 */ /* 0x000fc40007ffe0ff */
[----:B------:R2:W-:Y:S04]  /*0710*/  STL [R1+0x50], R0 ;  /* 0x0000500001007387 */ /* 0x0005e80000100800 */
.L_x_2775:
        /* <DEDUP_REMOVED lines=19> */
.L_x_2721:
[----:B------:R-:W-:-:S04]  /*0850*/  MOV R0, c[0x0][0x554] ;  /* 0x0001550000007a02 */ /* 0x000fc80000000f00 */
[----:B------:R-:W-:Y:S02]  /*0860*/  ISETP.NE.AND P0, PT, R0, 0x1, PT ;  /* 0x000000010000780c */ /* 0x000fe40003f05270 */
[----:B------:R-:W-:-:S11]  /*0870*/  MOV R0, R2 ;  /* 0x0000000200007202 */ /* 0x000fd60000000f00 */
[----:B------:R-:W-:-:S05]  /*0880*/  @P0 IMAD.HI.U32 R4, R2, c[0x0][0x558], RZ ;  /* 0x0001560002040a27 */ /* 0x000fca00078e00ff */
[----:B------:R-:W-:-:S05]  /*0890*/  @P0 SHF.R.U32.HI R0, RZ, c[0x0][0x55c], R4 ;  /* 0x00015700ff000a19 */ /* 0x000fca0000011604 */
[----:B------:R-:W-:Y:S02]  /*08a0*/  IMAD R6, R0, c[0x0][0x554], RZ ;  /* 0x0001550000067a24 */ /* 0x000fe400078e02ff */
.L_x_2722:
[----:B------:R-:W-:Y:S05]  /*08b0*/  BSYNC B0 ;  /* 0x0000000000007941 */ /* 0x000fea0003800000 */
.L_x_2720:
        /* <DEDUP_REMOVED lines=76> */
.L_x_2724:
[----:B------:R-:W-:Y:S05]  /*0d80*/  BSYNC B0 ;  /* 0x0000000000007941 */ /* 0x000fea0003800000 */
.L_x_2723:
        /* <DEDUP_REMOVED lines=19> */
[----:B------:R2:W-:Y:S01]  /*0ec0*/  STL [R1], R17 ;  /* 0x0000001101007387 */ /* 0x0005e20000100800 */
        /* <DEDUP_REMOVED lines=107> */
.L_x_2776:
[----:B------:R-:W-:Y:S05]  /*1580*/  BRA.DIV ~URZ, `(.L_x_2727) ;  /* 0x00012b227f007947 */ /* 0x000fea000b800000 */
[----:B-1----:R1:W4:Y:S02]  /*1590*/  SHFL.IDX PT, R4, R3, RZ, 0x181f ;  /* 0x00181fff03047589 */ /* 0x00232400000e0000 */
.L_x_2777:
        /* <DEDUP_REMOVED lines=12> */
.L_x_2729:
[----:B------:R-:W-:Y:S05]  /*1660*/  BSYNC B0 ;  /* 0x0000000000007941 */ /* 0x000fea0003800000 */
.L_x_2728:
[----:B------:R-:W-:Y:S05]  /*1670*/  BRA.DIV ~URZ, `(.L_x_2730) ;  /* 0x00012aa27f007947 */ /* 0x000fea000b800000 */
[----:B------:R1:W2:Y:S04]  /*1680*/  SHFL.IDX PT, R6, R2, 0x1, 0x181f ;  /* 0x00381f0002067f89 */ /* 0x0002a800000e0000 */
[----:B---34-:R1:W3:Y:S02]  /*1690*/  SHFL.IDX PT, R4, R3, 0x1, 0x181f ;  /* 0x00381f0003047f89 */ /* 0x0182e400000e0000 */
.L_x_2778:
        /* <DEDUP_REMOVED lines=11> */
.L_x_2732:
[----:B------:R-:W-:Y:S05]  /*1750*/  BSYNC B0 ;  /* 0x0000000000007941 */ /* 0x000fea0003800000 */
.L_x_2731:
[----:B------:R-:W-:Y:S05]  /*1760*/  BRA.DIV ~URZ, `(.L_x_2733) ;  /* 0x00012a827f007947 */ /* 0x000fea000b800000 */
[----:B--2---:R2:W4:Y:S02]  /*1770*/  SHFL.IDX PT, R6, R2, 0x2, 0x181f ;  /* 0x00581f0002067f89 */ /* 0x00452400000e0000 */
.L_x_2779:
[----:B------:R-:W-:Y:S05]  /*1780*/  BRA.DIV ~URZ, `(.L_x_2734) ;  /* 0x00012ad27f007947 */ /* 0x000fea000b800000 */
[----:B---3--:R3:W1:Y:S02]  /*1790*/  SHFL.IDX PT, R4, R3, 0x2, 0x181f ;  /* 0x00581f0003047f89 */ /* 0x00866400000e0000 */
.L_x_2780:
        /* <DEDUP_REMOVED lines=11> */
.L_x_2736:
[----:B------:R-:W-:Y:S05]  /*1850*/  BSYNC B0 ;  /* 0x0000000000007941 */ /* 0x000fea0003800000 */
.L_x_2735:
[----:B------:R-:W-:Y:S05]  /*1860*/  BRA.DIV ~URZ, `(.L_x_2737) ;  /* 0x00012a627f007947 */ /* 0x000fea000b800000 */
[----:B----4-:R4:W2:Y:S04]  /*1870*/  SHFL.IDX PT, R6, R2, 0x3, 0x181f ;  /* 0x00781f0002067f89 */ /* 0x0108a800000e0000 */
[----:B-1----:R4:W1:Y:S02]  /*1880*/  SHFL.IDX PT, R4, R3, 0x3, 0x181f ;  /* 0x00781f0003047f89 */ /* 0x00286400000e0000 */
.L_x_2781:
        /* <DEDUP_REMOVED lines=11> */
.L_x_2739:
[----:B------:R-:W-:Y:S05]  /*1940*/  BSYNC B0 ;  /* 0x0000000000007941 */ /* 0x000fea0003800000 */
.L_x_2738:
[----:B------:R-:W-:Y:S05]  /*1950*/  BRA.DIV ~URZ, `(.L_x_2740) ;  /* 0x00012a427f007947 */ /* 0x000fea000b800000 */
[----:B--2---:R2:W3:Y:S02]  /*1960*/  SHFL.IDX PT, R6, R2, 0x4, 0x181f ;  /* 0x00981f0002067f89 */ /* 0x0044e400000e0000 */
.L_x_2782:
[----:B------:R-:W-:Y:S05]  /*1970*/  BRA.DIV ~URZ, `(.L_x_2741) ;  /* 0x00012a927f007947 */ /* 0x000fea000b800000 */
[----:B-1----:R1:W2:Y:S02]  /*1980*/  SHFL.IDX PT, R4, R3, 0x4, 0x181f ;  /* 0x00981f0003047f89 */ /* 0x0022a400000e0000 */
.L_x_2783:
        /* <DEDUP_REMOVED lines=11> */
.L_x_2743:
[----:B------:R-:W-:Y:S05]  /*1a40*/  BSYNC B0 ;  /* 0x0000000000007941 */ /* 0x000fea0003800000 */
.L_x_2742:
[----:B------:R-:W-:Y:S05]  /*1a50*/  BRA.DIV ~URZ, `(.L_x_2744) ;  /* 0x00012a227f007947 */ /* 0x000fea000b800000 */
[----:B---3--:R3:W1:Y:S04]  /*1a60*/  SHFL.IDX PT, R6, R2, 0x5, 0x181f ;  /* 0x00b81f0002067f89 */ /* 0x00866800000e0000 */
[----:B--2---:R3:W2:Y:S02]  /*1a70*/  SHFL.IDX PT, R4, R3, 0x5, 0x181f ;  /* 0x00b81f0003047f89 */ /* 0x0046a400000e0000 */
.L_x_2784:
        /* <DEDUP_REMOVED lines=11> */
.L_x_2746:
[----:B------:R-:W-:Y:S05]  /*1b30*/  BSYNC B0 ;  /* 0x0000000000007941 */ /* 0x000fea0003800000 */
.L_x_2745:
[----:B------:R-:W-:Y:S05]  /*1b40*/  BRA.DIV ~URZ, `(.L_x_2747) ;  /* 0x00012a027f007947 */ /* 0x000fea000b800000 */
[----:B-1----:R1:W3:Y:S02]  /*1b50*/  SHFL.IDX PT, R6, R2, 0x6, 0x181f ;  /* 0x00d81f0002067f89 */ /* 0x0022e400000e0000 */
.L_x_2785:
[----:B------:R-:W-:Y:S05]  /*1b60*/  BRA.DIV ~URZ, `(.L_x_2748) ;  /* 0x00012a527f007947 */ /* 0x000fea000b800000 */
[----:B--2---:R2:W1:Y:S02]  /*1b70*/  SHFL.IDX PT, R4, R3, 0x6, 0x181f ;  /* 0x00d81f0003047f89 */ /* 0x00446400000e0000 */
.L_x_2786:
        /* <DEDUP_REMOVED lines=11> */
.L_x_2750:
[----:B------:R-:W-:Y:S05]  /*1c30*/  BSYNC B0 ;  /* 0x0000000000007941 */ /* 0x000fea0003800000 */
.L_x_2749:
[----:B------:R-:W-:Y:S05]  /*1c40*/  BRA.DIV ~URZ, `(.L_x_2751) ;  /* 0x000129e27f007947 */ /* 0x000fea000b800000 */
[----:B-1----:R1:W2:Y:S04]  /*1c50*/  SHFL.IDX PT, R4, R2, 0x7, 0x181f ;  /* 0x00f81f0002047f89 */ /* 0x0022a800000e0000 */
[----:B--234-:R-:W2:Y:S02]  /*1c60*/  SHFL.IDX PT, R3, R3, 0x7, 0x181f ;  /* 0x00f81f0003037f89 */ /* 0x01cea400000e0000 */
.L_x_2787:
        /* <DEDUP_REMOVED lines=12> */
[----:B------:R-:W2:Y:S04]  /*1d30*/  LDL R26, [R1] ;  /* 0x00000000011a7983 */ /* 0x000ea80000100800 */
[----:B------:R-:W3:Y:S04]  /*1d40*/  LDL R5, [R1+0x34] ;  /* 0x0000340001057983 */ /* 0x000ee80000100800 */
[----:B------:R-:W4:Y:S04]  /*1d50*/  LDL.64 R6, [R1+0x38] ;  /* 0x0000380001067983 */ /* 0x000f280000100a00 */
[----:B------:R-:W5:Y:S04]  /*1d60*/  LDL R27, [R1+0x48] ;  /* 0x00004800011b7983 */ /* 0x000f680000100800 */
[----:B------:R-:W5:Y:S04]  /*1d70*/  LDL.64 R102, [R1+0x40] ;  /* 0x0000400001667983 */ /* 0x000f680000100a00 */
[----:B------:R-:W1:Y:S01]  /*1d80*/  S2R R9, SR_TID.X ;  /* 0x0000000000097919 */ /* 0x000e620000002100 */
[----:B------:R-:W-:Y:S01]  /*1d90*/  IMAD.MOV.U32 R81, RZ, RZ, -0x70 ;  /* 0xffffff90ff517424 */ /* 0x000fe200078e00ff */
[----:B------:R-:W-:Y:S01]  /*1da0*/  SHF.R.S32.HI R25, RZ, 0x1f, R80 ;  /* 0x0000001fff197819 */ /* 0x000fe20000011450 */
[----:B-1----:R-:W-:Y:S01]  /*1db0*/  IMAD.WIDE.U32 R2, R80, c[0x0][0x1e0], RZ ;  /* 0x0000780050027a25 */ /* 0x002fe200078e00ff */
[----:B------:R-:W-:-:S03]  /*1dc0*/  ULDC.64 UR4, c[0x0][0x208] ;  /* 0x0000820000047ab9 */ /* 0x000fc60000000a00 */
[----:B------:R-:W-:Y:S01]  /*1dd0*/  IMAD R0, R25, c[0x0][0x1e0], RZ ;  /* 0x0000780019007a24 */ /* 0x000fe200078e02ff */
[----:B------:R-:W-:-:S04]  /*1de0*/  SHF.R.S32.HI R8, RZ, 0x1f, R9 ;  /* 0x0000001fff087819 */ /* 0x000fc80000011409 */
[----:B------:R-:W-:-:S04]  /*1df0*/  LEA.HI R8, R8, R9, RZ, 0x3 ;  /* 0x0000000908087211 */ /* 0x000fc800078f18ff */
[----:B------:R-:W-:Y:S01]  /*1e00*/  SHF.R.S32.HI R8, RZ, 0x3, R8 ;  /* 0x00000003ff087819 */ /* 0x000fe20000011408 */
[----:B------:R-:W-:-:S04]  /*1e10*/  IMAD R0, R80, c[0x0][0x1e4], R0 ;  /* 0x0000790050007a24 */ /* 0x000fc800078e0200 */
[----:B------:R-:W-:Y:S02]  /*1e20*/  IMAD.IADD R0, R3, 0x1, R0 ;  /* 0x0000000103007824 */ /* 0x000fe400078e0200 */
[----:B------:R-:W-:Y:S02]  /*1e30*/  IMAD.MOV.U32 R247, RZ, RZ, c[0x0][0x1e0] ;  /* 0x00007800fff77624 */ /* 0x000fe400078e00ff */
[----:B------:R-:W-:Y:S02]  /*1e40*/  IMAD R0, R0, 0x70, RZ ;  /* 0x0000007000007824 */ /* 0x000fe400078e02ff */
[----:B------:R-:W-:Y:S02]  /*1e50*/  IMAD.MOV.U32 R252, RZ, RZ, c[0x0][0x1e4] ;  /* 0x00007900fffc7624 */ /* 0x000fe400078e00ff */
[----:B------:R-:W-:Y:S01]  /*1e60*/  IMAD.WIDE.U32 R10, R247, 0x20, RZ ;  /* 0x00000020f70a7825 */ /* 0x000fe200078e00ff */
[----:B------:R-:W-:Y:S02]  /*1e70*/  USHF.L.U32 UR7, UR4, 0x5, URZ ;  /* 0x0000000504077899 */ /* 0x000fe4000800063f */
[----:B------:R-:W-:-:S02]  /*1e80*/  UMOV UR6, 0x5 ;  /* 0x0000000500067882 */ /* 0x000fc40000000000 */
[----:B------:R-:W-:Y:S01]  /*1e90*/  USHF.L.U64.HI UR5, UR4, UR6, UR5 ;  /* 0x0000000604057299 */ /* 0x000fe20008010205 */
[----:B------:R-:W-:Y:S01]  /*1ea0*/  BAR.SYNC.DEFER_BLOCKING 0x0 ;  /* 0x0000000000007b1d */ /* 0x000fe20000010000 */
[----:B--2---:R-:W-:-:S05]  /*1eb0*/  IMAD R81, R26, R81, 0x70 ;  /* 0x000000701a517424 */ /* 0x004fca00078e0251 */
[----:B------:R-:W-:-:S04]  /*1ec0*/  IADD3 R24, R81, c[0x0][0x1d0], -R8 ;  /* 0x0000740051187a10 */ /* 0x000fc80007ffe808 */
[C---:B------:R-:W-:Y:S02]  /*1ed0*/  ISETP.GE.AND P3, PT, R24.reuse, 0x1, PT ;  /* 0x000000011800780c */ /* 0x040fe40003f66270 */
[----:B------:R-:W-:Y:S01]  /*1ee0*/  ISETP.GE.AND P2, PT, R24, 0x11, PT ;  /* 0x000000111800780c */ /* 0x000fe20003f46270 */
[----:B----4-:R-:W-:Y:S02]  /*1ef0*/  IMAD.MOV.U32 R82, RZ, RZ, R6 ;  /* 0x000000ffff527224 */ /* 0x010fe400078e0006 */
[----:B---3--:R-:W-:-:S04]  /*1f00*/  IMAD.MOV.U32 R83, RZ, RZ, R5 ;  /* 0x000000ffff537224 */ /* 0x008fc800078e0005 */
[----:B------:R-:W-:Y:S01]  /*1f10*/  IMAD.WIDE.U32 R2, R2, 0x70, R82 ;  /* 0x0000007002027825 */ /* 0x000fe200078e0052 */
[----:B------:R-:W-:-:S03]  /*1f20*/  ISETP.GE.AND P0, PT, R24, 0x21, PT ;  /* 0x000000211800780c */ /* 0x000fc60003f06270 */
[----:B------:R-:W-:Y:S01]  /*1f30*/  IMAD.IADD R3, R3, 0x1, R0 ;  /* 0x0000000103037824 */ /* 0x000fe200078e0200 */
[C---:B------:R-:W-:Y:S02]  /*1f40*/  @P3 LEA R6, P5, R2.reuse, c[0x0][0x1c8], 0x1 ;  /* 0x0000720002063a11 */ /* 0x040fe400078a08ff */
[C---:B------:R-:W-:Y:S02]  /*1f50*/  @P2 LEA R0, P1, R247.reuse, R2, 0x4 ;  /* 0x00000002f7002211 */ /* 0x040fe400078220ff */
[----:B------:R-:W-:Y:S02]  /*1f60*/  @P3 LEA.HI.X R7, R2, c[0x0][0x1cc], R3, 0x1, P5 ;  /* 0x0000730002073a11 */ /* 0x000fe400028f0c03 */
[----:B------:R-:W-:Y:S02]  /*1f70*/  @P2 LEA R4, P5, R0, c[0x0][0x1c8], 0x1 ;  /* 0x0000720000042a11 */ /* 0x000fe400078a08ff */
[----:B------:R-:W-:Y:S01]  /*1f80*/  @P2 LEA.HI.X R5, R247, R3, R252, 0x4, P1 ;  /* 0x00000003f7052211 */ /* 0x000fe200008f24fc */
[----:B------:R-:W-:Y:S01]  /*1f90*/  IMAD.SHL.U32 R8, R252, 0x20, RZ ;  /* 0x00000020fc087824 */ /* 0x000fe200078e00ff */
[----:B------:R-:W-:Y:S01]  /*1fa0*/  @!PT LDS RZ, [RZ] ;  /* 0x00000000fffff984 */ /* 0x000fe20000000800 */
[----:B------:R-:W-:Y:S01]  /*1fb0*/  @!PT LDS RZ, [RZ] ;  /* 0x00000000fffff984 */ /* 0x000fe20000000800 */
[----:B------:R-:W-:Y:S01]  /*1fc0*/  @!PT LDS RZ, [RZ] ;  /* 0x00000000fffff984 */ /* 0x000fe20000000800 */
[----:B------:R1:W-:Y:S02]  /*1fd0*/  @P3 LDGSTS.E.BYPASS.LTC128B.128 [R246+0x3900], [R6.64], !P6 ;  /* 0x0390000006f63fae */ /* 0x0003e4000f101d48 */
[----:B------:R-:W-:-:S02]  /*1fe0*/  @P2 LEA.HI.X R5, R0, c[0x0][0x1cc], R5, 0x1, P5 ;  /* 0x0000730000052a11 */ /* 0x000fc400028f0c05 */
[----:B------:R-:W-:Y:S02]  /*1ff0*/  ISETP.GE.AND P5, PT, R24, 0x31, PT ;  /* 0x000000311800780c */ /* 0x000fe40003fa6270 */
[----:B------:R-:W-:Y:S01]  /*2000*/  @P0 IADD3 R9, P1, R2, R10, RZ ;  /* 0x0000000a02090210 */ /* 0x000fe20007f3e0ff */
[----:B------:R2:W-:Y:S03]  /*2010*/  @P2 LDGSTS.E.BYPASS.LTC128B.128 [R246+0x4100], [R4.64], !P6 ;  /* 0x0410000004f62fae */ /* 0x0005e6000f101d48 */
[----:B------:R-:W-:Y:S02]  /*2020*/  @P0 IADD3.X R0, R3, R11, R8, P1, !PT ;  /* 0x0000000b03000210 */ /* 0x000fe40000ffe408 */
[----:B------:R-:W-:Y:S02]  /*2030*/  @P0 LEA R8, P1, R9, c[0x0][0x1c8], 0x1 ;  /* 0x0000720009080a11 */ /* 0x000fe400078208ff */
[----:B------:R-:W-:-:S02]  /*2040*/  ISETP.GE.AND P3, PT, R24, 0x41, PT ;  /* 0x000000411800780c */ /* 0x000fc40003f66270 */
[----:B------:R-:W-:Y:S01]  /*2050*/  @P0 LEA.HI.X R9, R9, c[0x0][0x1cc], R0, 0x1, P1 ;  /* 0x0000730009090a11 */ /* 0x000fe200008f0c00 */
[----:B------:R-:W-:Y:S01]  /*2060*/  @P5 IMAD R0, R252, 0x30, RZ ;  /* 0x00000030fc005824 */ /* 0x000fe200078e02ff */
[----:B------:R-:W-:-:S03]  /*2070*/  ISETP.GE.AND P2, PT, R24, 0x51, PT ;  /* 0x000000511800780c */ /* 0x000fc60003f46270 */
[----:B------:R3:W-:Y:S01]  /*2080*/  @P0 LDGSTS.E.BYPASS.LTC128B.128 [R246+0x4900], [R8.64], !P6 ;  /* 0x0490000008f60fae */ /* 0x0007e2000f101d48 */
[----:B------:R-:W-:Y:S01]  /*2090*/  ISETP.GE.AND P1, PT, R24, 0x61, PT ;  /* 0x000000611800780c */ /* 0x000fe20003f26270 */
[----:B--2---:R-:W-:-:S04]  /*20a0*/  @P5 IMAD.WIDE.U32 R4, R247, 0x30, R2 ;  /* 0x00000030f7045825 */ /* 0x004fc800078e0002 */
[----:B------:R-:W-:Y:S01]  /*20b0*/  @P5 IMAD.IADD R0, R5, 0x1, R0 ;  /* 0x0000000105005824 */ /* 0x000fe200078e0200 */
[----:B------:R-:W-:-:S03]  /*20c0*/  @P5 LEA R10, P0, R4, c[0x0][0x1c8], 0x1 ;  /* 0x00007200040a5a11 */ /* 0x000fc600078008ff */
[----:B------:R-:W-:Y:S01]  /*20d0*/  @P2 IMAD.MOV.U32 R5, RZ, RZ, R3 ;  /* 0x000000ffff052224 */ /* 0x000fe200078e0003 */
[----:B------:R-:W-:Y:S02]  /*20e0*/  @P5 LEA.HI.X R11, R4, c[0x0][0x1cc], R0, 0x1, P0 ;  /* 0x00007300040b5a11 */ /* 0x000fe400000f0c00 */
[C---:B------:R-:W-:Y:S01]  /*20f0*/  @P3 LEA R0, P0, R247.reuse, R2, 0x6 ;  /* 0x00000002f7003211 */ /* 0x040fe200078030ff */
[----:B------:R-:W-:Y:S02]  /*2100*/  @P2 IMAD.MOV.U32 R4, RZ, RZ, R2 ;  /* 0x000000ffff042224 */ /* 0x000fe400078e0002 */
[----:B-1----:R-:W-:Y:S01]  /*2110*/  @P2 IMAD R7, R252, 0x50, RZ ;  /* 0x00000050fc072824 */ /* 0x002fe200078e02ff */
[C---:B------:R-:W-:Y:S01]  /*2120*/  @P3 LEA.HI.X R6, R247.reuse, R3, R252, 0x6, P0 ;  /* 0x00000003f7063211 */ /* 0x040fe200000f34fc */
[----:B------:R-:W-:Y:S01]  /*2130*/  @P2 IMAD.WIDE.U32 R4, R247, 0x50, R4 ;  /* 0x00000050f7042825 */ /* 0x000fe200078e0004 */
[C---:B---3--:R-:W-:Y:S01]  /*2140*/  @P3 LEA R8, P0, R0.reuse, c[0x0][0x1c8], 0x1 ;  /* 0x0000720000083a11 */ /* 0x048fe200078008ff */
[----:B------:R1:W-:Y:S03]  /*2150*/  @P5 LDGSTS.E.BYPASS.LTC128B.128 [R246+0x5100], [R10.64], !P6 ;  /* 0x051000000af65fae */ /* 0x0003e6000f101d48 */
[----:B------:R-:W-:Y:S01]  /*2160*/  @P3 LEA.HI.X R9, R0, c[0x0][0x1cc], R6, 0x1, P0 ;  /* 0x0000730000093a11 */ /* 0x000fe200000f0c06 */
[----:B------:R-:W-:Y:S01]  /*2170*/  @P2 IMAD.IADD R0, R5, 0x1, R7 ;  /* 0x0000000105002824 */ /* 0x000fe200078e0207 */
[----:B------:R-:W-:Y:S01]  /*2180*/  @P2 LEA R6, P0, R4, c[0x0][0x1c8], 0x1 ;  /* 0x0000720004062a11 */ /* 0x000fe200078008ff */
[----:B------:R-:W-:-:S02]  /*2190*/  @P1 IMAD R12, R252, 0x60, RZ ;  /* 0x00000060fc0c1824 */ /* 0x000fc400078e02ff */
[----:B------:R-:W-:Y:S01]  /*21a0*/  @P1 IMAD.WIDE.U32 R2, R247, 0x60, R2 ;  /* 0x00000060f7021825 */ /* 0x000fe200078e0002 */
[----:B------:R-:W-:Y:S01]  /*21b0*/  @P2 LEA.HI.X R7, R4, c[0x0][0x1cc], R0, 0x1, P0 ;  /* 0x0000730004072a11 */ /* 0x000fe200000f0c00 */
[----:B------:R1:W-:Y:S02]  /*21c0*/  @P3 LDGSTS.E.BYPASS.LTC128B.128 [R246+0x5900], [R8.64], !P6 ;  /* 0x0590000008f63fae */ /* 0x0003e4000f101d48 */
[----:B------:R-:W-:Y:S01]  /*21d0*/  @P1 IMAD.IADD R0, R3, 0x1, R12 ;  /* 0x0000000103001824 */ /* 0x000fe200078e020c */
[C---:B------:R-:W-:Y:S01]  /*21e0*/  @P1 LEA R4, P0, R2.reuse, c[0x0][0x1c8], 0x1 ;  /* 0x0000720002041a11 */ /* 0x040fe200078008ff */
[----:B------:R2:W-:Y:S03]  /*21f0*/  @P2 LDGSTS.E.BYPASS.LTC128B.128 [R246+0x6100], [R6.64], !P6 ;  /* 0x0610000006f62fae */ /* 0x0005e6000f101d48 */
[----:B------:R-:W-:-:S05]  /*2200*/  @P1 LEA.HI.X R5, R2, c[0x0][0x1cc], R0, 0x1, P0 ;  /* 0x0000730002051a11 */ /* 0x000fca00000f0c00 */
[----:B------:R2:W-:Y:S04]  /*2210*/  @P1 LDGSTS.E.BYPASS.LTC128B.128 [R246+0x6900], [R4.64], !P6 ;  /* 0x0690000004f61fae */ /* 0x0005e8000f101d48 */
[----:B------:R-:W0:Y:S01]  /*2220*/  LDGDEPBAR ;  /* 0x00000000000079af */ /* 0x000e220000000000 */
[----:B------:R-:W-:-:S04]  /*2230*/  DEPBAR.LE SB0, 0x1 ;  /* 0x000080400000791a */ /* 0x000fc80000000000 */
[----:B------:R-:W-:-:S04]  /*2240*/  DEPBAR.LE SB0, 0x0 ;  /* 0x000080000000791a */ /* 0x000fc80000000000 */
[----:B------:R-:W-:Y:S06]  /*2250*/  BAR.SYNC.DEFER_BLOCKING 0x0 ;  /* 0x0000000000007b1d */ /* 0x000fec0000010000 */
[----:B------:R-:W-:Y:S04]  /*2260*/  LDSM.16.M88.4 R28, [R228] ;  /* 0x00000000e41c783b */ /* 0x000fe80000000200 */
[----:B------:R-:W-:Y:S04]  /*2270*/  LDSM.16.M88.4 R20, [R228+0x800] ;  /* 0x00080000e414783b */ /* 0x000fe80000000200 */
[----:B------:R-:W-:Y:S04]  /*2280*/  LDSM.16.M88.4 R16, [R228+0x1000] ;  /* 0x00100000e410783b */ /* 0x000fe80000000200 */
[----:B------:R-:W-:Y:S04]  /*2290*/  LDSM.16.M88.4 R12, [R228+0x1800] ;  /* 0x00180000e40c783b */ /* 0x000fe80000000200 */
[----:B------:R-:W-:Y:S04]  /*22a0*/  LDSM.16.M88.4 R32, [R228+0x2000] ;  /* 0x00200000e420783b */ /* 0x000fe80000000200 */
[----:B------:R-:W-:Y:S04]  /*22b0*/  LDSM.16.M88.4 R36, [R228+0x2800] ;  /* 0x00280000e424783b */ /* 0x000fe80000000200 */
[----:B------:R-:W-:Y:S04]  /*22c0*/  LDSM.16.M88.4 R40, [R228+0x3000] ;  /* 0x00300000e428783b */ /* 0x000fe80000000200 */
[----:B-1----:R-:W1:Y:S04]  /*22d0*/  LDSM.16.M88.4 R8, [R235] ;  /* 0x00000000eb08783b */ /* 0x002e680000000200 */
[----:B--2---:R-:W2:Y:S01]  /*22e0*/  LDSM.16.M88.4 R4, [R235+0x2000] ;  /* 0x00200000eb04783b */ /* 0x004ea20000000200 */
[----:B------:R-:W-:-:S02]  /*22f0*/  IMAD R0, R25, c[0x0][0x208], RZ ;  /* 0x0000820019007a24 */ /* 0x000fc400078e02ff */
[C---:B------:R-:W-:Y:S01]  /*2300*/  IMAD.WIDE.U32 R2, R80.reuse, c[0x0][0x208], RZ ;  /* 0x0000820050027a25 */ /* 0x040fe200078e00ff */
[----:B------:R-:W-:Y:S03]  /*2310*/  LDSM.16.M88.4 R56, [R239] ;  /* 0x00000000ef38783b */ /* 0x000fe60000000200 */
[----:B------:R-:W-:Y:S01]  /*2320*/  IMAD R0, R80, c[0x0][0x20c], R0 ;  /* 0x0000830050007a24 */ /* 0x000fe200078e0200 */
[----:B------:R-:W-:Y:S03]  /*2330*/  LDSM.16.M88.4 R52, [R245] ;  /* 0x00000000f534783b */ /* 0x000fe60000000200 */
[----:B------:R-:W-:Y:S01]  /*2340*/  IMAD.IADD R0, R3, 0x1, R0 ;  /* 0x0000000103007824 */ /* 0x000fe200078e0200 */
[----:B------:R-:W-:Y:S03]  /*2350*/  LDSM.16.M88.4 R48, [R244] ;  /* 0x00000000f430783b */ /* 0x000fe60000000200 */
[----:B------:R-:W-:Y:S01]  /*2360*/  IMAD R0, R0, 0x70, RZ ;  /* 0x0000007000007824 */ /* 0x000fe200078e02ff */
        /* <DEDUP_REMOVED lines=15> */
[----:B-----5:R-:W-:-:S02]  /*2460*/  IMAD.MOV.U32 R8, RZ, RZ, R102 ;  /* 0x000000ffff087224 */ /* 0x020fc400078e0066 */
[----:B------:R-:W-:-:S04]  /*2470*/  IMAD.MOV.U32 R9, RZ, RZ, R27 ;  /* 0x000000ffff097224 */ /* 0x000fc800078e001b */
[----:B------:R-:W-:Y:S01]  /*2480*/  IMAD.WIDE.U32 R2, R2, 0x70, R8 ;  /* 0x0000007002027825 */ /* 0x000fe200078e0008 */
[----:B--2---:R-:W-:Y:S01]  /*2490*/  HMMA.16816.F32.BF16 R64, R4, R20, RZ ;  /* 0x000000140440723c */ /* 0x004fe200000418ff */
[----:B------:R-:W-:Y:S02]  /*24a0*/  LDSM.16.M88.4 R8, [R238] ;  /* 0x00000000ee08783b */ /* 0x000fe40000000200 */
[----:B------:R-:W-:-:S04]  /*24b0*/  IMAD.IADD R0, R3, 0x1, R0 ;  /* 0x0000000103007824 */ /* 0x000fc800078e0200 */
[C---:B------:R-:W-:Y:S01]  /*24c0*/  LEA R20, P0, R2.reuse, c[0x0][0x1f8], 0x1 ;  /* 0x00007e0002147a11 */ /* 0x040fe200078008ff */
[----:B------:R-:W-:Y:S03]  /*24d0*/  HMMA.16816.F32.BF16 R184, R4, R18, RZ ;  /* 0x0000001204b8723c */ /* 0x000fe600000418ff */
[----:B------:R-:W-:-:S04]  /*24e0*/  LEA.HI.X R21, R2, c[0x0][0x1fc], R0, 0x1, P0 ;  /* 0x00007f0002157a11 */ /* 0x000fc800000f0c00 */
[----:B------:R-:W-:Y:S01]  /*24f0*/  IADD3 R18, P1, R20, UR7, RZ ;  /* 0x0000000714127c10 */ /* 0x000fe2000ff3e0ff */
[----:B------:R-:W-:Y:S03]  /*2500*/  HMMA.16816.F32.BF16 R60, R4, R28, RZ ;  /* 0x0000001c043c723c */ /* 0x000fe600000418ff */
[----:B------:R-:W-:-:S05]  /*2510*/  IADD3.X R19, R21, UR5, RZ, P1, !PT ;  /* 0x0000000515137c10 */ /* 0x000fca0008ffe4ff */
[C---:B------:R-:W-:Y:S08]  /*2520*/  HMMA.16816.F32.BF16 R68, R4.reuse, R16, RZ ;  /* 0x000000100444723c */ /* 0x040ff000000418ff */
[----:B------:R-:W-:Y:S01]  /*2530*/  HMMA.16816.F32.BF16 R96, R4, R12, RZ ;  /* 0x0000000c0460723c */ /* 0x000fe200000418ff */
[----:B------:R-:W-:-:S07]  /*2540*/  IADD3 R16, P0, R18, UR7, RZ ;  /* 0x0000000712107c10 */ /* 0x000fce000ff1e0ff */
        /* <DEDUP_REMOVED lines=10> */
[----:B------:R-:W-:-:S02]  /*25f0*/  ISETP.GE.AND P1, PT, R100, c[0x0][0x1d4], PT ;  /* 0x0000750064007a0c */ /* 0x000fc40003f26270 */
[----:B------:R-:W-:Y:S01]  /*2600*/  IADD3 R14, P2, R16, UR7, RZ ;  /* 0x00000007100e7c10 */ /* 0x000fe2000ff5e0ff */
[----:B------:R-:W2:Y:S01]  /*2610*/  LDSM.16.M88.4 R32, [R241] ;  /* 0x00000000f120783b */ /* 0x000ea20000000200 */
[----:B------:R-:W-:Y:S02]  /*2620*/  IADD3.X R17, R19, UR5, RZ, P0, !PT ;  /* 0x0000000513117c10 */ /* 0x000fe400087fe4ff */
[----:B------:R-:W-:Y:S01]  /*2630*/  ISETP.LT.OR P3, PT, R24, 0x1, P1 ;  /* 0x000000011800780c */ /* 0x000fe20000f61670 */
[----:B------:R-:W-:Y:S01]  /*2640*/  LDSM.16.M88.4 R36, [R242] ;  /* 0x00000000f224783b */ /* 0x000fe20000000200 */
[----:B------:R-:W-:Y:S02]  /*2650*/  IADD3.X R15, R17, UR5, RZ, P2, !PT ;  /* 0x00000005110f7c10 */ /* 0x000fe400097fe4ff */
[----:B------:R-:W-:Y:S01]  /*2660*/  IADD3 R12, P0, R14, UR7, RZ ;  /* 0x000000070e0c7c10 */ /* 0x000fe2000ff1e0ff */
[----:B------:R-:W3:Y:S01]  /*2670*/  LDSM.16.M88.4 R28, [R240] ;  /* 0x00000000f01c783b */ /* 0x000ee20000000200 */
[----:B------:R-:W-:-:S02]  /*2680*/  ISETP.LT.OR P2, PT, R24, 0x11, P1 ;  /* 0x000000111800780c */ /* 0x000fc40000f41670 */
[----:B------:R-:W-:Y:S02]  /*2690*/  IADD3.X R13, R15, UR5, RZ, P0, !PT ;  /* 0x000000050f0d7c10 */ /* 0x000fe400087fe4ff */
[----:B------:R-:W-:Y:S02]  /*26a0*/  ISETP.LT.OR P0, PT, R24, 0x21, P1 ;  /* 0x000000211800780c */ /* 0x000fe40000f01670 */
[----:B------:R-:W-:Y:S01]  /*26b0*/  IADD3 R2, P5, R12, UR7, RZ ;  /* 0x000000070c027c10 */ /* 0x000fe2000ffbe0ff */
[----:B------:R-:W-:Y:S01]  /*26c0*/  @!PT LDS RZ, [RZ] ;  /* 0x00000000fffff984 */ /* 0x000fe20000000800 */
[----:B------:R-:W-:Y:S01]  /*26d0*/  @!PT LDS RZ, [RZ] ;  /* 0x00000000fffff984 */ /* 0x000fe20000000800 */
[----:B------:R-:W-:Y:S01]  /*26e0*/  @!PT LDS RZ, [RZ] ;  /* 0x00000000fffff984 */ /* 0x000fe20000000800 */
[----:B------:R4:W-:Y:S01]  /*26f0*/  LDGSTS.E.BYPASS.LTC128B.128 [R246+0x100], [R20.64], !P3 ;  /* 0x0010000014f67fae */ /* 0x0009e2000d901d48 */
[C---:B------:R-:W-:Y:S02]  /*2700*/  ISETP.LT.OR P3, PT, R24.reuse, 0x41, P1 ;  /* 0x000000411800780c */ /* 0x040fe40000f61670 */
[----:B------:R-:W-:Y:S02]  /*2710*/  IADD3.X R3, R13, UR5, RZ, P5, !PT ;  /* 0x000000050d037c10 */ /* 0x000fe4000affe4ff */
[C---:B------:R-:W-:Y:S01]  /*2720*/  ISETP.LT.OR P5, PT, R24.reuse, 0x31, P1 ;  /* 0x000000311800780c */ /* 0x040fe20000fa1670 */
[----:B------:R5:W-:Y:S01]  /*2730*/  LDGSTS.E.BYPASS.LTC128B.128 [R246+0x900], [R18.64], !P2 ;  /* 0x0090000012f67fae */ /* 0x000be2000d101d48 */
[----:B------:R-:W-:-:S02]  /*2740*/  ISETP.LT.OR P2, PT, R24, 0x51, P1 ;  /* 0x000000511800780c */ /* 0x000fc40000f41670 */
[----:B------:R-:W-:Y:S01]  /*2750*/  ISETP.LT.OR P1, PT, R24, 0x61, P1 ;  /* 0x000000611800780c */ /* 0x000fe20000f21670 */
[----:B------:R2:W-:Y:S01]  /*2760*/  LDGSTS.E.BYPASS.LTC128B.128 [R246+0x1100], [R16.64], !P0 ;  /* 0x0110000010f67fae */ /* 0x0005e2000c101d48 */
[----:B------:R-:W-:-:S07]  /*2770*/  IMAD.MOV.U32 R0, RZ, RZ, R26 ;  /* 0x000000ffff007224 */ /* 0x000fce00078e001a */
[----:B------:R3:W-:Y:S01]  /*2780*/  LDGSTS.E.BYPASS.LTC128B.128 [R246+0x1900], [R14.64], !P5 ;  /* 0x019000000ef67fae */ /* 0x0007e2000e901d48 */
[----:B-1----:R-:W-:Y:S03]  /*2790*/  HMMA.16816.F32.BF16 R24, R4, R58, R84 ;  /* 0x0000003a0418723c */ /* 0x002fe60000041854 */
[----:B------:R3:W-:Y:S04]  /*27a0*/  LDGSTS.E.BYPASS.LTC128B.128 [R246+0x2100], [R12.64], !P3 ;  /* 0x021000000cf67fae */ /* 0x0007e8000d901d48 */
[----:B------:R1:W-:Y:S01]  /*27b0*/  LDGSTS.E.BYPASS.LTC128B.128 [R246+0x2900], [R2.64], !P2 ;  /* 0x0290000002f67fae */ /* 0x0003e2000d101d48 */
[----:B--2---:R-:W-:-:S04]  /*27c0*/  IADD3 R16, P0, R2, UR7, RZ ;  /* 0x0000000702107c10 */ /* 0x004fc8000ff1e0ff */
[----:B------:R-:W-:-:S05]  /*27d0*/  IADD3.X R17, R3, UR5, RZ, P0, !PT ;  /* 0x0000000503117c10 */ /* 0x000fca00087fe4ff */
[----:B------:R5:W-:Y:S04]  /*27e0*/  LDGSTS.E.BYPASS.LTC128B.128 [R246+0x3100], [R16.64], !P1 ;  /* 0x0310000010f67fae */ /* 0x000be8000c901d48 */
[----:B------:R-:W-:Y:S01]  /*27f0*/  LDSM.16.M88.4 R84, [R234+0x2800] ;  /* 0x00280000ea54783b */ /* 0x000fe20000000200 */
[----:B------:R-:W-:Y:S03]  /*2800*/  HMMA.16816.F32.BF16 R200, R4, R34, R172 ;  /* 0x0000002204c8723c */ /* 0x000fe600000418ac */
[----:B---3--:R-:W-:Y:S04]  /*2810*/  LDSM.16.M88.4 R12, [R236] ;  /* 0x00000000ec0c783b */ /* 0x008fe80000000200 */
[----:B------:R-:W0:Y:S04]  /*2820*/  LDGDEPBAR ;  /* 0x00000000000079af */ /* 0x000e280000000000 */
[----:B-----5:R-:W2:Y:S01]  /*2830*/  LDSM.16.M88.4 R16, [R236+0x2000] ;  /* 0x00200000ec10783b */ /* 0x020ea20000000200 */
[----:B------:R-:W-:Y:S11]  /*2840*/  HMMA.16816.F32.BF16 R248, R8, R28, R112 ;  /* 0x0000001c08f8723c */ /* 0x000ff60000041870 */
[----:B------:R-:W-:Y:S01]  /*2850*/  @!UPT UIADD3 URZ, URZ, URZ, URZ ;  /* 0x0000003f3f3ff290 */ /* 0x000fe2000fffe03f */
[----:B--2---:R-:W-:Y:S01]  /*2860*/  HMMA.16816.F32.BF16 R112, R16, R86, R200 ;  /* 0x000000561070723c */ /* 0x004fe200000418c8 */
[----:B------:R-:W2:Y:S07]  /*2870*/  LDL R200, [R1+0x28] ;  /* 0x0000280001c87983 */ /* 0x000eae0000100800 */
[C---:B----4-:R-:W-:Y:S01]  /*2880*/  HMMA.16816.F32.BF16 R20, R4.reuse, R28, R76 ;  /* 0x0000001c0414723c */ /* 0x050fe2000004184c */
[----:B------:R-:W-:Y:S07]  /*2890*/  LDSM.16.M88.4 R76, [R234] ;  /* 0x00000000ea4c783b */ /* 0x000fee0000000200 */
[C---:B------:R-:W-:Y:S01]  /*28a0*/  HMMA.16816.F32.BF16 R188, R4.reuse, R54, R88 ;  /* 0x0000003604bc723c */ /* 0x040fe20000041858 */
[----:B------:R-:W3:Y:S07]  /*28b0*/  LDSM.16.M88.4 R88, [R234+0x3000] ;  /* 0x00300000ea58783b */ /* 0x000eee0000000200 */
[C---:B------:R-:W-:Y:S01]  /*28c0*/  HMMA.16816.F32.BF16 R108, R4.reuse, R56, R60 ;  /* 0x00000038046c723c */ /* 0x040fe2000004183c */
[----:B------:R-:W-:Y:S07]  /*28d0*/  LDSM.16.M88.4 R60, [R234+0x2000] ;  /* 0x00200000ea3c783b */ /* 0x000fee0000000200 */
[C---:B------:R-:W-:Y:S01]  /*28e0*/  HMMA.16816.F32.BF16 R104, R4.reuse, R52, R64 ;  /* 0x000000340468723c */ /* 0x040fe20000041840 */
[----:B------:R-:W-:Y:S07]  /*28f0*/  LDSM.16.M88.4 R64, [R234+0x1800] ;  /* 0x00180000ea40783b */ /* 0x000fee0000000200 */
[C---:B------:R-:W-:Y:S01]  /*2900*/  HMMA.16816.F32.BF16 R100, R4.reuse, R48, R68 ;  /* 0x000000300464723c */ /* 0x040fe20000041844 */
[----:B------:R-:W-:Y:S07]  /*2910*/  LDSM.16.M88.4 R68, [R234+0x1000] ;  /* 0x00100000ea44783b */ /* 0x000fee0000000200 */
[C---:B------:R-:W-:Y:S01]  /*2920*/  HMMA.16816.F32.BF16 R40, R4.reuse, R32, R72 ;  /* 0x000000200428723c */ /* 0x040fe20000041848 */
[----:B------:R-:W4:Y:S07]  /*2930*/  LDSM.16.M88.4 R72, [R234+0x800] ;  /* 0x00080000ea48783b */ /* 0x000f2e0000000200 */
[C---:B------:R-:W-:Y:S08]  /*2940*/  HMMA.16816.F32.BF16 R208, R4.reuse, R46, R180 ;  /* 0x0000002e04d0723c */ /* 0x040ff000000418b4 */
[C---:B------:R-:W-:Y:S08]  /*2950*/  HMMA.16816.F32.BF16 R96, R4.reuse, R44, R96 ;  /* 0x0000002c0460723c */ /* 0x040ff00000041860 */
[----:B------:R-:W-:Y:S08]  /*2960*/  HMMA.16816.F32.BF16 R92, R4, R36, R92 ;  /* 0x00000024045c723c */ /* 0x000ff0000004185c */
[C---:B------:R-:W-:Y:S08]  /*2970*/  HMMA.16816.F32.BF16 R180, R8.reuse, R56, R164 ;  /* 0x0000003808b4723c */ /* 0x040ff000000418a4 */
[----:B------:R-:W-:Y:S08]  /*2980*/  HMMA.16816.F32.BF16 R192, R8, R52, R140 ;  /* 0x0000003408c0723c */ /* 0x000ff0000004188c */
[----:B------:R-:W-:Y:S08]  /*2990*/  HMMA.16816.F32.BF16 R216, R4, R50, R184 ;  /* 0x0000003204d8723c */ /* 0x000ff000000418b8 */
[C---:B------:R-:W-:Y:S08]  /*29a0*/  HMMA.16816.F32.BF16 R196, R8.reuse, R48, R132 ;  /* 0x0000003008c4723c */ /* 0x040ff00000041884 */
[C---:B------:R-:W-:Y:S08]  /*29b0*/  HMMA.16816.F32.BF16 R56, R8.reuse, R58, R160 ;  /* 0x0000003a0838723c */ /* 0x040ff000000418a0 */
[C---:B------:R-:W-:Y:S08]  /*29c0*/  HMMA.16816.F32.BF16 R52, R8.reuse, R54, R156 ;  /* 0x000000360834723c */ /* 0x040ff0000004189c */
[----:B------:R-:W-:Y:S08]  /*29d0*/  HMMA.16816.F32.BF16 R48, R8, R50, R148 ;  /* 0x000000320830723c */ /* 0x000ff00000041894 */
[C---:B------:R-:W-:Y:S08]  /*29e0*/  HMMA.16816.F32.BF16 R204, R4.reuse, R38, R176 ;  /* 0x0000002604cc723c */ /* 0x040ff000000418b0 */
[----:B------:R-:W-:Y:S01]  /*29f0*/  HMMA.16816.F32.BF16 R184, R4, R30, R168 ;  /* 0x0000001e04b8723c */ /* 0x000fe200000418a8 */
[----:B------:R-:W-:Y:S07]  /*2a00*/  LDSM.16.M88.4 R4, [R237+0x2000] ;  /* 0x00200000ed04783b */ /* 0x000fee0000000200 */
[C---:B------:R-:W-:Y:S08]  /*2a10*/  HMMA.16816.F32.BF16 R212, R8.reuse, R44, R128 ;  /* 0x0000002c08d4723c */ /* 0x040ff00000041880 */
[C---:B------:R-:W-:Y:S08]  /*2a20*/  HMMA.16816.F32.BF16 R220, R8.reuse, R36, R124 ;  /* 0x0000002408dc723c */ /* 0x040ff0000004187c */
[C---:B------:R-:W-:Y:S08]  /*2a30*/  HMMA.16816.F32.BF16 R224, R8.reuse, R32, R120 ;  /* 0x0000002008e0723c */ /* 0x040ff00000041878 */
[C---:B------:R-:W-:Y:S01]  /*2a40*/  HMMA.16816.F32.BF16 R152, R8.reuse, R46, R152 ;  /* 0x0000002e0898723c */ /* 0x040fe20000041898 */
[----:B------:R-:W5:Y:S07]  /*2a50*/  LDSM.16.M88.4 R44, [R231] ;  /* 0x00000000e72c783b */ /* 0x000f6e0000000200 */
[C---:B------:R-:W-:Y:S01]  /*2a60*/  HMMA.16816.F32.BF16 R172, R8.reuse, R38, R144 ;  /* 0x0000002608ac723c */ /* 0x040fe20000041890 */
[----:B------:R-:W-:Y:S07]  /*2a70*/  LDSM.16.M88.4 R36, [R231+0x1000] ;  /* 0x00100000e724783b */ /* 0x000fee0000000200 */
[C---:B------:R-:W-:Y:S01]  /*2a80*/  HMMA.16816.F32.BF16 R176, R8.reuse, R34, R136 ;  /* 0x0000002208b0723c */ /* 0x040fe20000041888 */
[----:B------:R-:W-:Y:S07]  /*2a90*/  LDSM.16.M88.4 R32, [R231+0x1800] ;  /* 0x00180000e720783b */ /* 0x000fee0000000200 */
[----:B------:R-:W-:Y:S01]  /*2aa0*/  HMMA.16816.F32.BF16 R168, R8, R30, R116 ;  /* 0x0000001e08a8723c */ /* 0x000fe20000041874 */
[----:B------:R-:W1:Y:S04]  /*2ab0*/  LDSM.16.M88.4 R8, [R237] ;  /* 0x00000000ed08783b */ /* 0x000e680000000200 */
[----:B------:R-:W-:Y:S03]  /*2ac0*/  LDSM.16.M88.4 R28, [R231+0x2000] ;  /* 0x00200000e71c783b */ /* 0x000fe60000000200 */
[C---:B------:R-:W-:Y:S01]  /*2ad0*/  HMMA.16816.F32.BF16 R140, R16.reuse, R84, R40 ;  /* 0x00000054108c723c */ /* 0x040fe20000041828 */
[----:B------:R-:W1:Y:S07]  /*2ae0*/  LDSM.16.M88.4 R40, [R231+0x800] ;  /* 0x00080000e728783b */ /* 0x000e6e0000000200 */
[C---:B---3--:R-:W-:Y:S01]  /*2af0*/  HMMA.16816.F32.BF16 R136, R16.reuse, R88, R20 ;  /* 0x000000581088723c */ /* 0x048fe20000041814 */
[----:B------:R-:W-:Y:S07]  /*2b00*/  LDSM.16.M88.4 R20, [R231+0x3000] ;  /* 0x00300000e714783b */ /* 0x000fee0000000200 */
[----:B------:R-:W-:Y:S01]  /*2b10*/  HMMA.16816.F32.BF16 R132, R16, R78, R24 ;  /* 0x0000004e1084723c */ /* 0x000fe20000041818 */
[----:B------:R-:W3:Y:S01]  /*2b20*/  LDSM.16.M88.4 R24, [R231+0x2800] ;  /* 0x00280000e718783b */ /* 0x000ee20000000200 */
[----:B------:R-:W-:-:S06]  /*2b30*/  DEPBAR.LE SB0, 0x0 ;  /* 0x000080000000791a */ /* 0x000fcc0000000000 */
        /* <DEDUP_REMOVED lines=24> */
[----:B--2---:R-:W-:Y:S01]  /*2cc0*/  ISETP.GT.AND P0, PT, R80, R200, PT ;  /* 0x000000c85000720c */ /* 0x004fe20003f04270 */
[----:B------:R-:W-:Y:S01]  /*2cd0*/  BSSY B0, `(.L_x_2752) ;  /* 0x0000044000007945 */ /* 0x000fe20003800000 */
[----:B------:R-:W-:-:S05]  /*2ce0*/  IMAD.MOV.U32 R209, RZ, RZ, R0 ;  /* 0x000000ffffd17224 */ /* 0x000fca00078e0000 */
[C---:B-----5:R-:W-:Y:S08]  /*2cf0*/  HMMA.16816.F32.BF16 R164, R4.reuse, R44, R164 ;  /* 0x0000002c04a4723c */ /* 0x060ff000000418a4 */
[----:B------:R-:W-:Y:S08]  /*2d00*/  HMMA.16816.F32.BF16 R132, R4, R46, R132 ;  /* 0x0000002e0484723c */ /* 0x000ff00000041884 */
[C---:B-1----:R-:W-:Y:S08]  /*2d10*/  HMMA.16816.F32.BF16 R104, R8.reuse, R44, R104 ;  /* 0x0000002c0868723c */ /* 0x042ff00000041868 */
        /* <DEDUP_REMOVED lines=15> */
[C---:B---3--:R-:W-:Y:S08]  /*2e10*/  HMMA.16816.F32.BF16 R140, R4.reuse, R24, R140 ;  /* 0x00000018048c723c */ /* 0x048ff0000004188c */
        /* <DEDUP_REMOVED lines=47> */
.L_x_2753:
[----:B------:R-:W-:Y:S05]  /*3110*/  BSYNC B0 ;  /* 0x0000000000007941 */ /* 0x000fea0003800000 */
.L_x_2752:
[----:B------:R-:W3:Y:S04]  /*3120*/  LDL R0, [R1+0x70] ;  /* 0x0000700001007983 */ /* 0x000ee80000100800 */
[----:B------:R-:W3:Y:S04]  /*3130*/  LDL R196, [R1+0x68] ;  /* 0x0000680001c47983 */ /* 0x000ee80000100800 */
[----:B--2---:R-:W2:Y:S04]  /*3140*/  LDL R5, [R1+0x50] ;  /* 0x0000500001057983 */ /* 0x004ea80000100800 */
        /* <DEDUP_REMOVED lines=12> */
[----:B------:R-:W0:Y:S01]  /*3210*/  LDGDEPBAR ;  /* 0x00000000000079af */ /* 0x000e220000000000 */
[----:B---3--:R-:W-:-:S04]  /*3220*/  IMAD.IADD R2, R0, 0x1, R196 ;  /* 0x0000000100027824 */ /* 0x008fc800078e02c4 */
[----:B------:R-:W-:-:S04]  /*3230*/  @P4 IMAD.HI.U32 R0, R2, c[0x0][0x2c8], RZ ;  /* 0x0000b20002004a27 */ /* 0x000fc800078e00ff */
[----:B------:R-:W-:Y:S01]  /*3240*/  IMAD.MOV.U32 R6, RZ, RZ, R2 ;  /* 0x000000ffff067224 */ /* 0x000fe200078e0002 */
[----:B------:R-:W-:Y:S01]  /*3250*/  @P4 SHF.R.U32.HI R6, RZ, c[0x0][0x2cc], R0 ;  /* 0x0000b300ff064a19 */ /* 0x000fe20000011600 */
[----:B------:R-:W-:Y:S04]  /*3260*/  STL [R1+0x4c], R2 ;  /* 0x00004c0201007387 */ /* 0x000fe80000100800 */
[----:B------:R-:W1:Y:S01]  /*3270*/  SHFL.IDX PT, R2, R6, 0x2, 0x1c1f ;  /* 0x005c1f0006027f89 */ /* 0x000e6200000e0000 */
[----:B------:R-:W-:-:S03]  /*3280*/  IADD3 R0, R81, c[0x0][0x1d0], RZ ;  /* 0x0000740051007a10 */ /* 0x000fc60007ffe0ff */
[----:B------:R-:W3:Y:S01]  /*3290*/  SHFL.IDX PT, R4, R6, 0x3, 0x1c1f ;  /* 0x007c1f0006047f89 */ /* 0x000ee200000e0000 */
[----:B--2---:R-:W-:-:S04]  /*32a0*/  IADD3 R3, -R5, 0x1, R0 ;  /* 0x0000000105037810 */ /* 0x004fc80007ffe100 */
[----:B------:R-:W-:Y:S01]  /*32b0*/  IADD3 R7, R3, -c[0x0][0x168], RZ ;  /* 0x80005a0003077a10 */ /* 0x000fe20007ffe0ff */
[----:B------:R-:W-:Y:S01]  /*32c0*/  IMAD.IADD R8, R0, 0x1, -R5 ;  /* 0x0000000100087824 */ /* 0x000fe200078e0a05 */
[----:B------:R-:W2:Y:S03]  /*32d0*/  SHFL.IDX PT, R3, R6, RZ, 0x1c1f ;  /* 0x001c1fff06037589 */ /* 0x000ea600000e0000 */
[----:B-1----:R-:W-:-:S05]  /*32e0*/  IMAD.IADD R2, R7, 0x1, R2 ;  /* 0x0000000107027824 */ /* 0x002fca00078e0202 */
[----:B------:R-:W-:Y:S01]  /*32f0*/  IMNMX R2, R8, R2, PT ;  /* 0x0000000208027217 */ /* 0x000fe20003800200 */
[----:B---3--:R-:W-:-:S03]  /*3300*/  IMAD.IADD R0, R7, 0x1, R4 ;  /* 0x0000000107007824 */ /* 0x008fc600078e0204 */
[----:B------:R-:W-:Y:S02]  /*3310*/  ISETP.GT.AND P2, PT, R2, 0x1, PT ;  /* 0x000000010200780c */ /* 0x000fe40003f44270 */
[----:B------:R-:W-:Y:S02]  /*3320*/  IMNMX R0, R8, R0, PT ;  /* 0x0000000008007217 */ /* 0x000fe40003800200 */
[----:B------:R-:W-:Y:S02]  /*3330*/  FSEL R12, R165, -INF , P2 ;  /* 0xff800000a50c7808 */ /* 0x000fe40001000000 */
[C---:B------:R-:W-:Y:S02]  /*3340*/  ISETP.GT.AND P2, PT, R2.reuse, 0x9, PT ;  /* 0x000000090200780c */ /* 0x040fe40003f44270 */
[----:B------:R-:W-:Y:S02]  /*3350*/  ISETP.GT.AND P3, PT, R2, RZ, PT ;  /* 0x000000ff0200720c */ /* 0x000fe40003f64270 */
[----:B------:R-:W-:-:S02]  /*3360*/  FSEL R14, R133, -INF , P2 ;  /* 0xff800000850e7808 */ /* 0x000fc40001000000 */
[----:B------:R-:W-:Y:S02]  /*3370*/  ISETP.GT.AND P0, PT, R0, 0x1, PT ;  /* 0x000000010000780c */ /* 0x000fe40003f04270 */
[----:B------:R-:W-:Y:S02]  /*3380*/  ISETP.GT.AND P2, PT, R2, 0x11, PT ;  /* 0x000000110200780c */ /* 0x000fe40003f44270 */
[----:B------:R-:W-:Y:S02]  /*3390*/  ISETP.GT.AND P1, PT, R0, RZ, PT ;  /* 0x000000ff0000720c */ /* 0x000fe40003f24270 */
[----:B------:R-:W-:Y:S02]  /*33a0*/  FSEL R11, R164, -INF , P3 ;  /* 0xff800000a40b7808 */ /* 0x000fe40001800000 */
[----:B------:R-:W-:Y:S02]  /*33b0*/  FSEL R16, R167, -INF , P0 ;  /* 0xff800000a7107808 */ /* 0x000fe40000000000 */
[----:B------:R-:W-:-:S02]  /*33c0*/  FSEL R23, R161, -INF , P2 ;  /* 0xff800000a1177808 */ /* 0x000fc40001000000 */
[----:B------:R-:W-:Y:S02]  /*33d0*/  ISETP.GT.AND P3, PT, R2, 0x8, PT ;  /* 0x000000080200780c */ /* 0x000fe40003f64270 */
[----:B------:R-:W-:Y:S02]  /*33e0*/  ISETP.GT.AND P0, PT, R0, 0x9, PT ;  /* 0x000000090000780c */ /* 0x000fe40003f04270 */
[----:B------:R-:W-:Y:S02]  /*33f0*/  ISETP.GT.AND P2, PT, R2, 0x19, PT ;  /* 0x000000190200780c */ /* 0x000fe40003f44270 */
[----:B------:R-:W-:Y:S02]  /*3400*/  FSEL R15, R166, -INF , P1 ;  /* 0xff800000a60f7808 */ /* 0x000fe40000800000 */
[----:B------:R-:W-:Y:S02]  /*3410*/  ISETP.GT.AND P1, PT, R0, 0x8, PT ;  /* 0x000000080000780c */ /* 0x000fe40003f24270 */
[----:B------:R-:W-:-:S02]  /*3420*/  FSEL R13, R132, -INF , P3 ;  /* 0xff800000840d7808 */ /* 0x000fc40001800000 */
[----:B------:R-:W-:Y:S02]  /*3430*/  FSEL R21, R135, -INF , P0 ;  /* 0xff80000087157808 */ /* 0x000fe40000000000 */
[----:B------:R-:W-:Y:S01]  /*3440*/  FSEL R25, R129, -INF , P2 ;  /* 0xff80000081197808 */ /* 0x000fe20001000000 */
[----:B--2---:R-:W-:Y:S01]  /*3450*/  IMAD.IADD R3, R7, 0x1, R3 ;  /* 0x0000000107037824 */ /* 0x004fe200078e0203 */
[----:B------:R-:W-:Y:S02]  /*3460*/  ISETP.GT.AND P3, PT, R2, 0x10, PT ;  /* 0x000000100200780c */ /* 0x000fe40003f64270 */
[----:B------:R-:W-:Y:S02]  /*3470*/  ISETP.GT.AND P0, PT, R0, 0x11, PT ;  /* 0x000000110000780c */ /* 0x000fe40003f04270 */
[----:B------:R-:W-:Y:S02]  /*3480*/  ISETP.GT.AND P2, PT, R2, 0x21, PT ;  /* 0x000000210200780c */ /* 0x000fe40003f44270 */
[----:B------:R-:W-:-:S02]  /*3490*/  FSEL R20, R134, -INF , P1 ;  /* 0xff80000086147808 */ /* 0x000fc40000800000 */
[----:B------:R-:W-:Y:S02]  /*34a0*/  FSEL R22, R160, -INF , P3 ;  /* 0xff800000a0167808 */ /* 0x000fe40001800000 */
[----:B------:R-:W-:Y:S02]  /*34b0*/  FSEL R27, R163, -INF , P0 ;  /* 0xff800000a31b7808 */ /* 0x000fe40000000000 */
[----:B------:R-:W-:Y:S02]  /*34c0*/  FSEL R134, R157, -INF , P2 ;  /* 0xff8000009d867808 */ /* 0x000fe40001000000 */
[----:B------:R-:W-:Y:S02]  /*34d0*/  ISETP.GT.AND P1, PT, R0, 0x10, PT ;  /* 0x000000100000780c */ /* 0x000fe40003f24270 */
[----:B------:R-:W-:Y:S02]  /*34e0*/  ISETP.GT.AND P3, PT, R2, 0x18, PT ;  /* 0x000000180200780c */ /* 0x000fe40003f64270 */
[----:B------:R-:W-:-:S02]  /*34f0*/  ISETP.GT.AND P0, PT, R0, 0x19, PT ;  /* 0x000000190000780c */ /* 0x000fc40003f04270 */
[----:B------:R-:W-:Y:S02]  /*3500*/  ISETP.GT.AND P2, PT, R2, 0x29, PT ;  /* 0x000000290200780c */ /* 0x000fe40003f44270 */
[----:B------:R-:W-:Y:S02]  /*3510*/  IMNMX R3, R8, R3, PT ;  /* 0x0000000308037217 */ /* 0x000fe40003800200 */
[----:B------:R-:W-:Y:S02]  /*3520*/  FSEL R26, R162, -INF , P1 ;  /* 0xff800000a21a7808 */ /* 0x000fe40000800000 */
[----:B------:R-:W-:Y:S02]  /*3530*/  FSEL R24, R128, -INF , P3 ;  /* 0xff80000080187808 */ /* 0x000fe40001800000 */
[----:B------:R-:W-:Y:S02]  /*3540*/  FSEL R72, R131, -INF , P0 ;  /* 0xff80000083487808 */ /* 0x000fe40000000000 */
[----:B------:R-:W-:-:S02]  /*3550*/  FSEL R132, R125, -INF , P2 ;  /* 0xff8000007d847808 */ /* 0x000fc40001000000 */
[----:B------:R-:W-:Y:S02]  /*3560*/  ISETP.GT.AND P1, PT, R0, 0x18, PT ;  /* 0x000000180000780c */ /* 0x000fe40003f24270 */
[----:B------:R-:W-:Y:S02]  /*3570*/  ISETP.GT.AND P3, PT, R2, 0x20, PT ;  /* 0x000000200200780c */ /* 0x000fe40003f64270 */
[----:B------:R-:W-:Y:S02]  /*3580*/  ISETP.GT.AND P0, PT, R0, 0x21, PT ;  /* 0x000000210000780c */ /* 0x000fe40003f04270 */
[----:B------:R-:W-:Y:S02]  /*3590*/  ISETP.GT.AND P2, PT, R3, 0x1, PT ;  /* 0x000000010300780c */ /* 0x000fe40003f44270 */
[----:B------:R-:W-:Y:S02]  /*35a0*/  FSEL R32, R130, -INF , P1 ;  /* 0xff80000082207808 */ /* 0x000fe40000800000 */
[----:B------:R-:W-:-:S02]  /*35b0*/  FSEL R138, R156, -INF , P3 ;  /* 0xff8000009c8a7808 */ /* 0x000fc40001800000 */
[----:B------:R-:W-:Y:S02]  /*35c0*/  FSEL R139, R159, -INF , P0 ;  /* 0xff8000009f8b7808 */ /* 0x000fe40000000000 */
[----:B------:R-:W-:Y:S02]  /*35d0*/  FSEL R10, R105, -INF , P2 ;  /* 0xff800000690a7808 */ /* 0x000fe40001000000 */
[----:B------:R-:W-:Y:S02]  /*35e0*/  ISETP.GT.AND P1, PT, R0, 0x20, PT ;  /* 0x000000200000780c */ /* 0x000fe40003f24270 */
[----:B------:R-:W-:Y:S02]  /*35f0*/  ISETP.GT.AND P3, PT, R2, 0x28, PT ;  /* 0x000000280200780c */ /* 0x000fe40003f64270 */
[----:B------:R-:W-:Y:S02]  /*3600*/  ISETP.GT.AND P0, PT, R0, 0x29, PT ;  /* 0x000000290000780c */ /* 0x000fe40003f04270 */
[----:B------:R-:W-:-:S02]  /*3610*/  ISETP.GT.AND P2, PT, R3, 0x11, PT ;  /* 0x000000110300780c */ /* 0x000fc40003f44270 */
[----:B------:R-:W-:Y:S02]  /*3620*/  FSEL R152, R158, -INF , P1 ;  /* 0xff8000009e987808 */ /* 0x000fe40000800000 */
[----:B------:R-:W-:Y:S02]  /*3630*/  FSEL R133, R124, -INF , P3 ;  /* 0xff8000007c857808 */ /* 0x000fe40001800000 */
[----:B------:R-:W-:Y:S02]  /*3640*/  FSEL R154, R127, -INF , P0 ;  /* 0xff8000007f9a7808 */ /* 0x000fe40000000000 */
[----:B------:R-:W-:Y:S02]  /*3650*/  FSEL R88, R97, -INF , P2 ;  /* 0xff80000061587808 */ /* 0x000fe40001000000 */
[----:B------:R-:W-:Y:S02]  /*3660*/  ISETP.GT.AND P1, PT, R0, 0x28, PT ;  /* 0x000000280000780c */ /* 0x000fe40003f24270 */
[----:B------:R-:W-:-:S02]  /*3670*/  ISETP.GT.AND P3, PT, R3, RZ, PT ;  /* 0x000000ff0300720c */ /* 0x000fc40003f64270 */
[C---:B------:R-:W-:Y:S02]  /*3680*/  ISETP.GT.AND P0, PT, R3.reuse, 0x9, PT ;  /* 0x000000090300780c */ /* 0x040fe40003f04270 */
[----:B------:R-:W-:Y:S02]  /*3690*/  ISETP.GT.AND P2, PT, R3, 0x21, PT ;  /* 0x000000210300780c */ /* 0x000fe40003f44270 */
[----:B------:R-:W-:Y:S02]  /*36a0*/  FSEL R153, R126, -INF , P1 ;  /* 0xff8000007e997808 */ /* 0x000fe40000800000 */
[----:B------:R-:W-:Y:S02]  /*36b0*/  FSEL R9, R104, -INF , P3 ;  /* 0xff80000068097808 */ /* 0x000fe40001800000 */
[----:B------:R-:W-:Y:S02]  /*36c0*/  FSEL R85, R101, -INF , P0 ;  /* 0xff80000065557808 */ /* 0x000fe40000000000 */
[----:B------:R-:W-:-:S02]  /*36d0*/  FSEL R130, R77, -INF , P2 ;  /* 0xff8000004d827808 */ /* 0x000fc40001000000 */
[C---:B------:R-:W-:Y:S02]  /*36e0*/  ISETP.GT.AND P1, PT, R3.reuse, 0x8, PT ;  /* 0x000000080300780c */ /* 0x040fe40003f24270 */
[C---:B------:R-:W-:Y:S02]  /*36f0*/  ISETP.GT.AND P3, PT, R3.reuse, 0x10, PT ;  /* 0x000000100300780c */ /* 0x040fe40003f64270 */
[C---:B------:R-:W-:Y:S02]  /*3700*/  ISETP.GT.AND P0, PT, R3.reuse, 0x19, PT ;  /* 0x000000190300780c */ /* 0x040fe40003f04270 */
[----:B------:R-:W-:Y:S02]  /*3710*/  ISETP.GT.AND P2, PT, R3, 0x31, PT ;  /* 0x000000310300780c */ /* 0x000fe40003f44270 */
        /* <DEDUP_REMOVED lines=22> */
[----:B------:R-:W-:Y:S02]  /*3880*/  ISETP.GT.AND P0, PT, R3, 0x49, PT ;  /* 0x000000490300780c */ /* 0x000fe40003f04270 */
[----:B------:R-:W-:Y:S02]  /*3890*/  ISETP.GT.AND P2, PT, R2, 0x30, PT ;  /* 0x000000300200780c */ /* 0x000fe40003f44270 */
[----:B------:R-:W-:Y:S02]  /*38a0*/  FSEL R158, R64, -INF , P1 ;  /* 0xff800000409e7808 */ /* 0x000fe40000800000 */
[----:B------:R-:W-:-:S02]  /*38b0*/  FSEL R182, R56, -INF , P3 ;  /* 0xff80000038b67808 */ /* 0x000fc40001800000 */
[----:B------:R-:W-:Y:S02]  /*38c0*/  FSEL R185, R61, -INF , P0 ;  /* 0xff8000003db97808 */ /* 0x000fe40000000000 */
[----:B------:R-:W-:Y:S02]  /*38d0*/  FSEL R156, R148, -INF , P2 ;  /* 0xff800000949c7808 */ /* 0x000fe40001000000 */
[C---:B------:R-:W-:Y:S02]  /*38e0*/  ISETP.GT.AND P1, PT, R3.reuse, 0x48, PT ;  /* 0x000000480300780c */ /* 0x040fe40003f24270 */
[C---:B------:R-:W-:Y:S02]  /*38f0*/  ISETP.GT.AND P3, PT, R3.reuse, 0x50, PT ;  /* 0x000000500300780c */ /* 0x040fe40003f64270 */
[----:B------:R-:W-:Y:S02]  /*3900*/  ISETP.GT.AND P0, PT, R3, 0x59, PT ;  /* 0x000000590300780c */ /* 0x000fe40003f04270 */
        /* <DEDUP_REMOVED lines=8> */
[C---:B------:R-:W-:Y:S02]  /*3990*/  ISETP.GT.AND P3, PT, R3.reuse, 0x68, PT ;  /* 0x000000680300780c */ /* 0x040fe40003f64270 */
[----:B------:R-:W-:Y:S02]  /*39a0*/  ISETP.GT.AND P2, PT, R3, 0x69, PT ;  /* 0x000000690300780c */ /* 0x000fe40003f44270 */
[----:B------:R-:W-:Y:S02]  /*39b0*/  FMNMX.FTZ R3, R9, R10, !PT ;  /* 0x0000000a09037209 */ /* 0x000fe40007810000 */
[----:B------:R-:W-:Y:S02]  /*39c0*/  FSEL R197, R48, -INF , P1 ;  /* 0xff80000030c57808 */ /* 0x000fe40000800000 */
[----:B------:R-:W-:-:S02]  /*39d0*/  FMNMX.FTZ R3, R84, R3, !PT ;  /* 0x0000000354037209 */ /* 0x000fc40007810000 */
[----:B------:R-:W-:Y:S02]  /*39e0*/  ISETP.GT.AND P1, PT, R2, 0x31, PT ;  /* 0x000000310200780c */ /* 0x000fe40003f24270 */
[----:B------:R-:W-:Y:S02]  /*39f0*/  FMNMX.FTZ R3, R85, R3, !PT ;  /* 0x0000000355037209 */ /* 0x000fe40007810000 */
[----:B------:R-:W-:Y:S02]  /*3a00*/  FSEL R155, R149, -INF , P1 ;  /* 0xff800000959b7808 */ /* 0x000fe40000800000 */
[----:B------:R-:W-:Y:S02]  /*3a10*/  ISETP.GT.AND P1, PT, R0, 0x31, PT ;  /* 0x000000310000780c */ /* 0x000fe40003f24270 */
[----:B------:R-:W-:Y:S02]  /*3a20*/  FMNMX.FTZ R3, R87, R3, !PT ;  /* 0x0000000357037209 */ /* 0x000fe40007810000 */
[----:B------:R-:W-:-:S02]  /*3a30*/  FSEL R151, R151, -INF , P1 ;  /* 0xff80000097977808 */ /* 0x000fc40000800000 */
[----:B------:R-:W-:Y:S02]  /*3a40*/  ISETP.GT.AND P1, PT, R2, 0x38, PT ;  /* 0x000000380200780c */ /* 0x000fe40003f24270 */
[----:B------:R-:W-:Y:S02]  /*3a50*/  FMNMX.FTZ R3, R88, R3, !PT ;  /* 0x0000000358037209 */ /* 0x000fe40007810000 */
[----:B------:R-:W-:Y:S02]  /*3a60*/  FMNMX.FTZ R4, R11, R12, !PT ;  /* 0x0000000c0b047209 */ /* 0x000fe40007810000 */
[----:B------:R-:W-:Y:S02]  /*3a70*/  FSEL R236, R41, -INF , P0 ;  /* 0xff80000029ec7808 */ /* 0x000fe40000000000 */
[----:B------:R-:W-:Y:S02]  /*3a80*/  FSEL R235, R28, -INF , P3 ;  /* 0xff8000001ceb7808 */ /* 0x000fe40001800000 */
[----:B------:R-:W-:-:S02]  /*3a90*/  FSEL R234, R29, -INF , P2 ;  /* 0xff8000001dea7808 */ /* 0x000fc40001000000 */
[----:B------:R-:W-:Y:S02]  /*3aa0*/  FSEL R149, R120, -INF , P1 ;  /* 0xff80000078957808 */ /* 0x000fe40000800000 */
[----:B------:R-:W-:Y:S02]  /*3ab0*/  FMNMX.FTZ R3, R89, R3, !PT ;  /* 0x0000000359037209 */ /* 0x000fe40007810000 */
        /* <DEDUP_REMOVED lines=55> */
[----:B------:R-:W-:Y:S02]  /*3e30*/  ISETP.GT.AND P0, PT, R0, 0x38, PT ;  /* 0x000000380000780c */ /* 0x000fe40003f04270 */
[----:B------:R-:W-:Y:S02]  /*3e40*/  FMNMX.FTZ R3, R155, R3, !PT ;  /* 0x000000039b037209 */ /* 0x000fe40007810000 */
[----:B------:R-:W-:-:S02]  /*3e50*/  FMNMX.FTZ R4, R153, R4, !PT ;  /* 0x0000000499047209 */ /* 0x000fc40007810000 */
[----:B------:R-:W-:Y:S02]  /*3e60*/  FMNMX.FTZ R2, R185, R2, !PT ;  /* 0x00000002b9027209 */ /* 0x000fe40007810000 */
[----:B------:R-:W-:Y:S02]  /*3e70*/  FSEL R145, R122, -INF , P0 ;  /* 0xff8000007a917808 */ /* 0x000fe40000000000 */
[----:B------:R-:W-:Y:S02]  /*3e80*/  FMNMX.FTZ R3, R149, R3, !PT ;  /* 0x0000000395037209 */ /* 0x000fe40007810000 */
[----:B------:R-:W-:Y:S02]  /*3e90*/  FMNMX.FTZ R4, R154, R4, !PT ;  /* 0x000000049a047209 */ /* 0x000fe40007810000 */
[----:B------:R-:W-:Y:S02]  /*3ea0*/  ISETP.GT.AND P0, PT, R0, 0x39, PT ;  /* 0x000000390000780c */ /* 0x000fe40003f04270 */
        /* <DEDUP_REMOVED lines=10> */
[----:B------:R-:W-:Y:S02]  /*3f50*/  ISETP.GT.AND P0, PT, R0, 0x41, PT ;  /* 0x000000410000780c */ /* 0x000fe40003f04270 */
[----:B------:R-:W-:Y:S02]  /*3f60*/  FMNMX.FTZ R3, R176, R3, !PT ;  /* 0x00000003b0037209 */ /* 0x000fe40007810000 */
[----:B------:R-:W-:-:S02]  /*3f70*/  FMNMX.FTZ R4, R145, R4, !PT ;  /* 0x0000000491047209 */ /* 0x000fc40007810000 */
[----:B------:R-:W-:Y:S02]  /*3f80*/  FMNMX.FTZ R2, R239, R2, !PT ;  /* 0x00000002ef027209 */ /* 0x000fe40007810000 */
[----:B------:R-:W-:Y:S02]  /*3f90*/  FSEL R173, R147, -INF , P0 ;  /* 0xff80000093ad7808 */ /* 0x000fe40000000000 */
[----:B------:R-:W-:Y:S02]  /*3fa0*/  ISETP.GT.AND P0, PT, R0, 0x48, PT ;  /* 0x000000480000780c */ /* 0x000fe40003f04270 */
[----:B------:R-:W-:Y:S02]  /*3fb0*/  FMNMX.FTZ R3, R181, R3, !PT ;  /* 0x00000003b5037209 */ /* 0x000fe40007810000 */
[----:B------:R-:W-:Y:S02]  /*3fc0*/  FMNMX.FTZ R4, R144, R4, !PT ;  /* 0x0000000490047209 */ /* 0x000fe40007810000 */
[----:B------:R-:W-:-:S02]  /*3fd0*/  FMNMX.FTZ R2, R238, R2, !PT ;  /* 0x00000002ee027209 */ /* 0x000fc40007810000 */
[----:B------:R-:W-:Y:S02]  /*3fe0*/  FSEL R174, R118, -INF , P0 ;  /* 0xff80000076ae7808 */ /* 0x000fe40000000000 */
[----:B------:R-:W-:Y:S02]  /*3ff0*/  FMNMX.FTZ R3, R180, R3, !PT ;  /* 0x00000003b4037209 */ /* 0x000fe40007810000 */
        /* <DEDUP_REMOVED lines=11> */
[----:B------:R-:W-:Y:S01]  /*40b0*/  FMNMX.FTZ R2, R234, R2, !PT ;  /* 0x00000002ea027209 */ /* 0x000fe20007810000 */
[----:B------:R-:W1:Y:S01]  /*40c0*/  SHFL.IDX PT, R5, R6, 0x1, 0x1c1f ;  /* 0x003c1f0006057f89 */ /* 0x000e6200000e0000 */
[----:B------:R-:W-:Y:S02]  /*40d0*/  ISETP.GT.AND P0, PT, R0, 0x51, PT ;  /* 0x000000510000780c */ /* 0x000fe40003f04270 */
[----:B------:R-:W-:Y:S02]  /*40e0*/  FMNMX.FTZ R3, R194, R3, !PT ;  /* 0x00000003c2037209 */ /* 0x000fe40007810000 */
[----:B------:R-:W-:Y:S01]  /*40f0*/  FMNMX.FTZ R4, R172, R4, !PT ;  /* 0x00000004ac047209 */ /* 0x000fe20007810000 */
[----:B------:R-:W2:Y:S01]  /*4100*/  SHFL.BFLY PT, R137, R2, 0x2, 0x1f ;  /* 0x0c401f0002897f89 */ /* 0x000ea200000e0000 */
[----:B------:R-:W-:-:S02]  /*4110*/  FSEL R207, R143, -INF , P0 ;  /* 0xff8000008fcf7808 */ /* 0x000fc40000000000 */
[----:B------:R-:W-:Y:S02]  /*4120*/  FSEL R201, R168, -INF , P5 ;  /* 0xff800000a8c97808 */ /* 0x000fe40002800000 */
[C---:B------:R-:W-:Y:S02]  /*4130*/  ISETP.GT.AND P0, PT, R0.reuse, 0x58, PT ;  /* 0x000000580000780c */ /* 0x040fe40003f04270 */
[----:B------:R-:W-:Y:S02]  /*4140*/  FMNMX.FTZ R3, R237, R3, !PT ;  /* 0x00000003ed037209 */ /* 0x000fe40007810000 */
[----:B------:R-:W-:Y:S02]  /*4150*/  FMNMX.FTZ R4, R215, R4, !PT ;  /* 0x00000004d7047209 */ /* 0x000fe40007810000 */
[----:B------:R-:W-:Y:S02]  /*4160*/  FSEL R210, R169, -INF , P3 ;  /* 0xff800000a9d27808 */ /* 0x000fe40001800000 */
[----:B------:R-:W-:-:S02]  /*4170*/  ISETP.GT.AND P3, PT, R0, 0x59, PT ;  /* 0x000000590000780c */ /* 0x000fc40003f64270 */
[----:B------:R-:W-:Y:S02]  /*4180*/  FMNMX.FTZ R3, R201, R3, !PT ;  /* 0x00000003c9037209 */ /* 0x000fe40007810000 */
[----:B------:R-:W-:Y:S02]  /*4190*/  FSEL R204, R114, -INF , P0 ;  /* 0xff80000072cc7808 */ /* 0x000fe40000000000 */
[----:B------:R-:W-:Y:S02]  /*41a0*/  FMNMX.FTZ R4, R207, R4, !PT ;  /* 0x00000004cf047209 */ /* 0x000fe40007810000 */
[----:B------:R-:W-:Y:S02]  /*41b0*/  FSEL R199, R109, -INF , P1 ;  /* 0xff8000006dc77808 */ /* 0x000fe40000800000 */
[----:B------:R-:W-:Y:S02]  /*41c0*/  FSEL R193, R108, -INF , P2 ;  /* 0xff8000006cc17808 */ /* 0x000fe40001000000 */
[----:B------:R-:W-:-:S02]  /*41d0*/  FMNMX.FTZ R3, R210, R3, !PT ;  /* 0x00000003d2037209 */ /* 0x000fc40007810000 */
[----:B------:R-:W-:Y:S02]  /*41e0*/  FSEL R203, R115, -INF , P3 ;  /* 0xff80000073cb7808 */ /* 0x000fe40001800000 */
[----:B------:R-:W-:Y:S02]  /*41f0*/  ISETP.GT.AND P1, PT, R0, 0x60, PT ;  /* 0x000000600000780c */ /* 0x000fe40003f24270 */
[----:B------:R-:W-:Y:S02]  /*4200*/  FMNMX.FTZ R4, R204, R4, !PT ;  /* 0x00000004cc047209 */ /* 0x000fe40007810000 */
[----:B------:R-:W-:Y:S02]  /*4210*/  FMNMX.FTZ R3, R193, R3, !PT ;  /* 0x00000003c1037209 */ /* 0x000fe40007810000 */
[----:B------:R-:W-:Y:S02]  /*4220*/  ISETP.GT.AND P0, PT, R0, 0x61, PT ;  /* 0x000000610000780c */ /* 0x000fe40003f04270 */
[----:B------:R-:W-:-:S02]  /*4230*/  FSEL R202, R170, -INF , P1 ;  /* 0xff800000aaca7808 */ /* 0x000fc40000800000 */
[----:B------:R-:W-:Y:S02]  /*4240*/  FMNMX.FTZ R4, R203, R4, !PT ;  /* 0x00000004cb047209 */ /* 0x000fe40007810000 */
[----:B------:R-:W-:Y:S02]  /*4250*/  FMNMX.FTZ R3, R199, R3, !PT ;  /* 0x00000003c7037209 */ /* 0x000fe40007810000 */
[----:B------:R-:W-:Y:S02]  /*4260*/  FSEL R206, R171, -INF , P0 ;  /* 0xff800000abce7808 */ /* 0x000fe40000000000 */
[----:B------:R-:W-:Y:S02]  /*4270*/  ISETP.GT.AND P1, PT, R0, 0x68, PT ;  /* 0x000000680000780c */ /* 0x000fe40003f24270 */
[----:B------:R-:W-:Y:S01]  /*4280*/  FMNMX.FTZ R4, R202, R4, !PT ;  /* 0x00000004ca047209 */ /* 0x000fe20007810000 */
[----:B-1----:R-:W-:Y:S01]  /*4290*/  IMAD.IADD R5, R7, 0x1, R5 ;  /* 0x0000000107057824 */ /* 0x002fe200078e0205 */
[----:B------:R-:W-:Y:S01]  /*42a0*/  ISETP.GT.AND P0, PT, R0, 0x69, PT ;  /* 0x000000690000780c */ /* 0x000fe20003f04270 */
[----:B------:R-:W1:Y:S01]  /*42b0*/  SHFL.BFLY PT, R7, R3, 0x2, 0x1f ;  /* 0x0c401f0003077f89 */ /* 0x000e6200000e0000 */
[----:B------:R-:W-:-:S02]  /*42c0*/  FSEL R208, R110, -INF , P1 ;  /* 0xff8000006ed07808 */ /* 0x000fc40000800000 */
[----:B------:R-:W-:Y:S02]  /*42d0*/  FMNMX.FTZ R4, R206, R4, !PT ;  /* 0x00000004ce047209 */ /* 0x000fe40007810000 */
[----:B--2---:R-:W-:Y:S02]  /*42e0*/  FMNMX.FTZ R137, R2, R137, !PT ;  /* 0x0000008902897209 */ /* 0x004fe40007810000 */
[----:B------:R-:W-:Y:S02]  /*42f0*/  FSEL R216, R111, -INF , P0 ;  /* 0xff8000006fd87808 */ /* 0x000fe40000000000 */
[----:B------:R-:W-:Y:S02]  /*4300*/  FMNMX.FTZ R2, R208, R4, !PT ;  /* 0x00000004d0027209 */ /* 0x000fe40007810000 */
[----:B------:R-:W-:Y:S02]  /*4310*/  IMNMX R0, R8, R5, PT ;  /* 0x0000000508007217 */ /* 0x000fe40003800200 */
[----:B------:R-:W-:-:S02]  /*4320*/  FMNMX.FTZ R2, R216, R2, !PT ;  /* 0x00000002d8027209 */ /* 0x000fc40007810000 */
[C---:B------:R-:W-:Y:S02]  /*4330*/  ISETP.GT.AND P1, PT, R0.reuse, RZ, PT ;  /* 0x000000ff0000720c */ /* 0x040fe40003f24270 */
[----:B------:R-:W-:Y:S01]  /*4340*/  ISETP.GT.AND P0, PT, R0, 0x1, PT ;  /* 0x000000010000780c */ /* 0x000fe20003f04270 */
[----:B------:R-:W2:Y:S01]  /*4350*/  SHFL.BFLY PT, R6, R2, 0x2, 0x1f ;  /* 0x0c401f0002067f89 */ /* 0x000ea200000e0000 */
[----:B------:R-:W-:Y:S02]  /*4360*/  FSEL R69, R106, -INF , P1 ;  /* 0xff8000006a457808 */ /* 0x000fe40000800000 */
[----:B------:R-:W-:Y:S01]  /*4370*/  FSEL R68, R107, -INF , P0 ;  /* 0xff8000006b447808 */ /* 0x000fe20000000000 */
[----:B------:R-:W3:Y:S01]  /*4380*/  SHFL.BFLY PT, R4, R137, 0x1, 0x1f ;  /* 0x0c201f0089047f89 */ /* 0x000ee200000e0000 */
[C---:B------:R-:W-:Y:S02]  /*4390*/  ISETP.GT.AND P3, PT, R0.reuse, 0x8, PT ;  /* 0x000000080000780c */ /* 0x040fe40003f64270 */
        /* <DEDUP_REMOVED lines=9> */
[----:B------:R-:W-:Y:S01]  /*4430*/  FMNMX.FTZ R5, R80, R5, !PT ;  /* 0x0000000550057209 */ /* 0x000fe20007810000 */
[----:B------:R-:W1:Y:S01]  /*4440*/  SHFL.BFLY PT, R135, R3, 0x1, 0x1f ;  /* 0x0c201f0003877f89 */ /* 0x000e6200000e0000 */
[----:B------:R-:W-:Y:S02]  /*4450*/  FSEL R81, R99, -INF , P0 ;  /* 0xff80000063517808 */ /* 0x000fe40000000000 */
[----:B------:R-:W-:Y:S02]  /*4460*/  ISETP.GT.AND P3, PT, R0, 0x18, PT ;  /* 0x000000180000780c */ /* 0x000fe40003f64270 */
[----:B------:R-:W-:-:S02]  /*4470*/  FMNMX.FTZ R5, R7, R5, !PT ;  /* 0x0000000507057209 */ /* 0x000fc40007810000 */
[----:B------:R-:W-:Y:S02]  /*4480*/  ISETP.GT.AND P2, PT, R0, 0x19, PT ;  /* 0x000000190000780c */ /* 0x000fe40003f44270 */
[----:B------:R-:W-:Y:S02]  /*4490*/  FSEL R82, R94, -INF , P3 ;  /* 0xff8000005e527808 */ /* 0x000fe40001800000 */
[----:B------:R-:W-:Y:S02]  /*44a0*/  FMNMX.FTZ R5, R81, R5, !PT ;  /* 0x0000000551057209 */ /* 0x000fe40007810000 */
[----:B------:R-:W-:Y:S02]  /*44b0*/  ISETP.GT.AND P0, PT, R0, 0x21, PT ;  /* 0x000000210000780c */ /* 0x000fe40003f04270 */
[----:B--2---:R-:W-:Y:S02]  /*44c0*/  FMNMX.FTZ R2, R2, R6, !PT ;  /* 0x0000000602027209 */ /* 0x004fe40007810000 */
[----:B------:R-:W-:-:S02]  /*44d0*/  ISETP.GT.AND P1, PT, R0, 0x20, PT ;  /* 0x000000200000780c */ /* 0x000fc40003f24270 */
[----:B------:R-:W-:Y:S02]  /*44e0*/  FSEL R83, R95, -INF , P2 ;  /* 0xff8000005f537808 */ /* 0x000fe40001000000 */
[----:B------:R-:W-:Y:S02]  /*44f0*/  FMNMX.FTZ R5, R82, R5, !PT ;  /* 0x0000000552057209 */ /* 0x000fe40007810000 */
[----:B------:R-:W-:Y:S02]  /*4500*/  FSEL R91, R79, -INF , P0 ;  /* 0xff8000004f5b7808 */ /* 0x000fe40000000000 */
[----:B---3--:R-:W-:Y:S01]  /*4510*/  FMNMX.FTZ R137, R137, R4, !PT ;  /* 0x0000000489897209 */ /* 0x008fe20007810000 */
[----:B------:R-:W2:Y:S01]  /*4520*/  SHFL.BFLY PT, R70, R2, 0x1, 0x1f ;  /* 0x0c201f0002467f89 */ /* 0x000ea200000e0000 */
[----:B------:R-:W-:Y:S02]  /*4530*/  ISETP.GT.AND P0, PT, R0, 0x29, PT ;  /* 0x000000290000780c */ /* 0x000fe40003f04270 */
[----:B------:R-:W-:-:S02]  /*4540*/  FSEL R86, R78, -INF , P1 ;  /* 0xff8000004e567808 */ /* 0x000fc40000800000 */
[----:B------:R-:W-:Y:S01]  /*4550*/  FMNMX.FTZ R5, R83, R5, !PT ;  /* 0x0000000553057209 */ /* 0x000fe20007810000 */
[----:B------:R-:W-:Y:S01]  /*4560*/  FMUL.FTZ R4, R137, c[0x0][0x2d0] ;  /* 0x0000b40089047a20 */ /* 0x000fe20000410000 */
[----:B------:R-:W-:Y:S02]  /*4570*/  FSEL R97, R47, -INF , P0 ;  /* 0xff8000002f617808 */ /* 0x000fe40000000000 */
[----:B------:R-:W-:Y:S02]  /*4580*/  FSETP.NEU.FTZ.AND P0, PT, R137, -INF , PT ;  /* 0xff8000008900780b */ /* 0x000fe40003f1d000 */
[----:B------:R-:W-:Y:S02]  /*4590*/  ISETP.GT.AND P1, PT, R0, 0x28, PT ;  /* 0x000000280000780c */ /* 0x000fe40003f24270 */
[----:B------:R-:W-:Y:S02]  /*45a0*/  FMNMX.FTZ R5, R86, R5, !PT ;  /* 0x0000000556057209 */ /* 0x000fe40007810000 */
[----:B------:R-:W-:-:S02]  /*45b0*/  FSEL R4, R4, RZ, P0 ;  /* 0x000000ff04047208 */ /* 0x000fc40000000000 */
[----:B------:R-:W-:Y:S02]  /*45c0*/  FSEL R96, R46, -INF , P1 ;  /* 0xff8000002e607808 */ /* 0x000fe40000800000 */
[----:B------:R-:W-:Y:S02]  /*45d0*/  FMNMX.FTZ R5, R91, R5, !PT ;  /* 0x000000055b057209 */ /* 0x000fe40007810000 */
[----:B-1----:R-:W-:Y:S01]  /*45e0*/  FMNMX.FTZ R135, R3, R135, !PT ;  /* 0x0000008703877209 */ /* 0x002fe20007810000 */
[--C-:B------:R-:W-:Y:S01]  /*45f0*/  FFMA.FTZ R3, R9, c[0x0][0x2d0], -R4.reuse ;  /* 0x0000b40009037a23 */ /* 0x100fe20000010804 */
[----:B------:R-:W-:Y:S02]  /*4600*/  ISETP.GT.AND P2, PT, R0, 0x30, PT ;  /* 0x000000300000780c */ /* 0x000fe40003f44270 */
[----:B--2---:R-:W-:Y:S01]  /*4610*/  FMNMX.FTZ R70, R2, R70, !PT ;  /* 0x0000004602467209 */ /* 0x004fe20007810000 */
[----:B------:R-:W-:Y:S01]  /*4620*/  FFMA.FTZ R6, R10, c[0x0][0x2d0], -R4 ;  /* 0x0000b4000a067a23 */ /* 0x000fe20000010804 */
[----:B------:R-:W-:Y:S01]  /*4630*/  FMNMX.FTZ R5, R96, R5, !PT ;  /* 0x0000000560057209 */ /* 0x000fe20007810000 */
[----:B------:R1:W-:Y:S01]  /*4640*/  MUFU.EX2 R225, R3 ;  /* 0x0000000300e17308 */ /* 0x0003e20000000800 */
[----:B------:R-:W-:Y:S01]  /*4650*/  ISETP.GT.AND P1, PT, R0, 0x31, PT ;  /* 0x000000310000780c */ /* 0x000fe20003f24270 */
[----:B------:R-:W-:Y:S01]  /*4660*/  LDSM.16.MT88.4 R44, [R232] ;  /* 0x00000000e82c783b */ /* 0x000fe20000004200 */
[----:B------:R-:W-:-:S02]  /*4670*/  FSEL R124, R38, -INF , P2 ;  /* 0xff800000267c7808 */ /* 0x000fc40001000000 */
[----:B------:R-:W-:Y:S02]  /*4680*/  FMNMX.FTZ R5, R97, R5, !PT ;  /* 0x0000000561057209 */ /* 0x000fe40007810000 */
[----:B------:R-:W-:Y:S02]  /*4690*/  FSETP.NEU.FTZ.AND P0, PT, R135, -INF , PT ;  /* 0xff8000008700780b */ /* 0x000fe40003f1d000 */
[----:B------:R-:W-:Y:S02]  /*46a0*/  FSEL R127, R39, -INF , P1 ;  /* 0xff800000277f7808 */ /* 0x000fe40000800000 */
[----:B------:R-:W-:Y:S01]  /*46b0*/  ISETP.GT.AND P2, PT, R0, 0x38, PT ;  /* 0x000000380000780c */ /* 0x000fe20003f44270 */
[----:B------:R2:W-:Y:S01]  /*46c0*/  MUFU.EX2 R186, R6 ;  /* 0x0000000600ba7308 */ /* 0x0005e20000000800 */
[----:B------:R-:W-:Y:S01]  /*46d0*/  FMNMX.FTZ R5, R124, R5, !PT ;  /* 0x000000057c057209 */ /* 0x000fe20007810000 */
[----:B------:R-:W-:Y:S01]  /*46e0*/  LDSM.16.MT88.4 R36, [R233] ;  /* 0x00000000e924783b */ /* 0x000fe20000004200 */
[----:B-1----:R-:W-:Y:S01]  /*46f0*/  FMUL.FTZ R3, R135, c[0x0][0x2d0] ;  /* 0x0000b40087037a20 */ /* 0x002fe20000410000 */
[----:B------:R-:W-:-:S02]  /*4700*/  ISETP.GT.AND P1, PT, R0, 0x39, PT ;  /* 0x000000390000780c */ /* 0x000fc40003f24270 */
[----:B------:R-:W-:Y:S02]  /*4710*/  FSEL R125, R66, -INF , P2 ;  /* 0xff800000427d7808 */ /* 0x000fe40001000000 */
[----:B------:R-:W-:Y:S02]  /*4720*/  FSEL R3, R3, RZ, P0 ;  /* 0x000000ff03037208 */ /* 0x000fe40000000000 */
[----:B------:R-:W-:Y:S02]  /*4730*/  FMNMX.FTZ R2, R127, R5, !PT ;  /* 0x000000057f027209 */ /* 0x000fe40007810000 */
[----:B------:R-:W-:Y:S01]  /*4740*/  FSEL R126, R67, -INF , P1 ;  /* 0xff800000437e7808 */ /* 0x000fe20000800000 */
[----:B------:R-:W-:Y:S01]  /*4750*/  FFMA.FTZ R5, R13, c[0x0][0x2d0], -R3 ;  /* 0x0000b4000d057a23 */ /* 0x000fe20000010803 */
[C---:B------:R-:W-:Y:S02]  /*4760*/  ISETP.GT.AND P1, PT, R0.reuse, 0x40, PT ;  /* 0x000000400000780c */ /* 0x040fe40003f24270 */
[----:B------:R-:W-:Y:S01]  /*4770*/  FMNMX.FTZ R2, R125, R2, !PT ;  /* 0x000000027d027209 */ /* 0x000fe20007810000 */
[----:B------:R1:W-:Y:S01]  /*4780*/  MUFU.EX2 R214, R5 ;  /* 0x0000000500d67308 */ /* 0x0003e20000000800 */
[----:B------:R-:W-:-:S02]  /*4790*/  ISETP.GT.AND P0, PT, R0, 0x41, PT ;  /* 0x000000410000780c */ /* 0x000fc40003f04270 */
[----:B------:R-:W-:Y:S02]  /*47a0*/  FSEL R140, R58, -INF , P1 ;  /* 0xff8000003a8c7808 */ /* 0x000fe40000800000 */
[----:B------:R-:W-:Y:S02]  /*47b0*/  FSEL R142, R59, -INF , P0 ;  /* 0xff8000003b8e7808 */ /* 0x000fe40000000000 */
[C---:B------:R-:W-:Y:S02]  /*47c0*/  ISETP.GT.AND P1, PT, R0.reuse, 0x48, PT ;  /* 0x000000480000780c */ /* 0x040fe40003f24270 */
[----:B------:R-:W-:Y:S01]  /*47d0*/  ISETP.GT.AND P2, PT, R0, 0x50, PT ;  /* 0x000000500000780c */ /* 0x000fe20003f44270 */
[----:B--2---:R-:W-:Y:S01]  /*47e0*/  FFMA.FTZ R6, R11, c[0x0][0x2d0], -R3 ;  /* 0x0000b4000b067a23 */ /* 0x004fe20000010803 */
[----:B-1----:R-:W-:Y:S01]  /*47f0*/  FMNMX.FTZ R5, R126, R2, !PT ;  /* 0x000000027e057209 */ /* 0x002fe20007810000 */
[----:B------:R-:W-:Y:S03]  /*4800*/  LDSM.16.MT88.4 R56, [R229+0x800] ;  /* 0x00080000e538783b */ /* 0x000fe60000004200 */
[----:B------:R-:W-:-:S02]  /*4810*/  FMNMX.FTZ R5, R140, R5, !PT ;  /* 0x000000058c057209 */ /* 0x000fc40007810000 */
[----:B------:R-:W-:Y:S02]  /*4820*/  ISETP.GT.AND P0, PT, R0, 0x49, PT ;  /* 0x000000490000780c */ /* 0x000fe40003f04270 */
[----:B------:R-:W-:Y:S02]  /*4830*/  FSEL R141, R62, -INF , P1 ;  /* 0xff8000003e8d7808 */ /* 0x000fe40000800000 */
[----:B------:R-:W-:Y:S02]  /*4840*/  FMNMX.FTZ R5, R142, R5, !PT ;  /* 0x000000058e057209 */ /* 0x000fe40007810000 */
[----:B------:R-:W-:Y:S02]  /*4850*/  FSEL R143, R63, -INF , P0 ;  /* 0xff8000003f8f7808 */ /* 0x000fe40000000000 */
[----:B------:R-:W-:Y:S02]  /*4860*/  FMNMX.FTZ R5, R141, R5, !PT ;  /* 0x000000058d057209 */ /* 0x000fe40007810000 */
[----:B------:R-:W-:Y:S01]  /*4870*/  ISETP.GT.AND P1, PT, R0, 0x51, PT ;  /* 0x000000510000780c */ /* 0x000fe20003f24270 */
[----:B------:R-:W-:Y:S01]  /*4880*/  FMUL.FTZ R2, R70, c[0x0][0x2d0] ;  /* 0x0000b40046027a20 */ /* 0x000fe20000410000 */
[----:B------:R-:W-:-:S02]  /*4890*/  FSEL R168, R54, -INF , P2 ;  /* 0xff80000036a87808 */ /* 0x000fc40001000000 */
[----:B------:R-:W-:Y:S02]  /*48a0*/  FMNMX.FTZ R5, R143, R5, !PT ;  /* 0x000000058f057209 */ /* 0x000fe40007810000 */
[----:B------:R-:W-:Y:S02]  /*48b0*/  FSETP.NEU.FTZ.AND P0, PT, R70, -INF , PT ;  /* 0xff8000004600780b */ /* 0x000fe40003f1d000 */
[----:B------:R-:W-:Y:S02]  /*48c0*/  FSEL R167, R55, -INF , P1 ;  /* 0xff80000037a77808 */ /* 0x000fe40000800000 */
[----:B------:R-:W-:Y:S01]  /*48d0*/  ISETP.GT.AND P1, PT, R0, 0x58, PT ;  /* 0x000000580000780c */ /* 0x000fe20003f24270 */
[----:B------:R1:W-:Y:S01]  /*48e0*/  MUFU.EX2 R205, R6 ;  /* 0x0000000600cd7308 */ /* 0x0003e20000000800 */
[----:B------:R-:W-:Y:S01]  /*48f0*/  FMNMX.FTZ R5, R168, R5, !PT ;  /* 0x00000005a8057209 */ /* 0x000fe20007810000 */
[----:B------:R-:W-:Y:S01]  /*4900*/  LDSM.16.MT88.4 R52, [R233+0x800] ;  /* 0x00080000e934783b */ /* 0x000fe20000004200 */
[----:B------:R-:W-:-:S02]  /*4910*/  FSEL R2, R2, RZ, P0 ;  /* 0x000000ff02027208 */ /* 0x000fc40000000000 */
[----:B------:R-:W-:Y:S02]  /*4920*/  ISETP.GT.AND P0, PT, R0, 0x59, PT ;  /* 0x000000590000780c */ /* 0x000fe40003f04270 */
[----:B------:R-:W-:Y:S02]  /*4930*/  FSEL R164, R50, -INF , P1 ;  /* 0xff80000032a47808 */ /* 0x000fe40000800000 */
[----:B------:R-:W-:Y:S02]  /*4940*/  FMNMX.FTZ R5, R167, R5, !PT ;  /* 0x00000005a7057209 */ /* 0x000fe40007810000 */
[----:B------:R-:W-:Y:S02]  /*4950*/  FSEL R165, R51, -INF , P0 ;  /* 0xff80000033a57808 */ /* 0x000fe40000000000 */
[----:B------:R-:W-:Y:S01]  /*4960*/  ISETP.GT.AND P0, PT, R0, 0x60, PT ;  /* 0x000000600000780c */ /* 0x000fe20003f04270 */
[----:B------:R-:W-:Y:S01]  /*4970*/  LDSM.16.MT88.4 R48, [R230+0x800] ;  /* 0x00080000e630783b */ /* 0x000fe20000004200 */
[----:B------:R-:W-:Y:S01]  /*4980*/  FMNMX.FTZ R5, R164, R5, !PT ;  /* 0x00000005a4057209 */ /* 0x000fe20007810000 */
[----:B-1----:R-:W-:Y:S01]  /*4990*/  FFMA.FTZ R6, R12, c[0x0][0x2d0], -R3 ;  /* 0x0000b4000c067a23 */ /* 0x002fe20000010803 */
[----:B------:R-:W-:-:S02]  /*49a0*/  ISETP.GT.AND P2, PT, R0, 0x61, PT ;  /* 0x000000610000780c */ /* 0x000fc40003f44270 */
[----:B------:R-:W-:Y:S01]  /*49b0*/  FSEL R163, R42, -INF , P0 ;  /* 0xff8000002aa37808 */ /* 0x000fe20000000000 */
[----:B------:R1:W2:Y:S01]  /*49c0*/  MUFU.EX2 R198, R6 ;  /* 0x0000000600c67308 */ /* 0x0002a20000000800 */
[----:B------:R-:W-:Y:S02]  /*49d0*/  FMNMX.FTZ R5, R165, R5, !PT ;  /* 0x00000005a5057209 */ /* 0x000fe40007810000 */
[C---:B------:R-:W-:Y:S02]  /*49e0*/  ISETP.GT.AND P1, PT, R0.reuse, 0x68, PT ;  /* 0x000000680000780c */ /* 0x040fe40003f24270 */
[----:B------:R-:W-:Y:S01]  /*49f0*/  ISETP.GT.AND P0, PT, R0, 0x69, PT ;  /* 0x000000690000780c */ /* 0x000fe20003f04270 */
[----:B------:R-:W-:Y:S01]  /*4a00*/  FFMA.FTZ R0, R21, c[0x0][0x2d0], -R2 ;  /* 0x0000b40015007a23 */ /* 0x000fe20000010802 */
[----:B------:R-:W-:Y:S02]  /*4a10*/  FSEL R162, R43, -INF , P2 ;  /* 0xff8000002ba27808 */ /* 0x000fe40001000000 */
[----:B------:R-:W-:Y:S01]  /*4a20*/  FMNMX.FTZ R5, R163, R5, !PT ;  /* 0x00000005a3057209 */ /* 0x000fe20007810000 */
[----:B-1----:R-:W-:Y:S01]  /*4a30*/  FFMA.FTZ R6, R14, c[0x0][0x2d0], -R3 ;  /* 0x0000b4000e067a23 */ /* 0x002fe20000010803 */
[----:B------:R1:W-:Y:S01]  /*4a40*/  MUFU.EX2 R242, R0 ;  /* 0x0000000000f27308 */ /* 0x0003e20000000800 */
[----:B------:R-:W-:Y:S01]  /*4a50*/  FSEL R161, R30, -INF , P1 ;  /* 0xff8000001ea17808 */ /* 0x000fe20000800000 */
[----:B------:R-:W-:Y:S06]  /*4a60*/  LDSM.16.MT88.4 R40, [R230] ;  /* 0x00000000e628783b */ /* 0x000fec0000004200 */
[----:B------:R3:W4:Y:S01]  /*4a70*/  MUFU.EX2 R191, R6 ;  /* 0x0000000600bf7308 */ /* 0x0007220000000800 */
[----:B------:R-:W-:-:S02]  /*4a80*/  FSEL R147, R31, -INF , P0 ;  /* 0xff8000001f937808 */ /* 0x000fc40000000000 */
[----:B-1----:R-:W-:Y:S01]  /*4a90*/  FMNMX.FTZ R0, R162, R5, !PT ;  /* 0x00000005a2007209 */ /* 0x002fe20007810000 */
[----:B---3--:R-:W-:-:S03]  /*4aa0*/  FFMA.FTZ R6, R15, c[0x0][0x2d0], -R2 ;  /* 0x0000b4000f067a23 */ /* 0x008fc60000010802 */
[----:B------:R-:W-:Y:S01]  /*4ab0*/  FMNMX.FTZ R0, R161, R0, !PT ;  /* 0x00000000a1007209 */ /* 0x000fe20007810000 */
[----:B------:R1:W-:Y:S03]  /*4ac0*/  MUFU.EX2 R227, R6 ;  /* 0x0000000600e37308 */ /* 0x0003e60000000800 */
[----:B------:R-:W-:Y:S01]  /*4ad0*/  FMNMX.FTZ R0, R147, R0, !PT ;  /* 0x0000000093007209 */ /* 0x000fe20007810000 */
[--C-:B-1----:R-:W-:Y:S02]  /*4ae0*/  FFMA.FTZ R6, R16, c[0x0][0x2d0], -R2.reuse ;  /* 0x0000b40010067a23 */ /* 0x102fe40000010802 */
[----:B------:R-:W-:Y:S01]  /*4af0*/  FFMA.FTZ R5, R22, c[0x0][0x2d0], -R3 ;  /* 0x0000b40016057a23 */ /* 0x000fe20000010803 */
[----:B------:R-:W-:Y:S01]  /*4b00*/  LDSM.16.MT88.4 R16, [R229] ;  /* 0x00000000e510783b */ /* 0x000fe20000004200 */
[----:B------:R1:W3:Y:S02]  /*4b10*/  MUFU.EX2 R187, R6 ;  /* 0x0000000600bb7308 */ /* 0x0002e40000000800 */
[----:B-1----:R-:W-:-:S06]  /*4b20*/  FFMA.FTZ R6, R20, c[0x0][0x2d0], -R2 ;  /* 0x0000b40014067a23 */ /* 0x002fcc0000010802 */
[----:B------:R1:W1:Y:S02]  /*4b30*/  MUFU.EX2 R223, R6 ;  /* 0x0000000600df7308 */ /* 0x0002640000000800 */
[----:B-1----:R-:W1:Y:S06]  /*4b40*/  SHFL.BFLY PT, R6, R0, 0x2, 0x1f ;  /* 0x0c401f0000067f89 */ /* 0x002e6c00000e0000 */
[----:B------:R2:W-:Y:S02]  /*4b50*/  MUFU.EX2 R217, R5 ;  /* 0x0000000500d97308 */ /* 0x0005e40000000800 */
[----:B--2---:R-:W-:-:S06]  /*4b60*/  FFMA.FTZ R5, R23, c[0x0][0x2d0], -R3 ;  /* 0x0000b40017057a23 */ /* 0x004fcc0000010803 */
[----:B------:R2:W2:Y:S01]  /*4b70*/  MUFU.EX2 R240, R5 ;  /* 0x0000000500f07308 */ /* 0x0004a20000000800 */
[----:B-1----:R-:W-:Y:S01]  /*4b80*/  FMNMX.FTZ R0, R0, R6, !PT ;  /* 0x0000000600007209 */ /* 0x002fe20007810000 */
[----:B--2---:R-:W-:-:S06]  /*4b90*/  FFMA.FTZ R5, R24, c[0x0][0x2d0], -R3 ;  /* 0x0000b40018057a23 */ /* 0x004fcc0000010803 */
[----:B------:R1:W-:Y:S01]  /*4ba0*/  MUFU.EX2 R212, R5 ;  /* 0x0000000500d47308 */ /* 0x0003e20000000800 */
[----:B------:R-:W2:Y:S01]  /*4bb0*/  SHFL.BFLY PT, R6, R0, 0x1, 0x1f ;  /* 0x0c201f0000067f89 */ /* 0x000ea200000e0000 */
[----:B-1----:R-:W-:-:S06]  /*4bc0*/  FFMA.FTZ R5, R25, c[0x0][0x2d0], -R3 ;  /* 0x0000b40019057a23 */ /* 0x002fcc0000010803 */
[----:B------:R1:W-:Y:S02]  /*4bd0*/  MUFU.EX2 R195, R5 ;  /* 0x0000000500c37308 */ /* 0x0003e40000000800 */
[----:B-1----:R-:W-:-:S06]  /*4be0*/  FFMA.FTZ R5, R26, c[0x0][0x2d0], -R2 ;  /* 0x0000b4001a057a23 */ /* 0x002fcc0000010802 */
[----:B------:R1:W-:Y:S02]  /*4bf0*/  MUFU.EX2 R189, R5 ;  /* 0x0000000500bd7308 */ /* 0x0003e40000000800 */
[----:B-1----:R-:W-:-:S06]  /*4c00*/  FFMA.FTZ R5, R27, c[0x0][0x2d0], -R2 ;  /* 0x0000b4001b057a23 */ /* 0x002fcc0000010802 */
[----:B------:R1:W1:Y:S01]  /*4c10*/  MUFU.EX2 R231, R5 ;  /* 0x0000000500e77308 */ /* 0x0002620000000800 */
[----:B--2---:R-:W-:Y:S01]  /*4c20*/  FMNMX.FTZ R136, R0, R6, !PT ;  /* 0x0000000600887209 */ /* 0x004fe20007810000 */
[----:B-1----:R-:W-:-:S06]  /*4c30*/  FFMA.FTZ R5, R32, c[0x0][0x2d0], -R2 ;  /* 0x0000b40020057a23 */ /* 0x002fcc0000010802 */
[----:B------:R1:W-:Y:S01]  /*4c40*/  MUFU.EX2 R213, R5 ;  /* 0x0000000500d57308 */ /* 0x0003e20000000800 */
[----:B------:R-:W-:Y:S02]  /*4c50*/  FMUL.FTZ R0, R136, c[0x0][0x2d0] ;  /* 0x0000b40088007a20 */ /* 0x000fe40000410000 */
[----:B-1----:R-:W-:Y:S01]  /*4c60*/  FFMA.FTZ R5, R72, c[0x0][0x2d0], -R2 ;  /* 0x0000b40048057a23 */ /* 0x002fe20000010802 */
[----:B------:R-:W-:Y:S01]  /*4c70*/  FSETP.NEU.FTZ.AND P0, PT, R136, -INF , PT ;  /* 0xff8000008800780b */ /* 0x000fe20003f1d000 */
[----:B------:R-:W1:Y:S03]  /*4c80*/  LDSM.16.MT88.4 R72, [R232+0x800] ;  /* 0x00080000e848783b */ /* 0x000e660000004200 */
[----:B------:R2:W1:Y:S01]  /*4c90*/  MUFU.EX2 R228, R5 ;  /* 0x0000000500e47308 */ /* 0x0004620000000800 */
[----:B------:R-:W-:Y:S01]  /*4ca0*/  FSEL R0, R0, RZ, P0 ;  /* 0x000000ff00007208 */ /* 0x000fe20000000000 */
        /* <DEDUP_REMOVED lines=39> */
[----:B------:R2:W-:Y:S01]  /*4f20*/  MUFU.EX2 R222, R5 ;  /* 0x0000000500de7308 */ /* 0x0005e20000000800 */
[----:B------:R-:W-:Y:S02]  /*4f30*/  F2FP.BF16.PACK_AB R8, R198, R205 ;  /* 0x000000cdc608723e */ /* 0x000fe400000010ff */
[----:B----4-:R-:W-:Y:S02]  /*4f40*/  F2FP.BF16.PACK_AB R10, R191, R214 ;  /* 0x000000d6bf0a723e */ /* 0x010fe400000010ff */
[----:B---3--:R-:W-:Y:S01]  /*4f50*/  F2FP.BF16.PACK_AB R9, R187, R227 ;  /* 0x000000e3bb09723e */ /* 0x008fe200000010ff */
[----:B--2---:R-:W-:-:S04]  /*4f60*/  FFMA.FTZ R5, R134, c[0x0][0x2d0], -R3 ;  /* 0x0000b40086057a23 */ /* 0x004fc80000010803 */
[----:B------:R2:W3:Y:S01]  /*4f70*/  MUFU.EX2 R226, R5 ;  /* 0x0000000500e27308 */ /* 0x0004e20000000800 */
[----:B------:R-:W-:Y:S01]  /*4f80*/  F2FP.BF16.PACK_AB R11, R242, R223 ;  /* 0x000000dff20b723e */ /* 0x000fe200000010ff */
[----:B--2---:R-:W-:-:S06]  /*4f90*/  FFMA.FTZ R5, R133, c[0x0][0x2d0], -R3 ;  /* 0x0000b40085057a23 */ /* 0x004fcc0000010803 */
[----:B------:R2:W-:Y:S01]  /*4fa0*/  MUFU.EX2 R247, R5 ;  /* 0x0000000500f77308 */ /* 0x0005e20000000800 */
[----:B------:R-:W-:Y:S01]  /*4fb0*/  HMMA.16816.F32.BF16 R60, R8, R16, RZ ;  /* 0x00000010083c723c */ /* 0x000fe200000418ff */
[----:B--2---:R-:W-:-:S06]  /*4fc0*/  FFMA.FTZ R5, R132, c[0x0][0x2d0], -R3 ;  /* 0x0000b40084057a23 */ /* 0x004fcc0000010803 */
[----:B------:R2:W-:Y:S01]  /*4fd0*/  MUFU.EX2 R248, R5 ;  /* 0x0000000500f87308 */ /* 0x0005e20000000800 */
[C---:B------:R-:W-:Y:S08]  /*4fe0*/  HMMA.16816.F32.BF16 R76, R8.reuse, R36, RZ ;  /* 0x00000024084c723c */ /* 0x040ff000000418ff */
[----:B------:R-:W-:Y:S01]  /*4ff0*/  HMMA.16816.F32.BF16 R64, R8, R40, RZ ;  /* 0x000000280840723c */ /* 0x000fe200000418ff */
[----:B--2---:R-:W-:-:S07]  /*5000*/  FFMA.FTZ R5, R152, c[0x0][0x2d0], -R2 ;  /* 0x0000b40098057a23 */ /* 0x004fce0000010802 */
[C---:B------:R-:W-:Y:S01]  /*5010*/  HMMA.16816.F32.BF16 R20, R8.reuse, R44, RZ ;  /* 0x0000002c0814723c */ /* 0x040fe200000418ff */
[----:B------:R2:W-:Y:S07]  /*5020*/  MUFU.EX2 R220, R5 ;  /* 0x0000000500dc7308 */ /* 0x0005ee0000000800 */
[C---:B------:R-:W-:Y:S08]  /*5030*/  HMMA.16816.F32.BF16 R32, R8.reuse, R18, RZ ;  /* 0x000000120820723c */ /* 0x040ff000000418ff */
[----:B------:R-:W-:Y:S01]  /*5040*/  HMMA.16816.F32.BF16 R28, R8, R38, RZ ;  /* 0x00000026081c723c */ /* 0x000fe200000418ff */
[----:B--2---:R-:W-:-:S07]  /*5050*/  FFMA.FTZ R5, R139, c[0x0][0x2d0], -R2 ;  /* 0x0000b4008b057a23 */ /* 0x004fce0000010802 */
[C---:B------:R-:W-:Y:S01]  /*5060*/  HMMA.16816.F32.BF16 R24, R8.reuse, R42, RZ ;  /* 0x0000002a0818723c */ /* 0x040fe200000418ff */
[----:B------:R2:W4:Y:S07]  /*5070*/  MUFU.EX2 R221, R5 ;  /* 0x0000000500dd7308 */ /* 0x00052e0000000800 */
[----:B------:R-:W-:Y:S01]  /*5080*/  HMMA.16816.F32.BF16 R8, R8, R46, RZ ;  /* 0x0000002e0808723c */ /* 0x000fe200000418ff */
[----:B--2---:R-:W-:-:S04]  /*5090*/  FFMA.FTZ R5, R153, c[0x0][0x2d0], -R2 ;  /* 0x0000b40099057a23 */ /* 0x004fc80000010802 */
[----:B------:R2:W-:Y:S01]  /*50a0*/  MUFU.EX2 R218, R5 ;  /* 0x0000000500da7308 */ /* 0x0005e20000000800 */
[----:B------:R-:W-:Y:S02]  /*50b0*/  F2FP.BF16.PACK_AB R12, R240, R217 ;  /* 0x000000d9f00c723e */ /* 0x000fe400000010ff */
[----:B------:R-:W-:Y:S02]  /*50c0*/  F2FP.BF16.PACK_AB R13, R231, R189 ;  /* 0x000000bde70d723e */ /* 0x000fe400000010ff */
[----:B------:R-:W-:Y:S02]  /*50d0*/  F2FP.BF16.PACK_AB R14, R195, R212 ;  /* 0x000000d4c30e723e */ /* 0x000fe400000010ff */
[----:B-1----:R-:W-:Y:S01]  /*50e0*/  F2FP.BF16.PACK_AB R15, R228, R213 ;  /* 0x000000d5e40f723e */ /* 0x002fe200000010ff */
[----:B------:R-:W-:Y:S02]  /*50f0*/  IMAD.MOV.U32 R152, RZ, RZ, R217 ;  /* 0x000000ffff987224 */ /* 0x000fe400078e00d9 */
[----:B--2---:R-:W-:-:S04]  /*5100*/  FFMA.FTZ R5, R154, c[0x0][0x2d0], -R2 ;  /* 0x0000b4009a057a23 */ /* 0x004fc80000010802 */
[----:B------:R1:W2:Y:S05]  /*5110*/  MUFU.EX2 R219, R5 ;  /* 0x0000000500db7308 */ /* 0x0002aa0000000800 */
[----:B------:R-:W-:Y:S01]  /*5120*/  HMMA.16816.F32.BF16 R92, R12, R74, R8 ;  /* 0x0000004a0c5c723c */ /* 0x000fe20000041808 */
[----:B------:R-:W-:Y:S02]  /*5130*/  IMAD.MOV.U32 R153, RZ, RZ, R216 ;  /* 0x000000ffff997224 */ /* 0x000fe400078e00d8 */
[----:B-1----:R-:W-:-:S04]  /*5140*/  FFMA.FTZ R5, R91, c[0x0][0x2d0], -R0 ;  /* 0x0000b4005b057a23 */ /* 0x002fc80000010800 */
[----:B------:R1:W1:Y:S01]  /*5150*/  MUFU.EX2 R217, R5 ;  /* 0x0000000500d97308 */ /* 0x0002620000000800 */
[----:B------:R-:W-:Y:S02]  /*5160*/  F2FP.BF16.PACK_AB R8, R186, R225 ;  /* 0x000000e1ba08723e */ /* 0x000fe400000010ff */
[----:B------:R-:W-:Y:S02]  /*5170*/  F2FP.BF16.PACK_AB R10, R171, R170 ;  /* 0x000000aaab0a723e */ /* 0x000fe400000010ff */
[----:B------:R-:W-:Y:S02]  /*5180*/  F2FP.BF16.PACK_AB R9, R69, R146 ;  /* 0x000000924509723e */ /* 0x000fe400000010ff */
[----:B------:R-:W-:Y:S01]  /*5190*/  F2FP.BF16.PACK_AB R11, R169, R166 ;  /* 0x000000a6a90b723e */ /* 0x000fe200000010ff */
[----:B------:R-:W-:Y:S02]  /*51a0*/  IMAD.MOV.U32 R130, RZ, RZ, R215 ;  /* 0x000000ffff827224 */ /* 0x000fe400078e00d7 */
[----:B-1----:R-:W-:-:S04]  /*51b0*/  FFMA.FTZ R5, R96, c[0x0][0x2d0], -R0 ;  /* 0x0000b40060057a23 */ /* 0x002fc80000010800 */
[----:B------:R1:W-:Y:S01]  /*51c0*/  MUFU.EX2 R216, R5 ;  /* 0x0000000500d87308 */ /* 0x0003e20000000800 */
[----:B------:R-:W-:Y:S01]  /*51d0*/  HMMA.16816.F32.BF16 R116, R12, R52, R76 ;  /* 0x000000340c74723c */ /* 0x000fe2000004184c */
[----:B------:R-:W-:-:S07]  /*51e0*/  IMAD.MOV.U32 R134, RZ, RZ, R211 ;  /* 0x000000ffff867224 */ /* 0x000fce00078e00d3 */
[----:B------:R-:W-:Y:S01]  /*51f0*/  HMMA.16816.F32.BF16 R120, R12, R56, R60 ;  /* 0x000000380c78723c */ /* 0x000fe2000004183c */
[----:B-1----:R-:W-:-:S07]  /*5200*/  FFMA.FTZ R5, R97, c[0x0][0x2d0], -R0 ;  /* 0x0000b40061057a23 */ /* 0x002fce0000010800 */
[C---:B------:R-:W-:Y:S01]  /*5210*/  HMMA.16816.F32.BF16 R104, R12.reuse, R58, R32 ;  /* 0x0000003a0c68723c */ /* 0x040fe20000041820 */
[----:B------:R1:W1:Y:S07]  /*5220*/  MUFU.EX2 R215, R5 ;  /* 0x0000000500d77308 */ /* 0x00026e0000000800 */
[C---:B------:R-:W-:Y:S08]  /*5230*/  HMMA.16816.F32.BF16 R76, R12.reuse, R54, R28 ;  /* 0x000000360c4c723c */ /* 0x040ff0000004181c */
[----:B------:R-:W-:Y:S01]  /*5240*/  HMMA.16816.F32.BF16 R100, R12, R50, R24 ;  /* 0x000000320c64723c */ /* 0x000fe20000041818 */
[----:B-1----:R-:W-:-:S07]  /*5250*/  FFMA.FTZ R5, R160, c[0x0][0x2d0], -R4 ;  /* 0x0000b400a0057a23 */ /* 0x002fce0000010804 */
[----:B------:R-:W-:Y:S01]  /*5260*/  HMMA.16816.F32.BF16 R112, R12, R48, R64 ;  /* 0x000000300c70723c */ /* 0x000fe20000041840 */
[----:B------:R-:W-:-:S07]  /*5270*/  IMAD.MOV.U32 R138, RZ, RZ, R212 ;  /* 0x000000ffff8a7224 */ /* 0x000fce00078e00d4 */
[----:B------:R-:W-:Y:S08]  /*5280*/  HMMA.16816.F32.BF16 R108, R12, R72, R20 ;  /* 0x000000480c6c723c */ /* 0x000ff00000041814 */
        /* <DEDUP_REMOVED lines=8> */
[----:B------:R-:W-:-:S02]  /*5310*/  F2FP.BF16.PACK_AB R11, R251, R211 ;  /* 0x000000d3fb0b723e */ /* 0x000fc400000010ff */
[----:B------:R1:W-:Y:S01]  /*5320*/  MUFU.EX2 R211, R5 ;  /* 0x0000000500d37308 */ /* 0x0003e20000000800 */
[----:B------:R-:W-:Y:S02]  /*5330*/  IMAD.MOV.U32 R128, RZ, RZ, R213 ;  /* 0x000000ffff807224 */ /* 0x000fe400078e00d5 */
[----:B------:R-:W-:Y:S02]  /*5340*/  IMAD.MOV.U32 R129, RZ, RZ, R214 ;  /* 0x000000ffff817224 */ /* 0x000fe400078e00d6 */
[----:B-1----:R-:W-:-:S04]  /*5350*/  FFMA.FTZ R5, R159, c[0x0][0x2d0], -R4 ;  /* 0x0000b4009f057a23 */ /* 0x002fc80000010804 */
[----:B------:R1:W-:Y:S01]  /*5360*/  MUFU.EX2 R212, R5 ;  /* 0x0000000500d47308 */ /* 0x0003e20000000800 */
[----:B------:R-:W-:Y:S02]  /*5370*/  IMAD.MOV.U32 R133, RZ, RZ, R207 ;  /* 0x000000ffff857224 */ /* 0x000fe400078e00cf */
[----:B-1----:R-:W-:-:S05]  /*5380*/  FFMA.FTZ R5, R158, c[0x0][0x2d0], -R4 ;  /* 0x0000b4009e057a23 */ /* 0x002fca0000010804 */
[----:B------:R1:W-:Y:S01]  /*5390*/  MUFU.EX2 R213, R5 ;  /* 0x0000000500d57308 */ /* 0x0003e20000000800 */
[----:B------:R-:W-:Y:S02]  /*53a0*/  F2FP.BF16.PACK_AB R8, R6, R243 ;  /* 0x000000f30608723e */ /* 0x000fe400000010ff */
[----:B------:R-:W-:Y:S02]  /*53b0*/  F2FP.BF16.PACK_AB R9, R178, R179 ;  /* 0x000000b3b209723e */ /* 0x000fe400000010ff */
[----:B------:R-:W-:Y:S01]  /*53c0*/  F2FP.BF16.PACK_AB R10, R71, R68 ;  /* 0x00000044470a723e */ /* 0x000fe200000010ff */
[----:B-1----:R-:W-:-:S04]  /*53d0*/  FFMA.FTZ R5, R157, c[0x0][0x2d0], -R4 ;  /* 0x0000b4009d057a23 */ /* 0x002fc80000010804 */
[----:B------:R1:W-:Y:S01]  /*53e0*/  MUFU.EX2 R214, R5 ;  /* 0x0000000500d67308 */ /* 0x0003e20000000800 */
[----:B------:R-:W-:Y:S01]  /*53f0*/  IMAD.MOV.U32 R132, RZ, RZ, R206 ;  /* 0x000000ffff847224 */ /* 0x000fe200078e00ce */
[----:B------:R-:W-:Y:S01]  /*5400*/  HMMA.16816.F32.BF16 R80, R8, R56, R60 ;  /* 0x000000380850723c */ /* 0x000fe2000004183c */
[----:B-1----:R-:W-:-:S05]  /*5410*/  FFMA.FTZ R5, R124, c[0x0][0x2d0], -R0 ;  /* 0x0000b4007c057a23 */ /* 0x002fca0000010800 */
[----:B------:R1:W-:Y:S02]  /*5420*/  MUFU.EX2 R207, R5 ;  /* 0x0000000500cf7308 */ /* 0x0003e40000000800 */
[----:B------:R-:W-:Y:S01]  /*5430*/  HMMA.16816.F32.BF16 R64, R8, R52, R28 ;  /* 0x000000340840723c */ /* 0x000fe2000004181c */
[----:B------:R-:W-:Y:S02]  /*5440*/  IMAD.MOV.U32 R7, RZ, RZ, R209 ;  /* 0x000000ffff077224 */ /* 0x000fe400078e00d1 */
[----:B-1----:R-:W-:-:S04]  /*5450*/  FFMA.FTZ R5, R156, c[0x0][0x2d0], -R3 ;  /* 0x0000b4009c057a23 */ /* 0x002fc80000010803 */
[----:B------:R1:W-:Y:S01]  /*5460*/  MUFU.EX2 R206, R5 ;  /* 0x0000000500ce7308 */ /* 0x0003e20000000800 */
[C---:B------:R-:W-:Y:S01]  /*5470*/  HMMA.16816.F32.BF16 R40, R8.reuse, R48, R20 ;  /* 0x000000300828723c */ /* 0x040fe20000041814 */
[----:B------:R-:W2:Y:S07]  /*5480*/  LDSM.16.MT88.4 R20, [R229+0x1000] ;  /* 0x00100000e514783b */ /* 0x000eae0000004200 */
[----:B------:R-:W-:Y:S01]  /*5490*/  HMMA.16816.F32.BF16 R60, R8, R72, R12 ;  /* 0x00000048083c723c */ /* 0x000fe2000004180c */
[----:B------:R-:W-:Y:S01]  /*54a0*/  LDSM.16.MT88.4 R12, [R230+0x1000] ;  /* 0x00100000e60c783b */ /* 0x000fe20000004200 */
[----:B-1----:R-:W-:-:S06]  /*54b0*/  FFMA.FTZ R5, R155, c[0x0][0x2d0], -R3 ;  /* 0x0000b4009b057a23 */ /* 0x002fcc0000010803 */
[C---:B------:R-:W-:Y:S01]  /*54c0*/  HMMA.16816.F32.BF16 R52, R8.reuse, R54, R24 ;  /* 0x000000360834723c */ /* 0x040fe20000041818 */
[----:B------:R-:W-:Y:S01]  /*54d0*/  IMAD.MOV.U32 R155, RZ, RZ, R208 ;  /* 0x000000ffff9b7224 */ /* 0x000fe200078e00d0 */
[----:B------:R-:W-:Y:S01]  /*54e0*/  LDSM.16.MT88.4 R24, [R232+0x1000] ;  /* 0x00100000e818783b */ /* 0x000fe20000004200 */
[----:B------:R1:W1:Y:S05]  /*54f0*/  MUFU.EX2 R208, R5 ;  /* 0x0000000500d07308 */ /* 0x00026a0000000800 */
[----:B------:R-:W-:Y:S01]  /*5500*/  HMMA.16816.F32.BF16 R28, R8, R50, R16 ;  /* 0x00000032081c723c */ /* 0x000fe20000041810 */
[----:B------:R-:W2:Y:S01]  /*5510*/  LDSM.16.MT88.4 R16, [R233+0x1000] ;  /* 0x00100000e910783b */ /* 0x000ea20000004200 */
[----:B-1----:R-:W-:-:S04]  /*5520*/  FFMA.FTZ R5, R149, c[0x0][0x2d0], -R3 ;  /* 0x0000b40095057a23 */ /* 0x002fc80000010803 */
[----:B------:R1:W-:Y:S02]  /*5530*/  MUFU.EX2 R209, R5 ;  /* 0x0000000500d17308 */ /* 0x0003e40000000800 */
[----:B-1----:R-:W-:Y:S02]  /*5540*/  FFMA.FTZ R5, R148, c[0x0][0x2d0], -R3 ;  /* 0x0000b40094057a23 */ /* 0x002fe40000010803 */
[----:B------:R-:W-:-:S04]  /*5550*/  IMAD.MOV.U32 R148, RZ, RZ, R210 ;  /* 0x000000ffff947224 */ /* 0x000fc800078e00d2 */
[----:B------:R1:W-:Y:S02]  /*5560*/  MUFU.EX2 R210, R5 ;  /* 0x0000000500d27308 */ /* 0x0003e40000000800 */
[----:B-1----:R-:W-:Y:S02]  /*5570*/  FFMA.FTZ R5, R150, c[0x0][0x2d0], -R2 ;  /* 0x0000b40096057a23 */ /* 0x002fe40000010802 */
[----:B------:R-:W-:Y:S02]  /*5580*/  IMAD.MOV.U32 R150, RZ, RZ, R132 ;  /* 0x000000ffff967224 */ /* 0x000fe400078e0084 */
[----:B------:R-:W-:Y:S02]  /*5590*/  IMAD.MOV.U32 R132, RZ, RZ, R133 ;  /* 0x000000ffff847224 */ /* 0x000fe400078e0085 */
[----:B------:R-:W-:Y:S02]  /*55a0*/  IMAD.MOV.U32 R133, RZ, RZ, R134 ;  /* 0x000000ffff857224 */ /* 0x000fe400078e0086 */
[----:B------:R-:W-:-:S02]  /*55b0*/  IMAD.MOV.U32 R134, RZ, RZ, R138 ;  /* 0x000000ffff867224 */ /* 0x000fc400078e008a */
[----:B------:R-:W-:Y:S02]  /*55c0*/  IMAD.MOV.U32 R138, RZ, RZ, R128 ;  /* 0x000000ffff8a7224 */ /* 0x000fe400078e0080 */
[----:B------:R-:W-:Y:S01]  /*55d0*/  IMAD.MOV.U32 R128, RZ, RZ, R130 ;  /* 0x000000ffff807224 */ /* 0x000fe200078e0082 */
[----:B------:R-:W-:Y:S01]  /*55e0*/  MOV R130, R68 ;  /* 0x0000004400827202 */ /* 0x000fe20000000f00 */
[----:B------:R-:W-:Y:S02]  /*55f0*/  IMAD.MOV.U32 R68, RZ, RZ, R205 ;  /* 0x000000ffff447224 */ /* 0x000fe400078e00cd */
[----:B------:R1:W-:Y:S01]  /*5600*/  MUFU.EX2 R205, R5 ;  /* 0x0000000500cd7308 */ /* 0x0003e20000000800 */
[----:B------:R-:W-:Y:S01]  /*5610*/  HMMA.16816.F32.BF16 R32, R8, R58, R32 ;  /* 0x0000003a0820723c */ /* 0x000fe20000041820 */
[----:B-1----:R-:W-:Y:S02]  /*5620*/  FFMA.FTZ R5, R151, c[0x0][0x2d0], -R2 ;  /* 0x0000b40097057a23 */ /* 0x002fe40000010802 */
[----:B------:R-:W-:-:S04]  /*5630*/  IMAD.MOV.U32 R151, RZ, RZ, R202 ;  /* 0x000000ffff977224 */ /* 0x000fc800078e00ca */
[----:B------:R1:W1:Y:S01]  /*5640*/  MUFU.EX2 R202, R5 ;  /* 0x0000000500ca7308 */ /* 0x0002620000000800 */
[----:B------:R-:W-:Y:S07]  /*5650*/  HMMA.16816.F32.BF16 R36, R8, R74, R36 ;  /* 0x0000004a0824723c */ /* 0x000fee0000041824 */
[----:B---3--:R-:W-:Y:S01]  /*5660*/  F2FP.BF16.PACK_AB R8, R226, R222 ;  /* 0x000000dee208723e */ /* 0x008fe200000010ff */
[----:B-1----:R-:W-:Y:S02]  /*5670*/  FFMA.FTZ R5, R145, c[0x0][0x2d0], -R2 ;  /* 0x0000b40091057a23 */ /* 0x002fe40000010802 */
[----:B------:R-:W-:-:S02]  /*5680*/  IMAD.MOV.U32 R145, RZ, RZ, R203 ;  /* 0x000000ffff917224 */ /* 0x000fc400078e00cb */
[----:B------:R1:W-:Y:S01]  /*5690*/  MUFU.EX2 R203, R5 ;  /* 0x0000000500cb7308 */ /* 0x0003e20000000800 */
[----:B----4-:R-:W-:Y:S02]  /*56a0*/  F2FP.BF16.PACK_AB R9, R221, R220 ;  /* 0x000000dcdd09723e */ /* 0x010fe400000010ff */
[----:B------:R-:W-:Y:S02]  /*56b0*/  F2FP.BF16.PACK_AB R10, R248, R247 ;  /* 0x000000f7f80a723e */ /* 0x000fe400000010ff */
[----:B--2---:R-:W-:Y:S01]  /*56c0*/  F2FP.BF16.PACK_AB R11, R219, R218 ;  /* 0x000000dadb0b723e */ /* 0x004fe200000010ff */
[----:B------:R-:W-:Y:S02]  /*56d0*/  IMAD.MOV.U32 R160, RZ, RZ, R138 ;  /* 0x000000ffffa07224 */ /* 0x000fe400078e008a */
[----:B-1----:R-:W-:Y:S02]  /*56e0*/  FFMA.FTZ R5, R144, c[0x0][0x2d0], -R2 ;  /* 0x0000b40090057a23 */ /* 0x002fe40000010802 */
[----:B------:R-:W-:-:S02]  /*56f0*/  IMAD.MOV.U32 R144, RZ, RZ, R204 ;  /* 0x000000ffff907224 */ /* 0x000fc400078e00cc */
[----:B------:R1:W2:Y:S01]  /*5700*/  MUFU.EX2 R204, R5 ;  /* 0x0000000500cc7308 */ /* 0x0002a20000000800 */
[----:B------:R-:W-:Y:S01]  /*5710*/  HMMA.16816.F32.BF16 R56, R8, R20, R120 ;  /* 0x000000140838723c */ /* 0x000fe20000041878 */
[----:B------:R-:W-:Y:S02]  /*5720*/  IMAD.MOV.U32 R138, RZ, RZ, R128 ;  /* 0x000000ffff8a7224 */ /* 0x000fe400078e0080 */
[----:B------:R-:W-:Y:S02]  /*5730*/  IMAD.MOV.U32 R128, RZ, RZ, R130 ;  /* 0x000000ffff807224 */ /* 0x000fe400078e0082 */
[----:B------:R-:W-:-:S03]  /*5740*/  IMAD.MOV.U32 R130, RZ, RZ, R200 ;  /* 0x000000ffff827224 */ /* 0x000fc600078e00c8 */
[----:B------:R-:W-:Y:S01]  /*5750*/  HMMA.16816.F32.BF16 R48, R8, R16, R116 ;  /* 0x000000100830723c */ /* 0x000fe20000041874 */
[----:B-1----:R-:W-:Y:S02]  /*5760*/  FFMA.FTZ R5, R127, c[0x0][0x2d0], -R0 ;  /* 0x0000b4007f057a23 */ /* 0x002fe40000010800 */
[----:B------:R-:W-:-:S05]  /*5770*/  IMAD.MOV.U32 R127, RZ, RZ, R201 ;  /* 0x000000ffff7f7224 */ /* 0x000fca00078e00c9 */
[C---:B------:R-:W-:Y:S01]  /*5780*/  HMMA.16816.F32.BF16 R84, R8.reuse, R12, R112 ;  /* 0x0000000c0854723c */ /* 0x040fe20000041870 */
[----:B------:R1:W3:Y:S07]  /*5790*/  MUFU.EX2 R201, R5 ;  /* 0x0000000500c97308 */ /* 0x0002ee0000000800 */
[C---:B------:R-:W-:Y:S08]  /*57a0*/  HMMA.16816.F32.BF16 R96, R8.reuse, R24, R108 ;  /* 0x000000180860723c */ /* 0x040ff0000004186c */
[----:B------:R-:W-:Y:S01]  /*57b0*/  HMMA.16816.F32.BF16 R44, R8, R22, R104 ;  /* 0x00000016082c723c */ /* 0x000fe20000041868 */
[----:B-1----:R-:W-:-:S07]  /*57c0*/  FFMA.FTZ R5, R125, c[0x0][0x2d0], -R0 ;  /* 0x0000b4007d057a23 */ /* 0x002fce0000010800 */
[C---:B------:R-:W-:Y:S01]  /*57d0*/  HMMA.16816.F32.BF16 R76, R8.reuse, R18, R76 ;  /* 0x00000012084c723c */ /* 0x040fe2000004184c */
[----:B------:R1:W-:Y:S07]  /*57e0*/  MUFU.EX2 R200, R5 ;  /* 0x0000000500c87308 */ /* 0x0003ee0000000800 */
[C---:B------:R-:W-:Y:S08]  /*57f0*/  HMMA.16816.F32.BF16 R88, R8.reuse, R14, R100 ;  /* 0x0000000e0858723c */ /* 0x040ff00000041864 */
[----:B------:R-:W-:Y:S01]  /*5800*/  HMMA.16816.F32.BF16 R92, R8, R26, R92 ;  /* 0x0000001a085c723c */ /* 0x000fe2000004185c */
[----:B-1----:R-:W-:-:S06]  /*5810*/  FFMA.FTZ R5, R126, c[0x0][0x2d0], -R0 ;  /* 0x0000b4007e057a23 */ /* 0x002fcc0000010800 */
[----:B------:R-:W-:Y:S02]  /*5820*/  F2FP.BF16.PACK_AB R8, R250, R249 ;  /* 0x000000f9fa08723e */ /* 0x000fe400000010ff */
[----:B------:R-:W-:Y:S02]  /*5830*/  F2FP.BF16.PACK_AB R9, R217, R224 ;  /* 0x000000e0d909723e */ /* 0x000fe400000010ff */
[----:B------:R-:W-:Y:S02]  /*5840*/  F2FP.BF16.PACK_AB R10, R131, R252 ;  /* 0x000000fc830a723e */ /* 0x000fe400000010ff */
[----:B------:R-:W-:Y:S01]  /*5850*/  F2FP.BF16.PACK_AB R11, R215, R216 ;  /* 0x000000d8d70b723e */ /* 0x000fe200000010ff */
[----:B------:R-:W-:Y:S02]  /*5860*/  IMAD.MOV.U32 R126, RZ, RZ, R199 ;  /* 0x000000ffff7e7224 */ /* 0x000fe400078e00c7 */
[----:B------:R1:W4:Y:S04]  /*5870*/  MUFU.EX2 R199, R5 ;  /* 0x0000000500c77308 */ /* 0x0003280000000800 */
[C---:B------:R-:W-:Y:S08]  /*5880*/  HMMA.16816.F32.BF16 R100, R8.reuse, R20, R80 ;  /* 0x000000140864723c */ /* 0x040ff00000041850 */
[----:B------:R-:W-:Y:S01]  /*5890*/  HMMA.16816.F32.BF16 R80, R8, R16, R64 ;  /* 0x000000100850723c */ /* 0x000fe20000041840 */
[----:B-1----:R-:W-:-:S07]  /*58a0*/  FFMA.FTZ R5, R182, c[0x0][0x2d0], -R4 ;  /* 0x0000b400b6057a23 */ /* 0x002fce0000010804 */
[C---:B------:R-:W-:Y:S01]  /*58b0*/  HMMA.16816.F32.BF16 R64, R8.reuse, R12, R40 ;  /* 0x0000000c0840723c */ /* 0x040fe20000041828 */
[----:B------:R-:W-:Y:S02]  /*58c0*/  IMAD.MOV.U32 R182, RZ, RZ, R193 ;  /* 0x000000ffffb67224 */ /* 0x000fe400078e00c1 */
[----:B------:R1:W-:Y:S05]  /*58d0*/  MUFU.EX2 R193, R5 ;  /* 0x0000000500c17308 */ /* 0x0003ea0000000800 */
[----:B------:R-:W-:Y:S01]  /*58e0*/  HMMA.16816.F32.BF16 R104, R8, R22, R32 ;  /* 0x000000160868723c */ /* 0x000fe20000041820 */
[----:B------:R-:W2:Y:S01]  /*58f0*/  LDSM.16.MT88.4 R20, [R229+0x1800] ;  /* 0x00180000e514783b */ /* 0x000ea20000004200 */
[----:B------:R-:W-:-:S06]  /*5900*/  IMAD.MOV.U32 R156, RZ, RZ, R128 ;  /* 0x000000ffff9c7224 */ /* 0x000fcc00078e0080 */
[----:B------:R-:W-:Y:S01]  /*5910*/  HMMA.16816.F32.BF16 R72, R8, R18, R52 ;  /* 0x000000120848723c */ /* 0x000fe20000041834 */
[----:B------:R-:W2:Y:S01]  /*5920*/  LDSM.16.MT88.4 R16, [R233+0x1800] ;  /* 0x00180000e910783b */ /* 0x000ea20000004200 */
[----:B-1----:R-:W-:-:S06]  /*5930*/  FFMA.FTZ R5, R183, c[0x0][0x2d0], -R4 ;  /* 0x0000b400b7057a23 */ /* 0x002fcc0000010804 */
[----:B------:R-:W-:Y:S01]  /*5940*/  HMMA.16816.F32.BF16 R40, R8, R14, R28 ;  /* 0x0000000e0828723c */ /* 0x000fe2000004181c */
[----:B------:R-:W1:Y:S01]  /*5950*/  LDSM.16.MT88.4 R12, [R230+0x1800] ;  /* 0x00180000e60c783b */ /* 0x000e620000004200 */
[----:B------:R-:W-:-:S06]  /*5960*/  IMAD.MOV.U32 R128, RZ, RZ, R195 ;  /* 0x000000ffff807224 */ /* 0x000fcc00078e00c3 */
[C---:B------:R-:W-:Y:S01]  /*5970*/  HMMA.16816.F32.BF16 R32, R8.reuse, R24, R60 ;  /* 0x000000180820723c */ /* 0x040fe2000004183c */
[----:B------:R3:W-:Y:S07]  /*5980*/  MUFU.EX2 R195, R5 ;  /* 0x0000000500c37308 */ /* 0x0007ee0000000800 */
[----:B------:R-:W-:Y:S01]  /*5990*/  HMMA.16816.F32.BF16 R28, R8, R26, R36 ;  /* 0x0000001a081c723c */ /* 0x000fe20000041824 */
[----:B------:R-:W1:Y:S01]  /*59a0*/  LDSM.16.MT88.4 R24, [R232+0x1800] ;  /* 0x00180000e818783b */ /* 0x000e620000004200 */
[----:B---3--:R-:W-:-:S02]  /*59b0*/  FFMA.FTZ R5, R184, c[0x0][0x2d0], -R4 ;  /* 0x0000b400b8057a23 */ /* 0x008fc40000010804 */
[----:B------:R-:W-:Y:S02]  /*59c0*/  IMAD.MOV.U32 R184, RZ, RZ, R197 ;  /* 0x000000ffffb87224 */ /* 0x000fe400078e00c5 */
[----:B------:R3:W-:Y:S01]  /*59d0*/  MUFU.EX2 R197, R5 ;  /* 0x0000000500c57308 */ /* 0x0007e20000000800 */
[----:B------:R-:W-:Y:S02]  /*59e0*/  IMAD.MOV.U32 R157, RZ, RZ, R198 ;  /* 0x000000ffff9d7224 */ /* 0x000fe400078e00c6 */
[----:B------:R-:W-:Y:S02]  /*59f0*/  IMAD.MOV.U32 R149, RZ, RZ, R191 ;  /* 0x000000ffff957224 */ /* 0x000fe400078e00bf */
[----:B---3--:R-:W-:-:S04]  /*5a00*/  FFMA.FTZ R5, R185, c[0x0][0x2d0], -R4 ;  /* 0x0000b400b9057a23 */ /* 0x008fc80000010804 */
[----:B------:R3:W-:Y:S01]  /*5a10*/  MUFU.EX2 R198, R5 ;  /* 0x0000000500c67308 */ /* 0x0007e20000000800 */
[----:B------:R-:W-:Y:S01]  /*5a20*/  F2FP.BF16.PACK_AB R8, R208, R206 ;  /* 0x000000ced008723e */ /* 0x000fe200000010ff */
[----:B---3--:R-:W-:-:S06]  /*5a30*/  FFMA.FTZ R5, R140, c[0x0][0x2d0], -R0 ;  /* 0x0000b4008c057a23 */ /* 0x008fcc0000010800 */
[----:B------:R3:W-:Y:S01]  /*5a40*/  MUFU.EX2 R191, R5 ;  /* 0x0000000500bf7308 */ /* 0x0007e20000000800 */
[----:B------:R-:W-:Y:S02]  /*5a50*/  MOV R140, R192 ;  /* 0x000000c0008c7202 */ /* 0x000fe40000000f00 */
[----:B------:R-:W-:Y:S02]  /*5a60*/  F2FP.BF16.PACK_AB R9, R202, R205 ;  /* 0x000000cdca09723e */ /* 0x000fe400000010ff */
[----:B------:R-:W-:Y:S01]  /*5a70*/  F2FP.BF16.PACK_AB R10, R210, R209 ;  /* 0x000000d1d20a723e */ /* 0x000fe200000010ff */
[----:B---3--:R-:W-:Y:S02]  /*5a80*/  FFMA.FTZ R5, R177, c[0x0][0x2d0], -R3 ;  /* 0x0000b400b1057a23 */ /* 0x008fe40000010803 */
[----:B------:R-:W-:Y:S02]  /*5a90*/  IMAD.MOV.U32 R177, RZ, RZ, R190 ;  /* 0x000000ffffb17224 */ /* 0x000fe400078e00be */
[----:B------:R3:W-:Y:S01]  /*5aa0*/  MUFU.EX2 R190, R5 ;  /* 0x0000000500be7308 */ /* 0x0007e20000000800 */
[----:B--2---:R-:W-:Y:S01]  /*5ab0*/  F2FP.BF16.PACK_AB R11, R204, R203 ;  /* 0x000000cbcc0b723e */ /* 0x004fe200000010ff */
[----:B------:R-:W-:-:S02]  /*5ac0*/  IMAD.MOV.U32 R185, RZ, RZ, R194 ;  /* 0x000000ffffb97224 */ /* 0x000fc400078e00c2 */
[----:B------:R-:W-:Y:S02]  /*5ad0*/  IMAD.MOV.U32 R124, RZ, RZ, R68 ;  /* 0x000000ffff7c7224 */ /* 0x000fe400078e0044 */
[----:B---3--:R-:W-:-:S04]  /*5ae0*/  FFMA.FTZ R5, R176, c[0x0][0x2d0], -R3 ;  /* 0x0000b400b0057a23 */ /* 0x008fc80000010803 */
[----:B------:R2:W3:Y:S01]  /*5af0*/  MUFU.EX2 R192, R5 ;  /* 0x0000000500c07308 */ /* 0x0004e20000000800 */
[----:B------:R-:W-:Y:S01]  /*5b00*/  HMMA.16816.F32.BF16 R112, R8, R20, R56 ;  /* 0x000000140870723c */ /* 0x000fe20000041838 */
[----:B------:R-:W-:-:S07]  /*5b10*/  IMAD.MOV.U32 R68, RZ, RZ, R196 ;  /* 0x000000ffff447224 */ /* 0x000fce00078e00c4 */
[----:B------:R-:W-:Y:S01]  /*5b20*/  HMMA.16816.F32.BF16 R108, R8, R22, R44 ;  /* 0x00000016086c723c */ /* 0x000fe2000004182c */
[----:B--2---:R-:W-:-:S07]  /*5b30*/  FFMA.FTZ R5, R181, c[0x0][0x2d0], -R3 ;  /* 0x0000b400b5057a23 */ /* 0x004fce0000010803 */
[C---:B------:R-:W-:Y:S01]  /*5b40*/  HMMA.16816.F32.BF16 R60, R8.reuse, R16, R48 ;  /* 0x00000010083c723c */ /* 0x040fe20000041830 */
[----:B------:R2:W-:Y:S07]  /*5b50*/  MUFU.EX2 R194, R5 ;  /* 0x0000000500c27308 */ /* 0x0005ee0000000800 */
[----:B------:R-:W-:Y:S01]  /*5b60*/  HMMA.16816.F32.BF16 R56, R8, R18, R76 ;  /* 0x000000120838723c */ /* 0x000fe2000004184c */
[----:B------:R-:W-:-:S07]  /*5b70*/  IMAD.MOV.U32 R154, RZ, RZ, R189 ;  /* 0x000000ffff9a7224 */ /* 0x000fce00078e00bd */
[----:B-1----:R-:W-:Y:S01]  /*5b80*/  HMMA.16816.F32.BF16 R52, R8, R12, R84 ;  /* 0x0000000c0834723c */ /* 0x002fe20000041854 */
[----:B--2---:R-:W-:-:S04]  /*5b90*/  FFMA.FTZ R5, R180, c[0x0][0x2d0], -R3 ;  /* 0x0000b400b4057a23 */ /* 0x004fc80000010803 */
        /* <DEDUP_REMOVED lines=8> */
[----:B----4-:R-:W-:Y:S01]  /*5c20*/  F2FP.BF16.PACK_AB R11, R199, R200 ;  /* 0x000000c8c70b723e */ /* 0x010fe200000010ff */
[----:B------:R1:W-:Y:S01]  /*5c30*/  MUFU.EX2 R189, R5 ;  /* 0x0000000500bd7308 */ /* 0x0003e20000000800 */
[----:B------:R-:W-:-:S05]  /*5c40*/  IMAD.MOV.U32 R183, RZ, RZ, R138 ;  /* 0x000000ffffb77224 */ /* 0x000fca00078e008a */
[C---:B------:R-:W-:Y:S08]  /*5c50*/  HMMA.16816.F32.BF16 R88, R8.reuse, R18, R72 ;  /* 0x000000120858723c */ /* 0x040ff00000041848 */
[----:B------:R-:W-:Y:S01]  /*5c60*/  HMMA.16816.F32.BF16 R100, R8, R20, R100 ;  /* 0x000000140864723c */ /* 0x000fe20000041864 */
[----:B-1----:R-:W-:-:S04]  /*5c70*/  FFMA.FTZ R5, R173, c[0x0][0x2d0], -R2 ;  /* 0x0000b400ad057a23 */ /* 0x002fc80000010802 */
[----:B------:R1:W2:Y:S03]  /*5c80*/  MUFU.EX2 R138, R5 ;  /* 0x00000005008a7308 */ /* 0x0002a60000000800 */
[C---:B------:R-:W-:Y:S01]  /*5c90*/  HMMA.16816.F32.BF16 R104, R8.reuse, R22, R104 ;  /* 0x000000160868723c */ /* 0x040fe20000041868 */
[----:B------:R-:W4:Y:S07]  /*5ca0*/  LDSM.16.MT88.4 R20, [R229+0x2000] ;  /* 0x00200000e514783b */ /* 0x000f2e0000004200 */
[C---:B------:R-:W-:Y:S08]  /*5cb0*/  HMMA.16816.F32.BF16 R84, R8.reuse, R12, R64 ;  /* 0x0000000c0854723c */ /* 0x040ff00000041840 */
[----:B------:R-:W-:Y:S01]  /*5cc0*/  HMMA.16816.F32.BF16 R72, R8, R14, R40 ;  /* 0x0000000e0848723c */ /* 0x000fe20000041828 */
[----:B------:R-:W2:Y:S01]  /*5cd0*/  LDSM.16.MT88.4 R12, [R230+0x2000] ;  /* 0x00200000e60c783b */ /* 0x000ea20000004200 */
[----:B-1----:R-:W-:-:S06]  /*5ce0*/  FFMA.FTZ R5, R174, c[0x0][0x2d0], -R2 ;  /* 0x0000b400ae057a23 */ /* 0x002fcc0000010802 */
[C---:B------:R-:W-:Y:S01]  /*5cf0*/  HMMA.16816.F32.BF16 R96, R8.reuse, R16, R80 ;  /* 0x000000100860723c */ /* 0x040fe20000041850 */
[----:B------:R-:W1:Y:S01]  /*5d00*/  LDSM.16.MT88.4 R16, [R233+0x2000] ;  /* 0x00200000e910783b */ /* 0x000e620000004200 */
[----:B------:R3:W-:Y:S06]  /*5d10*/  MUFU.EX2 R139, R5 ;  /* 0x00000005008b7308 */ /* 0x0007ec0000000800 */
[C---:B------:R-:W-:Y:S08]  /*5d20*/  HMMA.16816.F32.BF16 R32, R8.reuse, R24, R32 ;  /* 0x000000180820723c */ /* 0x040ff00000041820 */
[----:B------:R-:W-:Y:S01]  /*5d30*/  HMMA.16816.F32.BF16 R28, R8, R26, R28 ;  /* 0x0000001a081c723c */ /* 0x000fe2000004181c */
[----:B------:R-:W1:Y:S01]  /*5d40*/  LDSM.16.MT88.4 R24, [R232+0x2000] ;  /* 0x00200000e818783b */ /* 0x000e620000004200 */
[----:B---3--:R-:W-:-:S02]  /*5d50*/  FFMA.FTZ R5, R172, c[0x0][0x2d0], -R2 ;  /* 0x0000b400ac057a23 */ /* 0x008fc40000010802 */
[----:B------:R-:W-:Y:S02]  /*5d60*/  IMAD.MOV.U32 R176, RZ, RZ, R188 ;  /* 0x000000ffffb07224 */ /* 0x000fe400078e00bc */
[----:B------:R3:W1:Y:S01]  /*5d70*/  MUFU.EX2 R188, R5 ;  /* 0x0000000500bc7308 */ /* 0x0006620000000800 */
[----:B------:R-:W-:Y:S02]  /*5d80*/  IMAD.MOV.U32 R159, RZ, RZ, R134 ;  /* 0x000000ffff9f7224 */ /* 0x000fe400078e0086 */
[----:B------:R-:W-:Y:S02]  /*5d90*/  IMAD.MOV.U32 R158, RZ, RZ, R133 ;  /* 0x000000ffff9e7224 */ /* 0x000fe400078e0085 */
[----:B---3--:R-:W-:-:S04]  /*5da0*/  FFMA.FTZ R5, R142, c[0x0][0x2d0], -R0 ;  /* 0x0000b4008e057a23 */ /* 0x008fc80000010800 */
[----:B------:R3:W1:Y:S01]  /*5db0*/  MUFU.EX2 R134, R5 ;  /* 0x0000000500867308 */ /* 0x0006620000000800 */
[----:B------:R-:W-:Y:S02]  /*5dc0*/  IMAD.MOV.U32 R125, RZ, RZ, R132 ;  /* 0x000000ffff7d7224 */ /* 0x000fe400078e0084 */
[----:B---3--:R-:W-:-:S05]  /*5dd0*/  FFMA.FTZ R5, R141, c[0x0][0x2d0], -R0 ;  /* 0x0000b4008d057a23 */ /* 0x008fca0000010800 */
[----:B------:R3:W-:Y:S01]  /*5de0*/  MUFU.EX2 R133, R5 ;  /* 0x0000000500857308 */ /* 0x0007e20000000800 */
[----:B------:R-:W-:Y:S02]  /*5df0*/  F2FP.BF16.PACK_AB R8, R192, R190 ;  /* 0x000000bec008723e */ /* 0x000fe400000010ff */
[----:B--2---:R-:W-:Y:S02]  /*5e00*/  F2FP.BF16.PACK_AB R9, R138, R189 ;  /* 0x000000bd8a09723e */ /* 0x004fe400000010ff */
[----:B------:R-:W-:Y:S01]  /*5e10*/  F2FP.BF16.PACK_AB R10, R196, R194 ;  /* 0x000000c2c40a723e */ /* 0x000fe200000010ff */
[----:B---3--:R-:W-:-:S04]  /*5e20*/  FFMA.FTZ R5, R143, c[0x0][0x2d0], -R0 ;  /* 0x0000b4008f057a23 */ /* 0x008fc80000010800 */
[----:B------:R2:W3:Y:S01]  /*5e30*/  MUFU.EX2 R132, R5 ;  /* 0x0000000500847308 */ /* 0x0004e20000000800 */
[----:B-1----:R-:W-:-:S07]  /*5e40*/  F2FP.BF16.PACK_AB R11, R188, R139 ;  /* 0x0000008bbc0b723e */ /* 0x002fce00000010ff */
[C---:B----4-:R-:W-:Y:S08]  /*5e50*/  HMMA.16816.F32.BF16 R120, R8.reuse, R20, R112 ;  /* 0x000000140878723c */ /* 0x050ff00000041870 */
[----:B------:R-:W-:Y:S01]  /*5e60*/  HMMA.16816.F32.BF16 R116, R8, R22, R108 ;  /* 0x000000160874723c */ /* 0x000fe2000004186c */
[----:B--2---:R-:W-:-:S07]  /*5e70*/  FFMA.FTZ R5, R176, c[0x0][0x2d0], -R4 ;  /* 0x0000b400b0057a23 */ /* 0x004fce0000010804 */
[----:B------:R-:W-:Y:S01]  /*5e80*/  HMMA.16816.F32.BF16 R92, R8, R12, R52 ;  /* 0x0000000c085c723c */ /* 0x000fe20000041834 */
[----:B------:R-:W-:-:S07]  /*5e90*/  IMAD.MOV.U32 R176, RZ, RZ, R177 ;  /* 0x000000ffffb07224 */ /* 0x000fce00078e00b1 */
[----:B------:R-:W-:Y:S01]  /*5ea0*/  HMMA.16816.F32.BF16 R112, R8, R16, R60 ;  /* 0x000000100870723c */ /* 0x000fe2000004183c */
[----:B------:R-:W-:-:S07]  /*5eb0*/  IMAD.MOV.U32 R177, RZ, RZ, R140 ;  /* 0x000000ffffb17224 */ /* 0x000fce00078e008c */
[C---:B------:R-:W-:Y:S08]  /*5ec0*/  HMMA.16816.F32.BF16 R108, R8.reuse, R18, R56 ;  /* 0x00000012086c723c */ /* 0x040ff00000041838 */
[C---:B------:R-:W-:Y:S08]  /*5ed0*/  HMMA.16816.F32.BF16 R80, R8.reuse, R14, R48 ;  /* 0x0000000e0850723c */ /* 0x040ff00000041830 */
[C---:B------:R-:W-:Y:S08]  /*5ee0*/  HMMA.16816.F32.BF16 R76, R8.reuse, R24, R44 ;  /* 0x00000018084c723c */ /* 0x040ff0000004182c */
[----:B------:R-:W-:Y:S07]  /*5ef0*/  HMMA.16816.F32.BF16 R52, R8, R26, R36 ;  /* 0x0000001a0834723c */ /* 0x000fee0000041824 */
[----:B------:R-:W-:-:S02]  /*5f00*/  F2FP.BF16.PACK_AB R8, R195, R193 ;  /* 0x000000c1c308723e */ /* 0x000fc400000010ff */
[----:B------:R-:W-:Y:S02]  /*5f10*/  F2FP.BF16.PACK_AB R9, R134, R191 ;  /* 0x000000bf8609723e */ /* 0x000fe400000010ff */
[----:B------:R-:W-:Y:S02]  /*5f20*/  F2FP.BF16.PACK_AB R10, R198, R197 ;  /* 0x000000c5c60a723e */ /* 0x000fe400000010ff */
[----:B---3--:R-:W-:Y:S01]  /*5f30*/  F2FP.BF16.PACK_AB R11, R132, R133 ;  /* 0x00000085840b723e */ /* 0x008fe200000010ff */
[----:B------:R-:W-:Y:S02]  /*5f40*/  IMAD.MOV.U32 R140, RZ, RZ, R185 ;  /* 0x000000ffff8c7224 */ /* 0x000fe400078e00b9 */
[----:B------:R-:W-:-:S04]  /*5f50*/  IMAD.MOV.U32 R185, RZ, RZ, R184 ;  /* 0x000000ffffb97224 */ /* 0x000fc800078e00b8 */
[C---:B------:R-:W-:Y:S01]  /*5f60*/  HMMA.16816.F32.BF16 R48, R8.reuse, R16, R96 ;  /* 0x000000100830723c */ /* 0x040fe20000041860 */
[----:B------:R1:W-:Y:S01]  /*5f70*/  MUFU.EX2 R98, R5 ;  /* 0x0000000500627308 */ /* 0x0003e20000000800 */
[----:B------:R-:W-:Y:S02]  /*5f80*/  IMAD.MOV.U32 R184, RZ, RZ, R183 ;  /* 0x000000ffffb87224 */ /* 0x000fe400078e00b7 */
[----:B------:R-:W-:Y:S02]  /*5f90*/  IMAD.MOV.U32 R183, RZ, RZ, R182 ;  /* 0x000000ffffb77224 */ /* 0x000fe400078e00b6 */
[----:B------:R-:W-:Y:S02]  /*5fa0*/  IMAD.MOV.U32 R182, RZ, RZ, R126 ;  /* 0x000000ffffb67224 */ /* 0x000fe400078e007e */
[----:B------:R-:W-:Y:S01]  /*5fb0*/  IMAD.MOV.U32 R126, RZ, RZ, R125 ;  /* 0x000000ffff7e7224 */ /* 0x000fe200078e007d */
[----:B------:R-:W-:Y:S01]  /*5fc0*/  HMMA.16816.F32.BF16 R64, R8, R20, R100 ;  /* 0x000000140840723c */ /* 0x000fe20000041864 */
[----:B------:R-:W-:-:S02]  /*5fd0*/  IMAD.MOV.U32 R125, RZ, RZ, R127 ;  /* 0x000000ffff7d7224 */ /* 0x000fc400078e007f */
[----:B-1----:R-:W-:Y:S02]  /*5fe0*/  FFMA.FTZ R5, R176, c[0x0][0x2d0], -R3 ;  /* 0x0000b400b0057a23 */ /* 0x002fe40000010803 */
[----:B------:R-:W-:Y:S01]  /*5ff0*/  IMAD.MOV.U32 R176, RZ, RZ, R177 ;  /* 0x000000ffffb07224 */ /* 0x000fe200078e00b1 */
[----:B------:R-:W-:Y:S01]  /*6000*/  MOV R177, R140 ;  /* 0x0000008c00b17202 */ /* 0x000fe20000000f00 */
[----:B------:R1:W-:Y:S01]  /*6010*/  MUFU.EX2 R99, R5 ;  /* 0x0000000500637308 */ /* 0x0003e20000000800 */
[----:B------:R-:W-:Y:S02]  /*6020*/  IMAD.MOV.U32 R140, RZ, RZ, R185 ;  /* 0x000000ffff8c7224 */ /* 0x000fe400078e00b9 */
[----:B------:R-:W-:Y:S02]  /*6030*/  IMAD.MOV.U32 R185, RZ, RZ, R184 ;  /* 0x000000ffffb97224 */ /* 0x000fe400078e00b8 */
[----:B------:R-:W-:Y:S02]  /*6040*/  IMAD.MOV.U32 R127, RZ, RZ, R144 ;  /* 0x000000ffff7f7224 */ /* 0x000fe400078e0090 */
[----:B------:R-:W-:-:S02]  /*6050*/  IMAD.MOV.U32 R184, RZ, RZ, R183 ;  /* 0x000000ffffb87224 */ /* 0x000fc400078e00b7 */
[----:B------:R-:W-:Y:S02]  /*6060*/  IMAD.MOV.U32 R144, RZ, RZ, R145 ;  /* 0x000000ffff907224 */ /* 0x000fe400078e0091 */
[----:B------:R-:W-:Y:S02]  /*6070*/  IMAD.MOV.U32 R183, RZ, RZ, R182 ;  /* 0x000000ffffb77224 */ /* 0x000fe400078e00b6 */
[----:B-1----:R-:W-:Y:S02]  /*6080*/  FFMA.FTZ R5, R176, c[0x0][0x2d0], -R3 ;  /* 0x0000b400b0057a23 */ /* 0x002fe40000010803 */
[----:B------:R-:W-:Y:S02]  /*6090*/  IMAD.MOV.U32 R145, RZ, RZ, R151 ;  /* 0x000000ffff917224 */ /* 0x000fe400078e0097 */
[----:B------:R1:W2:Y:S01]  /*60a0*/  MUFU.EX2 R101, R5 ;  /* 0x0000000500657308 */ /* 0x0002a20000000800 */
[----:B------:R-:W-:Y:S02]  /*60b0*/  IMAD.MOV.U32 R182, RZ, RZ, R126 ;  /* 0x000000ffffb67224 */ /* 0x000fe400078e007e */
[----:B------:R-:W-:-:S02]  /*60c0*/  IMAD.MOV.U32 R126, RZ, RZ, R125 ;  /* 0x000000ffff7e7224 */ /* 0x000fc400078e007d */
[----:B------:R-:W-:Y:S02]  /*60d0*/  IMAD.MOV.U32 R125, RZ, RZ, R127 ;  /* 0x000000ffff7d7224 */ /* 0x000fe400078e007f */
[----:B------:R-:W-:Y:S02]  /*60e0*/  IMAD.MOV.U32 R151, RZ, RZ, R150 ;  /* 0x000000ffff977224 */ /* 0x000fe400078e0096 */
[----:B------:R-:W-:Y:S02]  /*60f0*/  IMAD.MOV.U32 R127, RZ, RZ, R144 ;  /* 0x000000ffff7f7224 */ /* 0x000fe400078e0090 */
[----:B------:R-:W-:Y:S02]  /*6100*/  IMAD.MOV.U32 R150, RZ, RZ, R148 ;  /* 0x000000ffff967224 */ /* 0x000fe400078e0094 */
[----:B-1----:R-:W-:Y:S02]  /*6110*/  FFMA.FTZ R5, R177, c[0x0][0x2d0], -R3 ;  /* 0x0000b400b1057a23 */ /* 0x002fe40000010803 */
        /* <DEDUP_REMOVED lines=11> */
[----:B------:R-:W-:Y:S01]  /*61d0*/  HMMA.16816.F32.BF16 R40, R8, R12, R84 ;  /* 0x0000000c0828723c */ /* 0x000fe20000041854 */
[----:B------:R-:W-:Y:S02]  /*61e0*/  IMAD.MOV.U32 R145, RZ, RZ, R151 ;  /* 0x000000ffff917224 */ /* 0x000fe400078e0097 */
[----:B------:R-:W-:-:S02]  /*61f0*/  IMAD.MOV.U32 R126, RZ, RZ, R125 ;  /* 0x000000ffff7e7224 */ /* 0x000fc400078e007d */
[----:B------:R-:W-:Y:S02]  /*6200*/  IMAD.MOV.U32 R151, RZ, RZ, R150 ;  /* 0x000000ffff977224 */ /* 0x000fe400078e0096 */
[----:B------:R-:W-:Y:S01]  /*6210*/  IMAD.MOV.U32 R125, RZ, RZ, R127 ;  /* 0x000000ffff7d7224 */ /* 0x000fe200078e007f */
[----:B------:R-:W-:Y:S01]  /*6220*/  HMMA.16816.F32.BF16 R84, R8, R24, R32 ;  /* 0x000000180854723c */ /* 0x000fe20000041820 */
[----:B------:R-:W-:Y:S01]  /*6230*/  IMAD.MOV.U32 R140, RZ, RZ, R185 ;  /* 0x000000ffff8c7224 */ /* 0x000fe200078e00b9 */
[----:B------:R-:W-:Y:S01]  /*6240*/  MOV R127, R144 ;  /* 0x00000090007f7202 */ /* 0x000fe20000000f00 */
[----:B------:R-:W-:Y:S02]  /*6250*/  IMAD.MOV.U32 R150, RZ, RZ, R148 ;  /* 0x000000ffff967224 */ /* 0x000fe400078e0094 */
[----:B------:R-:W-:Y:S02]  /*6260*/  IMAD.MOV.U32 R185, RZ, RZ, R184 ;  /* 0x000000ffffb97224 */ /* 0x000fe400078e00b8 */
[----:B------:R-:W-:-:S02]  /*6270*/  IMAD.MOV.U32 R148, RZ, RZ, R155 ;  /* 0x000000ffff947224 */ /* 0x000fc400078e009b */
[----:B------:R-:W-:Y:S02]  /*6280*/  IMAD.MOV.U32 R184, RZ, RZ, R183 ;  /* 0x000000ffffb87224 */ /* 0x000fe400078e00b7 */
[----:B------:R-:W-:Y:S01]  /*6290*/  FFMA.FTZ R35, R176, c[0x0][0x2d0], -R4 ;  /* 0x0000b400b0237a23 */ /* 0x000fe20000010804 */
[----:B------:R-:W-:Y:S01]  /*62a0*/  MOV R176, R177 ;  /* 0x000000b100b07202 */ /* 0x000fe20000000f00 */
        /* <DEDUP_REMOVED lines=35> */
[----:B------:R-:W-:Y:S01]  /*64e0*/  IMAD.MOV.U32 R182, RZ, RZ, R126 ;  /* 0x000000ffffb67224 */ /* 0x000fe200078e007e */
[C---:B------:R-:W-:Y:S01]  /*64f0*/  HMMA.16816.F32.BF16 R60, R8.reuse, R22, R104 ;  /* 0x00000016083c723c */ /* 0x040fe20000041868 */
[----:B------:R-:W-:Y:S01]  /*6500*/  IMAD.MOV.U32 R148, RZ, RZ, R149 ;  /* 0x000000ffff947224 */ /* 0x000fe200078e0095 */
[----:B------:R-:W1:Y:S01]  /*6510*/  LDSM.16.MT88.4 R20, [R229+0x2800] ;  /* 0x00280000e514783b */ /* 0x000e620000004200 */
[----:B------:R-:W-:Y:S01]  /*6520*/  IMAD.MOV.U32 R126, RZ, RZ, R125 ;  /* 0x000000ffff7e7224 */ /* 0x000fe200078e007d */
[----:B------:R-:W-:Y:S01]  /*6530*/  MOV R125, R127 ;  /* 0x0000007f007d7202 */ /* 0x000fe20000000f00 */
[----:B------:R-:W-:Y:S02]  /*6540*/  IMAD.MOV.U32 R149, RZ, RZ, R68 ;  /* 0x000000ffff957224 */ /* 0x000fe400078e0044 */
[--C-:B------:R-:W-:Y:S01]  /*6550*/  FFMA.FTZ R6, R241, c[0x0][0x2d0], -R4.reuse ;  /* 0x0000b400f1067a23 */ /* 0x100fe20000010804 */
[----:B------:R-:W-:Y:S01]  /*6560*/  HMMA.16816.F32.BF16 R44, R8, R18, R88 ;  /* 0x00000012082c723c */ /* 0x000fe20000041858 */
[--C-:B------:R-:W-:Y:S01]  /*6570*/  FFMA.FTZ R34, R239, c[0x0][0x2d0], -R4.reuse ;  /* 0x0000b400ef227a23 */ /* 0x100fe20000010804 */
[----:B------:R-:W3:Y:S01]  /*6580*/  LDSM.16.MT88.4 R16, [R233+0x2800] ;  /* 0x00280000e910783b */ /* 0x000ee20000004200 */
[----:B------:R-:W-:-:S02]  /*6590*/  FFMA.FTZ R68, R238, c[0x0][0x2d0], -R4 ;  /* 0x0000b400ee447a23 */ /* 0x000fc40000010804 */
[--C-:B------:R-:W-:Y:S02]  /*65a0*/  FFMA.FTZ R100, R235, c[0x0][0x2d0], -R4.reuse ;  /* 0x0000b400eb647a23 */ /* 0x100fe40000010804 */
[--C-:B------:R-:W-:Y:S02]  /*65b0*/  FFMA.FTZ R89, R236, c[0x0][0x2d0], -R4.reuse ;  /* 0x0000b400ec597a23 */ /* 0x100fe40000010804 */
[----:B------:R-:W-:Y:S02]  /*65c0*/  FFMA.FTZ R104, R234, c[0x0][0x2d0], -R4 ;  /* 0x0000b400ea687a23 */ /* 0x000fe40000010804 */
[----:B------:R-:W-:Y:S02]  /*65d0*/  IMAD.MOV.U32 R127, RZ, RZ, R144 ;  /* 0x000000ffff7f7224 */ /* 0x000fe400078e0090 */
[----:B------:R-:W-:Y:S02]  /*65e0*/  IMAD.MOV.U32 R144, RZ, RZ, R145 ;  /* 0x000000ffff907224 */ /* 0x000fe400078e0091 */
[----:B------:R-:W-:-:S02]  /*65f0*/  FFMA.FTZ R4, R181, c[0x0][0x2d0], -R2 ;  /* 0x0000b400b5047a23 */ /* 0x000fc40000010802 */
[----:B------:R-:W-:Y:S02]  /*6600*/  IMAD.MOV.U32 R145, RZ, RZ, R151 ;  /* 0x000000ffff917224 */ /* 0x000fe400078e0097 */
[----:B------:R-:W-:Y:S01]  /*6610*/  IMAD.MOV.U32 R181, RZ, RZ, R185 ;  /* 0x000000ffffb57224 */ /* 0x000fe200078e00b9 */
[C---:B------:R-:W-:Y:S01]  /*6620*/  HMMA.16816.F32.BF16 R56, R8.reuse, R14, R72 ;  /* 0x0000000e0838723c */ /* 0x040fe20000041848 */
[----:B------:R-:W-:Y:S01]  /*6630*/  IMAD.MOV.U32 R151, RZ, RZ, R150 ;  /* 0x000000ffff977224 */ /* 0x000fe200078e0096 */
[----:B------:R-:W4:Y:S01]  /*6640*/  LDSM.16.MT88.4 R12, [R230+0x2800] ;  /* 0x00280000e60c783b */ /* 0x000f220000004200 */
[----:B------:R-:W-:Y:S02]  /*6650*/  IMAD.MOV.U32 R185, RZ, RZ, R184 ;  /* 0x000000ffffb97224 */ /* 0x000fe400078e00b8 */
[----:B------:R-:W-:Y:S02]  /*6660*/  IMAD.MOV.U32 R150, RZ, RZ, R148 ;  /* 0x000000ffff967224 */ /* 0x000fe400078e0094 */
[----:B------:R-:W-:Y:S01]  /*6670*/  IMAD.MOV.U32 R184, RZ, RZ, R183 ;  /* 0x000000ffffb87224 */ /* 0x000fe200078e00b7 */
[----:B------:R-:W-:Y:S01]  /*6680*/  HMMA.16816.F32.BF16 R72, R8, R26, R28 ;  /* 0x0000001a0848723c */ /* 0x000fe2000004181c */
[----:B------:R-:W-:Y:S01]  /*6690*/  IMAD.MOV.U32 R148, RZ, RZ, R149 ;  /* 0x000000ffff947224 */ /* 0x000fe200078e0095 */
[----:B------:R-:W1:Y:S01]  /*66a0*/  LDSM.16.MT88.4 R8, [R232+0x2800] ;  /* 0x00280000e808783b */ /* 0x000e620000004200 */
        /* <DEDUP_REMOVED lines=8> */
[----:B------:R-:W-:Y:S01]  /*6730*/  MOV R149, R124 ;  /* 0x0000007c00957202 */ /* 0x000fe20000000f00 */
[----:B------:R-:W-:Y:S02]  /*6740*/  IMAD.MOV.U32 R124, RZ, RZ, R128 ;  /* 0x000000ffff7c7224 */ /* 0x000fe400078e0080 */
[--C-:B------:R-:W-:Y:S02]  /*6750*/  FFMA.FTZ R33, R168, c[0x0][0x2d0], -R0.reuse ;  /* 0x0000b400a8217a23 */ /* 0x100fe40000010800 */
[--C-:B------:R-:W-:Y:S02]  /*6760*/  FFMA.FTZ R32, R167, c[0x0][0x2d0], -R0.reuse ;  /* 0x0000b400a7207a23 */ /* 0x100fe40000010800 */
[--C-:B------:R-:W-:Y:S02]  /*6770*/  FFMA.FTZ R25, R164, c[0x0][0x2d0], -R0.reuse ;  /* 0x0000b400a4197a23 */ /* 0x100fe40000010800 */
[----:B------:R-:W-:-:S02]  /*6780*/  FFMA.FTZ R24, R165, c[0x0][0x2d0], -R0 ;  /* 0x0000b400a5187a23 */ /* 0x000fc40000010800 */
[--C-:B------:R-:W-:Y:S02]  /*6790*/  FFMA.FTZ R105, R163, c[0x0][0x2d0], -R0.reuse ;  /* 0x0000b400a3697a23 */ /* 0x100fe40000010800 */
[--C-:B------:R-:W-:Y:S02]  /*67a0*/  FFMA.FTZ R106, R162, c[0x0][0x2d0], -R0.reuse ;  /* 0x0000b400a26a7a23 */ /* 0x100fe40000010800 */
[--C-:B------:R-:W-:Y:S02]  /*67b0*/  FFMA.FTZ R107, R161, c[0x0][0x2d0], -R0.reuse ;  /* 0x0000b400a16b7a23 */ /* 0x100fe40000010800 */
[----:B------:R-:W-:Y:S02]  /*67c0*/  FFMA.FTZ R128, R147, c[0x0][0x2d0], -R0 ;  /* 0x0000b40093807a23 */ /* 0x000fe40000010800 */
[----:B------:R-:W-:Y:S02]  /*67d0*/  IMAD.MOV.U32 R176, RZ, RZ, R125 ;  /* 0x000000ffffb07224 */ /* 0x000fe400078e007d */
[----:B------:R-:W-:-:S02]  /*67e0*/  FFMA.FTZ R0, R180, c[0x0][0x2d0], -R2 ;  /* 0x0000b400b4007a23 */ /* 0x000fc40000010802 */
[----:B------:R-:W-:Y:S01]  /*67f0*/  IMAD.MOV.U32 R125, RZ, RZ, R144 ;  /* 0x000000ffff7d7224 */ /* 0x000fe200078e0090 */
[----:B------:R1:W-:Y:S01]  /*6800*/  MUFU.EX2 R102, R5 ;  /* 0x0000000500667308 */ /* 0x0003e20000000800 */
[----:B------:R-:W-:Y:S02]  /*6810*/  IMAD.MOV.U32 R144, RZ, RZ, R151 ;  /* 0x000000ffff907224 */ /* 0x000fe400078e0097 */
[----:B------:R-:W-:Y:S02]  /*6820*/  IMAD.MOV.U32 R151, RZ, RZ, R148 ;  /* 0x000000ffff977224 */ /* 0x000fe400078e0094 */
[----:B------:R-:W-:Y:S02]  /*6830*/  IMAD.MOV.U32 R148, RZ, RZ, R156 ;  /* 0x000000ffff947224 */ /* 0x000fe400078e009c */
[--C-:B------:R-:W-:Y:S01]  /*6840*/  FFMA.FTZ R26, R181, c[0x0][0x2d0], -R3.reuse ;  /* 0x0000b400b51a7a23 */ /* 0x100fe20000010803 */
[----:B------:R2:W-:Y:S01]  /*6850*/  MUFU.EX2 R90, R0 ;  /* 0x00000000005a7308 */ /* 0x0005e20000000800 */
[----:B------:R-:W-:-:S02]  /*6860*/  FFMA.FTZ R27, R176, c[0x0][0x2d0], -R3 ;  /* 0x0000b400b01b7a23 */ /* 0x000fc40000010803 */
[--C-:B------:R-:W-:Y:S02]  /*6870*/  FFMA.FTZ R31, R177, c[0x0][0x2d0], -R3.reuse ;  /* 0x0000b400b11f7a23 */ /* 0x100fe40000010803 */
[----:B------:R-:W-:Y:S02]  /*6880*/  FFMA.FTZ R30, R140, c[0x0][0x2d0], -R3 ;  /* 0x0000b4008c1e7a23 */ /* 0x000fe40000010803 */
[----:B------:R-:W-:Y:S02]  /*6890*/  IMAD.MOV.U32 R156, RZ, RZ, R157 ;  /* 0x000000ffff9c7224 */ /* 0x000fe400078e009d */
[----:B-1----:R-:W-:Y:S02]  /*68a0*/  FFMA.FTZ R5, R237, c[0x0][0x2d0], -R3 ;  /* 0x0000b400ed057a23 */ /* 0x002fe40000010803 */
[----:B------:R-:W-:Y:S02]  /*68b0*/  FFMA.FTZ R3, R184, c[0x0][0x2d0], -R2 ;  /* 0x0000b400b8037a23 */ /* 0x000fe40000010802 */
[----:B------:R-:W-:-:S02]  /*68c0*/  IMAD.MOV.U32 R157, RZ, RZ, R228 ;  /* 0x000000ffff9d7224 */ /* 0x000fc400078e00e4 */
[----:B--2---:R-:W-:Y:S01]  /*68d0*/  FFMA.FTZ R0, R185, c[0x0][0x2d0], -R2 ;  /* 0x0000b400b9007a23 */ /* 0x004fe20000010802 */
[----:B------:R-:W-:Y:S01]  /*68e0*/  MUFU.EX2 R103, R5 ;  /* 0x0000000500677308 */ /* 0x000fe20000000800 */
[----:B------:R-:W-:Y:S02]  /*68f0*/  IMAD.MOV.U32 R185, RZ, RZ, R156 ;  /* 0x000000ffffb97224 */ /* 0x000fe400078e009c */
[----:B------:R-:W-:Y:S02]  /*6900*/  IMAD.MOV.U32 R156, RZ, RZ, R124 ;  /* 0x000000ffff9c7224 */ /* 0x000fe400078e007c */
[----:B------:R-:W-:-:S03]  /*6910*/  IMAD.MOV.U32 R124, RZ, RZ, R157 ;  /* 0x000000ffff7c7224 */ /* 0x000fc600078e009d */
[----:B------:R-:W1:Y:S01]  /*6920*/  MUFU.EX2 R97, R4 ;  /* 0x0000000400617308 */ /* 0x000e620000000800 */
[----:B------:R-:W-:Y:S02]  /*6930*/  IMAD.MOV.U32 R157, RZ, RZ, R158 ;  /* 0x000000ffff9d7224 */ /* 0x000fe400078e009e */
[----:B------:R-:W-:-:S05]  /*6940*/  IMAD.MOV.U32 R158, RZ, RZ, R159 ;  /* 0x000000ffff9e7224 */ /* 0x000fca00078e009f */
[----:B------:R2:W-:Y:S01]  /*6950*/  MUFU.EX2 R91, R0 ;  /* 0x00000000005b7308 */ /* 0x0005e20000000800 */
[----:B------:R-:W-:-:S07]  /*6960*/  IMAD.MOV.U32 R159, RZ, RZ, R160 ;  /* 0x000000ffff9f7224 */ /* 0x000fce00078e00a0 */
[----:B------:R1:W1:Y:S01]  /*6970*/  MUFU.EX2 R96, R3 ;  /* 0x0000000300607308 */ /* 0x0002620000000800 */
[----:B------:R-:W-:Y:S02]  /*6980*/  IMAD.MOV.U32 R160, RZ, RZ, R71 ;  /* 0x000000ffffa07224 */ /* 0x000fe400078e0047 */
[----:B------:R-:W-:-:S05]  /*6990*/  FFMA.FTZ R29, R183, c[0x0][0x2d0], -R2 ;  /* 0x0000b400b71d7a23 */ /* 0x000fca0000010802 */
[----:B------:R-:W-:Y:S01]  /*69a0*/  MUFU.EX2 R71, R35 ;  /* 0x0000002300477308 */ /* 0x000fe20000000800 */
[----:B--2---:R-:W-:Y:S02]  /*69b0*/  FADD.FTZ R0, R225, R186 ;  /* 0x000000bae1007221 */ /* 0x004fe40000010000 */
[----:B-1----:R-:W-:-:S05]  /*69c0*/  FADD.FTZ R3, R146, R69 ;  /* 0x0000004592037221 */ /* 0x002fca0000010000 */
[----:B------:R1:W2:Y:S01]  /*69d0*/  MUFU.EX2 R88, R6 ;  /* 0x0000000600587308 */ /* 0x0002a20000000800 */
[--C-:B------:R-:W-:Y:S02]  /*69e0*/  FFMA.FTZ R28, R182, c[0x0][0x2d0], -R2.reuse ;  /* 0x0000b400b61c7a23 */ /* 0x100fe40000010802 */
[----:B------:R-:W-:-:S05]  /*69f0*/  FFMA.FTZ R36, R126, c[0x0][0x2d0], -R2 ;  /* 0x0000b4007e247a23 */ /* 0x000fca0000010802 */
[----:B------:R-:W-:Y:S01]  /*6a00*/  MUFU.EX2 R69, R34 ;  /* 0x0000002200457308 */ /* 0x000fe20000000800 */
[----:B------:R-:W-:Y:S02]  /*6a10*/  FFMA.FTZ R37, R125, c[0x0][0x2d0], -R2 ;  /* 0x0000b4007d257a23 */ /* 0x000fe40000010802 */
[----:B------:R-:W-:-:S05]  /*6a20*/  IMAD.MOV.U32 R153, RZ, RZ, R243 ;  /* 0x000000ffff997224 */ /* 0x000fca00078e00f3 */
[----:B------:R-:W-:Y:S01]  /*6a30*/  MUFU.EX2 R39, R33 ;  /* 0x0000002100277308 */ /* 0x000fe20000000800 */
[----:B------:R-:W-:-:S07]  /*6a40*/  FADD.FTZ R2, R170, R0 ;  /* 0x00000000aa027221 */ /* 0x000fce0000010000 */
[----:B------:R-:W1:Y:S01]  /*6a50*/  MUFU.EX2 R38, R32 ;  /* 0x0000002000267308 */ /* 0x000e620000000800 */
[----:B------:R-:W-:-:S07]  /*6a60*/  IMAD.MOV.U32 R183, RZ, RZ, R129 ;  /* 0x000000ffffb77224 */ /* 0x000fce00078e0081 */
[----:B------:R-:W-:Y:S01]  /*6a70*/  MUFU.EX2 R35, R25 ;  /* 0x0000001900237308 */ /* 0x000fe20000000800 */
[----:B------:R-:W-:-:S07]  /*6a80*/  IMAD.MOV.U32 R129, RZ, RZ, R7 ;  /* 0x000000ffff817224 */ /* 0x000fce00078e0007 */
[----:B------:R2:W2:Y:S01]  /*6a90*/  MUFU.EX2 R34, R24 ;  /* 0x0000001800227308 */ /* 0x0004a20000000800 */
[----:B------:R-:W-:Y:S01]  /*6aa0*/  F2FP.BF16.PACK_AB R4, R101, R99 ;  /* 0x000000636504723e */ /* 0x000fe200000010ff */
[----:B------:R-:W-:Y:S01]  /*6ab0*/  FADD.FTZ R0, R166, R3 ;  /* 0x00000003a6007221 */ /* 0x000fe20000010000 */
[----:B------:R-:W-:Y:S01]  /*6ac0*/  F2FP.BF16.PACK_AB R5, R90, R97 ;  /* 0x000000615a05723e */ /* 0x000fe200000010ff */
[----:B------:R-:W-:Y:S01]  /*6ad0*/  IMAD.MOV.U32 R140, RZ, RZ, R153 ;  /* 0x000000ffff8c7224 */ /* 0x000fe200078e0099 */
[----:B-1----:R-:W-:Y:S01]  /*6ae0*/  F2FP.BF16.PACK_AB R6, R103, R102 ;  /* 0x000000666706723e */ /* 0x002fe200000010ff */
[----:B------:R-:W-:Y:S01]  /*6af0*/  FADD.FTZ R2, R171, R2 ;  /* 0x00000002ab027221 */ /* 0x000fe20000010000 */
[----:B------:R-:W-:Y:S01]  /*6b00*/  F2FP.BF16.PACK_AB R7, R96, R91 ;  /* 0x0000005b6007723e */ /* 0x000fe200000010ff */
[----:B------:R-:W-:Y:S02]  /*6b10*/  IMAD.MOV.U32 R125, RZ, RZ, R145 ;  /* 0x000000ffff7d7224 */ /* 0x000fe400078e0091 */
[----:B------:R-:W-:-:S02]  /*6b20*/  IMAD.MOV.U32 R182, RZ, RZ, R127 ;  /* 0x000000ffffb67224 */ /* 0x000fc400078e007f */
[----:B------:R-:W-:Y:S02]  /*6b30*/  IMAD.MOV.U32 R184, RZ, RZ, R149 ;  /* 0x000000ffffb87224 */ /* 0x000fe400078e0095 */
[----:B------:R-:W-:Y:S02]  /*6b40*/  IMAD.MOV.U32 R155, RZ, RZ, R242 ;  /* 0x000000ffff9b7224 */ /* 0x000fe400078e00f2 */
[----:B------:R-:W-:Y:S01]  /*6b50*/  IMAD.MOV.U32 R173, RZ, RZ, R156 ;  /* 0x000000ffffad7224 */ /* 0x000fe200078e009c */
[----:B------:R-:W-:Y:S01]  /*6b60*/  MUFU.EX2 R29, R29 ;  /* 0x0000001d001d7308 */ /* 0x000fe20000000800 */
[----:B------:R-:W-:Y:S01]  /*6b70*/  IMAD.MOV.U32 R126, RZ, RZ, R144 ;  /* 0x000000ffff7e7224 */ /* 0x000fe200078e0090 */
[----:B------:R1:W5:Y:S01]  /*6b80*/  LDL.LU R243, [R1+0xac] ;  /* 0x0000ac0001f37983 */ /* 0x0003620000300800 */
[----:B------:R-:W-:Y:S02]  /*6b90*/  IMAD.MOV.U32 R145, RZ, RZ, R148 ;  /* 0x000000ffff917224 */ /* 0x000fe400078e0094 */
[----:B------:R-:W-:-:S02]  /*6ba0*/  FADD.FTZ R0, R169, R0 ;  /* 0x00000000a9007221 */ /* 0x000fc40000010000 */
[----:B------:R-:W-:Y:S01]  /*6bb0*/  FADD.FTZ R2, R140, R2 ;  /* 0x000000028c027221 */ /* 0x000fe20000010000 */
[----:B------:R-:W-:Y:S01]  /*6bc0*/  HMMA.16816.F32.BF16 R120, R4, R20, R120 ;  /* 0x000000140478723c */ /* 0x000fe20000041878 */
[----:B------:R-:W-:Y:S01]  /*6bd0*/  IMAD.MOV.U32 R127, RZ, RZ, R151 ;  /* 0x000000ffff7f7224 */ /* 0x000fe200078e0097 */
[----:B------:R-:W-:Y:S01]  /*6be0*/  MUFU.EX2 R33, R26 ;  /* 0x0000001a00217308 */ /* 0x000fe20000000800 */
[----:B------:R-:W-:Y:S01]  /*6bf0*/  IMAD.MOV.U32 R144, RZ, RZ, R150 ;  /* 0x000000ffff907224 */ /* 0x000fe200078e0096 */
[----:B------:R-:W-:Y:S01]  /*6c00*/  LDSM.16.MT88.4 R168, [R233+0x3000] ;  /* 0x00300000e9a8783b */ /* 0x000fe20000004200 */
[----:B--2---:R-:W-:-:S03]  /*6c10*/  FADD.FTZ R24, R227, R187 ;  /* 0x000000bbe3187221 */ /* 0x004fc60000010000 */
[----:B------:R-:W-:Y:S01]  /*6c20*/  HMMA.16816.F32.BF16 R148, R4, R22, R116 ;  /* 0x000000160494723c */ /* 0x000fe20000041874 */
[----:B------:R-:W-:Y:S01]  /*6c30*/  FADD.FTZ R0, R179, R0 ;  /* 0x00000000b3007221 */ /* 0x000fe20000010000 */
[----:B------:R-:W-:Y:S01]  /*6c40*/  MUFU.EX2 R32, R27 ;  /* 0x0000001b00207308 */ /* 0x000fe20000000800 */
[----:B------:R-:W-:Y:S01]  /*6c50*/  FADD.FTZ R2, R126, R2 ;  /* 0x000000027e027221 */ /* 0x000fe20000010000 */
[----:B------:R1:W5:Y:S01]  /*6c60*/  LDL.LU R242, [R1+0xa8] ;  /* 0x0000a80001f27983 */ /* 0x0003620000300800 */
[----:B------:R-:W-:-:S03]  /*6c70*/  IMAD.MOV.U32 R174, RZ, RZ, R145 ;  /* 0x000000ffffae7224 */ /* 0x000fc600078e0091 */
[----:B---3--:R-:W-:Y:S01]  /*6c80*/  HMMA.16816.F32.BF16 R112, R4, R16, R112 ;  /* 0x000000100470723c */ /* 0x008fe20000041870 */
[----:B------:R-:W-:Y:S02]  /*6c90*/  IMAD.MOV.U32 R156, RZ, RZ, R157 ;  /* 0x000000ffff9c7224 */ /* 0x000fe400078e009d */
[----:B------:R-:W-:-:S05]  /*6ca0*/  IMAD.MOV.U32 R177, RZ, RZ, R155 ;  /* 0x000000ffffb17224 */ /* 0x000fca00078e009b */
[----:B------:R-:W-:Y:S01]  /*6cb0*/  HMMA.16816.F32.BF16 R108, R4, R18, R108 ;  /* 0x00000012046c723c */ /* 0x000fe2000004186c */
[----:B------:R-:W-:Y:S02]  /*6cc0*/  IMAD.MOV.U32 R157, RZ, RZ, R158 ;  /* 0x000000ffff9d7224 */ /* 0x000fe400078e009e */
[----:B------:R-:W-:-:S05]  /*6cd0*/  FADD.FTZ R3, R223, R24 ;  /* 0x00000018df037221 */ /* 0x000fca0000010000 */
[----:B----4-:R-:W-:Y:S01]  /*6ce0*/  HMMA.16816.F32.BF16 R92, R4, R12, R92 ;  /* 0x0000000c045c723c */ /* 0x010fe2000004185c */
[----:B------:R-:W-:-:S07]  /*6cf0*/  IMAD.MOV.U32 R158, RZ, RZ, R159 ;  /* 0x000000ffff9e7224 */ /* 0x000fce00078e009f */
[----:B------:R-:W-:Y:S01]  /*6d00*/  HMMA.16816.F32.BF16 R80, R4, R14, R80 ;  /* 0x0000000e0450723c */ /* 0x000fe20000041850 */
[----:B------:R-:W-:-:S07]  /*6d10*/  IMAD.MOV.U32 R159, RZ, RZ, R160 ;  /* 0x000000ffff9f7224 */ /* 0x000fce00078e00a0 */
[----:B------:R-:W-:Y:S01]  /*6d20*/  HMMA.16816.F32.BF16 R76, R4, R8, R76 ;  /* 0x00000008044c723c */ /* 0x000fe2000004184c */
[----:B------:R-:W-:-:S07]  /*6d30*/  FADD.FTZ R0, R178, R0 ;  /* 0x00000000b2007221 */ /* 0x000fce0000010000 */
[----:B------:R-:W-:Y:S01]  /*6d40*/  HMMA.16816.F32.BF16 R52, R4, R10, R52 ;  /* 0x0000000a0434723c */ /* 0x000fe20000041834 */
[----:B------:R-:W-:Y:S02]  /*6d50*/  FADD.FTZ R2, R174, R2 ;  /* 0x00000002ae027221 */ /* 0x000fe40000010000 */
[----:B------:R-:W-:Y:S02]  /*6d60*/  IMAD.MOV.U32 R176, RZ, RZ, R182 ;  /* 0x000000ffffb07224 */ /* 0x000fe400078e00b6 */
[----:B------:R-:W-:Y:S02]  /*6d70*/  IMAD.MOV.U32 R175, RZ, RZ, R127 ;  /* 0x000000ffffaf7224 */ /* 0x000fe400078e007f */
[----:B------:R-:W-:Y:S01]  /*6d80*/  FADD.FTZ R25, R184, R185 ;  /* 0x000000b9b8197221 */ /* 0x000fe20000010000 */
[----:B------:R-:W-:Y:S01]  /*6d90*/  F2FP.BF16.PACK_AB R4, R88, R98 ;  /* 0x000000625804723e */ /* 0x000fe200000010ff */
[----:B------:R-:W-:Y:S01]  /*6da0*/  FADD.FTZ R3, R177, R3 ;  /* 0x00000003b1037221 */ /* 0x000fe20000010000 */
[----:B------:R-:W-:Y:S01]  /*6db0*/  F2FP.BF16.PACK_AB R5, R38, R39 ;  /* 0x000000272605723e */ /* 0x000fe200000010ff */
[----:B------:R-:W-:Y:S01]  /*6dc0*/  IMAD.MOV.U32 R172, RZ, RZ, R144 ;  /* 0x000000ffffac7224 */ /* 0x000fe200078e0090 */
[----:B------:R-:W-:Y:S01]  /*6dd0*/  F2FP.BF16.PACK_AB R6, R69, R71 ;  /* 0x000000474506723e */ /* 0x000fe200000010ff */
[----:B------:R-:W-:Y:S01]  /*6de0*/  IMAD.MOV.U32 R142, RZ, RZ, R125 ;  /* 0x000000ffff8e7224 */ /* 0x000fe200078e007d */
[----:B------:R-:W-:Y:S01]  /*6df0*/  F2FP.BF16.PACK_AB R7, R34, R35 ;  /* 0x000000232207723e */ /* 0x000fe200000010ff */
[----:B------:R-:W-:Y:S01]  /*6e00*/  FADD.FTZ R0, R156, R0 ;  /* 0x000000009c007221 */ /* 0x000fe20000010000 */
[----:B------:R-:W-:Y:S01]  /*6e10*/  MOV R182, R154 ;  /* 0x0000009a00b67202 */ /* 0x000fe20000000f00 */
[----:B------:R-:W-:Y:S01]  /*6e20*/  IMAD.MOV.U32 R140, RZ, RZ, R124 ;  /* 0x000000ffff8c7224 */ /* 0x000fe200078e007c */
[----:B------:R2:W-:Y:S08]  /*6e30*/  MUFU.EX2 R26, R37 ;  /* 0x00000025001a7308 */ /* 0x0005f00000000800 */
[----:B------:R3:W-:Y:S01]  /*6e40*/  MUFU.EX2 R27, R36 ;  /* 0x00000024001b7308 */ /* 0x0007e20000000800 */
[C---:B------:R-:W-:Y:S01]  /*6e50*/  HMMA.16816.F32.BF16 R48, R4.reuse, R16, R48 ;  /* 0x000000100430723c */ /* 0x040fe20000041830 */
[----:B------:R-:W-:Y:S01]  /*6e60*/  FADD.FTZ R3, R182, R3 ;  /* 0x00000003b6037221 */ /* 0x000fe20000010000 */
[----:B------:R-:W-:Y:S05]  /*6e70*/  LDSM.16.MT88.4 R184, [R230+0x3000] ;  /* 0x00300000e6b8783b */ /* 0x000fea0000004200 */
[----:B------:R-:W-:Y:S01]  /*6e80*/  MUFU.EX2 R28, R28 ;  /* 0x0000001c001c7308 */ /* 0x000fe20000000800 */
[C---:B------:R-:W-:Y:S01]  /*6e90*/  HMMA.16816.F32.BF16 R44, R4.reuse, R18, R44 ;  /* 0x00000012042c723c */ /* 0x040fe2000004182c */
[----:B------:R1:W5:Y:S07]  /*6ea0*/  LDL.LU R241, [R1+0xa4] ;  /* 0x0000a40001f17983 */ /* 0x00036e0000300800 */
[C---:B------:R-:W-:Y:S08]  /*6eb0*/  HMMA.16816.F32.BF16 R64, R4.reuse, R20, R64 ;  /* 0x000000140440723c */ /* 0x040ff00000041840 */
[C---:B------:R-:W-:Y:S08]  /*6ec0*/  HMMA.16816.F32.BF16 R60, R4.reuse, R22, R60 ;  /* 0x00000016043c723c */ /* 0x040ff0000004183c */
[C---:B------:R-:W-:Y:S08]  /*6ed0*/  HMMA.16816.F32.BF16 R40, R4.reuse, R12, R40 ;  /* 0x0000000c0428723c */ /* 0x040ff00000041828 */
[C---:B------:R-:W-:Y:S08]  /*6ee0*/  HMMA.16816.F32.BF16 R56, R4.reuse, R14, R56 ;  /* 0x0000000e0438723c */ /* 0x040ff00000041838 */
[C---:B------:R-:W-:Y:S08]  /*6ef0*/  HMMA.16816.F32.BF16 R116, R4.reuse, R8, R84 ;  /* 0x000000080474723c */ /* 0x040ff00000041854 */
[----:B------:R-:W-:Y:S01]  /*6f00*/  HMMA.16816.F32.BF16 R16, R4, R10, R72 ;  /* 0x0000000a0410723c */ /* 0x000fe20000041848 */
[----:B------:R-:W-:-:S02]  /*6f10*/  FADD.FTZ R25, R183, R25 ;  /* 0x00000019b7197221 */ /* 0x000fc40000010000 */
[----:B------:R-:W-:Y:S02]  /*6f20*/  FADD.FTZ R3, R172, R3 ;  /* 0x00000003ac037221 */ /* 0x000fe40000010000 */
[----:B--2---:R-:W-:Y:S02]  /*6f30*/  IMAD.MOV.U32 R37, RZ, RZ, R173 ;  /* 0x000000ffff257224 */ /* 0x004fe400078e00ad */
[----:B---3--:R-:W-:Y:S02]  /*6f40*/  IMAD.MOV.U32 R36, RZ, RZ, R140 ;  /* 0x000000ffff247224 */ /* 0x008fe400078e008c */
[----:B------:R-:W-:Y:S01]  /*6f50*/  IMAD.MOV.U32 R223, RZ, RZ, R131 ;  /* 0x000000ffffdf7224 */ /* 0x000fe200078e0083 */
[----:B------:R-:W2:Y:S01]  /*6f60*/  MUFU.EX2 R22, R68 ;  /* 0x0000004400167308 */ /* 0x000ea20000000800 */
[----:B------:R-:W-:Y:S01]  /*6f70*/  FADD.FTZ R7, R159, R2 ;  /* 0x000000029f077221 */ /* 0x000fe20000010000 */
[----:B------:R-:W-:Y:S01]  /*6f80*/  LDSM.16.MT88.4 R12, [R232+0x3000] ;  /* 0x00300000e80c783b */ /* 0x000fe20000004200 */
[----:B------:R-:W-:-:S03]  /*6f90*/  @P4 IMAD.HI.U32 R2, R175, c[0x0][0x2c8], RZ ;  /* 0x0000b200af024a27 */ /* 0x000fc600078e00ff */
[----:B------:R1:W5:Y:S01]  /*6fa0*/  LDL.LU R240, [R1+0xa0] ;  /* 0x0000a00001f07983 */ /* 0x0003620000300800 */
[----:B------:R-:W-:Y:S02]  /*6fb0*/  FADD.FTZ R6, R251, R0 ;  /* 0x00000000fb067221 */ /* 0x000fe40000010000 */
[----:B------:R-:W-:Y:S01]  /*6fc0*/  IMAD.MOV.U32 R0, RZ, RZ, R175 ;  /* 0x000000ffff007224 */ /* 0x000fe200078e00af */
[----:B------:R-:W-:Y:S01]  /*6fd0*/  @P4 SHF.R.U32.HI R0, RZ, c[0x0][0x2cc], R2 ;  /* 0x0000b300ff004a19 */ /* 0x000fe20000011602 */
[----:B------:R-:W-:Y:S01]  /*6fe0*/  IMAD.MOV.U32 R2, RZ, RZ, c[0x0][0x168] ;  /* 0x00005a00ff027624 */ /* 0x000fe200078e00ff */
[----:B------:R-:W3:Y:S01]  /*6ff0*/  MUFU.EX2 R9, R105 ;  /* 0x0000006900097308 */ /* 0x000ee20000000800 */
[----:B------:R-:W-:Y:S01]  /*7000*/  IMAD.MOV.U32 R183, RZ, RZ, R152 ;  /* 0x000000ffffb77224 */ /* 0x000fe200078e0098 */
[----:B------:R1:W5:Y:S01]  /*7010*/  LDL.LU R239, [R1+0x9c] ;  /* 0x00009c0001ef7983 */ /* 0x0003620000300800 */
[----:B------:R-:W-:Y:S02]  /*7020*/  FADD.FTZ R8, R176, R25 ;  /* 0x00000019b0087221 */ /* 0x000fe40000010000 */
[----:B------:R-:W-:Y:S01]  /*7030*/  FADD.FTZ R5, R158, R3 ;  /* 0x000000039e057221 */ /* 0x000fe20000010000 */
[----:B------:R-:W-:Y:S01]  /*7040*/  IADD3 R3, R0, c[0x0][0x1d0], -R2 ;  /* 0x0000740000037a10 */ /* 0x000fe20007ffe802 */
[----:B------:R-:W-:Y:S01]  /*7050*/  IMAD.MOV.U32 R2, RZ, RZ, RZ ;  /* 0x000000ffff027224 */ /* 0x000fe200078e00ff */
[----:B------:R-:W4:Y:S01]  /*7060*/  MUFU.EX2 R10, R89 ;  /* 0x00000059000a7308 */ /* 0x000f220000000800 */
[----:B------:R-:W-:Y:S01]  /*7070*/  FADD.FTZ R8, R183, R8 ;  /* 0x00000008b7087221 */ /* 0x000fe20000010000 */
[----:B------:R-:W1:Y:S01]  /*7080*/  LDSM.16.MT88.4 R152, [R229+0x3000] ;  /* 0x00300000e598783b */ /* 0x000e620000004200 */
[----:B------:R-:W-:-:S03]  /*7090*/  IMAD.HI R2, R3, -0x6db6db6d, R2 ;  /* 0x9249249303027827 */ /* 0x000fc600078e0202 */
[----:B------:R1:W5:Y:S01]  /*70a0*/  LDL.LU R238, [R1+0x98] ;  /* 0x0000980001ee7983 */ /* 0x0003620000300800 */
[----:B------:R-:W-:Y:S01]  /*70b0*/  FADD.FTZ R4, R142, R8 ;  /* 0x000000088e047221 */ /* 0x000fe20000010000 */
[----:B------:R-:W-:Y:S01]  /*70c0*/  SHF.R.U32.HI R0, RZ, 0x1f, R2 ;  /* 0x0000001fff007819 */ /* 0x000fe20000011602 */
[----:B------:R-:W-:Y:S01]  /*70d0*/  FADD.FTZ R5, R36, R5 ;  /* 0x0000000524057221 */ /* 0x000fe20000010000 */
[----:B------:R-:W1:Y:S01]  /*70e0*/  MUFU.EX2 R11, R106 ;  /* 0x0000006a000b7308 */ /* 0x000e620000000800 */
[----:B------:R-:W-:Y:S01]  /*70f0*/  FADD.FTZ R4, R157, R4 ;  /* 0x000000049d047221 */ /* 0x000fe20000010000 */
[----:B------:R-:W-:Y:S01]  /*7100*/  LEA.HI.SX32 R8, R2, R0, 0x1a ;  /* 0x0000000002087211 */ /* 0x000fe200078fd2ff */
[----:B------:R-:W-:Y:S01]  /*7110*/  FADD.FTZ R0, R249, R7 ;  /* 0x00000007f9007221 */ /* 0x000fe20000010000 */
[----:B------:R1:W5:Y:S01]  /*7120*/  LDL.LU R237, [R1+0x94] ;  /* 0x0000940001ed7983 */ /* 0x0003620000300800 */
[----:B------:R-:W-:Y:S02]  /*7130*/  FADD.FTZ R2, R37, R4 ;  /* 0x0000000425027221 */ /* 0x000fe40000010000 */
[----:B------:R-:W-:Y:S01]  /*7140*/  FADD.FTZ R3, R224, R6 ;  /* 0x00000006e0037221 */ /* 0x000fe20000010000 */
[----:B------:R-:W1:Y:S01]  /*7150*/  MUFU.EX2 R20, R100 ;  /* 0x0000006400147308 */ /* 0x000e620000000800 */
[----:B------:R-:W-:Y:S01]  /*7160*/  FADD.FTZ R4, R222, R2 ;  /* 0x00000002de047221 */ /* 0x000fe20000010000 */
[----:B------:R1:W5:Y:S01]  /*7170*/  LDL.LU R236, [R1+0x90] ;  /* 0x0000900001ec7983 */ /* 0x0003620000300800 */
[----:B------:R-:W-:-:S02]  /*7180*/  FADD.FTZ R5, R220, R5 ;  /* 0x00000005dc057221 */ /* 0x000fc40000010000 */
[----:B------:R-:W-:Y:S01]  /*7190*/  FADD.FTZ R0, R250, R0 ;  /* 0x00000000fa007221 */ /* 0x000fe20000010000 */
[----:B------:R1:W5:Y:S01]  /*71a0*/  LDL.LU R235, [R1+0x8c] ;  /* 0x00008c0001eb7983 */ /* 0x0003620000300800 */
[----:B------:R-:W-:Y:S02]  /*71b0*/  FADD.FTZ R3, R217, R3 ;  /* 0x00000003d9037221 */ /* 0x000fe40000010000 */
[----:B------:R-:W-:Y:S01]  /*71c0*/  FADD.FTZ R4, R226, R4 ;  /* 0x00000004e2047221 */ /* 0x000fe20000010000 */
[----:B------:R-:W1:Y:S01]  /*71d0*/  MUFU.EX2 R21, R107 ;  /* 0x0000006b00157308 */ /* 0x000e620000000800 */
[----:B------:R-:W-:Y:S01]  /*71e0*/  FADD.FTZ R5, R221, R5 ;  /* 0x00000005dd057221 */ /* 0x000fe20000010000 */
[----:B------:R1:W5:Y:S01]  /*71f0*/  LDL.LU R234, [R1+0x88] ;  /* 0x0000880001ea7983 */ /* 0x0003620000300800 */
[----:B------:R-:W-:Y:S02]  /*7200*/  FADD.FTZ R0, R252, R0 ;  /* 0x00000000fc007221 */ /* 0x000fe40000010000 */
[----:B------:R-:W-:Y:S01]  /*7210*/  FADD.FTZ R3, R216, R3 ;  /* 0x00000003d8037221 */ /* 0x000fe20000010000 */
[----:B------:R1:W5:Y:S01]  /*7220*/  LDL.LU R231, [R1+0x84] ;  /* 0x0000840001e77983 */ /* 0x0003620000300800 */
[----:B------:R-:W-:-:S02]  /*7230*/  FADD.FTZ R4, R247, R4 ;  /* 0x00000004f7047221 */ /* 0x000fc40000010000 */
[----:B------:R-:W-:Y:S01]  /*7240*/  FADD.FTZ R5, R218, R5 ;  /* 0x00000005da057221 */ /* 0x000fe20000010000 */
[----:B------:R-:W1:Y:S01]  /*7250*/  MUFU.EX2 R31, R31 ;  /* 0x0000001f001f7308 */ /* 0x000e620000000800 */
[----:B------:R-:W-:Y:S01]  /*7260*/  FADD.FTZ R0, R223, R0 ;  /* 0x00000000df007221 */ /* 0x000fe20000010000 */
[----:B------:R1:W5:Y:S01]  /*7270*/  LDL.LU R228, [R1+0x80] ;  /* 0x0000800001e47983 */ /* 0x0003620000300800 */
        /* <DEDUP_REMOVED lines=45> */
[----:B------:R-:W-:Y:S01]  /*7550*/  FADD.FTZ R4, R102, R4 ;  /* 0x0000000466047221 */ /* 0x000fe20000010000 */
[----:B------:R-:W-:Y:S01]  /*7560*/  MUFU.EX2 R23, R104 ;  /* 0x0000006800177308 */ /* 0x000fe20000000800 */
[----:B------:R-:W-:-:S02]  /*7570*/  FADD.FTZ R5, R91, R5 ;  /* 0x000000055b057221 */ /* 0x000fc40000010000 */
[----:B------:R-:W-:Y:S02]  /*7580*/  FADD.FTZ R2, R69, R0 ;  /* 0x0000000045027221 */ /* 0x000fe40000010000 */
[----:B------:R-:W-:Y:S02]  /*7590*/  FADD.FTZ R0, R34, R3 ;  /* 0x0000000322007221 */ /* 0x000fe40000010000 */
[----:B------:R-:W-:Y:S01]  /*75a0*/  FADD.FTZ R4, R103, R4 ;  /* 0x0000000467047221 */ /* 0x000fe20000010000 */
[----:B------:R-:W-:Y:S01]  /*75b0*/  MUFU.EX2 R24, R128 ;  /* 0x0000008000187308 */ /* 0x000fe20000000800 */
[----:B------:R-:W-:Y:S02]  /*75c0*/  FADD.FTZ R5, R96, R5 ;  /* 0x0000000560057221 */ /* 0x000fe40000010000 */
[----:B--2---:R-:W-:Y:S02]  /*75d0*/  FADD.FTZ R3, R22, R2 ;  /* 0x0000000216037221 */ /* 0x004fe40000010000 */
[----:B------:R-:W-:-:S03]  /*75e0*/  IMAD.MOV.U32 R225, RZ, RZ, R130 ;  /* 0x000000ffffe17224 */ /* 0x000fc600078e0082 */
[----:B------:R-:W2:Y:S01]  /*75f0*/  MUFU.EX2 R30, R30 ;  /* 0x0000001e001e7308 */ /* 0x000ea20000000800 */
[----:B---3--:R-:W-:Y:S02]  /*7600*/  FADD.FTZ R2, R9, R0 ;  /* 0x0000000009027221 */ /* 0x008fe40000010000 */
[----:B------:R-:W-:Y:S02]  /*7610*/  IMAD.MOV.U32 R227, RZ, RZ, R129 ;  /* 0x000000ffffe37224 */ /* 0x000fe400078e0081 */
[----:B------:R-:W-:Y:S02]  /*7620*/  FADD.FTZ R0, R33, R4 ;  /* 0x0000000421007221 */ /* 0x000fe40000010000 */
[----:B------:R-:W-:Y:S02]  /*7630*/  FADD.FTZ R4, R29, R5 ;  /* 0x000000051d047221 */ /* 0x000fe40000010000 */
[----:B----4-:R-:W-:Y:S01]  /*7640*/  FADD.FTZ R3, R10, R3 ;  /* 0x000000030a037221 */ /* 0x010fe20000010000 */
[----:B------:R-:W-:Y:S01]  /*7650*/  IMNMX R5, R225, R8, !PT ;  /* 0x00000008e1057217 */ /* 0x000fe20007800200 */
[----:B-1----:R-:W-:Y:S01]  /*7660*/  FADD.FTZ R2, R11, R2 ;  /* 0x000000020b027221 */ /* 0x002fe20000010000 */
[----:B------:R-:W-:Y:S01]  /*7670*/  IADD3 R247, R227, -0x2, RZ ;  /* 0xfffffffee3f77810 */ /* 0x000fe20007ffe0ff */
[----:B------:R-:W-:-:S02]  /*7680*/  FADD.FTZ R0, R32, R0 ;  /* 0x0000000020007221 */ /* 0x000fc40000010000 */
[----:B------:R-:W-:Y:S02]  /*7690*/  FADD.FTZ R4, R28, R4 ;  /* 0x000000041c047221 */ /* 0x000fe40000010000 */
[----:B------:R-:W-:Y:S02]  /*76a0*/  FADD.FTZ R3, R20, R3 ;  /* 0x0000000314037221 */ /* 0x000fe40000010000 */
[----:B------:R-:W-:Y:S01]  /*76b0*/  FADD.FTZ R2, R21, R2 ;  /* 0x0000000215027221 */ /* 0x000fe20000010000 */
[----:B------:R1:W-:Y:S01]  /*76c0*/  STL [R1+0x2c], R5 ;  /* 0x00002c0501007387 */ /* 0x0003e20000100800 */
[----:B------:R-:W-:Y:S01]  /*76d0*/  FADD.FTZ R0, R31, R0 ;  /* 0x000000001f007221 */ /* 0x000fe20000010000 */
[----:B------:R-:W-:Y:S01]  /*76e0*/  ISETP.GE.AND P0, PT, R247, R5, PT ;  /* 0x00000005f700720c */ /* 0x000fe20003f06270 */
[----:B------:R-:W-:Y:S01]  /*76f0*/  FADD.FTZ R4, R27, R4 ;  /* 0x000000041b047221 */ /* 0x000fe20000010000 */
[----:B------:R-:W-:Y:S02]  /*7700*/  F2FP.BF16.PACK_AB R124, R32, R33 ;  /* 0x00000021207c723e */ /* 0x000fe400000010ff */
[----:B------:R-:W-:-:S02]  /*7710*/  F2FP.BF16.PACK_AB R125, R28, R29 ;  /* 0x0000001d1c7d723e */ /* 0x000fc400000010ff */
[----:B--2---:R-:W-:Y:S01]  /*7720*/  F2FP.BF16.PACK_AB R126, R30, R31 ;  /* 0x0000001f1e7e723e */ /* 0x004fe200000010ff */
[----:B-1----:R-:W-:Y:S02]  /*7730*/  FADD.FTZ R5, R23, R3 ;  /* 0x0000000317057221 */ /* 0x002fe40000010000 */
[----:B------:R-:W-:Y:S02]  /*7740*/  FADD.FTZ R3, R24, R2 ;  /* 0x0000000218037221 */ /* 0x000fe40000010000 */
[----:B------:R-:W-:Y:S02]  /*7750*/  FADD.FTZ R2, R30, R0 ;  /* 0x000000001e027221 */ /* 0x000fe40000010000 */
[C---:B------:R-:W-:Y:S01]  /*7760*/  FADD.FTZ R0, R26.reuse, R4 ;  /* 0x000000041a007221 */ /* 0x040fe20000010000 */
[----:B------:R1:W-:Y:S04]  /*7770*/  STL [R1+0x18], R5 ;  /* 0x0000180501007387 */ /* 0x0003e80000100800 */
[----:B------:R1:W-:Y:S04]  /*7780*/  STL [R1+0x1c], R3 ;  /* 0x00001c0301007387 */ /* 0x0003e80000100800 */
[----:B------:R1:W-:Y:S04]  /*7790*/  STL [R1+0x20], R0 ;  /* 0x0000200001007387 */ /* 0x0003e80000100800 */
[----:B------:R1:W-:Y:S01]  /*77a0*/  STL [R1+0x24], R2 ;  /* 0x0000240201007387 */ /* 0x0003e20000100800 */
[----:B------:R-:W-:-:S02]  /*77b0*/  F2FP.BF16.PACK_AB R127, R26, R27 ;  /* 0x0000001b1a7f723e */ /* 0x000fc400000010ff */
        /* <DEDUP_REMOVED lines=13> */
[----:B------:R-:W-:Y:S08]  /*7890*/  HMMA.16816.F32.BF16 R120, R124, R12, R76 ;  /* 0x0000000c7c78723c */ /* 0x000ff0000004184c */
        /* <DEDUP_REMOVED lines=16> */
.L_x_2755:
[----:B------:R-:W-:Y:S04]  /*79a0*/  DEPBAR.LE SB0, 0x0 ;  /* 0x000080000000791a */ /* 0x000fe80000000000 */
[----:B------:R-:W-:Y:S01]  /*79b0*/  WARPSYNC 0xffffffff ;  /* 0xffffffff00007948 */ /* 0x000fe20003800000 */
[----:B------:R-:W-:Y:S08]  /*79c0*/  BAR.SYNC.DEFER_BLOCKING 0x0 ;  /* 0x0000000000007b1d */ /* 0x000ff00000010000 */
[----:B-----5:R-:W-:Y:S08]  /*79d0*/  LDSM.16.M88.4 R112, [R235] ;  /* 0x00000000eb70783b */ /* 0x020ff00000000200 */
[----:B--2---:R-:W2:Y:S08]  /*79e0*/  LDSM.16.M88.4 R16, [R228] ;  /* 0x00000000e410783b */ /* 0x004eb00000000200 */
[----:B------:R-:W3:Y:S08]  /*79f0*/  LDSM.16.M88.4 R108, [R235+0x2000] ;  /* 0x00200000eb6c783b */ /* 0x000ef00000000200 */
[----:B------:R-:W3:Y:S08]  /*7a00*/  LDSM.16.M88.4 R32, [R228+0x800] ;  /* 0x00080000e420783b */ /* 0x000ef00000000200 */
[----:B------:R-:W4:Y:S04]  /*7a10*/  LDL R247, [R1+0x28] ;  /* 0x0000280001f77983 */ /* 0x000f280000100800 */
[----:B------:R-:W1:Y:S08]  /*7a20*/  LDSM.16.M88.4 R48, [R228+0x1000] ;  /* 0x00100000e430783b */ /* 0x000e700000000200 */
[----:B------:R-:W4:Y:S01]  /*7a30*/  LDL R2, [R1+0x48] ;  /* 0x0000480001027983 */ /* 0x000f220000100800 */
[-C--:B--2---:R-:W-:Y:S03]  /*7a40*/  HMMA.16816.F32.BF16 R4, R112, R16.reuse, RZ ;  /* 0x000000107004723c */ /* 0x084fe600000418ff */
[----:B------:R-:W2:Y:S05]  /*7a50*/  LDSM.16.M88.4 R64, [R228+0x1800] ;  /* 0x00180000e440783b */ /* 0x000eaa0000000200 */
[C---:B---3--:R-:W-:Y:S03]  /*7a60*/  HMMA.16816.F32.BF16 R8, R108.reuse, R16, RZ ;  /* 0x000000106c08723c */ /* 0x048fe600000418ff */
[----:B------:R-:W3:Y:S05]  /*7a70*/  LDSM.16.M88.4 R80, [R228+0x2000] ;  /* 0x00200000e450783b */ /* 0x000eea0000000200 */
[-C--:B------:R-:W-:Y:S03]  /*7a80*/  HMMA.16816.F32.BF16 R12, R108, R18.reuse, RZ ;  /* 0x000000126c0c723c */ /* 0x080fe600000418ff */
[----:B------:R-:W4:Y:S06]  /*7a90*/  LDL.64 R206, [R1+0x40] ;  /* 0x0000400001ce7983 */ /* 0x000f2c0000100a00 */
[----:B------:R-:W1:Y:S01]  /*7aa0*/  LDSM.16.M88.4 R96, [R228+0x2800] ;  /* 0x00280000e460783b */ /* 0x000e620000000200 */
[C---:B------:R-:W-:Y:S07]  /*7ab0*/  HMMA.16816.F32.BF16 R16, R112.reuse, R18, RZ ;  /* 0x000000127010723c */ /* 0x040fee00000418ff */
[----:B------:R-:W2:Y:S01]  /*7ac0*/  LDSM.16.M88.4 R136, [R228+0x3000] ;  /* 0x00300000e488783b */ /* 0x000ea20000000200 */
[-C--:B------:R-:W-:Y:S07]  /*7ad0*/  HMMA.16816.F32.BF16 R20, R112, R32.reuse, RZ ;  /* 0x000000207014723c */ /* 0x080fee00000418ff */
[----:B------:R-:W-:Y:S01]  /*7ae0*/  LDSM.16.M88.4 R188, [R238] ;  /* 0x00000000eebc783b */ /* 0x000fe20000000200 */
[C---:B------:R-:W-:Y:S07]  /*7af0*/  HMMA.16816.F32.BF16 R24, R108.reuse, R32, RZ ;  /* 0x000000206c18723c */ /* 0x040fee00000418ff */
[----:B------:R-:W2:Y:S01]  /*7b00*/  LDSM.16.M88.4 R192, [R239] ;  /* 0x00000000efc0783b */ /* 0x000ea20000000200 */
[-C--:B------:R-:W-:Y:S07]  /*7b10*/  HMMA.16816.F32.BF16 R28, R108, R34.reuse, RZ ;  /* 0x000000226c1c723c */ /* 0x080fee00000418ff */
[----:B------:R-:W2:Y:S01]  /*7b20*/  LDSM.16.M88.4 R196, [R238+0x2000] ;  /* 0x00200000eec4783b */ /* 0x000ea20000000200 */
[C---:B------:R-:W-:Y:S07]  /*7b30*/  HMMA.16816.F32.BF16 R32, R112.reuse, R34, RZ ;  /* 0x000000227020723c */ /* 0x040fee00000418ff */
[----:B------:R-:W3:Y:S01]  /*7b40*/  LDSM.16.M88.4 R200, [R245] ;  /* 0x00000000f5c8783b */ /* 0x000ee20000000200 */
[-C--:B-1----:R-:W-:Y:S07]  /*7b50*/  HMMA.16816.F32.BF16 R36, R112, R48.reuse, RZ ;  /* 0x000000307024723c */ /* 0x082fee00000418ff */
[----:B------:R-:W-:Y:S01]  /*7b60*/  STL [R1+0x80], R235 ;  /* 0x000080eb01007387 */ /* 0x000fe20000100800 */
[C---:B------:R-:W-:Y:S03]  /*7b70*/  HMMA.16816.F32.BF16 R40, R108.reuse, R48, RZ ;  /* 0x000000306c28723c */ /* 0x040fe600000418ff */
[----:B------:R-:W-:Y:S04]  /*7b80*/  STL [R1+0x84], R228 ;  /* 0x000084e401007387 */ /* 0x000fe80000100800 */
[----:B------:R-:W-:Y:S01]  /*7b90*/  STL [R1+0x88], R239 ;  /* 0x000088ef01007387 */ /* 0x000fe20000100800 */
[-C--:B------:R-:W-:Y:S03]  /*7ba0*/  HMMA.16816.F32.BF16 R44, R108, R50.reuse, RZ ;  /* 0x000000326c2c723c */ /* 0x080fe600000418ff */
[----:B------:R-:W-:Y:S04]  /*7bb0*/  STL [R1+0x8c], R238 ;  /* 0x00008cee01007387 */ /* 0x000fe80000100800 */
[----:B------:R-:W-:Y:S01]  /*7bc0*/  STL [R1+0x90], R245 ;  /* 0x000090f501007387 */ /* 0x000fe20000100800 */
[C---:B------:R-:W-:Y:S03]  /*7bd0*/  HMMA.16816.F32.BF16 R48, R112.reuse, R50, RZ ;  /* 0x000000327030723c */ /* 0x040fe600000418ff */
[----:B------:R-:W-:Y:S04]  /*7be0*/  STL [R1+0x94], R244 ;  /* 0x000094f401007387 */ /* 0x000fe80000100800 */
[----:B------:R-:W-:Y:S01]  /*7bf0*/  STL [R1+0x98], R243 ;  /* 0x000098f301007387 */ /* 0x000fe20000100800 */
[-C--:B--2---:R-:W-:Y:S03]  /*7c00*/  HMMA.16816.F32.BF16 R52, R112, R64.reuse, RZ ;  /* 0x000000407034723c */ /* 0x084fe600000418ff */
[----:B------:R-:W-:Y:S04]  /*7c10*/  STL [R1+0x9c], R242 ;  /* 0x00009cf201007387 */ /* 0x000fe80000100800 */
[----:B------:R-:W-:Y:S01]  /*7c20*/  STL [R1+0xa0], R241 ;  /* 0x0000a0f101007387 */ /* 0x000fe20000100800 */
[C---:B------:R-:W-:Y:S03]  /*7c30*/  HMMA.16816.F32.BF16 R56, R108.reuse, R64, RZ ;  /* 0x000000406c38723c */ /* 0x040fe600000418ff */
[----:B------:R-:W-:Y:S04]  /*7c40*/  STL [R1+0xa4], R240 ;  /* 0x0000a4f001007387 */ /* 0x000fe80000100800 */
[----:B------:R-:W2:Y:S01]  /*7c50*/  LDL R205, [R1+0x50] ;  /* 0x0000500001cd7983 */ /* 0x000ea20000100800 */
[-C--:B------:R-:W-:Y:S08]  /*7c60*/  HMMA.16816.F32.BF16 R60, R108, R66.reuse, RZ ;  /* 0x000000426c3c723c */ /* 0x080ff000000418ff */
[C---:B------:R-:W-:Y:S08]  /*7c70*/  HMMA.16816.F32.BF16 R64, R112.reuse, R66, RZ ;  /* 0x000000427040723c */ /* 0x040ff000000418ff */
[-C--:B---3--:R-:W-:Y:S08]  /*7c80*/  HMMA.16816.F32.BF16 R68, R112, R80.reuse, RZ ;  /* 0x000000507044723c */ /* 0x088ff000000418ff */
        /* <DEDUP_REMOVED lines=16> */
[----:B------:R-:W3:Y:S07]  /*7d90*/  LDSM.16.M88.4 R192, [R243] ;  /* 0x00000000f3c0783b */ /* 0x000eee0000000200 */
[-C--:B------:R-:W-:Y:S08]  /*7da0*/  HMMA.16816.F32.BF16 R20, R188, R200.reuse, R20 ;  /* 0x000000c8bc14723c */ /* 0x080ff00000041814 */
[C---:B------:R-:W-:Y:S08]  /*7db0*/  HMMA.16816.F32.BF16 R24, R196.reuse, R200, R24 ;  /* 0x000000c8c418723c */ /* 0x040ff00000041818 */
[-C--:B------:R-:W-:Y:S08]  /*7dc0*/  HMMA.16816.F32.BF16 R28, R196, R202.reuse, R28 ;  /* 0x000000cac41c723c */ /* 0x080ff0000004181c */
[C---:B------:R-:W-:Y:S01]  /*7dd0*/  HMMA.16816.F32.BF16 R32, R188.reuse, R202, R32 ;  /* 0x000000cabc20723c */ /* 0x040fe20000041820 */
[----:B------:R-:W3:Y:S01]  /*7de0*/  LDSM.16.M88.4 R200, [R242] ;  /* 0x00000000f2c8783b */ /* 0x000ee20000000200 */
[----:B----4-:R-:W-:Y:S06]  /*7df0*/  ISETP.GT.AND P2, PT, R247, R204, PT ;  /* 0x000000ccf700720c */ /* 0x010fec0003f44270 */
[-C--:B-1----:R-:W-:Y:S08]  /*7e00*/  HMMA.16816.F32.BF16 R36, R188, R136.reuse, R36 ;  /* 0x00000088bc24723c */ /* 0x082ff00000041824 */
[C---:B------:R-:W-:Y:S01]  /*7e10*/  HMMA.16816.F32.BF16 R40, R196.reuse, R136, R40 ;  /* 0x00000088c428723c */ /* 0x040fe20000041828 */
[----:B------:R-:W-:Y:S03]  /*7e20*/  @!P2 IMAD.MOV.U32 R135, RZ, RZ, c[0x0][0x208] ;  /* 0x00008200ff87a624 */ /* 0x000fe600078e00ff */
[----:B------:R-:W-:Y:S04]  /*7e30*/  @!P2 SHF.R.S32.HI R0, RZ, 0x1f, R204 ;  /* 0x0000001fff00a819 */ /* 0x000fe800000114cc */
[-C--:B------:R-:W-:Y:S01]  /*7e40*/  HMMA.16816.F32.BF16 R44, R196, R138.reuse, R44 ;  /* 0x0000008ac42c723c */ /* 0x080fe2000004182c */
[----:B------:R-:W-:Y:S04]  /*7e50*/  @!P2 IMAD R0, R0, c[0x0][0x208], RZ ;  /* 0x000082000000aa24 */ /* 0x000fe800078e02ff */
[C---:B------:R-:W-:Y:S03]  /*7e60*/  @!P2 IMAD R0, R204.reuse, c[0x0][0x20c], R0 ;  /* 0x00008300cc00aa24 */ /* 0x040fe600078e0200 */
[C---:B------:R-:W-:Y:S01]  /*7e70*/  HMMA.16816.F32.BF16 R48, R188.reuse, R138, R48 ;  /* 0x0000008abc30723c */ /* 0x040fe20000041830 */
[----:B------:R-:W1:Y:S07]  /*7e80*/  LDSM.16.M88.4 R136, [R241] ;  /* 0x00000000f188783b */ /* 0x000e6e0000000200 */
[-C--:B---3--:R-:W-:Y:S08]  /*7e90*/  HMMA.16816.F32.BF16 R52, R188, R192.reuse, R52 ;  /* 0x000000c0bc34723c */ /* 0x088ff00000041834 */
[C---:B------:R-:W-:Y:S08]  /*7ea0*/  HMMA.16816.F32.BF16 R56, R196.reuse, R192, R56 ;  /* 0x000000c0c438723c */ /* 0x040ff00000041838 */
[-C--:B------:R-:W-:Y:S08]  /*7eb0*/  HMMA.16816.F32.BF16 R60, R196, R194.reuse, R60 ;  /* 0x000000c2c43c723c */ /* 0x080ff0000004183c */
[C---:B------:R-:W-:Y:S01]  /*7ec0*/  HMMA.16816.F32.BF16 R64, R188.reuse, R194, R64 ;  /* 0x000000c2bc40723c */ /* 0x040fe20000041840 */
[----:B------:R-:W3:Y:S07]  /*7ed0*/  LDSM.16.M88.4 R192, [R240] ;  /* 0x00000000f0c0783b */ /* 0x000eee0000000200 */
[-C--:B------:R-:W-:Y:S08]  /*7ee0*/  HMMA.16816.F32.BF16 R68, R188, R200.reuse, R68 ;  /* 0x000000c8bc44723c */ /* 0x080ff00000041844 */
[C---:B------:R-:W-:Y:S07]  /*7ef0*/  HMMA.16816.F32.BF16 R72, R196.reuse, R200, R72 ;  /* 0x000000c8c448723c */ /* 0x040fee0000041848 */
[----:B------:R-:W-:Y:S01]  /*7f00*/  @!P2 IMAD.MOV.U32 R200, RZ, RZ, R206 ;  /* 0x000000ffffc8a224 */ /* 0x000fe200078e00ce */
[-C--:B------:R-:W-:Y:S01]  /*7f10*/  HMMA.16816.F32.BF16 R76, R196, R202.reuse, R76 ;  /* 0x000000cac44c723c */ /* 0x080fe2000004184c */
[----:B------:R-:W4:Y:S03]  /*7f20*/  LDL R206, [R1+0x30] ;  /* 0x0000300001ce7983 */ /* 0x000f260000100800 */
[----:B------:R-:W-:Y:S01]  /*7f30*/  @!P2 MOV R201, R2 ;  /* 0x0000000200c9a202 */ /* 0x000fe20000000f00 */
[----:B------:R-:W-:Y:S01]  /*7f40*/  STL [R1+0xa8], R236 ;  /* 0x0000a8ec01007387 */ /* 0x000fe20000100800 */
[----:B------:R-:W-:Y:S02]  /*7f50*/  @!P2 IMAD.SHL.U32 R2, R135, 0x20, RZ ;  /* 0x000000208702a824 */ /* 0x000fe400078e00ff */
[C---:B------:R-:W-:Y:S01]  /*7f60*/  HMMA.16816.F32.BF16 R80, R188.reuse, R202, R80 ;  /* 0x000000cabc50723c */ /* 0x040fe20000041850 */
[----:B------:R-:W-:Y:S04]  /*7f70*/  STL [R1+0xac], R234 ;  /* 0x0000acea01007387 */ /* 0x000fe80000100800 */
[----:B------:R-:W-:Y:S02]  /*7f80*/  STL [R1+0xb0], R237 ;  /* 0x0000b0ed01007387 */ /* 0x000fe40000100800 */
[----:B------:R-:W-:Y:S01]  /*7f90*/  @!P2 IMAD.WIDE.U32 R202, R204, c[0x0][0x208], RZ ;  /* 0x00008200cccaaa25 */ /* 0x000fe200078e00ff */
[-C--:B-1----:R-:W-:Y:S04]  /*7fa0*/  HMMA.16816.F32.BF16 R84, R188, R136.reuse, R84 ;  /* 0x00000088bc54723c */ /* 0x082fe80000041854 */
[----:B------:R-:W-:Y:S02]  /*7fb0*/  @!P2 IMAD.IADD R0, R203, 0x1, R0 ;  /* 0x00000001cb00a824 */ /* 0x000fe400078e0200 */
[----:B------:R-:W-:Y:S02]  /*7fc0*/  @!P2 IMAD.WIDE.U32 R200, R202, 0x70, R200 ;  /* 0x00000070cac8a825 */ /* 0x000fe400078e00c8 */
[C---:B------:R-:W-:Y:S04]  /*7fd0*/  HMMA.16816.F32.BF16 R88, R196.reuse, R136, R88 ;  /* 0x00000088c458723c */ /* 0x040fe80000041858 */
[----:B------:R-:W-:Y:S03]  /*7fe0*/  @!P2 IMAD R0, R0, 0x70, RZ ;  /* 0x000000700000a824 */ /* 0x000fe600078e02ff */
[C---:B------:R-:W-:Y:S01]  /*7ff0*/  @!P2 LEA R136, P0, R200.reuse, c[0x0][0x1f8], 0x1 ;  /* 0x00007e00c888aa11 */ /* 0x040fe200078008ff */
[-C--:B------:R-:W-:Y:S01]  /*8000*/  HMMA.16816.F32.BF16 R92, R196, R138.reuse, R92 ;  /* 0x0000008ac45c723c */ /* 0x080fe2000004185c */
[----:B------:R-:W-:Y:S05]  /*8010*/  @!P2 IMAD.IADD R0, R201, 0x1, R0 ;  /* 0x00000001c900a824 */ /* 0x000fea00078e0200 */
[----:B------:R-:W-:Y:S02]  /*8020*/  @!P2 LEA.HI.X R137, R200, c[0x0][0x1fc], R0, 0x1, P0 ;  /* 0x00007f00c889aa11 */ /* 0x000fe400000f0c00 */
[C---:B------:R-:W-:Y:S01]  /*8030*/  HMMA.16816.F32.BF16 R96, R188.reuse, R138, R96 ;  /* 0x0000008abc60723c */ /* 0x040fe20000041860 */
[----:B------:R-:W-:Y:S02]  /*8040*/  @!P2 MOV R0, 0x5 ;  /* 0x000000050000a802 */ /* 0x000fe40000000f00 */
[----:B------:R-:W-:Y:S01]  /*8050*/  @!PT LDS RZ, [RZ] ;  /* 0x00000000fffff984 */ /* 0x000fe20000000800 */
[----:B------:R-:W-:Y:S01]  /*8060*/  @!PT LDS RZ, [RZ] ;  /* 0x00000000fffff984 */ /* 0x000fe20000000800 */
[----:B------:R-:W-:Y:S01]  /*8070*/  @!PT LDS RZ, [RZ] ;  /* 0x00000000fffff984 */ /* 0x000fe20000000800 */
[----:B------:R1:W-:Y:S01]  /*8080*/  @!P2 LDGSTS.E.BYPASS.LTC128B.128 [R246+0x100], [R136.64], !P6 ;  /* 0x0010000088f6afae */ /* 0x0003e2000f101d48 */
[----:B------:R-:W-:Y:S02]  /*8090*/  @!P2 IADD3 R200, P0, R136, R2, RZ ;  /* 0x0000000288c8a210 */ /* 0x000fe40007f1e0ff */
[----:B------:R-:W-:Y:S02]  /*80a0*/  @!P2 SHF.L.U64.HI R0, R135, R0, c[0x0][0x20c] ;  /* 0x000083008700a619 */ /* 0x000fe40000010200 */
[-C--:B---3--:R-:W-:Y:S04]  /*80b0*/  HMMA.16816.F32.BF16 R100, R188, R192.reuse, R100 ;  /* 0x000000c0bc64723c */ /* 0x088fe80000041864 */
[--C-:B------:R-:W-:Y:S04]  /*80c0*/  @!P2 IMAD.X R201, R137, 0x1, R0.reuse, P0 ;  /* 0x0000000189c9a824 */ /* 0x100fe800000e0600 */
[C---:B------:R-:W-:Y:S01]  /*80d0*/  HMMA.16816.F32.BF16 R104, R196.reuse, R192, R104 ;  /* 0x000000c0c468723c */ /* 0x040fe20000041868 */
[----:B------:R3:W-:Y:S07]  /*80e0*/  @!P2 LDGSTS.E.BYPASS.LTC128B.128 [R246+0x900], [R200.64], !P6 ;  /* 0x00900000c8f6afae */ /* 0x0007ee000f101d48 */
[-C--:B------:R-:W-:Y:S01]  /*80f0*/  HMMA.16816.F32.BF16 R108, R196, R194.reuse, R108 ;  /* 0x000000c2c46c723c */ /* 0x080fe2000004186c */
[----:B-1----:R-:W-:Y:S07]  /*8100*/  @!P2 IADD3 R136, P0, R200, R2, RZ ;  /* 0x00000002c888a210 */ /* 0x002fee0007f1e0ff */
[----:B------:R-:W-:Y:S01]  /*8110*/  HMMA.16816.F32.BF16 R112, R188, R194, R112 ;  /* 0x000000c2bc70723c */ /* 0x000fe20000041870 */
[----:B------:R-:W-:Y:S05]  /*8120*/  @!P2 IADD3.X R137, R201, R0, RZ, P0, !PT ;  /* 0x00000000c989a210 */ /* 0x000fea00007fe4ff */
[----:B------:R1:W-:Y:S01]  /*8130*/  @!P2 LDGSTS.E.BYPASS.LTC128B.128 [R246+0x1100], [R136.64], !P6 ;  /* 0x0110000088f6afae */ /* 0x0003e2000f101d48 */
[-C--:B---3--:R-:W-:Y:S05]  /*8140*/  @!P2 IADD3 R200, P1, R136, R2.reuse, RZ ;  /* 0x0000000288c8a210 */ /* 0x088fea0007f3e0ff */
[-C--:B------:R-:W-:Y:S01]  /*8150*/  @!P2 IADD3 R138, P0, R200, R2.reuse, RZ ;  /* 0x00000002c88aa210 */ /* 0x080fe20007f1e0ff */
        /* <DEDUP_REMOVED lines=10> */
[----:B------:R1:W4:Y:S04]  /*8200*/  LDL R0, [R1+0x4c] ;  /* 0x00004c0001007983 */ /* 0x0003280000100800 */
[----:B------:R-:W-:Y:S08]  /*8210*/  LDSM.16.M88.4 R196, [R236+0x2000] ;  /* 0x00200000ecc4783b */ /* 0x000ff00000000200 */
[----:B--2---:R-:W-:Y:S08]  /*8220*/  LDSM.16.M88.4 R136, [R236] ;  /* 0x00000000ec88783b */ /* 0x004ff00000000200 */
[----:B---3--:R-:W2:Y:S08]  /*8230*/  LDSM.16.M88.4 R200, [R234] ;  /* 0x00000000eac8783b */ /* 0x008eb00000000200 */
[----:B------:R-:W3:Y:S08]  /*8240*/  LDSM.16.M88.4 R188, [R234+0x800] ;  /* 0x00080000eabc783b */ /* 0x000ef00000000200 */
[----:B------:R-:W0:Y:S08]  /*8250*/  LDGDEPBAR ;  /* 0x00000000000079af */ /* 0x000e300000000000 */
[----:B------:R-:W1:Y:S01]  /*8260*/  LDSM.16.M88.4 R192, [R234+0x1000] ;  /* 0x00100000eac0783b */ /* 0x000e620000000200 */
[-C--:B--2---:R-:W-:Y:S08]  /*8270*/  HMMA.16816.F32.BF16 R4, R136, R200.reuse, R4 ;  /* 0x000000c88804723c */ /* 0x084ff00000041804 */
[C---:B------:R-:W-:Y:S08]  /*8280*/  HMMA.16816.F32.BF16 R8, R196.reuse, R200, R8 ;  /* 0x000000c8c408723c */ /* 0x040ff00000041808 */
[-C--:B------:R-:W-:Y:S08]  /*8290*/  HMMA.16816.F32.BF16 R12, R196, R202.reuse, R12 ;  /* 0x000000cac40c723c */ /* 0x080ff0000004180c */
[C---:B------:R-:W-:Y:S01]  /*82a0*/  HMMA.16816.F32.BF16 R16, R136.reuse, R202, R16 ;  /* 0x000000ca8810723c */ /* 0x040fe20000041810 */
[----:B------:R-:W2:Y:S07]  /*82b0*/  LDSM.16.M88.4 R200, [R234+0x1800] ;  /* 0x00180000eac8783b */ /* 0x000eae0000000200 */
[-C--:B---3--:R-:W-:Y:S08]  /*82c0*/  HMMA.16816.F32.BF16 R20, R136, R188.reuse, R20 ;  /* 0x000000bc8814723c */ /* 0x088ff00000041814 */
[C---:B------:R-:W-:Y:S08]  /*82d0*/  HMMA.16816.F32.BF16 R24, R196.reuse, R188, R24 ;  /* 0x000000bcc418723c */ /* 0x040ff00000041818 */
[-C--:B------:R-:W-:Y:S08]  /*82e0*/  HMMA.16816.F32.BF16 R28, R196, R190.reuse, R28 ;  /* 0x000000bec41c723c */ /* 0x080ff0000004181c */
[C---:B------:R-:W-:Y:S01]  /*82f0*/  HMMA.16816.F32.BF16 R32, R136.reuse, R190, R32 ;  /* 0x000000be8820723c */ /* 0x040fe20000041820 */
[----:B------:R-:W3:Y:S07]  /*8300*/  LDSM.16.M88.4 R188, [R234+0x2000] ;  /* 0x00200000eabc783b */ /* 0x000eee0000000200 */
        /* <DEDUP_REMOVED lines=14> */
[----:B------:R-:W-:Y:S07]  /*83f0*/  LDSM.16.M88.4 R188, [R237] ;  /* 0x00000000edbc783b */ /* 0x000fee0000000200 */
[-C--:B-1----:R-:W-:Y:S08]  /*8400*/  HMMA.16816.F32.BF16 R84, R136, R192.reuse, R84 ;  /* 0x000000c08854723c */ /* 0x082ff00000041854 */
[C---:B------:R-:W-:Y:S08]  /*8410*/  HMMA.16816.F32.BF16 R88, R196.reuse, R192, R88 ;  /* 0x000000c0c458723c */ /* 0x040ff00000041858 */
[-C--:B------:R-:W-:Y:S08]  /*8420*/  HMMA.16816.F32.BF16 R92, R196, R194.reuse, R92 ;  /* 0x000000c2c45c723c */ /* 0x080ff0000004185c */
[C---:B------:R-:W-:Y:S01]  /*8430*/  HMMA.16816.F32.BF16 R96, R136.reuse, R194, R96 ;  /* 0x000000c28860723c */ /* 0x040fe20000041860 */
[----:B------:R-:W1:Y:S07]  /*8440*/  LDSM.16.M88.4 R192, [R231] ;  /* 0x00000000e7c0783b */ /* 0x000e6e0000000200 */
[-C--:B--2---:R-:W-:Y:S08]  /*8450*/  HMMA.16816.F32.BF16 R100, R136, R200.reuse, R100 ;  /* 0x000000c88864723c */ /* 0x084ff00000041864 */
[C---:B------:R-:W-:Y:S07]  /*8460*/  HMMA.16816.F32.BF16 R104, R196.reuse, R200, R104 ;  /* 0x000000c8c468723c */ /* 0x040fee0000041868 */
[----:B------:R-:W-:Y:S01]  /*8470*/  IMAD R200, R204, -0x70, RZ ;  /* 0xffffff90ccc87824 */ /* 0x000fe200078e02ff */
[-C--:B------:R-:W-:Y:S01]  /*8480*/  HMMA.16816.F32.BF16 R108, R196, R202.reuse, R108 ;  /* 0x000000cac46c723c */ /* 0x080fe2000004186c */
[----:B------:R-:W2:Y:S03]  /*8490*/  LDSM.16.M88.4 R196, [R237+0x2000] ;  /* 0x00200000edc4783b */ /* 0x000ea60000000200 */
[----:B------:R-:W-:Y:S04]  /*84a0*/  IADD3 R200, -R205, 0x1, R200 ;  /* 0x00000001cdc87810 */ /* 0x000fe80007ffe1c8 */
[----:B------:R-:W-:Y:S01]  /*84b0*/  HMMA.16816.F32.BF16 R112, R136, R202, R112 ;  /* 0x000000ca8870723c */ /* 0x000fe20000041870 */
[----:B------:R-:W-:Y:S03]  /*84c0*/  LDSM.16.M88.4 R136, [R231+0x800] ;  /* 0x00080000e788783b */ /* 0x000fe60000000200 */
[----:B------:R-:W-:Y:S04]  /*84d0*/  IADD3 R200, R200, c[0x0][0x1d0], RZ ;  /* 0x00007400c8c87a10 */ /* 0x000fe80007ffe0ff */
[----:B------:R-:W-:Y:S01]  /*84e0*/  IADD3 R200, R200, -c[0x0][0x168], RZ ;  /* 0x80005a00c8c87a10 */ /* 0x000fe20007ffe0ff */
[-C--:B-1----:R-:W-:Y:S03]  /*84f0*/  HMMA.16816.F32.BF16 R4, R188, R192.reuse, R4 ;  /* 0x000000c0bc04723c */ /* 0x082fe60000041804 */
[----:B----4-:R-:W-:Y:S05]  /*8500*/  @P4 IMAD.MOV.U32 R0, RZ, RZ, R206 ;  /* 0x000000ffff004224 */ /* 0x010fea00078e00ce */
[----:B------:R-:W1:Y:S01]  /*8510*/  SHFL.IDX PT, R135, R0, 0x1, 0x1c1f ;  /* 0x003c1f0000877f89 */ /* 0x000e6200000e0000 */
[C---:B--2---:R-:W-:Y:S07]  /*8520*/  HMMA.16816.F32.BF16 R8, R196.reuse, R192, R8 ;  /* 0x000000c0c408723c */ /* 0x044fee0000041808 */
[----:B------:R-:W2:Y:S01]  /*8530*/  SHFL.IDX PT, R202, R0, RZ, 0x1c1f ;  /* 0x001c1fff00ca7589 */ /* 0x000ea200000e0000 */
[-C--:B------:R-:W-:Y:S07]  /*8540*/  HMMA.16816.F32.BF16 R12, R196, R194.reuse, R12 ;  /* 0x000000c2c40c723c */ /* 0x080fee000004180c */
[----:B------:R-:W-:Y:S01]  /*8550*/  SHFL.IDX PT, R201, R0, 0x3, 0x1c1f ;  /* 0x007c1f0000c97f89 */ /* 0x000fe200000e0000 */
[C---:B------:R-:W-:Y:S07]  /*8560*/  HMMA.16816.F32.BF16 R16, R188.reuse, R194, R16 ;  /* 0x000000c2bc10723c */ /* 0x040fee0000041810 */
[----:B------:R2:W3:Y:S01]  /*8570*/  SHFL.IDX PT, R2, R0, 0x2, 0x1c1f ;  /* 0x005c1f0000027f89 */ /* 0x0004e200000e0000 */
[----:B-1----:R-:W-:Y:S01]  /*8580*/  IMAD.IADD R135, R200, 0x1, R135 ;  /* 0x00000001c8877824 */ /* 0x002fe200078e0287 */
[-C--:B------:R-:W-:Y:S04]  /*8590*/  HMMA.16816.F32.BF16 R20, R188, R136.reuse, R20 ;  /* 0x00000088bc14723c */ /* 0x080fe80000041814 */
[C---:B------:R-:W-:Y:S02]  /*85a0*/  ISETP.GT.AND P1, PT, R135.reuse, RZ, PT ;  /* 0x000000ff8700720c */ /* 0x040fe40003f24270 */
[----:B------:R-:W1:Y:S01]  /*85b0*/  LDSM.16.M88.4 R192, [R231+0x1000] ;  /* 0x00100000e7c0783b */ /* 0x000e620000000200 */
[----:B------:R-:W-:Y:S02]  /*85c0*/  ISETP.GT.AND P0, PT, R135, 0x1, PT ;  /* 0x000000018700780c */ /* 0x000fe40003f04270 */
[----:B------:R-:W-:Y:S01]  /*85d0*/  FSEL R205, R6, -INF , P1 ;  /* 0xff80000006cd7808 */ /* 0x000fe20000800000 */
[C---:B------:R-:W-:Y:S02]  /*85e0*/  HMMA.16816.F32.BF16 R24, R196.reuse, R136, R24 ;  /* 0x00000088c418723c */ /* 0x040fe40000041818 */
[----:B------:R-:W-:Y:S06]  /*85f0*/  FSEL R203, R7, -INF , P0 ;  /* 0xff80000007cb7808 */ /* 0x000fec0000000000 */
[-C--:B------:R-:W-:Y:S01]  /*8600*/  HMMA.16816.F32.BF16 R28, R196, R138.reuse, R28 ;  /* 0x0000008ac41c723c */ /* 0x080fe2000004181c */
[C---:B--2---:R-:W-:Y:S03]  /*8610*/  IADD3 R0, R200.reuse, R202, RZ ;  /* 0x000000cac8007210 */ /* 0x044fe60007ffe0ff */
[C---:B---3--:R-:W-:Y:S01]  /*8620*/  IMAD.IADD R2, R200.reuse, 0x1, R2 ;  /* 0x00000001c8027824 */ /* 0x048fe200078e0202 */
[----:B------:R-:W-:Y:S02]  /*8630*/  IADD3 R200, R200, R201, RZ ;  /* 0x000000c9c8c87210 */ /* 0x000fe40007ffe0ff */
[C---:B------:R-:W-:Y:S01]  /*8640*/  ISETP.GT.AND P3, PT, R0.reuse, RZ, PT ;  /* 0x000000ff0000720c */ /* 0x040fe20003f64270 */
[C---:B------:R-:W-:Y:S01]  /*8650*/  HMMA.16816.F32.BF16 R32, R188.reuse, R138, R32 ;  /* 0x0000008abc20723c */ /* 0x040fe20000041820 */
[----:B------:R-:W-:Y:S03]  /*8660*/  ISETP.GT.AND P2, PT, R0, 0x1, PT ;  /* 0x000000010000780c */ /* 0x000fe60003f44270 */
[----:B------:R-:W-:Y:S02]  /*8670*/  FSEL R201, R4, -INF , P3 ;  /* 0xff80000004c97808 */ /* 0x000fe40001800000 */
[----:B------:R-:W-:Y:S02]  /*8680*/  FSEL R202, R5, -INF , P2 ;  /* 0xff80000005ca7808 */ /* 0x000fe40001000000 */
[----:B------:R-:W2:Y:S01]  /*8690*/  LDSM.16.M88.4 R4, [R231+0x1800] ;  /* 0x00180000e704783b */ /* 0x000ea20000000200 */
[C---:B------:R-:W-:Y:S02]  /*86a0*/  ISETP.GT.AND P3, PT, R2.reuse, RZ, PT ;  /* 0x000000ff0200720c */ /* 0x040fe40003f64270 */
[----:B------:R-:W-:Y:S02]  /*86b0*/  ISETP.GT.AND P2, PT, R2, 0x1, PT ;  /* 0x000000010200780c */ /* 0x000fe40003f44270 */
[C---:B------:R-:W-:Y:S02]  /*86c0*/  ISETP.GT.AND P1, PT, R200.reuse, RZ, PT ;  /* 0x000000ffc800720c */ /* 0x040fe40003f24270 */
[----:B------:R-:W-:Y:S02]  /*86d0*/  ISETP.GT.AND P0, PT, R200, 0x1, PT ;  /* 0x00000001c800780c */ /* 0x000fe40003f04270 */
[----:B------:R-:W-:Y:S02]  /*86e0*/  FSEL R206, R8, -INF , P3 ;  /* 0xff80000008ce7808 */ /* 0x000fe40001800000 */
[----:B------:R-:W-:Y:S01]  /*86f0*/  FSEL R207, R9, -INF , P2 ;  /* 0xff80000009cf7808 */ /* 0x000fe20001000000 */
[-C--:B-1----:R-:W-:Y:S01]  /*8700*/  HMMA.16816.F32.BF16 R36, R188, R192.reuse, R36 ;  /* 0x000000c0bc24723c */ /* 0x082fe20000041824 */
[----:B------:R-:W-:Y:S02]  /*8710*/  FSEL R209, R10, -INF , P1 ;  /* 0xff8000000ad17808 */ /* 0x000fe40000800000 */
[----:B------:R-:W-:Y:S02]  /*8720*/  FSEL R208, R11, -INF , P0 ;  /* 0xff8000000bd07808 */ /* 0x000fe40000000000 */
[----:B------:R-:W1:Y:S01]  /*8730*/  LDSM.16.M88.4 R8, [R231+0x2000] ;  /* 0x00200000e708783b */ /* 0x000e620000000200 */
[----:B------:R-:W-:Y:S02]  /*8740*/  ISETP.GT.AND P2, PT, R2, 0x9, PT ;  /* 0x000000090200780c */ /* 0x000fe40003f44270 */
[C---:B------:R-:W-:Y:S01]  /*8750*/  HMMA.16816.F32.BF16 R40, R196.reuse, R192, R40 ;  /* 0x000000c0c428723c */ /* 0x040fe20000041828 */
[C---:B------:R-:W-:Y:S02]  /*8760*/  ISETP.GT.AND P1, PT, R200.reuse, 0x8, PT ;  /* 0x00000008c800780c */ /* 0x040fe40003f24270 */
[----:B------:R-:W-:Y:S02]  /*8770*/  ISETP.GT.AND P0, PT, R200, 0x9, PT ;  /* 0x00000009c800780c */ /* 0x000fe40003f04270 */
[----:B------:R-:W-:Y:S02]  /*8780*/  FSEL R139, R13, -INF , P2 ;  /* 0xff8000000d8b7808 */ /* 0x000fe40001000000 */
[----:B------:R-:W-:Y:S01]  /*8790*/  ISETP.GT.AND P2, PT, R0, 0x9, PT ;  /* 0x000000090000780c */ /* 0x000fe20003f44270 */
[-C--:B------:R-:W-:Y:S01]  /*87a0*/  HMMA.16816.F32.BF16 R44, R196, R194.reuse, R44 ;  /* 0x000000c2c42c723c */ /* 0x080fe2000004182c */
[----:B------:R-:W-:Y:S02]  /*87b0*/  FSEL R14, R14, -INF , P1 ;  /* 0xff8000000e0e7808 */ /* 0x000fe40000800000 */
[----:B------:R-:W-:Y:S02]  /*87c0*/  ISETP.GT.AND P1, PT, R135, 0x8, PT ;  /* 0x000000088700780c */ /* 0x000fe40003f24270 */
[----:B------:R-:W-:Y:S02]  /*87d0*/  FSEL R17, R17, -INF , P2 ;  /* 0xff80000011117808 */ /* 0x000fe40001000000 */
[----:B------:R-:W-:Y:S01]  /*87e0*/  ISETP.GT.AND P2, PT, R0, 0x11, PT ;  /* 0x000000110000780c */ /* 0x000fe20003f44270 */
[C---:B------:R-:W-:Y:S01]  /*87f0*/  HMMA.16816.F32.BF16 R48, R188.reuse, R194, R48 ;  /* 0x000000c2bc30723c */ /* 0x040fe20000041830 */
[----:B------:R-:W-:Y:S02]  /*8800*/  FSEL R15, R15, -INF , P0 ;  /* 0xff8000000f0f7808 */ /* 0x000fe40000000000 */
[----:B------:R-:W-:Y:S02]  /*8810*/  ISETP.GT.AND P0, PT, R135, 0x9, PT ;  /* 0x000000098700780c */ /* 0x000fe40003f04270 */
[----:B------:R-:W-:Y:S02]  /*8820*/  FSEL R211, R21, -INF , P2 ;  /* 0xff80000015d37808 */ /* 0x000fe40001000000 */
[----:B------:R-:W-:Y:S01]  /*8830*/  ISETP.GT.AND P2, PT, R2, 0x11, PT ;  /* 0x000000110200780c */ /* 0x000fe20003f44270 */
[-C--:B--2---:R-:W-:Y:S01]  /*8840*/  HMMA.16816.F32.BF16 R52, R188, R4.reuse, R52 ;  /* 0x00000004bc34723c */ /* 0x084fe20000041834 */
        /* <DEDUP_REMOVED lines=8> */
[C---:B------:R-:W-:Y:S01]  /*88d0*/  ISETP.GT.AND P2, PT, R0.reuse, 0x19, PT ;  /* 0x000000190000780c */ /* 0x040fe20003f44270 */
[-C--:B------:R-:W-:Y:S01]  /*88e0*/  HMMA.16816.F32.BF16 R60, R196, R6.reuse, R60 ;  /* 0x00000006c43c723c */ /* 0x080fe2000004183c */
[----:B------:R-:W-:Y:S02]  /*88f0*/  FSEL R19, R19, -INF , P0 ;  /* 0xff80000013137808 */ /* 0x000fe40000000000 */
[----:B------:R-:W-:Y:S02]  /*8900*/  ISETP.GT.AND P0, PT, R135, 0x11, PT ;  /* 0x000000118700780c */ /* 0x000fe40003f04270 */
[----:B------:R-:W-:Y:S02]  /*8910*/  FSEL R193, R33, -INF , P2 ;  /* 0xff80000021c17808 */ /* 0x000fe40001000000 */
[----:B------:R-:W-:Y:S01]  /*8920*/  ISETP.GT.AND P2, PT, R0, 0x21, PT ;  /* 0x000000210000780c */ /* 0x000fe20003f44270 */
[C---:B------:R-:W-:Y:S01]  /*8930*/  HMMA.16816.F32.BF16 R64, R188.reuse, R6, R64 ;  /* 0x00000006bc40723c */ /* 0x040fe20000041840 */
[----:B------:R-:W2:Y:S01]  /*8940*/  LDSM.16.M88.4 R4, [R231+0x2800] ;  /* 0x00280000e704783b */ /* 0x000ea20000000200 */
[C---:B------:R-:W-:Y:S02]  /*8950*/  ISETP.GT.AND P3, PT, R2.reuse, 0x8, PT ;  /* 0x000000080200780c */ /* 0x040fe40003f64270 */
[----:B------:R-:W-:Y:S02]  /*8960*/  FSEL R250, R37, -INF , P2 ;  /* 0xff80000025fa7808 */ /* 0x000fe40001000000 */
[----:B------:R-:W-:Y:S02]  /*8970*/  ISETP.GT.AND P2, PT, R2, 0x21, PT ;  /* 0x000000210200780c */ /* 0x000fe40003f44270 */
[-C--:B-1----:R-:W-:Y:S01]  /*8980*/  HMMA.16816.F32.BF16 R68, R188, R8.reuse, R68 ;  /* 0x00000008bc44723c */ /* 0x082fe20000041844 */
        /* <DEDUP_REMOVED lines=9> */
[-C--:B------:R-:W-:Y:S01]  /*8a20*/  HMMA.16816.F32.BF16 R76, R196, R10.reuse, R76 ;  /* 0x0000000ac44c723c */ /* 0x080fe2000004184c */
[----:B------:R-:W-:Y:S02]  /*8a30*/  FSEL R221, R27, -INF , P0 ;  /* 0xff8000001bdd7808 */ /* 0x000fe40000000000 */
[----:B------:R-:W-:Y:S02]  /*8a40*/  ISETP.GT.AND P0, PT, R200, 0x19, PT ;  /* 0x00000019c800780c */ /* 0x000fe40003f04270 */
[----:B------:R-:W-:Y:S01]  /*8a50*/  FSEL R248, R49, -INF , P2 ;  /* 0xff80000031f87808 */ /* 0x000fe20001000000 */
[----:B------:R-:W-:Y:S01]  /*8a60*/  IMAD.MOV.U32 R49, RZ, RZ, R226 ;  /* 0x000000ffff317224 */ /* 0x000fe200078e00e2 */
[----:B------:R-:W-:Y:S01]  /*8a70*/  ISETP.GT.AND P2, PT, R0, 0x31, PT ;  /* 0x000000310000780c */ /* 0x000fe20003f44270 */
[C---:B------:R-:W-:Y:S01]  /*8a80*/  HMMA.16816.F32.BF16 R80, R188.reuse, R10, R80 ;  /* 0x0000000abc50723c */ /* 0x040fe20000041850 */
[----:B------:R-:W-:Y:S02]  /*8a90*/  FSEL R219, R30, -INF , P1 ;  /* 0xff8000001edb7808 */ /* 0x000fe40000800000 */
[----:B------:R-:W-:Y:S02]  /*8aa0*/  ISETP.GT.AND P1, PT, R135, 0x18, PT ;  /* 0x000000188700780c */ /* 0x000fe40003f24270 */
[----:B------:R-:W-:Y:S02]  /*8ab0*/  FSEL R53, R53, -INF , P2 ;  /* 0xff80000035357808 */ /* 0x000fe40001000000 */
[----:B------:R-:W-:Y:S02]  /*8ac0*/  ISETP.GT.AND P2, PT, R2, 0x31, PT ;  /* 0x000000310200780c */ /* 0x000fe40003f44270 */
[----:B------:R-:W-:Y:S01]  /*8ad0*/  FSEL R220, R31, -INF , P0 ;  /* 0xff8000001fdc7808 */ /* 0x000fe20000000000 */
[-C--:B--2---:R-:W-:Y:S01]  /*8ae0*/  HMMA.16816.F32.BF16 R84, R188, R4.reuse, R84 ;  /* 0x00000004bc54723c */ /* 0x084fe20000041854 */
[----:B------:R-:W-:Y:S02]  /*8af0*/  ISETP.GT.AND P0, PT, R135, 0x19, PT ;  /* 0x000000198700780c */ /* 0x000fe40003f04270 */
[----:B------:R-:W-:Y:S02]  /*8b00*/  FSEL R8, R57, -INF , P2 ;  /* 0xff80000039087808 */ /* 0x000fe40001000000 */
[----:B------:R-:W-:Y:S02]  /*8b10*/  FSEL R195, R34, -INF , P1 ;  /* 0xff80000022c37808 */ /* 0x000fe40000800000 */
[----:B------:R-:W-:Y:S01]  /*8b20*/  ISETP.GT.AND P1, PT, R135, 0x20, PT ;  /* 0x000000208700780c */ /* 0x000fe20003f24270 */
[----:B------:R1:W-:Y:S01]  /*8b30*/  STL [R1], R8 ;  /* 0x0000000801007387 */ /* 0x0003e20000100800 */
[----:B------:R-:W-:Y:S01]  /*8b40*/  FSEL R194, R35, -INF , P0 ;  /* 0xff80000023c27808 */ /* 0x000fe20000000000 */
[C---:B------:R-:W-:Y:S01]  /*8b50*/  HMMA.16816.F32.BF16 R88, R196.reuse, R4, R88 ;  /* 0x00000004c458723c */ /* 0x040fe20000041858 */
[----:B------:R-:W-:Y:S02]  /*8b60*/  ISETP.GT.AND P0, PT, R135, 0x21, PT ;  /* 0x000000218700780c */ /* 0x000fe40003f04270 */
[----:B------:R-:W-:Y:S02]  /*8b70*/  FSEL R34, R38, -INF , P1 ;  /* 0xff80000026227808 */ /* 0x000fe40000800000 */
[----:B------:R-:W-:Y:S02]  /*8b80*/  ISETP.GT.AND P1, PT, R200, 0x20, PT ;  /* 0x00000020c800780c */ /* 0x000fe40003f24270 */
[----:B------:R-:W-:Y:S01]  /*8b90*/  FSEL R235, R39, -INF , P0 ;  /* 0xff80000027eb7808 */ /* 0x000fe20000000000 */
[-C--:B------:R-:W-:Y:S01]  /*8ba0*/  HMMA.16816.F32.BF16 R92, R196, R6.reuse, R92 ;  /* 0x00000006c45c723c */ /* 0x080fe2000004185c */
[----:B------:R-:W-:Y:S02]  /*8bb0*/  FSEL R224, R42, -INF , P1 ;  /* 0xff8000002ae07808 */ /* 0x000fe40000800000 */
[C---:B------:R-:W-:Y:S01]  /*8bc0*/  ISETP.GT.AND P1, PT, R200.reuse, 0x28, PT ;  /* 0x00000028c800780c */ /* 0x040fe20003f24270 */
[----:B------:R-:W-:Y:S01]  /*8bd0*/  IMAD.MOV.U32 R41, RZ, RZ, R235 ;  /* 0x000000ffff297224 */ /* 0x000fe200078e00eb */
[----:B------:R-:W-:Y:S02]  /*8be0*/  ISETP.GT.AND P0, PT, R200, 0x21, PT ;  /* 0x00000021c800780c */ /* 0x000fe40003f04270 */
[----:B------:R-:W-:Y:S01]  /*8bf0*/  FSEL R222, R46, -INF , P1 ;  /* 0xff8000002ede7808 */ /* 0x000fe20000800000 */
[C---:B------:R-:W-:Y:S01]  /*8c00*/  HMMA.16816.F32.BF16 R96, R188.reuse, R6, R96 ;  /* 0x00000006bc60723c */ /* 0x040fe20000041860 */
[----:B------:R-:W-:Y:S02]  /*8c10*/  ISETP.GT.AND P1, PT, R135, 0x28, PT ;  /* 0x000000288700780c */ /* 0x000fe40003f24270 */
[----:B------:R-:W-:Y:S01]  /*8c20*/  ISETP.GT.AND P2, PT, R2, 0x39, PT ;  /* 0x000000390200780c */ /* 0x000fe20003f44270 */
[----:B------:R-:W-:Y:S01]  /*8c30*/  IMAD.MOV.U32 R57, RZ, RZ, R222 ;  /* 0x000000ffff397224 */ /* 0x000fe200078e00de */
[----:B------:R-:W-:Y:S02]  /*8c40*/  FSEL R223, R43, -INF , P0 ;  /* 0xff8000002bdf7808 */ /* 0x000fe40000000000 */
[----:B------:R-:W-:Y:S02]  /*8c50*/  ISETP.GT.AND P0, PT, R200, 0x29, PT ;  /* 0x00000029c800780c */ /* 0x000fe40003f04270 */
[----:B------:R-:W-:Y:S02]  /*8c60*/  FSEL R251, R50, -INF , P1 ;  /* 0xff80000032fb7808 */ /* 0x000fe40000800000 */
[----:B------:R-:W-:Y:S02]  /*8c70*/  ISETP.GT.AND P1, PT, R135, 0x30, PT ;  /* 0x000000308700780c */ /* 0x000fe40003f24270 */
[----:B------:R-:W-:Y:S02]  /*8c80*/  FSEL R25, R47, -INF , P0 ;  /* 0xff8000002f197808 */ /* 0x000fe40000000000 */
[----:B------:R-:W-:Y:S02]  /*8c90*/  ISETP.GT.AND P0, PT, R135, 0x29, PT ;  /* 0x000000298700780c */ /* 0x000fe40003f04270 */
[----:B------:R-:W-:Y:S02]  /*8ca0*/  FSEL R54, R54, -INF , P1 ;  /* 0xff80000036367808 */ /* 0x000fe40000800000 */
[----:B------:R-:W-:Y:S01]  /*8cb0*/  FSEL R252, R51, -INF , P0 ;  /* 0xff80000033fc7808 */ /* 0x000fe20000000000 */
[----:B------:R-:W-:Y:S01]  /*8cc0*/  IMAD.MOV.U32 R51, RZ, RZ, R223 ;  /* 0x000000ffff337224 */ /* 0x000fe200078e00df */
[----:B------:R-:W-:Y:S02]  /*8cd0*/  ISETP.GT.AND P0, PT, R135, 0x31, PT ;  /* 0x000000318700780c */ /* 0x000fe40003f04270 */
[----:B------:R-:W-:Y:S02]  /*8ce0*/  ISETP.GT.AND P1, PT, R200, 0x30, PT ;  /* 0x00000030c800780c */ /* 0x000fe40003f24270 */
[----:B------:R-:W-:Y:S02]  /*8cf0*/  FSEL R55, R55, -INF , P0 ;  /* 0xff80000037377808 */ /* 0x000fe40000000000 */
[----:B------:R-:W-:Y:S02]  /*8d00*/  FSEL R138, R12, -INF , P3 ;  /* 0xff8000000c8a7808 */ /* 0x000fe40001800000 */
[----:B------:R-:W-:Y:S02]  /*8d10*/  FSEL R30, R58, -INF , P1 ;  /* 0xff8000003a1e7808 */ /* 0x000fe40000800000 */
[----:B------:R-:W-:Y:S02]  /*8d20*/  ISETP.GT.AND P1, PT, R200, 0x38, PT ;  /* 0x00000038c800780c */ /* 0x000fe40003f24270 */
[----:B------:R-:W-:Y:S02]  /*8d30*/  ISETP.GT.AND P3, PT, R0, 0x8, PT ;  /* 0x000000080000780c */ /* 0x000fe40003f64270 */
[----:B------:R-:W-:Y:S02]  /*8d40*/  ISETP.GT.AND P0, PT, R200, 0x31, PT ;  /* 0x00000031c800780c */ /* 0x000fe40003f04270 */
[----:B-1----:R-:W-:Y:S02]  /*8d50*/  FSEL R8, R62, -INF , P1 ;  /* 0xff8000003e087808 */ /* 0x002fe40000800000 */
[----:B------:R-:W-:Y:S02]  /*8d60*/  FSEL R16, R16, -INF , P3 ;  /* 0xff80000010107808 */ /* 0x000fe40001800000 */
[----:B------:R-:W-:Y:S01]  /*8d70*/  ISETP.GT.AND P3, PT, R0, 0x10, PT ;  /* 0x000000100000780c */ /* 0x000fe20003f64270 */
[----:B------:R1:W-:Y:S01]  /*8d80*/  STL [R1+0x4], R8 ;  /* 0x0000040801007387 */ /* 0x0003e20000100800 */
[----:B------:R-:W-:Y:S02]  /*8d90*/  FSEL R31, R59, -INF , P0 ;  /* 0xff8000003b1f7808 */ /* 0x000fe40000000000 */
[----:B------:R-:W-:Y:S01]  /*8da0*/  ISETP.GT.AND P0, PT, R200, 0x39, PT ;  /* 0x00000039c800780c */ /* 0x000fe20003f04270 */
[----:B------:R-:W-:Y:S01]  /*8db0*/  STL [R1+0xb4], R231 ;  /* 0x0000b4e701007387 */ /* 0x000fe20000100800 */
[----:B------:R-:W-:Y:S02]  /*8dc0*/  FSEL R210, R20, -INF , P3 ;  /* 0xff80000014d27808 */ /* 0x000fe40001800000 */
[----:B------:R-:W-:Y:S02]  /*8dd0*/  ISETP.GT.AND P3, PT, R2, 0x10, PT ;  /* 0x000000100200780c */ /* 0x000fe40003f64270 */
[----:B------:R-:W-:Y:S02]  /*8de0*/  FSEL R42, R63, -INF , P0 ;  /* 0xff8000003f2a7808 */ /* 0x000fe40000000000 */
[----:B------:R-:W-:Y:S02]  /*8df0*/  ISETP.GT.AND P0, PT, R135, 0x39, PT ;  /* 0x000000398700780c */ /* 0x000fe40003f04270 */
[----:B------:R-:W-:Y:S02]  /*8e00*/  FSEL R214, R24, -INF , P3 ;  /* 0xff80000018d67808 */ /* 0x000fe40001800000 */
[----:B------:R-:W-:Y:S02]  /*8e10*/  FSEL R24, R67, -INF , P0 ;  /* 0xff80000043187808 */ /* 0x000fe40000000000 */
[----:B------:R-:W-:Y:S02]  /*8e20*/  ISETP.GT.AND P0, PT, R135, 0x41, PT ;  /* 0x000000418700780c */ /* 0x000fe40003f04270 */
[----:B------:R-:W-:Y:S02]  /*8e30*/  ISETP.GT.AND P3, PT, R2, 0x18, PT ;  /* 0x000000180200780c */ /* 0x000fe40003f64270 */
[----:B------:R-:W-:Y:S02]  /*8e40*/  FSEL R5, R71, -INF , P0 ;  /* 0xff80000047057808 */ /* 0x000fe40000000000 */
[----:B------:R-:W-:Y:S02]  /*8e50*/  FSEL R213, R28, -INF , P3 ;  /* 0xff8000001cd57808 */ /* 0x000fe40001800000 */
[----:B------:R-:W-:Y:S01]  /*8e60*/  ISETP.GT.AND P3, PT, R0, 0x18, PT ;  /* 0x000000180000780c */ /* 0x000fe20003f64270 */
[----:B------:R2:W-:Y:S01]  /*8e70*/  STL [R1+0x8], R5 ;  /* 0x0000080501007387 */ /* 0x0005e20000100800 */
[----:B------:R-:W-:Y:S02]  /*8e80*/  FSEL R241, R61, -INF , P2 ;  /* 0xff8000003df17808 */ /* 0x000fe40001000000 */
[----:B------:R-:W-:Y:S02]  /*8e90*/  FSEL R192, R32, -INF , P3 ;  /* 0xff80000020c07808 */ /* 0x000fe40001800000 */
[C---:B------:R-:W-:Y:S02]  /*8ea0*/  ISETP.GT.AND P3, PT, R0.reuse, 0x20, PT ;  /* 0x000000200000780c */ /* 0x040fe40003f64270 */
[----:B------:R-:W-:Y:S02]  /*8eb0*/  ISETP.GT.AND P2, PT, R0, 0x39, PT ;  /* 0x000000390000780c */ /* 0x000fe40003f44270 */
[----:B------:R-:W-:Y:S02]  /*8ec0*/  FSEL R249, R36, -INF , P3 ;  /* 0xff80000024f97808 */ /* 0x000fe40001800000 */
[----:B------:R-:W-:Y:S02]  /*8ed0*/  ISETP.GT.AND P3, PT, R2, 0x20, PT ;  /* 0x000000200200780c */ /* 0x000fe40003f64270 */
[----:B-1----:R-:W-:Y:S02]  /*8ee0*/  FMNMX.FTZ R8, R201, R3, !PT ;  /* 0x00000003c9087209 */ /* 0x002fe40007810000 */
[----:B------:R-:W-:Y:S02]  /*8ef0*/  FSEL R234, R40, -INF , P3 ;  /* 0xff80000028ea7808 */ /* 0x000fe40001800000 */
[----:B------:R-:W-:Y:S02]  /*8f00*/  ISETP.GT.AND P3, PT, R2, 0x28, PT ;  /* 0x000000280200780c */ /* 0x000fe40003f64270 */
[----:B------:R-:W-:Y:S01]  /*8f10*/  FMNMX.FTZ R12, R202, R8, !PT ;  /* 0x00000008ca0c7209 */ /* 0x000fe20007810000 */
[----:B------:R-:W-:Y:S01]  /*8f20*/  IMAD.MOV.U32 R46, RZ, RZ, R234 ;  /* 0x000000ffff2e7224 */ /* 0x000fe200078e00ea */
[----:B------:R-:W-:Y:S01]  /*8f30*/  FSEL R227, R44, -INF , P3 ;  /* 0xff8000002ce37808 */ /* 0x000fe20001800000 */
[----:B------:R-:W1:Y:S01]  /*8f40*/  LDSM.16.M88.4 R8, [R231+0x3000] ;  /* 0x00300000e708783b */ /* 0x000e620000000200 */
[----:B------:R-:W-:Y:S01]  /*8f50*/  FSEL R44, R65, -INF , P2 ;  /* 0xff800000412c7808 */ /* 0x000fe20001000000 */
[----:B------:R-:W-:Y:S04]  /*8f60*/  DEPBAR.LE SB0, 0x0 ;  /* 0x000080000000791a */ /* 0x000fe80000000000 */
[----:B------:R-:W-:Y:S02]  /*8f70*/  ISETP.GT.AND P2, PT, R0, 0x41, PT ;  /* 0x000000410000780c */ /* 0x000fe40003f44270 */
[----:B------:R-:W-:Y:S01]  /*8f80*/  FMNMX.FTZ R4, R16, R12, !PT ;  /* 0x0000000c10047209 */ /* 0x000fe20007810000 */
[----:B------:R-:W-:Y:S01]  /*8f90*/  BAR.SYNC.DEFER_BLOCKING 0x0 ;  /* 0x0000000000007b1d */ /* 0x000fe20000010000 */
[----:B------:R-:W-:Y:S02]  /*8fa0*/  FSEL R242, R69, -INF , P2 ;  /* 0xff80000045f27808 */ /* 0x000fe40001000000 */
[----:B------:R-:W-:Y:S02]  /*8fb0*/  ISETP.GT.AND P2, PT, R2, 0x41, PT ;  /* 0x000000410200780c */ /* 0x000fe40003f44270 */
[----:B------:R-:W-:Y:S02]  /*8fc0*/  ISETP.GT.AND P0, PT, R200, 0x41, PT ;  /* 0x00000041c800780c */ /* 0x000fe40003f04270 */
[----:B------:R-:W-:Y:S02]  /*8fd0*/  FSEL R12, R73, -INF , P2 ;  /* 0xff800000490c7808 */ /* 0x000fe40001000000 */
[----:B--2---:R-:W-:Y:S02]  /*8fe0*/  FSEL R5, R75, -INF , P0 ;  /* 0xff8000004b057808 */ /* 0x004fe40000000000 */
[----:B------:R-:W-:Y:S01]  /*8ff0*/  ISETP.GT.AND P2, PT, R2, 0x49, PT ;  /* 0x000000490200780c */ /* 0x000fe20003f44270 */
[----:B------:R-:W-:Y:S01]  /*9000*/  STL [R1+0xc], R12 ;  /* 0x00000c0c01007387 */ /* 0x000fe20000100800 */
[----:B------:R-:W-:Y:S02]  /*9010*/  ISETP.GT.AND P3, PT, R0, 0x28, PT ;  /* 0x000000280000780c */ /* 0x000fe40003f64270 */
[----:B------:R-:W-:Y:S01]  /*9020*/  FMNMX.FTZ R4, R17, R4, !PT ;  /* 0x0000000411047209 */ /* 0x000fe20007810000 */
[----:B------:R2:W-:Y:S01]  /*9030*/  STL [R1+0x14], R5 ;  /* 0x0000140501007387 */ /* 0x0005e20000100800 */
[----:B------:R-:W-:Y:S01]  /*9040*/  FSEL R225, R48, -INF , P3 ;  /* 0xff80000030e17808 */ /* 0x000fe20001800000 */
[----:B------:R-:W-:Y:S01]  /*9050*/  IMAD.MOV.U32 R48, RZ, RZ, R227 ;  /* 0x000000ffff307224 */ /* 0x000fe200078e00e3 */
[----:B------:R-:W-:Y:S02]  /*9060*/  ISETP.GT.AND P3, PT, R0, 0x30, PT ;  /* 0x000000300000780c */ /* 0x000fe40003f64270 */
[----:B------:R-:W-:Y:S02]  /*9070*/  FMNMX.FTZ R4, R210, R4, !PT ;  /* 0x00000004d2047209 */ /* 0x000fe40007810000 */
[----:B------:R-:W-:Y:S02]  /*9080*/  FSEL R36, R52, -INF , P3 ;  /* 0xff80000034247808 */ /* 0x000fe40001800000 */
[----:B------:R-:W-:Y:S02]  /*9090*/  ISETP.GT.AND P3, PT, R2, 0x30, PT ;  /* 0x000000300200780c */ /* 0x000fe40003f64270 */
[----:B------:R-:W-:Y:S02]  /*90a0*/  FMNMX.FTZ R4, R211, R4, !PT ;  /* 0x00000004d3047209 */ /* 0x000fe40007810000 */
[----:B------:R-:W-:Y:S02]  /*90b0*/  FSEL R26, R56, -INF , P3 ;  /* 0xff800000381a7808 */ /* 0x000fe40001800000 */
[----:B------:R-:W-:Y:S01]  /*90c0*/  ISETP.GT.AND P3, PT, R2, 0x38, PT ;  /* 0x000000380200780c */ /* 0x000fe20003f64270 */
[-C--:B-1----:R-:W-:Y:S01]  /*90d0*/  HMMA.16816.F32.BF16 R100, R188, R8.reuse, R100 ;  /* 0x00000008bc64723c */ /* 0x082fe20000041864 */
[----:B------:R-:W-:Y:S02]  /*90e0*/  FMNMX.FTZ R4, R192, R4, !PT ;  /* 0x00000004c0047209 */ /* 0x000fe40007810000 */
[----:B------:R-:W-:Y:S02]  /*90f0*/  FSEL R236, R60, -INF , P3 ;  /* 0xff8000003cec7808 */ /* 0x000fe40001800000 */
[C---:B------:R-:W-:Y:S02]  /*9100*/  ISETP.GT.AND P3, PT, R0.reuse, 0x38, PT ;  /* 0x000000380000780c */ /* 0x040fe40003f64270 */
[----:B------:R-:W-:Y:S01]  /*9110*/  FMNMX.FTZ R4, R193, R4, !PT ;  /* 0x00000004c1047209 */ /* 0x000fe20007810000 */
[C---:B------:R-:W-:Y:S01]  /*9120*/  HMMA.16816.F32.BF16 R104, R196.reuse, R8, R104 ;  /* 0x00000008c468723c */ /* 0x040fe20000041868 */
[----:B--2---:R-:W-:Y:S02]  /*9130*/  FSEL R5, R77, -INF , P2 ;  /* 0xff8000004d057808 */ /* 0x004fe40001000000 */
[----:B------:R-:W-:Y:S02]  /*9140*/  ISETP.GT.AND P2, PT, R0, 0x49, PT ;  /* 0x000000490000780c */ /* 0x000fe40003f44270 */
[----:B------:R-:W-:Y:S01]  /*9150*/  FSEL R35, R64, -INF , P3 ;  /* 0xff80000040237808 */ /* 0x000fe20001800000 */
[----:B------:R1:W-:Y:S01]  /*9160*/  STL [R1+0x10], R5 ;  /* 0x0000100501007387 */ /* 0x0003e20000100800 */
[----:B------:R-:W-:Y:S01]  /*9170*/  ISETP.GT.AND P3, PT, R0, 0x40, PT ;  /* 0x000000400000780c */ /* 0x000fe20003f64270 */
[-C--:B------:R-:W-:Y:S01]  /*9180*/  HMMA.16816.F32.BF16 R108, R196, R10.reuse, R108 ;  /* 0x0000000ac46c723c */ /* 0x080fe2000004186c */
[----:B------:R-:W-:Y:S01]  /*9190*/  FMNMX.FTZ R4, R249, R4, !PT ;  /* 0x00000004f9047209 */ /* 0x000fe20007810000 */
[----:B------:R-:W-:Y:S01]  /*91a0*/  STL [R1+0xb8], R242 ;  /* 0x0000b8f201007387 */ /* 0x000fe20000100800 */
[----:B------:R-:W-:Y:S02]  /*91b0*/  ISETP.GT.AND P0, PT, R200, 0x49, PT ;  /* 0x00000049c800780c */ /* 0x000fe40003f04270 */
[----:B------:R-:W-:Y:S01]  /*91c0*/  FSEL R43, R68, -INF , P3 ;  /* 0xff800000442b7808 */ /* 0x000fe20001800000 */
[----:B------:R2:W-:Y:S01]  /*91d0*/  STL [R1+0xd0], R251 ;  /* 0x0000d0fb01007387 */ /* 0x0005e20000100800 */
[----:B------:R-:W-:Y:S01]  /*91e0*/  ISETP.GT.AND P3, PT, R2, 0x40, PT ;  /* 0x000000400200780c */ /* 0x000fe20003f64270 */
[----:B------:R-:W-:Y:S01]  /*91f0*/  HMMA.16816.F32.BF16 R112, R188, R10, R112 ;  /* 0x0000000abc70723c */ /* 0x000fe20000041870 */
[----:B------:R-:W-:Y:S02]  /*9200*/  FMNMX.FTZ R4, R250, R4, !PT ;  /* 0x00000004fa047209 */ /* 0x000fe40007810000 */
[----:B------:R-:W-:Y:S02]  /*9210*/  ISETP.GT.AND P1, PT, R135, 0x38, PT ;  /* 0x000000388700780c */ /* 0x000fe40003f24270 */
[----:B------:R-:W-:Y:S02]  /*9220*/  FSEL R32, R72, -INF , P3 ;  /* 0xff80000048207808 */ /* 0x000fe40001800000 */
[----:B------:R-:W-:Y:S02]  /*9230*/  ISETP.GT.AND P3, PT, R2, 0x48, PT ;  /* 0x000000480200780c */ /* 0x000fe40003f64270 */
[----:B------:R-:W-:Y:S02]  /*9240*/  FMNMX.FTZ R4, R225, R4, !PT ;  /* 0x00000004e1047209 */ /* 0x000fe40007810000 */
[----:B------:R-:W-:Y:S02]  /*9250*/  ISETP.GT.AND P5, PT, R0, 0x60, PT ;  /* 0x000000600000780c */ /* 0x000fe40003fa4270 */
[----:B------:R-:W-:Y:S02]  /*9260*/  FSEL R244, R76, -INF , P3 ;  /* 0xff8000004cf47808 */ /* 0x000fe40001800000 */
[----:B-1----:R-:W-:Y:S02]  /*9270*/  FMNMX.FTZ R5, R205, R132, !PT ;  /* 0x00000084cd057209 */ /* 0x002fe40007810000 */
[----:B------:R-:W-:Y:S02]  /*9280*/  ISETP.GT.AND P3, PT, R0, 0x48, PT ;  /* 0x000000480000780c */ /* 0x000fe40003f64270 */
[----:B------:R-:W-:Y:S02]  /*9290*/  FMNMX.FTZ R5, R203, R5, !PT ;  /* 0x00000005cb057209 */ /* 0x000fe40007810000 */
[----:B------:R-:W-:Y:S02]  /*92a0*/  FSEL R231, R80, -INF , P3 ;  /* 0xff80000050e77808 */ /* 0x000fe40001800000 */
        /* <DEDUP_REMOVED lines=17> */
[----:B--2---:R-:W2:Y:S01]  /*93c0*/  LDL.LU R251, [R1] ;  /* 0x0000000001fb7983 */ /* 0x004ea20000300800 */
[----:B------:R-:W-:Y:S02]  /*93d0*/  FSEL R235, R81, -INF , P2 ;  /* 0xff80000051eb7808 */ /* 0x000fe40001000000 */
[----:B------:R-:W-:Y:S01]  /*93e0*/  ISETP.GT.AND P3, PT, R0, 0x50, PT ;  /* 0x000000500000780c */ /* 0x000fe20003f64270 */
[----:B------:R1:W-:Y:S01]  /*93f0*/  STL [R1+0xbc], R231 ;  /* 0x0000bce701007387 */ /* 0x0003e20000100800 */
[----:B------:R-:W-:Y:S02]  /*9400*/  FSEL R29, R79, -INF , P0 ;  /* 0xff8000004f1d7808 */ /* 0x000fe40000000000 */
[----:B------:R-:W-:Y:S02]  /*9410*/  FSEL R243, R84, -INF , P3 ;  /* 0xff80000054f37808 */ /* 0x000fe40001800000 */
[----:B------:R-:W-:Y:S02]  /*9420*/  ISETP.GT.AND P0, PT, R135, 0x49, PT ;  /* 0x000000498700780c */ /* 0x000fe40003f04270 */
[----:B------:R-:W-:Y:S02]  /*9430*/  MOV R47, R228 ;  /* 0x000000e4002f7202 */ /* 0x000fe40000000f00 */
[----:B------:R-:W-:Y:S02]  /*9440*/  FSEL R228, R83, -INF , P0 ;  /* 0xff80000053e47808 */ /* 0x000fe40000000000 */
[----:B------:R-:W-:Y:S02]  /*9450*/  ISETP.GT.AND P0, PT, R135, 0x51, PT ;  /* 0x000000518700780c */ /* 0x000fe40003f04270 */
[----:B------:R-:W-:Y:S02]  /*9460*/  FMNMX.FTZ R137, R235, R4, !PT ;  /* 0x00000004eb897209 */ /* 0x000fe40007810000 */
[----:B------:R-:W-:Y:S02]  /*9470*/  FSEL R237, R87, -INF , P0 ;  /* 0xff80000057ed7808 */ /* 0x000fe40000000000 */
[----:B------:R-:W-:Y:S02]  /*9480*/  FSEL R56, R66, -INF , P1 ;  /* 0xff80000042387808 */ /* 0x000fe40000800000 */
[----:B------:R-:W-:Y:S02]  /*9490*/  ISETP.GT.AND P1, PT, R135, 0x40, PT ;  /* 0x000000408700780c */ /* 0x000fe40003f24270 */
[----:B------:R-:W-:Y:S02]  /*94a0*/  ISETP.GT.AND P0, PT, R0, 0x59, PT ;  /* 0x000000590000780c */ /* 0x000fe40003f04270 */
[----:B------:R-:W-:Y:S01]  /*94b0*/  FMNMX.FTZ R137, R243, R137, !PT ;  /* 0x00000089f3897209 */ /* 0x000fe20007810000 */
[----:B-1----:R-:W3:Y:S01]  /*94c0*/  LDL.LU R231, [R1+0x8] ;  /* 0x0000080001e77983 */ /* 0x002ee20000300800 */
[----:B------:R-:W-:Y:S02]  /*94d0*/  FSEL R97, R97, -INF , P0 ;  /* 0xff80000061617808 */ /* 0x000fe40000000000 */
[----:B------:R-:W-:Y:S01]  /*94e0*/  FSEL R33, R70, -INF , P1 ;  /* 0xff80000046217808 */ /* 0x000fe20000800000 */
[----:B------:R-:W-:Y:S01]  /*94f0*/  STL [R1+0xc0], R235 ;  /* 0x0000c0eb01007387 */ /* 0x000fe20000100800 */
[----:B------:R-:W-:Y:S02]  /*9500*/  ISETP.GT.AND P1, PT, R200, 0x40, PT ;  /* 0x00000040c800780c */ /* 0x000fe40003f24270 */
[----:B------:R-:W-:Y:S01]  /*9510*/  FSEL R198, R100, -INF , P5 ;  /* 0xff80000064c67808 */ /* 0x000fe20002800000 */
[----:B------:R1:W-:Y:S01]  /*9520*/  STL [R1+0xc4], R243 ;  /* 0x0000c4f301007387 */ /* 0x0003e20000100800 */
[----:B------:R-:W-:Y:S02]  /*9530*/  FSEL R13, R74, -INF , P1 ;  /* 0xff8000004a0d7808 */ /* 0x000fe40000800000 */
[----:B------:R-:W-:Y:S02]  /*9540*/  ISETP.GT.AND P1, PT, R200, 0x48, PT ;  /* 0x00000048c800780c */ /* 0x000fe40003f24270 */
[----:B------:R-:W-:Y:S01]  /*9550*/  ISETP.GT.AND P2, PT, R0, 0x51, PT ;  /* 0x000000510000780c */ /* 0x000fe20003f44270 */
[----:B------:R-:W-:Y:S01]  /*9560*/  IMAD.MOV.U32 R197, RZ, RZ, R13 ;  /* 0x000000ffffc57224 */ /* 0x000fe200078e000d */
[----:B------:R-:W-:Y:S02]  /*9570*/  FSEL R12, R78, -INF , P1 ;  /* 0xff8000004e0c7808 */ /* 0x000fe40000800000 */
[----:B------:R-:W-:Y:S02]  /*9580*/  ISETP.GT.AND P1, PT, R135, 0x48, PT ;  /* 0x000000488700780c */ /* 0x000fe40003f24270 */
[----:B------:R-:W-:Y:S01]  /*9590*/  FSEL R28, R85, -INF , P2 ;  /* 0xff800000551c7808 */ /* 0x000fe20001000000 */
[----:B------:R-:W-:Y:S01]  /*95a0*/  IMAD.MOV.U32 R199, RZ, RZ, R12 ;  /* 0x000000ffffc77224 */ /* 0x000fe200078e000c */
[----:B------:R-:W-:Y:S02]  /*95b0*/  FSEL R27, R82, -INF , P1 ;  /* 0xff800000521b7808 */ /* 0x000fe40000800000 */
[----:B------:R-:W-:Y:S02]  /*95c0*/  ISETP.GT.AND P1, PT, R135, 0x50, PT ;  /* 0x000000508700780c */ /* 0x000fe40003f24270 */
[----:B------:R-:W-:Y:S02]  /*95d0*/  FMNMX.FTZ R137, R28, R137, !PT ;  /* 0x000000891c897209 */ /* 0x000fe40007810000 */
[----:B------:R-:W-:Y:S02]  /*95e0*/  FSEL R245, R86, -INF , P1 ;  /* 0xff80000056f57808 */ /* 0x000fe40000800000 */
[----:B------:R-:W-:Y:S02]  /*95f0*/  ISETP.GT.AND P1, PT, R0, 0x58, PT ;  /* 0x000000580000780c */ /* 0x000fe40003f24270 */
[----:B------:R-:W-:Y:S01]  /*9600*/  FMNMX.FTZ R4, R206, R133, !PT ;  /* 0x00000085ce047209 */ /* 0x000fe20007810000 */
[----:B-1----:R-:W4:Y:S01]  /*9610*/  LDL.LU R243, [R1+0xc] ;  /* 0x00000c0001f37983 */ /* 0x002f220000300800 */
[----:B------:R-:W-:Y:S02]  /*9620*/  FSEL R52, R96, -INF , P1 ;  /* 0xff80000060347808 */ /* 0x000fe40000800000 */
[----:B------:R-:W-:Y:S01]  /*9630*/  ISETP.GT.AND P3, PT, R0, 0x61, PT ;  /* 0x000000610000780c */ /* 0x000fe20003f64270 */
[----:B------:R-:W-:Y:S01]  /*9640*/  STL [R1+0xc8], R97 ;  /* 0x0000c86101007387 */ /* 0x000fe20000100800 */
[----:B------:R-:W-:Y:S02]  /*9650*/  FMNMX.FTZ R137, R52, R137, !PT ;  /* 0x0000008934897209 */ /* 0x000fe40007810000 */
[C---:B------:R-:W-:Y:S01]  /*9660*/  ISETP.GT.AND P2, PT, R0.reuse, 0x68, PT ;  /* 0x000000680000780c */ /* 0x040fe20003f44270 */
[----:B------:R1:W-:Y:S01]  /*9670*/  STL [R1+0xcc], R198 ;  /* 0x0000ccc601007387 */ /* 0x0003e20000100800 */
[----:B------:R-:W-:Y:S02]  /*9680*/  FMNMX.FTZ R137, R97, R137, !PT ;  /* 0x0000008961897209 */ /* 0x000fe40007810000 */
[----:B------:R-:W-:Y:S01]  /*9690*/  ISETP.GT.AND P1, PT, R0, 0x69, PT ;  /* 0x000000690000780c */ /* 0x000fe20003f24270 */
[----:B------:R-:W4:Y:S01]  /*96a0*/  LDL.64 R8, [R1+0x38] ;  /* 0x0000380001087983 */ /* 0x000f220000100a00 */
[----:B------:R-:W-:Y:S02]  /*96b0*/  FMNMX.FTZ R137, R198, R137, !PT ;  /* 0x00000089c6897209 */ /* 0x000fe40007810000 */
[----:B------:R-:W-:Y:S02]  /*96c0*/  FMNMX.FTZ R0, R252, R5, !PT ;  /* 0x00000005fc007209 */ /* 0x000fe40007810000 */
[----:B------:R-:W-:Y:S01]  /*96d0*/  FMNMX.FTZ R4, R207, R4, !PT ;  /* 0x00000004cf047209 */ /* 0x000fe20007810000 */
[----:B------:R-:W4:Y:S01]  /*96e0*/  LDL R10, [R1+0x34] ;  /* 0x00003400010a7983 */ /* 0x000f220000100800 */
[----:B------:R-:W-:Y:S02]  /*96f0*/  FMNMX.FTZ R0, R54, R0, !PT ;  /* 0x0000000036007209 */ /* 0x000fe40007810000 */
[----:B------:R-:W-:Y:S02]  /*9700*/  FMNMX.FTZ R4, R138, R4, !PT ;  /* 0x000000048a047209 */ /* 0x000fe40007810000 */
[----:B------:R-:W-:Y:S02]  /*9710*/  FMNMX.FTZ R0, R55, R0, !PT ;  /* 0x0000000037007209 */ /* 0x000fe40007810000 */
[----:B------:R-:W-:Y:S02]  /*9720*/  FSEL R196, R101, -INF , P3 ;  /* 0xff80000065c47808 */ /* 0x000fe40001800000 */
[----:B------:R-:W-:Y:S02]  /*9730*/  FMNMX.FTZ R0, R56, R0, !PT ;  /* 0x0000000038007209 */ /* 0x000fe40007810000 */
[----:B------:R-:W-:Y:S02]  /*9740*/  FMNMX.FTZ R4, R139, R4, !PT ;  /* 0x000000048b047209 */ /* 0x000fe40007810000 */
[----:B------:R-:W-:Y:S01]  /*9750*/  FSEL R190, R112, -INF , P2 ;  /* 0xff80000070be7808 */ /* 0x000fe20001000000 */
[----:B-1----:R-:W4:Y:S01]  /*9760*/  LDL.LU R198, [R1+0x4] ;  /* 0x0000040001c67983 */ /* 0x002f220000300800 */
[----:B------:R-:W-:Y:S02]  /*9770*/  FMNMX.FTZ R137, R196, R137, !PT ;  /* 0x00000089c4897209 */ /* 0x000fe40007810000 */
[----:B------:R-:W-:Y:S01]  /*9780*/  FMNMX.FTZ R5, R209, R134, !PT ;  /* 0x00000086d1057209 */ /* 0x000fe20007810000 */
[----:B------:R-:W4:Y:S01]  /*9790*/  LDL.LU R97, [R1+0x10] ;  /* 0x0000100001617983 */ /* 0x000f220000300800 */
[----:B------:R-:W-:Y:S02]  /*97a0*/  FMNMX.FTZ R0, R24, R0, !PT ;  /* 0x0000000018007209 */ /* 0x000fe40007810000 */
[----:B------:R-:W-:Y:S01]  /*97b0*/  FMNMX.FTZ R4, R214, R4, !PT ;  /* 0x00000004d6047209 */ /* 0x000fe20007810000 */
[----:B------:R-:W4:Y:S01]  /*97c0*/  LDL.LU R242, [R1+0x14] ;  /* 0x0000140001f27983 */ /* 0x000f220000300800 */
[----:B------:R-:W-:Y:S02]  /*97d0*/  FSEL R96, R113, -INF , P1 ;  /* 0xff80000071607808 */ /* 0x000fe40000800000 */
        /* <DEDUP_REMOVED lines=15> */
[----:B------:R-:W-:Y:S02]  /*98d0*/  MOV R50, R224 ;  /* 0x000000e000327202 */ /* 0x000fe40000000f00 */
[----:B------:R-:W-:Y:S02]  /*98e0*/  FMNMX.FTZ R4, R220, R4, !PT ;  /* 0x00000004dc047209 */ /* 0x000fe40007810000 */
[----:B------:R-:W-:Y:S02]  /*98f0*/  ISETP.GT.AND P0, PT, R135, 0x58, PT ;  /* 0x000000588700780c */ /* 0x000fe40003f04270 */
[----:B------:R-:W-:Y:S02]  /*9900*/  FMNMX.FTZ R4, R50, R4, !PT ;  /* 0x0000000432047209 */ /* 0x000fe40007810000 */
[----:B------:R-:W-:Y:S02]  /*9910*/  FSEL R238, R98, -INF , P0 ;  /* 0xff80000062ee7808 */ /* 0x000fe40000000000 */
[----:B------:R-:W-:Y:S02]  /*9920*/  FMNMX.FTZ R4, R51, R4, !PT ;  /* 0x0000000433047209 */ /* 0x000fe40007810000 */
[----:B-1----:R-:W-:Y:S02]  /*9930*/  FMNMX.FTZ R137, R137, R7, !PT ;  /* 0x0000000789897209 */ /* 0x002fe40007810000 */
[----:B------:R-:W-:Y:S02]  /*9940*/  FMNMX.FTZ R4, R57, R4, !PT ;  /* 0x0000000439047209 */ /* 0x000fe40007810000 */
[C---:B------:R-:W-:Y:S02]  /*9950*/  ISETP.GT.AND P5, PT, R135.reuse, 0x59, PT ;  /* 0x000000598700780c */ /* 0x040fe40003fa4270 */
[C---:B------:R-:W-:Y:S02]  /*9960*/  ISETP.GT.AND P3, PT, R135.reuse, 0x60, PT ;  /* 0x000000608700780c */ /* 0x040fe40003f64270 */
[C---:B------:R-:W-:Y:S02]  /*9970*/  ISETP.GT.AND P2, PT, R135.reuse, 0x61, PT ;  /* 0x000000618700780c */ /* 0x040fe40003f44270 */
[C---:B------:R-:W-:Y:S02]  /*9980*/  ISETP.GT.AND P1, PT, R135.reuse, 0x68, PT ;  /* 0x000000688700780c */ /* 0x040fe40003f24270 */
[----:B------:R-:W-:Y:S02]  /*9990*/  ISETP.GT.AND P0, PT, R135, 0x69, PT ;  /* 0x000000698700780c */ /* 0x000fe40003f04270 */
[----:B------:R-:W-:Y:S02]  /*99a0*/  FSEL R98, R99, -INF , P5 ;  /* 0xff80000063627808 */ /* 0x000fe40002800000 */
[----:B------:R-:W-:Y:S02]  /*99b0*/  FSEL R20, R103, -INF , P2 ;  /* 0xff80000067147808 */ /* 0x000fe40001000000 */
[----:B------:R-:W-:Y:S02]  /*99c0*/  FSEL R40, R102, -INF , P3 ;  /* 0xff80000066287808 */ /* 0x000fe40001800000 */
[----:B------:R-:W-:Y:S02]  /*99d0*/  ISETP.GT.AND P3, PT, R2, 0x50, PT ;  /* 0x000000500200780c */ /* 0x000fe40003f64270 */
[----:B------:R-:W-:Y:S02]  /*99e0*/  FSEL R239, R114, -INF , P1 ;  /* 0xff80000072ef7808 */ /* 0x000fe40000800000 */
[----:B------:R-:W-:Y:S02]  /*99f0*/  MOV R114, R20 ;  /* 0x0000001400727202 */ /* 0x000fe40000000f00 */
[----:B------:R-:W-:Y:S01]  /*9a00*/  FSEL R99, R88, -INF , P3 ;  /* 0xff80000058637808 */ /* 0x000fe20001800000 */
[----:B------:R-:W-:Y:S01]  /*9a10*/  IMAD.MOV.U32 R88, RZ, RZ, R34 ;  /* 0x000000ffff587224 */ /* 0x000fe200078e0022 */
[----:B------:R-:W-:Y:S02]  /*9a20*/  ISETP.GT.AND P3, PT, R2, 0x60, PT ;  /* 0x000000600200780c */ /* 0x000fe40003f64270 */
[----:B------:R-:W-:Y:S02]  /*9a30*/  FSEL R235, R115, -INF , P0 ;  /* 0xff80000073eb7808 */ /* 0x000fe40000000000 */
[----:B------:R-:W-:Y:S02]  /*9a40*/  FSEL R188, R104, -INF , P3 ;  /* 0xff80000068bc7808 */ /* 0x000fe40001800000 */
[C---:B------:R-:W-:Y:S02]  /*9a50*/  ISETP.GT.AND P0, PT, R200.reuse, 0x51, PT ;  /* 0x00000051c800780c */ /* 0x040fe40003f04270 */
[----:B------:R-:W-:Y:S02]  /*9a60*/  ISETP.GT.AND P1, PT, R200, 0x50, PT ;  /* 0x00000050c800780c */ /* 0x000fe40003f24270 */
[----:B------:R-:W-:Y:S02]  /*9a70*/  FSEL R240, R91, -INF , P0 ;  /* 0xff8000005bf07808 */ /* 0x000fe40000000000 */
[----:B------:R-:W-:Y:S02]  /*9a80*/  FSEL R45, R90, -INF , P1 ;  /* 0xff8000005a2d7808 */ /* 0x000fe40000800000 */
[C---:B------:R-:W-:Y:S02]  /*9a90*/  ISETP.GT.AND P2, PT, R2.reuse, 0x51, PT ;  /* 0x000000510200780c */ /* 0x040fe40003f44270 */
        /* <DEDUP_REMOVED lines=8> */
[----:B------:R-:W-:Y:S02]  /*9b20*/  ISETP.GT.AND P2, PT, R200, 0x58, PT ;  /* 0x00000058c800780c */ /* 0x000fe40003f44270 */
[----:B------:R-:W-:Y:S01]  /*9b30*/  FSEL R191, R93, -INF , P5 ;  /* 0xff8000005dbf7808 */ /* 0x000fe20002800000 */
[----:B------:R-:W-:Y:S01]  /*9b40*/  IMAD.MOV.U32 R93, RZ, RZ, R24 ;  /* 0x000000ffff5d7224 */ /* 0x000fe200078e0018 */
[----:B------:R-:W-:Y:S01]  /*9b50*/  FSEL R227, R94, -INF , P2 ;  /* 0xff8000005ee37808 */ /* 0x000fe20001000000 */
[----:B------:R-:W-:Y:S01]  /*9b60*/  IMAD.MOV.U32 R94, RZ, RZ, R52 ;  /* 0x000000ffff5e7224 */ /* 0x000fe200078e0034 */
        /* <DEDUP_REMOVED lines=8> */
[----:B------:R-:W-:Y:S01]  /*9bf0*/  FSEL R222, R107, -INF , P0 ;  /* 0xff8000006bde7808 */ /* 0x000fe20000000000 */
[----:B------:R-:W-:Y:S01]  /*9c00*/  IMAD.MOV.U32 R107, RZ, RZ, R40 ;  /* 0x000000ffff6b7224 */ /* 0x000fe200078e0028 */
[----:B------:R-:W-:Y:S01]  /*9c10*/  ISETP.GT.AND P0, PT, R200, 0x69, PT ;  /* 0x00000069c800780c */ /* 0x000fe20003f04270 */
[----:B------:R-:W-:Y:S01]  /*9c20*/  IMAD.MOV.U32 R200, RZ, RZ, R45 ;  /* 0x000000ffffc87224 */ /* 0x000fe200078e002d */
[----:B------:R-:W-:Y:S01]  /*9c30*/  FSEL R189, R110, -INF , P1 ;  /* 0xff8000006ebd7808 */ /* 0x000fe20000800000 */
[----:B------:R-:W-:Y:S01]  /*9c40*/  IMAD.MOV.U32 R110, RZ, RZ, R36 ;  /* 0x000000ffff6e7224 */ /* 0x000fe200078e0024 */
[----:B------:R-:W-:Y:S02]  /*9c50*/  FSEL R71, R111, -INF , P0 ;  /* 0xff8000006f477808 */ /* 0x000fe40000000000 */
[C---:B------:R-:W-:Y:S02]  /*9c60*/  ISETP.GT.AND P5, PT, R204.reuse, R247, PT ;  /* 0x000000f7cc00720c */ /* 0x040fe40003fa4270 */
[----:B------:R-:W-:Y:S02]  /*9c70*/  IADD3 R247, R204, -0x1, RZ ;  /* 0xffffffffccf77810 */ /* 0x000fe40007ffe0ff */
[----:B------:R-:W-:Y:S09]  /*9c80*/  MOV R89, R43 ;  /* 0x0000002b00597202 */ /* 0x000ff20000000f00 */
[----:B------:R-:W-:Y:S05]  /*9c90*/  @P5 SHF.R.S32.HI R7, RZ, 0x1f, R247 ;  /* 0x0000001fff075819 */ /* 0x000fea00000114f7 */
[----:B------:R-:W-:Y:S04]  /*9ca0*/  @P5 IMAD R7, R7, c[0x0][0x1e0], RZ ;  /* 0x0000780007075a24 */ /* 0x000fe800078e02ff */
[----:B------:R-:W-:Y:S01]  /*9cb0*/  @P5 IMAD R7, R247, c[0x0][0x1e4], R7 ;  /* 0x00007900f7075a24 */ /* 0x000fe200078e0207 */
[----:B---3--:R-:W-:Y:S04]  /*9cc0*/  FMNMX.FTZ R0, R231, R0, !PT ;  /* 0x00000000e7007209 */ /* 0x008fe80007810000 */
[----:B------:R-:W-:Y:S04]  /*9cd0*/  FMNMX.FTZ R0, R27, R0, !PT ;  /* 0x000000001b007209 */ /* 0x000fe80007810000 */
[----:B------:R-:W-:Y:S04]  /*9ce0*/  FMNMX.FTZ R0, R228, R0, !PT ;  /* 0x00000000e4007209 */ /* 0x000fe80007810000 */
[----:B------:R-:W-:Y:S04]  /*9cf0*/  FMNMX.FTZ R0, R245, R0, !PT ;  /* 0x00000000f5007209 */ /* 0x000fe80007810000 */
[----:B------:R-:W-:Y:S02]  /*9d00*/  FMNMX.FTZ R136, R237, R0, !PT ;  /* 0x00000000ed887209 */ /* 0x000fe40007810000 */
[----:B------:R-:W-:Y:S02]  /*9d10*/  FMNMX.FTZ R0, R48, R5, !PT ;  /* 0x0000000530007209 */ /* 0x000fe40007810000 */
[----:B------:R-:W1:Y:S01]  /*9d20*/  SHFL.BFLY PT, R5, R137, 0x1, 0x1f ;  /* 0x0c201f0089057f89 */ /* 0x000e6200000e0000 */
        /* <DEDUP_REMOVED lines=8> */
[----:B------:R-:W-:Y:S02]  /*9db0*/  FMNMX.FTZ R136, R239, R136, !PT ;  /* 0x00000088ef887209 */ /* 0x000fe40007810000 */
[----:B------:R-:W-:Y:S02]  /*9dc0*/  FMNMX.FTZ R135, R241, R0, !PT ;  /* 0x00000000f1877209 */ /* 0x000fe40007810000 */
[----:B------:R-:W-:Y:S02]  /*9dd0*/  FMNMX.FTZ R0, R25, R4, !PT ;  /* 0x0000000419007209 */ /* 0x000fe40007810000 */
[----:B------:R-:W-:Y:S02]  /*9de0*/  FMNMX.FTZ R136, R235, R136, !PT ;  /* 0x00000088eb887209 */ /* 0x000fe40007810000 */
[----:B------:R-:W-:Y:S02]  /*9df0*/  FMNMX.FTZ R0, R30, R0, !PT ;  /* 0x000000001e007209 */ /* 0x000fe40007810000 */
[----:B-1----:R-:W-:Y:S01]  /*9e00*/  FMNMX.FTZ R137, R137, R5, !PT ;  /* 0x0000000589897209 */ /* 0x002fe20007810000 */
[----:B------:R-:W1:Y:S01]  /*9e10*/  SHFL.BFLY PT, R4, R136, 0x2, 0x1f ;  /* 0x0c401f0088047f89 */ /* 0x000e6200000e0000 */
[----:B------:R-:W-:Y:S02]  /*9e20*/  FMNMX.FTZ R0, R31, R0, !PT ;  /* 0x000000001f007209 */ /* 0x000fe40007810000 */
[C---:B------:R-:W-:Y:S01]  /*9e30*/  FSETP.NEU.FTZ.AND P3, PT, R137.reuse, -INF , PT ;  /* 0xff8000008900780b */ /* 0x040fe20003f7d000 */
[----:B------:R-:W-:Y:S01]  /*9e40*/  FMUL.FTZ R85, R137, c[0x0][0x2d0] ;  /* 0x0000b40089557a20 */ /* 0x000fe20000410000 */
[----:B------:R-:W-:Y:S02]  /*9e50*/  FMNMX.FTZ R135, R32, R135, !PT ;  /* 0x0000008720877209 */ /* 0x000fe40007810000 */
[----:B----4-:R-:W-:Y:S02]  /*9e60*/  @P5 MOV R9, c[0x0][0x1e0] ;  /* 0x0000780000095a02 */ /* 0x010fe40000000f00 */
[----:B------:R-:W-:Y:S02]  /*9e70*/  FSEL R85, R85, RZ, P3 ;  /* 0x000000ff55557208 */ /* 0x000fe40001800000 */
[----:B------:R-:W-:Y:S03]  /*9e80*/  FMNMX.FTZ R135, R243, R135, !PT ;  /* 0x00000087f3877209 */ /* 0x000fe60007810000 */
[--C-:B------:R-:W-:Y:S01]  /*9e90*/  FFMA.FTZ R89, R89, c[0x0][0x2d0], -R85.reuse ;  /* 0x0000b40059597a23 */ /* 0x100fe20000010855 */
[----:B------:R-:W-:Y:S01]  /*9ea0*/  FMNMX.FTZ R135, R244, R135, !PT ;  /* 0x00000087f4877209 */ /* 0x000fe20007810000 */
[--C-:B------:R-:W-:Y:S01]  /*9eb0*/  FFMA.FTZ R94, R94, c[0x0][0x2d0], -R85.reuse ;  /* 0x0000b4005e5e7a23 */ /* 0x100fe20000010855 */
        /* <DEDUP_REMOVED lines=13> */
[----:B-1----:R-:W-:Y:S01]  /*9f90*/  FMNMX.FTZ R136, R136, R4, !PT ;  /* 0x0000000488887209 */ /* 0x002fe20007810000 */
[----:B------:R-:W-:Y:S01]  /*9fa0*/  IMAD.MOV.U32 R201, RZ, RZ, R28 ;  /* 0x000000ffffc97224 */ /* 0x000fe200078e001c */
[----:B------:R-:W-:Y:S01]  /*9fb0*/  FMNMX.FTZ R2, R240, R2, !PT ;  /* 0x00000002f0027209 */ /* 0x000fe20007810000 */
[----:B------:R1:W-:Y:S01]  /*9fc0*/  MUFU.EX2 R100, R0 ;  /* 0x0000000000647308 */ /* 0x0003e20000000800 */
[----:B------:R-:W-:Y:S01]  /*9fd0*/  FMNMX.FTZ R135, R188, R135, !PT ;  /* 0x00000087bc877209 */ /* 0x000fe20007810000 */
[----:B------:R-:W2:Y:S03]  /*9fe0*/  SHFL.BFLY PT, R5, R136, 0x1, 0x1f ;  /* 0x0c201f0088057f89 */ /* 0x000ea600000e0000 */
[----:B------:R-:W-:Y:S04]  /*9ff0*/  FMNMX.FTZ R135, R105, R135, !PT ;  /* 0x0000008769877209 */ /* 0x000fe80007810000 */
[----:B------:R-:W-:Y:S04]  /*a000*/  FMNMX.FTZ R135, R103, R135, !PT ;  /* 0x0000008767877209 */ /* 0x000fe80007810000 */
[----:B------:R-:W-:Y:S05]  /*a010*/  FMNMX.FTZ R135, R91, R135, !PT ;  /* 0x000000875b877209 */ /* 0x000fea0007810000 */
[----:B------:R-:W3:Y:S01]  /*a020*/  SHFL.BFLY PT, R4, R135, 0x2, 0x1f ;  /* 0x0c401f0087047f89 */ /* 0x000ee200000e0000 */
[----:B-1----:R-:W-:Y:S01]  /*a030*/  FMNMX.FTZ R0, R227, R2, !PT ;  /* 0x00000002e3007209 */ /* 0x002fe20007810000 */
[--C-:B------:R-:W-:Y:S01]  /*a040*/  FFMA.FTZ R2, R202, c[0x0][0x2d0], -R85.reuse ;  /* 0x0000b400ca027a23 */ /* 0x100fe20000010855 */
[----:B--2---:R-:W-:Y:S01]  /*a050*/  FMNMX.FTZ R136, R136, R5, !PT ;  /* 0x0000000588887209 */ /* 0x004fe20007810000 */
[----:B------:R-:W-:Y:S01]  /*a060*/  IMAD.MOV.U32 R202, RZ, RZ, R30 ;  /* 0x000000ffffca7224 */ /* 0x000fe200078e001e */
[----:B------:R-:W-:Y:S01]  /*a070*/  FMNMX.FTZ R0, R226, R0, !PT ;  /* 0x00000000e2007209 */ /* 0x000fe20007810000 */
[----:B------:R-:W1:Y:S01]  /*a080*/  MUFU.EX2 R223, R2 ;  /* 0x0000000200df7308 */ /* 0x000e620000000800 */
[C---:B------:R-:W-:Y:S01]  /*a090*/  FSETP.NEU.FTZ.AND P2, PT, R136.reuse, -INF , PT ;  /* 0xff8000008800780b */ /* 0x040fe20003f5d000 */
[----:B------:R-:W-:Y:S01]  /*a0a0*/  FMUL.FTZ R84, R136, c[0x0][0x2d0] ;  /* 0x0000b40088547a20 */ /* 0x000fe20000410000 */
[----:B------:R-:W-:Y:S04]  /*a0b0*/  FMNMX.FTZ R0, R224, R0, !PT ;  /* 0x00000000e0007209 */ /* 0x000fe80007810000 */
[----:B------:R-:W-:Y:S02]  /*a0c0*/  FSEL R84, R84, RZ, P2 ;  /* 0x000000ff54547208 */ /* 0x000fe40001000000 */
[----:B------:R-:W-:Y:S03]  /*a0d0*/  FMNMX.FTZ R0, R222, R0, !PT ;  /* 0x00000000de007209 */ /* 0x000fe60007810000 */
[--C-:B------:R-:W-:Y:S01]  /*a0e0*/  FFMA.FTZ R6, R19, c[0x0][0x2d0], -R84.reuse ;  /* 0x0000b40013067a23 */ /* 0x100fe20000010854 */
[----:B---3--:R-:W-:Y:S01]  /*a0f0*/  FMNMX.FTZ R135, R135, R4, !PT ;  /* 0x0000000487877209 */ /* 0x008fe20007810000 */
[--C-:B------:R-:W-:Y:S01]  /*a100*/  FFMA.FTZ R4, R205, c[0x0][0x2d0], -R84.reuse ;  /* 0x0000b400cd047a23 */ /* 0x100fe20000010854 */
[----:B------:R-:W-:Y:S01]  /*a110*/  FMNMX.FTZ R0, R189, R0, !PT ;  /* 0x00000000bd007209 */ /* 0x000fe20007810000 */
[----:B------:R2:W-:Y:S01]  /*a120*/  MUFU.EX2 R87, R6 ;  /* 0x0000000600577308 */ /* 0x0005e20000000800 */
[--C-:B------:R-:W-:Y:S01]  /*a130*/  FFMA.FTZ R88, R88, c[0x0][0x2d0], -R84.reuse ;  /* 0x0000b40058587a23 */ /* 0x100fe20000010854 */
[----:B------:R-:W3:Y:S01]  /*a140*/  SHFL.BFLY PT, R5, R135, 0x1, 0x1f ;  /* 0x0c201f0087057f89 */ /* 0x000ee200000e0000 */
[--C-:B------:R-:W-:Y:S01]  /*a150*/  FFMA.FTZ R98, R98, c[0x0][0x2d0], -R84.reuse ;  /* 0x0000b40062627a23 */ /* 0x100fe20000010854 */
[----:B------:R-:W-:Y:S01]  /*a160*/  FMNMX.FTZ R0, R71, R0, !PT ;  /* 0x0000000047007209 */ /* 0x000fe20007810000 */
[----:B------:R-:W-:Y:S02]  /*a170*/  FFMA.FTZ R114, R114, c[0x0][0x2d0], -R84 ;  /* 0x0000b40072727a23 */ /* 0x000fe40000010854 */
[----:B------:R-:W-:Y:S01]  /*a180*/  IMAD.MOV.U32 R205, RZ, RZ, R32 ;  /* 0x000000ffffcd7224 */ /* 0x000fe200078e0020 */
[----:B-1----:R-:W-:Y:S01]  /*a190*/  F2FP.BF16.PACK_AB R72, R223, R100 ;  /* 0x00000064df48723e */ /* 0x002fe200000010ff */
[--C-:B------:R-:W-:Y:S01]  /*a1a0*/  FFMA.FTZ R2, R16, c[0x0][0x2d0], -R85.reuse ;  /* 0x0000b40010027a23 */ /* 0x100fe20000010855 */
[----:B------:R1:W-:Y:S10]  /*a1b0*/  MUFU.EX2 R90, R4 ;  /* 0x00000004005a7308 */ /* 0x0003f40000000800 */
[----:B------:R4:W-:Y:S01]  /*a1c0*/  MUFU.EX2 R13, R2 ;  /* 0x00000002000d7308 */ /* 0x0009e20000000800 */
[----:B--2---:R-:W-:Y:S01]  /*a1d0*/  @P5 IMAD.MOV.U32 R6, RZ, RZ, R8 ;  /* 0x000000ffff065224 */ /* 0x004fe200078e0008 */
[----:B---3--:R-:W-:Y:S04]  /*a1e0*/  FMNMX.FTZ R135, R135, R5, !PT ;  /* 0x0000000587877209 */ /* 0x008fe80007810000 */
[C---:B------:R-:W-:Y:S01]  /*a1f0*/  FSETP.NEU.FTZ.AND P1, PT, R135.reuse, -INF , PT ;  /* 0xff8000008700780b */ /* 0x040fe20003f3d000 */
[----:B------:R-:W-:Y:S02]  /*a200*/  FMUL.FTZ R86, R135, c[0x0][0x2d0] ;  /* 0x0000b40087567a20 */ /* 0x000fe40000410000 */
[----:B-1----:R-:W-:Y:S03]  /*a210*/  FFMA.FTZ R4, R203, c[0x0][0x2d0], -R84 ;  /* 0x0000b400cb047a23 */ /* 0x002fe60000010854 */
[----:B------:R-:W-:Y:S01]  /*a220*/  FSEL R86, R86, RZ, P1 ;  /* 0x000000ff56567208 */ /* 0x000fe20000800000 */
[----:B------:R1:W2:Y:S04]  /*a230*/  MUFU.EX2 R115, R4 ;  /* 0x0000000400737308 */ /* 0x0002a80000000800 */
[--C-:B------:R-:W-:Y:S02]  /*a240*/  FFMA.FTZ R99, R99, c[0x0][0x2d0], -R86.reuse ;  /* 0x0000b40063637a23 */ /* 0x100fe40000010856 */
[--C-:B------:R-:W-:Y:S02]  /*a250*/  FFMA.FTZ R101, R101, c[0x0][0x2d0], -R86.reuse ;  /* 0x0000b40065657a23 */ /* 0x100fe40000010856 */
[----:B----4-:R-:W-:Y:S02]  /*a260*/  FFMA.FTZ R2, R17, c[0x0][0x2d0], -R85 ;  /* 0x0000b40011027a23 */ /* 0x010fe40000010855 */
[----:B------:R-:W-:Y:S02]  /*a270*/  FFMA.FTZ R102, R102, c[0x0][0x2d0], -R86 ;  /* 0x0000b40066667a23 */ /* 0x000fe40000010856 */
[----:B------:R3:W4:Y:S01]  /*a280*/  MUFU.EX2 R12, R2 ;  /* 0x00000002000c7308 */ /* 0x0007220000000800 */
[----:B-1----:R-:W-:Y:S01]  /*a290*/  FFMA.FTZ R4, R18, c[0x0][0x2d0], -R84 ;  /* 0x0000b40012047a23 */ /* 0x002fe20000010854 */
[----:B--2---:R-:W-:Y:S08]  /*a2a0*/  F2FP.BF16.PACK_AB R73, R115, R90 ;  /* 0x0000005a7349723e */ /* 0x004ff000000010ff */
[----:B------:R1:W-:Y:S01]  /*a2b0*/  MUFU.EX2 R16, R4 ;  /* 0x0000000400107308 */ /* 0x0003e20000000800 */
[----:B---3--:R-:W2:Y:S01]  /*a2c0*/  SHFL.BFLY PT, R2, R0, 0x2, 0x1f ;  /* 0x0c401f0000027f89 */ /* 0x008ea200000e0000 */
[----:B-1----:R-:W-:Y:S05]  /*a2d0*/  @P5 IMAD.WIDE.U32 R4, R247, c[0x0][0x1e0], RZ ;  /* 0x00007800f7045a25 */ /* 0x002fea00078e00ff */
[----:B------:R-:W-:Y:S01]  /*a2e0*/  @P5 IADD3 R5, R5, R7, RZ ;  /* 0x0000000705055210 */ /* 0x000fe20007ffe0ff */
[----:B------:R-:W-:Y:S01]  /*a2f0*/  @P5 IMAD.MOV.U32 R7, RZ, RZ, R10 ;  /* 0x000000ffff075224 */ /* 0x000fe200078e000a */
[----:B--2---:R-:W-:Y:S01]  /*a300*/  FMNMX.FTZ R0, R0, R2, !PT ;  /* 0x0000000200007209 */ /* 0x004fe20007810000 */
[----:B------:R-:W-:Y:S02]  /*a310*/  @P5 IMAD.MOV.U32 R10, RZ, RZ, 0x5 ;  /* 0x00000005ff0a5424 */ /* 0x000fe400078e00ff */
[----:B------:R-:W-:Y:S02]  /*a320*/  @P5 IMAD.WIDE.U32 R6, R4, 0x70, R6 ;  /* 0x0000007004065825 */ /* 0x000fe400078e0006 */
[----:B------:R-:W1:Y:S02]  /*a330*/  SHFL.BFLY PT, R2, R0, 0x1, 0x1f ;  /* 0x0c201f0000027f89 */ /* 0x000e6400000e0000 */
[----:B------:R-:W-:Y:S01]  /*a340*/  @P5 IMAD R4, R5, 0x70, RZ ;  /* 0x0000007005045824 */ /* 0x000fe200078e02ff */
[----:B------:R-:W-:Y:S01]  /*a350*/  @P5 LEA R8, P0, R6, c[0x0][0x1c8], 0x1 ;  /* 0x0000720006085a11 */ /* 0x000fe200078008ff */
[----:B------:R-:W-:Y:S02]  /*a360*/  FFMA.FTZ R5, R206, c[0x0][0x2d0], -R86 ;  /* 0x0000b400ce057a23 */ /* 0x000fe40000010856 */
[----:B------:R-:W-:Y:S02]  /*a370*/  IMAD.MOV.U32 R206, RZ, RZ, R55 ;  /* 0x000000ffffce7224 */ /* 0x000fe400078e0037 */
[----:B------:R2:W-:Y:S01]  /*a380*/  MUFU.EX2 R112, R5 ;  /* 0x0000000500707308 */ /* 0x0005e20000000800 */
[----:B------:R-:W-:Y:S01]  /*a390*/  @P5 IMAD.IADD R7, R7, 0x1, R4 ;  /* 0x0000000107075824 */ /* 0x000fe200078e0204 */
[----:B------:R-:W-:Y:S01]  /*a3a0*/  @P5 SHF.L.U64.HI R4, R9, R10, c[0x0][0x1e4] ;  /* 0x0000790009045619 */ /* 0x000fe2000001020a */
[----:B------:R-:W-:Y:S02]  /*a3b0*/  FFMA.FTZ R10, R207, c[0x0][0x2d0], -R86 ;  /* 0x0000b400cf0a7a23 */ /* 0x000fe40000010856 */
[----:B----4-:R-:W-:Y:S05]  /*a3c0*/  IMAD.MOV.U32 R207, RZ, RZ, R12 ;  /* 0x000000ffffcf7224 */ /* 0x010fea00078e000c */
[----:B------:R3:W4:Y:S01]  /*a3d0*/  MUFU.EX2 R113, R10 ;  /* 0x0000000a00717308 */ /* 0x0007220000000800 */
[----:B-1----:R-:W-:Y:S01]  /*a3e0*/  FMNMX.FTZ R70, R0, R2, !PT ;  /* 0x0000000200467209 */ /* 0x002fe20007810000 */
[----:B------:R-:W-:Y:S01]  /*a3f0*/  FFMA.FTZ R0, R138, c[0x0][0x2d0], -R86 ;  /* 0x0000b4008a007a23 */ /* 0x000fe20000010856 */
[----:B------:R-:W-:Y:S07]  /*a400*/  MOV R138, R13 ;  /* 0x0000000d008a7202 */ /* 0x000fee0000000f00 */
[----:B------:R1:W-:Y:S01]  /*a410*/  MUFU.EX2 R106, R0 ;  /* 0x00000000006a7308 */ /* 0x0003e20000000800 */
[----:B------:R-:W-:Y:S01]  /*a420*/  FMUL.FTZ R92, R70, c[0x0][0x2d0] ;  /* 0x0000b400465c7a20 */ /* 0x000fe20000410000 */
[----:B------:R-:W-:Y:S02]  /*a430*/  F2FP.BF16.PACK_AB R74, R207, R138 ;  /* 0x0000008acf4a723e */ /* 0x000fe400000010ff */
[----:B--2---:R-:W-:Y:S02]  /*a440*/  @P5 SHF.L.U32 R5, R9, 0x5, RZ ;  /* 0x0000000509055819 */ /* 0x004fe400000006ff */
[----:B------:R-:W-:Y:S02]  /*a450*/  @P5 LEA.HI.X R9, R6, c[0x0][0x1cc], R7, 0x1, P0 ;  /* 0x0000730006095a11 */ /* 0x000fe400000f0c07 */
[-C--:B------:R-:W-:Y:S03]  /*a460*/  @P5 IADD3 R6, P0, R8, R5.reuse, RZ ;  /* 0x0000000508065210 */ /* 0x080fe60007f1e0ff */
[----:B------:R2:W-:Y:S02]  /*a470*/  @P5 LDGSTS.E.BYPASS.LTC128B.128 [R246+0x3900], [R8.64], !P6 ;  /* 0x0390000008f65fae */ /* 0x0005e4000f101d48 */
[----:B------:R-:W-:Y:S01]  /*a480*/  @P5 IMAD.X R7, R4, 0x1, R9, P0 ;  /* 0x0000000104075824 */ /* 0x000fe200000e0609 */
[-C--:B---3--:R-:W-:Y:S02]  /*a490*/  @P5 IADD3 R10, P0, R6, R5.reuse, RZ ;  /* 0x00000005060a5210 */ /* 0x088fe40007f1e0ff */
[----:B----4-:R-:W-:Y:S03]  /*a4a0*/  F2FP.BF16.PACK_AB R64, R113, R112 ;  /* 0x000000707140723e */ /* 0x010fe600000010ff */
[----:B------:R-:W-:Y:S01]  /*a4b0*/  @P5 IMAD.X R11, R7, 0x1, R4, P0 ;  /* 0x00000001070b5824 */ /* 0x000fe200000e0604 */
[----:B------:R-:W-:Y:S01]  /*a4c0*/  @P5 IADD3 R12, P0, R10, R5, RZ ;  /* 0x000000050a0c5210 */ /* 0x000fe20007f1e0ff */
[----:B------:R3:W-:Y:S01]  /*a4d0*/  @P5 LDGSTS.E.BYPASS.LTC128B.128 [R246+0x4100], [R6.64], !P6 ;  /* 0x0410000006f65fae */ /* 0x0007e2000f101d48 */
[----:B-1----:R-:W-:Y:S03]  /*a4e0*/  FFMA.FTZ R0, R139, c[0x0][0x2d0], -R86 ;  /* 0x0000b4008b007a23 */ /* 0x002fe60000010856 */
[----:B------:R-:W-:Y:S01]  /*a4f0*/  @P5 IMAD.X R13, R11, 0x1, R4, P0 ;  /* 0x000000010b0d5824 */ /* 0x000fe200000e0604 */
[----:B------:R-:W-:Y:S01]  /*a500*/  FSETP.NEU.FTZ.AND P0, PT, R70, -INF , PT ;  /* 0xff8000004600780b */ /* 0x000fe20003f1d000 */
[----:B------:R1:W4:Y:S02]  /*a510*/  MUFU.EX2 R234, R0 ;  /* 0x0000000000ea7308 */ /* 0x0003240000000800 */
[----:B------:R2:W-:Y:S01]  /*a520*/  @P5 LDGSTS.E.BYPASS.LTC128B.128 [R246+0x4900], [R10.64], !P6 ;  /* 0x049000000af65fae */ /* 0x0005e2000f101d48 */
[----:B------:R-:W-:Y:S05]  /*a530*/  FSEL R92, R92, RZ, P0 ;  /* 0x000000ff5c5c7208 */ /* 0x000fea0000000000 */
[--C-:B------:R-:W-:Y:S02]  /*a540*/  FFMA.FTZ R2, R15, c[0x0][0x2d0], -R92.reuse ;  /* 0x0000b4000f027a23 */ /* 0x100fe4000001085c */
[----:B------:R2:W-:Y:S02]  /*a550*/  @P5 LDGSTS.E.BYPASS.LTC128B.128 [R246+0x5100], [R12.64], !P6 ;  /* 0x051000000cf65fae */ /* 0x0005e4000f101d48 */
[----:B------:R-:W-:Y:S01]  /*a560*/  MUFU.EX2 R104, R2 ;  /* 0x0000000200687308 */ /* 0x000fe20000000800 */
[--C-:B-1----:R-:W-:Y:S01]  /*a570*/  FFMA.FTZ R0, R209, c[0x0][0x2d0], -R92.reuse ;  /* 0x0000b400d1007a23 */ /* 0x102fe2000001085c */
[----:B----4-:R-:W-:Y:S01]  /*a580*/  F2FP.BF16.PACK_AB R66, R234, R106 ;  /* 0x0000006aea42723e */ /* 0x010fe200000010ff */
[----:B------:R-:W-:Y:S07]  /*a590*/  IMAD.MOV.U32 R209, RZ, RZ, R29 ;  /* 0x000000ffffd17224 */ /* 0x000fee00078e001d */
[----:B------:R1:W-:Y:S02]  /*a5a0*/  MUFU.EX2 R95, R0 ;  /* 0x00000000005f7308 */ /* 0x0003e40000000800 */
[--C-:B-1----:R-:W-:Y:S02]  /*a5b0*/  FFMA.FTZ R0, R208, c[0x0][0x2d0], -R92.reuse ;  /* 0x0000b400d0007a23 */ /* 0x102fe4000001085c */
[----:B------:R-:W-:Y:S06]  /*a5c0*/  IMAD.MOV.U32 R208, RZ, RZ, R27 ;  /* 0x000000ffffd07224 */ /* 0x000fec00078e001b */
[----:B------:R1:W4:Y:S02]  /*a5d0*/  MUFU.EX2 R111, R0 ;  /* 0x00000000006f7308 */ /* 0x0003240000000800 */
[----:B-1----:R-:W-:Y:S01]  /*a5e0*/  FFMA.FTZ R0, R14, c[0x0][0x2d0], -R92 ;  /* 0x0000b4000e007a23 */ /* 0x002fe2000001085c */
[----:B----4-:R-:W-:Y:S07]  /*a5f0*/  F2FP.BF16.PACK_AB R65, R111, R95 ;  /* 0x0000005f6f41723e */ /* 0x010fee00000010ff */
[----:B------:R1:W4:Y:S02]  /*a600*/  MUFU.EX2 R203, R0 ;  /* 0x0000000000cb7308 */ /* 0x0003240000000800 */
[----:B-1----:R-:W-:Y:S02]  /*a610*/  FSEL R0, R137, RZ, P3 ;  /* 0x000000ff89007208 */ /* 0x002fe40001800000 */
[----:B--2---:R-:W-:Y:S02]  /*a620*/  @P5 IADD3 R8, P3, R12, R5, RZ ;  /* 0x000000050c085210 */ /* 0x004fe40007f7e0ff */
[----:B----4-:R-:W-:Y:S01]  /*a630*/  F2FP.BF16.PACK_AB R67, R104, R203 ;  /* 0x000000cb6843723e */ /* 0x010fe200000010ff */
[----:B------:R-:W-:Y:S01]  /*a640*/  FADD.FTZ R2, -R0, R3 ;  /* 0x0000000300027221 */ /* 0x000fe20000010100 */
[----:B------:R-:W-:Y:S02]  /*a650*/  FSEL R0, R136, RZ, P2 ;  /* 0x000000ff88007208 */ /* 0x000fe40001000000 */
[----:B------:R-:W-:Y:S01]  /*a660*/  @P5 IADD3.X R9, R13, R4, RZ, P3, !PT ;  /* 0x000000040d095210 */ /* 0x000fe20001ffe4ff */
[----:B------:R-:W-:Y:S01]  /*a670*/  FMUL.FTZ R2, R2, c[0x0][0x2d0] ;  /* 0x0000b40002027a20 */ /* 0x000fe20000410000 */
[-C--:B---3--:R-:W-:Y:S01]  /*a680*/  @P5 IADD3 R6, P2, R8, R5.reuse, RZ ;  /* 0x0000000508065210 */ /* 0x088fe20007f5e0ff */
[----:B------:R-:W-:Y:S02]  /*a690*/  FADD.FTZ R0, -R0, R132 ;  /* 0x0000008400007221 */ /* 0x000fe40000010100 */
[----:B------:R1:W2:Y:S01]  /*a6a0*/  MUFU.EX2 R69, R2 ;  /* 0x0000000200457308 */ /* 0x0002a20000000800 */
[----:B------:R3:W-:Y:S01]  /*a6b0*/  @P5 LDGSTS.E.BYPASS.LTC128B.128 [R246+0x5900], [R8.64], !P6 ;  /* 0x0590000008f65fae */ /* 0x0007e2000f101d48 */
[----:B------:R-:W-:Y:S01]  /*a6c0*/  FMUL.FTZ R0, R0, c[0x0][0x2d0] ;  /* 0x0000b40000007a20 */ /* 0x000fe20000410000 */
[----:B------:R-:W-:Y:S01]  /*a6d0*/  @P5 IADD3 R10, P3, R6, R5, RZ ;  /* 0x00000005060a5210 */ /* 0x000fe20007f7e0ff */
[--C-:B------:R-:W-:Y:S04]  /*a6e0*/  @P5 IMAD.X R7, R9, 0x1, R4.reuse, P2 ;  /* 0x0000000109075824 */ /* 0x100fe800010e0604 */
[----:B------:R-:W-:Y:S01]  /*a6f0*/  @P5 IMAD.X R11, R7, 0x1, R4, P3 ;  /* 0x00000001070b5824 */ /* 0x000fe200018e0604 */
[----:B------:R4:W-:Y:S01]  /*a700*/  @P5 LDGSTS.E.BYPASS.LTC128B.128 [R246+0x6100], [R6.64], !P6 ;  /* 0x0610000006f65fae */ /* 0x0009e2000f101d48 */
[----:B------:R3:W4:Y:S07]  /*a710*/  MUFU.EX2 R3, R0 ;  /* 0x0000000000037308 */ /* 0x00072e0000000800 */
[----:B------:R4:W-:Y:S01]  /*a720*/  @P5 LDGSTS.E.BYPASS.LTC128B.128 [R246+0x6900], [R10.64], !P6 ;  /* 0x069000000af65fae */ /* 0x0009e2000f101d48 */
[----:B-1----:R-:W-:Y:S07]  /*a730*/  FSEL R2, R135, RZ, P1 ;  /* 0x000000ff87027208 */ /* 0x002fee0000800000 */
[----:B------:R-:W1:Y:S01]  /*a740*/  LDSM.16.MT88.4 R20, [R229] ;  /* 0x00000000e514783b */ /* 0x000e620000004200 */
[C---:B--2---:R-:W-:Y:S02]  /*a750*/  FMUL.FTZ R4, R69.reuse, R140 ;  /* 0x0000008c45047220 */ /* 0x044fe40000410000 */
[C---:B------:R-:W-:Y:S02]  /*a760*/  FMUL.FTZ R5, R69.reuse, R141 ;  /* 0x0000008d45057220 */ /* 0x040fe40000410000 */
[C---:B------:R-:W-:Y:S02]  /*a770*/  FMUL.FTZ R17, R69.reuse, R153 ;  /* 0x0000009945117220 */ /* 0x040fe40000410000 */
[----:B------:R-:W-:Y:S01]  /*a780*/  FMUL.FTZ R32, R69, R168 ;  /* 0x000000a845207220 */ /* 0x000fe20000410000 */
[----:B------:R-:W-:Y:S01]  /*a790*/  MOV R168, R46 ;  /* 0x0000002e00a87202 */ /* 0x000fe20000000f00 */
[----:B---3--:R-:W-:Y:S01]  /*a7a0*/  FADD.FTZ R0, -R2, R133 ;  /* 0x0000008502007221 */ /* 0x008fe20000010100 */
[----:B------:R-:W-:Y:S01]  /*a7b0*/  FSEL R2, R70, RZ, P0 ;  /* 0x000000ff46027208 */ /* 0x000fe20000000000 */
[C---:B----4-:R-:W-:Y:S01]  /*a7c0*/  FMUL.FTZ R6, R3.reuse, R142 ;  /* 0x0000008e03067220 */ /* 0x050fe20000410000 */
[----:B------:R-:W2:Y:S01]  /*a7d0*/  LDSM.16.MT88.4 R36, [R233] ;  /* 0x00000000e924783b */ /* 0x000ea20000004200 */
[----:B------:R-:W-:Y:S02]  /*a7e0*/  FMUL.FTZ R0, R0, c[0x0][0x2d0] ;  /* 0x0000b40000007a20 */ /* 0x000fe40000410000 */
[C---:B------:R-:W-:Y:S01]  /*a7f0*/  FMUL.FTZ R7, R3.reuse, R143 ;  /* 0x0000008f03077220 */ /* 0x040fe20000410000 */
[----:B------:R-:W-:Y:S01]  /*a800*/  MOV R143, R35 ;  /* 0x00000023008f7202 */ /* 0x000fe20000000f00 */
[----:B------:R3:W4:Y:S01]  /*a810*/  MUFU.EX2 R68, R0 ;  /* 0x0000000000447308 */ /* 0x0007220000000800 */
[C---:B------:R-:W-:Y:S02]  /*a820*/  FMUL.FTZ R18, R3.reuse, R154 ;  /* 0x0000009a03127220 */ /* 0x040fe40000410000 */
[----:B------:R-:W-:Y:S01]  /*a830*/  FMUL.FTZ R19, R3, R155 ;  /* 0x0000009b03137220 */ /* 0x000fe20000410000 */
[----:B------:R-:W-:Y:S01]  /*a840*/  LDSM.16.MT88.4 R76, [R232] ;  /* 0x00000000e84c783b */ /* 0x000fe20000004200 */
[----:B------:R-:W-:Y:S01]  /*a850*/  IMAD.MOV.U32 R142, RZ, RZ, R33 ;  /* 0x000000ffff8e7224 */ /* 0x000fe200078e0021 */
[----:B------:R-:W-:Y:S01]  /*a860*/  MOV R155, R56 ;  /* 0x00000038009b7202 */ /* 0x000fe20000000f00 */
[----:B------:R-:W-:Y:S01]  /*a870*/  FMUL.FTZ R33, R69, R169 ;  /* 0x000000a945217220 */ /* 0x000fe20000410000 */
[----:B------:R-:W-:Y:S01]  /*a880*/  MOV R169, R41 ;  /* 0x0000002900a97202 */ /* 0x000fe20000000f00 */
[C---:B------:R-:W-:Y:S02]  /*a890*/  FMUL.FTZ R34, R3.reuse, R170 ;  /* 0x000000aa03227220 */ /* 0x040fe40000410000 */
[----:B------:R-:W-:Y:S01]  /*a8a0*/  FMUL.FTZ R35, R3, R171 ;  /* 0x000000ab03237220 */ /* 0x000fe20000410000 */
[----:B------:R-:W-:Y:S01]  /*a8b0*/  LDSM.16.MT88.4 R80, [R229+0x800] ;  /* 0x00080000e550783b */ /* 0x000fe20000004200 */
[----:B------:R-:W-:Y:S01]  /*a8c0*/  IMAD.MOV.U32 R170, RZ, RZ, R169 ;  /* 0x000000ffffaa7224 */ /* 0x000fe200078e00a9 */
[----:B------:R-:W-:Y:S06]  /*a8d0*/  MOV R169, R168 ;  /* 0x000000a800a97202 */ /* 0x000fec0000000f00 */
[----:B------:R-:W0:Y:S01]  /*a8e0*/  LDGDEPBAR ;  /* 0x00000000000079af */ /* 0x000e220000000000 */
[----:B---3--:R-:W-:Y:S01]  /*a8f0*/  FADD.FTZ R0, -R2, R134 ;  /* 0x0000008602007221 */ /* 0x008fe20000010100 */
[----:B------:R-:W-:Y:S01]  /*a900*/  MOV R134, R16 ;  /* 0x0000001000867202 */ /* 0x000fe20000000f00 */
[----:B------:R-:W-:Y:S02]  /*a910*/  FFMA.FTZ R2, R210, c[0x0][0x2d0], -R85 ;  /* 0x0000b400d2027a23 */ /* 0x000fe40000010855 */
[----:B------:R-:W-:Y:S01]  /*a920*/  FMUL.FTZ R0, R0, c[0x0][0x2d0] ;  /* 0x0000b40000007a20 */ /* 0x000fe20000410000 */
[----:B------:R-:W-:Y:S01]  /*a930*/  F2FP.BF16.PACK_AB R75, R87, R134 ;  /* 0x00000086574b723e */ /* 0x000fe200000010ff */
[----:B------:R3:W-:Y:S01]  /*a940*/  MUFU.EX2 R139, R2 ;  /* 0x00000002008b7308 */ /* 0x0007e20000000800 */
[C---:B----4-:R-:W-:Y:S02]  /*a950*/  FMUL.FTZ R56, R68.reuse, R120 ;  /* 0x0000007844387220 */ /* 0x050fe40000410000 */
[C---:B------:R-:W-:Y:S02]  /*a960*/  FMUL.FTZ R9, R68.reuse, R145 ;  /* 0x0000009144097220 */ /* 0x040fe40000410000 */
[----:B------:R-:W-:Y:S01]  /*a970*/  IMAD.MOV.U32 R145, RZ, RZ, R53 ;  /* 0x000000ffff917224 */ /* 0x000fe200078e0035 */
[-C--:B-1----:R-:W-:Y:S01]  /*a980*/  HMMA.16816.F32.BF16 R4, R72, R20.reuse, R4 ;  /* 0x000000144804723c */ /* 0x082fe20000041804 */
[----:B------:R-:W-:Y:S02]  /*a990*/  IMAD.MOV.U32 R210, RZ, RZ, R169 ;  /* 0x000000ffffd27224 */ /* 0x000fe400078e00a9 */
[C---:B------:R-:W-:Y:S01]  /*a9a0*/  FMUL.FTZ R8, R68.reuse, R144 ;  /* 0x0000009044087220 */ /* 0x040fe20000410000 */
[----:B------:R-:W1:Y:S01]  /*a9b0*/  MUFU.EX2 R0, R0 ;  /* 0x0000000000007308 */ /* 0x000e620000000800 */
[C---:B------:R-:W-:Y:S02]  /*a9c0*/  FMUL.FTZ R12, R68.reuse, R148 ;  /* 0x00000094440c7220 */ /* 0x040fe40000410000 */
[C---:B------:R-:W-:Y:S02]  /*a9d0*/  FMUL.FTZ R13, R68.reuse, R149 ;  /* 0x00000095440d7220 */ /* 0x040fe40000410000 */
[----:B------:R-:W-:Y:S03]  /*a9e0*/  FMUL.FTZ R16, R69, R152 ;  /* 0x0000009845107220 */ /* 0x000fe60000410000 */
[----:B------:R-:W-:Y:S01]  /*a9f0*/  IMAD.MOV.U32 R149, RZ, RZ, R26 ;  /* 0x000000ffff957224 */ /* 0x000fe200078e001a */
[----:B------:R-:W-:Y:S01]  /*aa00*/  MOV R152, R25 ;  /* 0x0000001900987202 */ /* 0x000fe20000000f00 */
[C---:B------:R-:W-:Y:S01]  /*aa10*/  FMUL.FTZ R28, R68.reuse, R164 ;  /* 0x000000a4441c7220 */ /* 0x040fe20000410000 */
[----:B------:R-:W-:Y:S01]  /*aa20*/  MOV R164, R50 ;  /* 0x0000003200a47202 */ /* 0x000fe20000000f00 */
[C---:B------:R-:W-:Y:S01]  /*aa30*/  FMUL.FTZ R29, R68.reuse, R165 ;  /* 0x000000a5441d7220 */ /* 0x040fe20000410000 */
[----:B------:R-:W-:Y:S01]  /*aa40*/  MOV R165, R49 ;  /* 0x0000003100a57202 */ /* 0x000fe20000000f00 */
[----:B---3--:R-:W-:Y:S02]  /*aa50*/  FFMA.FTZ R2, R211, c[0x0][0x2d0], -R85 ;  /* 0x0000b400d3027a23 */ /* 0x008fe40000010855 */
[C---:B------:R-:W-:Y:S02]  /*aa60*/  FMUL.FTZ R49, R69.reuse, R185 ;  /* 0x000000b945317220 */ /* 0x040fe40000410000 */
[----:B------:R3:W-:Y:S01]  /*aa70*/  MUFU.EX2 R140, R2 ;  /* 0x00000002008c7308 */ /* 0x0007e20000000800 */
[C---:B------:R-:W-:Y:S02]  /*aa80*/  FMUL.FTZ R60, R68.reuse, R124 ;  /* 0x0000007c443c7220 */ /* 0x040fe40000410000 */
[C---:B------:R-:W-:Y:S02]  /*aa90*/  FMUL.FTZ R61, R68.reuse, R125 ;  /* 0x0000007d443d7220 */ /* 0x040fe40000410000 */
[----:B------:R-:W-:Y:S02]  /*aaa0*/  FMUL.FTZ R24, R68, R160 ;  /* 0x000000a044187220 */ /* 0x000fe40000410000 */
[C---:B-1----:R-:W-:Y:S02]  /*aab0*/  FMUL.FTZ R10, R0.reuse, R146 ;  /* 0x00000092000a7220 */ /* 0x042fe40000410000 */
[C---:B------:R-:W-:Y:S01]  /*aac0*/  FMUL.FTZ R11, R0.reuse, R147 ;  /* 0x00000093000b7220 */ /* 0x040fe20000410000 */
[----:B------:R-:W-:Y:S01]  /*aad0*/  MOV R147, R31 ;  /* 0x0000001f00937202 */ /* 0x000fe20000000f00 */
[C---:B------:R-:W-:Y:S02]  /*aae0*/  FMUL.FTZ R14, R0.reuse, R150 ;  /* 0x00000096000e7220 */ /* 0x040fe40000410000 */
[C---:B------:R-:W-:Y:S02]  /*aaf0*/  FMUL.FTZ R15, R0.reuse, R151 ;  /* 0x00000097000f7220 */ /* 0x040fe40000410000 */
[C---:B------:R-:W-:Y:S01]  /*ab00*/  FMUL.FTZ R26, R0.reuse, R162 ;  /* 0x000000a2001a7220 */ /* 0x040fe20000410000 */
[C---:B------:R-:W-:Y:S01]  /*ab10*/  HMMA.16816.F32.BF16 R8, R64.reuse, R20, R8 ;  /* 0x000000144008723c */ /* 0x040fe20000041808 */
[----:B------:R-:W-:Y:S02]  /*ab20*/  IMAD.MOV.U32 R162, RZ, RZ, R57 ;  /* 0x000000ffffa27224 */ /* 0x000fe400078e0039 */
[C---:B------:R-:W-:Y:S01]  /*ab30*/  FMUL.FTZ R27, R0.reuse, R163 ;  /* 0x000000a3001b7220 */ /* 0x040fe20000410000 */
[----:B------:R-:W-:Y:S01]  /*ab40*/  MOV R163, R51 ;  /* 0x0000003300a37202 */ /* 0x000fe20000000f00 */
[----:B------:R-:W-:Y:S02]  /*ab50*/  FMUL.FTZ R30, R0, R166 ;  /* 0x000000a6001e7220 */ /* 0x000fe40000410000 */
[----:B------:R-:W-:Y:S01]  /*ab60*/  IMAD.MOV.U32 R166, RZ, RZ, R48 ;  /* 0x000000ffffa67224 */ /* 0x000fe200078e0030 */
[-C--:B------:R-:W-:Y:S01]  /*ab70*/  HMMA.16816.F32.BF16 R12, R64, R22.reuse, R12 ;  /* 0x00000016400c723c */ /* 0x080fe2000004180c */
[----:B---3--:R-:W-:Y:S03]  /*ab80*/  FFMA.FTZ R2, R192, c[0x0][0x2d0], -R85 ;  /* 0x0000b400c0027a23 */ /* 0x008fe60000010855 */
[----:B------:R-:W-:Y:S02]  /*ab90*/  FMUL.FTZ R31, R0, R167 ;  /* 0x000000a7001f7220 */ /* 0x000fe40000410000 */
[----:B------:R-:W-:Y:S02]  /*aba0*/  IMAD.MOV.U32 R167, RZ, RZ, R47 ;  /* 0x000000ffffa77224 */ /* 0x000fe400078e002f */
[C---:B------:R-:W-:Y:S01]  /*abb0*/  HMMA.16816.F32.BF16 R16, R72.reuse, R22, R16 ;  /* 0x000000164810723c */ /* 0x040fe20000041810 */
[----:B------:R-:W-:Y:S03]  /*abc0*/  FMUL.FTZ R20, R69, R156 ;  /* 0x0000009c45147220 */ /* 0x000fe60000410000 */
[----:B------:R-:W-:Y:S02]  /*abd0*/  IMAD.MOV.U32 R168, RZ, RZ, R167 ;  /* 0x000000ffffa87224 */ /* 0x000fe400078e00a7 */
[----:B------:R-:W-:Y:S01]  /*abe0*/  IMAD.MOV.U32 R167, RZ, RZ, R166 ;  /* 0x000000ffffa77224 */ /* 0x000fe200078e00a6 */
[----:B------:R-:W-:Y:S01]  /*abf0*/  MOV R166, R165 ;  /* 0x000000a500a67202 */ /* 0x000fe20000000f00 */
[C---:B------:R-:W-:Y:S01]  /*ac00*/  FMUL.FTZ R23, R3.reuse, R159 ;  /* 0x0000009f03177220 */ /* 0x040fe20000410000 */
[----:B------:R-:W-:Y:S01]  /*ac10*/  MOV R171, R168 ;  /* 0x000000a800ab7202 */ /* 0x000fe20000000f00 */
[----:B------:R1:W-:Y:S02]  /*ac20*/  MUFU.EX2 R159, R2 ;  /* 0x00000002009f7308 */ /* 0x0003e40000000800 */
[----:B------:R-:W-:Y:S02]  /*ac30*/  IMAD.MOV.U32 R165, RZ, RZ, R164 ;  /* 0x000000ffffa57224 */ /* 0x000fe400078e00a4 */
        /* <DEDUP_REMOVED lines=8> */
[----:B------:R-:W3:Y:S01]  /*acc0*/  LDL.LU R251, [R1+0xd0] ;  /* 0x0000d00001fb7983 */ /* 0x000ee20000300800 */
[----:B------:R-:W-:Y:S01]  /*acd0*/  FMUL.FTZ R22, R3, R158 ;  /* 0x0000009e03167220 */ /* 0x000fe20000410000 */
[----:B------:R-:W-:Y:S01]  /*ace0*/  MOV R162, R143 ;  /* 0x0000008f00a27202 */ /* 0x000fe20000000f00 */
[----:B------:R-:W-:Y:S02]  /*acf0*/  FMUL.FTZ R21, R69, R157 ;  /* 0x0000009d45157220 */ /* 0x000fe40000410000 */
[----:B------:R-:W-:Y:S02]  /*ad00*/  IMAD.MOV.U32 R158, RZ, RZ, R54 ;  /* 0x000000ffff9e7224 */ /* 0x000fe400078e0036 */
[----:B------:R-:W4:Y:S01]  /*ad10*/  LDSM.16.MT88.4 R52, [R230] ;  /* 0x00000000e634783b */ /* 0x000f220000004200 */
[----:B------:R-:W-:Y:S02]  /*ad20*/  FMUL.FTZ R25, R68, R161 ;  /* 0x000000a144197220 */ /* 0x000fe40000410000 */
[-C--:B--2---:R-:W-:Y:S01]  /*ad30*/  HMMA.16816.F32.BF16 R20, R72, R36.reuse, R20 ;  /* 0x000000244814723c */ /* 0x084fe20000041814 */
[----:B------:R-:W-:Y:S02]  /*ad40*/  IMAD.MOV.U32 R160, RZ, RZ, R42 ;  /* 0x000000ffffa07224 */ /* 0x000fe400078e002a */
[--C-:B-1----:R-:W-:Y:S02]  /*ad50*/  FFMA.FTZ R2, R193, c[0x0][0x2d0], -R85.reuse ;  /* 0x0000b400c1027a23 */ /* 0x102fe40000010855 */
[C---:B------:R-:W-:Y:S02]  /*ad60*/  FMUL.FTZ R48, R69.reuse, R184 ;  /* 0x000000b845307220 */ /* 0x040fe40000410000 */
[----:B------:R1:W2:Y:S01]  /*ad70*/  MUFU.EX2 R154, R2 ;  /* 0x00000002009a7308 */ /* 0x0002a20000000800 */
[C---:B------:R-:W-:Y:S01]  /*ad80*/  HMMA.16816.F32.BF16 R24, R64.reuse, R36, R24 ;  /* 0x000000244018723c */ /* 0x040fe20000041818 */
[C---:B------:R-:W-:Y:S03]  /*ad90*/  FMUL.FTZ R42, R0.reuse, R178 ;  /* 0x000000b2002a7220 */ /* 0x040fe60000410000 */
[----:B------:R-:W-:Y:S02]  /*ada0*/  FMUL.FTZ R43, R0, R179 ;  /* 0x000000b3002b7220 */ /* 0x000fe40000410000 */
[C---:B------:R-:W-:Y:S02]  /*adb0*/  FMUL.FTZ R40, R68.reuse, R176 ;  /* 0x000000b044287220 */ /* 0x040fe40000410000 */
[-C--:B------:R-:W-:Y:S01]  /*adc0*/  HMMA.16816.F32.BF16 R28, R64, R38.reuse, R28 ;  /* 0x00000026401c723c */ /* 0x080fe2000004181c */
[C---:B------:R-:W-:Y:S03]  /*add0*/  FMUL.FTZ R36, R69.reuse, R172 ;  /* 0x000000ac45247220 */ /* 0x040fe60000410000 */
[----:B------:R-:W-:Y:S02]  /*ade0*/  FMUL.FTZ R37, R69, R173 ;  /* 0x000000ad45257220 */ /* 0x000fe40000410000 */
[----:B------:R-:W-:Y:S02]  /*adf0*/  FMUL.FTZ R41, R68, R177 ;  /* 0x000000b144297220 */ /* 0x000fe40000410000 */
[C---:B------:R-:W-:Y:S01]  /*ae00*/  HMMA.16816.F32.BF16 R32, R72.reuse, R38, R32 ;  /* 0x000000264820723c */ /* 0x040fe20000041820 */
[C---:B------:R-:W-:Y:S02]  /*ae10*/  FMUL.FTZ R46, R0.reuse, R182 ;  /* 0x000000b6002e7220 */ /* 0x040fe40000410000 */
[----:B------:R-:W-:Y:S01]  /*ae20*/  MUFU.EX2 R182, R89 ;  /* 0x0000005900b67308 */ /* 0x000fe20000000800 */
[----:B------:R-:W-:Y:S02]  /*ae30*/  FMUL.FTZ R47, R0, R183 ;  /* 0x000000b7002f7220 */ /* 0x000fe40000410000 */
[----:B------:R-:W-:Y:S02]  /*ae40*/  IMAD.MOV.U32 R161, RZ, RZ, R44 ;  /* 0x000000ffffa17224 */ /* 0x000fe400078e002c */
[----:B-1----:R-:W-:Y:S04]  /*ae50*/  FFMA.FTZ R2, R212, c[0x0][0x2d0], -R84 ;  /* 0x0000b400d4027a23 */ /* 0x002fe80000010854 */
[C---:B------:R-:W-:Y:S01]  /*ae60*/  FMUL.FTZ R50, R3.reuse, R186 ;  /* 0x000000ba03327220 */ /* 0x040fe20000410000 */
[----:B------:R1:W-:Y:S01]  /*ae70*/  MUFU.EX2 R132, R2 ;  /* 0x0000000200847308 */ /* 0x0003e20000000800 */
[C---:B------:R-:W-:Y:S02]  /*ae80*/  FMUL.FTZ R38, R3.reuse, R174 ;  /* 0x000000ae03267220 */ /* 0x040fe40000410000 */
[C---:B------:R-:W-:Y:S02]  /*ae90*/  FMUL.FTZ R39, R3.reuse, R175 ;  /* 0x000000af03277220 */ /* 0x040fe40000410000 */
[C---:B------:R-:W-:Y:S02]  /*aea0*/  FMUL.FTZ R44, R68.reuse, R180 ;  /* 0x000000b4442c7220 */ /* 0x040fe40000410000 */
[C---:B------:R-:W-:Y:S02]  /*aeb0*/  FMUL.FTZ R45, R68.reuse, R181 ;  /* 0x000000b5442d7220 */ /* 0x040fe40000410000 */
[----:B------:R-:W-:Y:S01]  /*aec0*/  FMUL.FTZ R51, R3, R187 ;  /* 0x000000bb03337220 */ /* 0x000fe20000410000 */
[-C--:B----4-:R-:W-:Y:S01]  /*aed0*/  HMMA.16816.F32.BF16 R36, R72, R52.reuse, R36 ;  /* 0x000000344824723c */ /* 0x090fe20000041824 */
[----:B------:R-:W-:Y:S01]  /*aee0*/  FMUL.FTZ R57, R68, R121 ;  /* 0x0000007944397220 */ /* 0x000fe20000410000 */
[----:B------:R-:W-:Y:S01]  /*aef0*/  LDSM.16.MT88.4 R184, [R230+0x3000] ;  /* 0x00300000e6b8783b */ /* 0x000fe20000004200 */
[C---:B------:R-:W-:Y:S02]  /*af00*/  FMUL.FTZ R58, R0.reuse, R122 ;  /* 0x0000007a003a7220 */ /* 0x040fe40000410000 */
[C---:B------:R-:W-:Y:S02]  /*af10*/  FMUL.FTZ R59, R0.reuse, R123 ;  /* 0x0000007b003b7220 */ /* 0x040fe40000410000 */
[C---:B------:R-:W-:Y:S01]  /*af20*/  FMUL.FTZ R62, R0.reuse, R126 ;  /* 0x0000007e003e7220 */ /* 0x040fe20000410000 */
[C---:B------:R-:W-:Y:S01]  /*af30*/  HMMA.16816.F32.BF16 R40, R64.reuse, R52, R40 ;  /* 0x000000344028723c */ /* 0x040fe20000041828 */
[----:B------:R-:W-:Y:S03]  /*af40*/  FMUL.FTZ R63, R0, R127 ;  /* 0x0000007f003f7220 */ /* 0x000fe60000410000 */
[----:B------:R-:W-:Y:S02]  /*af50*/  IMAD.MOV.U32 R169, RZ, RZ, R166 ;  /* 0x000000ffffa97224 */ /* 0x000fe400078e00a6 */
[--C-:B-1----:R-:W-:Y:S02]  /*af60*/  FFMA.FTZ R2, R195, c[0x0][0x2d0], -R84.reuse ;  /* 0x0000b400c3027a23 */ /* 0x102fe40000010854 */
[----:B------:R-:W-:Y:S01]  /*af70*/  FFMA.FTZ R53, R216, c[0x0][0x2d0], -R84 ;  /* 0x0000b400d8357a23 */ /* 0x000fe20000010854 */
[-C--:B------:R-:W-:Y:S01]  /*af80*/  HMMA.16816.F32.BF16 R44, R64, R54.reuse, R44 ;  /* 0x00000036402c723c */ /* 0x080fe2000004182c */
[----:B------:R1:W-:Y:S02]  /*af90*/  MUFU.EX2 R151, R2 ;  /* 0x0000000200977308 */ /* 0x0003e40000000800 */
[----:B------:R-:W-:Y:S02]  /*afa0*/  FFMA.FTZ R126, R188, c[0x0][0x2d0], -R86 ;  /* 0x0000b400bc7e7a23 */ /* 0x000fe40000010856 */
[----:B------:R-:W-:Y:S02]  /*afb0*/  FMUL.FTZ R52, R69, R116 ;  /* 0x0000007445347220 */ /* 0x000fe40000410000 */
[----:B------:R-:W-:Y:S01]  /*afc0*/  FFMA.FTZ R116, R190, c[0x0][0x2d0], -R85 ;  /* 0x0000b400be747a23 */ /* 0x000fe20000010855 */
[C---:B------:R-:W-:Y:S01]  /*afd0*/  HMMA.16816.F32.BF16 R48, R72.reuse, R54, R48 ;  /* 0x000000364830723c */ /* 0x040fe20000041830 */
[----:B------:R-:W-:Y:S02]  /*afe0*/  IMAD.MOV.U32 R166, RZ, RZ, R163 ;  /* 0x000000ffffa67224 */ /* 0x000fe400078e00a3 */
[----:B------:R4:W-:Y:S01]  /*aff0*/  MUFU.EX2 R133, R53 ;  /* 0x0000003500857308 */ /* 0x0009e20000000800 */
[----:B------:R-:W-:Y:S02]  /*b000*/  IMAD.MOV.U32 R163, RZ, RZ, R145 ;  /* 0x000000ffffa37224 */ /* 0x000fe400078e0091 */
[----:B------:R-:W-:Y:S02]  /*b010*/  IMAD.MOV.U32 R145, RZ, RZ, R87 ;  /* 0x000000ffff917224 */ /* 0x000fe400078e0057 */
[C---:B------:R-:W-:Y:S04]  /*b020*/  FMUL.FTZ R54, R3.reuse, R118 ;  /* 0x0000007603367220 */ /* 0x040fe80000410000 */
[----:B------:R-:W-:Y:S02]  /*b030*/  FMUL.FTZ R55, R3, R119 ;  /* 0x0000007703377220 */ /* 0x000fe40000410000 */
[--C-:B------:R-:W-:Y:S02]  /*b040*/  FFMA.FTZ R87, R252, c[0x0][0x2d0], -R84.reuse ;  /* 0x0000b400fc577a23 */ /* 0x100fe40000010854 */
[--C-:B------:R-:W-:Y:S02]  /*b050*/  FFMA.FTZ R118, R96, c[0x0][0x2d0], -R85.reuse ;  /* 0x0000b40060767a23 */ /* 0x100fe40000010855 */
[----:B-1----:R-:W-:Y:S04]  /*b060*/  FFMA.FTZ R2, R194, c[0x0][0x2d0], -R84 ;  /* 0x0000b400c2027a23 */ /* 0x002fe80000010854 */
[----:B------:R1:W1:Y:S01]  /*b070*/  MUFU.EX2 R153, R2 ;  /* 0x0000000200997308 */ /* 0x0002620000000800 */
[----:B----4-:R-:W-:Y:S07]  /*b080*/  FMUL.FTZ R53, R69, R117 ;  /* 0x0000007545357220 */ /* 0x010fee0000410000 */
[-C--:B------:R-:W-:Y:S08]  /*b090*/  HMMA.16816.F32.BF16 R52, R72, R76.reuse, R52 ;  /* 0x0000004c4834723c */ /* 0x080ff00000041834 */
[C---:B------:R-:W-:Y:S01]  /*b0a0*/  HMMA.16816.F32.BF16 R56, R64.reuse, R76, R56 ;  /* 0x0000004c4038723c */ /* 0x040fe20000041838 */
[----:B-1----:R-:W-:Y:S04]  /*b0b0*/  FFMA.FTZ R2, R214, c[0x0][0x2d0], -R86 ;  /* 0x0000b400d6027a23 */ /* 0x002fe80000010856 */
[----:B------:R1:W-:Y:S03]  /*b0c0*/  MUFU.EX2 R109, R2 ;  /* 0x00000002006d7308 */ /* 0x0003e60000000800 */
[-C--:B------:R-:W-:Y:S07]  /*b0d0*/  HMMA.16816.F32.BF16 R60, R64, R78.reuse, R60 ;  /* 0x0000004e403c723c */ /* 0x080fee000004183c */
[----:B------:R-:W-:Y:S02]  /*b0e0*/  FMUL.FTZ R67, R3, R131 ;  /* 0x0000008303437220 */ /* 0x000fe40000410000 */
[----:B------:R-:W-:Y:S03]  /*b0f0*/  FMUL.FTZ R65, R69, R129 ;  /* 0x0000008145417220 */ /* 0x000fe60000410000 */
[----:B------:R-:W-:Y:S02]  /*b100*/  FMUL.FTZ R66, R3, R130 ;  /* 0x0000008203427220 */ /* 0x000fe40000410000 */
[----:B------:R-:W-:Y:S01]  /*b110*/  MUFU.EX2 R130, R88 ;  /* 0x0000005800827308 */ /* 0x000fe20000000800 */
[----:B------:R-:W-:Y:S02]  /*b120*/  FMUL.FTZ R64, R69, R128 ;  /* 0x0000008045407220 */ /* 0x000fe40000410000 */
[----:B------:R-:W-:Y:S05]  /*b130*/  FFMA.FTZ R129, R224, c[0x0][0x2d0], -R92 ;  /* 0x0000b400e0817a23 */ /* 0x000fea000001085c */
[----:B------:R-:W-:Y:S01]  /*b140*/  HMMA.16816.F32.BF16 R64, R72, R78, R64 ;  /* 0x0000004e4840723c */ /* 0x000fe20000041840 */
[--C-:B-1----:R-:W-:Y:S02]  /*b150*/  FFMA.FTZ R2, R215, c[0x0][0x2d0], -R86.reuse ;  /* 0x0000b400d7027a23 */ /* 0x102fe40000010856 */
[----:B------:R-:W-:Y:S04]  /*b160*/  MUFU.EX2 R215, R87 ;  /* 0x0000005700d77308 */ /* 0x000fe80000000800 */
[----:B--2---:R-:W-:Y:S02]  /*b170*/  F2FP.BF16.PACK_AB R74, R154, R159 ;  /* 0x0000009f9a4a723e */ /* 0x004fe400000010ff */
[----:B------:R-:W-:Y:S03]  /*b180*/  F2FP.BF16.PACK_AB R75, R153, R151 ;  /* 0x00000097994b723e */ /* 0x000fe600000010ff */
[----:B------:R-:W-:Y:S01]  /*b190*/  F2FP.BF16.PACK_AB R72, R140, R139 ;  /* 0x0000008b8c48723e */ /* 0x000fe200000010ff */
[----:B------:R1:W2:Y:S01]  /*b1a0*/  MUFU.EX2 R144, R2 ;  /* 0x0000000200907308 */ /* 0x0002a20000000800 */
[----:B------:R-:W-:Y:S07]  /*b1b0*/  F2FP.BF16.PACK_AB R73, R133, R132 ;  /* 0x000000848549723e */ /* 0x000fee00000010ff */
[-C--:B------:R-:W-:Y:S01]  /*b1c0*/  HMMA.16816.F32.BF16 R4, R72, R80.reuse, R4 ;  /* 0x000000504804723c */ /* 0x080fe20000041804 */
[--C-:B-1----:R-:W-:Y:S01]  /*b1d0*/  FFMA.FTZ R2, R213, c[0x0][0x2d0], -R86.reuse ;  /* 0x0000b400d5027a23 */ /* 0x102fe20000010856 */
[----:B--2---:R-:W-:Y:S03]  /*b1e0*/  F2FP.BF16.PACK_AB R76, R144, R109 ;  /* 0x0000006d904c723e */ /* 0x004fe600000010ff */
        /* <DEDUP_REMOVED lines=21> */
[----:B------:R1:W4:Y:S04]  /*b340*/  MUFU.EX2 R156, R2 ;  /* 0x00000002009c7308 */ /* 0x0003280000000800 */
[--C-:B-1----:R-:W-:Y:S06]  /*b350*/  FFMA.FTZ R2, R225, c[0x0][0x2d0], -R85.reuse ;  /* 0x0000b400e1027a23 */ /* 0x102fec0000010855 */
[----:B------:R1:W-:Y:S01]  /*b360*/  MUFU.EX2 R157, R2 ;  /* 0x00000002009d7308 */ /* 0x0003e20000000800 */
[-C--:B--2---:R-:W-:Y:S08]  /*b370*/  HMMA.16816.F32.BF16 R20, R72, R80.reuse, R20 ;  /* 0x000000504814723c */ /* 0x084ff00000041814 */
[C---:B------:R-:W-:Y:S08]  /*b380*/  HMMA.16816.F32.BF16 R24, R76.reuse, R80, R24 ;  /* 0x000000504c18723c */ /* 0x040ff00000041818 */
[-C--:B------:R-:W-:Y:S01]  /*b390*/  HMMA.16816.F32.BF16 R28, R76, R82.reuse, R28 ;  /* 0x000000524c1c723c */ /* 0x080fe2000004181c */
[----:B-1----:R-:W-:Y:S04]  /*b3a0*/  FFMA.FTZ R2, R248, c[0x0][0x2d0], -R85 ;  /* 0x0000b400f8027a23 */ /* 0x002fe80000010855 */
[----:B------:R1:W2:Y:S03]  /*b3b0*/  MUFU.EX2 R217, R2 ;  /* 0x0000000200d97308 */ /* 0x0002a60000000800 */
[C---:B------:R-:W-:Y:S01]  /*b3c0*/  HMMA.16816.F32.BF16 R32, R72.reuse, R82, R32 ;  /* 0x000000524820723c */ /* 0x040fe20000041820 */
[----:B------:R-:W2:Y:S03]  /*b3d0*/  LDSM.16.MT88.4 R80, [R230+0x800] ;  /* 0x00080000e650783b */ /* 0x000ea60000004200 */
[----:B-1----:R-:W-:Y:S02]  /*b3e0*/  FFMA.FTZ R2, R170, c[0x0][0x2d0], -R84 ;  /* 0x0000b400aa027a23 */ /* 0x002fe40000010854 */
[----:B------:R-:W-:Y:S02]  /*b3f0*/  IMAD.MOV.U32 R170, RZ, RZ, R167 ;  /* 0x000000ffffaa7224 */ /* 0x000fe400078e00a7 */
[----:B------:R-:W-:Y:S01]  /*b400*/  IMAD.MOV.U32 R167, RZ, RZ, R164 ;  /* 0x000000ffffa77224 */ /* 0x000fe200078e00a4 */
[----:B------:R3:W1:Y:S03]  /*b410*/  MUFU.EX2 R143, R2 ;  /* 0x00000002008f7308 */ /* 0x0006660000000800 */
[----:B------:R-:W-:Y:S01]  /*b420*/  IMAD.MOV.U32 R164, RZ, RZ, R149 ;  /* 0x000000ffffa47224 */ /* 0x000fe200078e0095 */
[-C--:B--2---:R-:W-:Y:S08]  /*b430*/  HMMA.16816.F32.BF16 R36, R72, R80.reuse, R36 ;  /* 0x000000504824723c */ /* 0x084ff00000041824 */
[C---:B------:R-:W-:Y:S01]  /*b440*/  HMMA.16816.F32.BF16 R40, R76.reuse, R80, R40 ;  /* 0x000000504c28723c */ /* 0x040fe20000041828 */
[----:B---3--:R-:W-:Y:S04]  /*b450*/  FFMA.FTZ R2, R251, c[0x0][0x2d0], -R84 ;  /* 0x0000b400fb027a23 */ /* 0x008fe80000010854 */
[----:B------:R2:W2:Y:S03]  /*b460*/  MUFU.EX2 R149, R2 ;  /* 0x0000000200957308 */ /* 0x0004a60000000800 */
[-C--:B------:R-:W-:Y:S08]  /*b470*/  HMMA.16816.F32.BF16 R44, R76, R82.reuse, R44 ;  /* 0x000000524c2c723c */ /* 0x080ff0000004182c */
[C---:B------:R-:W-:Y:S01]  /*b480*/  HMMA.16816.F32.BF16 R48, R72.reuse, R82, R48 ;  /* 0x000000524830723c */ /* 0x040fe20000041830 */
[----:B------:R-:W1:Y:S03]  /*b490*/  LDSM.16.MT88.4 R80, [R232+0x800] ;  /* 0x00080000e850783b */ /* 0x000e660000004200 */
[----:B--2---:R-:W-:Y:S02]  /*b4a0*/  FFMA.FTZ R2, R210, c[0x0][0x2d0], -R86 ;  /* 0x0000b400d2027a23 */ /* 0x004fe40000010856 */
[----:B------:R-:W-:Y:S01]  /*b4b0*/  IMAD.MOV.U32 R210, RZ, RZ, R171 ;  /* 0x000000ffffd27224 */ /* 0x000fe200078e00ab */
[----:B------:R-:W-:Y:S01]  /*b4c0*/  MOV R171, R170 ;  /* 0x000000aa00ab7202 */ /* 0x000fe20000000f00 */
[----:B------:R-:W-:Y:S01]  /*b4d0*/  IMAD.MOV.U32 R170, RZ, RZ, R169 ;  /* 0x000000ffffaa7224 */ /* 0x000fe200078e00a9 */
[----:B------:R2:W-:Y:S03]  /*b4e0*/  MUFU.EX2 R131, R2 ;  /* 0x0000000200837308 */ /* 0x0005e60000000800 */
[----:B------:R-:W-:Y:S01]  /*b4f0*/  IMAD.MOV.U32 R169, RZ, RZ, R168 ;  /* 0x000000ffffa97224 */ /* 0x000fe200078e00a8 */
[----:B------:R-:W-:Y:S01]  /*b500*/  MOV R168, R167 ;  /* 0x000000a700a87202 */ /* 0x000fe20000000f00 */
[----:B------:R-:W-:Y:S01]  /*b510*/  IMAD.MOV.U32 R167, RZ, RZ, R166 ;  /* 0x000000ffffa77224 */ /* 0x000fe200078e00a6 */
[----:B------:R-:W-:Y:S01]  /*b520*/  MOV R211, R171 ;  /* 0x000000ab00d37202 */ /* 0x000fe20000000f00 */
[----:B------:R-:W-:Y:S01]  /*b530*/  IMAD.MOV.U32 R166, RZ, RZ, R165 ;  /* 0x000000ffffa67224 */ /* 0x000fe200078e00a5 */
[----:B------:R-:W-:Y:S01]  /*b540*/  MOV R165, R164 ;  /* 0x000000a400a57202 */ /* 0x000fe20000000f00 */
[----:B------:R-:W-:Y:S02]  /*b550*/  IMAD.MOV.U32 R164, RZ, RZ, R163 ;  /* 0x000000ffffa47224 */ /* 0x000fe400078e00a3 */
[----:B------:R-:W-:Y:S01]  /*b560*/  IMAD.MOV.U32 R163, RZ, RZ, R162 ;  /* 0x000000ffffa37224 */ /* 0x000fe200078e00a2 */
[----:B------:R-:W-:Y:S01]  /*b570*/  MOV R162, R161 ;  /* 0x000000a100a27202 */ /* 0x000fe20000000f00 */
[----:B------:R-:W-:Y:S02]  /*b580*/  IMAD.MOV.U32 R161, RZ, RZ, R142 ;  /* 0x000000ffffa17224 */ /* 0x000fe400078e008e */
[----:B------:R-:W-:Y:S02]  /*b590*/  IMAD.MOV.U32 R142, RZ, RZ, R198 ;  /* 0x000000ffff8e7224 */ /* 0x000fe400078e00c6 */
[----:B------:R-:W-:Y:S01]  /*b5a0*/  IMAD.MOV.U32 R171, RZ, RZ, R169 ;  /* 0x000000ffffab7224 */ /* 0x000fe200078e00a9 */
[----:B------:R-:W3:Y:S01]  /*b5b0*/  LDL.LU R198, [R1+0xcc] ;  /* 0x0000cc0001c67983 */ /* 0x000ee20000300800 */
[----:B------:R-:W-:Y:S01]  /*b5c0*/  IMAD.MOV.U32 R169, RZ, RZ, R167 ;  /* 0x000000ffffa97224 */ /* 0x000fe200078e00a7 */
[----:B------:R-:W-:Y:S01]  /*b5d0*/  MOV R167, R165 ;  /* 0x000000a500a77202 */ /* 0x000fe20000000f00 */
[----:B------:R-:W-:Y:S02]  /*b5e0*/  IMAD.MOV.U32 R165, RZ, RZ, R163 ;  /* 0x000000ffffa57224 */ /* 0x000fe400078e00a3 */
[----:B------:R-:W-:Y:S01]  /*b5f0*/  IMAD.MOV.U32 R163, RZ, RZ, R97 ;  /* 0x000000ffffa37224 */ /* 0x000fe200078e0061 */
[-C--:B-1----:R-:W-:Y:S01]  /*b600*/  HMMA.16816.F32.BF16 R52, R72, R80.reuse, R52 ;  /* 0x000000504834723c */ /* 0x082fe20000041834 */
[----:B------:R-:W3:Y:S01]  /*b610*/  LDL.LU R97, [R1+0xc8] ;  /* 0x0000c80001617983 */ /* 0x000ee20000300800 */
[----:B--2---:R-:W-:Y:S02]  /*b620*/  FFMA.FTZ R2, R210, c[0x0][0x2d0], -R86 ;  /* 0x0000b400d2027a23 */ /* 0x004fe40000010856 */
[----:B------:R-:W-:Y:S01]  /*b630*/  IMAD.MOV.U32 R210, RZ, RZ, R170 ;  /* 0x000000ffffd27224 */ /* 0x000fe200078e00aa */
[----:B------:R-:W-:Y:S01]  /*b640*/  MOV R170, R168 ;  /* 0x000000a800aa7202 */ /* 0x000fe20000000f00 */
[----:B------:R-:W-:Y:S02]  /*b650*/  IMAD.MOV.U32 R168, RZ, RZ, R166 ;  /* 0x000000ffffa87224 */ /* 0x000fe400078e00a6 */
[----:B------:R-:W-:Y:S01]  /*b660*/  IMAD.MOV.U32 R166, RZ, RZ, R164 ;  /* 0x000000ffffa67224 */ /* 0x000fe200078e00a4 */
[----:B------:R-:W-:Y:S01]  /*b670*/  MOV R164, R162 ;  /* 0x000000a200a47202 */ /* 0x000fe20000000f00 */
[C---:B------:R-:W-:Y:S02]  /*b680*/  HMMA.16816.F32.BF16 R56, R76.reuse, R80, R56 ;  /* 0x000000504c38723c */ /* 0x040fe40000041838 */
[----:B------:R-:W-:Y:S01]  /*b690*/  IMAD.MOV.U32 R162, RZ, RZ, R142 ;  /* 0x000000ffffa27224 */ /* 0x000fe200078e008e */
[----:B------:R-:W-:Y:S01]  /*b6a0*/  MOV R172, R210 ;  /* 0x000000d200ac7202 */ /* 0x000fe20000000f00 */
[----:B------:R1:W-:Y:S01]  /*b6b0*/  MUFU.EX2 R142, R2 ;  /* 0x00000002008e7308 */ /* 0x0003e20000000800 */
[----:B------:R-:W-:Y:S02]  /*b6c0*/  IMAD.MOV.U32 R210, RZ, RZ, R170 ;  /* 0x000000ffffd27224 */ /* 0x000fe400078e00aa */
[----:B------:R-:W-:Y:S01]  /*b6d0*/  IMAD.MOV.U32 R170, RZ, RZ, R168 ;  /* 0x000000ffffaa7224 */ /* 0x000fe200078e00a8 */
[----:B------:R-:W-:Y:S01]  /*b6e0*/  MOV R168, R166 ;  /* 0x000000a600a87202 */ /* 0x000fe20000000f00 */
[----:B------:R-:W-:Y:S01]  /*b6f0*/  IMAD.MOV.U32 R166, RZ, RZ, R164 ;  /* 0x000000ffffa67224 */ /* 0x000fe200078e00a4 */
[-C--:B------:R-:W-:Y:S01]  /*b700*/  HMMA.16816.F32.BF16 R60, R76, R82.reuse, R60 ;  /* 0x000000524c3c723c */ /* 0x080fe2000004183c */
[----:B------:R-:W2:Y:S01]  /*b710*/  LDSM.16.MT88.4 R76, [R229+0x1000] ;  /* 0x00100000e54c783b */ /* 0x000ea20000004200 */
[----:B------:R-:W-:Y:S06]  /*b720*/  MOV R164, R147 ;  /* 0x0000009300a47202 */ /* 0x000fec0000000f00 */
[----:B------:R-:W-:Y:S07]  /*b730*/  HMMA.16816.F32.BF16 R64, R72, R82, R64 ;  /* 0x000000524840723c */ /* 0x000fee0000041840 */
[----:B----4-:R-:W-:Y:S02]  /*b740*/  F2FP.BF16.PACK_AB R72, R156, R150 ;  /* 0x000000969c48723e */ /* 0x010fe400000010ff */
[----:B------:R-:W-:Y:S03]  /*b750*/  F2FP.BF16.PACK_AB R74, R217, R157 ;  /* 0x0000009dd94a723e */ /* 0x000fe600000010ff */
[--C-:B-1----:R-:W-:Y:S01]  /*b760*/  FFMA.FTZ R2, R211, c[0x0][0x2d0], -R86.reuse ;  /* 0x0000b400d3027a23 */ /* 0x102fe20000010856 */
[----:B------:R-:W-:Y:S01]  /*b770*/  F2FP.BF16.PACK_AB R73, R143, R130 ;  /* 0x000000828f49723e */ /* 0x000fe200000010ff */
[----:B------:R-:W-:Y:S01]  /*b780*/  IMAD.MOV.U32 R211, RZ, RZ, R171 ;  /* 0x000000ffffd37224 */ /* 0x000fe200078e00ab */
[----:B------:R-:W-:Y:S01]  /*b790*/  F2FP.BF16.PACK_AB R75, R215, R149 ;  /* 0x00000095d74b723e */ /* 0x000fe200000010ff */
[----:B------:R1:W-:Y:S01]  /*b7a0*/  MUFU.EX2 R147, R2 ;  /* 0x0000000200937308 */ /* 0x0003e20000000800 */
[----:B------:R-:W-:Y:S01]  /*b7b0*/  MOV R171, R169 ;  /* 0x000000a900ab7202 */ /* 0x000fe20000000f00 */
[----:B------:R-:W-:Y:S02]  /*b7c0*/  IMAD.MOV.U32 R169, RZ, RZ, R167 ;  /* 0x000000ffffa97224 */ /* 0x000fe400078e00a7 */
[----:B------:R-:W-:Y:S02]  /*b7d0*/  IMAD.MOV.U32 R167, RZ, RZ, R165 ;  /* 0x000000ffffa77224 */ /* 0x000fe400078e00a5 */
[----:B------:R-:W-:Y:S02]  /*b7e0*/  IMAD.MOV.U32 R165, RZ, RZ, R243 ;  /* 0x000000ffffa57224 */ /* 0x000fe400078e00f3 */
[----:B------:R-:W4:Y:S01]  /*b7f0*/  LDL.LU R243, [R1+0xc4] ;  /* 0x0000c40001f37983 */ /* 0x000f220000300800 */
[-C--:B--2---:R-:W-:Y:S01]  /*b800*/  HMMA.16816.F32.BF16 R4, R72, R76.reuse, R4 ;  /* 0x0000004c4804723c */ /* 0x084fe20000041804 */
[----:B-1----:R-:W-:Y:S02]  /*b810*/  FFMA.FTZ R2, R172, c[0x0][0x2d0], -R86 ;  /* 0x0000b400ac027a23 */ /* 0x002fe40000010856 */
[----:B------:R-:W-:Y:S02]  /*b820*/  IMAD.MOV.U32 R172, RZ, RZ, R211 ;  /* 0x000000ffffac7224 */ /* 0x000fe400078e00d3 */
[----:B------:R1:W2:Y:S01]  /*b830*/  MUFU.EX2 R216, R2 ;  /* 0x0000000200d87308 */ /* 0x0002a20000000800 */
[----:B------:R-:W-:Y:S01]  /*b840*/  MOV R211, R210 ;  /* 0x000000d200d37202 */ /* 0x000fe20000000f00 */
[----:B------:R-:W-:Y:S02]  /*b850*/  IMAD.MOV.U32 R210, RZ, RZ, R171 ;  /* 0x000000ffffd27224 */ /* 0x000fe400078e00ab */
[----:B------:R-:W-:Y:S03]  /*b860*/  IMAD.MOV.U32 R171, RZ, RZ, R170 ;  /* 0x000000ffffab7224 */ /* 0x000fe600078e00aa */
[----:B------:R-:W-:Y:S01]  /*b870*/  MOV R170, R169 ;  /* 0x000000a900aa7202 */ /* 0x000fe20000000f00 */
[----:B------:R-:W-:Y:S02]  /*b880*/  IMAD.MOV.U32 R169, RZ, RZ, R168 ;  /* 0x000000ffffa97224 */ /* 0x000fe400078e00a8 */
[----:B------:R-:W-:Y:S01]  /*b890*/  IMAD.MOV.U32 R168, RZ, RZ, R167 ;  /* 0x000000ffffa87224 */ /* 0x000fe200078e00a7 */
[----:B------:R-:W-:Y:S01]  /*b8a0*/  MOV R167, R166 ;  /* 0x000000a600a77202 */ /* 0x000fe20000000f00 */
[----:B------:R-:W-:Y:S02]  /*b8b0*/  IMAD.MOV.U32 R166, RZ, RZ, R202 ;  /* 0x000000ffffa67224 */ /* 0x000fe400078e00ca */
[----:B------:R-:W-:Y:S02]  /*b8c0*/  IMAD.MOV.U32 R202, RZ, RZ, R235 ;  /* 0x000000ffffca7224 */ /* 0x000fe400078e00eb */
[----:B------:R-:W3:Y:S01]  /*b8d0*/  LDL.LU R235, [R1+0xc0] ;  /* 0x0000c00001eb7983 */ /* 0x000ee20000300800 */
[----:B-1----:R-:W-:Y:S01]  /*b8e0*/  FFMA.FTZ R2, R172, c[0x0][0x2d0], -R92 ;  /* 0x0000b400ac027a23 */ /* 0x002fe2000001085c */
[----:B--2---:R-:W-:Y:S02]  /*b8f0*/  F2FP.BF16.PACK_AB R82, R216, R147 ;  /* 0x00000093d852723e */ /* 0x004fe400000010ff */
[----:B------:R-:W-:Y:S01]  /*b900*/  MOV R172, R211 ;  /* 0x000000d300ac7202 */ /* 0x000fe20000000f00 */
[----:B------:R1:W-:Y:S01]  /*b910*/  MUFU.EX2 R127, R2 ;  /* 0x00000002007f7308 */ /* 0x0003e20000000800 */
[----:B------:R-:W-:Y:S02]  /*b920*/  IMAD.MOV.U32 R211, RZ, RZ, R210 ;  /* 0x000000ffffd37224 */ /* 0x000fe400078e00d2 */
[----:B------:R-:W-:Y:S01]  /*b930*/  IMAD.MOV.U32 R210, RZ, RZ, R171 ;  /* 0x000000ffffd27224 */ /* 0x000fe200078e00ab */
[----:B------:R-:W-:Y:S01]  /*b940*/  MOV R171, R170 ;  /* 0x000000aa00ab7202 */ /* 0x000fe20000000f00 */
[----:B------:R-:W-:Y:S02]  /*b950*/  IMAD.MOV.U32 R170, RZ, RZ, R169 ;  /* 0x000000ffffaa7224 */ /* 0x000fe400078e00a9 */
[----:B------:R-:W-:Y:S01]  /*b960*/  IMAD.MOV.U32 R169, RZ, RZ, R168 ;  /* 0x000000ffffa97224 */ /* 0x000fe200078e00a8 */
[----:B------:R-:W-:Y:S01]  /*b970*/  MOV R168, R167 ;  /* 0x000000a700a87202 */ /* 0x000fe20000000f00 */
[----:B------:R-:W-:Y:S02]  /*b980*/  IMAD.MOV.U32 R167, RZ, RZ, R158 ;  /* 0x000000ffffa77224 */ /* 0x000fe400078e009e */
[----:B------:R-:W-:Y:S02]  /*b990*/  IMAD.MOV.U32 R158, RZ, RZ, R231 ;  /* 0x000000ffff9e7224 */ /* 0x000fe400078e00e7 */
[----:B------:R-:W2:Y:S01]  /*b9a0*/  LDL.LU R231, [R1+0xbc] ;  /* 0x0000bc0001e77983 */ /* 0x000ea20000300800 */
[----:B-1----:R-:W-:Y:S01]  /*b9b0*/  FFMA.FTZ R2, R172, c[0x0][0x2d0], -R92 ;  /* 0x0000b400ac027a23 */ /* 0x002fe2000001085c */
[----:B------:R-:W-:Y:S01]  /*b9c0*/  MOV R172, R211 ;  /* 0x000000d300ac7202 */ /* 0x000fe20000000f00 */
[----:B------:R-:W-:Y:S02]  /*b9d0*/  IMAD.MOV.U32 R211, RZ, RZ, R210 ;  /* 0x000000ffffd37224 */ /* 0x000fe400078e00d2 */
[----:B------:R1:W1:Y:S01]  /*b9e0*/  MUFU.EX2 R128, R2 ;  /* 0x0000000200807308 */ /* 0x0002620000000800 */
        /* <DEDUP_REMOVED lines=9> */
[----:B------:R-:W-:Y:S02]  /*ba80*/  F2FP.BF16.PACK_AB R81, R128, R127 ;  /* 0x0000007f8051723e */ /* 0x000fe400000010ff */
[----:B------:R-:W-:Y:S01]  /*ba90*/  MOV R172, R211 ;  /* 0x000000d300ac7202 */ /* 0x000fe20000000f00 */
[----:B------:R1:W-:Y:S01]  /*baa0*/  MUFU.EX2 R175, R2 ;  /* 0x0000000200af7308 */ /* 0x0003e20000000800 */
        /* <DEDUP_REMOVED lines=9> */
[----:B------:R-:W-:Y:S02]  /*bb40*/  FFMA.FTZ R80, R173, c[0x0][0x2d0], -R85 ;  /* 0x0000b400ad507a23 */ /* 0x000fe40000010855 */
[----:B------:R-:W-:Y:S02]  /*bb50*/  IMAD.MOV.U32 R173, RZ, RZ, R211 ;  /* 0x000000ffffad7224 */ /* 0x000fe400078e00d3 */
[----:B------:R1:W-:Y:S01]  /*bb60*/  MUFU.EX2 R211, R80 ;  /* 0x0000005000d37308 */ /* 0x0003e20000000800 */
[----:B------:R-:W-:Y:S02]  /*bb70*/  IMAD.MOV.U32 R170, RZ, RZ, R169 ;  /* 0x000000ffffaa7224 */ /* 0x000fe400078e00a9 */
[----:B------:R-:W-:Y:S02]  /*bb80*/  IMAD.MOV.U32 R167, RZ, RZ, R155 ;  /* 0x000000ffffa77224 */ /* 0x000fe400078e009b */
[----:B------:R-:W-:Y:S03]  /*bb90*/  IMAD.MOV.U32 R169, RZ, RZ, R168 ;  /* 0x000000ffffa97224 */ /* 0x000fe600078e00a8 */
[----:B------:R-:W-:Y:S01]  /*bba0*/  MOV R168, R167 ;  /* 0x000000a700a87202 */ /* 0x000fe20000000f00 */
[----:B-1----:R-:W-:Y:S02]  /*bbb0*/  FFMA.FTZ R2, R172, c[0x0][0x2d0], -R92 ;  /* 0x0000b400ac027a23 */ /* 0x002fe4000001085c */
[----:B------:R-:W-:Y:S02]  /*bbc0*/  IMAD.MOV.U32 R172, RZ, RZ, R210 ;  /* 0x000000ffffac7224 */ /* 0x000fe400078e00d2 */
[----:B------:R1:W1:Y:S01]  /*bbd0*/  MUFU.EX2 R210, R2 ;  /* 0x0000000200d27308 */ /* 0x0002620000000800 */
[----:B------:R-:W-:Y:S02]  /*bbe0*/  IMAD.MOV.U32 R167, RZ, RZ, R93 ;  /* 0x000000ffffa77224 */ /* 0x000fe400078e005d */
[----:B------:R-:W-:Y:S01]  /*bbf0*/  MOV R174, R172 ;  /* 0x000000ac00ae7202 */ /* 0x000fe20000000f00 */
[----:B------:R-:W-:Y:S01]  /*bc00*/  IMAD.MOV.U32 R172, RZ, RZ, R171 ;  /* 0x000000ffffac7224 */ /* 0x000fe200078e00ab */
[----:B------:R-:W-:Y:S01]  /*bc10*/  MOV R171, R170 ;  /* 0x000000aa00ab7202 */ /* 0x000fe20000000f00 */
[----:B------:R-:W-:Y:S02]  /*bc20*/  IMAD.MOV.U32 R170, RZ, RZ, R169 ;  /* 0x000000ffffaa7224 */ /* 0x000fe400078e00a9 */
[----:B------:R-:W-:Y:S01]  /*bc30*/  IMAD.MOV.U32 R169, RZ, RZ, R168 ;  /* 0x000000ffffa97224 */ /* 0x000fe200078e00a8 */
[----:B------:R-:W-:Y:S01]  /*bc40*/  MOV R168, R167 ;  /* 0x000000a700a87202 */ /* 0x000fe20000000f00 */
[----:B------:R-:W-:Y:S01]  /*bc50*/  IMAD.MOV.U32 R167, RZ, RZ, R152 ;  /* 0x000000ffffa77224 */ /* 0x000fe200078e0098 */
[----:B------:R-:W-:Y:S01]  /*bc60*/  F2FP.BF16.PACK_AB R80, R142, R131 ;  /* 0x000000838e50723e */ /* 0x000fe200000010ff */
[----:B------:R-:W-:Y:S02]  /*bc70*/  IMAD.MOV.U32 R93, RZ, RZ, R237 ;  /* 0x000000ffff5d7224 */ /* 0x000fe400078e00ed */
[----:B------:R-:W-:Y:S02]  /*bc80*/  IMAD.MOV.U32 R152, RZ, RZ, R234 ;  /* 0x000000ffff987224 */ /* 0x000fe400078e00ea */
[----:B------:R-:W-:Y:S02]  /*bc90*/  FFMA.FTZ R93, R93, c[0x0][0x2d0], -R84 ;  /* 0x0000b4005d5d7a23 */ /* 0x000fe40000010854 */
[----:B-1----:R-:W-:Y:S01]  /*bca0*/  FFMA.FTZ R2, R174, c[0x0][0x2d0], -R85 ;  /* 0x0000b400ae027a23 */ /* 0x002fe20000010855 */
[----:B------:R-:W-:Y:S01]  /*bcb0*/  MOV R174, R173 ;  /* 0x000000ad00ae7202 */ /* 0x000fe20000000f00 */
[----:B------:R-:W-:Y:S01]  /*bcc0*/  IMAD.MOV.U32 R173, RZ, RZ, R172 ;  /* 0x000000ffffad7224 */ /* 0x000fe200078e00ac */
[----:B------:R-:W-:Y:S01]  /*bcd0*/  F2FP.BF16.PACK_AB R83, R210, R175 ;  /* 0x000000afd253723e */ /* 0x000fe200000010ff */
[----:B------:R1:W-:Y:S01]  /*bce0*/  MUFU.EX2 R212, R2 ;  /* 0x0000000200d47308 */ /* 0x0003e20000000800 */
[----:B------:R-:W-:Y:S01]  /*bcf0*/  IMAD.MOV.U32 R172, RZ, RZ, R171 ;  /* 0x000000ffffac7224 */ /* 0x000fe200078e00ab */
[----:B------:R-:W-:Y:S01]  /*bd00*/  MOV R171, R170 ;  /* 0x000000aa00ab7202 */ /* 0x000fe20000000f00 */
[----:B------:R-:W-:Y:S02]  /*bd10*/  IMAD.MOV.U32 R170, RZ, RZ, R169 ;  /* 0x000000ffffaa7224 */ /* 0x000fe400078e00a9 */
[----:B------:R-:W-:Y:S01]  /*bd20*/  IMAD.MOV.U32 R169, RZ, RZ, R168 ;  /* 0x000000ffffa97224 */ /* 0x000fe200078e00a8 */
[C---:B------:R-:W-:Y:S01]  /*bd30*/  HMMA.16816.F32.BF16 R8, R80.reuse, R76, R8 ;  /* 0x0000004c5008723c */ /* 0x040fe20000041808 */
[----:B------:R-:W-:Y:S01]  /*bd40*/  MOV R168, R167 ;  /* 0x000000a700a87202 */ /* 0x000fe20000000f00 */
[----:B------:R-:W-:Y:S02]  /*bd50*/  IMAD.MOV.U32 R167, RZ, RZ, R110 ;  /* 0x000000ffffa77224 */ /* 0x000fe400078e006e */
[----:B------:R-:W-:Y:S04]  /*bd60*/  IMAD.MOV.U32 R110, RZ, RZ, R236 ;  /* 0x000000ffff6e7224 */ /* 0x000fe800078e00ec */
[-C--:B------:R-:W-:Y:S08]  /*bd70*/  HMMA.16816.F32.BF16 R12, R80, R78.reuse, R12 ;  /* 0x0000004e500c723c */ /* 0x080ff0000004180c */
[C---:B------:R-:W-:Y:S01]  /*bd80*/  HMMA.16816.F32.BF16 R16, R72.reuse, R78, R16 ;  /* 0x0000004e4810723c */ /* 0x040fe20000041810 */
[----:B------:R-:W1:Y:S03]  /*bd90*/  LDSM.16.MT88.4 R76, [R233+0x1000] ;  /* 0x00100000e94c783b */ /* 0x000e660000004200 */
[----:B-1----:R-:W-:Y:S01]  /*bda0*/  FFMA.FTZ R2, R174, c[0x0][0x2d0], -R85 ;  /* 0x0000b400ae027a23 */ /* 0x002fe20000010855 */
[----:B------:R-:W-:Y:S01]  /*bdb0*/  MOV R174, R173 ;  /* 0x000000ad00ae7202 */ /* 0x000fe20000000f00 */
[----:B------:R-:W-:Y:S02]  /*bdc0*/  IMAD.MOV.U32 R173, RZ, RZ, R172 ;  /* 0x000000ffffad7224 */ /* 0x000fe400078e00ac */
[----:B------:R1:W-:Y:S01]  /*bdd0*/  MUFU.EX2 R214, R2 ;  /* 0x0000000200d67308 */ /* 0x0003e20000000800 */
[----:B------:R-:W-:Y:S03]  /*bde0*/  IMAD.MOV.U32 R172, RZ, RZ, R171 ;  /* 0x000000ffffac7224 */ /* 0x000fe600078e00ab */
[----:B------:R-:W-:Y:S01]  /*bdf0*/  MOV R171, R170 ;  /* 0x000000aa00ab7202 */ /* 0x000fe20000000f00 */
[----:B------:R-:W-:Y:S02]  /*be00*/  IMAD.MOV.U32 R170, RZ, RZ, R169 ;  /* 0x000000ffffaa7224 */ /* 0x000fe400078e00a9 */
[----:B------:R-:W-:Y:S01]  /*be10*/  IMAD.MOV.U32 R169, RZ, RZ, R168 ;  /* 0x000000ffffa97224 */ /* 0x000fe200078e00a8 */
[----:B------:R-:W-:Y:S01]  /*be20*/  MOV R168, R167 ;  /* 0x000000a700a87202 */ /* 0x000fe20000000f00 */
[----:B------:R-:W-:Y:S02]  /*be30*/  IMAD.MOV.U32 R167, RZ, RZ, R110 ;  /* 0x000000ffffa77224 */ /* 0x000fe400078e006e */
[----:B------:R-:W-:Y:S01]  /*be40*/  IMAD.MOV.U32 R110, RZ, RZ, R107 ;  /* 0x000000ffff6e7224 */ /* 0x000fe200078e006b */
[----:B------:R-:W-:Y:S03]  /*be50*/  MOV R107, R240 ;  /* 0x000000f0006b7202 */ /* 0x000fe60000000f00 */
[----:B------:R-:W-:Y:S02]  /*be60*/  FFMA.FTZ R110, R110, c[0x0][0x2d0], -R84 ;  /* 0x0000b4006e6e7a23 */ /* 0x000fe40000010854 */
[----:B-1----:R-:W-:Y:S02]  /*be70*/  FFMA.FTZ R2, R174, c[0x0][0x2d0], -R85 ;  /* 0x0000b400ae027a23 */ /* 0x002fe40000010855 */
[----:B------:R-:W-:Y:S02]  /*be80*/  IMAD.MOV.U32 R174, RZ, RZ, R173 ;  /* 0x000000ffffae7224 */ /* 0x000fe400078e00ad */
[----:B------:R1:W-:Y:S01]  /*be90*/  MUFU.EX2 R213, R2 ;  /* 0x0000000200d57308 */ /* 0x0003e20000000800 */
[----:B------:R-:W-:Y:S01]  /*bea0*/  IMAD.MOV.U32 R173, RZ, RZ, R172 ;  /* 0x000000ffffad7224 */ /* 0x000fe200078e00ac */
[----:B------:R-:W-:Y:S01]  /*beb0*/  MOV R172, R171 ;  /* 0x000000ab00ac7202 */ /* 0x000fe20000000f00 */
[----:B------:R-:W-:Y:S01]  /*bec0*/  IMAD.MOV.U32 R171, RZ, RZ, R170 ;  /* 0x000000ffffab7224 */ /* 0x000fe200078e00aa */
[-C--:B------:R-:W-:Y:S01]  /*bed0*/  HMMA.16816.F32.BF16 R20, R72, R76.reuse, R20 ;  /* 0x0000004c4814723c */ /* 0x080fe20000041814 */
[----:B------:R-:W-:Y:S01]  /*bee0*/  IMAD.MOV.U32 R170, RZ, RZ, R169 ;  /* 0x000000ffffaa7224 */ /* 0x000fe200078e00a9 */
[----:B------:R-:W-:Y:S01]  /*bef0*/  MOV R169, R168 ;  /* 0x000000a800a97202 */ /* 0x000fe20000000f00 */
[----:B------:R-:W-:Y:S01]  /*bf00*/  IMAD.MOV.U32 R168, RZ, RZ, R167 ;  /* 0x000000ffffa87224 */ /* 0x000fe200078e00a7 */
[----:B------:R-:W-:Y:S01]  /*bf10*/  MOV R176, R173 ;  /* 0x000000ad00b07202 */ /* 0x000fe20000000f00 */
[----:B------:R-:W-:Y:S02]  /*bf20*/  IMAD.MOV.U32 R167, RZ, RZ, R241 ;  /* 0x000000ffffa77224 */ /* 0x000fe400078e00f1 */
[----:B------:R-:W-:Y:S01]  /*bf30*/  IMAD.MOV.U32 R173, RZ, RZ, R172 ;  /* 0x000000ffffad7224 */ /* 0x000fe200078e00ac */
[C---:B------:R-:W-:Y:S01]  /*bf40*/  HMMA.16816.F32.BF16 R24, R80.reuse, R76, R24 ;  /* 0x0000004c5018723c */ /* 0x040fe20000041818 */
[----:B------:R-:W-:Y:S03]  /*bf50*/  IMAD.MOV.U32 R172, RZ, RZ, R171 ;  /* 0x000000ffffac7224 */ /* 0x000fe600078e00ab */
[----:B------:R-:W-:Y:S01]  /*bf60*/  MOV R171, R170 ;  /* 0x000000aa00ab7202 */ /* 0x000fe20000000f00 */
[----:B------:R-:W-:Y:S01]  /*bf70*/  IMAD.MOV.U32 R170, RZ, RZ, R169 ;  /* 0x000000ffffaa7224 */ /* 0x000fe200078e00a9 */
[----:B------:R-:W-:Y:S01]  /*bf80*/  MOV R177, R173 ;  /* 0x000000ad00b17202 */ /* 0x000fe20000000f00 */
[----:B------:R-:W-:Y:S01]  /*bf90*/  IMAD.MOV.U32 R169, RZ, RZ, R168 ;  /* 0x000000ffffa97224 */ /* 0x000fe200078e00a8 */
[-C--:B------:R-:W-:Y:S01]  /*bfa0*/  HMMA.16816.F32.BF16 R28, R80, R78.reuse, R28 ;  /* 0x0000004e501c723c */ /* 0x080fe2000004181c */
[----:B------:R-:W-:Y:S03]  /*bfb0*/  MOV R168, R167 ;  /* 0x000000a700a87202 */ /* 0x000fe60000000f00 */
[--C-:B-1----:R-:W-:Y:S02]  /*bfc0*/  FFMA.FTZ R2, R174, c[0x0][0x2d0], -R84.reuse ;  /* 0x0000b400ae027a23 */ /* 0x102fe40000010854 */
[----:B------:R-:W-:Y:S02]  /*bfd0*/  FFMA.FTZ R88, R177, c[0x0][0x2d0], -R84 ;  /* 0x0000b400b1587a23 */ /* 0x000fe40000010854 */
[----:B------:R1:W-:Y:S01]  /*bfe0*/  MUFU.EX2 R174, R2 ;  /* 0x0000000200ae7308 */ /* 0x0003e20000000800 */
[C---:B------:R-:W-:Y:S01]  /*bff0*/  HMMA.16816.F32.BF16 R32, R72.reuse, R78, R32 ;  /* 0x0000004e4820723c */ /* 0x040fe20000041820 */
[----:B------:R-:W4:Y:S02]  /*c000*/  LDSM.16.MT88.4 R76, [R230+0x1000] ;  /* 0x00100000e64c783b */ /* 0x000f240000004200 */
[----:B------:R-:W-:Y:S02]  /*c010*/  IMAD.MOV.U32 R167, RZ, RZ, R166 ;  /* 0x000000ffffa77224 */ /* 0x000fe400078e00a6 */
[----:B------:R-:W-:Y:S01]  /*c020*/  IMAD.MOV.U32 R166, RZ, RZ, R165 ;  /* 0x000000ffffa67224 */ /* 0x000fe200078e00a5 */
[----:B------:R-:W-:Y:S01]  /*c030*/  MOV R165, R164 ;  /* 0x000000a400a57202 */ /* 0x000fe20000000f00 */
[----:B------:R-:W-:Y:S02]  /*c040*/  IMAD.MOV.U32 R164, RZ, RZ, R163 ;  /* 0x000000ffffa47224 */ /* 0x000fe400078e00a3 */
[----:B------:R-:W-:Y:S03]  /*c050*/  IMAD.MOV.U32 R163, RZ, RZ, R162 ;  /* 0x000000ffffa37224 */ /* 0x000fe600078e00a2 */
[----:B------:R-:W-:Y:S01]  /*c060*/  MOV R162, R161 ;  /* 0x000000a100a27202 */ /* 0x000fe20000000f00 */
[----:B------:R-:W-:Y:S02]  /*c070*/  IMAD.MOV.U32 R161, RZ, RZ, R160 ;  /* 0x000000ffffa17224 */ /* 0x000fe400078e00a0 */
[----:B------:R-:W-:Y:S02]  /*c080*/  IMAD.MOV.U32 R173, RZ, RZ, R171 ;  /* 0x000000ffffad7224 */ /* 0x000fe400078e00ab */
[----:B------:R-:W-:Y:S01]  /*c090*/  IMAD.MOV.U32 R171, RZ, RZ, R169 ;  /* 0x000000ffffab7224 */ /* 0x000fe200078e00a9 */
[----:B------:R-:W-:Y:S01]  /*c0a0*/  MOV R169, R167 ;  /* 0x000000a700a97202 */ /* 0x000fe20000000f00 */
[----:B------:R-:W-:Y:S01]  /*c0b0*/  IMAD.MOV.U32 R167, RZ, RZ, R165 ;  /* 0x000000ffffa77224 */ /* 0x000fe200078e00a5 */
[----:B------:R-:W-:Y:S01]  /*c0c0*/  MOV R177, R173 ;  /* 0x000000ad00b17202 */ /* 0x000fe20000000f00 */
[----:B------:R-:W-:Y:S01]  /*c0d0*/  IMAD.MOV.U32 R165, RZ, RZ, R163 ;  /* 0x000000ffffa57224 */ /* 0x000fe200078e00a3 */
[----:B------:R-:W-:Y:S01]  /*c0e0*/  MOV R163, R161 ;  /* 0x000000a100a37202 */ /* 0x000fe20000000f00 */
[----:B-1----:R-:W-:Y:S02]  /*c0f0*/  FFMA.FTZ R2, R176, c[0x0][0x2d0], -R84 ;  /* 0x0000b400b0027a23 */ /* 0x002fe40000010854 */
[----:B------:R-:W-:Y:S01]  /*c100*/  IMAD.MOV.U32 R176, RZ, RZ, R172 ;  /* 0x000000ffffb07224 */ /* 0x000fe200078e00ac */
[----:B------:R-:W-:Y:S01]  /*c110*/  MOV R172, R170 ;  /* 0x000000aa00ac7202 */ /* 0x000fe20000000f00 */
[----:B------:R-:W-:Y:S02]  /*c120*/  IMAD.MOV.U32 R170, RZ, RZ, R168 ;  /* 0x000000ffffaa7224 */ /* 0x000fe400078e00a8 */
[----:B------:R-:W-:Y:S01]  /*c130*/  IMAD.MOV.U32 R168, RZ, RZ, R166 ;  /* 0x000000ffffa87224 */ /* 0x000fe200078e00a6 */
[----:B------:R-:W-:Y:S01]  /*c140*/  MOV R166, R164 ;  /* 0x000000a400a67202 */ /* 0x000fe20000000f00 */
[----:B------:R-:W-:Y:S02]  /*c150*/  IMAD.MOV.U32 R164, RZ, RZ, R162 ;  /* 0x000000ffffa47224 */ /* 0x000fe400078e00a2 */
[----:B------:R-:W-:Y:S02]  /*c160*/  IMAD.MOV.U32 R161, RZ, RZ, R158 ;  /* 0x000000ffffa17224 */ /* 0x000fe400078e009e */
[----:B------:R-:W-:Y:S02]  /*c170*/  IMAD.MOV.U32 R178, RZ, RZ, R176 ;  /* 0x000000ffffb27224 */ /* 0x000fe400078e00b0 */
[----:B------:R-:W-:Y:S02]  /*c180*/  IMAD.MOV.U32 R173, RZ, RZ, R171 ;  /* 0x000000ffffad7224 */ /* 0x000fe400078e00ab */
[----:B------:R-:W-:Y:S01]  /*c190*/  IMAD.MOV.U32 R171, RZ, RZ, R169 ;  /* 0x000000ffffab7224 */ /* 0x000fe200078e00a9 */
[----:B------:R-:W-:Y:S01]  /*c1a0*/  MOV R169, R167 ;  /* 0x000000a700a97202 */ /* 0x000fe20000000f00 */
[----:B------:R-:W-:Y:S01]  /*c1b0*/  IMAD.MOV.U32 R167, RZ, RZ, R165 ;  /* 0x000000ffffa77224 */ /* 0x000fe200078e00a5 */
[-C--:B----4-:R-:W-:Y:S01]  /*c1c0*/  HMMA.16816.F32.BF16 R36, R72, R76.reuse, R36 ;  /* 0x0000004c4824723c */ /* 0x090fe20000041824 */
[----:B------:R-:W-:Y:S01]  /*c1d0*/  IMAD.MOV.U32 R165, RZ, RZ, R163 ;  /* 0x000000ffffa57224 */ /* 0x000fe200078e00a3 */
[----:B------:R-:W-:Y:S01]  /*c1e0*/  MOV R163, R161 ;  /* 0x000000a100a37202 */ /* 0x000fe20000000f00 */
[----:B------:R-:W-:Y:S02]  /*c1f0*/  IMAD.MOV.U32 R179, RZ, RZ, R177 ;  /* 0x000000ffffb37224 */ /* 0x000fe400078e00b1 */
[----:B------:R-:W-:Y:S01]  /*c200*/  IMAD.MOV.U32 R177, RZ, RZ, R173 ;  /* 0x000000ffffb17224 */ /* 0x000fe200078e00ad */
[----:B------:R-:W-:Y:S01]  /*c210*/  MOV R173, R171 ;  /* 0x000000ab00ad7202 */ /* 0x000fe20000000f00 */
[----:B------:R-:W-:Y:S01]  /*c220*/  IMAD.MOV.U32 R171, RZ, RZ, R169 ;  /* 0x000000ffffab7224 */ /* 0x000fe200078e00a9 */
[C---:B------:R-:W-:Y:S01]  /*c230*/  HMMA.16816.F32.BF16 R40, R80.reuse, R76, R40 ;  /* 0x0000004c5028723c */ /* 0x040fe20000041828 */
[----:B------:R-:W-:Y:S03]  /*c240*/  IMAD.MOV.U32 R169, RZ, RZ, R167 ;  /* 0x000000ffffa97224 */ /* 0x000fe600078e00a7 */
[----:B------:R-:W-:Y:S01]  /*c250*/  IMAD.MOV.U32 R158, RZ, RZ, R243 ;  /* 0x000000ffff9e7224 */ /* 0x000fe200078e00f3 */
[----:B------:R-:W-:Y:S01]  /*c260*/  MOV R167, R165 ;  /* 0x000000a500a77202 */ /* 0x000fe20000000f00 */
[----:B------:R-:W-:Y:S02]  /*c270*/  IMAD.MOV.U32 R165, RZ, RZ, R163 ;  /* 0x000000ffffa57224 */ /* 0x000fe400078e00a3 */
[----:B------:R-:W-:Y:S01]  /*c280*/  IMAD.MOV.U32 R161, RZ, RZ, R158 ;  /* 0x000000ffffa17224 */ /* 0x000fe200078e009e */
[-C--:B------:R-:W-:Y:S03]  /*c290*/  HMMA.16816.F32.BF16 R44, R80, R78.reuse, R44 ;  /* 0x0000004e502c723c */ /* 0x080fe6000004182c */
[----:B------:R-:W-:Y:S02]  /*c2a0*/  IMAD.MOV.U32 R158, RZ, RZ, R244 ;  /* 0x000000ffff9e7224 */ /* 0x000fe400078e00f4 */
[----:B------:R-:W-:Y:S02]  /*c2b0*/  IMAD.MOV.U32 R163, RZ, RZ, R161 ;  /* 0x000000ffffa37224 */ /* 0x000fe400078e00a1 */
[----:B------:R-:W-:Y:S01]  /*c2c0*/  IMAD.MOV.U32 R176, RZ, RZ, R172 ;  /* 0x000000ffffb07224 */ /* 0x000fe200078e00ac */
[----:B------:R-:W-:Y:S01]  /*c2d0*/  MOV R161, R158 ;  /* 0x0000009e00a17202 */ /* 0x000fe20000000f00 */
[----:B------:R-:W-:Y:S01]  /*c2e0*/  IMAD.MOV.U32 R158, RZ, RZ, R208 ;  /* 0x000000ffff9e7224 */ /* 0x000fe200078e00d0 */
[C---:B------:R-:W-:Y:S02]  /*c2f0*/  HMMA.16816.F32.BF16 R48, R72.reuse, R78, R48 ;  /* 0x0000004e4830723c */ /* 0x040fe40000041830 */
[----:B------:R-:W-:Y:S01]  /*c300*/  MOV R172, R170 ;  /* 0x000000aa00ac7202 */ /* 0x000fe20000000f00 */
[----:B------:R-:W-:Y:S02]  /*c310*/  IMAD.MOV.U32 R170, RZ, RZ, R168 ;  /* 0x000000ffffaa7224 */ /* 0x000fe400078e00a8 */
[----:B------:R-:W-:Y:S01]  /*c320*/  IMAD.MOV.U32 R168, RZ, RZ, R166 ;  /* 0x000000ffffa87224 */ /* 0x000fe200078e00a6 */
[----:B------:R-:W-:Y:S01]  /*c330*/  MOV R166, R164 ;  /* 0x000000a400a67202 */ /* 0x000fe20000000f00 */
[----:B---3--:R-:W-:Y:S04]  /*c340*/  FFMA.FTZ R97, R97, c[0x0][0x2d0], -R85 ;  /* 0x0000b40061617a23 */ /* 0x008fe80000010855 */
[----:B------:R-:W-:Y:S10]  /*c350*/  MUFU.EX2 R188, R97 ;  /* 0x0000006100bc7308 */ /* 0x000ff40000000800 */
[----:B------:R-:W-:Y:S01]  /*c360*/  MUFU.EX2 R97, R129 ;  /* 0x0000008100617308 */ /* 0x000fe20000000800 */
[----:B--2---:R-:W-:Y:S02]  /*c370*/  IMAD.MOV.U32 R155, RZ, RZ, R231 ;  /* 0x000000ffff9b7224 */ /* 0x004fe400078e00e7 */
[----:B------:R1:W5:Y:S04]  /*c380*/  LDL.LU R231, [R1+0xb4] ;  /* 0x0000b40001e77983 */ /* 0x0003680000300800 */
[----:B------:R1:W5:Y:S04]  /*c390*/  LDL.LU R237, [R1+0xb0] ;  /* 0x0000b00001ed7983 */ /* 0x0003680000300800 */
[----:B------:R1:W5:Y:S04]  /*c3a0*/  LDL.LU R234, [R1+0xac] ;  /* 0x0000ac0001ea7983 */ /* 0x0003680000300800 */
[----:B------:R1:W5:Y:S04]  /*c3b0*/  LDL.LU R236, [R1+0xa8] ;  /* 0x0000a80001ec7983 */ /* 0x0003680000300800 */
[----:B------:R1:W5:Y:S04]  /*c3c0*/  LDL.LU R240, [R1+0xa4] ;  /* 0x0000a40001f07983 */ /* 0x0003680000300800 */
[----:B------:R1:W5:Y:S01]  /*c3d0*/  LDL.LU R241, [R1+0xa0] ;  /* 0x0000a00001f17983 */ /* 0x0003620000300800 */
[----:B------:R-:W-:Y:S03]  /*c3e0*/  IMAD.MOV.U32 R160, RZ, RZ, R242 ;  /* 0x000000ffffa07224 */ /* 0x000fe600078e00f2 */
[----:B------:R1:W5:Y:S01]  /*c3f0*/  LDL.LU R242, [R1+0x9c] ;  /* 0x00009c0001f27983 */ /* 0x0003620000300800 */
[----:B------:R-:W-:Y:S01]  /*c400*/  IMAD.MOV.U32 R162, RZ, RZ, R160 ;  /* 0x000000ffffa27224 */ /* 0x000fe200078e00a0 */
[----:B------:R-:W-:Y:S02]  /*c410*/  MOV R160, R209 ;  /* 0x000000d100a07202 */ /* 0x000fe40000000f00 */
[----:B------:R1:W5:Y:S01]  /*c420*/  LDL.LU R243, [R1+0x98] ;  /* 0x0000980001f37983 */ /* 0x0003620000300800 */
[----:B------:R2:W-:Y:S01]  /*c430*/  MUFU.EX2 R209, R2 ;  /* 0x0000000200d17308 */ /* 0x0005e20000000800 */
[----:B------:R-:W-:Y:S02]  /*c440*/  IMAD.MOV.U32 R164, RZ, RZ, R162 ;  /* 0x000000ffffa47224 */ /* 0x000fe400078e00a2 */
[----:B------:R-:W-:Y:S01]  /*c450*/  IMAD.MOV.U32 R162, RZ, RZ, R160 ;  /* 0x000000ffffa27224 */ /* 0x000fe200078e00a0 */
[----:B------:R-:W-:Y:S01]  /*c460*/  MOV R160, R206 ;  /* 0x000000ce00a07202 */ /* 0x000fe20000000f00 */
[----:B------:R1:W5:Y:S05]  /*c470*/  LDL.LU R244, [R1+0x94] ;  /* 0x0000940001f47983 */ /* 0x00036a0000300800 */
[----:B------:R-:W-:Y:S01]  /*c480*/  MUFU.EX2 R206, R88 ;  /* 0x0000005800ce7308 */ /* 0x000fe20000000800 */
[----:B--2---:R-:W-:Y:S01]  /*c490*/  FFMA.FTZ R2, R178, c[0x0][0x2d0], -R84 ;  /* 0x0000b400b2027a23 */ /* 0x004fe20000010854 */
[----:B------:R-:W-:Y:S01]  /*c4a0*/  MOV R178, R176 ;  /* 0x000000b000b27202 */ /* 0x000fe20000000f00 */
[----:B------:R-:W-:Y:S07]  /*c4b0*/  IMAD.MOV.U32 R176, RZ, RZ, R172 ;  /* 0x000000ffffb07224 */ /* 0x000fee00078e00ac */
[----:B------:R2:W-:Y:S01]  /*c4c0*/  MUFU.EX2 R208, R2 ;  /* 0x0000000200d07308 */ /* 0x0005e20000000800 */
        /* <DEDUP_REMOVED lines=8> */
[----:B------:R-:W-:Y:S01]  /*c550*/  IMAD.MOV.U32 R160, RZ, RZ, R155 ;  /* 0x000000ffffa07224 */ /* 0x000fe200078e009b */
[----:B------:R-:W-:Y:S01]  /*c560*/  MOV R155, R245 ;  /* 0x000000f5009b7202 */ /* 0x000fe20000000f00 */
[----:B------:R-:W-:Y:S01]  /*c570*/  FFMA.FTZ R87, R192, c[0x0][0x2d0], -R86 ;  /* 0x0000b400c0577a23 */ /* 0x000fe20000010856 */
[----:B------:R1:W5:Y:S01]  /*c580*/  LDL.LU R245, [R1+0x90] ;  /* 0x0000900001f57983 */ /* 0x0003620000300800 */
[----:B------:R-:W-:Y:S02]  /*c590*/  IMAD.MOV.U32 R192, RZ, RZ, R178 ;  /* 0x000000ffffc07224 */ /* 0x000fe400078e00b2 */
[----:B------:R-:W-:Y:S01]  /*c5a0*/  IMAD.MOV.U32 R176, RZ, RZ, R172 ;  /* 0x000000ffffb07224 */ /* 0x000fe200078e00ac */
[----:B------:R-:W-:Y:S01]  /*c5b0*/  MOV R172, R171 ;  /* 0x000000ab00ac7202 */ /* 0x000fe20000000f00 */
[----:B------:R-:W-:Y:S01]  /*c5c0*/  IMAD.MOV.U32 R171, RZ, RZ, R169 ;  /* 0x000000ffffab7224 */ /* 0x000fe200078e00a9 */
[----:B------:R-:W-:Y:S01]  /*c5d0*/  MUFU.EX2 R178, R87 ;  /* 0x0000005700b27308 */ /* 0x000fe20000000800 */
[----:B------:R-:W-:Y:S01]  /*c5e0*/  IMAD.MOV.U32 R169, RZ, RZ, R168 ;  /* 0x000000ffffa97224 */ /* 0x000fe200078e00a8 */
[----:B------:R-:W-:Y:S01]  /*c5f0*/  MOV R168, R167 ;  /* 0x000000a700a87202 */ /* 0x000fe20000000f00 */
[----:B------:R-:W-:Y:S02]  /*c600*/  IMAD.MOV.U32 R167, RZ, RZ, R166 ;  /* 0x000000ffffa77224 */ /* 0x000fe400078e00a6 */
[----:B--2---:R-:W-:Y:S02]  /*c610*/  FFMA.FTZ R2, R179, c[0x0][0x2d0], -R86 ;  /* 0x0000b400b3027a23 */ /* 0x004fe40000010856 */
[----:B------:R-:W-:Y:S02]  /*c620*/  IMAD.MOV.U32 R179, RZ, RZ, R177 ;  /* 0x000000ffffb37224 */ /* 0x000fe400078e00b1 */
[----:B------:R-:W-:Y:S02]  /*c630*/  IMAD.MOV.U32 R177, RZ, RZ, R173 ;  /* 0x000000ffffb17224 */ /* 0x000fe400078e00ad */
[----:B------:R2:W3:Y:S01]  /*c640*/  MUFU.EX2 R173, R2 ;  /* 0x0000000200ad7308 */ /* 0x0004e20000000800 */
        /* <DEDUP_REMOVED lines=15> */
[----:B------:R-:W-:Y:S01]  /*c740*/  IMAD.MOV.U32 R155, RZ, RZ, R238 ;  /* 0x000000ffff9b7224 */ /* 0x000fe200078e00ee */
[----:B------:R-:W-:Y:S01]  /*c750*/  MOV R158, R207 ;  /* 0x000000cf009e7202 */ /* 0x000fe20000000f00 */
[----:B------:R1:W5:Y:S01]  /*c760*/  LDL.LU R238, [R1+0x8c] ;  /* 0x00008c0001ee7983 */ /* 0x0003620000300800 */
[--C-:B--2---:R-:W-:Y:S04]  /*c770*/  FFMA.FTZ R2, R179, c[0x0][0x2d0], -R86.reuse ;  /* 0x0000b400b3027a23 */ /* 0x104fe80000010856 */
[----:B------:R2:W-:Y:S02]  /*c780*/  MUFU.EX2 R179, R2 ;  /* 0x0000000200b37308 */ /* 0x0005e40000000800 */
[----:B--2---:R-:W-:Y:S02]  /*c790*/  FFMA.FTZ R2, R192, c[0x0][0x2d0], -R86 ;  /* 0x0000b400c0027a23 */ /* 0x004fe40000010856 */
[----:B------:R-:W-:Y:S01]  /*c7a0*/  IMAD.MOV.U32 R192, RZ, RZ, R172 ;  /* 0x000000ffffc07224 */ /* 0x000fe200078e00ac */
[----:B------:R-:W-:Y:S05]  /*c7b0*/  MOV R172, R169 ;  /* 0x000000a900ac7202 */ /* 0x000fea0000000f00 */
[----:B------:R2:W-:Y:S01]  /*c7c0*/  MUFU.EX2 R207, R2 ;  /* 0x0000000200cf7308 */ /* 0x0005e20000000800 */
[----:B------:R-:W-:Y:S02]  /*c7d0*/  IMAD.MOV.U32 R169, RZ, RZ, R167 ;  /* 0x000000ffffa97224 */ /* 0x000fe400078e00a7 */
[----:B------:R-:W-:Y:S02]  /*c7e0*/  IMAD.MOV.U32 R180, RZ, RZ, R192 ;  /* 0x000000ffffb47224 */ /* 0x000fe400078e00c0 */
        /* <DEDUP_REMOVED lines=9> */
[----:B------:R-:W-:Y:S02]  /*c880*/  IMAD.MOV.U32 R107, RZ, RZ, R239 ;  /* 0x000000ffff6b7224 */ /* 0x000fe400078e00ef */
[----:B------:R-:W-:Y:S01]  /*c890*/  FFMA.FTZ R88, R169, c[0x0][0x2d0], -R85 ;  /* 0x0000b400a9587a23 */ /* 0x000fe20000010855 */
[----:B------:R1:W5:Y:S01]  /*c8a0*/  LDL.LU R239, [R1+0x88] ;  /* 0x0000880001ef7983 */ /* 0x0003620000300800 */
[----:B------:R-:W-:Y:S02]  /*c8b0*/  IMAD.MOV.U32 R169, RZ, RZ, R168 ;  /* 0x000000ffffa97224 */ /* 0x000fe400078e00a8 */
[----:B--2---:R-:W-:Y:S01]  /*c8c0*/  FFMA.FTZ R2, R193, c[0x0][0x2d0], -R92 ;  /* 0x0000b400c1027a23 */ /* 0x004fe2000001085c */
[----:B------:R-:W-:Y:S01]  /*c8d0*/  MOV R193, R177 ;  /* 0x000000b100c17202 */ /* 0x000fe20000000f00 */
[----:B------:R-:W-:Y:S01]  /*c8e0*/  IMAD.MOV.U32 R177, RZ, RZ, R171 ;  /* 0x000000ffffb17224 */ /* 0x000fe200078e00ab */
[----:B------:R-:W-:Y:S01]  /*c8f0*/  MOV R171, R164 ;  /* 0x000000a400ab7202 */ /* 0x000fe20000000f00 */
[----:B------:R2:W-:Y:S01]  /*c900*/  MUFU.EX2 R172, R2 ;  /* 0x0000000200ac7308 */ /* 0x0005e20000000800 */
[----:B------:R-:W-:Y:S01]  /*c910*/  MOV R181, R193 ;  /* 0x000000c100b57202 */ /* 0x000fe20000000f00 */
[----:B------:R-:W-:Y:S02]  /*c920*/  IMAD.MOV.U32 R193, RZ, RZ, R177 ;  /* 0x000000ffffc17224 */ /* 0x000fe400078e00b1 */
        /* <DEDUP_REMOVED lines=12> */
[----:B------:R-:W-:Y:S01]  /*c9f0*/  MOV R167, R166 ;  /* 0x000000a600a77202 */ /* 0x000fe20000000f00 */
[----:B------:R-:W-:Y:S01]  /*ca00*/  IMAD.MOV.U32 R166, RZ, RZ, R201 ;  /* 0x000000ffffa67224 */ /* 0x000fe200078e00c9 */
[----:B------:R1:W5:Y:S01]  /*ca10*/  LDL.LU R228, [R1+0x84] ;  /* 0x0000840001e47983 */ /* 0x0003620000300800 */
[----:B--2---:R-:W-:Y:S01]  /*ca20*/  FFMA.FTZ R2, R180, c[0x0][0x2d0], -R92 ;  /* 0x0000b400b4027a23 */ /* 0x004fe2000001085c */
[----:B------:R-:W-:Y:S01]  /*ca30*/  MUFU.EX2 R201, R88 ;  /* 0x0000005800c97308 */ /* 0x000fe20000000800 */
[----:B------:R-:W-:Y:S01]  /*ca40*/  IMAD.MOV.U32 R180, RZ, RZ, R192 ;  /* 0x000000ffffb47224 */ /* 0x000fe200078e00c0 */
[----:B------:R-:W-:Y:S01]  /*ca50*/  MOV R192, R176 ;  /* 0x000000b000c07202 */ /* 0x000fe20000000f00 */
[----:B------:R-:W-:Y:S02]  /*ca60*/  IMAD.MOV.U32 R176, RZ, RZ, R235 ;  /* 0x000000ffffb07224 */ /* 0x000fe400078e00eb */
[----:B------:R1:W5:Y:S01]  /*ca70*/  LDL.LU R235, [R1+0x80] ;  /* 0x0000800001eb7983 */ /* 0x0003620000300800 */
[----:B------:R-:W-:Y:S02]  /*ca80*/  FFMA.FTZ R76, R171, c[0x0][0x2d0], -R86 ;  /* 0x0000b400ab4c7a23 */ /* 0x000fe40000010856 */
[----:B------:R-:W-:Y:S01]  /*ca90*/  IMAD.MOV.U32 R171, RZ, RZ, R170 ;  /* 0x000000ffffab7224 */ /* 0x000fe200078e00aa */
[----:B------:R-:W2:Y:S01]  /*caa0*/  LDL.LU R122, [R1+0x18] ;  /* 0x00001800017a7983 */ /* 0x000ea20000300800 */
[----:B------:R4:W1:Y:S01]  /*cab0*/  MUFU.EX2 R177, R2 ;  /* 0x0000000200b17308 */ /* 0x0008620000000800 */
[----:B------:R-:W-:Y:S02]  /*cac0*/  MOV R170, R197 ;  /* 0x000000c500aa7202 */ /* 0x000fe40000000f00 */
[----:B------:R-:W2:Y:S04]  /*cad0*/  LDL.LU R89, [R1+0x1c] ;  /* 0x00001c0001597983 */ /* 0x000ea80000300800 */
[----:B------:R-:W2:Y:S04]  /*cae0*/  LDL.LU R121, [R1+0x24] ;  /* 0x0000240001797983 */ /* 0x000ea80000300800 */
[----:B------:R-:W2:Y:S04]  /*caf0*/  LDL.LU R120, [R1+0x20] ;  /* 0x0000200001787983 */ /* 0x000ea80000300800 */
[----:B------:R-:W2:Y:S01]  /*cb00*/  LDL R218, [R1+0x2c] ;  /* 0x00002c0001da7983 */ /* 0x000ea20000100800 */
[--C-:B----4-:R-:W-:Y:S02]  /*cb10*/  FFMA.FTZ R2, R181, c[0x0][0x2d0], -R92.reuse ;  /* 0x0000b400b5027a23 */ /* 0x110fe4000001085c */
[----:B------:R-:W-:Y:S01]  /*cb20*/  IMAD.MOV.U32 R181, RZ, RZ, R193 ;  /* 0x000000ffffb57224 */ /* 0x000fe200078e00c1 */
[----:B------:R-:W-:Y:S02]  /*cb30*/  MOV R193, R176 ;  /* 0x000000b000c17202 */ /* 0x000fe40000000f00 */
[----:B------:R4:W-:Y:S03]  /*cb40*/  MUFU.EX2 R176, R2 ;  /* 0x0000000200b07308 */ /* 0x0009e60000000800 */
[--C-:B------:R-:W-:Y:S01]  /*cb50*/  FFMA.FTZ R87, R193, c[0x0][0x2d0], -R85.reuse ;  /* 0x0000b400c1577a23 */ /* 0x100fe20000010855 */
[----:B------:R-:W-:Y:S06]  /*cb60*/  MOV R193, R205 ;  /* 0x000000cd00c17202 */ /* 0x000fec0000000f00 */
[----:B------:R-:W-:Y:S01]  /*cb70*/  MUFU.EX2 R205, R87 ;  /* 0x0000005700cd7308 */ /* 0x000fe20000000800 */
[----:B----4-:R-:W-:Y:S09]  /*cb80*/  FFMA.FTZ R2, R181, c[0x0][0x2d0], -R92 ;  /* 0x0000b400b5027a23 */ /* 0x010ff2000001085c */
[----:B------:R4:W1:Y:S02]  /*cb90*/  MUFU.EX2 R183, R2 ;  /* 0x0000000200b77308 */ /* 0x0008640000000800 */
[----:B----4-:R-:W-:Y:S02]  /*cba0*/  FFMA.FTZ R2, R164, c[0x0][0x2d0], -R85 ;  /* 0x0000b400a4027a23 */ /* 0x010fe40000010855 */
[----:B------:R-:W-:Y:S01]  /*cbb0*/  IMAD.MOV.U32 R164, RZ, RZ, R163 ;  /* 0x000000ffffa47224 */ /* 0x000fe200078e00a3 */
[----:B------:R-:W-:Y:S01]  /*cbc0*/  MOV R163, R162 ;  /* 0x000000a200a37202 */ /* 0x000fe20000000f00 */
[----:B------:R-:W-:Y:S02]  /*cbd0*/  IMAD.MOV.U32 R162, RZ, RZ, R161 ;  /* 0x000000ffffa27224 */ /* 0x000fe400078e00a1 */
[----:B------:R-:W-:Y:S01]  /*cbe0*/  IMAD.MOV.U32 R161, RZ, RZ, R158 ;  /* 0x000000ffffa17224 */ /* 0x000fe200078e009e */
[----:B------:R-:W-:Y:S01]  /*cbf0*/  MOV R158, R145 ;  /* 0x00000091009e7202 */ /* 0x000fe20000000f00 */
[----:B------:R-:W-:Y:S02]  /*cc00*/  IMAD.MOV.U32 R145, RZ, RZ, R203 ;  /* 0x000000ffff917224 */ /* 0x000fe400078e00cb */
[----:B------:R-:W-:Y:S02]  /*cc10*/  IMAD.MOV.U32 R203, RZ, RZ, R202 ;  /* 0x000000ffffcb7224 */ /* 0x000fe400078e00ca */
[----:B------:R4:W-:Y:S02]  /*cc20*/  MUFU.EX2 R202, R2 ;  /* 0x0000000200ca7308 */ /* 0x0009e40000000800 */
[--C-:B----4-:R-:W-:Y:S08]  /*cc30*/  FFMA.FTZ R2, R180, c[0x0][0x2d0], -R84.reuse ;  /* 0x0000b400b4027a23 */ /* 0x110ff00000010854 */
[----:B------:R4:W-:Y:S02]  /*cc40*/  MUFU.EX2 R181, R2 ;  /* 0x0000000200b57308 */ /* 0x0009e40000000800 */
[----:B----4-:R-:W-:Y:S02]  /*cc50*/  FFMA.FTZ R2, R169, c[0x0][0x2d0], -R84 ;  /* 0x0000b400a9027a23 */ /* 0x010fe40000010854 */
[----:B------:R-:W-:Y:S02]  /*cc60*/  IMAD.MOV.U32 R169, RZ, RZ, R168 ;  /* 0x000000ffffa97224 */ /* 0x000fe400078e00a8 */
[----:B------:R-:W-:Y:S01]  /*cc70*/  IMAD.MOV.U32 R168, RZ, RZ, R167 ;  /* 0x000000ffffa87224 */ /* 0x000fe200078e00a7 */
[----:B------:R-:W-:Y:S01]  /*cc80*/  MOV R167, R166 ;  /* 0x000000a600a77202 */ /* 0x000fe20000000f00 */
[----:B------:R-:W-:Y:S02]  /*cc90*/  IMAD.MOV.U32 R166, RZ, RZ, R199 ;  /* 0x000000ffffa67224 */ /* 0x000fe400078e00c7 */
[----:B------:R4:W-:Y:S01]  /*cca0*/  MUFU.EX2 R199, R2 ;  /* 0x0000000200c77308 */ /* 0x0009e20000000800 */
[--C-:B------:R-:W-:Y:S02]  /*ccb0*/  FFMA.FTZ R87, R169, c[0x0][0x2d0], -R85.reuse ;  /* 0x0000b400a9577a23 */ /* 0x100fe40000010855 */
[----:B------:R-:W-:Y:S02]  /*ccc0*/  IMAD.MOV.U32 R169, RZ, RZ, R168 ;  /* 0x000000ffffa97224 */ /* 0x000fe400078e00a8 */
[----:B------:R-:W-:Y:S02]  /*ccd0*/  IMAD.MOV.U32 R168, RZ, RZ, R166 ;  /* 0x000000ffffa87224 */ /* 0x000fe400078e00a6 */
[----:B------:R-:W-:Y:S01]  /*cce0*/  FFMA.FTZ R88, R167, c[0x0][0x2d0], -R85 ;  /* 0x0000b400a7587a23 */ /* 0x000fe20000010855 */
[----:B------:R-:W-:Y:S03]  /*ccf0*/  MOV R167, R165 ;  /* 0x000000a500a77202 */ /* 0x000fe60000000f00 */
[----:B------:R-:W-:Y:S01]  /*cd00*/  MUFU.EX2 R195, R88 ;  /* 0x0000005800c37308 */ /* 0x000fe20000000800 */
[----:B----4-:R-:W-:Y:S02]  /*cd10*/  FFMA.FTZ R2, R164, c[0x0][0x2d0], -R84 ;  /* 0x0000b400a4027a23 */ /* 0x010fe40000010854 */
[----:B------:R-:W-:Y:S01]  /*cd20*/  IMAD.MOV.U32 R164, RZ, RZ, R163 ;  /* 0x000000ffffa47224 */ /* 0x000fe200078e00a3 */
[----:B------:R-:W-:Y:S01]  /*cd30*/  MOV R163, R162 ;  /* 0x000000a200a37202 */ /* 0x000fe20000000f00 */
[----:B------:R-:W-:Y:S05]  /*cd40*/  IMAD.MOV.U32 R162, RZ, RZ, R200 ;  /* 0x000000ffffa27224 */ /* 0x000fea00078e00c8 */
[----:B------:R4:W-:Y:S01]  /*cd50*/  MUFU.EX2 R200, R2 ;  /* 0x0000000200c87308 */ /* 0x0009e20000000800 */
[----:B------:R-:W-:Y:S01]  /*cd60*/  IMAD.MOV.U32 R166, RZ, RZ, R164 ;  /* 0x000000ffffa67224 */ /* 0x000fe200078e00a4 */
[----:B------:R-:W-:Y:S01]  /*cd70*/  MOV R165, R163 ;  /* 0x000000a300a57202 */ /* 0x000fe20000000f00 */
[----:B------:R-:W-:Y:S01]  /*cd80*/  IMAD.MOV.U32 R164, RZ, RZ, R162 ;  /* 0x000000ffffa47224 */ /* 0x000fe200078e00a2 */
[----:B------:R-:W-:Y:S01]  /*cd90*/  MOV R163, R107 ;  /* 0x0000006b00a37202 */ /* 0x000fe20000000f00 */
[----:B------:R-:W-:Y:S02]  /*cda0*/  IMAD.MOV.U32 R162, RZ, RZ, R106 ;  /* 0x000000ffffa27224 */ /* 0x000fe400078e006a */
[--C-:B------:R-:W-:Y:S02]  /*cdb0*/  FFMA.FTZ R106, R196, c[0x0][0x2d0], -R85.reuse ;  /* 0x0000b400c46a7a23 */ /* 0x100fe40000010855 */
[----:B------:R-:W-:Y:S02]  /*cdc0*/  FFMA.FTZ R107, R198, c[0x0][0x2d0], -R85 ;  /* 0x0000b400c66b7a23 */ /* 0x000fe40000010855 */
[----:B------:R1:W-:Y:S01]  /*cdd0*/  MUFU.EX2 R198, R76 ;  /* 0x0000004c00c67308 */ /* 0x0003e20000000800 */
[--C-:B------:R-:W-:Y:S01]  /*cde0*/  FFMA.FTZ R96, R165, c[0x0][0x2d0], -R84.reuse ;  /* 0x0000b400a5607a23 */ /* 0x100fe20000010854 */
[----:B------:R-:W-:Y:S01]  /*cdf0*/  MOV R165, R160 ;  /* 0x000000a000a57202 */ /* 0x000fe20000000f00 */
[--C-:B------:R-:W-:Y:S02]  /*ce00*/  FFMA.FTZ R117, R164, c[0x0][0x2d0], -R84.reuse ;  /* 0x0000b400a4757a23 */ /* 0x100fe40000010854 */
[----:B------:R-:W-:Y:S01]  /*ce10*/  FFMA.FTZ R119, R163, c[0x0][0x2d0], -R84 ;  /* 0x0000b400a3777a23 */ /* 0x000fe20000010854 */
[----:B------:R-:W-:Y:S01]  /*ce20*/  MOV R163, R152 ;  /* 0x0000009800a37202 */ /* 0x000fe20000000f00 */
[--C-:B------:R-:W-:Y:S02]  /*ce30*/  FFMA.FTZ R152, R105, c[0x0][0x2d0], -R86.reuse ;  /* 0x0000b40069987a23 */ /* 0x100fe40000010856 */
[----:B------:R-:W-:Y:S01]  /*ce40*/  IMAD.MOV.U32 R164, RZ, RZ, R155 ;  /* 0x000000ffffa47224 */ /* 0x000fe200078e009b */
[----:B------:R-:W-:Y:S01]  /*ce50*/  MUFU.EX2 R107, R107 ;  /* 0x0000006b006b7308 */ /* 0x000fe20000000800 */
[----:B------:R-:W-:Y:S02]  /*ce60*/  FFMA.FTZ R155, R103, c[0x0][0x2d0], -R86 ;  /* 0x0000b400679b7a23 */ /* 0x000fe40000010856 */
[----:B----4-:R-:W-:Y:S02]  /*ce70*/  FFMA.FTZ R2, R203, c[0x0][0x2d0], -R84 ;  /* 0x0000b400cb027a23 */ /* 0x010fe40000010854 */
[--C-:B------:R-:W-:Y:S02]  /*ce80*/  FFMA.FTZ R103, R227, c[0x0][0x2d0], -R92.reuse ;  /* 0x0000b400e3677a23 */ /* 0x100fe4000001085c */
[--C-:B------:R-:W-:Y:S02]  /*ce90*/  FFMA.FTZ R105, R226, c[0x0][0x2d0], -R92.reuse ;  /* 0x0000b400e2697a23 */ /* 0x100fe4000001085c */
[----:B------:R-:W-:Y:S01]  /*cea0*/  FFMA.FTZ R160, R71, c[0x0][0x2d0], -R92 ;  /* 0x0000b40047a07a23 */ /* 0x000fe2000001085c */
[----:B------:R4:W-:Y:S01]  /*ceb0*/  MUFU.EX2 R203, R2 ;  /* 0x0000000200cb7308 */ /* 0x0009e20000000800 */
[----:B-1----:R-:W1:Y:S09]  /*cec0*/  LDSM.16.MT88.4 R76, [R232+0x1000] ;  /* 0x00100000e84c783b */ /* 0x002e720000004200 */
[----:B------:R-:W-:Y:S01]  /*ced0*/  MUFU.EX2 R106, R106 ;  /* 0x0000006a006a7308 */ /* 0x000fe20000000800 */
[--C-:B----4-:R-:W-:Y:S09]  /*cee0*/  FFMA.FTZ R2, R193, c[0x0][0x2d0], -R86.reuse ;  /* 0x0000b400c1027a23 */ /* 0x110ff20000010856 */
[----:B------:R-:W-:Y:S10]  /*cef0*/  MUFU.EX2 R193, R87 ;  /* 0x0000005700c17308 */ /* 0x000ff40000000800 */
[----:B------:R4:W-:Y:S01]  /*cf00*/  MUFU.EX2 R180, R2 ;  /* 0x0000000200b47308 */ /* 0x0009e20000000800 */
[-C--:B-1----:R-:W-:Y:S08]  /*cf10*/  HMMA.16816.F32.BF16 R52, R72, R76.reuse, R52 ;  /* 0x0000004c4834723c */ /* 0x082ff00000041834 */
[C---:B------:R-:W-:Y:S07]  /*cf20*/  HMMA.16816.F32.BF16 R56, R80.reuse, R76, R56 ;  /* 0x0000004c5038723c */ /* 0x040fee0000041838 */
[----:B---3--:R-:W-:Y:S01]  /*cf30*/  F2FP.BF16.PACK_AB R76, R178, R173 ;  /* 0x000000adb24c723e */ /* 0x008fe200000010ff */
[-C--:B------:R-:W-:Y:S01]  /*cf40*/  HMMA.16816.F32.BF16 R60, R80, R78.reuse, R60 ;  /* 0x0000004e503c723c */ /* 0x080fe2000004183c */
[----:B----4-:R-:W-:Y:S01]  /*cf50*/  FFMA.FTZ R2, R192, c[0x0][0x2d0], -R86 ;  /* 0x0000b400c0027a23 */ /* 0x010fe20000010856 */
[----:B------:R-:W-:Y:S02]  /*cf60*/  LDSM.16.MT88.4 R80, [R233+0x1800] ;  /* 0x00180000e950783b */ /* 0x000fe40000004200 */
[----:B------:R-:W-:Y:S01]  /*cf70*/  F2FP.BF16.PACK_AB R77, R177, R172 ;  /* 0x000000acb14d723e */ /* 0x000fe200000010ff */
[----:B------:R1:W-:Y:S03]  /*cf80*/  MUFU.EX2 R197, R2 ;  /* 0x0000000200c57308 */ /* 0x0003e60000000800 */
[----:B------:R-:W-:Y:S07]  /*cf90*/  HMMA.16816.F32.BF16 R64, R72, R78, R64 ;  /* 0x0000004e4840723c */ /* 0x000fee0000041840 */
[----:B------:R-:W-:Y:S02]  /*cfa0*/  F2FP.BF16.PACK_AB R72, R212, R211 ;  /* 0x000000d3d448723e */ /* 0x000fe400000010ff */
[----:B------:R-:W-:Y:S03]  /*cfb0*/  F2FP.BF16.PACK_AB R74, R213, R214 ;  /* 0x000000d6d54a723e */ /* 0x000fe600000010ff */
[----:B------:R-:W-:Y:S02]  /*cfc0*/  F2FP.BF16.PACK_AB R73, R209, R174 ;  /* 0x000000aed149723e */ /* 0x000fe400000010ff */
[----:B------:R-:W-:Y:S02]  /*cfd0*/  F2FP.BF16.PACK_AB R75, R208, R206 ;  /* 0x000000ced04b723e */ /* 0x000fe400000010ff */
[----:B------:R-:W-:Y:S01]  /*cfe0*/  F2FP.BF16.PACK_AB R78, R207, R179 ;  /* 0x000000b3cf4e723e */ /* 0x000fe200000010ff */
[----:B--2---:R-:W-:Y:S01]  /*cff0*/  FFMA.FTZ R69, R69, R122, R100 ;  /* 0x0000007a45457223 */ /* 0x004fe20000010064 */
[----:B------:R-:W-:Y:S01]  /*d000*/  F2FP.BF16.PACK_AB R79, R183, R176 ;  /* 0x000000b0b74f723e */ /* 0x000fe200000010ff */
[----:B------:R-:W-:Y:S01]  /*d010*/  MUFU.EX2 R122, R93 ;  /* 0x0000005d007a7308 */ /* 0x000fe20000000800 */
[----:B------:R-:W-:Y:S02]  /*d020*/  FFMA.FTZ R100, R145, c[0x0][0x2d0], -R92 ;  /* 0x0000b40091647a23 */ /* 0x000fe4000001085c */
[----:B-1----:R-:W-:Y:S02]  /*d030*/  FFMA.FTZ R2, R171, c[0x0][0x2d0], -R86 ;  /* 0x0000b400ab027a23 */ /* 0x002fe40000010856 */
[----:B------:R-:W-:Y:S02]  /*d040*/  FFMA.FTZ R3, R3, R89, R90 ;  /* 0x0000005903037223 */ /* 0x000fe4000001005a */
[----:B------:R-:W-:Y:S02]  /*d050*/  FFMA.FTZ R145, R222, c[0x0][0x2d0], -R92 ;  /* 0x0000b400de917a23 */ /* 0x000fe4000001085c */
[----:B------:R-:W-:Y:S01]  /*d060*/  FADD.FTZ R3, R115, R3 ;  /* 0x0000000373037221 */ /* 0x000fe20000010000 */
[----:B------:R1:W-:Y:S01]  /*d070*/  MUFU.EX2 R196, R2 ;  /* 0x0000000200c47308 */ /* 0x0003e20000000800 */
[----:B------:R-:W-:Y:S02]  /*d080*/  FFMA.FTZ R0, R0, R120, R95 ;  /* 0x0000007800007223 */ /* 0x000fe4000001005f */
[----:B------:R-:W-:Y:S01]  /*d090*/  FADD.FTZ R71, R223, R69 ;  /* 0x00000045df477221 */ /* 0x000fe20000010000 */
[----:B------:R-:W-:Y:S01]  /*d0a0*/  ISETP.GT.AND P0, PT, R204, R218, PT ;  /* 0x000000dacc00720c */ /* 0x000fe20003f04270 */
[----:B------:R-:W-:Y:S01]  /*d0b0*/  FADD.FTZ R69, R111, R0 ;  /* 0x000000006f457221 */ /* 0x000fe20000010000 */
[----:B------:R-:W-:Y:S01]  /*d0c0*/  MOV R204, R247 ;  /* 0x000000f700cc7202 */ /* 0x000fe20000000f00 */
[----:B------:R-:W-:Y:S03]  /*d0d0*/  FFMA.FTZ R68, R68, R121, R112 ;  /* 0x0000007944447223 */ /* 0x000fe60000010070 */
[----:B------:R-:W-:Y:S01]  /*d0e0*/  MUFU.EX2 R112, R100 ;  /* 0x0000006400707308 */ /* 0x000fe20000000800 */
[----:B------:R-:W-:Y:S09]  /*d0f0*/  FADD.FTZ R68, R113, R68 ;  /* 0x0000004471447221 */ /* 0x000ff20000010000 */
[----:B------:R-:W-:Y:S01]  /*d100*/  MUFU.EX2 R100, R119 ;  /* 0x0000007700647308 */ /* 0x000fe20000000800 */
[--C-:B-1----:R-:W-:Y:S09]  /*d110*/  FFMA.FTZ R2, R170, c[0x0][0x2d0], -R92.reuse ;  /* 0x0000b400aa027a23 */ /* 0x102ff2000001085c */
[----:B------:R1:W-:Y:S10]  /*d120*/  MUFU.EX2 R123, R2 ;  /* 0x00000002007b7308 */ /* 0x0003f40000000800 */
[----:B------:R-:W-:Y:S10]  /*d130*/  MUFU.EX2 R113, R102 ;  /* 0x0000006600717308 */ /* 0x000ff40000000800 */
[----:B------:R-:W-:Y:S01]  /*d140*/  MUFU.EX2 R102, R118 ;  /* 0x0000007600667308 */ /* 0x000fe20000000800 */
[----:B-1----:R-:W-:Y:S02]  /*d150*/  FFMA.FTZ R2, R169, c[0x0][0x2d0], -R92 ;  /* 0x0000b400a9027a23 */ /* 0x002fe4000001085c */
[----:B------:R-:W-:Y:S07]  /*d160*/  IMAD.MOV.U32 R169, RZ, RZ, R138 ;  /* 0x000000ffffa97224 */ /* 0x000fee00078e008a */
[----:B------:R1:W-:Y:S01]  /*d170*/  MUFU.EX2 R190, R2 ;  /* 0x0000000200be7308 */ /* 0x0003e20000000800 */
[----:B------:R-:W-:Y:S09]  /*d180*/  FADD.FTZ R0, R169, R71 ;  /* 0x00000047a9007221 */ /* 0x000ff20000010000 */
[----:B------:R-:W-:Y:S10]  /*d190*/  MUFU.EX2 R138, R96 ;  /* 0x00000060008a7308 */ /* 0x000ff40000000800 */
[----:B------:R-:W-:Y:S01]  /*d1a0*/  MUFU.EX2 R121, R99 ;  /* 0x0000006300797308 */ /* 0x000fe20000000800 */
[--C-:B-1----:R-:W-:Y:S01]  /*d1b0*/  FFMA.FTZ R2, R168, c[0x0][0x2d0], -R92.reuse ;  /* 0x0000b400a8027a23 */ /* 0x102fe2000001085c */
[----:B------:R-:W-:Y:S08]  /*d1c0*/  MOV R168, R134 ;  /* 0x0000008600a87202 */ /* 0x000ff00000000f00 */
[----:B------:R1:W-:Y:S01]  /*d1d0*/  MUFU.EX2 R192, R2 ;  /* 0x0000000200c07308 */ /* 0x0003e20000000800 */
[----:B------:R-:W-:Y:S02]  /*d1e0*/  FADD.FTZ R3, R168, R3 ;  /* 0x00000003a8037221 */ /* 0x000fe40000010000 */
[----:B------:R-:W-:Y:S02]  /*d1f0*/  LDSM.16.MT88.4 R168, [R233+0x3000] ;  /* 0x00300000e9a8783b */ /* 0x000fe40000004200 */
[----:B------:R-:W-:Y:S04]  /*d200*/  FADD.FTZ R3, R164, R3 ;  /* 0x00000003a4037221 */ /* 0x000fe80000010000 */
[----:B------:R-:W-:Y:S01]  /*d210*/  FADD.FTZ R3, R132, R3 ;  /* 0x0000000384037221 */ /* 0x000fe20000010000 */
[----:B------:R-:W-:Y:S01]  /*d220*/  MUFU.EX2 R134, R98 ;  /* 0x0000006200867308 */ /* 0x000fe20000000800 */
[----:B------:R-:W-:Y:S09]  /*d230*/  MOV R132, R136 ;  /* 0x0000008800847202 */ /* 0x000ff20000000f00 */
[----:B------:R-:W-:Y:S01]  /*d240*/  MUFU.EX2 R98, R152 ;  /* 0x0000009800627308 */ /* 0x000fe20000000800 */
[----:B-1----:R-:W-:Y:S01]  /*d250*/  FFMA.FTZ R2, R167, c[0x0][0x2d0], -R92 ;  /* 0x0000b400a7027a23 */ /* 0x002fe2000001085c */
[----:B------:R-:W-:Y:S01]  /*d260*/  MOV R167, R162 ;  /* 0x000000a200a77202 */ /* 0x000fe20000000f00 */
[----:B------:R-:W-:Y:S02]  /*d270*/  IMAD.MOV.U32 R162, RZ, RZ, R104 ;  /* 0x000000ffffa27224 */ /* 0x000fe400078e0068 */
[----:B------:R-:W-:Y:S05]  /*d280*/  FFMA.FTZ R104, R191, c[0x0][0x2d0], -R86 ;  /* 0x0000b400bf687a23 */ /* 0x000fea0000010856 */
[----:B------:R1:W-:Y:S10]  /*d290*/  MUFU.EX2 R194, R2 ;  /* 0x0000000200c27308 */ /* 0x0003f40000000800 */
[----:B------:R-:W-:Y:S10]  /*d2a0*/  MUFU.EX2 R120, R101 ;  /* 0x0000006500787308 */ /* 0x000ff40000000800 */
[----:B------:R-:W-:Y:S01]  /*d2b0*/  MUFU.EX2 R101, R117 ;  /* 0x0000007500657308 */ /* 0x000fe20000000800 */
[----:B-1----:R-:W-:Y:S02]  /*d2c0*/  FFMA.FTZ R2, R166, c[0x0][0x2d0], -R84 ;  /* 0x0000b400a6027a23 */ /* 0x002fe40000010854 */
[----:B------:R-:W-:Y:S02]  /*d2d0*/  IMAD.MOV.U32 R166, RZ, RZ, R161 ;  /* 0x000000ffffa67224 */ /* 0x000fe400078e00a1 */
[----:B------:R-:W-:Y:S02]  /*d2e0*/  FFMA.FTZ R161, R91, c[0x0][0x2d0], -R86 ;  /* 0x0000b4005ba17a23 */ /* 0x000fe40000010856 */
[----:B------:R-:W1:Y:S03]  /*d2f0*/  LDSM.16.MT88.4 R84, [R229+0x1800] ;  /* 0x00180000e554783b */ /* 0x000e660000004200 */
[----:B------:R2:W-:Y:S01]  /*d300*/  MUFU.EX2 R191, R2 ;  /* 0x0000000200bf7308 */ /* 0x0005e20000000800 */
[----:B------:R-:W-:Y:S04]  /*d310*/  FADD.FTZ R69, R166, R69 ;  /* 0x00000045a6457221 */ /* 0x000fe80000010000 */
[----:B------:R-:W3:Y:S05]  /*d320*/  LDSM.16.MT88.4 R88, [R230+0x1800] ;  /* 0x00180000e658783b */ /* 0x000eea0000004200 */
[----:B------:R-:W-:Y:S10]  /*d330*/  MUFU.EX2 R111, R104 ;  /* 0x00000068006f7308 */ /* 0x000ff40000000800 */
[----:B------:R-:W-:Y:S01]  /*d340*/  MUFU.EX2 R104, R116 ;  /* 0x0000007400687308 */ /* 0x000fe20000000800 */
[--C-:B--2---:R-:W-:Y:S02]  /*d350*/  FFMA.FTZ R2, R158, c[0x0][0x2d0], -R92.reuse ;  /* 0x0000b4009e027a23 */ /* 0x104fe4000001085c */
[----:B------:R-:W-:Y:S07]  /*d360*/  FFMA.FTZ R158, R189, c[0x0][0x2d0], -R92 ;  /* 0x0000b400bd9e7a23 */ /* 0x000fee000001085c */
[----:B------:R2:W-:Y:S01]  /*d370*/  MUFU.EX2 R189, R94 ;  /* 0x0000005e00bd7308 */ /* 0x0005e20000000800 */
[-C--:B-1----:R-:W-:Y:S09]  /*d380*/  HMMA.16816.F32.BF16 R4, R72, R84.reuse, R4 ;  /* 0x000000544804723c */ /* 0x082ff20000041804 */
[----:B------:R1:W-:Y:S01]  /*d390*/  MUFU.EX2 R115, R2 ;  /* 0x0000000200737308 */ /* 0x0003e20000000800 */
[C---:B------:R-:W-:Y:S09]  /*d3a0*/  HMMA.16816.F32.BF16 R8, R76.reuse, R84, R8 ;  /* 0x000000544c08723c */ /* 0x040ff20000041808 */
[----:B------:R-:W4:Y:S01]  /*d3b0*/  MUFU.EX2 R99, R126 ;  /* 0x0000007e00637308 */ /* 0x000f220000000800 */
[----:B--2---:R-:W2:Y:S01]  /*d3c0*/  LDSM.16.MT88.4 R92, [R232+0x1800] ;  /* 0x00180000e85c783b */ /* 0x004ea20000004200 */
[-C--:B------:R-:W-:Y:S08]  /*d3d0*/  HMMA.16816.F32.BF16 R12, R76, R86.reuse, R12 ;  /* 0x000000564c0c723c */ /* 0x080ff0000004180c */
[C---:B------:R-:W-:Y:S01]  /*d3e0*/  HMMA.16816.F32.BF16 R16, R72.reuse, R86, R16 ;  /* 0x000000564810723c */ /* 0x040fe20000041810 */
[----:B------:R-:W-:Y:S03]  /*d3f0*/  LDSM.16.MT88.4 R84, [R233+0x2000] ;  /* 0x00200000e954783b */ /* 0x000fe60000004200 */
[----:B-1----:R-:W-:Y:S02]  /*d400*/  FADD.FTZ R2, R167, R68 ;  /* 0x00000044a7027221 */ /* 0x002fe40000010000 */
[----:B------:R-:W-:Y:S02]  /*d410*/  FADD.FTZ R68, R165, R0 ;  /* 0x00000000a5447221 */ /* 0x000fe40000010000 */
[-C--:B------:R-:W-:Y:S01]  /*d420*/  HMMA.16816.F32.BF16 R20, R72, R80.reuse, R20 ;  /* 0x000000504814723c */ /* 0x080fe20000041814 */
[----:B------:R-:W-:Y:S03]  /*d430*/  FADD.FTZ R2, R163, R2 ;  /* 0x00000002a3027221 */ /* 0x000fe60000010000 */
[----:B------:R-:W-:Y:S02]  /*d440*/  FADD.FTZ R0, R162, R69 ;  /* 0x00000045a2007221 */ /* 0x000fe40000010000 */
[----:B------:R-:W-:Y:S02]  /*d450*/  FADD.FTZ R71, R109, R2 ;  /* 0x000000026d477221 */ /* 0x000fe40000010000 */
[C---:B------:R-:W-:Y:S01]  /*d460*/  HMMA.16816.F32.BF16 R24, R76.reuse, R80, R24 ;  /* 0x000000504c18723c */ /* 0x040fe20000041818 */
[----:B------:R-:W-:Y:S01]  /*d470*/  FADD.FTZ R69, R108, R0 ;  /* 0x000000006c457221 */ /* 0x000fe20000010000 */
[----:B------:R-:W-:Y:S02]  /*d480*/  MUFU.EX2 R109, R103 ;  /* 0x00000067006d7308 */ /* 0x000fe40000000800 */
[----:B------:R-:W-:Y:S02]  /*d490*/  FADD.FTZ R68, R139, R68 ;  /* 0x000000448b447221 */ /* 0x000fe40000010000 */
[----:B------:R-:W-:Y:S01]  /*d4a0*/  FADD.FTZ R0, R133, R3 ;  /* 0x0000000385007221 */ /* 0x000fe20000010000 */
[----:B------:R-:W-:Y:S01]  /*d4b0*/  MOV R133, R135 ;  /* 0x0000008700857202 */ /* 0x000fe20000000f00 */
[-C--:B------:R-:W-:Y:S01]  /*d4c0*/  HMMA.16816.F32.BF16 R28, R76, R82.reuse, R28 ;  /* 0x000000524c1c723c */ /* 0x080fe2000004181c */
[----:B------:R-:W-:Y:S03]  /*d4d0*/  FADD.FTZ R2, R140, R68 ;  /* 0x000000448c027221 */ /* 0x000fe60000010000 */
[----:B------:R-:W-:Y:S01]  /*d4e0*/  FADD.FTZ R0, R151, R0 ;  /* 0x0000000097007221 */ /* 0x000fe20000010000 */
[----:B------:R-:W-:Y:S01]  /*d4f0*/  MUFU.EX2 R103, R114 ;  /* 0x0000007200677308 */ /* 0x000fe20000000800 */
[----:B------:R-:W-:Y:S02]  /*d500*/  FADD.FTZ R2, R159, R2 ;  /* 0x000000029f027221 */ /* 0x000fe40000010000 */
[C---:B------:R-:W-:Y:S01]  /*d510*/  HMMA.16816.F32.BF16 R32, R72.reuse, R82, R32 ;  /* 0x000000524820723c */ /* 0x040fe20000041820 */
[----:B------:R-:W1:Y:S03]  /*d520*/  LDSM.16.MT88.4 R80, [R229+0x2000] ;  /* 0x00200000e550783b */ /* 0x000e660000004200 */
[----:B------:R-:W-:Y:S02]  /*d530*/  FADD.FTZ R96, R154, R2 ;  /* 0x000000029a607221 */ /* 0x000fe40000010000 */
[----:B------:R-:W-:Y:S01]  /*d540*/  FADD.FTZ R3, R124, R69 ;  /* 0x000000457c037221 */ /* 0x000fe20000010000 */
[----:B------:R-:W-:Y:S01]  /*d550*/  MUFU.EX2 R108, R105 ;  /* 0x00000069006c7308 */ /* 0x000fe20000000800 */
[-C--:B---3--:R-:W-:Y:S01]  /*d560*/  HMMA.16816.F32.BF16 R36, R72, R88.reuse, R36 ;  /* 0x000000584824723c */ /* 0x088fe20000041824 */
[----:B------:R-:W-:Y:S03]  /*d570*/  FADD.FTZ R69, R153, R0 ;  /* 0x0000000099457221 */ /* 0x000fe60000010000 */
[----:B------:R-:W-:Y:S01]  /*d580*/  FADD.FTZ R68, R144, R71 ;  /* 0x0000004790447221 */ /* 0x000fe20000010000 */
[----:B----4-:R-:W-:Y:S01]  /*d590*/  F2FP.BF16.PACK_AB R124, R98, R99 ;  /* 0x00000063627c723e */ /* 0x010fe200000010ff */
[----:B------:R-:W-:Y:S02]  /*d5a0*/  FADD.FTZ R3, R125, R3 ;  /* 0x000000037d037221 */ /* 0x000fe40000010000 */
[C---:B------:R-:W-:Y:S01]  /*d5b0*/  HMMA.16816.F32.BF16 R40, R76.reuse, R88, R40 ;  /* 0x000000584c28723c */ /* 0x040fe20000041828 */
[----:B------:R-:W-:Y:S03]  /*d5c0*/  MUFU.EX2 R71, R160 ;  /* 0x000000a000477308 */ /* 0x000fe60000000800 */
[----:B------:R-:W-:Y:S02]  /*d5d0*/  FADD.FTZ R2, R141, R3 ;  /* 0x000000038d027221 */ /* 0x000fe40000010000 */
[----:B------:R-:W-:Y:S01]  /*d5e0*/  FADD.FTZ R3, R130, R69 ;  /* 0x0000004582037221 */ /* 0x000fe20000010000 */
[----:B------:R-:W-:Y:S01]  /*d5f0*/  F2FP.BF16.PACK_AB R130, R102, R104 ;  /* 0x000000686682723e */ /* 0x000fe200000010ff */
[-C--:B------:R-:W-:Y:S01]  /*d600*/  HMMA.16816.F32.BF16 R44, R76, R90.reuse, R44 ;  /* 0x0000005a4c2c723c */ /* 0x080fe2000004182c */
[----:B------:R-:W-:Y:S02]  /*d610*/  FADD.FTZ R2, R127, R2 ;  /* 0x000000027f027221 */ /* 0x000fe40000010000 */
[----:B------:R-:W3:Y:S01]  /*d620*/  MUFU.EX2 R105, R110 ;  /* 0x0000006e00697308 */ /* 0x000ee20000000800 */
[----:B------:R-:W-:Y:S02]  /*d630*/  FADD.FTZ R3, R143, R3 ;  /* 0x000000038f037221 */ /* 0x000fe40000010000 */
[----:B------:R-:W-:Y:S01]  /*d640*/  FADD.FTZ R2, R128, R2 ;  /* 0x0000000280027221 */ /* 0x000fe20000010000 */
[----:B------:R-:W-:Y:S01]  /*d650*/  F2FP.BF16.PACK_AB R128, R106, R107 ;  /* 0x0000006b6a80723e */ /* 0x000fe200000010ff */
[C---:B------:R-:W-:Y:S01]  /*d660*/  HMMA.16816.F32.BF16 R48, R72.reuse, R90, R48 ;  /* 0x0000005a4830723c */ /* 0x040fe20000041830 */
[----:B------:R-:W4:Y:S03]  /*d670*/  LDSM.16.MT88.4 R88, [R230+0x2000] ;  /* 0x00200000e658783b */ /* 0x000f260000004200 */
[----:B------:R-:W-:Y:S02]  /*d680*/  FADD.FTZ R68, R146, R68 ;  /* 0x0000004492447221 */ /* 0x000fe40000010000 */
[----:B------:R-:W-:Y:S02]  /*d690*/  FADD.FTZ R2, R175, R2 ;  /* 0x00000002af027221 */ /* 0x000fe40000010000 */
[-C--:B--2---:R-:W-:Y:S01]  /*d6a0*/  HMMA.16816.F32.BF16 R52, R72, R92.reuse, R52 ;  /* 0x0000005c4834723c */ /* 0x084fe20000041834 */
[----:B------:R-:W-:Y:S03]  /*d6b0*/  FADD.FTZ R0, R148, R68 ;  /* 0x0000004494007221 */ /* 0x000fe60000010000 */
[----:B------:R-:W-:Y:S02]  /*d6c0*/  FADD.FTZ R2, R210, R2 ;  /* 0x00000002d2027221 */ /* 0x000fe40000010000 */
[----:B------:R-:W-:Y:S01]  /*d6d0*/  FADD.FTZ R0, R131, R0 ;  /* 0x0000000083007221 */ /* 0x000fe20000010000 */
[----:B------:R-:W-:Y:S01]  /*d6e0*/  F2FP.BF16.PACK_AB R131, R100, R101 ;  /* 0x000000656483723e */ /* 0x000fe200000010ff */
[C---:B------:R-:W-:Y:S01]  /*d6f0*/  HMMA.16816.F32.BF16 R56, R76.reuse, R92, R56 ;  /* 0x0000005c4c38723c */ /* 0x040fe20000041838 */
[----:B------:R-:W-:Y:S03]  /*d700*/  FADD.FTZ R3, R149, R3 ;  /* 0x0000000395037221 */ /* 0x000fe60000010000 */
[----:B------:R-:W-:Y:S01]  /*d710*/  FADD.FTZ R0, R142, R0 ;  /* 0x000000008e007221 */ /* 0x000fe20000010000 */
[----:B---3--:R-:W-:Y:S01]  /*d720*/  F2FP.BF16.PACK_AB R129, R103, R105 ;  /* 0x000000696781723e */ /* 0x008fe200000010ff */
[----:B------:R-:W-:Y:S02]  /*d730*/  FADD.FTZ R68, R150, R96 ;  /* 0x0000006096447221 */ /* 0x000fe40000010000 */
[-C--:B------:R-:W-:Y:S01]  /*d740*/  HMMA.16816.F32.BF16 R60, R76, R94.reuse, R60 ;  /* 0x0000005e4c3c723c */ /* 0x080fe2000004183c */
[----:B------:R-:W-:Y:S03]  /*d750*/  FADD.FTZ R69, R147, R0 ;  /* 0x0000000093457221 */ /* 0x000fe60000010000 */
[----:B------:R-:W-:Y:S03]  /*d760*/  FADD.FTZ R68, R156, R68 ;  /* 0x000000449c447221 */ /* 0x000fe60000010000 */
[----:B------:R-:W-:Y:S01]  /*d770*/  F2FP.BF16.PACK_AB R76, R197, R180 ;  /* 0x000000b4c54c723e */ /* 0x000fe200000010ff */
[----:B------:R-:W-:Y:S01]  /*d780*/  HMMA.16816.F32.BF16 R64, R72, R94, R64 ;  /* 0x0000005e4840723c */ /* 0x000fe20000041840 */
[----:B------:R-:W-:Y:S01]  /*d790*/  F2FP.BF16.PACK_AB R78, R196, R198 ;  /* 0x000000c6c44e723e */ /* 0x000fe200000010ff */
[----:B------:R-:W2:Y:S02]  /*d7a0*/  LDSM.16.MT88.4 R92, [R232+0x2000] ;  /* 0x00200000e85c783b */ /* 0x000ea40000004200 */
[----:B------:R-:W-:Y:S01]  /*d7b0*/  F2FP.BF16.PACK_AB R77, R190, R123 ;  /* 0x0000007bbe4d723e */ /* 0x000fe200000010ff */
[----:B------:R-:W-:Y:S01]  /*d7c0*/  FADD.FTZ R68, R157, R68 ;  /* 0x000000449d447221 */ /* 0x000fe20000010000 */
[----:B------:R-:W-:Y:S02]  /*d7d0*/  F2FP.BF16.PACK_AB R79, R194, R192 ;  /* 0x000000c0c24f723e */ /* 0x000fe400000010ff */
[----:B------:R-:W-:Y:S01]  /*d7e0*/  F2FP.BF16.PACK_AB R72, R201, R182 ;  /* 0x000000b6c948723e */ /* 0x000fe200000010ff */
[----:B------:R-:W-:Y:S03]  /*d7f0*/  FADD.FTZ R0, R217, R68 ;  /* 0x00000044d9007221 */ /* 0x000fe60000010000 */
[----:B------:R-:W-:Y:S01]  /*d800*/  F2FP.BF16.PACK_AB R74, R205, R202 ;  /* 0x000000cacd4a723e */ /* 0x000fe200000010ff */
[----:B------:R-:W-:Y:S01]  /*d810*/  FADD.FTZ R0, R211, R0 ;  /* 0x00000000d3007221 */ /* 0x000fe20000010000 */
[----:B------:R-:W-:Y:S02]  /*d820*/  F2FP.BF16.PACK_AB R73, R199, R181 ;  /* 0x000000b5c749723e */ /* 0x000fe400000010ff */
[----:B------:R-:W-:Y:S07]  /*d830*/  F2FP.BF16.PACK_AB R75, R203, R200 ;  /* 0x000000c8cb4b723e */ /* 0x000fee00000010ff */
[-C--:B-1----:R-:W-:Y:S08]  /*d840*/  HMMA.16816.F32.BF16 R4, R72, R80.reuse, R4 ;  /* 0x000000504804723c */ /* 0x082ff00000041804 */
        /* <DEDUP_REMOVED lines=8> */
[----:B------:R-:W3:Y:S07]  /*d8d0*/  LDSM.16.MT88.4 R84, [R233+0x2800] ;  /* 0x00280000e954783b */ /* 0x000eee0000004200 */
[-C--:B----4-:R-:W-:Y:S08]  /*d8e0*/  HMMA.16816.F32.BF16 R36, R72, R88.reuse, R36 ;  /* 0x000000584824723c */ /* 0x090ff00000041824 */
[C---:B------:R-:W-:Y:S08]  /*d8f0*/  HMMA.16816.F32.BF16 R40, R76.reuse, R88, R40 ;  /* 0x000000584c28723c */ /* 0x040ff00000041828 */
[-C--:B------:R-:W-:Y:S08]  /*d900*/  HMMA.16816.F32.BF16 R44, R76, R90.reuse, R44 ;  /* 0x0000005a4c2c723c */ /* 0x080ff0000004182c */
[C---:B------:R-:W-:Y:S01]  /*d910*/  HMMA.16816.F32.BF16 R48, R72.reuse, R90, R48 ;  /* 0x0000005a4830723c */ /* 0x040fe20000041830 */
[----:B------:R-:W4:Y:S07]  /*d920*/  LDSM.16.MT88.4 R88, [R230+0x2800] ;  /* 0x00280000e658783b */ /* 0x000f2e0000004200 */
[-C--:B--2---:R-:W-:Y:S08]  /*d930*/  HMMA.16816.F32.BF16 R52, R72, R92.reuse, R52 ;  /* 0x0000005c4834723c */ /* 0x084ff00000041834 */
[C---:B------:R-:W-:Y:S08]  /*d940*/  HMMA.16816.F32.BF16 R56, R76.reuse, R92, R56 ;  /* 0x0000005c4c38723c */ /* 0x040ff00000041838 */
[-C--:B------:R-:W-:Y:S07]  /*d950*/  HMMA.16816.F32.BF16 R60, R76, R94.reuse, R60 ;  /* 0x0000005e4c3c723c */ /* 0x080fee000004183c */
[----:B------:R-:W-:Y:S01]  /*d960*/  F2FP.BF16.PACK_AB R76, R120, R121 ;  /* 0x00000079784c723e */ /* 0x000fe200000010ff */
[----:B------:R-:W-:Y:S01]  /*d970*/  HMMA.16816.F32.BF16 R64, R72, R94, R64 ;  /* 0x0000005e4840723c */ /* 0x000fe20000041840 */
[----:B------:R-:W-:Y:S01]  /*d980*/  F2FP.BF16.PACK_AB R77, R112, R115 ;  /* 0x00000073704d723e */ /* 0x000fe200000010ff */
[----:B------:R-:W2:Y:S02]  /*d990*/  LDSM.16.MT88.4 R92, [R232+0x2800] ;  /* 0x00280000e85c783b */ /* 0x000ea40000004200 */
[----:B------:R-:W-:Y:S02]  /*d9a0*/  F2FP.BF16.PACK_AB R78, R111, R113 ;  /* 0x000000716f4e723e */ /* 0x000fe400000010ff */
[----:B------:R-:W-:Y:S02]  /*d9b0*/  F2FP.BF16.PACK_AB R79, R108, R109 ;  /* 0x0000006d6c4f723e */ /* 0x000fe400000010ff */
[----:B------:R-:W-:Y:S04]  /*d9c0*/  F2FP.BF16.PACK_AB R72, R195, R193 ;  /* 0x000000c1c348723e */ /* 0x000fe800000010ff */
[----:B------:R-:W-:Y:S02]  /*d9d0*/  F2FP.BF16.PACK_AB R73, R122, R191 ;  /* 0x000000bf7a49723e */ /* 0x000fe400000010ff */
[----:B------:R-:W-:Y:S02]  /*d9e0*/  F2FP.BF16.PACK_AB R74, R188, R189 ;  /* 0x000000bdbc4a723e */ /* 0x000fe400000010ff */
[----:B------:R-:W-:Y:S07]  /*d9f0*/  F2FP.BF16.PACK_AB R75, R134, R138 ;  /* 0x0000008a864b723e */ /* 0x000fee00000010ff */
[-C--:B-1----:R-:W-:Y:S08]  /*da00*/  HMMA.16816.F32.BF16 R4, R72, R80.reuse, R4 ;  /* 0x000000504804723c */ /* 0x082ff00000041804 */
[C---:B------:R-:W-:Y:S01]  /*da10*/  HMMA.16816.F32.BF16 R8, R76.reuse, R80, R8 ;  /* 0x000000504c08723c */ /* 0x040fe20000041808 */
[----:B------:R-:W-:Y:S07]  /*da20*/  MUFU.EX2 R81, R161 ;  /* 0x000000a100517308 */ /* 0x000fee0000000800 */
[-C--:B------:R-:W-:Y:S03]  /*da30*/  HMMA.16816.F32.BF16 R12, R76, R82.reuse, R12 ;  /* 0x000000524c0c723c */ /* 0x080fe6000004180c */
[----:B------:R-:W1:Y:S05]  /*da40*/  MUFU.EX2 R80, R158 ;  /* 0x0000009e00507308 */ /* 0x000e6a0000000800 */
[C---:B------:R-:W-:Y:S05]  /*da50*/  HMMA.16816.F32.BF16 R16, R72.reuse, R82, R16 ;  /* 0x000000524810723c */ /* 0x040fea0000041810 */
[----:B------:R2:W2:Y:S03]  /*da60*/  MUFU.EX2 R82, R155 ;  /* 0x0000009b00527308 */ /* 0x0004a60000000800 */
[-C--:B---3--:R-:W-:Y:S07]  /*da70*/  HMMA.16816.F32.BF16 R20, R72, R84.reuse, R20 ;  /* 0x000000544814723c */ /* 0x088fee0000041814 */
[----:B------:R-:W3:Y:S01]  /*da80*/  MUFU.EX2 R83, R145 ;  /* 0x0000009100537308 */ /* 0x000ee20000000800 */
[C---:B------:R-:W-:Y:S01]  /*da90*/  HMMA.16816.F32.BF16 R24, R76.reuse, R84, R24 ;  /* 0x000000544c18723c */ /* 0x040fe20000041818 */
[----:B-1----:R-:W-:Y:S07]  /*daa0*/  F2FP.BF16.PACK_AB R127, R71, R80 ;  /* 0x00000050477f723e */ /* 0x002fee00000010ff */
[-C--:B------:R-:W-:Y:S01]  /*dab0*/  HMMA.16816.F32.BF16 R28, R76, R86.reuse, R28 ;  /* 0x000000564c1c723c */ /* 0x080fe2000004181c */
[----:B--2---:R-:W1:Y:S03]  /*dac0*/  LDSM.16.MT88.4 R152, [R229+0x3000] ;  /* 0x00300000e598783b */ /* 0x004e660000004200 */
[----:B------:R-:W-:Y:S04]  /*dad0*/  F2FP.BF16.PACK_AB R126, R81, R82 ;  /* 0x00000052517e723e */ /* 0x000fe800000010ff */
[C---:B------:R-:W-:Y:S01]  /*dae0*/  HMMA.16816.F32.BF16 R32, R72.reuse, R86, R32 ;  /* 0x000000564820723c */ /* 0x040fe20000041820 */
[----:B---3--:R-:W-:Y:S07]  /*daf0*/  F2FP.BF16.PACK_AB R125, R83, R97 ;  /* 0x00000061537d723e */ /* 0x008fee00000010ff */
[-C--:B----4-:R-:W-:Y:S08]  /*db00*/  HMMA.16816.F32.BF16 R36, R72, R88.reuse, R36 ;  /* 0x000000584824723c */ /* 0x090ff00000041824 */
        /* <DEDUP_REMOVED lines=56> */
[-C--:B-1----:R-:W-:Y:S01]  /*de90*/  HMMA.16816.F32.BF16 R116, R128, R4.reuse, R52 ;  /* 0x000000048074723c */ /* 0x082fe20000041834 */
[----:B------:R-:W-:Y:S03]  /*dea0*/  FADD.FTZ R0, R115, R9 ;  /* 0x0000000973007221 */ /* 0x000fe60000010000 */
[----:B------:R-:W-:Y:S02]  /*deb0*/  FADD.FTZ R11, R195, R8 ;  /* 0x00000008c30b7221 */ /* 0x000fe40000010000 */
[----:B------:R-:W-:Y:S02]  /*dec0*/  FADD.FTZ R10, R122, R3 ;  /* 0x000000037a0a7221 */ /* 0x000fe40000010000 */
[----:B------:R-:W-:Y:S02]  /*ded0*/  FADD.FTZ R9, R120, R2 ;  /* 0x0000000278097221 */ /* 0x000fe40000010000 */
[C---:B------:R-:W-:Y:S02]  /*dee0*/  HMMA.16816.F32.BF16 R120, R124.reuse, R4, R56 ;  /* 0x000000047c78723c */ /* 0x040fe40000041838 */
        /* <DEDUP_REMOVED lines=27> */
[----:B------:R-:W-:Y:S01]  /*e0a0*/  FADD.FTZ R0, R71, R0 ;  /* 0x0000000047007221 */ /* 0x000fe20000010000 */
[----:B------:R1:W-:Y:S01]  /*e0b0*/  STL [R1+0x1c], R3 ;  /* 0x00001c0301007387 */ /* 0x0003e20000100800 */
[----:B------:R-:W-:Y:S03]  /*e0c0*/  IMAD.MOV.U32 R134, RZ, RZ, R70 ;  /* 0x000000ffff867224 */ /* 0x000fe600078e0046 */
[----:B------:R2:W-:Y:S04]  /*e0d0*/  STL [R1+0x24], R2 ;  /* 0x0000240201007387 */ /* 0x0005e80000100800 */
[----:B------:R2:W-:Y:S01]  /*e0e0*/  STL [R1+0x20], R0 ;  /* 0x0000200001007387 */ /* 0x0005e20000100800 */
[----:B-1----:R-:W-:Y:S01]  /*e0f0*/  IMAD.MOV.U32 R3, RZ, RZ, R137 ;  /* 0x000000ffff037224 */ /* 0x002fe200078e0089 */
[----:B------:R-:W-:-:S05]  /*e100*/  @P0 BRA `(.L_x_2755) ;  /* 0xffff989000000947 */ /* 0x000fca000383ffff */
.L_x_2754:
[----:B-12---:R-:W2:Y:S02]  /*e110*/  LDL R0, [R1+0x28] ;  /* 0x0000280001007983 */ /* 0x006ea40000100800 */
[----:B--2---:R-:W-:-:S13]  /*e120*/  ISETP.GE.AND P0, PT, R247, R0, PT ;  /* 0x00000000f700720c */ /* 0x004fda0003f06270 */
[----:B------:R-:W-:Y:S05]  /*e130*/  @!P0 BRA `(.L_x_2756) ;  /* 0x0000404000008947 */ /* 0x000fea0003800000 */
[----:B------:R-:W-:Y:S01]  /*e140*/  IMAD.MOV.U32 R3, RZ, RZ, R136 ;  /* 0x000000ffff037224 */ /* 0x000fe200078e0088 */
[----:B------:R-:W-:Y:S01]  /*e150*/  MOV R138, R70 ;  /* 0x00000046008a7202 */ /* 0x000fe20000000f00 */
[----:B------:R-:W-:Y:S01]  /*e160*/  IMAD.MOV.U32 R0, RZ, RZ, R137 ;  /* 0x000000ffff007224 */ /* 0x000fe200078e0089 */
[----:B------:R-:W-:Y:S02]  /*e170*/  MOV R132, R135 ;  /* 0x0000008700847202 */ /* 0x000fe40000000f00 */
.L_x_2757:
        /* <DEDUP_REMOVED lines=9> */
[----:B------:R-:W-:Y:S02]  /*e210*/  SHF.L.U32 R104, R78, 0x5, RZ ;  /* 0x000000054e687819 */ /* 0x000fe400000006ff */
[----:B------:R-:W-:Y:S01]  /*e220*/  MOV R252, 0x5 ;  /* 0x0000000500fc7802 */ /* 0x000fe20000000f00 */
[----:B------:R-:W-:Y:S05]  /*e230*/  IMAD R2, R247, c[0x0][0x20c], R2 ;  /* 0x00008300f7027a24 */ /* 0x000fea00078e0202 */
[----:B------:R-:W-:Y:S05]  /*e240*/  IADD3 R2, R73, R2, RZ ;  /* 0x0000000249027210 */ /* 0x000fea0007ffe0ff */
[----:B------:R-:W-:Y:S01]  /*e250*/  IMAD R2, R2, 0x70, RZ ;  /* 0x0000007002027824 */ /* 0x000fe200078e02ff */
[----:B-----5:R-:W-:Y:S08]  /*e260*/  LDSM.16.M88.4 R112, [R235] ;  /* 0x00000000eb70783b */ /* 0x020ff00000000200 */
[----:B------:R-:W1:Y:S08]  /*e270*/  LDSM.16.M88.4 R16, [R228] ;  /* 0x00000000e410783b */ /* 0x000e700000000200 */
[----:B------:R-:W4:Y:S08]  /*e280*/  LDSM.16.M88.4 R108, [R235+0x2000] ;  /* 0x00200000eb6c783b */ /* 0x000f300000000200 */
[----:B------:R-:W4:Y:S08]  /*e290*/  LDSM.16.M88.4 R32, [R228+0x800] ;  /* 0x00080000e420783b */ /* 0x000f300000000200 */
[----:B------:R-:W4:Y:S08]  /*e2a0*/  LDSM.16.M88.4 R48, [R228+0x1000] ;  /* 0x00100000e430783b */ /* 0x000f300000000200 */
[----:B------:R-:W4:Y:S01]  /*e2b0*/  LDSM.16.M88.4 R64, [R228+0x1800] ;  /* 0x00180000e440783b */ /* 0x000f220000000200 */
[-C--:B-1----:R-:W-:Y:S07]  /*e2c0*/  HMMA.16816.F32.BF16 R4, R112, R16.reuse, RZ ;  /* 0x000000107004723c */ /* 0x082fee00000418ff */
[----:B------:R-:W1:Y:S01]  /*e2d0*/  LDSM.16.M88.4 R80, [R228+0x2000] ;  /* 0x00200000e450783b */ /* 0x000e620000000200 */
[C---:B----4-:R-:W-:Y:S07]  /*e2e0*/  HMMA.16816.F32.BF16 R8, R108.reuse, R16, RZ ;  /* 0x000000106c08723c */ /* 0x050fee00000418ff */
[----:B------:R-:W4:Y:S01]  /*e2f0*/  LDSM.16.M88.4 R96, [R228+0x2800] ;  /* 0x00280000e460783b */ /* 0x000f220000000200 */
[-C--:B------:R-:W-:Y:S07]  /*e300*/  HMMA.16816.F32.BF16 R12, R108, R18.reuse, RZ ;  /* 0x000000126c0c723c */ /* 0x080fee00000418ff */
[----:B------:R-:W1:Y:S01]  /*e310*/  LDSM.16.M88.4 R188, [R228+0x3000] ;  /* 0x00300000e4bc783b */ /* 0x000e620000000200 */
[C---:B------:R-:W-:Y:S07]  /*e320*/  HMMA.16816.F32.BF16 R16, R112.reuse, R18, RZ ;  /* 0x000000127010723c */ /* 0x040fee00000418ff */
[----:B------:R-:W-:Y:S01]  /*e330*/  LDSM.16.M88.4 R192, [R238] ;  /* 0x00000000eec0783b */ /* 0x000fe20000000200 */
[-C--:B------:R-:W-:Y:S07]  /*e340*/  HMMA.16816.F32.BF16 R20, R112, R32.reuse, RZ ;  /* 0x000000207014723c */ /* 0x080fee00000418ff */
[----:B------:R-:W1:Y:S01]  /*e350*/  LDSM.16.M88.4 R196, [R239] ;  /* 0x00000000efc4783b */ /* 0x000e620000000200 */
        /* <DEDUP_REMOVED lines=11> */
[----:B------:R-:W1:Y:S01]  /*e410*/  LDSM.16.M88.4 R220, [R241] ;  /* 0x00000000f1dc783b */ /* 0x000e620000000200 */
[C---:B------:R-:W-:Y:S07]  /*e420*/  HMMA.16816.F32.BF16 R48, R112.reuse, R50, RZ ;  /* 0x000000327030723c */ /* 0x040fee00000418ff */
[----:B------:R-:W2:Y:S01]  /*e430*/  LDSM.16.M88.4 R224, [R240] ;  /* 0x00000000f0e0783b */ /* 0x000ea20000000200 */
[-C--:B------:R-:W-:Y:S08]  /*e440*/  HMMA.16816.F32.BF16 R52, R112, R64.reuse, RZ ;  /* 0x000000407034723c */ /* 0x080ff000000418ff */
[C---:B------:R-:W-:Y:S08]  /*e450*/  HMMA.16816.F32.BF16 R56, R108.reuse, R64, RZ ;  /* 0x000000406c38723c */ /* 0x040ff000000418ff */
[-C--:B------:R-:W-:Y:S08]  /*e460*/  HMMA.16816.F32.BF16 R60, R108, R66.reuse, RZ ;  /* 0x000000426c3c723c */ /* 0x080ff000000418ff */
[C---:B------:R-:W-:Y:S08]  /*e470*/  HMMA.16816.F32.BF16 R64, R112.reuse, R66, RZ ;  /* 0x000000427040723c */ /* 0x040ff000000418ff */
[-C--:B-1----:R-:W-:Y:S01]  /*e480*/  HMMA.16816.F32.BF16 R68, R112, R80.reuse, RZ ;  /* 0x000000507044723c */ /* 0x082fe200000418ff */
[----:B--2---:R-:W-:Y:S03]  /*e490*/  MOV R77, R76 ;  /* 0x0000004c004d7202 */ /* 0x004fe60000000f00 */
[----:B---3--:R-:W-:Y:S05]  /*e4a0*/  MOV R76, R74 ;  /* 0x0000004a004c7202 */ /* 0x008fea0000000f00 */
[----:B------:R-:W-:Y:S02]  /*e4b0*/  IMAD.WIDE.U32 R76, R72, 0x70, R76 ;  /* 0x00000070484c7825 */ /* 0x000fe400078e004c */
[C---:B------:R-:W-:Y:S03]  /*e4c0*/  HMMA.16816.F32.BF16 R72, R108.reuse, R80, RZ ;  /* 0x000000506c48723c */ /* 0x040fe600000418ff */
[----:B------:R-:W-:Y:S02]  /*e4d0*/  LEA R90, P0, R76, c[0x0][0x1f8], 0x1 ;  /* 0x00007e004c5a7a11 */ /* 0x000fe400078008ff */
[----:B------:R-:W-:Y:S02]  /*e4e0*/  IADD3 R2, R77, R2, RZ ;  /* 0x000000024d027210 */ /* 0x000fe40007ffe0ff */
[----:B------:R-:W-:Y:S02]  /*e4f0*/  IADD3 R88, P1, R90, R104, RZ ;  /* 0x000000685a587210 */ /* 0x000fe40007f3e0ff */
[----:B------:R-:W-:Y:S03]  /*e500*/  LEA.HI.X R91, R76, c[0x0][0x1fc], R2, 0x1, P0 ;  /* 0x00007f004c5b7a11 */ /* 0x000fe600000f0c02 */
[----:B------:R-:W-:Y:S02]  /*e510*/  SHF.L.U64.HI R2, R78, R252, c[0x0][0x20c] ;  /* 0x000083004e027619 */ /* 0x000fe400000102fc */
[-C--:B------:R-:W-:Y:S01]  /*e520*/  HMMA.16816.F32.BF16 R76, R108, R82.reuse, RZ ;  /* 0x000000526c4c723c */ /* 0x080fe200000418ff */
[----:B------:R-:W-:Y:S01]  /*e530*/  @!PT LDS RZ, [RZ] ;  /* 0x00000000fffff984 */ /* 0x000fe20000000800 */
[----:B------:R-:W-:Y:S01]  /*e540*/  @!PT LDS RZ, [RZ] ;  /* 0x00000000fffff984 */ /* 0x000fe20000000800 */
[----:B------:R-:W-:Y:S01]  /*e550*/  @!PT LDS RZ, [RZ] ;  /* 0x00000000fffff984 */ /* 0x000fe20000000800 */
[----:B------:R1:W-:Y:S01]  /*e560*/  LDGSTS.E.BYPASS.LTC128B.128 [R246+0x100], [R90.64], !P6 ;  /* 0x001000005af67fae */ /* 0x0003e2000f101d48 */
[----:B------:R-:W-:Y:S02]  /*e570*/  IADD3.X R89, R91, R2, RZ, P1, !PT ;  /* 0x000000025b597210 */ /* 0x000fe40000ffe4ff */
[----:B------:R-:W-:Y:S04]  /*e580*/  IADD3 R94, P0, R88, R104, RZ ;  /* 0x00000068585e7210 */ /* 0x000fe80007f1e0ff */
[C---:B------:R-:W-:Y:S01]  /*e590*/  HMMA.16816.F32.BF16 R80, R112.reuse, R82, RZ ;  /* 0x000000527050723c */ /* 0x040fe200000418ff */
[----:B------:R1:W-:Y:S03]  /*e5a0*/  LDGSTS.E.BYPASS.LTC128B.128 [R246+0x900], [R88.64], !P6 ;  /* 0x0090000058f67fae */ /* 0x0003e6000f101d48 */
[----:B------:R-:W-:Y:S02]  /*e5b0*/  IADD3.X R95, R89, R2, RZ, P0, !PT ;  /* 0x00000002595f7210 */ /* 0x000fe400007fe4ff */
[----:B------:R-:W-:Y:S02]  /*e5c0*/  IADD3 R92, P1, R94, R104, RZ ;  /* 0x000000685e5c7210 */ /* 0x000fe40007f3e0ff */
[-C--:B----4-:R-:W-:Y:S01]  /*e5d0*/  HMMA.16816.F32.BF16 R84, R112, R96.reuse, RZ ;  /* 0x000000607054723c */ /* 0x090fe200000418ff */
[----:B------:R2:W-:Y:S03]  /*e5e0*/  LDGSTS.E.BYPASS.LTC128B.128 [R246+0x1100], [R94.64], !P6 ;  /* 0x011000005ef67fae */ /* 0x0005e6000f101d48 */
[----:B------:R-:W-:Y:S02]  /*e5f0*/  IADD3.X R93, R95, R2, RZ, P1, !PT ;  /* 0x000000025f5d7210 */ /* 0x000fe40000ffe4ff */
[----:B------:R-:W-:Y:S03]  /*e600*/  IADD3 R102, P0, R92, R104, RZ ;  /* 0x000000685c667210 */ /* 0x000fe60007f1e0ff */
[----:B------:R2:W-:Y:S03]  /*e610*/  LDGSTS.E.BYPASS.LTC128B.128 [R246+0x1900], [R92.64], !P6 ;  /* 0x019000005cf67fae */ /* 0x0005e6000f101d48 */
[----:B------:R-:W-:Y:S02]  /*e620*/  IADD3.X R103, R93, R2, RZ, P0, !PT ;  /* 0x000000025d677210 */ /* 0x000fe400007fe4ff */
[----:B------:R-:W-:Y:S03]  /*e630*/  IADD3 R100, P0, R102, R104, RZ ;  /* 0x0000006866647210 */ /* 0x000fe60007f1e0ff */
[----:B------:R3:W-:Y:S01]  /*e640*/  LDGSTS.E.BYPASS.LTC128B.128 [R246+0x2100], [R102.64], !P6 ;  /* 0x0210000066f67fae */ /* 0x0007e2000f101d48 */
[----:B------:R-:W-:Y:S01]  /*e650*/  IADD3.X R101, R103, R2, RZ, P0, !PT ;  /* 0x0000000267657210 */ /* 0x000fe200007fe4ff */
[C---:B-1----:R-:W-:Y:S06]  /*e660*/  HMMA.16816.F32.BF16 R88, R108.reuse, R96, RZ ;  /* 0x000000606c58723c */ /* 0x042fec00000418ff */
[----:B------:R1:W-:Y:S02]  /*e670*/  LDGSTS.E.BYPASS.LTC128B.128 [R246+0x2900], [R100.64], !P6 ;  /* 0x0290000064f67fae */ /* 0x0003e4000f101d48 */
[-C--:B--2---:R-:W-:Y:S08]  /*e680*/  HMMA.16816.F32.BF16 R92, R108, R98.reuse, RZ ;  /* 0x000000626c5c723c */ /* 0x084ff000000418ff */
[C---:B------:R-:W-:Y:S04]  /*e690*/  HMMA.16816.F32.BF16 R96, R112.reuse, R98, RZ ;  /* 0x000000627060723c */ /* 0x040fe800000418ff */
[----:B---3--:R-:W-:Y:S04]  /*e6a0*/  IADD3 R102, P0, R100, R104, RZ ;  /* 0x0000006864667210 */ /* 0x008fe80007f1e0ff */
        /* <DEDUP_REMOVED lines=73> */
[----:B------:R-:W1:Y:S07]  /*eb40*/  LDSM.16.M88.4 R192, [R237] ;  /* 0x00000000edc0783b */ /* 0x000e6e0000000200 */
        /* <DEDUP_REMOVED lines=35> */
[C---:B------:R-:W-:Y:S01]  /*ed80*/  HMMA.16816.F32.BF16 R48, R192.reuse, R214, R48 ;  /* 0x000000d6c030723c */ /* 0x040fe20000041830 */
[----:B------:R-:W4:Y:S03]  /*ed90*/  LDL R214, [R1+0x34] ;  /* 0x0000340001d67983 */ /* 0x000f260000100800 */
        /* <DEDUP_REMOVED lines=15> */
[-C--:B--2---:R-:W-:Y:S04]  /*ee90*/  HMMA.16816.F32.BF16 R68, R192, R204.reuse, R68 ;  /* 0x000000ccc044723c */ /* 0x084fe80000041844 */
[----:B------:R-:W-:Y:S02]  /*eea0*/  FMNMX.FTZ R134, R25, R134, !PT ;  /* 0x0000008619867209 */ /* 0x000fe40007810000 */
[----:B------:R-:W-:Y:S02]  /*eeb0*/  FMNMX.FTZ R2, R49, R2, !PT ;  /* 0x0000000231027209 */ /* 0x000fe40007810000 */
[C---:B------:R-:W-:Y:S01]  /*eec0*/  HMMA.16816.F32.BF16 R72, R200.reuse, R204, R72 ;  /* 0x000000ccc848723c */ /* 0x040fe20000041848 */
[----:B------:R-:W2:Y:S03]  /*eed0*/  LDL.64 R204, [R1+0x38] ;  /* 0x0000380001cc7983 */ /* 0x000ea60000100a00 */
        /* <DEDUP_REMOVED lines=72> */
[----:B------:R-:W3:Y:S01]  /*f360*/  SHFL.BFLY PT, R136, R2, 0x2, 0x1f ;  /* 0x0c401f0002887f89 */ /* 0x000ee200000e0000 */
        /* <DEDUP_REMOVED lines=14> */
[----:B---3--:R-:W-:Y:S02]  /*f450*/  FMNMX.FTZ R2, R2, R136, !PT ;  /* 0x0000008802027209 */ /* 0x008fe40007810000 */
[----:B------:R-:W-:Y:S02]  /*f460*/  FMNMX.FTZ R133, R108, R133, !PT ;  /* 0x000000856c857209 */ /* 0x000fe40007810000 */
[----:B------:R-:W-:Y:S01]  /*f470*/  FMNMX.FTZ R134, R78, R134, !PT ;  /* 0x000000864e867209 */ /* 0x000fe20007810000 */
[----:B------:R-:W3:Y:S01]  /*f480*/  SHFL.BFLY PT, R136, R2, 0x1, 0x1f ;  /* 0x0c201f0002887f89 */ /* 0x000ee200000e0000 */
[----:B------:R-:W-:Y:S02]  /*f490*/  FMNMX.FTZ R133, R109, R133, !PT ;  /* 0x000000856d857209 */ /* 0x000fe40007810000 */
        /* <DEDUP_REMOVED lines=11> */
[----:B---3--:R-:W-:Y:S01]  /*f550*/  FMNMX.FTZ R136, R2, R136, !PT ;  /* 0x0000008802887209 */ /* 0x008fe20007810000 */
[----:B------:R-:W-:Y:S01]  /*f560*/  FMUL.FTZ R2, R0, c[0x0][0x2d0] ;  /* 0x0000b40000027a20 */ /* 0x000fe20000410000 */
[----:B------:R-:W-:Y:S01]  /*f570*/  FMNMX.FTZ R0, R107, R134, !PT ;  /* 0x000000866b007209 */ /* 0x000fe20007810000 */
[----:B------:R-:W-:Y:S01]  /*f580*/  MUFU.EX2 R217, R4 ;  /* 0x0000000400d97308 */ /* 0x000fe20000000800 */
[--C-:B------:R-:W-:Y:S02]  /*f590*/  FFMA.FTZ R20, R20, c[0x0][0x2d0], -R139.reuse ;  /* 0x0000b40014147a23 */ /* 0x100fe4000001088b */
[--C-:B------:R-:W-:Y:S01]  /*f5a0*/  FFMA.FTZ R21, R21, c[0x0][0x2d0], -R139.reuse ;  /* 0x0000b40015157a23 */ /* 0x100fe2000001088b */
[----:B------:R-:W-:Y:S01]  /*f5b0*/  FMNMX.FTZ R133, R133, R135, !PT ;  /* 0x0000008785857209 */ /* 0x000fe20007810000 */
[--C-:B------:R-:W-:Y:S01]  /*f5c0*/  FFMA.FTZ R36, R36, c[0x0][0x2d0], -R139.reuse ;  /* 0x0000b40024247a23 */ /* 0x100fe2000001088b */
[----:B------:R-:W-:Y:S01]  /*f5d0*/  FMNMX.FTZ R0, R110, R0, !PT ;  /* 0x000000006e007209 */ /* 0x000fe20007810000 */
[--C-:B------:R-:W-:Y:S02]  /*f5e0*/  FFMA.FTZ R37, R37, c[0x0][0x2d0], -R139.reuse ;  /* 0x0000b40025257a23 */ /* 0x100fe4000001088b */
[--C-:B------:R-:W-:Y:S01]  /*f5f0*/  FFMA.FTZ R64, R64, c[0x0][0x2d0], -R139.reuse ;  /* 0x0000b40040407a23 */ /* 0x100fe2000001088b */
[----:B------:R1:W3:Y:S01]  /*f600*/  MUFU.EX2 R134, R2 ;  /* 0x0000000200867308 */ /* 0x0002e20000000800 */
[----:B------:R-:W1:Y:S01]  /*f610*/  SHFL.BFLY PT, R135, R133, 0x1, 0x1f ;  /* 0x0c201f0085877f89 */ /* 0x000e6200000e0000 */
[----:B------:R-:W-:Y:S01]  /*f620*/  FMNMX.FTZ R0, R111, R0, !PT ;  /* 0x000000006f007209 */ /* 0x000fe20007810000 */
[----:B------:R-:W-:Y:S02]  /*f630*/  FMUL.FTZ R188, R136, c[0x0][0x2d0] ;  /* 0x0000b40088bc7a20 */ /* 0x000fe40000410000 */
[--C-:B------:R-:W-:Y:S02]  /*f640*/  FFMA.FTZ R5, R5, c[0x0][0x2d0], -R139.reuse ;  /* 0x0000b40005057a23 */ /* 0x100fe4000001088b */
[--C-:B------:R-:W-:Y:S02]  /*f650*/  FFMA.FTZ R6, R6, c[0x0][0x2d0], -R188.reuse ;  /* 0x0000b40006067a23 */ /* 0x100fe400000108bc */
[--C-:B------:R-:W-:Y:S01]  /*f660*/  FFMA.FTZ R22, R22, c[0x0][0x2d0], -R188.reuse ;  /* 0x0000b40016167a23 */ /* 0x100fe200000108bc */
[----:B------:R-:W-:Y:S01]  /*f670*/  MUFU.EX2 R218, R5 ;  /* 0x0000000500da7308 */ /* 0x000fe20000000800 */
[--C-:B------:R-:W-:Y:S02]  /*f680*/  FFMA.FTZ R23, R23, c[0x0][0x2d0], -R188.reuse ;  /* 0x0000b40017177a23 */ /* 0x100fe400000108bc */
[--C-:B------:R-:W-:Y:S02]  /*f690*/  FFMA.FTZ R38, R38, c[0x0][0x2d0], -R188.reuse ;  /* 0x0000b40026267a23 */ /* 0x100fe400000108bc */
[--C-:B------:R-:W-:Y:S02]  /*f6a0*/  FFMA.FTZ R39, R39, c[0x0][0x2d0], -R188.reuse ;  /* 0x0000b40027277a23 */ /* 0x100fe400000108bc */
[----:B------:R-:W-:Y:S02]  /*f6b0*/  FFMA.FTZ R65, R65, c[0x0][0x2d0], -R139 ;  /* 0x0000b40041417a23 */ /* 0x000fe4000001088b */
[--C-:B------:R-:W-:Y:S01]  /*f6c0*/  FFMA.FTZ R66, R66, c[0x0][0x2d0], -R188.reuse ;  /* 0x0000b40042427a23 */ /* 0x100fe200000108bc */
[----:B------:R-:W-:Y:S01]  /*f6d0*/  MUFU.EX2 R215, R6 ;  /* 0x0000000600d77308 */ /* 0x000fe20000000800 */
[--C-:B------:R-:W-:Y:S02]  /*f6e0*/  FFMA.FTZ R7, R7, c[0x0][0x2d0], -R188.reuse ;  /* 0x0000b40007077a23 */ /* 0x100fe400000108bc */
[--C-:B------:R-:W-:Y:S02]  /*f6f0*/  FFMA.FTZ R67, R67, c[0x0][0x2d0], -R188.reuse ;  /* 0x0000b40043437a23 */ /* 0x100fe400000108bc */
[----:B-1----:R-:W-:Y:S01]  /*f700*/  FADD.FTZ R2, -R136, R3 ;  /* 0x0000000388027221 */ /* 0x002fe20000010100 */
[----:B------:R-:W-:Y:S01]  /*f710*/  FMNMX.FTZ R135, R133, R135, !PT ;  /* 0x0000008785877209 */ /* 0x000fe20007810000 */
[----:B------:R-:W1:Y:S01]  /*f720*/  SHFL.BFLY PT, R3, R0, 0x2, 0x1f ;  /* 0x0c401f0000037f89 */ /* 0x000e6200000e0000 */
[--C-:B------:R-:W-:Y:S02]  /*f730*/  FFMA.FTZ R68, R68, c[0x0][0x2d0], -R139.reuse ;  /* 0x0000b40044447a23 */ /* 0x100fe4000001088b */
[----:B------:R-:W-:Y:S01]  /*f740*/  MUFU.EX2 R216, R7 ;  /* 0x0000000700d87308 */ /* 0x000fe20000000800 */
[----:B------:R-:W-:Y:S02]  /*f750*/  FMUL.FTZ R2, R2, c[0x0][0x2d0] ;  /* 0x0000b40002027a20 */ /* 0x000fe40000410000 */
[--C-:B------:R-:W-:Y:S02]  /*f760*/  FFMA.FTZ R69, R69, c[0x0][0x2d0], -R139.reuse ;  /* 0x0000b40045457a23 */ /* 0x100fe4000001088b */
[--C-:B------:R-:W-:Y:S02]  /*f770*/  FFMA.FTZ R70, R70, c[0x0][0x2d0], -R188.reuse ;  /* 0x0000b40046467a23 */ /* 0x100fe400000108bc */
[--C-:B------:R-:W-:Y:S02]  /*f780*/  FFMA.FTZ R71, R71, c[0x0][0x2d0], -R188.reuse ;  /* 0x0000b40047477a23 */ /* 0x100fe400000108bc */
[--C-:B------:R-:W-:Y:S01]  /*f790*/  FFMA.FTZ R16, R16, c[0x0][0x2d0], -R139.reuse ;  /* 0x0000b40010107a23 */ /* 0x100fe2000001088b */
[----:B------:R2:W2:Y:S01]  /*f7a0*/  MUFU.EX2 R133, R2 ;  /* 0x0000000200857308 */ /* 0x0004a20000000800 */
[--C-:B------:R-:W-:Y:S02]  /*f7b0*/  FFMA.FTZ R17, R17, c[0x0][0x2d0], -R139.reuse ;  /* 0x0000b40011117a23 */ /* 0x100fe4000001088b */
[--C-:B------:R-:W-:Y:S02]  /*f7c0*/  FFMA.FTZ R18, R18, c[0x0][0x2d0], -R188.reuse ;  /* 0x0000b40012127a23 */ /* 0x100fe400000108bc */
[--C-:B------:R-:W-:Y:S02]  /*f7d0*/  FFMA.FTZ R19, R19, c[0x0][0x2d0], -R188.reuse ;  /* 0x0000b40013137a23 */ /* 0x100fe400000108bc */
[--C-:B------:R-:W-:Y:S02]  /*f7e0*/  FFMA.FTZ R52, R52, c[0x0][0x2d0], -R139.reuse ;  /* 0x0000b40034347a23 */ /* 0x100fe4000001088b */
[----:B------:R-:W-:Y:S01]  /*f7f0*/  FFMA.FTZ R53, R53, c[0x0][0x2d0], -R139 ;  /* 0x0000b40035357a23 */ /* 0x000fe2000001088b */
[----:B------:R-:W-:Y:S01]  /*f800*/  MUFU.EX2 R249, R20 ;  /* 0x0000001400f97308 */ /* 0x000fe20000000800 */
[----:B-1----:R-:W-:Y:S01]  /*f810*/  FMNMX.FTZ R0, R0, R3, !PT ;  /* 0x0000000300007209 */ /* 0x002fe20007810000 */
[--C-:B------:R-:W-:Y:S01]  /*f820*/  FFMA.FTZ R54, R54, c[0x0][0x2d0], -R188.reuse ;  /* 0x0000b40036367a23 */ /* 0x100fe200000108bc */
[----:B----4-:R-:W-:Y:S01]  /*f830*/  ISETP.GT.AND P0, PT, R247, R219, PT ;  /* 0x000000dbf700720c */ /* 0x010fe20003f04270 */
[--C-:B------:R-:W-:Y:S01]  /*f840*/  FFMA.FTZ R55, R55, c[0x0][0x2d0], -R188.reuse ;  /* 0x0000b40037377a23 */ /* 0x100fe200000108bc */
[----:B------:R-:W-:Y:S01]  /*f850*/  IADD3 R247, R247, -0x1, RZ ;  /* 0xfffffffff7f77810 */ /* 0x000fe20007ffe0ff */
[C---:B---3--:R-:W-:Y:S02]  /*f860*/  FMUL.FTZ R128, R134.reuse, R128 ;  /* 0x0000008086807220 */ /* 0x048fe40000410000 */
[----:B------:R-:W-:Y:S02]  /*f870*/  FMUL.FTZ R129, R134, R129 ;  /* 0x0000008186817220 */ /* 0x000fe40000410000 */
[----:B------:R-:W-:Y:S01]  /*f880*/  MUFU.EX2 R223, R21 ;  /* 0x0000001500df7308 */ /* 0x000fe20000000800 */
[--C-:B------:R-:W-:Y:S02]  /*f890*/  FFMA.FTZ R82, R82, c[0x0][0x2d0], -R188.reuse ;  /* 0x0000b40052527a23 */ /* 0x100fe400000108bc */
[----:B------:R-:W-:Y:S02]  /*f8a0*/  FFMA.FTZ R83, R83, c[0x0][0x2d0], -R188 ;  /* 0x0000b40053537a23 */ /* 0x000fe400000108bc */
[----:B--2---:R-:W-:Y:S01]  /*f8b0*/  FADD.FTZ R2, -R135, R132 ;  /* 0x0000008487027221 */ /* 0x004fe20000010100 */
[----:B------:R-:W-:Y:S01]  /*f8c0*/  @P0 SHF.R.S32.HI R4, RZ, 0x1f, R247 ;  /* 0x0000001fff040819 */ /* 0x000fe200000114f7 */
[C---:B------:R-:W-:Y:S02]  /*f8d0*/  FMUL.FTZ R118, R133.reuse, R118 ;  /* 0x0000007685767220 */ /* 0x040fe40000410000 */
[----:B------:R-:W-:Y:S01]  /*f8e0*/  FMUL.FTZ R2, R2, c[0x0][0x2d0] ;  /* 0x0000b40002027a20 */ /* 0x000fe20000410000 */
[----:B------:R-:W-:Y:S01]  /*f8f0*/  MUFU.EX2 R209, R22 ;  /* 0x0000001600d17308 */ /* 0x000fe20000000800 */
[C---:B------:R-:W-:Y:S02]  /*f900*/  FMUL.FTZ R119, R133.reuse, R119 ;  /* 0x0000007785777220 */ /* 0x040fe40000410000 */
[C---:B------:R-:W-:Y:S02]  /*f910*/  FMUL.FTZ R130, R133.reuse, R130 ;  /* 0x0000008285827220 */ /* 0x040fe40000410000 */
[----:B------:R-:W-:Y:S02]  /*f920*/  FMUL.FTZ R131, R133, R131 ;  /* 0x0000008385837220 */ /* 0x000fe40000410000 */
[--C-:B------:R-:W-:Y:S02]  /*f930*/  FFMA.FTZ R32, R32, c[0x0][0x2d0], -R139.reuse ;  /* 0x0000b40020207a23 */ /* 0x100fe4000001088b */
[----:B------:R-:W-:Y:S01]  /*f940*/  FFMA.FTZ R34, R34, c[0x0][0x2d0], -R188 ;  /* 0x0000b40022227a23 */ /* 0x000fe200000108bc */
[----:B------:R1:W2:Y:S01]  /*f950*/  MUFU.EX2 R132, R2 ;  /* 0x0000000200847308 */ /* 0x0002a20000000800 */
[----:B------:R-:W-:Y:S02]  /*f960*/  @P0 IMAD R6, R4, c[0x0][0x1e0], RZ ;  /* 0x0000780004060a24 */ /* 0x000fe400078e02ff */
[C---:B------:R-:W-:Y:S04]  /*f970*/  @P0 IMAD.WIDE.U32 R4, R247.reuse, c[0x0][0x1e0], RZ ;  /* 0x00007800f7040a25 */ /* 0x040fe800078e00ff */
[----:B------:R-:W-:Y:S02]  /*f980*/  @P0 IMAD R6, R247, c[0x0][0x1e4], R6 ;  /* 0x00007900f7060a24 */ /* 0x000fe400078e0206 */
[--C-:B------:R-:W-:Y:S01]  /*f990*/  FFMA.FTZ R35, R35, c[0x0][0x2d0], -R188.reuse ;  /* 0x0000b40023237a23 */ /* 0x100fe200000108bc */
[----:B------:R-:W-:Y:S01]  /*f9a0*/  MUFU.EX2 R224, R23 ;  /* 0x0000001700e07308 */ /* 0x000fe20000000800 */
[--C-:B------:R-:W-:Y:S01]  /*f9b0*/  FFMA.FTZ R48, R48, c[0x0][0x2d0], -R139.reuse ;  /* 0x0000b40030307a23 */ /* 0x100fe2000001088b */
[----:B------:R-:W-:Y:S01]  /*f9c0*/  @P0 IADD3 R6, R5, R6, RZ ;  /* 0x0000000605060210 */ /* 0x000fe20007ffe0ff */
[--C-:B------:R-:W-:Y:S02]  /*f9d0*/  FFMA.FTZ R49, R49, c[0x0][0x2d0], -R139.reuse ;  /* 0x0000b40031317a23 */ /* 0x100fe4000001088b */
[--C-:B------:R-:W-:Y:S02]  /*f9e0*/  FFMA.FTZ R50, R50, c[0x0][0x2d0], -R188.reuse ;  /* 0x0000b40032327a23 */ /* 0x100fe400000108bc */
[----:B------:R-:W-:Y:S02]  /*f9f0*/  @P0 IMAD R6, R6, 0x70, RZ ;  /* 0x0000007006060824 */ /* 0x000fe400078e02ff */
[--C-:B------:R-:W-:Y:S01]  /*fa00*/  FFMA.FTZ R51, R51, c[0x0][0x2d0], -R188.reuse ;  /* 0x0000b40033337a23 */ /* 0x100fe200000108bc */
[----:B------:R3:W-:Y:S01]  /*fa10*/  MUFU.EX2 R221, R16 ;  /* 0x0000001000dd7308 */ /* 0x0007e20000000800 */
[C---:B------:R-:W-:Y:S02]  /*fa20*/  FMUL.FTZ R116, R134.reuse, R116 ;  /* 0x0000007486747220 */ /* 0x040fe40000410000 */
[----:B------:R-:W-:Y:S01]  /*fa30*/  FMUL.FTZ R117, R134, R117 ;  /* 0x0000007586757220 */ /* 0x000fe20000410000 */
[----:B-1----:R-:W1:Y:S01]  /*fa40*/  SHFL.BFLY PT, R2, R0, 0x1, 0x1f ;  /* 0x0c201f0000027f89 */ /* 0x002e6200000e0000 */
[C---:B--2---:R-:W-:Y:S02]  /*fa50*/  FMUL.FTZ R120, R132.reuse, R120 ;  /* 0x0000007884787220 */ /* 0x044fe40000410000 */
[C---:B------:R-:W-:Y:S02]  /*fa60*/  FMUL.FTZ R121, R132.reuse, R121 ;  /* 0x0000007984797220 */ /* 0x040fe40000410000 */
[C---:B------:R-:W-:Y:S01]  /*fa70*/  FMUL.FTZ R124, R132.reuse, R124 ;  /* 0x0000007c847c7220 */ /* 0x040fe20000410000 */
[----:B------:R2:W-:Y:S01]  /*fa80*/  MUFU.EX2 R251, R17 ;  /* 0x0000001100fb7308 */ /* 0x0005e20000000800 */
        /* <DEDUP_REMOVED lines=8> */
[----:B---3--:R-:W-:Y:S02]  /*fb10*/  FMUL.FTZ R16, R134, R152 ;  /* 0x0000009886107220 */ /* 0x008fe40000410000 */
[----:B------:R-:W-:Y:S01]  /*fb20*/  FFMA.FTZ R99, R99, c[0x0][0x2d0], -R188 ;  /* 0x0000b40063637a23 */ /* 0x000fe200000108bc */
[----:B-1----:R-:W-:Y:S01]  /*fb30*/  FMNMX.FTZ R2, R0, R2, !PT ;  /* 0x0000000200027209 */ /* 0x002fe20007810000 */
[--C-:B------:R-:W-:Y:S01]  /*fb40*/  FFMA.FTZ R84, R84, c[0x0][0x2d0], -R139.reuse ;  /* 0x0000b40054547a23 */ /* 0x100fe2000001088b */
[----:B------:R1:W-:Y:S01]  /*fb50*/  MUFU.EX2 R250, R19 ;  /* 0x0000001300fa7308 */ /* 0x0003e20000000800 */
[----:B------:R-:W-:Y:S02]  /*fb60*/  FFMA.FTZ R85, R85, c[0x0][0x2d0], -R139 ;  /* 0x0000b40055557a23 */ /* 0x000fe4000001088b */
[C---:B------:R-:W-:Y:S02]  /*fb70*/  FMUL.FTZ R3, R2.reuse, c[0x0][0x2d0] ;  /* 0x0000b40002037a20 */ /* 0x040fe40000410000 */
[----:B------:R-:W-:Y:S02]  /*fb80*/  FADD.FTZ R0, -R2, R138 ;  /* 0x0000008a02007221 */ /* 0x000fe40000010100 */
[--C-:B------:R-:W-:Y:S02]  /*fb90*/  FFMA.FTZ R10, R10, c[0x0][0x2d0], -R3.reuse ;  /* 0x0000b4000a0a7a23 */ /* 0x100fe40000010803 */
[--C-:B------:R-:W-:Y:S01]  /*fba0*/  FFMA.FTZ R11, R11, c[0x0][0x2d0], -R3.reuse ;  /* 0x0000b4000b0b7a23 */ /* 0x100fe20000010803 */
[----:B------:R-:W-:Y:S01]  /*fbb0*/  MUFU.EX2 R198, R36 ;  /* 0x0000002400c67308 */ /* 0x000fe20000000800 */
[----:B--2---:R-:W-:Y:S02]  /*fbc0*/  FMUL.FTZ R17, R134, R153 ;  /* 0x0000009986117220 */ /* 0x004fe40000410000 */
[--C-:B------:R-:W-:Y:S02]  /*fbd0*/  FFMA.FTZ R58, R58, c[0x0][0x2d0], -R3.reuse ;  /* 0x0000b4003a3a7a23 */ /* 0x100fe40000010803 */
[----:B----4-:R-:W-:Y:S02]  /*fbe0*/  FMUL.FTZ R18, R133, R154 ;  /* 0x0000009a85127220 */ /* 0x010fe40000410000 */
[--C-:B------:R-:W-:Y:S02]  /*fbf0*/  FFMA.FTZ R59, R59, c[0x0][0x2d0], -R3.reuse ;  /* 0x0000b4003b3b7a23 */ /* 0x100fe40000010803 */
[--C-:B------:R-:W-:Y:S01]  /*fc00*/  FFMA.FTZ R74, R74, c[0x0][0x2d0], -R3.reuse ;  /* 0x0000b4004a4a7a23 */ /* 0x100fe20000010803 */
[----:B------:R2:W-:Y:S01]  /*fc10*/  MUFU.EX2 R189, R10 ;  /* 0x0000000a00bd7308 */ /* 0x0005e20000000800 */
[--C-:B------:R-:W-:Y:S02]  /*fc20*/  FFMA.FTZ R75, R75, c[0x0][0x2d0], -R3.reuse ;  /* 0x0000b4004b4b7a23 */ /* 0x100fe40000010803 */
[----:B------:R-:W-:Y:S02]  /*fc30*/  FMUL.FTZ R138, R135, c[0x0][0x2d0] ;  /* 0x0000b400878a7a20 */ /* 0x000fe40000410000 */
[----:B-1----:R-:W-:Y:S02]  /*fc40*/  FMUL.FTZ R19, R133, R155 ;  /* 0x0000009b85137220 */ /* 0x002fe40000410000 */
        /* <DEDUP_REMOVED lines=10> */
[--C-:B------:R-:W-:Y:S01]  /*fcf0*/  FFMA.FTZ R15, R15, c[0x0][0x2d0], -R3.reuse ;  /* 0x0000b4000f0f7a23 */ /* 0x100fe20000010803 */
[----:B--2---:R-:W-:Y:S01]  /*fd00*/  @P0 MOV R10, R204 ;  /* 0x000000cc000a0202 */ /* 0x004fe20000000f00 */
[--C-:B------:R-:W-:Y:S02]  /*fd10*/  FFMA.FTZ R13, R13, c[0x0][0x2d0], -R138.reuse ;  /* 0x0000b4000d0d7a23 */ /* 0x100fe4000001088a */
[--C-:B------:R-:W-:Y:S02]  /*fd20*/  FFMA.FTZ R60, R60, c[0x0][0x2d0], -R138.reuse ;  /* 0x0000b4003c3c7a23 */ /* 0x100fe4000001088a */
[----:B------:R-:W-:Y:S01]  /*fd30*/  FFMA.FTZ R61, R61, c[0x0][0x2d0], -R138 ;  /* 0x0000b4003d3d7a23 */ /* 0x000fe2000001088a */
[----:B------:R-:W-:Y:S01]  /*fd40*/  MUFU.EX2 R204, R37 ;  /* 0x0000002500cc7308 */ /* 0x000fe20000000800 */
[--C-:B------:R-:W-:Y:S02]  /*fd50*/  FFMA.FTZ R62, R62, c[0x0][0x2d0], -R3.reuse ;  /* 0x0000b4003e3e7a23 */ /* 0x100fe40000010803 */
[--C-:B------:R-:W-:Y:S01]  /*fd60*/  FFMA.FTZ R63, R63, c[0x0][0x2d0], -R3.reuse ;  /* 0x0000b4003f3f7a23 */ /* 0x100fe20000010803 */
[----:B-1----:R-:W-:Y:S01]  /*fd70*/  @P0 MOV R11, R214 ;  /* 0x000000d6000b0202 */ /* 0x002fe20000000f00 */
[----:B------:R-:W-:Y:S02]  /*fd80*/  FFMA.FTZ R78, R78, c[0x0][0x2d0], -R3 ;  /* 0x0000b4004e4e7a23 */ /* 0x000fe40000010803 */
[----:B------:R-:W-:Y:S02]  /*fd90*/  FMUL.FTZ R0, R0, c[0x0][0x2d0] ;  /* 0x0000b40000007a20 */ /* 0x000fe40000410000 */
[----:B------:R-:W-:Y:S01]  /*fda0*/  @P0 IMAD.WIDE.U32 R10, R4, 0x70, R10 ;  /* 0x00000070040a0825 */ /* 0x000fe200078e000a */
[----:B------:R1:W-:Y:S01]  /*fdb0*/  MUFU.EX2 R213, R9 ;  /* 0x0000000900d57308 */ /* 0x0003e20000000800 */
[----:B------:R-:W-:Y:S02]  /*fdc0*/  @P0 MOV R4, c[0x0][0x1e0] ;  /* 0x0000780000040a02 */ /* 0x000fe40000000f00 */
[--C-:B------:R-:W-:Y:S01]  /*fdd0*/  FFMA.FTZ R24, R24, c[0x0][0x2d0], -R138.reuse ;  /* 0x0000b40018187a23 */ /* 0x100fe2000001088a */
[----:B---3--:R-:W-:Y:S01]  /*fde0*/  @P0 LEA R8, P2, R10, c[0x0][0x1c8], 0x1 ;  /* 0x000072000a080a11 */ /* 0x008fe200078408ff */
[--C-:B------:R-:W-:Y:S01]  /*fdf0*/  FFMA.FTZ R25, R25, c[0x0][0x2d0], -R138.reuse ;  /* 0x0000b40019197a23 */ /* 0x100fe2000001088a */
[----:B------:R-:W-:Y:S01]  /*fe00*/  @P0 IADD3 R7, R11, R6, RZ ;  /* 0x000000060b070210 */ /* 0x000fe20007ffe0ff */
[--C-:B------:R-:W-:Y:S01]  /*fe10*/  FFMA.FTZ R26, R26, c[0x0][0x2d0], -R3.reuse ;  /* 0x0000b4001a1a7a23 */ /* 0x100fe20000010803 */
[C---:B------:R-:W-:Y:S01]  /*fe20*/  @P0 SHF.L.U32 R5, R4.reuse, 0x5, RZ ;  /* 0x0000000504050819 */ /* 0x040fe200000006ff */
[--C-:B------:R-:W-:Y:S01]  /*fe30*/  FFMA.FTZ R27, R27, c[0x0][0x2d0], -R3.reuse ;  /* 0x0000b4001b1b7a23 */ /* 0x100fe20000010803 */
[----:B------:R-:W-:Y:S01]  /*fe40*/  MUFU.EX2 R202, R38 ;  /* 0x0000002600ca7308 */ /* 0x000fe20000000800 */
[----:B------:R-:W-:Y:S01]  /*fe50*/  @P0 SHF.L.U64.HI R4, R4, R252, c[0x0][0x1e4] ;  /* 0x0000790004040619 */ /* 0x000fe200000102fc */
[--C-:B------:R-:W-:Y:S01]  /*fe60*/  FFMA.FTZ R28, R28, c[0x0][0x2d0], -R138.reuse ;  /* 0x0000b4001c1c7a23 */ /* 0x100fe2000001088a */
[-C--:B------:R-:W-:Y:S01]  /*fe70*/  @P0 IADD3 R6, P1, R8, R5.reuse, RZ ;  /* 0x0000000508060210 */ /* 0x080fe20007f3e0ff */
[--C-:B------:R-:W-:Y:S02]  /*fe80*/  FFMA.FTZ R29, R29, c[0x0][0x2d0], -R138.reuse ;  /* 0x0000b4001d1d7a23 */ /* 0x100fe4000001088a */
[--C-:B------:R-:W-:Y:S02]  /*fe90*/  FFMA.FTZ R30, R30, c[0x0][0x2d0], -R3.reuse ;  /* 0x0000b4001e1e7a23 */ /* 0x100fe40000010803 */
[----:B------:R-:W-:Y:S02]  /*fea0*/  FFMA.FTZ R31, R31, c[0x0][0x2d0], -R3 ;  /* 0x0000b4001f1f7a23 */ /* 0x000fe40000010803 */
[----:B------:R2:W-:Y:S01]  /*feb0*/  MUFU.EX2 R226, R12 ;  /* 0x0000000c00e27308 */ /* 0x0005e20000000800 */
[--C-:B------:R-:W-:Y:S02]  /*fec0*/  FFMA.FTZ R40, R40, c[0x0][0x2d0], -R138.reuse ;  /* 0x0000b40028287a23 */ /* 0x100fe4000001088a */
[--C-:B------:R-:W-:Y:S01]  /*fed0*/  FFMA.FTZ R41, R41, c[0x0][0x2d0], -R138.reuse ;  /* 0x0000b40029297a23 */ /* 0x100fe2000001088a */
[----:B-1----:R-:W-:Y:S01]  /*fee0*/  @P0 LEA.HI.X R9, R10, c[0x0][0x1cc], R7, 0x1, P2 ;  /* 0x000073000a090a11 */ /* 0x002fe200010f0c07 */
[--C-:B------:R-:W-:Y:S02]  /*fef0*/  FFMA.FTZ R42, R42, c[0x0][0x2d0], -R3.reuse ;  /* 0x0000b4002a2a7a23 */ /* 0x100fe40000010803 */
[--C-:B------:R-:W-:Y:S01]  /*ff00*/  FFMA.FTZ R43, R43, c[0x0][0x2d0], -R3.reuse ;  /* 0x0000b4002b2b7a23 */ /* 0x100fe20000010803 */
[-C--:B------:R-:W-:Y:S01]  /*ff10*/  @P0 IADD3.X R7, R9, R4.reuse, RZ, P1, !PT ;  /* 0x0000000409070210 */ /* 0x080fe20000ffe4ff */
[----:B------:R1:W-:Y:S01]  /*ff20*/  @P0 LDGSTS.E.BYPASS.LTC128B.128 [R246+0x3900], [R8.64], !P6 ;  /* 0x0390000008f60fae */ /* 0x0003e2000f101d48 */
[----:B------:R-:W-:Y:S01]  /*ff30*/  MUFU.EX2 R200, R39 ;  /* 0x0000002700c87308 */ /* 0x000fe20000000800 */
[--C-:B------:R-:W-:Y:S02]  /*ff40*/  FFMA.FTZ R44, R44, c[0x0][0x2d0], -R138.reuse ;  /* 0x0000b4002c2c7a23 */ /* 0x100fe4000001088a */
[--C-:B------:R-:W-:Y:S02]  /*ff50*/  FFMA.FTZ R45, R45, c[0x0][0x2d0], -R138.reuse ;  /* 0x0000b4002d2d7a23 */ /* 0x100fe4000001088a */
[--C-:B------:R-:W-:Y:S02]  /*ff60*/  FFMA.FTZ R46, R46, c[0x0][0x2d0], -R3.reuse ;  /* 0x0000b4002e2e7a23 */ /* 0x100fe40000010803 */
[----:B------:R3:W-:Y:S01]  /*ff70*/  @P0 LDGSTS.E.BYPASS.LTC128B.128 [R246+0x4100], [R6.64], !P6 ;  /* 0x0410000006f60fae */ /* 0x0007e2000f101d48 */
[--C-:B------:R-:W-:Y:S02]  /*ff80*/  FFMA.FTZ R47, R47, c[0x0][0x2d0], -R3.reuse ;  /* 0x0000b4002f2f7a23 */ /* 0x100fe40000010803 */
[----:B------:R4:W-:Y:S01]  /*ff90*/  MUFU.EX2 R227, R13 ;  /* 0x0000000d00e37308 */ /* 0x0009e20000000800 */
[--C-:B------:R-:W-:Y:S02]  /*ffa0*/  FFMA.FTZ R79, R79, c[0x0][0x2d0], -R3.reuse ;  /* 0x0000b4004f4f7a23 */ /* 0x100fe40000010803 */
[--C-:B------:R-:W-:Y:S01]  /*ffb0*/  FFMA.FTZ R90, R90, c[0x0][0x2d0], -R3.reuse ;  /* 0x0000b4005a5a7a23 */ /* 0x100fe20000010803 */
[-C--:B--2---:R-:W-:Y:S01]  /*ffc0*/  @P0 IADD3 R12, P3, R6, R5.reuse, RZ ;  /* 0x00000005060c0210 */ /* 0x084fe20007f7e0ff */
[--C-:B------:R-:W-:Y:S02]  /*ffd0*/  FFMA.FTZ R91, R91, c[0x0][0x2d0], -R3.reuse ;  /* 0x0000b4005b5b7a23 */ /* 0x100fe40000010803 */
[--C-:B------:R-:W-:Y:S01]  /*ffe0*/  FFMA.FTZ R94, R94, c[0x0][0x2d0], -R3.reuse ;  /* 0x0000b4005e5e7a23 */ /* 0x100fe20000010803 */
[-C--:B------:R-:W-:Y:S01]  /*fff0*/  @P0 IADD3 R10, P2, R12, R5.reuse, RZ ;  /* 0x000000050c0a0210 */ /* 0x080fe20007f5e0ff */
[--C-:B------:R-:W-:Y:S01]  /*10000*/  FFMA.FTZ R95, R95, c[0x0][0x2d0], -R3.reuse ;  /* 0x0000b4005f5f7a23 */ /* 0x100fe20000010803 */
[----:B------:R-:W2:Y:S01]  /*10010*/  MUFU.EX2 R0, R0 ;  /* 0x0000000000007308 */ /* 0x000ea20000000800 */
[--C-:B------:R-:W-:Y:S02]  /*10020*/  FFMA.FTZ R107, R107, c[0x0][0x2d0], -R3.reuse ;  /* 0x0000b4006b6b7a23 */ /* 0x100fe40000010803 */
[----:B------:R-:W-:Y:S02]  /*10030*/  FFMA.FTZ R110, R110, c[0x0][0x2d0], -R3 ;  /* 0x0000b4006e6e7a23 */ /* 0x000fe40000010803 */
[--C-:B------:R-:W-:Y:S01]  /*10040*/  FFMA.FTZ R76, R76, c[0x0][0x2d0], -R138.reuse ;  /* 0x0000b4004c4c7a23 */ /* 0x100fe2000001088a */
[-C--:B-1----:R-:W-:Y:S01]  /*10050*/  @P0 IADD3 R8, P1, R10, R5.reuse, RZ ;  /* 0x000000050a080210 */ /* 0x082fe20007f3e0ff */
[----:B------:R-:W-:Y:S02]  /*10060*/  FFMA.FTZ R77, R77, c[0x0][0x2d0], -R138 ;  /* 0x0000b4004d4d7a23 */ /* 0x000fe4000001088a */
[--C-:B------:R-:W-:Y:S01]  /*10070*/  FFMA.FTZ R86, R86, c[0x0][0x2d0], -R188.reuse ;  /* 0x0000b40056567a23 */ /* 0x100fe200000108bc */
[----:B------:R1:W-:Y:S01]  /*10080*/  MUFU.EX2 R191, R14 ;  /* 0x0000000e00bf7308 */ /* 0x0003e20000000800 */
[----:B------:R-:W-:Y:S02]  /*10090*/  FFMA.FTZ R87, R87, c[0x0][0x2d0], -R188 ;  /* 0x0000b40057577a23 */ /* 0x000fe400000108bc */
[--C-:B------:R-:W-:Y:S01]  /*100a0*/  FFMA.FTZ R100, R100, c[0x0][0x2d0], -R139.reuse ;  /* 0x0000b40064647a23 */ /* 0x100fe2000001088b */
[-C--:B----4-:R-:W-:Y:S01]  /*100b0*/  @P0 IADD3.X R13, R7, R4.reuse, RZ, P3, !PT ;  /* 0x00000004070d0210 */ /* 0x090fe20001ffe4ff */
[--C-:B------:R-:W-:Y:S02]  /*100c0*/  FFMA.FTZ R101, R101, c[0x0][0x2d0], -R139.reuse ;  /* 0x0000b40065657a23 */ /* 0x100fe4000001088b */
[--C-:B------:R-:W-:Y:S01]  /*100d0*/  FFMA.FTZ R112, R112, c[0x0][0x2d0], -R139.reuse ;  /* 0x0000b40070707a23 */ /* 0x100fe2000001088b */
[-C--:B------:R-:W-:Y:S01]  /*100e0*/  @P0 IADD3.X R11, R13, R4.reuse, RZ, P2, !PT ;  /* 0x000000040d0b0210 */ /* 0x080fe200017fe4ff */
[----:B------:R4:W-:Y:S01]  /*100f0*/  @P0 LDGSTS.E.BYPASS.LTC128B.128 [R246+0x4900], [R12.64], !P6 ;  /* 0x049000000cf60fae */ /* 0x0009e2000f101d48 */
[----:B---3--:R-:W-:Y:S01]  /*10100*/  @P0 IADD3 R6, P2, R8, R5, RZ ;  /* 0x0000000508060210 */ /* 0x008fe20007f5e0ff */
[----:B------:R3:W3:Y:S01]  /*10110*/  MUFU.EX2 R193, R15 ;  /* 0x0000000f00c17308 */ /* 0x0006e20000000800 */
[----:B------:R-:W-:Y:S01]  /*10120*/  @P0 IADD3.X R9, R11, R4, RZ, P1, !PT ;  /* 0x000000040b090210 */ /* 0x000fe20000ffe4ff */
[----:B------:R-:W-:Y:S02]  /*10130*/  FFMA.FTZ R139, R113, c[0x0][0x2d0], -R139 ;  /* 0x0000b400718b7a23 */ /* 0x000fe4000001088b */
[C---:B--2---:R-:W-:Y:S01]  /*10140*/  FMUL.FTZ R122, R0.reuse, R122 ;  /* 0x0000007a007a7220 */ /* 0x044fe20000410000 */
[----:B------:R-:W-:Y:S01]  /*10150*/  @P0 IADD3.X R7, R9, R4, RZ, P2, !PT ;  /* 0x0000000409070210 */ /* 0x000fe200017fe4ff */
[----:B------:R2:W-:Y:S01]  /*10160*/  @P0 LDGSTS.E.BYPASS.LTC128B.128 [R246+0x5100], [R10.64], !P6 ;  /* 0x051000000af60fae */ /* 0x0005e2000f101d48 */
[C---:B------:R-:W-:Y:S02]  /*10170*/  FMUL.FTZ R123, R0.reuse, R123 ;  /* 0x0000007b007b7220 */ /* 0x040fe40000410000 */
[C---:B------:R-:W-:Y:S01]  /*10180*/  FMUL.FTZ R126, R0.reuse, R126 ;  /* 0x0000007e007e7220 */ /* 0x040fe20000410000 */
[----:B------:R2:W-:Y:S01]  /*10190*/  MUFU.EX2 R222, R24 ;  /* 0x0000001800de7308 */ /* 0x0005e20000000800 */
[C---:B------:R-:W-:Y:S02]  /*101a0*/  FMUL.FTZ R127, R0.reuse, R127 ;  /* 0x0000007f007f7220 */ /* 0x040fe40000410000 */
[----:B-1----:R-:W-:Y:S01]  /*101b0*/  FMUL.FTZ R14, R0, R150 ;  /* 0x00000096000e7220 */ /* 0x002fe20000410000 */
[----:B------:R1:W-:Y:S01]  /*101c0*/  @P0 LDGSTS.E.BYPASS.LTC128B.128 [R246+0x5900], [R8.64], !P6 ;  /* 0x0590000008f60fae */ /* 0x0003e2000f101d48 */
[--C-:B------:R-:W-:Y:S02]  /*101d0*/  FFMA.FTZ R88, R88, c[0x0][0x2d0], -R138.reuse ;  /* 0x0000b40058587a23 */ /* 0x100fe4000001088a */
[--C-:B------:R-:W-:Y:S02]  /*101e0*/  FFMA.FTZ R89, R89, c[0x0][0x2d0], -R138.reuse ;  /* 0x0000b40059597a23 */ /* 0x100fe4000001088a */
[--C-:B------:R-:W-:Y:S01]  /*101f0*/  FFMA.FTZ R92, R92, c[0x0][0x2d0], -R138.reuse ;  /* 0x0000b4005c5c7a23 */ /* 0x100fe2000001088a */
[----:B------:R1:W-:Y:S01]  /*10200*/  MUFU.EX2 R220, R25 ;  /* 0x0000001900dc7308 */ /* 0x0003e20000000800 */
[----:B------:R-:W-:Y:S01]  /*10210*/  FFMA.FTZ R93, R93, c[0x0][0x2d0], -R138 ;  /* 0x0000b4005d5d7a23 */ /* 0x000fe2000001088a */
[----:B------:R1:W-:Y:S01]  /*10220*/  @P0 LDGSTS.E.BYPASS.LTC128B.128 [R246+0x6100], [R6.64], !P6 ;  /* 0x0610000006f60fae */ /* 0x0003e2000f101d48 */
[--C-:B------:R-:W-:Y:S01]  /*10230*/  FFMA.FTZ R102, R102, c[0x0][0x2d0], -R188.reuse ;  /* 0x0000b40066667a23 */ /* 0x100fe200000108bc */
[----:B----4-:R-:W-:Y:S01]  /*10240*/  @P0 IADD3 R12, P1, R6, R5, RZ ;  /* 0x00000005060c0210 */ /* 0x010fe20007f3e0ff */
[----:B------:R-:W-:Y:S01]  /*10250*/  FMUL.FTZ R5, R134, R141 ;  /* 0x0000008d86057220 */ /* 0x000fe20000410000 */
[----:B------:R-:W-:Y:S01]  /*10260*/  F2FP.BF16.PACK_AB R141, R216, R215 ;  /* 0x000000d7d88d723e */ /* 0x000fe200000010ff */
[----:B---3--:R-:W-:Y:S01]  /*10270*/  FMUL.FTZ R15, R0, R151 ;  /* 0x00000097000f7220 */ /* 0x008fe20000410000 */
[----:B------:R-:W-:Y:S01]  /*10280*/  @P0 IADD3.X R13, R7, R4, RZ, P1, !PT ;  /* 0x00000004070d0210 */ /* 0x000fe20000ffe4ff */
[----:B------:R-:W-:Y:S01]  /*10290*/  FMUL.FTZ R4, R134, R140 ;  /* 0x0000008c86047220 */ /* 0x000fe20000410000 */
[----:B------:R-:W-:Y:S01]  /*102a0*/  F2FP.BF16.PACK_AB R140, R218, R217 ;  /* 0x000000d9da8c723e */ /* 0x000fe200000010ff */
[----:B------:R3:W-:Y:S01]  /*102b0*/  MUFU.EX2 R194, R26 ;  /* 0x0000001a00c27308 */ /* 0x0007e20000000800 */
[C---:B--2---:R-:W-:Y:S01]  /*102c0*/  FMUL.FTZ R10, R0.reuse, R146 ;  /* 0x00000092000a7220 */ /* 0x044fe20000410000 */
[----:B------:R2:W-:Y:S01]  /*102d0*/  @P0 LDGSTS.E.BYPASS.LTC128B.128 [R246+0x6900], [R12.64], !P6 ;  /* 0x069000000cf60fae */ /* 0x0005e2000f101d48 */
[----:B------:R-:W-:Y:S01]  /*102e0*/  F2FP.BF16.PACK_AB R146, R227, R226 ;  /* 0x000000e2e392723e */ /* 0x000fe200000010ff */
[----:B------:R-:W-:Y:S01]  /*102f0*/  FMUL.FTZ R11, R0, R147 ;  /* 0x00000093000b7220 */ /* 0x000fe20000410000 */
[----:B------:R-:W-:Y:S01]  /*10300*/  F2FP.BF16.PACK_AB R147, R193, R191 ;  /* 0x000000bfc193723e */ /* 0x000fe200000010ff */
[C---:B------:R-:W-:Y:S02]  /*10310*/  FMUL.FTZ R24, R132.reuse, R160 ;  /* 0x000000a084187220 */ /* 0x040fe40000410000 */
[----:B------:R-:W-:Y:S02]  /*10320*/  FFMA.FTZ R103, R103, c[0x0][0x2d0], -R188 ;  /* 0x0000b40067677a23 */ /* 0x000fe400000108bc */
[----:B------:R-:W4:Y:S01]  /*10330*/  LDSM.16.MT88.4 R20, [R229] ;  /* 0x00000000e514783b */ /* 0x000f220000004200 */
[C---:B-1----:R-:W-:Y:S01]  /*10340*/  FMUL.FTZ R8, R132.reuse, R144 ;  /* 0x0000009084087220 */ /* 0x042fe20000410000 */
[----:B------:R-:W-:Y:S01]  /*10350*/  F2FP.BF16.PACK_AB R144, R213, R212 ;  /* 0x000000d4d590723e */ /* 0x000fe200000010ff */
[----:B------:R-:W-:Y:S01]  /*10360*/  FMUL.FTZ R9, R132, R145 ;  /* 0x0000009184097220 */ /* 0x000fe20000410000 */
[----:B------:R-:W-:Y:S01]  /*10370*/  F2FP.BF16.PACK_AB R145, R190, R189 ;  /* 0x000000bdbe91723e */ /* 0x000fe200000010ff */
[----:B------:R1:W-:Y:S01]  /*10380*/  MUFU.EX2 R195, R27 ;  /* 0x0000001b00c37308 */ /* 0x0003e20000000800 */
[----:B------:R-:W-:Y:S02]  /*10390*/  FMUL.FTZ R25, R132, R161 ;  /* 0x000000a184197220 */ /* 0x000fe40000410000 */
[----:B------:R-:W-:Y:S01]  /*103a0*/  FMUL.FTZ R6, R133, R142 ;  /* 0x0000008e85067220 */ /* 0x000fe20000410000 */
[----:B------:R-:W-:Y:S01]  /*103b0*/  F2FP.BF16.PACK_AB R142, R251, R221 ;  /* 0x000000ddfb8e723e */ /* 0x000fe200000010ff */
[C---:B------:R-:W-:Y:S01]  /*103c0*/  FMUL.FTZ R7, R133.reuse, R143 ;  /* 0x0000008f85077220 */ /* 0x040fe20000410000 */
[----:B------:R-:W-:Y:S01]  /*103d0*/  F2FP.BF16.PACK_AB R143, R250, R248 ;  /* 0x000000f8fa8f723e */ /* 0x000fe200000010ff */
[----:B------:R-:W4:Y:S01]  /*103e0*/  LDSM.16.MT88.4 R36, [R233] ;  /* 0x00000000e924783b */ /* 0x000f220000004200 */
[--C-:B------:R-:W-:Y:S02]  /*103f0*/  FFMA.FTZ R108, R108, c[0x0][0x2d0], -R138.reuse ;  /* 0x0000b4006c6c7a23 */ /* 0x100fe4000001088a */
[----:B------:R-:W-:Y:S01]  /*10400*/  MUFU.EX2 R219, R67 ;  /* 0x0000004300db7308 */ /* 0x000fe20000000800 */
[----:B---3--:R-:W-:Y:S02]  /*10410*/  FMUL.FTZ R26, R0, R162 ;  /* 0x000000a2001a7220 */ /* 0x008fe40000410000 */
[C---:B--2---:R-:W-:Y:S02]  /*10420*/  FMUL.FTZ R12, R132.reuse, R148 ;  /* 0x00000094840c7220 */ /* 0x044fe40000410000 */
[----:B------:R-:W-:Y:S01]  /*10430*/  LDSM.16.MT88.4 R152, [R232] ;  /* 0x00000000e898783b */ /* 0x000fe20000004200 */
[----:B------:R-:W-:Y:S04]  /*10440*/  FMUL.FTZ R13, R132, R149 ;  /* 0x00000095840d7220 */ /* 0x000fe80000410000 */
[----:B------:R2:W-:Y:S03]  /*10450*/  MUFU.EX2 R199, R29 ;  /* 0x0000001d00c77308 */ /* 0x0005e60000000800 */
[----:B------:R-:W3:Y:S01]  /*10460*/  LDSM.16.MT88.4 R148, [R230] ;  /* 0x00000000e694783b */ /* 0x000ee20000004200 */
[----:B-1----:R-:W-:Y:S06]  /*10470*/  FMUL.FTZ R27, R0, R163 ;  /* 0x000000a3001b7220 */ /* 0x002fec0000410000 */
[----:B------:R-:W-:Y:S01]  /*10480*/  MUFU.EX2 R208, R32 ;  /* 0x0000002000d07308 */ /* 0x000fe20000000800 */
[----:B------:R-:W0:Y:S01]  /*10490*/  LDGDEPBAR ;  /* 0x00000000000079af */ /* 0x000e220000000000 */
[-C--:B----4-:R-:W-:Y:S08]  /*104a0*/  HMMA.16816.F32.BF16 R4, R140, R20.reuse, R4 ;  /* 0x000000148c04723c */ /* 0x090ff00000041804 */
[----:B------:R-:W-:Y:S01]  /*104b0*/  MUFU.EX2 R211, R34 ;  /* 0x0000002200d37308 */ /* 0x000fe20000000800 */
[C---:B------:R-:W-:Y:S04]  /*104c0*/  HMMA.16816.F32.BF16 R8, R144.reuse, R20, R8 ;  /* 0x000000149008723c */ /* 0x040fe80000041808 */
[----:B--2---:R-:W-:Y:S01]  /*104d0*/  FMUL.FTZ R29, R132, R165 ;  /* 0x000000a5841d7220 */ /* 0x004fe20000410000 */
[----:B------:R-:W-:Y:S04]  /*104e0*/  MOV R165, R204 ;  /* 0x000000cc00a57202 */ /* 0x000fe80000000f00 */
[----:B------:R-:W-:Y:S01]  /*104f0*/  MUFU.EX2 R204, R72 ;  /* 0x0000004800cc7308 */ /* 0x000fe20000000800 */
[-C--:B------:R-:W-:Y:S03]  /*10500*/  HMMA.16816.F32.BF16 R12, R144, R22.reuse, R12 ;  /* 0x00000016900c723c */ /* 0x080fe6000004180c */
[C---:B------:R-:W-:Y:S02]  /*10510*/  FMUL.FTZ R20, R134.reuse, R156 ;  /* 0x0000009c86147220 */ /* 0x040fe40000410000 */
[----:B------:R-:W-:Y:S03]  /*10520*/  FMUL.FTZ R21, R134, R157 ;  /* 0x0000009d86157220 */ /* 0x000fe60000410000 */
[C---:B------:R-:W-:Y:S01]  /*10530*/  HMMA.16816.F32.BF16 R16, R140.reuse, R22, R16 ;  /* 0x000000168c10723c */ /* 0x040fe20000041810 */
[----:B------:R1:W2:Y:S06]  /*10540*/  MUFU.EX2 R192, R28 ;  /* 0x0000001c00c07308 */ /* 0x0002ac0000000800 */
[C---:B------:R-:W-:Y:S02]  /*10550*/  FMUL.FTZ R22, R133.reuse, R158 ;  /* 0x0000009e85167220 */ /* 0x040fe40000410000 */
[C---:B------:R-:W-:Y:S02]  /*10560*/  FMUL.FTZ R23, R133.reuse, R159 ;  /* 0x0000009f85177220 */ /* 0x040fe40000410000 */
[----:B------:R4:W-:Y:S05]  /*10570*/  MUFU.EX2 R197, R30 ;  /* 0x0000001e00c57308 */ /* 0x0009ea0000000800 */
[-C--:B------:R-:W-:Y:S05]  /*10580*/  HMMA.16816.F32.BF16 R20, R140, R36.reuse, R20 ;  /* 0x000000248c14723c */ /* 0x080fea0000041814 */
[----:B------:R3:W-:Y:S03]  /*10590*/  MUFU.EX2 R196, R31 ;  /* 0x0000001f00c47308 */ /* 0x0007e60000000800 */
[C---:B------:R-:W-:Y:S04]  /*105a0*/  HMMA.16816.F32.BF16 R24, R144.reuse, R36, R24 ;  /* 0x000000249018723c */ /* 0x040fe80000041818 */
[----:B-1----:R-:W-:Y:S01]  /*105b0*/  FMUL.FTZ R28, R132, R164 ;  /* 0x000000a4841c7220 */ /* 0x002fe20000410000 */
[----:B--2---:R-:W-:Y:S02]  /*105c0*/  MOV R162, R192 ;  /* 0x000000c000a27202 */ /* 0x004fe40000000f00 */
[----:B------:R-:W1:Y:S01]  /*105d0*/  MUFU.EX2 R210, R35 ;  /* 0x0000002300d27308 */ /* 0x000e620000000800 */
[----:B------:R-:W-:Y:S04]  /*105e0*/  FMUL.FTZ R36, R134, R172 ;  /* 0x000000ac86247220 */ /* 0x000fe80000410000 */
[----:B----4-:R-:W-:Y:S02]  /*105f0*/  FMUL.FTZ R30, R0, R166 ;  /* 0x000000a6001e7220 */ /* 0x010fe40000410000 */
[----:B------:R-:W-:Y:S03]  /*10600*/  FMUL.FTZ R37, R134, R173 ;  /* 0x000000ad86257220 */ /* 0x000fe60000410000 */
[----:B------:R-:W2:Y:S01]  /*10610*/  MUFU.EX2 R225, R33 ;  /* 0x0000002100e17308 */ /* 0x000ea20000000800 */
[----:B---3--:R-:W-:Y:S01]  /*10620*/  FMUL.FTZ R31, R0, R167 ;  /* 0x000000a7001f7220 */ /* 0x008fe20000410000 */
[----:B------:R-:W-:Y:S08]  /*10630*/  MOV R167, R202 ;  /* 0x000000ca00a77202 */ /* 0x000ff00000000f00 */
[----:B------:R-:W3:Y:S01]  /*10640*/  MUFU.EX2 R32, R48 ;  /* 0x0000003000207308 */ /* 0x000ee20000000800 */
[-C--:B------:R-:W-:Y:S03]  /*10650*/  HMMA.16816.F32.BF16 R28, R144, R38.reuse, R28 ;  /* 0x00000026901c723c */ /* 0x080fe6000004181c */
[----:B-1----:R-:W-:Y:S06]  /*10660*/  MOV R160, R210 ;  /* 0x000000d200a07202 */ /* 0x002fec0000000f00 */
[----:B------:R-:W1:Y:S03]  /*10670*/  MUFU.EX2 R35, R49 ;  /* 0x0000003100237308 */ /* 0x000e660000000800 */
[----:B--2---:R-:W-:Y:S07]  /*10680*/  MOV R161, R225 ;  /* 0x000000e100a17202 */ /* 0x004fee0000000f00 */
[----:B------:R-:W2:Y:S01]  /*10690*/  MUFU.EX2 R33, R50 ;  /* 0x0000003200217308 */ /* 0x000ea20000000800 */
[----:B---3--:R-:W-:Y:S01]  /*106a0*/  MOV R163, R32 ;  /* 0x0000002000a37202 */ /* 0x008fe20000000f00 */
[C---:B------:R-:W-:Y:S01]  /*106b0*/  FMUL.FTZ R32, R134.reuse, R168 ;  /* 0x000000a886207220 */ /* 0x040fe20000410000 */
[----:B------:R-:W-:Y:S01]  /*106c0*/  MOV R168, R209 ;  /* 0x000000d100a87202 */ /* 0x000fe20000000f00 */
[C---:B------:R-:W-:Y:S01]  /*106d0*/  FMUL.FTZ R48, R134.reuse, R184 ;  /* 0x000000b886307220 */ /* 0x040fe20000410000 */
[----:B------:R-:W-:Y:S05]  /*106e0*/  MOV R184, R211 ;  /* 0x000000d300b87202 */ /* 0x000fea0000000f00 */
[----:B------:R-:W3:Y:S01]  /*106f0*/  MUFU.EX2 R34, R51 ;  /* 0x0000003300227308 */ /* 0x000ee20000000800 */
[----:B-1----:R-:W-:Y:S01]  /*10700*/  MOV R156, R35 ;  /* 0x00000023009c7202 */ /* 0x002fe20000000f00 */
[C---:B------:R-:W-:Y:S01]  /*10710*/  FMUL.FTZ R35, R133.reuse, R171 ;  /* 0x000000ab85237220 */ /* 0x040fe20000410000 */
[----:B------:R-:W-:Y:S01]  /*10720*/  MOV R171, R224 ;  /* 0x000000e000ab7202 */ /* 0x000fe20000000f00 */
[C---:B------:R-:W-:Y:S06]  /*10730*/  FMUL.FTZ R49, R134.reuse, R185 ;  /* 0x000000b986317220 */ /* 0x040fec0000410000 */
[----:B------:R1:W4:Y:S01]  /*10740*/  MUFU.EX2 R203, R40 ;  /* 0x0000002800cb7308 */ /* 0x0003220000000800 */
[----:B--2---:R-:W-:Y:S01]  /*10750*/  MOV R159, R33 ;  /* 0x00000021009f7202 */ /* 0x004fe20000000f00 */
[----:B------:R-:W-:Y:S01]  /*10760*/  FMUL.FTZ R33, R134, R169 ;  /* 0x000000a986217220 */ /* 0x000fe20000410000 */
[----:B------:R-:W-:Y:S01]  /*10770*/  MOV R169, R222 ;  /* 0x000000de00a97202 */ /* 0x000fe20000000f00 */
[C---:B------:R-:W-:Y:S01]  /*10780*/  FMUL.FTZ R50, R133.reuse, R186 ;  /* 0x000000ba85327220 */ /* 0x040fe20000410000 */
[----:B------:R-:W-:Y:S05]  /*10790*/  MOV R186, R200 ;  /* 0x000000c800ba7202 */ /* 0x000fea0000000f00 */
[----:B------:R-:W2:Y:S01]  /*107a0*/  MUFU.EX2 R201, R41 ;  /* 0x0000002900c97308 */ /* 0x000ea20000000800 */
[----:B---3--:R-:W-:Y:S01]  /*107b0*/  MOV R157, R34 ;  /* 0x00000022009d7202 */ /* 0x008fe20000000f00 */
[C---:B------:R-:W-:Y:S01]  /*107c0*/  FMUL.FTZ R34, R133.reuse, R170 ;  /* 0x000000aa85227220 */ /* 0x040fe20000410000 */
[----:B------:R-:W-:Y:S01]  /*107d0*/  MOV R170, R223 ;  /* 0x000000df00aa7202 */ /* 0x000fe20000000f00 */
[C---:B------:R-:W-:Y:S01]  /*107e0*/  FMUL.FTZ R51, R133.reuse, R187 ;  /* 0x000000bb85337220 */ /* 0x040fe20000410000 */
[----:B------:R-:W-:Y:S05]  /*107f0*/  MOV R187, R208 ;  /* 0x000000d000bb7202 */ /* 0x000fea0000000f00 */
[----:B------:R3:W-:Y:S01]  /*10800*/  MUFU.EX2 R164, R42 ;  /* 0x0000002a00a47308 */ /* 0x0007e20000000800 */
[C---:B------:R-:W-:Y:S04]  /*10810*/  HMMA.16816.F32.BF16 R32, R140.reuse, R38, R32 ;  /* 0x000000268c20723c */ /* 0x040fe80000041820 */
[C---:B-1----:R-:W-:Y:S01]  /*10820*/  FMUL.FTZ R40, R132.reuse, R176 ;  /* 0x000000b084287220 */ /* 0x042fe20000410000 */
[----:B----4-:R-:W-:Y:S02]  /*10830*/  MOV R166, R203 ;  /* 0x000000cb00a67202 */ /* 0x010fe40000000f00 */
[C---:B------:R-:W-:Y:S02]  /*10840*/  FMUL.FTZ R38, R133.reuse, R174 ;  /* 0x000000ae85267220 */ /* 0x040fe40000410000 */
[----:B------:R1:W2:Y:S03]  /*10850*/  MUFU.EX2 R192, R43 ;  /* 0x0000002b00c07308 */ /* 0x0002a60000000800 */
[----:B------:R-:W-:Y:S01]  /*10860*/  FMUL.FTZ R39, R133, R175 ;  /* 0x000000af85277220 */ /* 0x000fe20000410000 */
[----:B--2---:R-:W-:Y:S01]  /*10870*/  MOV R185, R201 ;  /* 0x000000c900b97202 */ /* 0x004fe20000000f00 */
[----:B------:R-:W-:Y:S05]  /*10880*/  FMUL.FTZ R41, R132, R177 ;  /* 0x000000b184297220 */ /* 0x000fea0000410000 */
[-C--:B------:R-:W-:Y:S01]  /*10890*/  HMMA.16816.F32.BF16 R36, R140, R148.reuse, R36 ;  /* 0x000000948c24723c */ /* 0x080fe20000041824 */
[----:B------:R2:W-:Y:S02]  /*108a0*/  MUFU.EX2 R252, R44 ;  /* 0x0000002c00fc7308 */ /* 0x0005e40000000800 */
[C---:B---3--:R-:W-:Y:S08]  /*108b0*/  FMUL.FTZ R42, R0.reuse, R178 ;  /* 0x000000b2002a7220 */ /* 0x048ff00000410000 */
[----:B------:R3:W3:Y:S01]  /*108c0*/  MUFU.EX2 R158, R45 ;  /* 0x0000002d009e7308 */ /* 0x0006e20000000800 */
[----:B-1----:R-:W-:Y:S09]  /*108d0*/  FMUL.FTZ R43, R0, R179 ;  /* 0x000000b3002b7220 */ /* 0x002ff20000410000 */
[----:B------:R1:W-:Y:S01]  /*108e0*/  MUFU.EX2 R172, R46 ;  /* 0x0000002e00ac7308 */ /* 0x0003e20000000800 */
[C---:B------:R-:W-:Y:S04]  /*108f0*/  HMMA.16816.F32.BF16 R40, R144.reuse, R148, R40 ;  /* 0x000000949028723c */ /* 0x040fe80000041828 */
[C---:B--2---:R-:W-:Y:S05]  /*10900*/  FMUL.FTZ R44, R132.reuse, R180 ;  /* 0x000000b4842c7220 */ /* 0x044fea0000410000 */
[----:B------:R2:W2:Y:S03]  /*10910*/  MUFU.EX2 R173, R47 ;  /* 0x0000002f00ad7308 */ /* 0x0004a60000000800 */
[----:B---3--:R-:W-:Y:S07]  /*10920*/  FMUL.FTZ R45, R132, R181 ;  /* 0x000000b5842d7220 */ /* 0x008fee0000410000 */
[----:B------:R3:W-:Y:S01]  /*10930*/  MUFU.EX2 R225, R52 ;  /* 0x0000003400e17308 */ /* 0x0007e20000000800 */
[C---:B-1----:R-:W-:Y:S09]  /*10940*/  FMUL.FTZ R46, R0.reuse, R182 ;  /* 0x000000b6002e7220 */ /* 0x042ff20000410000 */
[----:B------:R1:W-:Y:S01]  /*10950*/  MUFU.EX2 R224, R53 ;  /* 0x0000003500e07308 */ /* 0x0003e20000000800 */
[----:B--2---:R-:W-:Y:S09]  /*10960*/  FMUL.FTZ R47, R0, R183 ;  /* 0x000000b7002f7220 */ /* 0x004ff20000410000 */
[----:B------:R-:W-:Y:S01]  /*10970*/  MUFU.EX2 R223, R64 ;  /* 0x0000004000df7308 */ /* 0x000fe20000000800 */
[-C--:B------:R-:W-:Y:S03]  /*10980*/  HMMA.16816.F32.BF16 R44, R144, R150.reuse, R44 ;  /* 0x00000096902c723c */ /* 0x080fe6000004182c */
[----:B---3--:R-:W-:Y:S05]  /*10990*/  F2FP.BF16.PACK_AB R52, R170, R249 ;  /* 0x000000f9aa34723e */ /* 0x008fea00000010ff */
[C---:B------:R-:W-:Y:S01]  /*109a0*/  HMMA.16816.F32.BF16 R48, R140.reuse, R150, R48 ;  /* 0x000000968c30723c */ /* 0x040fe20000041830 */
[----:B------:R-:W2:Y:S01]  /*109b0*/  LDSM.16.MT88.4 R148, [R229+0x800] ;  /* 0x00080000e594783b */ /* 0x000ea20000004200 */
[----:B------:R-:W-:Y:S02]  /*109c0*/  MUFU.EX2 R222, R65 ;  /* 0x0000004100de7308 */ /* 0x000fe40000000800 */
[----:B-1----:R-:W-:Y:S04]  /*109d0*/  F2FP.BF16.PACK_AB R53, R171, R168 ;  /* 0x000000a8ab35723e */ /* 0x002fe800000010ff */
[-C--:B------:R-:W-:Y:S04]  /*109e0*/  HMMA.16816.F32.BF16 R116, R140, R152.reuse, R116 ;  /* 0x000000988c74723c */ /* 0x080fe80000041874 */
[----:B------:R1:W-:Y:S04]  /*109f0*/  MUFU.EX2 R179, R66 ;  /* 0x0000004200b37308 */ /* 0x0003e80000000800 */
[C---:B------:R-:W-:Y:S06]  /*10a00*/  HMMA.16816.F32.BF16 R120, R144.reuse, R152, R120 ;  /* 0x000000989078723c */ /* 0x040fec0000041878 */
[----:B------:R3:W-:Y:S01]  /*10a10*/  MUFU.EX2 R175, R54 ;  /* 0x0000003600af7308 */ /* 0x0007e20000000800 */
[----:B------:R-:W-:Y:S01]  /*10a20*/  MOV R153, R220 ;  /* 0x000000dc00997202 */ /* 0x000fe20000000f00 */
[-C--:B------:R-:W-:Y:S01]  /*10a30*/  HMMA.16816.F32.BF16 R124, R144, R154.reuse, R124 ;  /* 0x0000009a907c723c */ /* 0x080fe2000004187c */
[----:B------:R-:W2:Y:S03]  /*10a40*/  LDSM.16.MT88.4 R144, [R233+0x800] ;  /* 0x00080000e990783b */ /* 0x000ea60000004200 */
[----:B------:R-:W-:Y:S04]  /*10a50*/  MOV R152, R199 ;  /* 0x000000c700987202 */ /* 0x000fe80000000f00 */
[----:B------:R-:W-:Y:S01]  /*10a60*/  HMMA.16816.F32.BF16 R128, R140, R154, R128 ;  /* 0x0000009a8c80723c */ /* 0x000fe20000041880 */
[----:B------:R2:W-:Y:S01]  /*10a70*/  MUFU.EX2 R220, R55 ;  /* 0x0000003700dc7308 */ /* 0x0005e20000000800 */
[----:B------:R-:W4:Y:S04]  /*10a80*/  LDL.LU R155, [R1+0x1c] ;  /* 0x00001c00019b7983 */ /* 0x000f280000300800 */
[----:B-1----:R-:W1:Y:S01]  /*10a90*/  LDSM.16.MT88.4 R64, [R230+0x800] ;  /* 0x00080000e640783b */ /* 0x002e620000004200 */
[----:B------:R-:W-:Y:S02]  /*10aa0*/  F2FP.BF16.PACK_AB R140, R153, R169 ;  /* 0x000000a9998c723e */ /* 0x000fe400000010ff */
[----:B------:R-:W-:Y:S02]  /*10ab0*/  F2FP.BF16.PACK_AB R142, R152, R162 ;  /* 0x000000a2988e723e */ /* 0x000fe400000010ff */
[----:B------:R-:W-:Y:S01]  /*10ac0*/  MUFU.EX2 R174, R56 ;  /* 0x0000003800ae7308 */ /* 0x000fe20000000800 */
[----:B------:R-:W-:Y:S02]  /*10ad0*/  F2FP.BF16.PACK_AB R141, R195, R194 ;  /* 0x000000c2c38d723e */ /* 0x000fe400000010ff */
[----:B---3--:R-:W-:Y:S01]  /*10ae0*/  F2FP.BF16.PACK_AB R54, R161, R187 ;  /* 0x000000bba136723e */ /* 0x008fe200000010ff */
[----:B------:R-:W3:Y:S01]  /*10af0*/  LDL.LU R154, [R1+0x24] ;  /* 0x00002400019a7983 */ /* 0x000ee20000300800 */
[----:B------:R-:W-:Y:S05]  /*10b00*/  F2FP.BF16.PACK_AB R143, R196, R197 ;  /* 0x000000c5c48f723e */ /* 0x000fea00000010ff */
[----:B------:R-:W1:Y:S01]  /*10b10*/  MUFU.EX2 R178, R57 ;  /* 0x0000003900b27308 */ /* 0x000e620000000800 */
[----:B--2---:R-:W-:Y:S09]  /*10b20*/  F2FP.BF16.PACK_AB R55, R160, R184 ;  /* 0x000000b8a037723e */ /* 0x004ff200000010ff */
[----:B------:R-:W-:Y:S01]  /*10b30*/  MUFU.EX2 R177, R58 ;  /* 0x0000003a00b17308 */ /* 0x000fe20000000800 */
[-C--:B------:R-:W-:Y:S08]  /*10b40*/  HMMA.16816.F32.BF16 R4, R52, R148.reuse, R4 ;  /* 0x000000943404723c */ /* 0x080ff00000041804 */
[C---:B------:R-:W-:Y:S01]  /*10b50*/  HMMA.16816.F32.BF16 R8, R140.reuse, R148, R8 ;  /* 0x000000948c08723c */ /* 0x040fe20000041808 */
[----:B------:R2:W1:Y:S07]  /*10b60*/  MUFU.EX2 R176, R59 ;  /* 0x0000003b00b07308 */ /* 0x00046e0000000800 */
[-C--:B------:R-:W-:Y:S03]  /*10b70*/  HMMA.16816.F32.BF16 R12, R140, R150.reuse, R12 ;  /* 0x000000968c0c723c */ /* 0x080fe6000004180c */
[----:B------:R-:W-:Y:S05]  /*10b80*/  MUFU.EX2 R182, R68 ;  /* 0x0000004400b67308 */ /* 0x000fea0000000800 */
[C---:B------:R-:W-:Y:S01]  /*10b90*/  HMMA.16816.F32.BF16 R16, R52.reuse, R150, R16 ;  /* 0x000000963410723c */ /* 0x040fe20000041810 */
[----:B------:R-:W1:Y:S04]  /*10ba0*/  LDSM.16.MT88.4 R148, [R232+0x800] ;  /* 0x00080000e894783b */ /* 0x000e680000004200 */
[----:B------:R-:W-:Y:S03]  /*10bb0*/  MUFU.EX2 R211, R69 ;  /* 0x0000004500d37308 */ /* 0x000fe60000000800 */
[-C--:B------:R-:W-:Y:S01]  /*10bc0*/  HMMA.16816.F32.BF16 R20, R52, R144.reuse, R20 ;  /* 0x000000903414723c */ /* 0x080fe20000041814 */
[----:B--2---:R-:W2:Y:S06]  /*10bd0*/  LDSM.16.MT88.4 R56, [R229+0x1000] ;  /* 0x00100000e538783b */ /* 0x004eac0000004200 */
[----:B------:R-:W-:Y:S01]  /*10be0*/  MUFU.EX2 R210, R70 ;  /* 0x0000004600d27308 */ /* 0x000fe20000000800 */
[C---:B------:R-:W-:Y:S01]  /*10bf0*/  HMMA.16816.F32.BF16 R24, R140.reuse, R144, R24 ;  /* 0x000000908c18723c */ /* 0x040fe20000041818 */
[----:B------:R-:W3:Y:S06]  /*10c00*/  LDL.LU R145, [R1+0x20] ;  /* 0x0000200001917983 */ /* 0x000eec0000300800 */
[----:B------:R-:W-:Y:S01]  /*10c10*/  MOV R144, R198 ;  /* 0x000000c600907202 */ /* 0x000fe20000000f00 */
[-C--:B------:R-:W-:Y:S01]  /*10c20*/  HMMA.16816.F32.BF16 R28, R140, R146.reuse, R28 ;  /* 0x000000928c1c723c */ /* 0x080fe2000004181c */
[----:B------:R2:W-:Y:S07]  /*10c30*/  MUFU.EX2 R209, R71 ;  /* 0x0000004700d17308 */ /* 0x0005ee0000000800 */
[C---:B------:R-:W-:Y:S01]  /*10c40*/  HMMA.16816.F32.BF16 R32, R52.reuse, R146, R32 ;  /* 0x000000923420723c */ /* 0x040fe20000041820 */
[----:B------:R-:W3:Y:S02]  /*10c50*/  LDL.LU R147, [R1+0x18] ;  /* 0x0000180001937983 */ /* 0x000ee40000300800 */
[----:B------:R-:W-:Y:S04]  /*10c60*/  MUFU.EX2 R203, R73 ;  /* 0x0000004900cb7308 */ /* 0x000fe80000000800 */
[----:B------:R-:W-:Y:S01]  /*10c70*/  MOV R146, R171 ;  /* 0x000000ab00927202 */ /* 0x000fe20000000f00 */
[-C--:B-1----:R-:W-:Y:S05]  /*10c80*/  HMMA.16816.F32.BF16 R36, R52, R64.reuse, R36 ;  /* 0x000000403424723c */ /* 0x082fea0000041824 */
[----:B------:R1:W-:Y:S03]  /*10c90*/  MUFU.EX2 R214, R60 ;  /* 0x0000003c00d67308 */ /* 0x0003e60000000800 */
[C---:B------:R-:W-:Y:S01]  /*10ca0*/  HMMA.16816.F32.BF16 R40, R140.reuse, R64, R40 ;  /* 0x000000408c28723c */ /* 0x040fe20000041828 */
[----:B--2---:R-:W-:Y:S06]  /*10cb0*/  LDSM.16.MT88.4 R68, [R230+0x1000] ;  /* 0x00100000e644783b */ /* 0x004fec0000004200 */
[----:B------:R2:W2:Y:S01]  /*10cc0*/  MUFU.EX2 R183, R61 ;  /* 0x0000003d00b77308 */ /* 0x0004a20000000800 */
[-C--:B------:R-:W-:Y:S08]  /*10cd0*/  HMMA.16816.F32.BF16 R44, R140, R66.reuse, R44 ;  /* 0x000000428c2c723c */ /* 0x080ff0000004182c */
[C---:B------:R-:W-:Y:S01]  /*10ce0*/  HMMA.16816.F32.BF16 R48, R52.reuse, R66, R48 ;  /* 0x000000423430723c */ /* 0x040fe20000041830 */
[----:B------:R-:W2:Y:S01]  /*10cf0*/  LDSM.16.MT88.4 R64, [R233+0x1000] ;  /* 0x00100000e940783b */ /* 0x000ea20000004200 */
[----:B------:R2:W-:Y:S02]  /*10d00*/  MUFU.EX2 R181, R62 ;  /* 0x0000003e00b57308 */ /* 0x0005e40000000800 */
[----:B-1----:R-:W-:Y:S04]  /*10d10*/  F2FP.BF16.PACK_AB R60, R185, R166 ;  /* 0x000000a6b93c723e */ /* 0x002fe800000010ff */
[-C--:B------:R-:W-:Y:S04]  /*10d20*/  HMMA.16816.F32.BF16 R116, R52, R148.reuse, R116 ;  /* 0x000000943474723c */ /* 0x080fe80000041874 */
[----:B------:R1:W1:Y:S01]  /*10d30*/  MUFU.EX2 R180, R63 ;  /* 0x0000003f00b47308 */ /* 0x0002620000000800 */
[----:B--2---:R-:W-:Y:S03]  /*10d40*/  F2FP.BF16.PACK_AB R61, R192, R164 ;  /* 0x000000a4c03d723e */ /* 0x004fe600000010ff */
[C---:B------:R-:W-:Y:S06]  /*10d50*/  HMMA.16816.F32.BF16 R120, R140.reuse, R148, R120 ;  /* 0x000000948c78723c */ /* 0x040fec0000041878 */
[----:B------:R-:W-:Y:S01]  /*10d60*/  MUFU.EX2 R206, R82 ;  /* 0x0000005200ce7308 */ /* 0x000fe20000000800 */
[----:B------:R-:W-:Y:S01]  /*10d70*/  MOV R149, R170 ;  /* 0x000000aa00957202 */ /* 0x000fe20000000f00 */
[-C--:B------:R-:W-:Y:S04]  /*10d80*/  HMMA.16816.F32.BF16 R124, R140, R150.reuse, R124 ;  /* 0x000000968c7c723c */ /* 0x080fe8000004187c */
[----:B------:R-:W-:Y:S02]  /*10d90*/  F2FP.BF16.PACK_AB R62, R158, R252 ;  /* 0x000000fc9e3e723e */ /* 0x000fe400000010ff */
[----:B------:R-:W-:Y:S02]  /*10da0*/  MOV R148, R169 ;  /* 0x000000a900947202 */ /* 0x000fe40000000f00 */
[----:B------:R-:W-:Y:S01]  /*10db0*/  HMMA.16816.F32.BF16 R128, R52, R150, R128 ;  /* 0x000000963480723c */ /* 0x000fe20000041880 */
[----:B------:R-:W-:Y:S03]  /*10dc0*/  MUFU.EX2 R82, R75 ;  /* 0x0000004b00527308 */ /* 0x000fe60000000800 */
[----:B-1----:R-:W-:Y:S02]  /*10dd0*/  F2FP.BF16.PACK_AB R63, R173, R172 ;  /* 0x000000acad3f723e */ /* 0x002fe400000010ff */
[----:B------:R-:W-:Y:S02]  /*10de0*/  MOV R143, R168 ;  /* 0x000000a8008f7202 */ /* 0x000fe40000000f00 */
[----:B------:R-:W-:Y:S01]  /*10df0*/  F2FP.BF16.PACK_AB R53, R186, R167 ;  /* 0x000000a7ba35723e */ /* 0x000fe200000010ff */
[----:B------:R-:W-:Y:S02]  /*10e00*/  LDSM.16.MT88.4 R168, [R233+0x3000] ;  /* 0x00300000e9a8783b */ /* 0x000fe40000004200 */
[----:B------:R-:W-:Y:S01]  /*10e10*/  MUFU.EX2 R205, R83 ;  /* 0x0000005300cd7308 */ /* 0x000fe20000000800 */
[----:B------:R-:W-:Y:S02]  /*10e20*/  F2FP.BF16.PACK_AB R52, R165, R144 ;  /* 0x00000090a534723e */ /* 0x000fe400000010ff */
[----:B------:R-:W-:Y:S02]  /*10e30*/  F2FP.BF16.PACK_AB R54, R156, R163 ;  /* 0x000000a39c36723e */ /* 0x000fe400000010ff */
[----:B------:R-:W-:Y:S05]  /*10e40*/  F2FP.BF16.PACK_AB R55, R157, R159 ;  /* 0x0000009f9d37723e */ /* 0x000fea00000010ff */
[----:B------:R1:W2:Y:S02]  /*10e50*/  MUFU.EX2 R83, R74 ;  /* 0x0000004a00537308 */ /* 0x0002a40000000800 */
[-C--:B------:R-:W-:Y:S08]  /*10e60*/  HMMA.16816.F32.BF16 R4, R52, R56.reuse, R4 ;  /* 0x000000383404723c */ /* 0x080ff00000041804 */
[C---:B------:R-:W-:Y:S01]  /*10e70*/  HMMA.16816.F32.BF16 R8, R60.reuse, R56, R8 ;  /* 0x000000383c08723c */ /* 0x040fe20000041808 */
[----:B------:R-:W-:Y:S07]  /*10e80*/  MUFU.EX2 R139, R139 ;  /* 0x0000008b008b7308 */ /* 0x000fee0000000800 */
[-C--:B------:R-:W-:Y:S03]  /*10e90*/  HMMA.16816.F32.BF16 R12, R60, R58.reuse, R12 ;  /* 0x0000003a3c0c723c */ /* 0x080fe6000004180c */
[----:B------:R-:W-:Y:S01]  /*10ea0*/  MUFU.EX2 R208, R80 ;  /* 0x0000005000d07308 */ /* 0x000fe20000000800 */
[----:B-1----:R-:W-:Y:S04]  /*10eb0*/  LDSM.16.MT88.4 R72, [R232+0x1800] ;  /* 0x00180000e848783b */ /* 0x002fe80000004200 */
[C---:B------:R-:W-:Y:S05]  /*10ec0*/  HMMA.16816.F32.BF16 R16, R52.reuse, R58, R16 ;  /* 0x0000003a3410723c */ /* 0x040fea0000041810 */
[----:B------:R-:W-:Y:S01]  /*10ed0*/  MUFU.EX2 R80, R78 ;  /* 0x0000004e00507308 */ /* 0x000fe20000000800 */
[----:B------:R-:W1:Y:S02]  /*10ee0*/  LDSM.16.MT88.4 R56, [R232+0x1000] ;  /* 0x00100000e838783b */ /* 0x000e640000004200 */
[-C--:B------:R-:W-:Y:S07]  /*10ef0*/  HMMA.16816.F32.BF16 R20, R52, R64.reuse, R20 ;  /* 0x000000403414723c */ /* 0x080fee0000041814 */
[----:B------:R-:W-:Y:S01]  /*10f00*/  MUFU.EX2 R207, R81 ;  /* 0x0000005100cf7308 */ /* 0x000fe20000000800 */
[C---:B------:R-:W-:Y:S08]  /*10f10*/  HMMA.16816.F32.BF16 R24, R60.reuse, R64, R24 ;  /* 0x000000403c18723c */ /* 0x040ff00000041818 */
[-C--:B------:R-:W-:Y:S01]  /*10f20*/  HMMA.16816.F32.BF16 R28, R60, R66.reuse, R28 ;  /* 0x000000423c1c723c */ /* 0x080fe2000004181c */
[----:B------:R-:W-:Y:S07]  /*10f30*/  MUFU.EX2 R202, R76 ;  /* 0x0000004c00ca7308 */ /* 0x000fee0000000800 */
[C---:B------:R-:W-:Y:S01]  /*10f40*/  HMMA.16816.F32.BF16 R32, R52.reuse, R66, R32 ;  /* 0x000000423420723c */ /* 0x040fe20000041820 */
[----:B------:R-:W2:Y:S02]  /*10f50*/  LDSM.16.MT88.4 R64, [R229+0x1800] ;  /* 0x00180000e540783b */ /* 0x000ea40000004200 */
[----:B------:R-:W1:Y:S05]  /*10f60*/  MUFU.EX2 R201, R77 ;  /* 0x0000004d00c97308 */ /* 0x000e6a0000000800 */
[-C--:B------:R-:W-:Y:S05]  /*10f70*/  HMMA.16816.F32.BF16 R36, R52, R68.reuse, R36 ;  /* 0x000000443424723c */ /* 0x080fea0000041824 */
[----:B------:R1:W1:Y:S03]  /*10f80*/  MUFU.EX2 R81, R79 ;  /* 0x0000004f00517308 */ /* 0x0002660000000800 */
[C---:B------:R-:W-:Y:S07]  /*10f90*/  HMMA.16816.F32.BF16 R40, R60.reuse, R68, R40 ;  /* 0x000000443c28723c */ /* 0x040fee0000041828 */
[----:B------:R2:W-:Y:S01]  /*10fa0*/  MUFU.EX2 R200, R84 ;  /* 0x0000005400c87308 */ /* 0x0005e20000000800 */
[-C--:B------:R-:W-:Y:S08]  /*10fb0*/  HMMA.16816.F32.BF16 R44, R60, R70.reuse, R44 ;  /* 0x000000463c2c723c */ /* 0x080ff0000004182c */
[C---:B------:R-:W-:Y:S01]  /*10fc0*/  HMMA.16816.F32.BF16 R48, R52.reuse, R70, R48 ;  /* 0x000000463430723c */ /* 0x040fe20000041830 */
[----:B------:R-:W-:Y:S01]  /*10fd0*/  LDSM.16.MT88.4 R68, [R230+0x1800] ;  /* 0x00180000e644783b */ /* 0x000fe20000004200 */
[----:B------:R4:W-:Y:S02]  /*10fe0*/  MUFU.EX2 R199, R85 ;  /* 0x0000005500c77308 */ /* 0x0009e40000000800 */
[--C-:B-1----:R-:W-:Y:S01]  /*10ff0*/  FFMA.FTZ R79, R106, c[0x0][0x2d0], -R3.reuse ;  /* 0x0000b4006a4f7a23 */ /* 0x102fe20000010803 */
[----:B------:R-:W-:Y:S01]  /*11000*/  MOV R106, R185 ;  /* 0x000000b9006a7202 */ /* 0x000fe20000000f00 */
[----:B------:R-:W-:Y:S02]  /*11010*/  FFMA.FTZ R3, R111, c[0x0][0x2d0], -R3 ;  /* 0x0000b4006f037a23 */ /* 0x000fe40000010803 */
[-C--:B------:R-:W-:Y:S04]  /*11020*/  HMMA.16816.F32.BF16 R116, R52, R56.reuse, R116 ;  /* 0x000000383474723c */ /* 0x080fe80000041874 */
[----:B------:R-:W-:Y:S01]  /*11030*/  MOV R111, R186 ;  /* 0x000000ba006f7202 */ /* 0x000fe20000000f00 */
[----:B------:R1:W-:Y:S01]  /*11040*/  MUFU.EX2 R198, R86 ;  /* 0x0000005600c67308 */ /* 0x0003e20000000800 */
[--C-:B--2---:R-:W-:Y:S02]  /*11050*/  FFMA.FTZ R84, R105, c[0x0][0x2d0], -R138.reuse ;  /* 0x0000b40069547a23 */ /* 0x104fe4000001088a */
[C---:B------:R-:W-:Y:S04]  /*11060*/  HMMA.16816.F32.BF16 R120, R60.reuse, R56, R120 ;  /* 0x000000383c78723c */ /* 0x040fe80000041878 */
[----:B------:R-:W-:Y:S03]  /*11070*/  MOV R105, R159 ;  /* 0x0000009f00697202 */ /* 0x000fe60000000f00 */
[----:B------:R-:W-:Y:S01]  /*11080*/  F2FP.BF16.PACK_AB R56, R178, R174 ;  /* 0x000000aeb238723e */ /* 0x000fe200000010ff */
[-C--:B------:R-:W-:Y:S01]  /*11090*/  HMMA.16816.F32.BF16 R124, R60, R58.reuse, R124 ;  /* 0x0000003a3c7c723c */ /* 0x080fe2000004187c */
[----:B------:R-:W2:Y:S01]  /*110a0*/  LDSM.16.MT88.4 R60, [R233+0x1800] ;  /* 0x00180000e93c783b */ /* 0x000ea20000004200 */
[----:B------:R-:W-:Y:S02]  /*110b0*/  MUFU.EX2 R84, R84 ;  /* 0x0000005400547308 */ /* 0x000fe40000000800 */
[----:B------:R-:W-:Y:S01]  /*110c0*/  F2FP.BF16.PACK_AB R57, R176, R177 ;  /* 0x000000b1b039723e */ /* 0x000fe200000010ff */
[--C-:B----4-:R-:W-:Y:S01]  /*110d0*/  FFMA.FTZ R85, R104, c[0x0][0x2d0], -R138.reuse ;  /* 0x0000b40068557a23 */ /* 0x110fe2000001088a */
[----:B------:R-:W-:Y:S01]  /*110e0*/  MOV R104, R156 ;  /* 0x0000009c00687202 */ /* 0x000fe20000000f00 */
[----:B------:R-:W-:Y:S01]  /*110f0*/  FFMA.FTZ R138, R109, c[0x0][0x2d0], -R138 ;  /* 0x0000b4006d8a7a23 */ /* 0x000fe2000001088a */
[----:B------:R-:W-:Y:S04]  /*11100*/  HMMA.16816.F32.BF16 R128, R52, R58, R128 ;  /* 0x0000003a3480723c */ /* 0x000fe80000041880 */
[----:B------:R-:W-:Y:S01]  /*11110*/  MOV R109, R163 ;  /* 0x000000a3006d7202 */ /* 0x000fe20000000f00 */
[----:B------:R-:W-:Y:S01]  /*11120*/  MUFU.EX2 R138, R138 ;  /* 0x0000008a008a7308 */ /* 0x000fe20000000800 */
[--C-:B-1----:R-:W-:Y:S01]  /*11130*/  FFMA.FTZ R86, R114, c[0x0][0x2d0], -R188.reuse ;  /* 0x0000b40072567a23 */ /* 0x102fe200000108bc */
[----:B------:R-:W-:Y:S01]  /*11140*/  F2FP.BF16.PACK_AB R52, R224, R225 ;  /* 0x000000e1e034723e */ /* 0x000fe200000010ff */
[----:B------:R-:W-:Y:S01]  /*11150*/  FFMA.FTZ R133, R133, R155, R215 ;  /* 0x0000009b85857223 */ /* 0x000fe200000100d7 */
[----:B------:R-:W-:Y:S03]  /*11160*/  F2FP.BF16.PACK_AB R54, R222, R223 ;  /* 0x000000dfde36723e */ /* 0x000fe600000010ff */
[----:B------:R-:W-:Y:S01]  /*11170*/  F2FP.BF16.PACK_AB R53, R220, R175 ;  /* 0x000000afdc35723e */ /* 0x000fe200000010ff */
[----:B------:R-:W-:Y:S01]  /*11180*/  FADD.FTZ R133, R216, R133 ;  /* 0x00000085d8857221 */ /* 0x000fe20000010000 */
[----:B------:R-:W-:Y:S01]  /*11190*/  F2FP.BF16.PACK_AB R55, R219, R179 ;  /* 0x000000b3db37723e */ /* 0x000fe200000010ff */
[----:B------:R-:W-:Y:S01]  /*111a0*/  FFMA.FTZ R188, R115, c[0x0][0x2d0], -R188 ;  /* 0x0000b40073bc7a23 */ /* 0x000fe200000108bc */
[----:B------:R-:W-:Y:S01]  /*111b0*/  F2FP.BF16.PACK_AB R58, R183, R214 ;  /* 0x000000d6b73a723e */ /* 0x000fe200000010ff */
[----:B------:R-:W-:Y:S01]  /*111c0*/  MUFU.EX2 R86, R86 ;  /* 0x0000005600567308 */ /* 0x000fe20000000800 */
[----:B------:R-:W-:Y:S01]  /*111d0*/  F2FP.BF16.PACK_AB R59, R180, R181 ;  /* 0x000000b5b43b723e */ /* 0x000fe200000010ff */
[----:B---3--:R-:W-:Y:S02]  /*111e0*/  FFMA.FTZ R132, R132, R154, R212 ;  /* 0x0000009a84847223 */ /* 0x008fe400000100d4 */
[-C--:B------:R-:W-:Y:S03]  /*111f0*/  HMMA.16816.F32.BF16 R4, R52, R64.reuse, R4 ;  /* 0x000000403404723c */ /* 0x080fe60000041804 */
[----:B------:R-:W-:Y:S01]  /*11200*/  FADD.FTZ R132, R213, R132 ;  /* 0x00000084d5847221 */ /* 0x000fe20000010000 */
[----:B------:R-:W-:Y:S02]  /*11210*/  MOV R114, R158 ;  /* 0x0000009e00727202 */ /* 0x000fe40000000f00 */
[----:B------:R-:W-:Y:S01]  /*11220*/  MUFU.EX2 R188, R188 ;  /* 0x000000bc00bc7308 */ /* 0x000fe20000000800 */
[----:B------:R-:W-:Y:S01]  /*11230*/  MOV R115, R157 ;  /* 0x0000009d00737202 */ /* 0x000fe20000000f00 */
[C---:B------:R-:W-:Y:S08]  /*11240*/  HMMA.16816.F32.BF16 R8, R56.reuse, R64, R8 ;  /* 0x000000403808723c */ /* 0x040ff00000041808 */
[-C--:B------:R-:W-:Y:S01]  /*11250*/  HMMA.16816.F32.BF16 R12, R56, R66.reuse, R12 ;  /* 0x00000042380c723c */ /* 0x080fe2000004180c */
[----:B------:R-:W-:Y:S07]  /*11260*/  MUFU.EX2 R113, R87 ;  /* 0x0000005700717308 */ /* 0x000fee0000000800 */
[C---:B------:R-:W-:Y:S01]  /*11270*/  HMMA.16816.F32.BF16 R16, R52.reuse, R66, R16 ;  /* 0x000000423410723c */ /* 0x040fe20000041810 */
[----:B------:R-:W-:Y:S02]  /*11280*/  LDSM.16.MT88.4 R64, [R233+0x2000] ;  /* 0x00200000e940783b */ /* 0x000fe40000004200 */
[----:B------:R-:W-:Y:S05]  /*11290*/  MUFU.EX2 R87, R112 ;  /* 0x0000007000577308 */ /* 0x000fea0000000800 */
[-C--:B--2---:R-:W-:Y:S05]  /*112a0*/  HMMA.16816.F32.BF16 R20, R52, R60.reuse, R20 ;  /* 0x0000003c3414723c */ /* 0x084fea0000041814 */
[----:B------:R-:W-:Y:S03]  /*112b0*/  MUFU.EX2 R96, R96 ;  /* 0x0000006000607308 */ /* 0x000fe60000000800 */
[C---:B------:R-:W-:Y:S07]  /*112c0*/  HMMA.16816.F32.BF16 R24, R56.reuse, R60, R24 ;  /* 0x0000003c3818723c */ /* 0x040fee0000041818 */
[----:B------:R-:W-:Y:S01]  /*112d0*/  MUFU.EX2 R97, R97 ;  /* 0x0000006100617308 */ /* 0x000fe20000000800 */
[-C--:B------:R-:W-:Y:S08]  /*112e0*/  HMMA.16816.F32.BF16 R28, R56, R62.reuse, R28 ;  /* 0x0000003e381c723c */ /* 0x080ff0000004181c */
[C---:B------:R-:W-:Y:S01]  /*112f0*/  HMMA.16816.F32.BF16 R32, R52.reuse, R62, R32 ;  /* 0x0000003e3420723c */ /* 0x040fe20000041820 */
[----:B------:R-:W1:Y:S01]  /*11300*/  LDSM.16.MT88.4 R60, [R229+0x2000] ;  /* 0x00200000e53c783b */ /* 0x000e620000004200 */
[----:B------:R-:W-:Y:S02]  /*11310*/  MUFU.EX2 R98, R98 ;  /* 0x0000006200627308 */ /* 0x000fe40000000800 */
[----:B------:R-:W-:Y:S01]  /*11320*/  FFMA.FTZ R0, R0, R145, R189 ;  /* 0x0000009100007223 */ /* 0x000fe200000100bd */
[----:B------:R-:W-:Y:S03]  /*11330*/  MOV R145, R152 ;  /* 0x0000009800917202 */ /* 0x000fe60000000f00 */
[-C--:B------:R-:W-:Y:S04]  /*11340*/  HMMA.16816.F32.BF16 R36, R52, R68.reuse, R36 ;  /* 0x000000443424723c */ /* 0x080fe80000041824 */
[----:B------:R-:W-:Y:S01]  /*11350*/  MOV R215, R145 ;  /* 0x0000009100d77202 */ /* 0x000fe20000000f00 */
[----:B------:R-:W-:Y:S01]  /*11360*/  MUFU.EX2 R99, R99 ;  /* 0x0000006300637308 */ /* 0x000fe20000000800 */
[----:B------:R-:W-:Y:S02]  /*11370*/  FADD.FTZ R76, R190, R0 ;  /* 0x00000000be4c7221 */ /* 0x000fe40000010000 */
[C---:B------:R-:W-:Y:S04]  /*11380*/  HMMA.16816.F32.BF16 R40, R56.reuse, R68, R40 ;  /* 0x000000443828723c */ /* 0x040fe80000041828 */
[----:B------:R-:W-:Y:S01]  /*11390*/  FFMA.FTZ R134, R134, R147, R217 ;  /* 0x0000009386867223 */ /* 0x000fe200000100d9 */
[----:B------:R-:W-:Y:S01]  /*113a0*/  MOV R147, R153 ;  /* 0x0000009900937202 */ /* 0x000fe20000000f00 */
[----:B------:R-:W-:Y:S01]  /*113b0*/  FADD.FTZ R0, R226, R132 ;  /* 0x00000084e2007221 */ /* 0x000fe20000010000 */
[----:B------:R-:W-:Y:S01]  /*113c0*/  LDSM.16.MT88.4 R152, [R229+0x3000] ;  /* 0x00300000e598783b */ /* 0x000fe20000004200 */
[-C--:B------:R-:W-:Y:S01]  /*113d0*/  HMMA.16816.F32.BF16 R44, R56, R70.reuse, R44 ;  /* 0x00000046382c723c */ /* 0x080fe2000004182c */
[----:B------:R-:W-:Y:S03]  /*113e0*/  MUFU.EX2 R88, R88 ;  /* 0x0000005800587308 */ /* 0x000fe60000000800 */
[----:B------:R-:W-:Y:S01]  /*113f0*/  FADD.FTZ R0, R227, R0 ;  /* 0x00000000e3007221 */ /* 0x000fe20000010000 */
[----:B------:R-:W-:Y:S01]  /*11400*/  MOV R217, R144 ;  /* 0x0000009000d97202 */ /* 0x000fe20000000f00 */
[----:B------:R-:W-:Y:S01]  /*11410*/  FADD.FTZ R134, R218, R134 ;  /* 0x00000086da867221 */ /* 0x000fe20000010000 */
[----:B------:R-:W-:Y:S01]  /*11420*/  MOV R132, R135 ;  /* 0x0000008700847202 */ /* 0x000fe20000000f00 */
[C---:B------:R-:W-:Y:S01]  /*11430*/  HMMA.16816.F32.BF16 R48, R52.reuse, R70, R48 ;  /* 0x000000463430723c */ /* 0x040fe20000041830 */
[----:B------:R-:W2:Y:S02]  /*11440*/  LDSM.16.MT88.4 R68, [R230+0x2000] ;  /* 0x00200000e644783b */ /* 0x000ea40000004200 */
[----:B------:R-:W-:Y:S01]  /*11450*/  MUFU.EX2 R89, R89 ;  /* 0x0000005900597308 */ /* 0x000fe20000000800 */
[----:B------:R-:W-:Y:S02]  /*11460*/  FADD.FTZ R0, R148, R0 ;  /* 0x0000000094007221 */ /* 0x000fe40000010000 */
[----:B------:R-:W-:Y:S02]  /*11470*/  FADD.FTZ R134, R221, R134 ;  /* 0x00000086dd867221 */ /* 0x000fe40000010000 */
[-C--:B------:R-:W-:Y:S05]  /*11480*/  HMMA.16816.F32.BF16 R116, R52, R72.reuse, R116 ;  /* 0x000000483474723c */ /* 0x080fea0000041874 */
[----:B------:R-:W-:Y:S03]  /*11490*/  MUFU.EX2 R90, R90 ;  /* 0x0000005a005a7308 */ /* 0x000fe60000000800 */
[C---:B------:R-:W-:Y:S07]  /*114a0*/  HMMA.16816.F32.BF16 R120, R56.reuse, R72, R120 ;  /* 0x000000483878723c */ /* 0x040fee0000041878 */
[----:B------:R-:W-:Y:S01]  /*114b0*/  MUFU.EX2 R91, R91 ;  /* 0x0000005b005b7308 */ /* 0x000fe20000000800 */
[-C--:B------:R-:W-:Y:S07]  /*114c0*/  HMMA.16816.F32.BF16 R124, R56, R74.reuse, R124 ;  /* 0x0000004a387c723c */ /* 0x080fee000004187c */
[----:B------:R-:W-:Y:S01]  /*114d0*/  F2FP.BF16.PACK_AB R56, R203, R204 ;  /* 0x000000cccb38723e */ /* 0x000fe200000010ff */
[----:B------:R-:W-:Y:S01]  /*114e0*/  HMMA.16816.F32.BF16 R128, R52, R74, R128 ;  /* 0x0000004a3480723c */ /* 0x000fe20000041880 */
[----:B------:R-:W3:Y:S01]  /*114f0*/  LDSM.16.MT88.4 R72, [R232+0x2000] ;  /* 0x00200000e848783b */ /* 0x000ee20000004200 */
[----:B------:R-:W-:Y:S02]  /*11500*/  MUFU.EX2 R92, R92 ;  /* 0x0000005c005c7308 */ /* 0x000fe40000000800 */
[----:B------:R-:W-:Y:S02]  /*11510*/  F2FP.BF16.PACK_AB R57, R82, R83 ;  /* 0x000000535239723e */ /* 0x000fe400000010ff */
[----:B------:R-:W-:Y:S02]  /*11520*/  F2FP.BF16.PACK_AB R58, R201, R202 ;  /* 0x000000cac93a723e */ /* 0x000fe400000010ff */
[----:B------:R-:W-:Y:S04]  /*11530*/  F2FP.BF16.PACK_AB R52, R211, R182 ;  /* 0x000000b6d334723e */ /* 0x000fe800000010ff */
[----:B------:R-:W-:Y:S01]  /*11540*/  F2FP.BF16.PACK_AB R53, R209, R210 ;  /* 0x000000d2d135723e */ /* 0x000fe200000010ff */
[----:B------:R-:W4:Y:S01]  /*11550*/  MUFU.EX2 R93, R93 ;  /* 0x0000005d005d7308 */ /* 0x000f220000000800 */
[----:B------:R-:W-:Y:S02]  /*11560*/  F2FP.BF16.PACK_AB R54, R207, R208 ;  /* 0x000000d0cf36723e */ /* 0x000fe400000010ff */
[----:B------:R-:W-:Y:S02]  /*11570*/  F2FP.BF16.PACK_AB R55, R205, R206 ;  /* 0x000000cecd37723e */ /* 0x000fe400000010ff */
[----:B------:R-:W-:Y:S05]  /*11580*/  F2FP.BF16.PACK_AB R59, R81, R80 ;  /* 0x00000050513b723e */ /* 0x000fea00000010ff */
[-C--:B-1----:R-:W-:Y:S01]  /*11590*/  HMMA.16816.F32.BF16 R4, R52, R60.reuse, R4 ;  /* 0x0000003c3404723c */ /* 0x082fe20000041804 */
[----:B------:R-:W-:Y:S07]  /*115a0*/  MUFU.EX2 R94, R94 ;  /* 0x0000005e005e7308 */ /* 0x000fee0000000800 */
[C---:B------:R-:W-:Y:S03]  /*115b0*/  HMMA.16816.F32.BF16 R8, R56.reuse, R60, R8 ;  /* 0x0000003c3808723c */ /* 0x040fe60000041808 */
[----:B------:R-:W1:Y:S05]  /*115c0*/  MUFU.EX2 R95, R95 ;  /* 0x0000005f005f7308 */ /* 0x000e6a0000000800 */
[-C--:B------:R-:W-:Y:S05]  /*115d0*/  HMMA.16816.F32.BF16 R12, R56, R62.reuse, R12 ;  /* 0x0000003e380c723c */ /* 0x080fea000004180c */
[----:B------:R-:W-:Y:S03]  /*115e0*/  MUFU.EX2 R100, R100 ;  /* 0x0000006400647308 */ /* 0x000fe60000000800 */
[C---:B------:R-:W-:Y:S01]  /*115f0*/  HMMA.16816.F32.BF16 R16, R52.reuse, R62, R16 ;  /* 0x0000003e3410723c */ /* 0x040fe20000041810 */
[----:B------:R-:W1:Y:S06]  /*11600*/  LDSM.16.MT88.4 R60, [R229+0x2800] ;  /* 0x00280000e53c783b */ /* 0x000e6c0000004200 */
[----:B------:R-:W-:Y:S01]  /*11610*/  MUFU.EX2 R101, R101 ;  /* 0x0000006500657308 */ /* 0x000fe20000000800 */
[-C--:B------:R-:W-:Y:S08]  /*11620*/  HMMA.16816.F32.BF16 R20, R52, R64.reuse, R20 ;  /* 0x000000403414723c */ /* 0x080ff00000041814 */
[C---:B------:R-:W-:Y:S01]  /*11630*/  HMMA.16816.F32.BF16 R24, R56.reuse, R64, R24 ;  /* 0x000000403818723c */ /* 0x040fe20000041818 */
[----:B------:R-:W-:Y:S07]  /*11640*/  MUFU.EX2 R102, R102 ;  /* 0x0000006600667308 */ /* 0x000fee0000000800 */
[-C--:B------:R-:W-:Y:S03]  /*11650*/  HMMA.16816.F32.BF16 R28, R56, R66.reuse, R28 ;  /* 0x00000042381c723c */ /* 0x080fe6000004181c */
[----:B------:R-:W-:Y:S05]  /*11660*/  MUFU.EX2 R103, R103 ;  /* 0x0000006700677308 */ /* 0x000fea0000000800 */
[C---:B------:R-:W-:Y:S01]  /*11670*/  HMMA.16816.F32.BF16 R32, R52.reuse, R66, R32 ;  /* 0x000000423420723c */ /* 0x040fe20000041820 */
[----:B------:R-:W1:Y:S04]  /*11680*/  LDSM.16.MT88.4 R64, [R233+0x2800] ;  /* 0x00280000e940783b */ /* 0x000e680000004200 */
[----:B------:R-:W-:Y:S03]  /*11690*/  MUFU.EX2 R85, R85 ;  /* 0x0000005500557308 */ /* 0x000fe60000000800 */
[-C--:B--2---:R-:W-:Y:S07]  /*116a0*/  HMMA.16816.F32.BF16 R36, R52, R68.reuse, R36 ;  /* 0x000000443424723c */ /* 0x084fee0000041824 */
[----:B------:R-:W-:Y:S01]  /*116b0*/  MUFU.EX2 R79, R79 ;  /* 0x0000004f004f7308 */ /* 0x000fe20000000800 */
[C---:B------:R-:W-:Y:S07]  /*116c0*/  HMMA.16816.F32.BF16 R40, R56.reuse, R68, R40 ;  /* 0x000000443828723c */ /* 0x040fee0000041828 */
[----:B------:R-:W-:Y:S01]  /*116d0*/  FADD.FTZ R68, R248, R133 ;  /* 0x00000085f8447221 */ /* 0x000fe20000010000 */
[-C--:B------:R-:W-:Y:S04]  /*116e0*/  HMMA.16816.F32.BF16 R44, R56, R70.reuse, R44 ;  /* 0x00000046382c723c */ /* 0x080fe8000004182c */
[----:B------:R-:W-:Y:S04]  /*116f0*/  FADD.FTZ R78, R250, R68 ;  /* 0x00000044fa4e7221 */ /* 0x000fe80000010000 */
[C---:B------:R-:W-:Y:S01]  /*11700*/  HMMA.16816.F32.BF16 R48, R52.reuse, R70, R48 ;  /* 0x000000463430723c */ /* 0x040fe20000041830 */
[----:B------:R-:W2:Y:S07]  /*11710*/  LDSM.16.MT88.4 R68, [R230+0x2800] ;  /* 0x00280000e644783b */ /* 0x000eae0000004200 */
[-C--:B---3--:R-:W-:Y:S08]  /*11720*/  HMMA.16816.F32.BF16 R116, R52, R72.reuse, R116 ;  /* 0x000000483474723c */ /* 0x088ff00000041874 */
[C---:B------:R-:W-:Y:S08]  /*11730*/  HMMA.16816.F32.BF16 R120, R56.reuse, R72, R120 ;  /* 0x000000483878723c */ /* 0x040ff00000041878 */
[-C--:B------:R-:W-:Y:S07]  /*11740*/  HMMA.16816.F32.BF16 R124, R56, R74.reuse, R124 ;  /* 0x0000004a387c723c */ /* 0x080fee000004187c */
[----:B----4-:R-:W-:Y:S01]  /*11750*/  F2FP.BF16.PACK_AB R58, R93, R92 ;  /* 0x0000005c5d3a723e */ /* 0x010fe200000010ff */
[----:B------:R-:W-:Y:S01]  /*11760*/  HMMA.16816.F32.BF16 R128, R52, R74, R128 ;  /* 0x0000004a3480723c */ /* 0x000fe20000041880 */
[----:B------:R-:W3:Y:S03]  /*11770*/  LDSM.16.MT88.4 R72, [R232+0x2800] ;  /* 0x00280000e848783b */ /* 0x000ee60000004200 */
[----:B------:R-:W-:Y:S01]  /*11780*/  FADD.FTZ R57, R191, R76 ;  /* 0x0000004cbf397221 */ /* 0x000fe20000010000 */
[----:B-1----:R-:W-:Y:S01]  /*11790*/  F2FP.BF16.PACK_AB R59, R95, R94 ;  /* 0x0000005e5f3b723e */ /* 0x002fe200000010ff */
[----:B------:R-:W-:Y:S01]  /*117a0*/  FADD.FTZ R56, R251, R134 ;  /* 0x00000086fb387221 */ /* 0x000fe20000010000 */
[----:B------:R-:W-:Y:S01]  /*117b0*/  F2FP.BF16.PACK_AB R52, R199, R200 ;  /* 0x000000c8c734723e */ /* 0x000fe200000010ff */
[----:B------:R-:W-:Y:S01]  /*117c0*/  FADD.FTZ R77, R193, R57 ;  /* 0x00000039c14d7221 */ /* 0x000fe20000010000 */
[----:B------:R-:W-:Y:S03]  /*117d0*/  F2FP.BF16.PACK_AB R53, R113, R198 ;  /* 0x000000c67135723e */ /* 0x000fe600000010ff */
[----:B------:R-:W-:Y:S01]  /*117e0*/  F2FP.BF16.PACK_AB R54, R97, R96 ;  /* 0x000000606136723e */ /* 0x000fe200000010ff */
[----:B------:R-:W-:Y:S01]  /*117f0*/  FADD.FTZ R76, R249, R56 ;  /* 0x00000038f94c7221 */ /* 0x000fe20000010000 */
[----:B------:R-:W-:Y:S02]  /*11800*/  F2FP.BF16.PACK_AB R55, R99, R98 ;  /* 0x000000626337723e */ /* 0x000fe400000010ff */
[----:B------:R-:W-:Y:S02]  /*11810*/  F2FP.BF16.PACK_AB R56, R89, R88 ;  /* 0x000000585938723e */ /* 0x000fe400000010ff */
[----:B------:R-:W-:Y:S03]  /*11820*/  F2FP.BF16.PACK_AB R57, R91, R90 ;  /* 0x0000005a5b39723e */ /* 0x000fe600000010ff */
[-C--:B------:R-:W-:Y:S08]  /*11830*/  HMMA.16816.F32.BF16 R4, R52, R60.reuse, R4 ;  /* 0x0000003c3404723c */ /* 0x080ff00000041804 */
[C---:B------:R-:W-:Y:S08]  /*11840*/  HMMA.16816.F32.BF16 R8, R56.reuse, R60, R8 ;  /* 0x0000003c3808723c */ /* 0x040ff00000041808 */
[-C--:B------:R-:W-:Y:S08]  /*11850*/  HMMA.16816.F32.BF16 R12, R56, R62.reuse, R12 ;  /* 0x0000003e380c723c */ /* 0x080ff0000004180c */
[C---:B------:R-:W-:Y:S01]  /*11860*/  HMMA.16816.F32.BF16 R16, R52.reuse, R62, R16 ;  /* 0x0000003e3410723c */ /* 0x040fe20000041810 */
[----:B------:R1:W-:Y:S06]  /*11870*/  MUFU.EX2 R63, R3 ;  /* 0x00000003003f7308 */ /* 0x0003ec0000000800 */
[----:B------:R-:W-:Y:S01]  /*11880*/  FADD.FTZ R62, R147, R0 ;  /* 0x00000000933e7221 */ /* 0x000fe20000010000 */
[-C--:B------:R-:W-:Y:S08]  /*11890*/  HMMA.16816.F32.BF16 R20, R52, R64.reuse, R20 ;  /* 0x000000403414723c */ /* 0x080ff00000041814 */
[C---:B------:R-:W-:Y:S01]  /*118a0*/  HMMA.16816.F32.BF16 R24, R56.reuse, R64, R24 ;  /* 0x000000403818723c */ /* 0x040fe20000041818 */
[----:B------:R-:W-:Y:S07]  /*118b0*/  MUFU.EX2 R64, R110 ;  /* 0x0000006e00407308 */ /* 0x000fee0000000800 */
[-C--:B------:R-:W-:Y:S03]  /*118c0*/  HMMA.16816.F32.BF16 R28, R56, R66.reuse, R28 ;  /* 0x00000042381c723c */ /* 0x080fe6000004181c */
[----:B------:R-:W-:Y:S01]  /*118d0*/  MUFU.EX2 R65, R107 ;  /* 0x0000006b00417308 */ /* 0x000fe20000000800 */
[----:B-1----:R-:W-:Y:S04]  /*118e0*/  FADD.FTZ R3, R143, R78 ;  /* 0x0000004e8f037221 */ /* 0x002fe80000010000 */
[C---:B------:R-:W-:Y:S04]  /*118f0*/  HMMA.16816.F32.BF16 R32, R52.reuse, R66, R32 ;  /* 0x000000423420723c */ /* 0x040fe80000041820 */
[----:B------:R-:W-:Y:S01]  /*11900*/  FADD.FTZ R3, R146, R3 ;  /* 0x0000000392037221 */ /* 0x000fe20000010000 */
[----:B------:R-:W1:Y:S03]  /*11910*/  MUFU.EX2 R66, R108 ;  /* 0x0000006c00427308 */ /* 0x000e660000000800 */
[-C--:B--2---:R-:W-:Y:S04]  /*11920*/  HMMA.16816.F32.BF16 R36, R52, R68.reuse, R36 ;  /* 0x000000443424723c */ /* 0x084fe80000041824 */
[----:B------:R-:W-:Y:S04]  /*11930*/  FADD.FTZ R60, R184, R3 ;  /* 0x00000003b83c7221 */ /* 0x000fe80000010000 */
[C---:B------:R-:W-:Y:S08]  /*11940*/  HMMA.16816.F32.BF16 R40, R56.reuse, R68, R40 ;  /* 0x000000443828723c */ /* 0x040ff00000041828 */
[-C--:B------:R-:W-:Y:S08]  /*11950*/  HMMA.16816.F32.BF16 R44, R56, R70.reuse, R44 ;  /* 0x00000046382c723c */ /* 0x080ff0000004182c */
[C---:B------:R-:W-:Y:S07]  /*11960*/  HMMA.16816.F32.BF16 R48, R52.reuse, R70, R48 ;  /* 0x000000463430723c */ /* 0x040fee0000041830 */
[----:B------:R-:W-:Y:S01]  /*11970*/  MOV R70, R2 ;  /* 0x0000000200467202 */ /* 0x000fe20000000f00 */
[-C--:B---3--:R-:W-:Y:S08]  /*11980*/  HMMA.16816.F32.BF16 R116, R52, R72.reuse, R116 ;  /* 0x000000483474723c */ /* 0x088ff00000041874 */
[C---:B------:R-:W-:Y:S08]  /*11990*/  HMMA.16816.F32.BF16 R120, R56.reuse, R72, R120 ;  /* 0x000000483878723c */ /* 0x040ff00000041878 */
[-C--:B------:R-:W-:Y:S07]  /*119a0*/  HMMA.16816.F32.BF16 R124, R56, R74.reuse, R124 ;  /* 0x0000004a387c723c */ /* 0x080fee000004187c */
[----:B------:R-:W-:Y:S01]  /*119b0*/  FADD.FTZ R57, R194, R77 ;  /* 0x0000004dc2397221 */ /* 0x000fe20000010000 */
[----:B------:R-:W-:Y:S04]  /*119c0*/  HMMA.16816.F32.BF16 R128, R52, R74, R128 ;  /* 0x0000004a3480723c */ /* 0x000fe80000041880 */
[----:B------:R-:W-:Y:S01]  /*119d0*/  FADD.FTZ R56, R149, R76 ;  /* 0x0000004c95387221 */ /* 0x000fe20000010000 */
[----:B-1----:R-:W-:Y:S01]  /*119e0*/  F2FP.BF16.PACK_AB R58, R138, R66 ;  /* 0x000000428a3a723e */ /* 0x002fe200000010ff */
[----:B------:R-:W-:Y:S01]  /*119f0*/  FADD.FTZ R61, R195, R57 ;  /* 0x00000039c33d7221 */ /* 0x000fe20000010000 */
[----:B------:R-:W-:Y:S01]  /*11a00*/  F2FP.BF16.PACK_AB R52, R101, R100 ;  /* 0x000000646534723e */ /* 0x000fe200000010ff */
[----:B------:R-:W-:Y:S01]  /*11a10*/  FADD.FTZ R0, R187, R56 ;  /* 0x00000038bb007221 */ /* 0x000fe20000010000 */
[----:B------:R-:W-:Y:S01]  /*11a20*/  F2FP.BF16.PACK_AB R53, R103, R102 ;  /* 0x000000666735723e */ /* 0x000fe200000010ff */
[----:B------:R-:W1:Y:S02]  /*11a30*/  LDSM.16.MT88.4 R184, [R230+0x3000] ;  /* 0x00300000e6b8783b */ /* 0x000e640000004200 */
[----:B------:R-:W-:Y:S01]  /*11a40*/  FADD.FTZ R3, R197, R61 ;  /* 0x0000003dc5037221 */ /* 0x000fe20000010000 */
[----:B------:R-:W-:Y:S01]  /*11a50*/  F2FP.BF16.PACK_AB R54, R139, R87 ;  /* 0x000000578b36723e */ /* 0x000fe200000010ff */
[----:B------:R-:W-:Y:S01]  /*11a60*/  FADD.FTZ R0, R161, R0 ;  /* 0x00000000a1007221 */ /* 0x000fe20000010000 */
[----:B------:R-:W-:Y:S01]  /*11a70*/  F2FP.BF16.PACK_AB R55, R188, R86 ;  /* 0x00000056bc37723e */ /* 0x000fe200000010ff */
[----:B------:R-:W-:Y:S01]  /*11a80*/  FADD.FTZ R3, R196, R3 ;  /* 0x00000003c4037221 */ /* 0x000fe20000010000 */
[----:B------:R-:W-:Y:S01]  /*11a90*/  F2FP.BF16.PACK_AB R56, R84, R85 ;  /* 0x000000555438723e */ /* 0x000fe200000010ff */
[----:B------:R-:W-:Y:S01]  /*11aa0*/  FADD.FTZ R0, R217, R0 ;  /* 0x00000000d9007221 */ /* 0x000fe20000010000 */
[----:B------:R-:W-:Y:S02]  /*11ab0*/  F2FP.BF16.PACK_AB R57, R65, R79 ;  /* 0x0000004f4139723e */ /* 0x000fe400000010ff */
[----:B------:R-:W-:Y:S01]  /*11ac0*/  F2FP.BF16.PACK_AB R59, R63, R64 ;  /* 0x000000403f3b723e */ /* 0x000fe200000010ff */
[-C--:B------:R-:W-:Y:S07]  /*11ad0*/  HMMA.16816.F32.BF16 R140, R52, R152.reuse, R4 ;  /* 0x00000098348c723c */ /* 0x080fee0000041804 */
        /* <DEDUP_REMOVED lines=103> */
[----:B-1----:R-:W-:Y:S02]  /*12150*/  MOV R3, R136 ;  /* 0x0000008800037202 */ /* 0x002fe40000000f00 */
[----:B--2---:R-:W-:Y:S01]  /*12160*/  MOV R0, R137 ;  /* 0x0000008900007202 */ /* 0x004fe20000000f00 */
[----:B------:R-:W-:-:S05]  /*12170*/  @P0 BRA `(.L_x_2757) ;  /* 0xffffc00000000947 */ /* 0x000fca000383ffff */
.L_x_2756:
[----:B------:R-:W-:Y:S02]  /*12180*/  MOV R10, 0x1f ;  /* 0x0000001f000a7802 */ /* 0x000fe40000000f00 */
[----:B------:R-:W-:Y:S01]  /*12190*/  MOV R7, 0xffffffff ;  /* 0xffffffff00077802 */ /* 0x000fe20000000f00 */
[----:B------:R-:W-:Y:S05]  /*121a0*/  BRA.DIV ~URZ, `(.L_x_2758) ;  /* 0x000025527f007947 */ /* 0x000fea000b800000 */
[----:B------:R-:W2:Y:S04]  /*121b0*/  LDL R0, [R1+0x18] ;  /* 0x0000180001007983 */ /* 0x000ea80000100800 */
[----:B--2---:R1:W2:Y:S02]  /*121c0*/  SHFL.BFLY PT, R2, R0, 0x2, 0x1f ;  /* 0x0c401f0000027f89 */ /* 0x0042a400000e0000 */
.L_x_2788:
        /* <DEDUP_REMOVED lines=19> */
.L_x_2789:
        /* <DEDUP_REMOVED lines=102> */
.L_x_2725:
        /* <DEDUP_REMOVED lines=19> */
.L_x_2761:
[----:B---3--:R-:W-:Y:S05]  /*12a90*/  BSYNC B0 ;  /* 0x0000000000007941 */ /* 0x008fea0003800000 */
.L_x_2760:
        /* <DEDUP_REMOVED lines=14> */
[----:B-1----:R-:W-:Y:S05]  /*12b80*/  CALL.REL.NOINC `($__internal_43_$__cuda_sm70_shflsync_idx_p) ;  /* 0x00001ef000007944 */ /* 0x002fea0003c00000 */
.L_x_2764:
        /* <DEDUP_REMOVED lines=152> */
.L_x_2766:
[----:B----4-:R-:W-:Y:S05]  /*13510*/  BSYNC B0 ;  /* 0x0000000000007941 */ /* 0x010fea0003800000 */
.L_x_2765:
        /* <DEDUP_REMOVED lines=36> */
.L_x_2768:
[----:B------:R-:W-:Y:S05]  /*13760*/  BSYNC B0 ;  /* 0x0000000000007941 */ /* 0x000fea0003800000 */
.L_x_2767:
        /* <DEDUP_REMOVED lines=36> */
.L_x_2770:
[----:B------:R-:W-:Y:S05]  /*139b0*/  BSYNC B0 ;  /* 0x0000000000007941 */ /* 0x000fea0003800000 */
.L_x_2769:
        /* <DEDUP_REMOVED lines=37> */
.L_x_2763:
        /* <DEDUP_REMOVED lines=44> */
.L_x_2771:
[----:B------:R-:W-:Y:S05]  /*13ed0*/  BSYNC B1 ;  /* 0x0000000000017941 */ /* 0x000fea0003800000 */
.L_x_2762:
        /* <DEDUP_REMOVED lines=10> */
.L_x_2790:
[----:B------:R-:W5:Y:S01]  /*13f80*/  S2R R2, SR_TID.X ;  /* 0x0000000000027919 */ /* 0x000f620000002100 */
[----:B------:R-:W-:Y:S03]  /*13f90*/  WARPSYNC 0xffffffff ;  /* 0xffffffff00007948 */ /* 0x000fe60003800000 */
[----:B------:R-:W-:Y:S06]  /*13fa0*/  BAR.SYNC.DEFER_BLOCKING 0x4, 0x80 ;  /* 0x0102000000007b1d */ /* 0x000fec0000010000 */
[----:B---3--:R3:W-:Y:S01]  /*13fb0*/  STL [R1+0x6c], R0 ;  /* 0x00006c0001007387 */ /* 0x0087e20000100800 */
[----:B-----5:R-:W-:-:S13]  /*13fc0*/  LOP3.LUT P0, RZ, R2, 0x7f, RZ, 0xc0, !PT ;  /* 0x0000007f02ff7812 */ /* 0x020fda000780c0ff */
[----:B------:R3:W-:Y:S04]  /*13fd0*/  @!P0 STS [0xb100], R26 ;  /* 0x00b1001aff008388 */ /* 0x0007e80000000800 */
[----:B------:R-:W-:Y:S06]  /*13fe0*/  BAR.ARV 0x5, 0x80 ;  /* 0x0142000000007b1d */ /* 0x000fec0000002000 */
.L_x_2772:
[----:B--23--:R-:W2:Y:S02]  /*13ff0*/  LDL R0, [R1+0x6c] ;  /* 0x00006c0001007983 */ /* 0x00cea40000100800 */
[----:B--2---:R-:W-:-:S13]  /*14000*/  ISETP.GE.AND P0, PT, R0, c[0x0][0x538], PT ;  /* 0x00014e0000007a0c */ /* 0x004fda0003f06270 */
[----:B-1--4-:R-:W-:Y:S01]  /*14010*/  @P0 CALL.REL.NOINC `(.L_x_2774) ;  /* 0x0000001000000944 */ /* 0x012fe20003c00000 */
[----:B------:R-:W-:Y:S05]  /*14020*/  BRA `(.L_x_2775) ;  /* 0xfffec6f000007947 */ /* 0x000fea000383ffff */
.L_x_2774:
[----:B------:R-:W-:Y:S05]  /*14030*/  EXIT ;  /* 0x000000000000794d */ /* 0x000fea0003800000 */
.L_x_2726:
[----:B------:R-:W-:Y:S01]  /*14040*/  IMAD.MOV.U32 R10, RZ, RZ, R2 ;  /* 0x000000ffff0a7224 */ /* 0x000fe200078e0002 */
[----:B-1----:R-:W-:Y:S01]  /*14050*/  MOV R8, RZ ;  /* 0x000000ff00087202 */ /* 0x002fe20000000f00 */
[----:B------:R-:W-:Y:S01]  /*14060*/  IMAD.MOV.U32 R7, RZ, RZ, 0x181f ;  /* 0x0000181fff077424 */ /* 0x000fe200078e00ff */
[----:B------:R-:W-:Y:S02]  /*14070*/  MOV R9, 0x14090 ;  /* 0x0001409000097802 */ /* 0x000fe40000000f00 */
[----:B------:R-:W-:Y:S05]  /*14080*/  CALL.REL.NOINC `($__internal_43_$__cuda_sm70_shflsync_idx_p) ;  /* 0x000009f000007944 */ /* 0x000fea0003c00000 */
[----:B------:R-:W-:Y:S01]  /*14090*/  MOV R5, R7 ;  /* 0x0000000700057202 */ /* 0x000fe20000000f00 */
[----:B------:R-:W-:Y:S05]  /*140a0*/  BRA `(.L_x_2776) ;  /* 0xfffed4d000007947 */ /* 0x000fea000383ffff */
.L_x_2727:
[----:B------:R-:W-:Y:S01]  /*140b0*/  IMAD.MOV.U32 R10, RZ, RZ, R3 ;  /* 0x000000ffff0a7224 */ /* 0x000fe200078e0003 */
[----:B-1----:R-:W-:Y:S01]  /*140c0*/  MOV R8, RZ ;  /* 0x000000ff00087202 */ /* 0x002fe20000000f00 */
[----:B------:R-:W-:Y:S01]  /*140d0*/  IMAD.MOV.U32 R7, RZ, RZ, 0x181f ;  /* 0x0000181fff077424 */ /* 0x000fe200078e00ff */
[----:B------:R-:W-:Y:S02]  /*140e0*/  MOV R9, 0x14100 ;  /* 0x0001410000097802 */ /* 0x000fe40000000f00 */
[----:B--23--:R-:W-:Y:S05]  /*140f0*/  CALL.REL.NOINC `($__internal_43_$__cuda_sm70_shflsync_idx_p) ;  /* 0x0000098000007944 */ /* 0x00cfea0003c00000 */
[----:B------:R-:W-:Y:S01]  /*14100*/  MOV R4, R7 ;  /* 0x0000000700047202 */ /* 0x000fe20000000f00 */
[----:B------:R-:W-:Y:S05]  /*14110*/  BRA `(.L_x_2777) ;  /* 0xfffed48000007947 */ /* 0x000fea000383ffff */
.L_x_2730:
[----:B------:R-:W-:Y:S01]  /*14120*/  IMAD.MOV.U32 R10, RZ, RZ, R2 ;  /* 0x000000ffff0a7224 */ /* 0x000fe200078e0002 */
[----:B------:R-:W-:Y:S01]  /*14130*/  MOV R8, 0x1 ;  /* 0x0000000100087802 */ /* 0x000fe20000000f00 */
[----:B------:R-:W-:Y:S01]  /*14140*/  IMAD.MOV.U32 R7, RZ, RZ, 0x181f ;  /* 0x0000181fff077424 */ /* 0x000fe200078e00ff */
[----:B------:R-:W-:-:S02]  /*14150*/  MOV R9, 0x14170 ;  /* 0x0001417000097802 */ /* 0x000fc40000000f00 */
[----:B-1234-:R-:W-:Y:S05]  /*14160*/  CALL.REL.NOINC `($__internal_43_$__cuda_sm70_shflsync_idx_p) ;  /* 0x0000091000007944 */ /* 0x01efea0003c00000 */
[----:B------:R-:W-:Y:S01]  /*14170*/  IMAD.MOV.U32 R6, RZ, RZ, R7 ;  /* 0x000000ffff067224 */ /* 0x000fe200078e0007 */
[----:B------:R-:W-:Y:S01]  /*14180*/  MOV R8, 0x1 ;  /* 0x0000000100087802 */ /* 0x000fe20000000f00 */
[----:B------:R-:W-:Y:S01]  /*14190*/  IMAD.MOV.U32 R10, RZ, RZ, R3 ;  /* 0x000000ffff0a7224 */ /* 0x000fe200078e0003 */
[----:B------:R-:W-:-:S02]  /*141a0*/  MOV R7, 0x181f ;  /* 0x0000181f00077802 */ /* 0x000fc40000000f00 */
[----:B------:R-:W-:Y:S02]  /*141b0*/  MOV R9, 0x141d0 ;  /* 0x000141d000097802 */ /* 0x000fe40000000f00 */
[----:B------:R-:W-:Y:S05]  /*141c0*/  CALL.REL.NOINC `($__internal_43_$__cuda_sm70_shflsync_idx_p) ;  /* 0x000008b000007944 */ /* 0x000fea0003c00000 */
[----:B------:R-:W-:Y:S01]  /*141d0*/  MOV R4, R7 ;  /* 0x0000000700047202 */ /* 0x000fe20000000f00 */
[----:B------:R-:W-:Y:S05]  /*141e0*/  BRA `(.L_x_2778) ;  /* 0xfffed4b000007947 */ /* 0x000fea000383ffff */
.L_x_2733:
[----:B------:R-:W-:Y:S01]  /*141f0*/  IMAD.MOV.U32 R10, RZ, RZ, R2 ;  /* 0x000000ffff0a7224 */ /* 0x000fe200078e0002 */
[----:B------:R-:W-:Y:S01]  /*14200*/  MOV R8, 0x2 ;  /* 0x0000000200087802 */ /* 0x000fe20000000f00 */
[----:B------:R-:W-:Y:S01]  /*14210*/  IMAD.MOV.U32 R7, RZ, RZ, 0x181f ;  /* 0x0000181fff077424 */ /* 0x000fe200078e00ff */
[----:B------:R-:W-:Y:S02]  /*14220*/  MOV R9, 0x14240 ;  /* 0x0001424000097802 */ /* 0x000fe40000000f00 */
[----:B-123--:R-:W-:Y:S05]  /*14230*/  CALL.REL.NOINC `($__internal_43_$__cuda_sm70_shflsync_idx_p) ;  /* 0x0000084000007944 */ /* 0x00efea0003c00000 */
[----:B------:R-:W-:Y:S01]  /*14240*/  MOV R6, R7 ;  /* 0x0000000700067202 */ /* 0x000fe20000000f00 */
[----:B------:R-:W-:Y:S05]  /*14250*/  BRA `(.L_x_2779) ;  /* 0xfffed52000007947 */ /* 0x000fea000383ffff */
.L_x_2734:
[----:B------:R-:W-:Y:S01]  /*14260*/  IMAD.MOV.U32 R10, RZ, RZ, R3 ;  /* 0x000000ffff0a7224 */ /* 0x000fe200078e0003 */
[----:B------:R-:W-:Y:S01]  /*14270*/  MOV R8, 0x2 ;  /* 0x0000000200087802 */ /* 0x000fe20000000f00 */
[----:B------:R-:W-:Y:S01]  /*14280*/  IMAD.MOV.U32 R7, RZ, RZ, 0x181f ;  /* 0x0000181fff077424 */ /* 0x000fe200078e00ff */
[----:B------:R-:W-:Y:S02]  /*14290*/  MOV R9, 0x142b0 ;  /* 0x000142b000097802 */ /* 0x000fe40000000f00 */
[----:B-1234-:R-:W-:Y:S05]  /*142a0*/  CALL.REL.NOINC `($__internal_43_$__cuda_sm70_shflsync_idx_p) ;  /* 0x000007d000007944 */ /* 0x01efea0003c00000 */
[----:B------:R-:W-:Y:S01]  /*142b0*/  MOV R4, R7 ;  /* 0x0000000700047202 */ /* 0x000fe20000000f00 */
[----:B------:R-:W-:Y:S05]  /*142c0*/  BRA `(.L_x_2780) ;  /* 0xfffed4d000007947 */ /* 0x000fea000383ffff */
.L_x_2737:
        /* <DEDUP_REMOVED lines=13> */
.L_x_2740:
[----:B------:R-:W-:Y:S01]  /*143a0*/  IMAD.MOV.U32 R10, RZ, RZ, R2 ;  /* 0x000000ffff0a7224 */ /* 0x000fe200078e0002 */
[----:B------:R-:W-:Y:S01]  /*143b0*/  MOV R8, 0x4 ;  /* 0x0000000400087802 */ /* 0x000fe20000000f00 */
[----:B------:R-:W-:Y:S01]  /*143c0*/  IMAD.MOV.U32 R7, RZ, RZ, 0x181f ;  /* 0x0000181fff077424 */ /* 0x000fe200078e00ff */
[----:B------:R-:W-:Y:S02]  /*143d0*/  MOV R9, 0x143f0 ;  /* 0x000143f000097802 */ /* 0x000fe40000000f00 */
[----:B-1234-:R-:W-:Y:S05]  /*143e0*/  CALL.REL.NOINC `($__internal_43_$__cuda_sm70_shflsync_idx_p) ;  /* 0x0000069000007944 */ /* 0x01efea0003c00000 */
[----:B------:R-:W-:Y:S01]  /*143f0*/  MOV R6, R7 ;  /* 0x0000000700067202 */ /* 0x000fe20000000f00 */
[----:B------:R-:W-:Y:S05]  /*14400*/  BRA `(.L_x_2782) ;  /* 0xfffed56000007947 */ /* 0x000fea000383ffff */
.L_x_2741:
[----:B------:R-:W-:Y:S01]  /*14410*/  IMAD.MOV.U32 R10, RZ, RZ, R3 ;  /* 0x000000ffff0a7224 */ /* 0x000fe200078e0003 */
[----:B------:R-:W-:Y:S01]  /*14420*/  MOV R8, 0x4 ;  /* 0x0000000400087802 */ /* 0x000fe20000000f00 */
[----:B------:R-:W-:Y:S01]  /*14430*/  IMAD.MOV.U32 R7, RZ, RZ, 0x181f ;  /* 0x0000181fff077424 */ /* 0x000fe200078e00ff */
[----:B------:R-:W-:Y:S02]  /*14440*/  MOV R9, 0x14460 ;  /* 0x0001446000097802 */ /* 0x000fe40000000f00 */
[----:B-1234-:R-:W-:Y:S05]  /*14450*/  CALL.REL.NOINC `($__internal_43_$__cuda_sm70_shflsync_idx_p) ;  /* 0x0000062000007944 */ /* 0x01efea0003c00000 */
[----:B------:R-:W-:Y:S01]  /*14460*/  MOV R4, R7 ;  /* 0x0000000700047202 */ /* 0x000fe20000000f00 */
[----:B------:R-:W-:Y:S05]  /*14470*/  BRA `(.L_x_2783) ;  /* 0xfffed51000007947 */ /* 0x000fea000383ffff */
.L_x_2744:
        /* <DEDUP_REMOVED lines=13> */
.L_x_2747:
[----:B------:R-:W-:Y:S01]  /*14550*/  IMAD.MOV.U32 R10, RZ, RZ, R2 ;  /* 0x000000ffff0a7224 */ /* 0x000fe200078e0002 */
[----:B------:R-:W-:Y:S01]  /*14560*/  MOV R8, 0x6 ;  /* 0x0000000600087802 */ /* 0x000fe20000000f00 */
[----:B------:R-:W-:Y:S01]  /*14570*/  IMAD.MOV.U32 R7, RZ, RZ, 0x181f ;  /* 0x0000181fff077424 */ /* 0x000fe200078e00ff */
[----:B------:R-:W-:Y:S02]  /*14580*/  MOV R9, 0x145a0 ;  /* 0x000145a000097802 */ /* 0x000fe40000000f00 */
[----:B-1234-:R-:W-:Y:S05]  /*14590*/  CALL.REL.NOINC `($__internal_43_$__cuda_sm70_shflsync_idx_p) ;  /* 0x000004e000007944 */ /* 0x01efea0003c00000 */
[----:B------:R-:W-:Y:S01]  /*145a0*/  MOV R6, R7 ;  /* 0x0000000700067202 */ /* 0x000fe20000000f00 */
[----:B------:R-:W-:Y:S05]  /*145b0*/  BRA `(.L_x_2785) ;  /* 0xfffed5a000007947 */ /* 0x000fea000383ffff */
.L_x_2748:
[----:B------:R-:W-:Y:S01]  /*145c0*/  IMAD.MOV.U32 R10, RZ, RZ, R3 ;  /* 0x000000ffff0a7224 */ /* 0x000fe200078e0003 */
[----:B------:R-:W-:Y:S01]  /*145d0*/  MOV R8, 0x6 ;  /* 0x0000000600087802 */ /* 0x000fe20000000f00 */
[----:B------:R-:W-:Y:S01]  /*145e0*/  IMAD.MOV.U32 R7, RZ, RZ, 0x181f ;  /* 0x0000181fff077424 */ /* 0x000fe200078e00ff */
[----:B------:R-:W-:Y:S02]  /*145f0*/  MOV R9, 0x14610 ;  /* 0x0001461000097802 */ /* 0x000fe40000000f00 */
[----:B-1234-:R-:W-:Y:S05]  /*14600*/  CALL.REL.NOINC `($__internal_43_$__cuda_sm70_shflsync_idx_p) ;  /* 0x0000047000007944 */ /* 0x01efea0003c00000 */
[----:B------:R-:W-:Y:S01]  /*14610*/  MOV R4, R7 ;  /* 0x0000000700047202 */ /* 0x000fe20000000f00 */
[----:B------:R-:W-:Y:S05]  /*14620*/  BRA `(.L_x_2786) ;  /* 0xfffed55000007947 */ /* 0x000fea000383ffff */
.L_x_2751:
        /* <DEDUP_REMOVED lines=13> */
.L_x_2758:
[----:B------:R1:W5:Y:S01]  /*14700*/  LDL R0, [R1+0x18] ;  /* 0x0000180001007983 */ /* 0x0003620000100800 */
[----:B------:R-:W-:Y:S02]  /*14710*/  MOV R3, 0x2 ;  /* 0x0000000200037802 */ /* 0x000fe40000000f00 */
[----:B------:R-:W-:Y:S02]  /*14720*/  MOV R8, 0x14740 ;  /* 0x0001474000087802 */ /* 0x000fe40000000f00 */
[----:B-1---5:R-:W-:Y:S05]  /*14730*/  CALL.REL.NOINC `($__internal_42_$__cuda_sm70_shflsync_bfly_p) ;  /* 0x0000030000007944 */ /* 0x022fea0003c00000 */
[----:B--2---:R-:W-:Y:S01]  /*14740*/  MOV R2, R3 ;  /* 0x0000000300027202 */ /* 0x004fe20000000f00 */
[----:B-1----:R-:W-:Y:S05]  /*14750*/  BRA `(.L_x_2788) ;  /* 0xffffda7000007947 */ /* 0x002fea000383ffff */
.L_x_2759:
[----:B------:R-:W-:Y:S01]  /*14760*/  IMAD.MOV.U32 R0, RZ, RZ, R2 ;  /* 0x000000ffff007224 */ /* 0x000fe200078e0002 */
[----:B------:R-:W-:Y:S02]  /*14770*/  MOV R3, 0x1 ;  /* 0x0000000100037802 */ /* 0x000fe40000000f00 */
[----:B------:R-:W-:Y:S02]  /*14780*/  MOV R8, 0x147a0 ;  /* 0x000147a000087802 */ /* 0x000fe40000000f00 */
[----:B-----5:R-:W-:Y:S05]  /*14790*/  CALL.REL.NOINC `($__internal_42_$__cuda_sm70_shflsync_bfly_p) ;  /* 0x000002a000007944 */ /* 0x020fea0003c00000 */
[----:B-1----:R1:W5:Y:S01]  /*147a0*/  LDL R0, [R1+0x1c] ;  /* 0x00001c0001007983 */ /* 0x0023620000100800 */
[----:B--2---:R-:W-:Y:S01]  /*147b0*/  FADD.FTZ R2, R2, R3 ;  /* 0x0000000302027221 */ /* 0x004fe20000010000 */
[----:B------:R-:W-:-:S02]  /*147c0*/  MOV R3, 0x2 ;  /* 0x0000000200037802 */ /* 0x000fc40000000f00 */
[----:B------:R-:W-:Y:S02]  /*147d0*/  MOV R8, 0x147f0 ;  /* 0x000147f000087802 */ /* 0x000fe40000000f00 */
[----:B-1---5:R-:W-:Y:S05]  /*147e0*/  CALL.REL.NOINC `($__internal_42_$__cuda_sm70_shflsync_bfly_p) ;  /* 0x0000025000007944 */ /* 0x022fea0003c00000 */
[----:B-1----:R-:W3:Y:S01]  /*147f0*/  LDL.LU R0, [R1+0x1c] ;  /* 0x00001c0001007983 */ /* 0x002ee20000300800 */
[----:B------:R-:W-:Y:S01]  /*14800*/  MOV R8, 0x14850 ;  /* 0x0001485000087802 */ /* 0x000fe20000000f00 */
[----:B--23--:R-:W-:Y:S01]  /*14810*/  FADD.FTZ R4, R0, R3 ;  /* 0x0000000300047221 */ /* 0x00cfe20000010000 */
[----:B------:R-:W-:-:S04]  /*14820*/  MOV R3, 0x1 ;  /* 0x0000000100037802 */ /* 0x000fc80000000f00 */
[----:B------:R-:W-:Y:S02]  /*14830*/  MOV R0, R4 ;  /* 0x0000000400007202 */ /* 0x000fe40000000f00 */
[----:B------:R-:W-:Y:S05]  /*14840*/  CALL.REL.NOINC `($__internal_42_$__cuda_sm70_shflsync_bfly_p) ;  /* 0x000001f000007944 */ /* 0x000fea0003c00000 */
[----:B-1----:R1:W5:Y:S01]  /*14850*/  LDL R0, [R1+0x24] ;  /* 0x0000240001007983 */ /* 0x0023620000100800 */
[----:B--2---:R-:W-:Y:S01]  /*14860*/  FADD.FTZ R4, R4, R3 ;  /* 0x0000000304047221 */ /* 0x004fe20000010000 */
[----:B------:R-:W-:Y:S02]  /*14870*/  MOV R3, 0x2 ;  /* 0x0000000200037802 */ /* 0x000fe40000000f00 */
        /* <DEDUP_REMOVED lines=19> */
[----:B--2---:R-:W-:Y:S01]  /*149b0*/  MOV R8, R3 ;  /* 0x0000000300087202 */ /* 0x004fe20000000f00 */
[----:B-1----:R-:W-:Y:S05]  /*149c0*/  BRA `(.L_x_2789) ;  /* 0xffffd93000007947 */ /* 0x002fea000383ffff */
.L_x_2773:
[----:B------:R-:W-:Y:S01]  /*149d0*/  IMAD.MOV.U32 R10, RZ, RZ, R26 ;  /* 0x000000ffff0a7224 */ /* 0x000fe200078e001a */
[----:B-1----:R-:W-:Y:S01]  /*149e0*/  MOV R8, RZ ;  /* 0x000000ff00087202 */ /* 0x002fe20000000f00 */
[----:B------:R-:W-:Y:S01]  /*149f0*/  IMAD.MOV.U32 R7, RZ, RZ, 0x1f ;  /* 0x0000001fff077424 */ /* 0x000fe200078e00ff */
[----:B----4-:R-:W-:Y:S02]  /*14a00*/  MOV R9, 0x14a20 ;  /* 0x00014a2000097802 */ /* 0x010fe40000000f00 */
[----:B--23--:R-:W-:Y:S05]  /*14a10*/  CALL.REL.NOINC `($__internal_43_$__cuda_sm70_shflsync_idx_p) ;  /* 0x0000006000007944 */ /* 0x00cfea0003c00000 */
[----:B------:R-:W-:Y:S01]  /*14a20*/  MOV R0, R7 ;  /* 0x0000000700007202 */ /* 0x000fe20000000f00 */
[----:B------:R-:W-:Y:S05]  /*14a30*/  BRA `(.L_x_2790) ;  /* 0xfffff54000007947 */ /* 0x000fea000383ffff */
        .weak           $__internal_42_$__cuda_sm70_shflsync_bfly_p
        .type           $__internal_42_$__cuda_sm70_shflsync_bfly_p,@function
        .size           $__internal_42_$__cuda_sm70_shflsync_bfly_p,($__internal_43_$__cuda_sm70_shflsync_idx_p - $__internal_42_$__cuda_sm70_shflsync_bfly_p)
$__internal_42_$__cuda_sm70_shflsync_bfly_p:
[----:B------:R-:W-:Y:S01]  /*14a40*/  MOV R9, 0x0 ;  /* 0x0000000000097802 */ /* 0x000fe20000000f00 */
[----:B------:R-:W-:Y:S04]  /*14a50*/  WARPSYNC R7 ;  /* 0x0000000700007348 */ /* 0x000fe80003800000 */
[----:B------:R1:W2:Y:S01]  /*14a60*/  SHFL.BFLY PT, R3, R0, R3, R10 ;  /* 0x0c00000300037389 */ /* 0x0002a200000e000a */
[----:B------:R-:W-:Y:S05]  /*14a70*/  RET.REL.NODEC R8 `(_ZN7cutlass13device_kernelIN5flash19enable_sm80_to_sm89INS1_16FlashAttnFwdSm80INS1_25CollectiveMainloopFwdSm80ILi4ELi1ELb0EN4cute5tupleIJNS5_1CILi128EEENS7_ILi112EEENS7_ILi64EEEEEELi64ENS_10bfloat16_tEfNS_4arch4Sm80ELb1ELb0ELb0ELb0ELb0ELb0ELb1ELb1EEENS1_21CollectiveEpilogueFwdINS6_IJS8_SA_S9_EEENS6_IJNS7_ILi1EEESI_SI_EEESC_SE_Li128ELb0ELb1ELb1ELb0EEENS1_30DynamicPersistentTileSchedulerILi128ELi128ELb1ELb1ELb0EEEEEEEEEvNT_6ParamsE) ;  /* 0xfffeb58008007950 */ /* 0x000fea0003c3ffff */
        .weak           $__internal_43_$__cuda_sm70_shflsync_idx_p
        .type           $__internal_43_$__cuda_sm70_shflsync_idx_p,@function
        .size           $__internal_43_$__cuda_sm70_shflsync_idx_p,(.L_x_3285 - $__internal_43_$__cuda_sm70_shflsync_idx_p)
$__internal_43_$__cuda_sm70_shflsync_idx_p:
[----:B------:R-:W-:-:S04]  /*14a80*/  MOV R12, 0xffffffff ;  /* 0xffffffff000c7802 */ /* 0x000fc80000000f00 */
[----:B------:R-:W-:Y:S04]  /*14a90*/  WARPSYNC R12 ;  /* 0x0000000c00007348 */ /* 0x000fe80003800000 */
[----:B------:R1:W2:Y:S02]  /*14aa0*/  SHFL.IDX PT, R7, R10, R8, R7 ;  /* 0x000000080a077389 */ /* 0x0002a400000e0007 */
[----:B-1----:R-:W-:Y:S02]  /*14ab0*/  MOV R8, R9 ;  /* 0x0000000900087202 */ /* 0x002fe40000000f00 */
[----:B------:R-:W-:-:S04]  /*14ac0*/  MOV R9, 0x0 ;  /* 0x0000000000097802 */ /* 0x000fc80000000f00 */
[----:B--2---:R-:W-:Y:S05]  /*14ad0*/  RET.REL.NODEC R8 `(_ZN7cutlass13device_kernelIN5flash19enable_sm80_to_sm89INS1_16FlashAttnFwdSm80INS1_25CollectiveMainloopFwdSm80ILi4ELi1ELb0EN4cute5tupleIJNS5_1CILi128EEENS7_ILi112EEENS7_ILi64EEEEEELi64ENS_10bfloat16_tEfNS_4arch4Sm80ELb1ELb0ELb0ELb0ELb0ELb0ELb1ELb1EEENS1_21CollectiveEpilogueFwdINS6_IJS8_SA_S9_EEENS6_IJNS7_ILi1EEESI_SI_EEESC_SE_Li128ELb0ELb1ELb1ELb0EEENS1_30DynamicPersistentTileSchedulerILi128ELi128ELb1ELb1ELb0EEEEEEEEEvNT_6ParamsE) ;  /* 0xfffeb52008007950 */ /* 0x004fea0003c3ffff */
.L_x_2791:
        /* <DEDUP_REMOVED lines=10> */
.L_x_3285:


//--------------------- .text._ZN7cutlass13device_kernelIN5flash19enable_sm80_to_sm89INS1_16FlashAttnFwdSm80INS1_25CollectiveMainloopFwdSm80ILi4ELi1ELb0EN4cute5tupleIJNS5_1CILi128EEENS7_ILi80EEENS7_ILi64EEEEEELi64ENS_10bfloat16_tEfNS_4arch4Sm80ELb1ELb0ELb0ELb1ELb0ELb0ELb1ELb1EEENS1_21CollectiveEpilogueFwdINS6_IJS8_SA_S9_EEENS6_IJNS7_ILi1EEESI_SI_EEESC_SE_Li128ELb1ELb1ELb1ELb0EEENS1_36VarlenDynamicPersistentTileSchedulerILi128ELi80ELi128ELi128ELb1ELb1ELb0ELb1ELb1ELb1EEEEEEEEEvNT_6ParamsE --------------------------
	.section	.text._ZN7cutlass13device_kernelIN5flash19enable_sm80_to_sm89INS1_16FlashAttnFwdSm80INS1_25CollectiveMainloopFwdSm80ILi4ELi1ELb0EN4cute5tupleIJNS5_1CILi128EEENS7_ILi80EEENS7_ILi64EEEEEELi64ENS_10bfloat16_tEfNS_4arch4Sm80ELb1ELb0ELb0ELb1ELb0ELb0ELb1ELb1EEENS1_21CollectiveEpilogueFwdINS6_IJS8_SA_S9_EEENS6_IJNS7_ILi1EEESI_SI_EEESC_SE_Li128ELb1ELb1ELb1ELb0EEENS1_36VarlenDynamicPersistentTileSchedulerILi128ELi80ELi128ELi128ELb1ELb1ELb0ELb1ELb1ELb1EEEEEEEEEvNT_6ParamsE,"ax",@progbits
	.sectioninfo	@"SHI_REGISTERS=255"
	.align	128
.text._ZN7cutlass13device_kernelIN5flash19enable_sm80_to_sm89INS1_16FlashAttnFwdSm80INS1_25CollectiveMainloopFwdSm80ILi4ELi1ELb0EN4cute5tupleIJNS5_1CILi128EEENS7_ILi80EEENS7_ILi64EEEEEELi64ENS_10bfloat16_tEfNS_4arch4Sm80ELb1ELb0ELb0ELb1ELb0ELb0ELb1ELb1EEENS1_21CollectiveEpilogueFwdINS6_IJS8_SA_S9_EEENS6_IJNS7_ILi1EEESI_SI_EEESC_SE_Li128ELb1ELb1ELb1ELb0EEENS1_36VarlenDynamicPersistentTileSchedulerILi128ELi80ELi128ELi128ELb1ELb1ELb0ELb1ELb1ELb1EEEEEEEEEvNT_6ParamsE:
        .type           _ZN7cutlass13device_kernelIN5flash19enable_sm80_to_sm89INS1_16FlashAttnFwdSm80INS1_25CollectiveMainloopFwdSm80ILi4ELi1ELb0EN4cute5tupleIJNS5_1CILi128EEENS7_ILi80EEENS7_ILi64EEEEEELi64ENS_10bfloat16_tEfNS_4arch4Sm80ELb1ELb0ELb0ELb1ELb0ELb0ELb1ELb1EEENS1_21CollectiveEpilogueFwdINS6_IJS8_SA_S9_EEENS6_IJNS7_ILi1EEESI_SI_EEESC_SE_Li128ELb1ELb1ELb1ELb0EEENS1_36VarlenDynamicPersistentTileSchedulerILi128ELi80ELi128ELi128ELb1ELb1ELb0ELb1ELb1ELb1EEEEEEEEEvNT_6ParamsE,@function
        .size           _ZN7cutlass13device_kernelIN5flash19enable_sm80_to_sm89INS1_16FlashAttnFwdSm80INS1_25CollectiveMainloopFwdSm80ILi4ELi1ELb0EN4cute5tupleIJNS5_1CILi128EEENS7_ILi80EEENS7_ILi64EEEEEELi64ENS_10bfloat16_tEfNS_4arch4Sm80ELb1ELb0ELb0ELb1ELb0ELb0ELb1ELb1EEENS1_21CollectiveEpilogueFwdINS6_IJS8_SA_S9_EEENS6_IJNS7_ILi1EEESI_SI_EEESC_SE_Li128ELb1ELb1ELb1ELb0EEENS1_36VarlenDynamicPersistentTileSchedulerILi128ELi80ELi128ELi128ELb1ELb1ELb0ELb1ELb1ELb1EEEEEEEEEvNT_6ParamsE,(.L_x_3288 - _ZN7cutlass13device_kernelIN5flash19enable_sm80_to_sm89INS1_16FlashAttnFwdSm80INS1_25CollectiveMainloopFwdSm80ILi4ELi1ELb0EN4cute5tupleIJNS5_1CILi128EEENS7_ILi80EEENS7_ILi64EEEEEELi64ENS_10bfloat16_tEfNS_4arch4Sm80ELb1ELb0ELb0ELb1ELb0ELb0ELb1ELb1EEENS1_21CollectiveEpilogueFwdINS6_IJS8_SA_S9_EEENS6_IJNS7_ILi1EEESI_SI_EEESC_SE_Li128ELb1ELb1ELb1ELb0EEENS1_36VarlenDynamicPersistentTileSchedulerILi128ELi80ELi128ELi128ELb1ELb1ELb0ELb1ELb1ELb1EEEEEEEEEvNT_6ParamsE)
        .other          _ZN7cutlass13device_kernelIN5flash19enable_sm80_to_sm89INS1_16FlashAttnFwdSm80INS1_25CollectiveMainloopFwdSm80ILi4ELi1ELb0EN4cute5tupleIJNS5_1CILi128EEENS7_ILi80EEENS7_ILi64EEEEEELi64ENS_10bfloat16_tEfNS_4arch4Sm80ELb1ELb0ELb0ELb1ELb0ELb0ELb1ELb1EEENS1_21CollectiveEpilogueFwdINS6_IJS8_SA_S9_EEENS6_IJNS7_ILi1EEESI_SI_EEESC_SE_Li128ELb1ELb1ELb1ELb0EEENS1_36VarlenDynamicPersistentTileSchedulerILi128ELi80ELi128ELi128ELb1ELb1ELb0ELb1ELb1ELb1EEEEEEEEEvNT_6ParamsE,@"STO_CUDA_ENTRY STV_DEFAULT"
_ZN7cutlass13device_kernelIN5flash19enable_sm80_to_sm89INS1_16FlashAttnFwdSm80INS1_25CollectiveMainloopFwdSm80ILi4ELi1ELb0EN4cute5tupleIJNS5_1CILi128EEENS7_ILi80EEENS7_ILi64EEEEEELi64ENS_10bfloat16_tEfNS_4arch4Sm80ELb1ELb0ELb0ELb1ELb0ELb0ELb1ELb1EEENS1_21CollectiveEpilogueFwdINS6_IJS8_SA_S9_EEENS6_IJNS7_ILi1EEESI_SI_EEESC_SE_Li128ELb1ELb1ELb1ELb0EEENS1_36VarlenDynamicPersistentTileSchedulerILi128ELi80ELi128ELi128ELb1ELb1ELb0ELb1ELb1ELb1EEEEEEEEEvNT_6ParamsE:
        /* <DEDUP_REMOVED lines=55> */
.L_x_2797:
        /* <DEDUP_REMOVED lines=17> */
.L_x_2915:
        /* <DEDUP_REMOVED lines=16> */
.L_x_2916:
[----:B--2---:R-:W-:-:S05]  /*0580*/  IMAD R0, R0, c[0x0][0x538], RZ ;  /* 0x00014e0000007a24 */ /* 0x004fca00078e02ff */
[----:B------:R-:W-:-:S04]  /*0590*/  IADD3 R6, R0, R6, RZ ;  /* 0x0000000600067210 */ /* 0x000fc80007ffe0ff */
[----:B------:R-:W-:-:S13]  /*05a0*/  ISETP.GT.AND P0, PT, R6, UR4, PT ;  /* 0x0000000406007c0c */ /* 0x000fda000bf04270 */
[----:B-1----:R-:W-:Y:S05]  /*05b0*/  @!P0 BRA `(.L_x_2797) ;  /* 0xfffffdb000008947 */ /* 0x002fea000383ffff */
.L_x_2793:
[----:B------:R-:W-:-:S05]  /*05c0*/  IADD3 R12, -R0, R6, RZ ;  /* 0x00000006000c7210 */ /* 0x000fca0007ffe1ff */
[----:B------:R-:W-:-:S05]  /*05d0*/  IMAD R0, R4, c[0x0][0x538], R12 ;  /* 0x00014e0004007a24 */ /* 0x000fca00078e020c */
[----:B------:R-:W-:Y:S01]  /*05e0*/  ISETP.GT.AND P0, PT, R0, UR4, PT ;  /* 0x0000000400007c0c */ /* 0x000fe2000bf04270 */
[----:B------:R-:W-:-:S12]  /*05f0*/  BRA.DIV ~URZ, `(.L_x_2798) ;  /* 0x00011b627f007947 */ /* 0x000fd8000b800000 */
[----:B------:R-:W-:-:S04]  /*0600*/  VOTE.ANY R11, PT, !P0 ;  /* 0x00000000000b7806 */ /* 0x000fc800040e0100 */
.L_x_2917:
[----:B------:R-:W1:Y:S02]  /*0610*/  POPC R0, R11 ;  /* 0x0000000b00007309 */ /* 0x000e640000000000 */
[----:B-1----:R-:W-:-:S05]  /*0620*/  IADD3 R2, R0, R7, RZ ;  /* 0x0000000700027210 */ /* 0x002fca0007ffe0ff */
[----:B------:R1:W-:Y:S01]  /*0630*/  STL [R1+0x54], R2 ;  /* 0x0000540201007387 */ /* 0x0003e20000100800 */
[----:B------:R-:W-:Y:S05]  /*0640*/  BRA.DIV ~URZ, `(.L_x_2799) ;  /* 0x00011b627f007947 */ /* 0x000fea000b800000 */
[----:B------:R2:W3:Y:S01]  /*0650*/  SHFL.IDX PT, R13, R10, R0, 0x1f ;  /* 0x00001f000a0d7589 */ /* 0x0004e200000e0000 */
[----:B------:R-:W-:-:S03]  /*0660*/  MOV R6, RZ ;  /* 0x000000ff00067202 */ /* 0x000fc60000000f00 */
[----:B------:R2:W4:Y:S04]  /*0670*/  SHFL.IDX PT, R10, R8, R0, 0x1f ;  /* 0x00001f00080a7589 */ /* 0x00052800000e0000 */
.L_x_2918:
[----:B------:R-:W-:Y:S01]  /*0680*/  ISETP.NE.AND P0, PT, R11, RZ, PT ;  /* 0x000000ff0b00720c */ /* 0x000fe20003f05270 */
[----:B------:R-:W-:-:S12]  /*0690*/  BSSY B0, `(.L_x_2800) ;  /* 0x0000005000007945 */ /* 0x000fd80003800000 */
[----:B------:R-:W-:Y:S05]  /*06a0*/  @!P0 BRA `(.L_x_2801) ;  /* 0x0000003000008947 */ /* 0x000fea0003800000 */
[----:B------:R-:W-:Y:S01]  /*06b0*/  IADD3 R5, R0, -0x1, RZ ;  /* 0xffffffff00057810 */ /* 0x000fe20007ffe0ff */
[----:B------:R-:W-:Y:S05]  /*06c0*/  BRA.DIV ~URZ, `(.L_x_2802) ;  /* 0x00011bc27f007947 */ /* 0x000fea000b800000 */
[----:B------:R1:W2:Y:S02]  /*06d0*/  SHFL.IDX PT, R6, R4, R5, 0x1f ;  /* 0x00001f0504067589 */ /* 0x0002a400000e0000 */
.L_x_2801:
[----:B------:R-:W-:Y:S05]  /*06e0*/  BSYNC B0 ;  /* 0x0000000000007941 */ /* 0x000fea0003800000 */
.L_x_2800:
        /* <DEDUP_REMOVED lines=69> */
.L_x_2804:
        /* <DEDUP_REMOVED lines=46> */
[----:B------:R-:W-:Y:S02]  /*0e20*/  IMAD.MOV.U32 R7, RZ, RZ, R0 ;  /* 0x000000ffff077224 */ /* 0x000fe400078e0000 */
[----:B------:R-:W-:Y:S01]  /*0e30*/  IMAD.MOV.U32 R2, RZ, RZ, RZ ;  /* 0x000000ffff027224 */ /* 0x000fe200078e00ff */
[----:B------:R-:W-:Y:S01]  /*0e40*/  IABS R0, R8 ;  /* 0x0000000800007213 */ /* 0x000fe20000000000 */
[----:B------:R-:W-:-:S04]  /*0e50*/  IMAD R7, R7, R5, RZ ;  /* 0x0000000507077224 */ /* 0x000fc800078e02ff */
        /* <DEDUP_REMOVED lines=20> */
.L_x_2805:
[----:B------:R-:W-:Y:S05]  /*0fa0*/  BSYNC B0 ;  /* 0x0000000000007941 */ /* 0x000fea0003800000 */
.L_x_2803:
[----:B------:R-:W-:-:S04]  /*0fb0*/  LOP3.LUT R0, RZ, R0, RZ, 0x33, !PT ;  /* 0x00000000ff007212 */ /* 0x000fc800078e33ff */
[----:B------:R-:W-:-:S05]  /*0fc0*/  IADD3 R0, R0, R13, RZ ;  /* 0x0000000d00007210 */ /* 0x000fca0007ffe0ff */
[----:B------:R2:W-:Y:S01]  /*0fd0*/  STL [R1+0x4c], R0 ;  /* 0x00004c0001007387 */ /* 0x0005e20000100800 */
[----:B------:R-:W-:Y:S05]  /*0fe0*/  BRA `(.L_x_2806) ;  /* 0x0000006000007947 */ /* 0x000fea0003800000 */
.L_x_2794:
[----:B------:R-:W-:Y:S01]  /*0ff0*/  MOV R0, UR4 ;  /* 0x0000000400007c02 */ /* 0x000fe20008000f00 */
[----:B------:R-:W-:Y:S04]  /*1000*/  STL [R1+0x4c], RZ ;  /* 0x00004cff01007387 */ /* 0x000fe80000100800 */
[----:B------:R-:W-:Y:S04]  /*1010*/  STL [R1+0x50], RZ ;  /* 0x000050ff01007387 */ /* 0x000fe80000100800 */
[----:B------:R1:W-:Y:S02]  /*1020*/  STL [R1+0x48], R0 ;  /* 0x0000480001007387 */ /* 0x0003e40000100800 */
[----:B-1----:R-:W-:-:S05]  /*1030*/  MOV R0, c[0x0][0x53c] ;  /* 0x00014f0000007a02 */ /* 0x002fca0000000f00 */
[----:B------:R1:W-:Y:S02]  /*1040*/  STL [R1+0x54], R0 ;  /* 0x0000540001007387 */ /* 0x0003e40000100800 */
.L_x_2806:
        /* <DEDUP_REMOVED lines=8> */
.L_x_2792:
        /* <DEDUP_REMOVED lines=72> */
[----:B------:R-:W-:Y:S01]  /*1550*/  SHF.R.U32.HI R2, RZ, 0x3, R0 ;  /* 0x00000003ff027819 */ /* 0x000fe20000011600 */
[----:B------:R-:W-:Y:S01]  /*1560*/  IMAD.SHL.U32 R5, R12, 0x40, RZ ;  /* 0x000000400c057824 */ /* 0x000fe200078e00ff */
[----:B------:R-:W-:Y:S01]  /*1570*/  LOP3.LUT R0, R3, 0x1c0, RZ, 0xc0, !PT ;  /* 0x000001c003007812 */ /* 0x000fe200078ec0ff */
[--C-:B------:R-:W-:Y:S01]  /*1580*/  IMAD R6, R6, 0x2, R4.reuse ;  /* 0x0000000206067824 */ /* 0x100fe200078e0204 */
[----:B------:R-:W-:Y:S01]  /*1590*/  LOP3.LUT R3, R7, R2, RZ, 0x3c, !PT ;  /* 0x0000000207037212 */ /* 0x000fe200078e3cff */
[----:B------:R-:W-:Y:S01]  /*15a0*/  IMAD.MOV.U32 R7, RZ, RZ, -0x10 ;  /* 0xfffffff0ff077424 */ /* 0x000fe200078e00ff */
[----:B------:R-:W-:Y:S01]  /*15b0*/  LOP3.LUT R5, R5, 0xfffffe00, RZ, 0xc0, !PT ;  /* 0xfffffe0005057812 */ /* 0x000fe200078ec0ff */
[----:B------:R-:W-:Y:S01]  /*15c0*/  IMAD.MOV.U32 R12, RZ, RZ, 0x40 ;  /* 0x00000040ff0c7424 */ /* 0x000fe200078e00ff */
[----:B------:R-:W-:Y:S01]  /*15d0*/  LEA.HI R2, R0, R0, RZ, 0x1d ;  /* 0x0000000000027211 */ /* 0x000fe200078fe8ff */
[----:B------:R-:W-:Y:S01]  /*15e0*/  IMAD R0, R14, 0x200, R15 ;  /* 0x000002000e007824 */ /* 0x000fe200078e020f */
[CC--:B------:R-:W-:Y:S01]  /*15f0*/  IADD3 R4, R3.reuse, R5.reuse, R4 ;  /* 0x0000000503047210 */ /* 0x0c0fe20007ffe004 */
[----:B------:R-:W-:Y:S01]  /*1600*/  STL [R1+0x98], R16 ;  /* 0x0000981001007387 */ /* 0x000fe20000100800 */
[----:B------:R-:W-:Y:S01]  /*1610*/  LOP3.LUT R5, R3, R5, RZ, 0xfc, !PT ;  /* 0x0000000503057212 */ /* 0x000fe200078efcff */
[----:B------:R-:W-:Y:S01]  /*1620*/  IMAD.IADD R9, R6, 0x1, R2 ;  /* 0x0000000106097824 */ /* 0x000fe200078e0202 */
[----:B------:R-:W-:Y:S01]  /*1630*/  LOP3.LUT P6, RZ, R10, 0x2, RZ, 0xc0, !PT ;  /* 0x000000020aff7812 */ /* 0x000fe200078cc0ff */
[----:B------:R-:W-:Y:S01]  /*1640*/  IMAD R6, R8, 0x10, R18 ;  /* 0x0000001008067824 */ /* 0x000fe200078e0212 */
[----:B------:R-:W-:Y:S01]  /*1650*/  LOP3.LUT P5, RZ, R10, 0x4, RZ, 0xc0, !PT ;  /* 0x000000040aff7812 */ /* 0x000fe200078ac0ff */
[----:B------:R-:W-:Y:S01]  /*1660*/  IMAD.MOV.U32 R10, RZ, RZ, 0x20 ;  /* 0x00000020ff0a7424 */ /* 0x000fe200078e00ff */
[----:B------:R-:W-:-:S02]  /*1670*/  LOP3.LUT R3, R11, 0x7ffffffc, RZ, 0xc0, !PT ;  /* 0x7ffffffc0b037812 */ /* 0x000fc400078ec0ff */
[----:B------:R-:W-:Y:S01]  /*1680*/  LOP3.LUT P3, RZ, R8, 0x4, RZ, 0xc0, !PT ;  /* 0x0000000408ff7812 */ /* 0x000fe2000786c0ff */
[----:B------:R-:W-:Y:S01]  /*1690*/  IMAD.IADD R8, R16, 0x1, R13 ;  /* 0x0000000110087824 */ /* 0x000fe200078e020d */
[----:B------:R-:W-:Y:S01]  /*16a0*/  LEA R119, R0, 0x2900, 0x1 ;  /* 0x0000290000777811 */ /* 0x000fe200078e08ff */
[----:B------:R-:W-:Y:S01]  /*16b0*/  IMAD.IADD R3, R17, 0x1, -R3 ;  /* 0x0000000111037824 */ /* 0x000fe200078e0a03 */
[----:B------:R-:W-:Y:S01]  /*16c0*/  SEL R7, R7, 0x10, !P0 ;  /* 0x0000001007077807 */ /* 0x000fe20004000000 */
[----:B------:R1:W-:Y:S01]  /*16d0*/  STL [R1+0x88], R6 ;  /* 0x0000880601007387 */ /* 0x0003e20000100800 */
[----:B------:R-:W-:Y:S01]  /*16e0*/  LEA R9, R9, 0x80, 0x1 ;  /* 0x0000008009097811 */ /* 0x000fe200078e08ff */
        /* <DEDUP_REMOVED lines=41> */
.L_x_2914:
        /* <DEDUP_REMOVED lines=41> */
.L_x_2807:
[----:B------:R-:W-:-:S04]  /*1c10*/  ISETP.NE.U32.AND P2, PT, RZ, c[0x0][0x368], PT ;  /* 0x0000da00ff007a0c */ /* 0x000fc80003f45070 */
[----:B------:R-:W-:-:S13]  /*1c20*/  ISETP.NE.AND.EX P2, PT, RZ, c[0x0][0x36c], PT, P2 ;  /* 0x0000db00ff007a0c */ /* 0x000fda0003f45320 */
[----:B------:R-:W-:Y:S05]  /*1c30*/  @!P2 BRA `(.L_x_2808) ;  /* 0x000000400000a947 */ /* 0x000fea0003800000 */
[----:B-1----:R-:W-:-:S04]  /*1c40*/  LEA R2, P2, R23, c[0x0][0x368], 0x2 ;  /* 0x0000da0017027a11 */ /* 0x002fc800078410ff */
[----:B------:R-:W-:-:S05]  /*1c50*/  LEA.HI.X R3, R23, c[0x0][0x36c], R13, 0x2, P2 ;  /* 0x0000db0017037a11 */ /* 0x000fca00010f140d */
[----:B------:R1:W5:Y:S01]  /*1c60*/  LDG.E R0, [R2.64] ;  /* 0x0000000802007981 */ /* 0x000362000c1e1900 */
[----:B------:R-:W-:Y:S05]  /*1c70*/  BRA `(.L_x_2809) ;  /* 0x0000005000007947 */ /* 0x000fea0003800000 */
.L_x_2808:
[----:B-1----:R-:W-:Y:S01]  /*1c80*/  MOV R0, c[0x0][0x1d0] ;  /* 0x0000740000007a02 */ /* 0x002fe20000000f00 */
[----:B------:R-:W-:Y:S05]  /*1c90*/  @!P0 BRA `(.L_x_2809) ;  /* 0x0000003000008947 */ /* 0x000fea0003800000 */
[----:B------:R-:W2:Y:S04]  /*1ca0*/  LDG.E R4, [R2.64] ;  /* 0x0000000802047981 */ /* 0x000ea8000c1e1900 */
[----:B------:R-:W2:Y:S02]  /*1cb0*/  LDG.E R0, [R2.64+0x4] ;  /* 0x0000040802007981 */ /* 0x000ea4000c1e1900 */
[----:B--2---:R-:W-:Y:S02]  /*1cc0*/  IADD3 R0, -R4, R0, RZ ;  /* 0x0000000004007210 */ /* 0x004fe40007ffe1ff */
.L_x_2809:
        /* <DEDUP_REMOVED lines=66> */
.L_x_2811:
[----:B------:R-:W-:Y:S05]  /*20f0*/  BSYNC B0 ;  /* 0x0000000000007941 */ /* 0x000fea0003800000 */
.L_x_2810:
        /* <DEDUP_REMOVED lines=129> */
.L_x_2919:
[----:B------:R-:W-:Y:S05]  /*2910*/  BRA.DIV ~URZ, `(.L_x_2814) ;  /* 0x0000fa427f007947 */ /* 0x000fea000b800000 */
[----:B------:R3:W4:Y:S02]  /*2920*/  SHFL.IDX PT, R2, R7, RZ, 0x181f ;  /* 0x00181fff07027589 */ /* 0x00072400000e0000 */
.L_x_2920:
        /* <DEDUP_REMOVED lines=12> */
.L_x_2816:
[----:B------:R-:W-:Y:S05]  /*29f0*/  BSYNC B0 ;  /* 0x0000000000007941 */ /* 0x000fea0003800000 */
.L_x_2815:
[----:B------:R-:W-:Y:S05]  /*2a00*/  BRA.DIV ~URZ, `(.L_x_2817) ;  /* 0x0000f9c27f007947 */ /* 0x000fea000b800000 */
[----:B--2---:R2:W1:Y:S04]  /*2a10*/  SHFL.IDX PT, R8, R6, 0x1, 0x181f ;  /* 0x00381f0006087f89 */ /* 0x00446800000e0000 */
[----:B----4-:R2:W4:Y:S02]  /*2a20*/  SHFL.IDX PT, R2, R7, 0x1, 0x181f ;  /* 0x00381f0007027f89 */ /* 0x01052400000e0000 */
.L_x_2921:
        /* <DEDUP_REMOVED lines=11> */
.L_x_2819:
[----:B------:R-:W-:Y:S05]  /*2ae0*/  BSYNC B0 ;  /* 0x0000000000007941 */ /* 0x000fea0003800000 */
.L_x_2818:
[----:B------:R-:W-:Y:S05]  /*2af0*/  BRA.DIV ~URZ, `(.L_x_2820) ;  /* 0x0000f9a27f007947 */ /* 0x000fea000b800000 */
[----:B-1----:R1:W2:Y:S02]  /*2b00*/  SHFL.IDX PT, R8, R6, 0x2, 0x181f ;  /* 0x00581f0006087f89 */ /* 0x0022a400000e0000 */
.L_x_2922:
[----:B------:R-:W-:Y:S05]  /*2b10*/  BRA.DIV ~URZ, `(.L_x_2821) ;  /* 0x0000f9f27f007947 */ /* 0x000fea000b800000 */
[----:B----4-:R4:W1:Y:S02]  /*2b20*/  SHFL.IDX PT, R2, R7, 0x2, 0x181f ;  /* 0x00581f0007027f89 */ /* 0x01086400000e0000 */
.L_x_2923:
        /* <DEDUP_REMOVED lines=11> */
.L_x_2823:
[----:B------:R-:W-:Y:S05]  /*2be0*/  BSYNC B0 ;  /* 0x0000000000007941 */ /* 0x000fea0003800000 */
.L_x_2822:
[----:B------:R-:W-:Y:S05]  /*2bf0*/  BRA.DIV ~URZ, `(.L_x_2824) ;  /* 0x0000f9827f007947 */ /* 0x000fea000b800000 */
[----:B--2---:R2:W3:Y:S04]  /*2c00*/  SHFL.IDX PT, R8, R6, 0x3, 0x181f ;  /* 0x00781f0006087f89 */ /* 0x0044e800000e0000 */
[----:B-1----:R2:W1:Y:S02]  /*2c10*/  SHFL.IDX PT, R2, R7, 0x3, 0x181f ;  /* 0x00781f0007027f89 */ /* 0x00246400000e0000 */
.L_x_2924:
        /* <DEDUP_REMOVED lines=11> */
.L_x_2826:
[----:B------:R-:W-:Y:S05]  /*2cd0*/  BSYNC B0 ;  /* 0x0000000000007941 */ /* 0x000fea0003800000 */
.L_x_2825:
[----:B------:R-:W-:Y:S05]  /*2ce0*/  BRA.DIV ~URZ, `(.L_x_2827) ;  /* 0x0000f9627f007947 */ /* 0x000fea000b800000 */
[----:B---3--:R3:W2:Y:S02]  /*2cf0*/  SHFL.IDX PT, R8, R6, 0x4, 0x181f ;  /* 0x00981f0006087f89 */ /* 0x0086a400000e0000 */
.L_x_2925:
[----:B------:R-:W-:Y:S05]  /*2d00*/  BRA.DIV ~URZ, `(.L_x_2828) ;  /* 0x0000f9b27f007947 */ /* 0x000fea000b800000 */
[----:B-1----:R1:W3:Y:S02]  /*2d10*/  SHFL.IDX PT, R2, R7, 0x4, 0x181f ;  /* 0x00981f0007027f89 */ /* 0x0022e400000e0000 */
.L_x_2926:
        /* <DEDUP_REMOVED lines=11> */
.L_x_2830:
[----:B------:R-:W-:Y:S05]  /*2dd0*/  BSYNC B0 ;  /* 0x0000000000007941 */ /* 0x000fea0003800000 */
.L_x_2829:
[----:B------:R-:W-:Y:S05]  /*2de0*/  BRA.DIV ~URZ, `(.L_x_2831) ;  /* 0x0000f9427f007947 */ /* 0x000fea000b800000 */
[----:B--2---:R2:W1:Y:S04]  /*2df0*/  SHFL.IDX PT, R8, R6, 0x5, 0x181f ;  /* 0x00b81f0006087f89 */ /* 0x00446800000e0000 */
[----:B---3--:R2:W3:Y:S02]  /*2e00*/  SHFL.IDX PT, R2, R7, 0x5, 0x181f ;  /* 0x00b81f0007027f89 */ /* 0x0084e400000e0000 */
.L_x_2927:
        /* <DEDUP_REMOVED lines=11> */
.L_x_2833:
[----:B------:R-:W-:Y:S05]  /*2ec0*/  BSYNC B0 ;  /* 0x0000000000007941 */ /* 0x000fea0003800000 */
.L_x_2832:
[----:B------:R-:W-:Y:S05]  /*2ed0*/  BRA.DIV ~URZ, `(.L_x_2834) ;  /* 0x0000f9227f007947 */ /* 0x000fea000b800000 */
[----:B-1----:R1:W2:Y:S02]  /*2ee0*/  SHFL.IDX PT, R8, R6, 0x6, 0x181f ;  /* 0x00d81f0006087f89 */ /* 0x0022a400000e0000 */
.L_x_2928:
[----:B------:R-:W-:Y:S05]  /*2ef0*/  BRA.DIV ~URZ, `(.L_x_2835) ;  /* 0x0000f9727f007947 */ /* 0x000fea000b800000 */
[----:B---3--:R3:W1:Y:S02]  /*2f00*/  SHFL.IDX PT, R2, R7, 0x6, 0x181f ;  /* 0x00d81f0007027f89 */ /* 0x00866400000e0000 */
.L_x_2929:
        /* <DEDUP_REMOVED lines=11> */
.L_x_2837:
[----:B------:R-:W-:Y:S05]  /*2fc0*/  BSYNC B0 ;  /* 0x0000000000007941 */ /* 0x000fea0003800000 */
.L_x_2836:
[----:B------:R-:W-:Y:S05]  /*2fd0*/  BRA.DIV ~URZ, `(.L_x_2838) ;  /* 0x0000f9027f007947 */ /* 0x000fea000b800000 */
[----:B-12---:R-:W1:Y:S04]  /*2fe0*/  SHFL.IDX PT, R6, R6, 0x7, 0x181f ;  /* 0x00f81f0006067f89 */ /* 0x006e6800000e0000 */
[----:B------:R2:W3:Y:S02]  /*2ff0*/  SHFL.IDX PT, R2, R7, 0x7, 0x181f ;  /* 0x00f81f0007027f89 */ /* 0x0004e400000e0000 */
.L_x_2930:
        /* <DEDUP_REMOVED lines=18> */
[----:B------:R-:W-:Y:S01]  /*3120*/  IMAD.MOV.U32 R61, RZ, RZ, -0x50 ;  /* 0xffffffb0ff3d7424 */ /* 0x000fe200078e00ff */
[----:B------:R-:W-:Y:S01]  /*3130*/  SHF.R.S32.HI R21, RZ, 0x1f, R60 ;  /* 0x0000001fff157819 */ /* 0x000fe2000001143c */
[----:B-1----:R-:W-:Y:S01]  /*3140*/  IMAD.WIDE.U32 R2, R60, c[0x0][0x1e0], RZ ;  /* 0x000078003c027a25 */ /* 0x002fe200078e00ff */
[----:B------:R-:W4:Y:S01]  /*3150*/  LDL R248, [R1+0x10] ;  /* 0x0000100001f87983 */ /* 0x000f220000100800 */
[----:B------:R-:W-:-:S02]  /*3160*/  ULDC.64 UR4, c[0x0][0x208] ;  /* 0x0000820000047ab9 */ /* 0x000fc40000000a00 */
[----:B------:R-:W-:Y:S02]  /*3170*/  IMAD R61, R245, R61, 0x50 ;  /* 0x00000050f53d7424 */ /* 0x000fe400078e023d */
        /* <DEDUP_REMOVED lines=8> */
[----:B------:R-:W-:Y:S01]  /*3200*/  IMAD.MOV.U32 R117, RZ, RZ, c[0x0][0x1e4] ;  /* 0x00007900ff757624 */ /* 0x000fe200078e00ff */
[----:B------:R-:W-:Y:S02]  /*3210*/  USHF.L.U32 UR7, UR4, 0x5, URZ ;  /* 0x0000000504077899 */ /* 0x000fe4000800063f */
[----:B------:R-:W-:Y:S02]  /*3220*/  UMOV UR6, 0x5 ;  /* 0x0000000500067882 */ /* 0x000fe40000000000 */
[----:B------:R-:W-:Y:S01]  /*3230*/  USHF.L.U64.HI UR5, UR4, UR6, UR5 ;  /* 0x0000000604057299 */ /* 0x000fe20008010205 */
[----:B------:R-:W-:Y:S01]  /*3240*/  BAR.SYNC.DEFER_BLOCKING 0x0 ;  /* 0x0000000000007b1d */ /* 0x000fe20000010000 */
[----:B---3--:R-:W-:-:S04]  /*3250*/  IADD3 R20, R61, R249, -R7 ;  /* 0x000000f93d147210 */ /* 0x008fc80007ffe807 */
[C---:B------:R-:W-:Y:S02]  /*3260*/  ISETP.GE.AND P5, PT, R20.reuse, 0x11, PT ;  /* 0x000000111400780c */ /* 0x040fe40003fa6270 */
[----:B------:R-:W-:Y:S01]  /*3270*/  ISETP.GE.AND P1, PT, R20, 0x1, PT ;  /* 0x000000011400780c */ /* 0x000fe20003f26270 */
[----:B-----5:R-:W-:Y:S02]  /*3280*/  IMAD.MOV.U32 R63, RZ, RZ, R5 ;  /* 0x000000ffff3f7224 */ /* 0x020fe400078e0005 */
[----:B--2---:R-:W-:-:S04]  /*3290*/  IMAD.MOV.U32 R62, RZ, RZ, R8 ;  /* 0x000000ffff3e7224 */ /* 0x004fc800078e0008 */
[----:B------:R-:W-:Y:S01]  /*32a0*/  IMAD.WIDE.U32 R2, R2, 0x50, R62 ;  /* 0x0000005002027825 */ /* 0x000fe200078e003e */
[----:B------:R-:W-:-:S03]  /*32b0*/  ISETP.GE.AND P3, PT, R20, 0x21, PT ;  /* 0x000000211400780c */ /* 0x000fc60003f66270 */
[----:B------:R-:W-:Y:S01]  /*32c0*/  IMAD.IADD R3, R3, 0x1, R0 ;  /* 0x0000000103037824 */ /* 0x000fe200078e0200 */
[----:B------:R-:W-:Y:S02]  /*32d0*/  @P5 LEA R0, P2, R116, R2, 0x4 ;  /* 0x0000000274005211 */ /* 0x000fe400078420ff */
[----:B------:R-:W-:Y:S02]  /*32e0*/  @P1 LEA R4, P0, R2, c[0x0][0x1c8], 0x1 ;  /* 0x0000720002041a11 */ /* 0x000fe400078008ff */
[----:B------:R-:W-:Y:S02]  /*32f0*/  @P5 LEA.HI.X R6, R116, R3, R117, 0x4, P2 ;  /* 0x0000000374065211 */ /* 0x000fe400010f2475 */
[----:B------:R-:W-:Y:S02]  /*3300*/  @P1 LEA.HI.X R5, R2, c[0x0][0x1cc], R3, 0x1, P0 ;  /* 0x0000730002051a11 */ /* 0x000fe400000f0c03 */
[----:B------:R-:W-:Y:S01]  /*3310*/  ISETP.GE.AND P2, PT, R20, 0x31, PT ;  /* 0x000000311400780c */ /* 0x000fe20003f46270 */
        /* <DEDUP_REMOVED lines=8> */
[----:B------:R-:W-:-:S02]  /*33a0*/  @P3 IADD3 R0, P0, R2, R8, RZ ;  /* 0x0000000802003210 */ /* 0x000fc40007f1e0ff */
[----:B------:R-:W-:Y:S01]  /*33b0*/  ISETP.GE.AND P1, PT, R20, 0x41, PT ;  /* 0x000000411400780c */ /* 0x000fe20003f26270 */
[----:B------:R2:W-:Y:S01]  /*33c0*/  @P5 LDGSTS.E.BYPASS.LTC128B.128 [R216+0x3100], [R10.64], !P6 ;  /* 0x031000000ad85fae */ /* 0x0005e2000f101d48 */
[----:B------:R-:W-:Y:S01]  /*33d0*/  @P3 IADD3.X R6, R3, R9, R6, P0, !PT ;  /* 0x0000000903063210 */ /* 0x000fe200007fe406 */
[----:B------:R-:W-:Y:S01]  /*33e0*/  @P2 IMAD R7, R117, 0x30, RZ ;  /* 0x0000003075072824 */ /* 0x000fe200078e02ff */
        /* <DEDUP_REMOVED lines=18> */
[----:B------:R-:W1:Y:S04]  /*3510*/  LDSM.16.M88.4 R16, [R119] ;  /* 0x000000007710783b */ /* 0x000e680000000200 */
[----:B------:R-:W5:Y:S04]  /*3520*/  LDSM.16.M88.4 R12, [R119+0x800] ;  /* 0x00080000770c783b */ /* 0x000f680000000200 */
[----:B------:R-:W4:Y:S04]  /*3530*/  LDSM.16.M88.4 R24, [R119+0x1000] ;  /* 0x001000007718783b */ /* 0x000f280000000200 */
[----:B------:R-:W4:Y:S04]  /*3540*/  LDSM.16.M88.4 R32, [R119+0x1800] ;  /* 0x001800007720783b */ /* 0x000f280000000200 */
[----:B------:R-:W4:Y:S04]  /*3550*/  LDSM.16.M88.4 R28, [R119+0x2000] ;  /* 0x00200000771c783b */ /* 0x000f280000000200 */
[----:B--2---:R-:W2:Y:S01]  /*3560*/  LDSM.16.M88.4 R8, [R206] ;  /* 0x00000000ce08783b */ /* 0x004ea20000000200 */
[----:B------:R-:W-:-:S02]  /*3570*/  IMAD R0, R21, c[0x0][0x208], RZ ;  /* 0x0000820015007a24 */ /* 0x000fc400078e02ff */
[C---:B---3--:R-:W-:Y:S01]  /*3580*/  IMAD.WIDE.U32 R2, R60.reuse, c[0x0][0x208], RZ ;  /* 0x000082003c027a25 */ /* 0x048fe200078e00ff */
[----:B------:R-:W-:Y:S03]  /*3590*/  LDSM.16.M88.4 R36, [R213] ;  /* 0x00000000d524783b */ /* 0x000fe60000000200 */
[----:B------:R-:W-:Y:S01]  /*35a0*/  IMAD R0, R60, c[0x0][0x20c], R0 ;  /* 0x000083003c007a24 */ /* 0x000fe200078e0200 */
[----:B------:R-:W-:Y:S03]  /*35b0*/  LDSM.16.M88.4 R56, [R214] ;  /* 0x00000000d638783b */ /* 0x000fe60000000200 */
[----:B------:R-:W-:Y:S01]  /*35c0*/  IMAD.IADD R0, R3, 0x1, R0 ;  /* 0x0000000103007824 */ /* 0x000fe200078e0200 */
[----:B------:R-:W-:Y:S01]  /*35d0*/  ISETP.GE.AND P1, PT, R22, c[0x0][0x1d4], PT ;  /* 0x0000750016007a0c */ /* 0x000fe20003f26270 */
[----:B------:R-:W-:Y:S02]  /*35e0*/  LDSM.16.M88.4 R64, [R210] ;  /* 0x00000000d240783b */ /* 0x000fe40000000200 */
[----:B------:R-:W-:Y:S01]  /*35f0*/  IMAD R0, R0, 0x50, RZ ;  /* 0x0000005000007824 */ /* 0x000fe200078e02ff */
[C---:B-1----:R-:W-:Y:S08]  /*3600*/  HMMA.16816.F32.BF16 R40, R4.reuse, R16, RZ ;  /* 0x000000100428723c */ /* 0x042ff000000418ff */
[C---:B-----5:R-:W-:Y:S08]  /*3610*/  HMMA.16816.F32.BF16 R44, R4.reuse, R12, RZ ;  /* 0x0000000c042c723c */ /* 0x060ff000000418ff */
[C---:B----4-:R-:W-:Y:S08]  /*3620*/  HMMA.16816.F32.BF16 R48, R4.reuse, R24, RZ ;  /* 0x000000180430723c */ /* 0x050ff000000418ff */
[C---:B------:R-:W-:Y:S08]  /*3630*/  HMMA.16816.F32.BF16 R52, R4.reuse, R32, RZ ;  /* 0x000000200434723c */ /* 0x040ff000000418ff */
[C---:B------:R-:W-:Y:S08]  /*3640*/  HMMA.16816.F32.BF16 R68, R4.reuse, R28, RZ ;  /* 0x0000001c0444723c */ /* 0x040ff000000418ff */
[C---:B------:R-:W-:Y:S08]  /*3650*/  HMMA.16816.F32.BF16 R72, R4.reuse, R18, RZ ;  /* 0x000000120448723c */ /* 0x040ff000000418ff */
[C---:B------:R-:W-:Y:S08]  /*3660*/  HMMA.16816.F32.BF16 R80, R4.reuse, R14, RZ ;  /* 0x0000000e0450723c */ /* 0x040ff000000418ff */
[C---:B------:R-:W-:Y:S08]  /*3670*/  HMMA.16816.F32.BF16 R100, R4.reuse, R26, RZ ;  /* 0x0000001a0464723c */ /* 0x040ff000000418ff */
[C---:B------:R-:W-:Y:S08]  /*3680*/  HMMA.16816.F32.BF16 R120, R4.reuse, R34, RZ ;  /* 0x000000220478723c */ /* 0x040ff000000418ff */
[----:B------:R-:W-:Y:S01]  /*3690*/  HMMA.16816.F32.BF16 R112, R4, R30, RZ ;  /* 0x0000001e0470723c */ /* 0x000fe200000418ff */
[----:B------:R-:W1:Y:S07]  /*36a0*/  LDSM.16.M88.4 R4, [R209+0x2000] ;  /* 0x00200000d104783b */ /* 0x000e6e0000000200 */
[C---:B--2---:R-:W-:Y:S08]  /*36b0*/  HMMA.16816.F32.BF16 R124, R8.reuse, R16, RZ ;  /* 0x00000010087c723c */ /* 0x044ff000000418ff */
[C---:B------:R-:W-:Y:S08]  /*36c0*/  HMMA.16816.F32.BF16 R148, R8.reuse, R18, RZ ;  /* 0x000000120894723c */ /* 0x040ff000000418ff */
[C---:B------:R-:W-:Y:S08]  /*36d0*/  HMMA.16816.F32.BF16 R108, R8.reuse, R12, RZ ;  /* 0x0000000c086c723c */ /* 0x040ff000000418ff */
[C---:B------:R-:W-:Y:S08]  /*36e0*/  HMMA.16816.F32.BF16 R144, R8.reuse, R14, RZ ;  /* 0x0000000e0890723c */ /* 0x040ff000000418ff */
[C---:B------:R-:W-:Y:S08]  /*36f0*/  HMMA.16816.F32.BF16 R104, R8.reuse, R24, RZ ;  /* 0x000000180868723c */ /* 0x040ff000000418ff */
[C---:B------:R-:W-:Y:S01]  /*3700*/  HMMA.16816.F32.BF16 R128, R8.reuse, R26, RZ ;  /* 0x0000001a0880723c */ /* 0x040fe200000418ff */
[----:B------:R-:W-:Y:S07]  /*3710*/  LDSM.16.M88.4 R24, [R211] ;  /* 0x00000000d318783b */ /* 0x000fee0000000200 */
[C---:B------:R-:W-:Y:S08]  /*3720*/  HMMA.16816.F32.BF16 R96, R8.reuse, R32, RZ ;  /* 0x000000200860723c */ /* 0x040ff000000418ff */
[C---:B------:R-:W-:Y:S01]  /*3730*/  HMMA.16816.F32.BF16 R132, R8.reuse, R34, RZ ;  /* 0x000000220884723c */ /* 0x040fe200000418ff */
[----:B------:R-:W2:Y:S07]  /*3740*/  LDSM.16.M88.4 R32, [R212] ;  /* 0x00000000d420783b */ /* 0x000eae0000000200 */
        /* <DEDUP_REMOVED lines=9> */
[----:B------:R-:W-:Y:S02]  /*37e0*/  IADD3 R14, P2, R16, UR7, RZ ;  /* 0x00000007100e7c10 */ /* 0x000fe4000ff5e0ff */
[----:B------:R-:W-:Y:S02]  /*37f0*/  LEA.HI.X R17, R2, c[0x0][0x1fc], R0, 0x1, P0 ;  /* 0x00007f0002117a11 */ /* 0x000fe400000f0c00 */
[----:B------:R-:W-:Y:S02]  /*3800*/  ISETP.LT.OR P0, PT, R20, 0x1, P1 ;  /* 0x000000011400780c */ /* 0x000fe40000f01670 */
[----:B------:R-:W-:Y:S02]  /*3810*/  IADD3 R12, P3, R14, UR7, RZ ;  /* 0x000000070e0c7c10 */ /* 0x000fe4000ff7e0ff */
[----:B------:R-:W-:Y:S02]  /*3820*/  IADD3.X R15, R17, UR5, RZ, P2, !PT ;  /* 0x00000005110f7c10 */ /* 0x000fe400097fe4ff */
[----:B------:R-:W-:-:S02]  /*3830*/  IADD3 R2, P2, R12, UR7, RZ ;  /* 0x000000070c027c10 */ /* 0x000fc4000ff5e0ff */
[----:B------:R-:W-:Y:S02]  /*3840*/  IADD3.X R13, R15, UR5, RZ, P3, !PT ;  /* 0x000000050f0d7c10 */ /* 0x000fe40009ffe4ff */
[C---:B------:R-:W-:Y:S02]  /*3850*/  ISETP.LT.OR P3, PT, R20.reuse, 0x21, P1 ;  /* 0x000000211400780c */ /* 0x040fe40000f61670 */
[----:B------:R-:W-:Y:S01]  /*3860*/  IADD3.X R3, R13, UR5, RZ, P2, !PT ;  /* 0x000000050d037c10 */ /* 0x000fe200097fe4ff */
[----:B------:R-:W-:Y:S01]  /*3870*/  @!PT LDS RZ, [RZ] ;  /* 0x00000000fffff984 */ /* 0x000fe20000000800 */
[----:B------:R-:W-:Y:S01]  /*3880*/  @!PT LDS RZ, [RZ] ;  /* 0x00000000fffff984 */ /* 0x000fe20000000800 */
[----:B------:R-:W-:Y:S01]  /*3890*/  @!PT LDS RZ, [RZ] ;  /* 0x00000000fffff984 */ /* 0x000fe20000000800 */
[----:B------:R4:W-:Y:S01]  /*38a0*/  LDGSTS.E.BYPASS.LTC128B.128 [R216+0x100], [R16.64], !P0 ;  /* 0x0010000010d87fae */ /* 0x0009e2000c101d48 */
[C---:B------:R-:W-:Y:S02]  /*38b0*/  ISETP.LT.OR P2, PT, R20.reuse, 0x31, P1 ;  /* 0x000000311400780c */ /* 0x040fe40000f41670 */
[----:B------:R-:W-:Y:S01]  /*38c0*/  ISETP.LT.OR P1, PT, R20, 0x41, P1 ;  /* 0x000000411400780c */ /* 0x000fe20000f21670 */
[----:B------:R5:W-:Y:S01]  /*38d0*/  LDGSTS.E.BYPASS.LTC128B.128 [R216+0x900], [R14.64], !P5 ;  /* 0x009000000ed87fae */ /* 0x000be2000e901d48 */
[C---:B-1----:R-:W-:Y:S05]  /*38e0*/  HMMA.16816.F32.BF16 R28, R4.reuse, R36, R48 ;  /* 0x00000024041c723c */ /* 0x042fea0000041830 */
[----:B------:R5:W-:Y:S04]  /*38f0*/  LDGSTS.E.BYPASS.LTC128B.128 [R216+0x1100], [R12.64], !P3 ;  /* 0x011000000cd87fae */ /* 0x000be8000d901d48 */
[----:B------:R1:W-:Y:S01]  /*3900*/  LDGSTS.E.BYPASS.LTC128B.128 [R216+0x1900], [R2.64], !P2 ;  /* 0x0190000002d87fae */ /* 0x0003e2000d101d48 */
[----:B------:R-:W-:Y:S01]  /*3910*/  HMMA.16816.F32.BF16 R76, R4, R56, R44 ;  /* 0x00000038044c723c */ /* 0x000fe2000004182c */
[----:B----4-:R-:W-:-:S04]  /*3920*/  IADD3 R16, P0, R2, UR7, RZ ;  /* 0x0000000702107c10 */ /* 0x010fc8000ff1e0ff */
[----:B------:R-:W-:-:S05]  /*3930*/  IADD3.X R17, R3, UR5, RZ, P0, !PT ;  /* 0x0000000503117c10 */ /* 0x000fca00087fe4ff */
        /* <DEDUP_REMOVED lines=10> */
[C---:B------:R-:W-:Y:S08]  /*39e0*/  HMMA.16816.F32.BF16 R20, R4.reuse, R58, R80 ;  /* 0x0000003a0414723c */ /* 0x040ff00000041850 */
[C---:B------:R-:W-:Y:S01]  /*39f0*/  HMMA.16816.F32.BF16 R84, R4.reuse, R64, R40 ;  /* 0x000000400454723c */ /* 0x040fe20000041828 */
[----:B------:R-:W4:Y:S07]  /*3a00*/  LDSM.16.M88.4 R40, [R205+0x1800] ;  /* 0x00180000cd28783b */ /* 0x000f2e0000000200 */
[----:B------:R-:W-:Y:S08]  /*3a10*/  HMMA.16816.F32.BF16 R72, R4, R66, R72 ;  /* 0x000000420448723c */ /* 0x000ff00000041848 */
[C---:B---3--:R-:W-:Y:S08]  /*3a20*/  HMMA.16816.F32.BF16 R136, R8.reuse, R64, R124 ;  /* 0x000000400888723c */ /* 0x048ff0000004187c */
[C---:B------:R-:W-:Y:S08]  /*3a30*/  HMMA.16816.F32.BF16 R152, R8.reuse, R56, R108 ;  /* 0x000000380898723c */ /* 0x040ff0000004186c */
[----:B------:R-:W-:Y:S08]  /*3a40*/  HMMA.16816.F32.BF16 R64, R8, R66, R148 ;  /* 0x000000420840723c */ /* 0x000ff00000041894 */
[C---:B------:R-:W-:Y:S08]  /*3a50*/  HMMA.16816.F32.BF16 R164, R4.reuse, R34, R120 ;  /* 0x0000002204a4723c */ /* 0x040ff00000041878 */
[----:B------:R-:W-:Y:S08]  /*3a60*/  HMMA.16816.F32.BF16 R80, R4, R26, R112 ;  /* 0x0000001a0450723c */ /* 0x000ff00000041870 */
[----:B------:R-:W-:Y:S08]  /*3a70*/  HMMA.16816.F32.BF16 R56, R8, R58, R144 ;  /* 0x0000003a0838723c */ /* 0x000ff00000041890 */
[----:B------:R-:W-:Y:S01]  /*3a80*/  HMMA.16816.F32.BF16 R172, R4, R38, R100 ;  /* 0x0000002604ac723c */ /* 0x000fe20000041864 */
[----:B------:R-:W-:Y:S07]  /*3a90*/  LDSM.16.M88.4 R4, [R208+0x2000] ;  /* 0x00200000d004783b */ /* 0x000fee0000000200 */
[C---:B------:R-:W-:Y:S08]  /*3aa0*/  HMMA.16816.F32.BF16 R156, R8.reuse, R36, R104 ;  /* 0x00000024089c723c */ /* 0x040ff00000041868 */
[C---:B------:R-:W-:Y:S01]  /*3ab0*/  HMMA.16816.F32.BF16 R120, R8.reuse, R38, R128 ;  /* 0x000000260878723c */ /* 0x040fe20000041880 */
[----:B------:R-:W-:Y:S07]  /*3ac0*/  LDSM.16.M88.4 R36, [R202] ;  /* 0x00000000ca24783b */ /* 0x000fee0000000200 */
[C---:B------:R-:W-:Y:S08]  /*3ad0*/  HMMA.16816.F32.BF16 R168, R8.reuse, R32, R96 ;  /* 0x0000002008a8723c */ /* 0x040ff00000041860 */
[C---:B------:R-:W-:Y:S08]  /*3ae0*/  HMMA.16816.F32.BF16 R176, R8.reuse, R24, R88 ;  /* 0x0000001808b0723c */ /* 0x040ff00000041858 */
        /* <DEDUP_REMOVED lines=22> */
[C---:B----4-:R-:W-:Y:S08]  /*3c50*/  HMMA.16816.F32.BF16 R104, R16.reuse, R40, R140 ;  /* 0x000000281068723c */ /* 0x050ff0000004188c */
[C---:B------:R-:W-:Y:S08]  /*3c60*/  HMMA.16816.F32.BF16 R100, R16.reuse, R68, R160 ;  /* 0x000000441064723c */ /* 0x040ff000000418a0 */
[----:B------:R-:W-:Y:S08]  /*3c70*/  HMMA.16816.F32.BF16 R84, R16, R42, R164 ;  /* 0x0000002a1054723c */ /* 0x000ff000000418a4 */
[C---:B------:R-:W-:Y:S08]  /*3c80*/  HMMA.16816.F32.BF16 R44, R12.reuse, R40, R168 ;  /* 0x000000280c2c723c */ /* 0x040ff000000418a8 */
[C---:B------:R-:W-:Y:S08]  /*3c90*/  HMMA.16816.F32.BF16 R40, R12.reuse, R42, R132 ;  /* 0x0000002a0c28723c */ /* 0x040ff00000041884 */
[C---:B------:R-:W-:Y:S08]  /*3ca0*/  HMMA.16816.F32.BF16 R16, R12.reuse, R68, R176 ;  /* 0x000000440c10723c */ /* 0x040ff000000418b0 */
[----:B------:R-:W-:Y:S01]  /*3cb0*/  HMMA.16816.F32.BF16 R12, R12, R70, R128 ;  /* 0x000000460c0c723c */ /* 0x000fe20000041880 */
[----:B------:R-:W-:Y:S07]  /*3cc0*/  BSSY B0, `(.L_x_2839) ;  /* 0x0000035000007945 */ /* 0x000fee0003800000 */
[----:B--2---:R-:W-:Y:S08]  /*3cd0*/  HMMA.16816.F32.BF16 R144, R4, R22, R80 ;  /* 0x000000160490723c */ /* 0x004ff00000041850 */
[-C--:B---3--:R-:W-:Y:S08]  /*3ce0*/  HMMA.16816.F32.BF16 R80, R8, R28.reuse, R52 ;  /* 0x0000001c0850723c */ /* 0x088ff00000041834 */
[C---:B------:R-:W-:Y:S08]  /*3cf0*/  HMMA.16816.F32.BF16 R108, R4.reuse, R28, R108 ;  /* 0x0000001c046c723c */ /* 0x040ff0000004186c */
[-C--:B------:R-:W-:Y:S08]  /*3d00*/  HMMA.16816.F32.BF16 R88, R4, R30.reuse, R88 ;  /* 0x0000001e0458723c */ /* 0x080ff00000041858 */
[----:B------:R-:W-:Y:S08]  /*3d10*/  HMMA.16816.F32.BF16 R52, R8, R30, R48 ;  /* 0x0000001e0834723c */ /* 0x000ff00000041830 */
[----:B------:R-:W-:Y:S08]  /*3d20*/  HMMA.16816.F32.BF16 R128, R4, R36, R124 ;  /* 0x000000240480723c */ /* 0x000ff0000004187c */
        /* <DEDUP_REMOVED lines=46> */
.L_x_2840:
[----:B-1----:R-:W-:Y:S05]  /*4010*/  BSYNC B0 ;  /* 0x0000000000007941 */ /* 0x002fea0003800000 */
.L_x_2839:
[----:B------:R-:W2:Y:S04]  /*4020*/  LDL R247, [R1+0x60] ;  /* 0x0000600001f77983 */ /* 0x000ea80000100800 */
[----:B------:R-:W2:Y:S04]  /*4030*/  LDL R246, [R1+0x84] ;  /* 0x0000840001f67983 */ /* 0x000ea80000100800 */
[----:B------:R-:W3:Y:S04]  /*4040*/  LDL R5, [R1+0x44] ;  /* 0x0000440001057983 */ /* 0x000ee80000100800 */
        /* <DEDUP_REMOVED lines=14> */
[----:B--2---:R-:W-:-:S05]  /*4130*/  IMAD.IADD R3, R0, 0x1, R4 ;  /* 0x0000000100037824 */ /* 0x004fca00078e0204 */
[----:B------:R-:W-:-:S04]  /*4140*/  IMNMX R3, R5, R3, PT ;  /* 0x0000000305037217 */ /* 0x000fc80003800200 */
[C---:B------:R-:W-:Y:S02]  /*4150*/  ISETP.GT.AND P0, PT, R3.reuse, 0x1, PT ;  /* 0x000000010300780c */ /* 0x040fe40003f04270 */
[----:B------:R-:W-:Y:S02]  /*4160*/  ISETP.GT.AND P1, PT, R3, RZ, PT ;  /* 0x000000ff0300720c */ /* 0x000fe40003f24270 */
[----:B------:R-:W-:Y:S02]  /*4170*/  FSEL R33, R79, -INF , P0 ;  /* 0xff8000004f217808 */ /* 0x000fe40000000000 */
[----:B------:R-:W-:Y:S02]  /*4180*/  ISETP.GT.AND P0, PT, R3, 0x9, PT ;  /* 0x000000090300780c */ /* 0x000fe40003f04270 */
[----:B------:R-:W-:Y:S01]  /*4190*/  IMNMX R4, R5, R2, PT ;  /* 0x0000000205047217 */ /* 0x000fe20003800200 */
[----:B-----5:R-:W-:Y:S01]  /*41a0*/  IMAD.IADD R6, R0, 0x1, R6 ;  /* 0x0000000100067824 */ /* 0x020fe200078e0206 */
[----:B------:R-:W-:-:S02]  /*41b0*/  FSEL R32, R78, -INF , P1 ;  /* 0xff8000004e207808 */ /* 0x000fc40000800000 */
[----:B------:R-:W-:Y:S01]  /*41c0*/  FSEL R36, R75, -INF , P0 ;  /* 0xff8000004b247808 */ /* 0x000fe20000000000 */
[----:B------:R-:W-:Y:S01]  /*41d0*/  IMAD.IADD R0, R0, 0x1, R7 ;  /* 0x0000000100007824 */ /* 0x000fe200078e0207 */
[----:B------:R-:W-:Y:S02]  /*41e0*/  ISETP.GT.AND P2, PT, R4, 0x1, PT ;  /* 0x000000010400780c */ /* 0x000fe40003f44270 */
[C---:B------:R-:W-:Y:S02]  /*41f0*/  ISETP.GT.AND P1, PT, R3.reuse, 0x8, PT ;  /* 0x000000080300780c */ /* 0x040fe40003f24270 */
[----:B------:R-:W-:Y:S02]  /*4200*/  ISETP.GT.AND P0, PT, R3, 0x11, PT ;  /* 0x000000110300780c */ /* 0x000fe40003f04270 */
[----:B------:R-:W-:Y:S02]  /*4210*/  FSEL R25, R77, -INF , P2 ;  /* 0xff8000004d197808 */ /* 0x000fe40001000000 */
[----:B------:R-:W-:-:S02]  /*4220*/  FSEL R34, R74, -INF , P1 ;  /* 0xff8000004a227808 */ /* 0x000fc40000800000 */
[----:B------:R-:W-:Y:S02]  /*4230*/  FSEL R116, R67, -INF , P0 ;  /* 0xff80000043747808 */ /* 0x000fe40000000000 */
[C---:B------:R-:W-:Y:S02]  /*4240*/  ISETP.GT.AND P3, PT, R4.reuse, RZ, PT ;  /* 0x000000ff0400720c */ /* 0x040fe40003f64270 */
[----:B------:R-:W-:Y:S02]  /*4250*/  ISETP.GT.AND P2, PT, R4, 0x9, PT ;  /* 0x000000090400780c */ /* 0x000fe40003f44270 */
[C---:B------:R-:W-:Y:S02]  /*4260*/  ISETP.GT.AND P1, PT, R3.reuse, 0x10, PT ;  /* 0x000000100300780c */ /* 0x040fe40003f24270 */
[----:B------:R-:W-:Y:S02]  /*4270*/  ISETP.GT.AND P0, PT, R3, 0x19, PT ;  /* 0x000000190300780c */ /* 0x000fe40003f04270 */
[----:B------:R-:W-:-:S02]  /*4280*/  IMNMX R0, R5, R0, PT ;  /* 0x0000000005007217 */ /* 0x000fc40003800200 */
[----:B------:R-:W-:Y:S02]  /*4290*/  FSEL R9, R76, -INF , P3 ;  /* 0xff8000004c097808 */ /* 0x000fe40001800000 */
[----:B------:R-:W-:Y:S02]  /*42a0*/  FSEL R27, R73, -INF , P2 ;  /* 0xff800000491b7808 */ /* 0x000fe40001000000 */
[----:B------:R-:W-:Y:S02]  /*42b0*/  FSEL R115, R66, -INF , P1 ;  /* 0xff80000042737808 */ /* 0x000fe40000800000 */
[----:B------:R-:W-:Y:S02]  /*42c0*/  FSEL R118, R59, -INF , P0 ;  /* 0xff8000003b767808 */ /* 0x000fe40000000000 */
[C---:B------:R-:W-:Y:S02]  /*42d0*/  ISETP.GT.AND P3, PT, R4.reuse, 0x8, PT ;  /* 0x000000080400780c */ /* 0x040fe40003f64270 */
[----:B------:R-:W-:-:S02]  /*42e0*/  ISETP.GT.AND P2, PT, R4, 0x11, PT ;  /* 0x000000110400780c */ /* 0x000fc40003f44270 */
[----:B------:R-:W-:Y:S02]  /*42f0*/  ISETP.GT.AND P1, PT, R3, 0x18, PT ;  /* 0x000000180300780c */ /* 0x000fe40003f24270 */
[----:B------:R-:W-:Y:S02]  /*4300*/  ISETP.GT.AND P0, PT, R0, 0x1, PT ;  /* 0x000000010000780c */ /* 0x000fe40003f04270 */
[----:B------:R-:W-:Y:S02]  /*4310*/  FSEL R26, R72, -INF , P3 ;  /* 0xff800000481a7808 */ /* 0x000fe40001800000 */
[----:B------:R-:W-:Y:S02]  /*4320*/  FSEL R71, R65, -INF , P2 ;  /* 0xff80000041477808 */ /* 0x000fe40001000000 */
[----:B------:R-:W-:Y:S02]  /*4330*/  FSEL R117, R58, -INF , P1 ;  /* 0xff8000003a757808 */ /* 0x000fe40000800000 */
[----:B------:R-:W-:-:S02]  /*4340*/  FSEL R15, R131, -INF , P0 ;  /* 0xff800000830f7808 */ /* 0x000fc40000000000 */
[C---:B------:R-:W-:Y:S02]  /*4350*/  ISETP.GT.AND P3, PT, R4.reuse, 0x10, PT ;  /* 0x000000100400780c */ /* 0x040fe40003f64270 */
[----:B------:R-:W-:Y:S02]  /*4360*/  ISETP.GT.AND P2, PT, R4, 0x19, PT ;  /* 0x000000190400780c */ /* 0x000fe40003f44270 */
[C---:B------:R-:W-:Y:S02]  /*4370*/  ISETP.GT.AND P1, PT, R0.reuse, RZ, PT ;  /* 0x000000ff0000720c */ /* 0x040fe40003f24270 */
[----:B------:R-:W-:Y:S02]  /*4380*/  ISETP.GT.AND P0, PT, R0, 0x9, PT ;  /* 0x000000090000780c */ /* 0x000fe40003f04270 */
[----:B------:R-:W-:Y:S02]  /*4390*/  IMNMX R2, R5, R6, PT ;  /* 0x0000000605027217 */ /* 0x000fe40003800200 */
        /* <DEDUP_REMOVED lines=8> */
[----:B------:R-:W-:Y:S02]  /*4420*/  FSEL R96, R56, -INF , P3 ;  /* 0xff80000038607808 */ /* 0x000fe40001800000 */
[----:B------:R-:W-:Y:S02]  /*4430*/  FSEL R11, R129, -INF , P2 ;  /* 0xff800000810b7808 */ /* 0x000fe40001000000 */
[----:B------:R-:W-:Y:S02]  /*4440*/  FSEL R20, R126, -INF , P1 ;  /* 0xff8000007e147808 */ /* 0x000fe40000800000 */
[----:B------:R-:W-:Y:S02]  /*4450*/  FSEL R45, R123, -INF , P0 ;  /* 0xff8000007b2d7808 */ /* 0x000fe40000000000 */
[----:B------:R-:W-:-:S02]  /*4460*/  ISETP.GT.AND P3, PT, R2, RZ, PT ;  /* 0x000000ff0200720c */ /* 0x000fc40003f64270 */
[----:B------:R-:W-:Y:S02]  /*4470*/  ISETP.GT.AND P2, PT, R2, 0x9, PT ;  /* 0x000000090200780c */ /* 0x000fe40003f44270 */
[C---:B------:R-:W-:Y:S02]  /*4480*/  ISETP.GT.AND P1, PT, R0.reuse, 0x10, PT ;  /* 0x000000100000780c */ /* 0x040fe40003f24270 */
[----:B------:R-:W-:Y:S02]  /*4490*/  ISETP.GT.AND P0, PT, R0, 0x19, PT ;  /* 0x000000190000780c */ /* 0x000fe40003f04270 */
[----:B------:R-:W-:Y:S02]  /*44a0*/  FSEL R10, R128, -INF , P3 ;  /* 0xff800000800a7808 */ /* 0x000fe40001800000 */
[----:B------:R-:W-:Y:S02]  /*44b0*/  FSEL R13, R125, -INF , P2 ;  /* 0xff8000007d0d7808 */ /* 0x000fe40001000000 */
[----:B------:R-:W-:-:S02]  /*44c0*/  FSEL R44, R122, -INF , P1 ;  /* 0xff8000007a2c7808 */ /* 0x000fc40000800000 */
[----:B------:R-:W-:Y:S02]  /*44d0*/  FSEL R68, R95, -INF , P0 ;  /* 0xff8000005f447808 */ /* 0x000fe40000000000 */
[C---:B------:R-:W-:Y:S02]  /*44e0*/  ISETP.GT.AND P3, PT, R2.reuse, 0x8, PT ;  /* 0x000000080200780c */ /* 0x040fe40003f64270 */
[----:B------:R-:W-:Y:S02]  /*44f0*/  ISETP.GT.AND P2, PT, R2, 0x11, PT ;  /* 0x000000110200780c */ /* 0x000fe40003f44270 */
[C---:B------:R-:W-:Y:S02]  /*4500*/  ISETP.GT.AND P1, PT, R0.reuse, 0x18, PT ;  /* 0x000000180000780c */ /* 0x040fe40003f24270 */
[----:B------:R-:W-:Y:S02]  /*4510*/  ISETP.GT.AND P0, PT, R0, 0x21, PT ;  /* 0x000000210000780c */ /* 0x000fe40003f04270 */
[----:B------:R-:W-:-:S02]  /*4520*/  FSEL R12, R124, -INF , P3 ;  /* 0xff8000007c0c7808 */ /* 0x000fc40001800000 */
[----:B------:R-:W-:Y:S02]  /*4530*/  FSEL R37, R121, -INF , P2 ;  /* 0xff80000079257808 */ /* 0x000fe40001000000 */
[----:B------:R-:W-:Y:S02]  /*4540*/  FSEL R46, R94, -INF , P1 ;  /* 0xff8000005e2e7808 */ /* 0x000fe40000800000 */
[----:B------:R-:W-:Y:S02]  /*4550*/  FSEL R134, R111, -INF , P0 ;  /* 0xff8000006f867808 */ /* 0x000fe40000000000 */
[C---:B------:R-:W-:Y:S02]  /*4560*/  ISETP.GT.AND P3, PT, R2.reuse, 0x10, PT ;  /* 0x000000100200780c */ /* 0x040fe40003f64270 */
[----:B------:R-:W-:Y:S02]  /*4570*/  ISETP.GT.AND P2, PT, R2, 0x19, PT ;  /* 0x000000190200780c */ /* 0x000fe40003f44270 */
[----:B------:R-:W-:-:S02]  /*4580*/  ISETP.GT.AND P1, PT, R0, 0x20, PT ;  /* 0x000000200000780c */ /* 0x000fc40003f24270 */
[----:B------:R-:W-:Y:S02]  /*4590*/  ISETP.GT.AND P0, PT, R4, 0x21, PT ;  /* 0x000000210400780c */ /* 0x000fe40003f04270 */
[----:B------:R-:W-:Y:S02]  /*45a0*/  FSEL R35, R120, -INF , P3 ;  /* 0xff80000078237808 */ /* 0x000fe40001800000 */
[----:B------:R-:W-:Y:S02]  /*45b0*/  FSEL R39, R93, -INF , P2 ;  /* 0xff8000005d277808 */ /* 0x000fe40001000000 */
[----:B------:R-:W-:Y:S02]  /*45c0*/  FSEL R133, R110, -INF , P1 ;  /* 0xff8000006e857808 */ /* 0x000fe40000800000 */
[----:B------:R-:W-:Y:S02]  /*45d0*/  FSEL R138, R81, -INF , P0 ;  /* 0xff800000518a7808 */ /* 0x000fe40000000000 */
[----:B------:R-:W-:-:S02]  /*45e0*/  ISETP.GT.AND P3, PT, R2, 0x18, PT ;  /* 0x000000180200780c */ /* 0x000fc40003f64270 */
[----:B------:R-:W-:Y:S02]  /*45f0*/  ISETP.GT.AND P2, PT, R2, 0x21, PT ;  /* 0x000000210200780c */ /* 0x000fe40003f44270 */
[C---:B------:R-:W-:Y:S02]  /*4600*/  ISETP.GT.AND P1, PT, R4.reuse, 0x28, PT ;  /* 0x000000280400780c */ /* 0x040fe40003f24270 */
[----:B------:R-:W-:Y:S02]  /*4610*/  ISETP.GT.AND P0, PT, R4, 0x31, PT ;  /* 0x000000310400780c */ /* 0x000fe40003f04270 */
[----:B------:R-:W-:Y:S02]  /*4620*/  FSEL R38, R92, -INF , P3 ;  /* 0xff8000005c267808 */ /* 0x000fe40001800000 */
[----:B------:R-:W-:Y:S02]  /*4630*/  FSEL R132, R109, -INF , P2 ;  /* 0xff8000006d847808 */ /* 0x000fe40001000000 */
[----:B------:R-:W-:-:S02]  /*4640*/  FSEL R137, R52, -INF , P1 ;  /* 0xff80000034897808 */ /* 0x000fc40000800000 */
[----:B------:R-:W-:Y:S02]  /*4650*/  FSEL R148, R49, -INF , P0 ;  /* 0xff80000031947808 */ /* 0x000fe40000000000 */
[----:B------:R-:W-:Y:S02]  /*4660*/  ISETP.GT.AND P3, PT, R2, 0x20, PT ;  /* 0x000000200200780c */ /* 0x000fe40003f64270 */
[C---:B------:R-:W-:Y:S02]  /*4670*/  ISETP.GT.AND P2, PT, R4.reuse, 0x29, PT ;  /* 0x000000290400780c */ /* 0x040fe40003f44270 */
[----:B------:R-:W-:Y:S02]  /*4680*/  ISETP.GT.AND P1, PT, R4, 0x38, PT ;  /* 0x000000380400780c */ /* 0x000fe40003f24270 */
        /* <DEDUP_REMOVED lines=14> */
[C---:B------:R-:W-:Y:S02]  /*4770*/  ISETP.GT.AND P5, PT, R4.reuse, 0x40, PT ;  /* 0x000000400400780c */ /* 0x040fe40003fa4270 */
[C---:B------:R-:W-:Y:S02]  /*4780*/  ISETP.GT.AND P2, PT, R4.reuse, 0x41, PT ;  /* 0x000000410400780c */ /* 0x040fe40003f44270 */
[C---:B------:R-:W-:Y:S02]  /*4790*/  ISETP.GT.AND P1, PT, R4.reuse, 0x48, PT ;  /* 0x000000480400780c */ /* 0x040fe40003f24270 */
[----:B------:R-:W-:Y:S02]  /*47a0*/  ISETP.GT.AND P0, PT, R4, 0x49, PT ;  /* 0x000000490400780c */ /* 0x000fe40003f04270 */
        /* <DEDUP_REMOVED lines=9> */
[----:B------:R-:W-:Y:S02]  /*4840*/  ISETP.GT.AND P3, PT, R0, 0x29, PT ;  /* 0x000000290000780c */ /* 0x000fe40003f64270 */
[----:B------:R-:W-:Y:S02]  /*4850*/  FMNMX.FTZ R5, R35, R5, !PT ;  /* 0x0000000523057209 */ /* 0x000fe40007810000 */
[----:B------:R-:W-:Y:S02]  /*4860*/  FMNMX.FTZ R4, R96, R4, !PT ;  /* 0x0000000460047209 */ /* 0x000fe40007810000 */
[----:B------:R-:W-:Y:S02]  /*4870*/  FSEL R136, R91, -INF , P3 ;  /* 0xff8000005b887808 */ /* 0x000fe40001800000 */
[----:B------:R-:W-:-:S02]  /*4880*/  FSEL R188, R29, -INF , P2 ;  /* 0xff8000001dbc7808 */ /* 0x000fc40001000000 */
[----:B------:R-:W-:Y:S02]  /*4890*/  FSEL R190, R16, -INF , P1 ;  /* 0xff80000010be7808 */ /* 0x000fe40000800000 */
[----:B------:R-:W-:Y:S02]  /*48a0*/  FMNMX.FTZ R5, R37, R5, !PT ;  /* 0x0000000525057209 */ /* 0x000fe40007810000 */
        /* <DEDUP_REMOVED lines=16> */
[----:B------:R-:W-:-:S04]  /*49b0*/  FMNMX.FTZ R4, R39, R5, !PT ;  /* 0x0000000527047209 */ /* 0x000fc80007810000 */
        /* <DEDUP_REMOVED lines=37> */
[----:B------:R-:W-:Y:S02]  /*4c10*/  ISETP.GT.AND P0, PT, R0, 0x31, PT ;  /* 0x000000310000780c */ /* 0x000fe40003f04270 */
        /* <DEDUP_REMOVED lines=8> */
[----:B------:R-:W-:Y:S01]  /*4ca0*/  FMNMX.FTZ R4, R34, R4, !PT ;  /* 0x0000000422047209 */ /* 0x000fe20007810000 */
[----:B------:R-:W1:Y:S01]  /*4cb0*/  SHFL.BFLY PT, R7, R2, 0x2, 0x1f ;  /* 0x0c401f0002077f89 */ /* 0x000e6200000e0000 */
[----:B------:R-:W-:-:S02]  /*4cc0*/  FSEL R141, R86, -INF , P0 ;  /* 0xff800000568d7808 */ /* 0x000fc40000000000 */
[C---:B------:R-:W-:Y:S02]  /*4cd0*/  ISETP.GT.AND P5, PT, R0.reuse, 0x39, PT ;  /* 0x000000390000780c */ /* 0x040fe40003fa4270 */
[C---:B------:R-:W-:Y:S02]  /*4ce0*/  ISETP.GT.AND P3, PT, R0.reuse, 0x40, PT ;  /* 0x000000400000780c */ /* 0x040fe40003f64270 */
[C---:B------:R-:W-:Y:S02]  /*4cf0*/  ISETP.GT.AND P2, PT, R0.reuse, 0x41, PT ;  /* 0x000000410000780c */ /* 0x040fe40003f44270 */
[C---:B------:R-:W-:Y:S02]  /*4d00*/  ISETP.GT.AND P1, PT, R0.reuse, 0x48, PT ;  /* 0x000000480000780c */ /* 0x040fe40003f24270 */
[----:B------:R-:W-:Y:S02]  /*4d10*/  ISETP.GT.AND P0, PT, R0, 0x49, PT ;  /* 0x000000490000780c */ /* 0x000fe40003f04270 */
[----:B------:R-:W-:-:S02]  /*4d20*/  FMNMX.FTZ R0, R157, R5, !PT ;  /* 0x000000059d007209 */ /* 0x000fc40007810000 */
[----:B------:R-:W-:Y:S01]  /*4d30*/  FMNMX.FTZ R5, R36, R4, !PT ;  /* 0x0000000424057209 */ /* 0x000fe20007810000 */
[----:B------:R-:W2:Y:S03]  /*4d40*/  SHFL.BFLY PT, R8, R6, 0x2, 0x1f ;  /* 0x0c401f0006087f89 */ /* 0x000ea600000e0000 */
[----:B------:R-:W-:Y:S02]  /*4d50*/  FMNMX.FTZ R5, R115, R5, !PT ;  /* 0x0000000573057209 */ /* 0x000fe40007810000 */
[----:B------:R-:W-:Y:S02]  /*4d60*/  FSEL R142, R87, -INF , P5 ;  /* 0xff800000578e7808 */ /* 0x000fe40002800000 */
[----:B------:R-:W-:Y:S02]  /*4d70*/  FMNMX.FTZ R5, R116, R5, !PT ;  /* 0x0000000574057209 */ /* 0x000fe40007810000 */
[----:B------:R-:W-:-:S02]  /*4d80*/  FMNMX.FTZ R0, R141, R0, !PT ;  /* 0x000000008d007209 */ /* 0x000fc40007810000 */
[----:B------:R-:W-:Y:S02]  /*4d90*/  FSEL R189, R102, -INF , P3 ;  /* 0xff80000066bd7808 */ /* 0x000fe40001800000 */
[----:B------:R-:W-:Y:S02]  /*4da0*/  ISETP.GT.AND P3, PT, R3, 0x20, PT ;  /* 0x000000200300780c */ /* 0x000fe40003f64270 */
[----:B------:R-:W-:Y:S02]  /*4db0*/  FMNMX.FTZ R5, R117, R5, !PT ;  /* 0x0000000575057209 */ /* 0x000fe40007810000 */
[----:B------:R-:W-:Y:S02]  /*4dc0*/  FMNMX.FTZ R0, R142, R0, !PT ;  /* 0x000000008e007209 */ /* 0x000fe40007810000 */
[----:B------:R-:W-:Y:S02]  /*4dd0*/  FSEL R197, R103, -INF , P2 ;  /* 0xff80000067c57808 */ /* 0x000fe40001000000 */
[----:B------:R-:W-:-:S02]  /*4de0*/  ISETP.GT.AND P2, PT, R3, 0x21, PT ;  /* 0x000000210300780c */ /* 0x000fc40003f44270 */
[----:B------:R-:W-:Y:S02]  /*4df0*/  FSEL R129, R82, -INF , P3 ;  /* 0xff80000052817808 */ /* 0x000fe40001800000 */
[----:B------:R-:W-:Y:S02]  /*4e00*/  FMNMX.FTZ R5, R118, R5, !PT ;  /* 0x0000000576057209 */ /* 0x000fe40007810000 */
[----:B------:R-:W-:Y:S02]  /*4e10*/  FMNMX.FTZ R0, R189, R0, !PT ;  /* 0x00000000bd007209 */ /* 0x000fe40007810000 */
[----:B------:R-:W-:Y:S02]  /*4e20*/  FSEL R192, R146, -INF , P1 ;  /* 0xff80000092c07808 */ /* 0x000fe40000800000 */
[----:B------:R-:W-:Y:S02]  /*4e30*/  FSEL R131, R83, -INF , P2 ;  /* 0xff80000053837808 */ /* 0x000fe40001000000 */
[----:B------:R-:W-:-:S02]  /*4e40*/  ISETP.GT.AND P1, PT, R3, 0x28, PT ;  /* 0x000000280300780c */ /* 0x000fc40003f24270 */
[----:B------:R-:W-:Y:S02]  /*4e50*/  FMNMX.FTZ R5, R129, R5, !PT ;  /* 0x0000000581057209 */ /* 0x000fe40007810000 */
[----:B------:R-:W-:Y:S02]  /*4e60*/  FMNMX.FTZ R4, R197, R0, !PT ;  /* 0x00000000c5047209 */ /* 0x000fe40007810000 */
[----:B-1----:R-:W-:Y:S02]  /*4e70*/  FMNMX.FTZ R0, R2, R7, !PT ;  /* 0x0000000702007209 */ /* 0x002fe40007810000 */
[----:B------:R-:W-:Y:S02]  /*4e80*/  FSEL R218, R147, -INF , P0 ;  /* 0xff80000093da7808 */ /* 0x000fe40000000000 */
[----:B------:R-:W-:Y:S02]  /*4e90*/  ISETP.GT.AND P0, PT, R3, 0x29, PT ;  /* 0x000000290300780c */ /* 0x000fe40003f04270 */
[----:B------:R-:W-:-:S02]  /*4ea0*/  FSEL R126, R54, -INF , P1 ;  /* 0xff800000367e7808 */ /* 0x000fc40000800000 */
[----:B------:R-:W-:Y:S02]  /*4eb0*/  FMNMX.FTZ R5, R131, R5, !PT ;  /* 0x0000000583057209 */ /* 0x000fe40007810000 */
[----:B------:R-:W-:Y:S01]  /*4ec0*/  FMNMX.FTZ R2, R192, R4, !PT ;  /* 0x00000004c0027209 */ /* 0x000fe20007810000 */
[----:B------:R-:W1:Y:S01]  /*4ed0*/  SHFL.BFLY PT, R7, R0, 0x1, 0x1f ;  /* 0x0c201f0000077f89 */ /* 0x000e6200000e0000 */
[----:B------:R-:W-:Y:S02]  /*4ee0*/  FSEL R128, R55, -INF , P0 ;  /* 0xff80000037807808 */ /* 0x000fe40000000000 */
[----:B------:R-:W-:Y:S02]  /*4ef0*/  ISETP.GT.AND P1, PT, R3, 0x30, PT ;  /* 0x000000300300780c */ /* 0x000fe40003f24270 */
[----:B------:R-:W-:Y:S02]  /*4f00*/  FMNMX.FTZ R5, R126, R5, !PT ;  /* 0x000000057e057209 */ /* 0x000fe40007810000 */
[----:B------:R-:W-:-:S02]  /*4f10*/  FMNMX.FTZ R2, R218, R2, !PT ;  /* 0x00000002da027209 */ /* 0x000fc40007810000 */
[----:B--2---:R-:W-:Y:S02]  /*4f20*/  FMNMX.FTZ R4, R6, R8, !PT ;  /* 0x0000000806047209 */ /* 0x004fe40007810000 */
[----:B------:R-:W-:Y:S02]  /*4f30*/  ISETP.GT.AND P0, PT, R3, 0x31, PT ;  /* 0x000000310300780c */ /* 0x000fe40003f04270 */
[----:B------:R-:W-:Y:S02]  /*4f40*/  FSEL R143, R50, -INF , P1 ;  /* 0xff800000328f7808 */ /* 0x000fe40000800000 */
[----:B------:R-:W-:Y:S01]  /*4f50*/  FMNMX.FTZ R5, R128, R5, !PT ;  /* 0x0000000580057209 */ /* 0x000fe20007810000 */
[----:B------:R-:W2:Y:S01]  /*4f60*/  SHFL.BFLY PT, R6, R2, 0x2, 0x1f ;  /* 0x0c401f0002067f89 */ /* 0x000ea200000e0000 */
[----:B------:R-:W-:Y:S02]  /*4f70*/  FSEL R144, R51, -INF , P0 ;  /* 0xff80000033907808 */ /* 0x000fe40000000000 */
[----:B------:R-:W-:Y:S01]  /*4f80*/  ISETP.GT.AND P0, PT, R3, 0x38, PT ;  /* 0x000000380300780c */ /* 0x000fe20003f04270 */
[----:B------:R-:W3:Y:S01]  /*4f90*/  SHFL.BFLY PT, R8, R4, 0x1, 0x1f ;  /* 0x0c201f0004087f89 */ /* 0x000ee200000e0000 */
[----:B------:R-:W-:-:S02]  /*4fa0*/  FMNMX.FTZ R5, R143, R5, !PT ;  /* 0x000000058f057209 */ /* 0x000fc40007810000 */
[C---:B------:R-:W-:Y:S02]  /*4fb0*/  ISETP.GT.AND P5, PT, R3.reuse, 0x39, PT ;  /* 0x000000390300780c */ /* 0x040fe40003fa4270 */
[----:B------:R-:W-:Y:S02]  /*4fc0*/  FSEL R153, R42, -INF , P0 ;  /* 0xff8000002a997808 */ /* 0x000fe40000000000 */
[----:B------:R-:W-:Y:S02]  /*4fd0*/  FMNMX.FTZ R5, R144, R5, !PT ;  /* 0x0000000590057209 */ /* 0x000fe40007810000 */
[C---:B------:R-:W-:Y:S02]  /*4fe0*/  ISETP.GT.AND P3, PT, R3.reuse, 0x40, PT ;  /* 0x000000400300780c */ /* 0x040fe40003f64270 */
[C---:B------:R-:W-:Y:S02]  /*4ff0*/  ISETP.GT.AND P2, PT, R3.reuse, 0x41, PT ;  /* 0x000000410300780c */ /* 0x040fe40003f44270 */
[----:B------:R-:W-:-:S02]  /*5000*/  ISETP.GT.AND P1, PT, R3, 0x48, PT ;  /* 0x000000480300780c */ /* 0x000fc40003f24270 */
[----:B------:R-:W-:Y:S02]  /*5010*/  ISETP.GT.AND P0, PT, R3, 0x49, PT ;  /* 0x000000490300780c */ /* 0x000fe40003f04270 */
[----:B------:R-:W-:Y:S02]  /*5020*/  FSEL R155, R43, -INF , P5 ;  /* 0xff8000002b9b7808 */ /* 0x000fe40002800000 */
[----:B------:R-:W-:Y:S01]  /*5030*/  FMNMX.FTZ R3, R153, R5, !PT ;  /* 0x0000000599037209 */ /* 0x000fe20007810000 */
[----:B------:R-:W-:Y:S01]  /*5040*/  LDSM.16.MT88.4 R40, [R203] ;  /* 0x00000000cb28783b */ /* 0x000fe20000004200 */
[----:B------:R-:W-:Y:S02]  /*5050*/  FSEL R191, R30, -INF , P3 ;  /* 0xff8000001ebf7808 */ /* 0x000fe40001800000 */
[----:B------:R-:W-:Y:S02]  /*5060*/  FMNMX.FTZ R3, R155, R3, !PT ;  /* 0x000000039b037209 */ /* 0x000fe40007810000 */
[----:B-1----:R-:W-:-:S02]  /*5070*/  FMNMX.FTZ R114, R0, R7, !PT ;  /* 0x0000000700727209 */ /* 0x002fc40007810000 */
[----:B------:R-:W-:Y:S02]  /*5080*/  FSEL R193, R31, -INF , P2 ;  /* 0xff8000001fc17808 */ /* 0x000fe40001000000 */
[----:B------:R-:W-:Y:S01]  /*5090*/  FMNMX.FTZ R0, R191, R3, !PT ;  /* 0x00000003bf007209 */ /* 0x000fe20007810000 */
[----:B------:R-:W-:Y:S01]  /*50a0*/  LDSM.16.MT88.4 R28, [R201] ;  /* 0x00000000c91c783b */ /* 0x000fe20000004200 */
[----:B------:R-:W-:Y:S02]  /*50b0*/  FSEL R199, R18, -INF , P1 ;  /* 0xff80000012c77808 */ /* 0x000fe40000800000 */
[----:B------:R-:W-:Y:S02]  /*50c0*/  FMNMX.FTZ R0, R193, R0, !PT ;  /* 0x00000000c1007209 */ /* 0x000fe40007810000 */
[----:B--2---:R-:W-:Y:S02]  /*50d0*/  FMNMX.FTZ R5, R2, R6, !PT ;  /* 0x0000000602057209 */ /* 0x004fe40007810000 */
[----:B---3--:R-:W-:-:S02]  /*50e0*/  FMNMX.FTZ R112, R4, R8, !PT ;  /* 0x0000000804707209 */ /* 0x008fc40007810000 */
[----:B------:R-:W-:Y:S02]  /*50f0*/  FSEL R220, R19, -INF , P0 ;  /* 0xff80000013dc7808 */ /* 0x000fe40000000000 */
[----:B------:R-:W-:Y:S01]  /*5100*/  FMNMX.FTZ R4, R199, R0, !PT ;  /* 0x00000000c7047209 */ /* 0x000fe20007810000 */
[----:B------:R-:W1:Y:S03]  /*5110*/  SHFL.BFLY PT, R7, R5, 0x1, 0x1f ;  /* 0x0c201f0005077f89 */ /* 0x000e6600000e0000 */
[----:B------:R-:W-:Y:S01]  /*5120*/  FMNMX.FTZ R4, R220, R4, !PT ;  /* 0x00000004dc047209 */ /* 0x000fe20007810000 */
[C---:B------:R-:W-:Y:S01]  /*5130*/  FMUL.FTZ R3, R114.reuse, c[0x0][0x2d0] ;  /* 0x0000b40072037a20 */ /* 0x040fe20000410000 */
[----:B------:R-:W-:Y:S01]  /*5140*/  FSETP.NEU.FTZ.AND P2, PT, R114, -INF , PT ;  /* 0xff8000007200780b */ /* 0x000fe20003f5d000 */
[C---:B------:R-:W-:Y:S01]  /*5150*/  FMUL.FTZ R2, R112.reuse, c[0x0][0x2d0] ;  /* 0x0000b40070027a20 */ /* 0x040fe20000410000 */
[----:B------:R-:W-:Y:S01]  /*5160*/  FSETP.NEU.FTZ.AND P1, PT, R112, -INF , PT ;  /* 0xff8000007000780b */ /* 0x000fe20003f3d000 */
[----:B------:R-:W2:Y:S01]  /*5170*/  SHFL.BFLY PT, R6, R4, 0x2, 0x1f ;  /* 0x0c401f0004067f89 */ /* 0x000ea200000e0000 */
[----:B------:R-:W-:-:S02]  /*5180*/  FSEL R3, R3, RZ, P2 ;  /* 0x000000ff03037208 */ /* 0x000fc40001000000 */
[----:B------:R-:W-:Y:S01]  /*5190*/  FSEL R2, R2, RZ, P1 ;  /* 0x000000ff02027208 */ /* 0x000fe20000800000 */
[----:B------:R-:W-:Y:S02]  /*51a0*/  LDSM.16.MT88.4 R16, [R200] ;  /* 0x00000000c810783b */ /* 0x000fe40000004200 */
[----:B------:R-:W-:-:S04]  /*51b0*/  FFMA.FTZ R0, R9, c[0x0][0x2d0], -R3 ;  /* 0x0000b40009007a23 */ /* 0x000fc80000010803 */
[----:B------:R3:W-:Y:S01]  /*51c0*/  MUFU.EX2 R242, R0 ;  /* 0x0000000000f27308 */ /* 0x0007e20000000800 */
[----:B-1----:R-:W-:Y:S01]  /*51d0*/  FMNMX.FTZ R70, R5, R7, !PT ;  /* 0x0000000705467209 */ /* 0x002fe20007810000 */
[----:B---3--:R-:W-:-:S06]  /*51e0*/  FFMA.FTZ R0, R10, c[0x0][0x2d0], -R2 ;  /* 0x0000b4000a007a23 */ /* 0x008fcc0000010802 */
[----:B------:R1:W-:Y:S01]  /*51f0*/  MUFU.EX2 R241, R0 ;  /* 0x0000000000f17308 */ /* 0x0003e20000000800 */
[--C-:B------:R-:W-:Y:S01]  /*5200*/  FFMA.FTZ R5, R12, c[0x0][0x2d0], -R2.reuse ;  /* 0x0000b4000c057a23 */ /* 0x100fe20000010802 */
[----:B------:R-:W-:Y:S02]  /*5210*/  FSETP.NEU.FTZ.AND P0, PT, R70, -INF , PT ;  /* 0xff8000004600780b */ /* 0x000fe40003f1d000 */
[----:B--2---:R-:W-:Y:S01]  /*5220*/  FMNMX.FTZ R4, R4, R6, !PT ;  /* 0x0000000604047209 */ /* 0x004fe20007810000 */
[----:B-1----:R-:W-:-:S04]  /*5230*/  FFMA.FTZ R0, R11, c[0x0][0x2d0], -R2 ;  /* 0x0000b4000b007a23 */ /* 0x002fc80000010802 */
[----:B------:R1:W2:Y:S01]  /*5240*/  MUFU.EX2 R240, R0 ;  /* 0x0000000000f07308 */ /* 0x0002a20000000800 */
[----:B------:R-:W3:Y:S07]  /*5250*/  SHFL.BFLY PT, R6, R4, 0x1, 0x1f ;  /* 0x0c201f0004067f89 */ /* 0x000eee00000e0000 */
[----:B------:R4:W-:Y:S01]  /*5260*/  MUFU.EX2 R243, R5 ;  /* 0x0000000500f37308 */ /* 0x0009e20000000800 */
[----:B-1----:R-:W-:-:S05]  /*5270*/  FMUL.FTZ R0, R70, c[0x0][0x2d0] ;  /* 0x0000b40046007a20 */ /* 0x002fca0000410000 */
[----:B------:R-:W-:Y:S01]  /*5280*/  FSEL R0, R0, RZ, P0 ;  /* 0x000000ff00007208 */ /* 0x000fe20000000000 */
[----:B----4-:R-:W-:-:S04]  /*5290*/  FFMA.FTZ R5, R13, c[0x0][0x2d0], -R2 ;  /* 0x0000b4000d057a23 */ /* 0x010fc80000010802 */
[----:B------:R1:W4:Y:S02]  /*52a0*/  MUFU.EX2 R244, R5 ;  /* 0x0000000500f47308 */ /* 0x0003240000000800 */
[----:B-1----:R-:W-:-:S06]  /*52b0*/  FFMA.FTZ R5, R14, c[0x0][0x2d0], -R0 ;  /* 0x0000b4000e057a23 */ /* 0x002fcc0000010800 */
[----:B------:R1:W-:Y:S01]  /*52c0*/  MUFU.EX2 R237, R5 ;  /* 0x0000000500ed7308 */ /* 0x0003e20000000800 */
[----:B---3--:R-:W-:Y:S01]  /*52d0*/  FMNMX.FTZ R113, R4, R6, !PT ;  /* 0x0000000604717209 */ /* 0x008fe20007810000 */
[----:B-1----:R-:W-:-:S06]  /*52e0*/  FFMA.FTZ R5, R15, c[0x0][0x2d0], -R0 ;  /* 0x0000b4000f057a23 */ /* 0x002fcc0000010800 */
[----:B------:R1:W3:Y:S01]  /*52f0*/  MUFU.EX2 R236, R5 ;  /* 0x0000000500ec7308 */ /* 0x0002e20000000800 */
[----:B------:R-:W-:Y:S02]  /*5300*/  FFMA.FTZ R4, R26, c[0x0][0x2d0], -R3 ;  /* 0x0000b4001a047a23 */ /* 0x000fe40000010803 */
[----:B-1----:R-:W-:Y:S01]  /*5310*/  FFMA.FTZ R5, R20, c[0x0][0x2d0], -R0 ;  /* 0x0000b40014057a23 */ /* 0x002fe20000010800 */
[----:B------:R-:W-:-:S04]  /*5320*/  FSETP.NEU.FTZ.AND P0, PT, R113, -INF , PT ;  /* 0xff8000007100780b */ /* 0x000fc80003f1d000 */
[----:B------:R-:W-:Y:S01]  /*5330*/  MUFU.EX2 R229, R4 ;  /* 0x0000000400e57308 */ /* 0x000fe20000000800 */
[----:B------:R-:W1:Y:S07]  /*5340*/  LDSM.16.MT88.4 R20, [R204] ;  /* 0x00000000cc14783b */ /* 0x000e6e0000004200 */
[----:B------:R5:W-:Y:S02]  /*5350*/  MUFU.EX2 R238, R5 ;  /* 0x0000000500ee7308 */ /* 0x000be40000000800 */
[----:B-----5:R-:W-:-:S06]  /*5360*/  FFMA.FTZ R5, R24, c[0x0][0x2d0], -R0 ;  /* 0x0000b40018057a23 */ /* 0x020fcc0000010800 */
[----:B------:R5:W1:Y:S02]  /*5370*/  MUFU.EX2 R239, R5 ;  /* 0x0000000500ef7308 */ /* 0x000a640000000800 */
[----:B-----5:R-:W-:-:S06]  /*5380*/  FFMA.FTZ R5, R25, c[0x0][0x2d0], -R3 ;  /* 0x0000b40019057a23 */ /* 0x020fcc0000010803 */
[----:B------:R5:W1:Y:S02]  /*5390*/  MUFU.EX2 R230, R5 ;  /* 0x0000000500e67308 */ /* 0x000a640000000800 */
[----:B-----5:R-:W-:-:S05]  /*53a0*/  FMUL.FTZ R5, R113, c[0x0][0x2d0] ;  /* 0x0000b40071057a20 */ /* 0x020fca0000410000 */
[----:B------:R-:W-:Y:S01]  /*53b0*/  FSEL R4, R5, RZ, P0 ;  /* 0x000000ff05047208 */ /* 0x000fe20000000000 */
[----:B------:R-:W-:Y:S01]  /*53c0*/  FFMA.FTZ R5, R27, c[0x0][0x2d0], -R3 ;  /* 0x0000b4001b057a23 */ /* 0x000fe20000010803 */
[----:B--2---:R-:W-:Y:S01]  /*53d0*/  F2FP.BF16.PACK_AB R8, R240, R241 ;  /* 0x000000f1f008723e */ /* 0x004fe200000010ff */
[----:B------:R-:W-:Y:S02]  /*53e0*/  LDSM.16.MT88.4 R24, [R200+0x800] ;  /* 0x00080000c818783b */ /* 0x000fe40000004200 */
[----:B------:R2:W5:Y:S02]  /*53f0*/  MUFU.EX2 R232, R5 ;  /* 0x0000000500e87308 */ /* 0x0005640000000800 */
        /* <DEDUP_REMOVED lines=8> */
[--C-:B--2---:R-:W-:Y:S01]  /*5480*/  FFMA.FTZ R5, R35, c[0x0][0x2d0], -R2.reuse ;  /* 0x0000b40023057a23 */ /* 0x104fe20000010802 */
[----:B----4-:R-:W-:Y:S01]  /*5490*/  F2FP.BF16.PACK_AB R10, R244, R243 ;  /* 0x000000f3f40a723e */ /* 0x010fe200000010ff */
[----:B------:R-:W-:Y:S04]  /*54a0*/  LDSM.16.MT88.4 R32, [R203+0x800] ;  /* 0x00080000cb20783b */ /* 0x000fe80000004200 */
[----:B------:R2:W-:Y:S02]  /*54b0*/  MUFU.EX2 R231, R5 ;  /* 0x0000000500e77308 */ /* 0x0005e40000000800 */
[----:B--2---:R-:W-:-:S06]  /*54c0*/  FFMA.FTZ R5, R37, c[0x0][0x2d0], -R2 ;  /* 0x0000b40025057a23 */ /* 0x004fcc0000010802 */
[----:B------:R2:W4:Y:S02]  /*54d0*/  MUFU.EX2 R235, R5 ;  /* 0x0000000500eb7308 */ /* 0x0005240000000800 */
[----:B--2---:R-:W-:-:S06]  /*54e0*/  FFMA.FTZ R5, R38, c[0x0][0x2d0], -R2 ;  /* 0x0000b40026057a23 */ /* 0x004fcc0000010802 */
[----:B------:R2:W-:Y:S02]  /*54f0*/  MUFU.EX2 R234, R5 ;  /* 0x0000000500ea7308 */ /* 0x0005e40000000800 */
[----:B--2---:R-:W-:Y:S01]  /*5500*/  FFMA.FTZ R5, R39, c[0x0][0x2d0], -R2 ;  /* 0x0000b40027057a23 */ /* 0x004fe20000010802 */
[----:B---3--:R-:W-:Y:S01]  /*5510*/  F2FP.BF16.PACK_AB R9, R236, R237 ;  /* 0x000000edec09723e */ /* 0x008fe200000010ff */
[----:B------:R-:W2:Y:S04]  /*5520*/  LDSM.16.MT88.4 R36, [R204+0x800] ;  /* 0x00080000cc24783b */ /* 0x000ea80000004200 */
[----:B------:R3:W-:Y:S02]  /*5530*/  MUFU.EX2 R233, R5 ;  /* 0x0000000500e97308 */ /* 0x0007e40000000800 */
[----:B---3--:R-:W-:-:S06]  /*5540*/  FFMA.FTZ R5, R44, c[0x0][0x2d0], -R0 ;  /* 0x0000b4002c057a23 */ /* 0x008fcc0000010800 */
[----:B------:R3:W-:Y:S02]  /*5550*/  MUFU.EX2 R224, R5 ;  /* 0x0000000500e07308 */ /* 0x0007e40000000800 */
[----:B---3--:R-:W-:-:S06]  /*5560*/  FFMA.FTZ R5, R45, c[0x0][0x2d0], -R0 ;  /* 0x0000b4002d057a23 */ /* 0x008fcc0000010800 */
[----:B------:R3:W1:Y:S02]  /*5570*/  MUFU.EX2 R223, R5 ;  /* 0x0000000500df7308 */ /* 0x0006640000000800 */
        /* <DEDUP_REMOVED lines=11> */
[----:B------:R3:W-:Y:S02]  /*5630*/  MUFU.EX2 R194, R5 ;  /* 0x0000000500c27308 */ /* 0x0007e40000000800 */
[----:B---3--:R-:W-:-:S06]  /*5640*/  FFMA.FTZ R5, R115, c[0x0][0x2d0], -R4 ;  /* 0x0000b40073057a23 */ /* 0x008fcc0000010804 */
[----:B------:R3:W-:Y:S02]  /*5650*/  MUFU.EX2 R186, R5 ;  /* 0x0000000500ba7308 */ /* 0x0007e40000000800 */
[----:B---3--:R-:W-:-:S06]  /*5660*/  FFMA.FTZ R5, R116, c[0x0][0x2d0], -R4 ;  /* 0x0000b40074057a23 */ /* 0x008fcc0000010804 */
[----:B------:R3:W2:Y:S01]  /*5670*/  MUFU.EX2 R184, R5 ;  /* 0x0000000500b87308 */ /* 0x0006a20000000800 */
[----:B-1----:R-:W-:Y:S01]  /*5680*/  F2FP.BF16.PACK_AB R11, R239, R238 ;  /* 0x000000eeef0b723e */ /* 0x002fe200000010ff */
[----:B---3--:R-:W-:-:S06]  /*5690*/  FFMA.FTZ R5, R117, c[0x0][0x2d0], -R4 ;  /* 0x0000b40075057a23 */ /* 0x008fcc0000010804 */
[----:B------:R1:W-:Y:S01]  /*56a0*/  MUFU.EX2 R185, R5 ;  /* 0x0000000500b97308 */ /* 0x0003e20000000800 */
[----:B------:R-:W-:Y:S02]  /*56b0*/  F2FP.BF16.PACK_AB R12, R230, R242 ;  /* 0x000000f2e60c723e */ /* 0x000fe400000010ff */
[----:B-----5:R-:W-:Y:S02]  /*56c0*/  F2FP.BF16.PACK_AB R14, R232, R229 ;  /* 0x000000e5e80e723e */ /* 0x020fe400000010ff */
[----:B------:R-:W-:Y:S01]  /*56d0*/  F2FP.BF16.PACK_AB R13, R6, R227 ;  /* 0x000000e3060d723e */ /* 0x000fe200000010ff */
[----:B-1----:R-:W-:-:S04]  /*56e0*/  FFMA.FTZ R5, R118, c[0x0][0x2d0], -R4 ;  /* 0x0000b40076057a23 */ /* 0x002fc80000010804 */
[----:B------:R1:W3:Y:S01]  /*56f0*/  MUFU.EX2 R183, R5 ;  /* 0x0000000500b77308 */ /* 0x0002e20000000800 */
[----:B------:R-:W-:Y:S01]  /*5700*/  F2FP.BF16.PACK_AB R15, R228, R7 ;  /* 0x00000007e40f723e */ /* 0x000fe200000010ff */
[----:B------:R-:W-:Y:S01]  /*5710*/  HMMA.16816.F32.BF16 R84, R8, R16, RZ ;  /* 0x000000100854723c */ /* 0x000fe200000418ff */
[----:B-1----:R-:W-:-:S05]  /*5720*/  FFMA.FTZ R5, R124, c[0x0][0x2d0], -R3 ;  /* 0x0000b4007c057a23 */ /* 0x002fca0000010803 */
[----:B------:R1:W-:Y:S02]  /*5730*/  MUFU.EX2 R181, R5 ;  /* 0x0000000500b57308 */ /* 0x0003e40000000800 */
[----:B------:R-:W-:Y:S08]  /*5740*/  HMMA.16816.F32.BF16 R72, R8, R18, RZ ;  /* 0x000000120848723c */ /* 0x000ff000000418ff */
[----:B------:R-:W-:Y:S01]  /*5750*/  HMMA.16816.F32.BF16 R88, R12, R16, RZ ;  /* 0x000000100c58723c */ /* 0x000fe200000418ff */
[----:B-1----:R-:W-:-:S07]  /*5760*/  FFMA.FTZ R5, R125, c[0x0][0x2d0], -R2 ;  /* 0x0000b4007d057a23 */ /* 0x002fce0000010802 */
[----:B------:R-:W-:Y:S01]  /*5770*/  HMMA.16816.F32.BF16 R92, R12, R18, RZ ;  /* 0x000000120c5c723c */ /* 0x000fe200000418ff */
[----:B------:R-:W1:Y:S01]  /*5780*/  LDSM.16.MT88.4 R16, [R201+0x800] ;  /* 0x00080000c910783b */ /* 0x000e620000004200 */
[----:B------:R5:W-:Y:S02]  /*5790*/  MUFU.EX2 R179, R5 ;  /* 0x0000000500b37308 */ /* 0x000be40000000800 */
[----:B-----5:R-:W-:-:S06]  /*57a0*/  FFMA.FTZ R5, R132, c[0x0][0x2d0], -R2 ;  /* 0x0000b40084057a23 */ /* 0x020fcc0000010802 */
[----:B------:R5:W1:Y:S01]  /*57b0*/  MUFU.EX2 R180, R5 ;  /* 0x0000000500b47308 */ /* 0x000a620000000800 */
[----:B------:R-:W-:Y:S01]  /*57c0*/  HMMA.16816.F32.BF16 R80, R8, R20, RZ ;  /* 0x000000140850723c */ /* 0x000fe200000418ff */
[----:B-----5:R-:W-:-:S06]  /*57d0*/  FFMA.FTZ R5, R127, c[0x0][0x2d0], -R2 ;  /* 0x0000b4007f057a23 */ /* 0x020fcc0000010802 */
[----:B------:R5:W-:Y:S01]  /*57e0*/  MUFU.EX2 R178, R5 ;  /* 0x0000000500b27308 */ /* 0x000be20000000800 */
[----:B------:R-:W-:Y:S01]  /*57f0*/  HMMA.16816.F32.BF16 R76, R8, R28, RZ ;  /* 0x0000001c084c723c */ /* 0x000fe200000418ff */
[----:B-----5:R-:W-:-:S06]  /*5800*/  FFMA.FTZ R5, R130, c[0x0][0x2d0], -R2 ;  /* 0x0000b40082057a23 */ /* 0x020fcc0000010802 */
[----:B------:R5:W-:Y:S01]  /*5810*/  MUFU.EX2 R177, R5 ;  /* 0x0000000500b17308 */ /* 0x000be20000000800 */
[C---:B------:R-:W-:Y:S08]  /*5820*/  HMMA.16816.F32.BF16 R56, R8.reuse, R40, RZ ;  /* 0x000000280838723c */ /* 0x040ff000000418ff */
[----:B------:R-:W-:Y:S01]  /*5830*/  HMMA.16816.F32.BF16 R64, R8, R22, RZ ;  /* 0x000000160840723c */ /* 0x000fe200000418ff */
[----:B-----5:R-:W-:-:S07]  /*5840*/  FFMA.FTZ R5, R133, c[0x0][0x2d0], -R0 ;  /* 0x0000b40085057a23 */ /* 0x020fce0000010800 */
[C---:B------:R-:W-:Y:S01]  /*5850*/  HMMA.16816.F32.BF16 R60, R8.reuse, R30, RZ ;  /* 0x0000001e083c723c */ /* 0x040fe200000418ff */
[----:B------:R5:W-:Y:S07]  /*5860*/  MUFU.EX2 R176, R5 ;  /* 0x0000000500b07308 */ /* 0x000bee0000000800 */
[----:B------:R-:W-:Y:S01]  /*5870*/  HMMA.16816.F32.BF16 R52, R8, R42, RZ ;  /* 0x0000002a0834723c */ /* 0x000fe200000418ff */
[----:B-----5:R-:W-:-:S04]  /*5880*/  FFMA.FTZ R5, R134, c[0x0][0x2d0], -R0 ;  /* 0x0000b40086057a23 */ /* 0x020fc80000010800 */
[----:B------:R5:W1:Y:S03]  /*5890*/  MUFU.EX2 R175, R5 ;  /* 0x0000000500af7308 */ /* 0x000a660000000800 */
[----:B------:R-:W-:Y:S01]  /*58a0*/  HMMA.16816.F32.BF16 R48, R12, R20, RZ ;  /* 0x000000140c30723c */ /* 0x000fe200000418ff */
[----:B----4-:R-:W-:-:S07]  /*58b0*/  F2FP.BF16.PACK_AB R8, R235, R231 ;  /* 0x000000e7eb08723e */ /* 0x010fce00000010ff */
[----:B------:R-:W-:Y:S01]  /*58c0*/  HMMA.16816.F32.BF16 R108, R12, R22, RZ ;  /* 0x000000160c6c723c */ /* 0x000fe200000418ff */
[----:B-----5:R-:W-:-:S07]  /*58d0*/  FFMA.FTZ R5, R135, c[0x0][0x2d0], -R0 ;  /* 0x0000b40087057a23 */ /* 0x020fce0000010800 */
[----:B------:R-:W-:Y:S01]  /*58e0*/  HMMA.16816.F32.BF16 R20, R12, R40, RZ ;  /* 0x000000280c14723c */ /* 0x000fe200000418ff */
[----:B------:R-:W-:Y:S01]  /*58f0*/  F2FP.BF16.PACK_AB R9, R223, R224 ;  /* 0x000000e0df09723e */ /* 0x000fe200000010ff */
[----:B------:R-:W-:Y:S01]  /*5900*/  LDSM.16.MT88.4 R132, [R200+0x2000] ;  /* 0x00200000c884783b */ /* 0x000fe20000004200 */
[----:B------:R4:W-:Y:S01]  /*5910*/  MUFU.EX2 R174, R5 ;  /* 0x0000000500ae7308 */ /* 0x0009e20000000800 */
[----:B------:R-:W-:Y:S02]  /*5920*/  F2FP.BF16.PACK_AB R10, R233, R234 ;  /* 0x000000eae90a723e */ /* 0x000fe400000010ff */
[----:B------:R-:W-:Y:S01]  /*5930*/  F2FP.BF16.PACK_AB R11, R225, R226 ;  /* 0x000000e2e10b723e */ /* 0x000fe200000010ff */
[----:B----4-:R-:W-:-:S04]  /*5940*/  FFMA.FTZ R5, R136, c[0x0][0x2d0], -R0 ;  /* 0x0000b40088057a23 */ /* 0x010fc80000010800 */
[----:B------:R4:W5:Y:S02]  /*5950*/  MUFU.EX2 R173, R5 ;  /* 0x0000000500ad7308 */ /* 0x0009640000000800 */
[----:B--2---:R-:W-:Y:S01]  /*5960*/  HMMA.16816.F32.BF16 R96, R8, R36, R80 ;  /* 0x000000240860723c */ /* 0x004fe20000041850 */
[----:B----4-:R-:W-:-:S05]  /*5970*/  FFMA.FTZ R5, R138, c[0x0][0x2d0], -R3 ;  /* 0x0000b4008a057a23 */ /* 0x010fca0000010803 */
[----:B------:R2:W4:Y:S02]  /*5980*/  MUFU.EX2 R172, R5 ;  /* 0x0000000500ac7308 */ /* 0x0005240000000800 */
[C---:B-1----:R-:W-:Y:S08]  /*5990*/  HMMA.16816.F32.BF16 R80, R8.reuse, R16, R76 ;  /* 0x000000100850723c */ /* 0x042ff0000004184c */
[----:B------:R-:W-:Y:S01]  /*59a0*/  HMMA.16816.F32.BF16 R104, R8, R24, R84 ;  /* 0x000000180868723c */ /* 0x000fe20000041854 */
[----:B--2---:R-:W-:-:S07]  /*59b0*/  FFMA.FTZ R5, R137, c[0x0][0x2d0], -R3 ;  /* 0x0000b40089057a23 */ /* 0x004fce0000010803 */
[C---:B------:R-:W-:Y:S01]  /*59c0*/  HMMA.16816.F32.BF16 R76, R8.reuse, R32, R56 ;  /* 0x00000020084c723c */ /* 0x040fe20000041838 */
[----:B------:R1:W-:Y:S07]  /*59d0*/  MUFU.EX2 R171, R5 ;  /* 0x0000000500ab7308 */ /* 0x0003ee0000000800 */
        /* <DEDUP_REMOVED lines=9> */
[----:B---3--:R-:W-:Y:S01]  /*5a70*/  F2FP.BF16.PACK_AB R11, R183, R185 ;  /* 0x000000b9b70b723e */ /* 0x008fe200000010ff */
[----:B-1----:R-:W-:Y:S01]  /*5a80*/  FFMA.FTZ R5, R140, c[0x0][0x2d0], -R3 ;  /* 0x0000b4008c057a23 */ /* 0x002fe20000010803 */
[----:B------:R-:W-:Y:S03]  /*5a90*/  HMMA.16816.F32.BF16 R100, R12, R42, RZ ;  /* 0x0000002a0c64723c */ /* 0x000fe600000418ff */
[----:B------:R1:W-:Y:S05]  /*5aa0*/  MUFU.EX2 R169, R5 ;  /* 0x0000000500a97308 */ /* 0x0003ea0000000800 */
[C---:B------:R-:W-:Y:S08]  /*5ab0*/  HMMA.16816.F32.BF16 R56, R8.reuse, R24, R88 ;  /* 0x000000180838723c */ /* 0x040ff00000041858 */
[----:B------:R-:W-:Y:S01]  /*5ac0*/  HMMA.16816.F32.BF16 R40, R8, R26, R92 ;  /* 0x0000001a0828723c */ /* 0x000fe2000004185c */
[----:B-1----:R-:W-:-:S07]  /*5ad0*/  FFMA.FTZ R5, R129, c[0x0][0x2d0], -R4 ;  /* 0x0000b40081057a23 */ /* 0x002fce0000010804 */
[C---:B------:R-:W-:Y:S01]  /*5ae0*/  HMMA.16816.F32.BF16 R48, R8.reuse, R36, R48 ;  /* 0x000000240830723c */ /* 0x040fe20000041830 */
[----:B------:R1:W-:Y:S07]  /*5af0*/  MUFU.EX2 R168, R5 ;  /* 0x0000000500a87308 */ /* 0x0003ee0000000800 */
[----:B------:R-:W-:Y:S01]  /*5b00*/  HMMA.16816.F32.BF16 R24, R8, R38, R108 ;  /* 0x000000260818723c */ /* 0x000fe2000004186c */
[----:B------:R-:W2:Y:S07]  /*5b10*/  LDSM.16.MT88.4 R36, [R203+0x1000] ;  /* 0x00100000cb24783b */ /* 0x000eae0000004200 */
[----:B------:R-:W-:Y:S01]  /*5b20*/  HMMA.16816.F32.BF16 R44, R12, R28, RZ ;  /* 0x0000001c0c2c723c */ /* 0x000fe200000418ff */
[----:B-1----:R-:W-:-:S07]  /*5b30*/  FFMA.FTZ R5, R131, c[0x0][0x2d0], -R4 ;  /* 0x0000b40083057a23 */ /* 0x002fce0000010804 */
[----:B------:R-:W-:Y:S01]  /*5b40*/  HMMA.16816.F32.BF16 R120, R12, R30, RZ ;  /* 0x0000001e0c78723c */ /* 0x000fe200000418ff */
[----:B------:R-:W1:Y:S04]  /*5b50*/  LDSM.16.MT88.4 R12, [R200+0x1000] ;  /* 0x00100000c80c783b */ /* 0x000e680000004200 */
[----:B------:R-:W-:Y:S03]  /*5b60*/  LDSM.16.MT88.4 R28, [R201+0x1000] ;  /* 0x00100000c91c783b */ /* 0x000fe60000004200 */
[----:B------:R-:W-:Y:S01]  /*5b70*/  HMMA.16816.F32.BF16 R88, R8, R32, R20 ;  /* 0x000000200858723c */ /* 0x000fe20000041814 */
[----:B------:R-:W3:Y:S01]  /*5b80*/  LDSM.16.MT88.4 R20, [R204+0x1000] ;  /* 0x00100000cc14783b */ /* 0x000ee20000004200 */
[----:B------:R2:W1:Y:S02]  /*5b90*/  MUFU.EX2 R167, R5 ;  /* 0x0000000500a77308 */ /* 0x0004640000000800 */
        /* <DEDUP_REMOVED lines=8> */
[----:B------:R-:W-:Y:S07]  /*5c20*/  HMMA.16816.F32.BF16 R84, R8, R34, R100 ;  /* 0x000000220854723c */ /* 0x000fee0000041864 */
[----:B------:R-:W-:Y:S01]  /*5c30*/  F2FP.BF16.PACK_AB R8, R180, R179 ;  /* 0x000000b3b408723e */ /* 0x000fe200000010ff */
[----:B--2---:R-:W-:Y:S01]  /*5c40*/  FFMA.FTZ R5, R151, c[0x0][0x2d0], -R3 ;  /* 0x0000b40097057a23 */ /* 0x004fe20000010803 */
[----:B------:R-:W-:-:S03]  /*5c50*/  F2FP.BF16.PACK_AB R9, R175, R176 ;  /* 0x000000b0af09723e */ /* 0x000fc600000010ff */
[----:B------:R2:W-:Y:S01]  /*5c60*/  MUFU.EX2 R163, R5 ;  /* 0x0000000500a37308 */ /* 0x0005e20000000800 */
[----:B------:R-:W-:Y:S02]  /*5c70*/  F2FP.BF16.PACK_AB R10, R177, R178 ;  /* 0x000000b2b10a723e */ /* 0x000fe400000010ff */
[----:B-----5:R-:W-:Y:S01]  /*5c80*/  F2FP.BF16.PACK_AB R11, R173, R174 ;  /* 0x000000aead0b723e */ /* 0x020fe200000010ff */
[----:B--2---:R-:W-:-:S04]  /*5c90*/  FFMA.FTZ R5, R149, c[0x0][0x2d0], -R2 ;  /* 0x0000b40095057a23 */ /* 0x004fc80000010802 */
[----:B------:R2:W-:Y:S02]  /*5ca0*/  MUFU.EX2 R162, R5 ;  /* 0x0000000500a27308 */ /* 0x0005e40000000800 */
[C---:B------:R-:W-:Y:S08]  /*5cb0*/  HMMA.16816.F32.BF16 R92, R8.reuse, R36, R76 ;  /* 0x00000024085c723c */ /* 0x040ff0000004184c */
[----:B-1----:R-:W-:Y:S01]  /*5cc0*/  HMMA.16816.F32.BF16 R76, R8, R14, R72 ;  /* 0x0000000e084c723c */ /* 0x002fe20000041848 */
[----:B--2---:R-:W-:-:S07]  /*5cd0*/  FFMA.FTZ R5, R150, c[0x0][0x2d0], -R2 ;  /* 0x0000b40096057a23 */ /* 0x004fce0000010802 */
[C---:B---3--:R-:W-:Y:S01]  /*5ce0*/  HMMA.16816.F32.BF16 R72, R8.reuse, R22, R64 ;  /* 0x000000160848723c */ /* 0x048fe20000041840 */
[----:B------:R1:W2:Y:S07]  /*5cf0*/  MUFU.EX2 R161, R5 ;  /* 0x0000000500a17308 */ /* 0x0002ae0000000800 */
[C---:B------:R-:W-:Y:S08]  /*5d00*/  HMMA.16816.F32.BF16 R64, R8.reuse, R30, R60 ;  /* 0x0000001e0840723c */ /* 0x040ff0000004183c */
[----:B------:R-:W-:Y:S01]  /*5d10*/  HMMA.16816.F32.BF16 R104, R8, R12, R104 ;  /* 0x0000000c0868723c */ /* 0x000fe20000041868 */
[----:B-1----:R-:W-:-:S04]  /*5d20*/  FFMA.FTZ R5, R152, c[0x0][0x2d0], -R2 ;  /* 0x0000b40098057a23 */ /* 0x002fc80000010802 */
[----:B------:R1:W-:Y:S03]  /*5d30*/  MUFU.EX2 R160, R5 ;  /* 0x0000000500a07308 */ /* 0x0003e60000000800 */
[C---:B------:R-:W-:Y:S08]  /*5d40*/  HMMA.16816.F32.BF16 R96, R8.reuse, R20, R96 ;  /* 0x000000140860723c */ /* 0x040ff00000041860 */
[C---:B------:R-:W-:Y:S08]  /*5d50*/  HMMA.16816.F32.BF16 R80, R8.reuse, R28, R80 ;  /* 0x0000001c0850723c */ /* 0x040ff00000041850 */
[----:B------:R-:W-:Y:S01]  /*5d60*/  HMMA.16816.F32.BF16 R60, R8, R38, R52 ;  /* 0x00000026083c723c */ /* 0x000fe20000041834 */
[----:B-1----:R-:W-:-:S06]  /*5d70*/  FFMA.FTZ R5, R154, c[0x0][0x2d0], -R2 ;  /* 0x0000b4009a057a23 */ /* 0x002fcc0000010802 */
[----:B----4-:R-:W-:Y:S02]  /*5d80*/  F2FP.BF16.PACK_AB R8, R172, R181 ;  /* 0x000000b5ac08723e */ /* 0x010fe400000010ff */
[----:B------:R-:W-:Y:S02]  /*5d90*/  F2FP.BF16.PACK_AB R9, R167, R168 ;  /* 0x000000a8a709723e */ /* 0x000fe400000010ff */
[----:B------:R-:W-:Y:S02]  /*5da0*/  F2FP.BF16.PACK_AB R10, R170, R171 ;  /* 0x000000abaa0a723e */ /* 0x000fe400000010ff */
[----:B------:R-:W-:Y:S01]  /*5db0*/  F2FP.BF16.PACK_AB R11, R164, R165 ;  /* 0x000000a5a40b723e */ /* 0x000fe200000010ff */
[----:B------:R1:W-:Y:S06]  /*5dc0*/  MUFU.EX2 R159, R5 ;  /* 0x00000005009f7308 */ /* 0x0003ec0000000800 */
[----:B------:R-:W-:Y:S01]  /*5dd0*/  HMMA.16816.F32.BF16 R32, R8, R22, R24 ;  /* 0x000000160820723c */ /* 0x000fe20000041818 */
[----:B------:R-:W3:Y:S01]  /*5de0*/  LDSM.16.MT88.4 R24, [R200+0x1800] ;  /* 0x00180000c818783b */ /* 0x000ee20000004200 */
[----:B-1----:R-:W-:-:S04]  /*5df0*/  FFMA.FTZ R5, R156, c[0x0][0x2d0], -R0 ;  /* 0x0000b4009c057a23 */ /* 0x002fc80000010800 */
[----:B------:R1:W-:Y:S02]  /*5e00*/  MUFU.EX2 R158, R5 ;  /* 0x00000005009e7308 */ /* 0x0003e40000000800 */
[----:B------:R-:W-:Y:S01]  /*5e10*/  HMMA.16816.F32.BF16 R48, R8, R20, R48 ;  /* 0x000000140830723c */ /* 0x000fe20000041830 */
[----:B------:R-:W4:Y:S01]  /*5e20*/  LDSM.16.MT88.4 R20, [R204+0x1800] ;  /* 0x00180000cc14783b */ /* 0x000f220000004200 */
[----:B-1----:R-:W-:-:S04]  /*5e30*/  FFMA.FTZ R5, R157, c[0x0][0x2d0], -R0 ;  /* 0x0000b4009d057a23 */ /* 0x002fc80000010800 */
[----:B------:R1:W5:Y:S02]  /*5e40*/  MUFU.EX2 R157, R5 ;  /* 0x00000005009d7308 */ /* 0x0003640000000800 */
[----:B-1----:R-:W-:-:S06]  /*5e50*/  FFMA.FTZ R5, R141, c[0x0][0x2d0], -R0 ;  /* 0x0000b4008d057a23 */ /* 0x002fcc0000010800 */
[----:B------:R1:W-:Y:S02]  /*5e60*/  MUFU.EX2 R118, R5 ;  /* 0x0000000500767308 */ /* 0x0003e40000000800 */
[----:B-1----:R-:W-:-:S06]  /*5e70*/  FFMA.FTZ R5, R142, c[0x0][0x2d0], -R0 ;  /* 0x0000b4008e057a23 */ /* 0x002fcc0000010800 */
[----:B------:R1:W1:Y:S01]  /*5e80*/  MUFU.EX2 R156, R5 ;  /* 0x00000005009c7308 */ /* 0x0002620000000800 */
[----:B------:R-:W-:Y:S01]  /*5e90*/  HMMA.16816.F32.BF16 R52, R8, R14, R40 ;  /* 0x0000000e0834723c */ /* 0x000fe20000041828 */
[----:B-1----:R-:W-:-:S06]  /*5ea0*/  FFMA.FTZ R5, R187, c[0x0][0x2d0], -R3 ;  /* 0x0000b400bb057a23 */ /* 0x002fcc0000010803 */
[----:B------:R1:W-:Y:S01]  /*5eb0*/  MUFU.EX2 R117, R5 ;  /* 0x0000000500757308 */ /* 0x0003e20000000800 */
[C---:B------:R-:W-:Y:S08]  /*5ec0*/  HMMA.16816.F32.BF16 R40, R8.reuse, R28, R44 ;  /* 0x0000001c0828723c */ /* 0x040ff0000004182c */
[----:B------:R-:W-:Y:S01]  /*5ed0*/  HMMA.16816.F32.BF16 R44, R8, R36, R88 ;  /* 0x00000024082c723c */ /* 0x000fe20000041858 */
[----:B-1----:R-:W-:-:S07]  /*5ee0*/  FFMA.FTZ R5, R182, c[0x0][0x2d0], -R3 ;  /* 0x0000b400b6057a23 */ /* 0x002fce0000010803 */
[C---:B------:R-:W-:Y:S01]  /*5ef0*/  HMMA.16816.F32.BF16 R56, R8.reuse, R12, R56 ;  /* 0x0000000c0838723c */ /* 0x040fe20000041838 */
[----:B------:R-:W-:Y:S01]  /*5f00*/  LDSM.16.MT88.4 R12, [R203+0x1800] ;  /* 0x00180000cb0c783b */ /* 0x000fe20000004200 */
[----:B------:R1:W-:Y:S06]  /*5f10*/  MUFU.EX2 R116, R5 ;  /* 0x0000000500747308 */ /* 0x0003ec0000000800 */
[C---:B------:R-:W-:Y:S01]  /*5f20*/  HMMA.16816.F32.BF16 R28, R8.reuse, R30, R16 ;  /* 0x0000001e081c723c */ /* 0x040fe20000041810 */
[----:B------:R-:W4:Y:S07]  /*5f30*/  LDSM.16.MT88.4 R16, [R201+0x1800] ;  /* 0x00180000c910783b */ /* 0x000f2e0000004200 */
[----:B------:R-:W-:Y:S01]  /*5f40*/  HMMA.16816.F32.BF16 R36, R8, R38, R84 ;  /* 0x000000260824723c */ /* 0x000fe20000041854 */
[----:B------:R-:W4:Y:S01]  /*5f50*/  LDSM.16.MT88.4 R84, [R204+0x2000] ;  /* 0x00200000cc54783b */ /* 0x000f220000004200 */
[----:B-1----:R-:W-:-:S05]  /*5f60*/  FFMA.FTZ R5, R188, c[0x0][0x2d0], -R3 ;  /* 0x0000b400bc057a23 */ /* 0x002fca0000010803 */
[----:B--2---:R-:W-:Y:S02]  /*5f70*/  F2FP.BF16.PACK_AB R8, R161, R162 ;  /* 0x000000a2a108723e */ /* 0x004fe400000010ff */
[----:B-----5:R-:W-:Y:S02]  /*5f80*/  F2FP.BF16.PACK_AB R9, R157, R158 ;  /* 0x0000009e9d09723e */ /* 0x020fe400000010ff */
[----:B------:R-:W-:Y:S02]  /*5f90*/  F2FP.BF16.PACK_AB R10, R159, R160 ;  /* 0x000000a09f0a723e */ /* 0x000fe400000010ff */
[----:B------:R-:W-:Y:S01]  /*5fa0*/  F2FP.BF16.PACK_AB R11, R156, R118 ;  /* 0x000000769c0b723e */ /* 0x000fe200000010ff */
[----:B------:R1:W-:Y:S06]  /*5fb0*/  MUFU.EX2 R115, R5 ;  /* 0x0000000500737308 */ /* 0x0003ec0000000800 */
[----:B---3--:R-:W-:Y:S01]  /*5fc0*/  HMMA.16816.F32.BF16 R128, R8, R26, R76 ;  /* 0x0000001a0880723c */ /* 0x008fe2000004184c */
[----:B-1----:R-:W-:-:S04]  /*5fd0*/  FFMA.FTZ R5, R190, c[0x0][0x2d0], -R3 ;  /* 0x0000b400be057a23 */ /* 0x002fc80000010803 */
[----:B------:R1:W-:Y:S02]  /*5fe0*/  MUFU.EX2 R77, R5 ;  /* 0x00000005004d7308 */ /* 0x0003e40000000800 */
[----:B-1----:R-:W-:-:S06]  /*5ff0*/  FFMA.FTZ R5, R143, c[0x0][0x2d0], -R4 ;  /* 0x0000b4008f057a23 */ /* 0x002fcc0000010804 */
[----:B------:R1:W-:Y:S02]  /*6000*/  MUFU.EX2 R76, R5 ;  /* 0x00000005004c7308 */ /* 0x0003e40000000800 */
[--C-:B-1----:R-:W-:Y:S02]  /*6010*/  FFMA.FTZ R5, R144, c[0x0][0x2d0], -R4.reuse ;  /* 0x0000b40090057a23 */ /* 0x102fe40000010804 */
[----:B----4-:R-:W-:Y:S04]  /*6020*/  HMMA.16816.F32.BF16 R144, R8, R22, R72 ;  /* 0x000000160890723c */ /* 0x010fe80000041848 */
[----:B------:R1:W2:Y:S01]  /*6030*/  MUFU.EX2 R74, R5 ;  /* 0x00000005004a7308 */ /* 0x0002a20000000800 */
[----:B------:R-:W-:Y:S02]  /*6040*/  FFMA.FTZ R3, R222, c[0x0][0x2d0], -R3 ;  /* 0x0000b400de037a23 */ /* 0x000fe40000010803 */
[----:B-1----:R-:W-:-:S05]  /*6050*/  FFMA.FTZ R5, R153, c[0x0][0x2d0], -R4 ;  /* 0x0000b40099057a23 */ /* 0x002fca0000010804 */
[----:B------:R1:W-:Y:S02]  /*6060*/  MUFU.EX2 R73, R5 ;  /* 0x0000000500497308 */ /* 0x0003e40000000800 */
[----:B-1----:R-:W-:-:S06]  /*6070*/  FFMA.FTZ R5, R155, c[0x0][0x2d0], -R4 ;  /* 0x0000b4009b057a23 */ /* 0x002fcc0000010804 */
[----:B------:R-:W1:Y:S01]  /*6080*/  MUFU.EX2 R72, R5 ;  /* 0x0000000500487308 */ /* 0x000e620000000800 */
[C---:B------:R-:W-:Y:S07]  /*6090*/  HMMA.16816.F32.BF16 R124, R8.reuse, R24, R104 ;  /* 0x00000018087c723c */ /* 0x040fee0000041868 */
[----:B------:R3:W-:Y:S01]  /*60a0*/  MUFU.EX2 R75, R3 ;  /* 0x00000003004b7308 */ /* 0x0007e20000000800 */
[C---:B------:R-:W-:Y:S01]  /*60b0*/  HMMA.16816.F32.BF16 R140, R8.reuse, R20, R96 ;  /* 0x00000014088c723c */ /* 0x040fe20000041860 */
[----:B------:R-:W4:Y:S07]  /*60c0*/  LDSM.16.MT88.4 R96, [R201+0x2000] ;  /* 0x00200000c960783b */ /* 0x000f2e0000004200 */
[----:B------:R-:W-:Y:S01]  /*60d0*/  HMMA.16816.F32.BF16 R80, R8, R16, R80 ;  /* 0x000000100850723c */ /* 0x000fe20000041850 */
[----:B---3--:R-:W-:-:S07]  /*60e0*/  FFMA.FTZ R3, R198, c[0x0][0x2d0], -R2 ;  /* 0x0000b400c6037a23 */ /* 0x008fce0000010802 */
[C---:B------:R-:W-:Y:S01]  /*60f0*/  HMMA.16816.F32.BF16 R64, R8.reuse, R18, R64 ;  /* 0x000000120840723c */ /* 0x040fe20000041840 */
[----:B------:R3:W-:Y:S07]  /*6100*/  MUFU.EX2 R68, R3 ;  /* 0x0000000300447308 */ /* 0x0007ee0000000800 */
[C---:B------:R-:W-:Y:S08]  /*6110*/  HMMA.16816.F32.BF16 R104, R8.reuse, R12, R92 ;  /* 0x0000000c0868723c */ /* 0x040ff0000004185c */
[----:B------:R-:W-:Y:S01]  /*6120*/  HMMA.16816.F32.BF16 R60, R8, R14, R60 ;  /* 0x0000000e083c723c */ /* 0x000fe2000004183c */
[----:B---3--:R-:W-:-:S06]  /*6130*/  FFMA.FTZ R3, R221, c[0x0][0x2d0], -R2 ;  /* 0x0000b400dd037a23 */ /* 0x008fcc0000010802 */
[----:B------:R-:W-:Y:S02]  /*6140*/  F2FP.BF16.PACK_AB R8, R166, R169 ;  /* 0x000000a9a608723e */ /* 0x000fe400000010ff */
[----:B--2---:R-:W-:Y:S02]  /*6150*/  F2FP.BF16.PACK_AB R9, R74, R76 ;  /* 0x0000004c4a09723e */ /* 0x004fe400000010ff */
[----:B------:R-:W-:Y:S02]  /*6160*/  F2FP.BF16.PACK_AB R10, R117, R163 ;  /* 0x000000a3750a723e */ /* 0x000fe400000010ff */
[----:B-1----:R-:W-:Y:S01]  /*6170*/  F2FP.BF16.PACK_AB R11, R72, R73 ;  /* 0x00000049480b723e */ /* 0x002fe200000010ff */
[----:B------:R1:W-:Y:S06]  /*6180*/  MUFU.EX2 R71, R3 ;  /* 0x0000000300477308 */ /* 0x0003ec0000000800 */
[----:B------:R-:W-:Y:S01]  /*6190*/  HMMA.16816.F32.BF16 R56, R8, R24, R56 ;  /* 0x000000180838723c */ /* 0x000fe20000041838 */
[----:B-1----:R-:W-:-:S02]  /*61a0*/  FFMA.FTZ R3, R219, c[0x0][0x2d0], -R2 ;  /* 0x0000b400db037a23 */ /* 0x002fc40000010802 */
[----:B------:R-:W-:-:S04]  /*61b0*/  FFMA.FTZ R2, R217, c[0x0][0x2d0], -R2 ;  /* 0x0000b400d9027a23 */ /* 0x000fc80000010802 */
[----:B------:R1:W-:Y:S01]  /*61c0*/  MUFU.EX2 R25, R2 ;  /* 0x0000000200197308 */ /* 0x0003e20000000800 */
[----:B------:R-:W-:Y:S01]  /*61d0*/  HMMA.16816.F32.BF16 R32, R8, R22, R32 ;  /* 0x000000160820723c */ /* 0x000fe20000041820 */
[----:B-1----:R-:W-:-:S06]  /*61e0*/  FFMA.FTZ R2, R189, c[0x0][0x2d0], -R0 ;  /* 0x0000b400bd027a23 */ /* 0x002fcc0000010800 */
[----:B------:R1:W-:Y:S01]  /*61f0*/  MUFU.EX2 R24, R2 ;  /* 0x0000000200187308 */ /* 0x0003e20000000800 */
[----:B------:R-:W-:Y:S01]  /*6200*/  HMMA.16816.F32.BF16 R48, R8, R20, R48 ;  /* 0x000000140830723c */ /* 0x000fe20000041830 */
[----:B-1----:R-:W-:-:S06]  /*6210*/  FFMA.FTZ R2, R197, c[0x0][0x2d0], -R0 ;  /* 0x0000b400c5027a23 */ /* 0x002fcc0000010800 */
[----:B------:R1:W-:Y:S01]  /*6220*/  MUFU.EX2 R22, R2 ;  /* 0x0000000200167308 */ /* 0x0003e20000000800 */
[----:B------:R-:W-:Y:S01]  /*6230*/  HMMA.16816.F32.BF16 R44, R8, R12, R44 ;  /* 0x0000000c082c723c */ /* 0x000fe2000004182c */
[--C-:B-1----:R-:W-:Y:S02]  /*6240*/  FFMA.FTZ R2, R192, c[0x0][0x2d0], -R0.reuse ;  /* 0x0000b400c0027a23 */ /* 0x102fe40000010800 */
[----:B------:R-:W-:-:S04]  /*6250*/  FFMA.FTZ R0, R218, c[0x0][0x2d0], -R0 ;  /* 0x0000b400da007a23 */ /* 0x000fc80000010800 */
[----:B------:R1:W-:Y:S01]  /*6260*/  MUFU.EX2 R20, R0 ;  /* 0x0000000000147308 */ /* 0x0003e20000000800 */
[----:B------:R-:W-:Y:S01]  /*6270*/  HMMA.16816.F32.BF16 R52, R8, R26, R52 ;  /* 0x0000001a0834723c */ /* 0x000fe20000041834 */
[----:B-1----:R-:W-:-:S06]  /*6280*/  FFMA.FTZ R0, R191, c[0x0][0x2d0], -R4 ;  /* 0x0000b400bf007a23 */ /* 0x002fcc0000010804 */
[----:B------:R1:W2:Y:S01]  /*6290*/  MUFU.EX2 R12, R0 ;  /* 0x00000000000c7308 */ /* 0x0002a20000000800 */
[C---:B------:R-:W-:Y:S08]  /*62a0*/  HMMA.16816.F32.BF16 R40, R8.reuse, R16, R40 ;  /* 0x000000100828723c */ /* 0x040ff00000041828 */
[----:B------:R-:W-:Y:S01]  /*62b0*/  HMMA.16816.F32.BF16 R28, R8, R18, R28 ;  /* 0x00000012081c723c */ /* 0x000fe2000004181c */
[----:B------:R3:W-:Y:S01]  /*62c0*/  MUFU.EX2 R21, R2 ;  /* 0x0000000200157308 */ /* 0x0007e20000000800 */
[----:B------:R-:W5:Y:S01]  /*62d0*/  LDSM.16.MT88.4 R16, [R203+0x2000] ;  /* 0x00200000cb10783b */ /* 0x000f620000004200 */
[----:B-1----:R-:W-:-:S05]  /*62e0*/  FFMA.FTZ R0, R193, c[0x0][0x2d0], -R4 ;  /* 0x0000b400c1007a23 */ /* 0x002fca0000010804 */
[----:B------:R-:W-:Y:S01]  /*62f0*/  HMMA.16816.F32.BF16 R36, R8, R14, R36 ;  /* 0x0000000e0824723c */ /* 0x000fe20000041824 */
[----:B------:R1:W1:Y:S01]  /*6300*/  MUFU.EX2 R8, R0 ;  /* 0x0000000000087308 */ /* 0x0002620000000800 */
[----:B---3--:R-:W-:-:S04]  /*6310*/  @P4 IMAD.HI.U32 R2, R247, c[0x0][0x2c8], RZ ;  /* 0x0000b200f7024a27 */ /* 0x008fc800078e00ff */
[----:B-1----:R-:W-:-:S04]  /*6320*/  FFMA.FTZ R0, R199, c[0x0][0x2d0], -R4 ;  /* 0x0000b400c7007a23 */ /* 0x002fc80000010804 */
[----:B------:R1:W3:Y:S02]  /*6330*/  MUFU.EX2 R9, R0 ;  /* 0x0000000000097308 */ /* 0x0002e40000000800 */
        /* <DEDUP_REMOVED lines=76> */
[----:B------:R-:W-:Y:S02]  /*6800*/  FADD.FTZ R4, R22, R4 ;  /* 0x0000000416047221 */ /* 0x000fe40000010000 */
[----:B------:R-:W-:Y:S02]  /*6810*/  FADD.FTZ R3, R77, R3 ;  /* 0x000000034d037221 */ /* 0x000fe40000010000 */
[----:B---3--:R-:W-:-:S02]  /*6820*/  FADD.FTZ R2, R9, R2 ;  /* 0x0000000209027221 */ /* 0x008fc40000010000 */
        /* <DEDUP_REMOVED lines=8> */
[----:B------:R1:W-:Y:S01]  /*68b0*/  STL [R1], R5 ;  /* 0x0000000501007387 */ /* 0x0003e20000100800 */
        /* <DEDUP_REMOVED lines=13> */
[C---:B------:R-:W-:Y:S08]  /*6990*/  HMMA.16816.F32.BF16 R124, R152.reuse, R132, R124 ;  /* 0x00000084987c723c */ /* 0x040ff0000004187c */
[C---:B------:R-:W-:Y:S08]  /*69a0*/  HMMA.16816.F32.BF16 R128, R152.reuse, R134, R128 ;  /* 0x000000869880723c */ /* 0x040ff00000041880 */
[C---:B------:R-:W-:Y:S08]  /*69b0*/  HMMA.16816.F32.BF16 R140, R152.reuse, R84, R140 ;  /* 0x00000054988c723c */ /* 0x040ff0000004188c */
[C---:B------:R-:W-:Y:S08]  /*69c0*/  HMMA.16816.F32.BF16 R144, R152.reuse, R86, R144 ;  /* 0x000000569890723c */ /* 0x040ff00000041890 */
[C---:B----4-:R-:W-:Y:S08]  /*69d0*/  HMMA.16816.F32.BF16 R88, R152.reuse, R96, R80 ;  /* 0x000000609858723c */ /* 0x050ff00000041850 */
        /* <DEDUP_REMOVED lines=17> */
[----:B------:R1:W-:Y:S01]  /*6af0*/  STL [R1+0x14], R0 ;  /* 0x0000140001007387 */ /* 0x0003e20000100800 */
[----:B------:R-:W-:Y:S01]  /*6b00*/  MOV R196, R215 ;  /* 0x000000d700c47202 */ /* 0x000fe20000000f00 */
[----:B-1----:R-:W-:-:S05]  /*6b10*/  @P4 IMAD.HI.U32 R0, R0, c[0x0][0x2c8], RZ ;  /* 0x0000b20000004a27 */ /* 0x002fca00078e00ff */
[----:B------:R-:W-:-:S05]  /*6b20*/  @P4 SHF.R.U32.HI R0, RZ, c[0x0][0x2cc], R0 ;  /* 0x0000b300ff004a19 */ /* 0x000fca0000011600 */
[----:B------:R1:W-:Y:S02]  /*6b30*/  @P4 STL [R1+0x24], R0 ;  /* 0x0000240001004387 */ /* 0x0003e40000100800 */
.L_x_2842:
        /* <DEDUP_REMOVED lines=11> */
[----:B------:R-:W1:Y:S01]  /*6bf0*/  LDSM.16.M88.4 R64, [R119+0x1800] ;  /* 0x001800007740783b */ /* 0x000e620000000200 */
[-C--:B----4-:R-:W-:Y:S07]  /*6c00*/  HMMA.16816.F32.BF16 R4, R80, R16.reuse, RZ ;  /* 0x000000105004723c */ /* 0x090fee00000418ff */
[----:B------:R-:W4:Y:S01]  /*6c10*/  LDSM.16.M88.4 R156, [R119+0x2000] ;  /* 0x00200000779c783b */ /* 0x000f220000000200 */
[C---:B-----5:R-:W-:Y:S07]  /*6c20*/  HMMA.16816.F32.BF16 R8, R76.reuse, R16, RZ ;  /* 0x000000104c08723c */ /* 0x060fee00000418ff */
[----:B------:R-:W-:Y:S01]  /*6c30*/  LDSM.16.M88.4 R160, [R209] ;  /* 0x00000000d1a0783b */ /* 0x000fe20000000200 */
[-C--:B------:R-:W-:Y:S07]  /*6c40*/  HMMA.16816.F32.BF16 R12, R76, R18.reuse, RZ ;  /* 0x000000124c0c723c */ /* 0x080fee00000418ff */
[----:B------:R-:W5:Y:S01]  /*6c50*/  LDSM.16.M88.4 R164, [R210] ;  /* 0x00000000d2a4783b */ /* 0x000f620000000200 */
[C---:B------:R-:W-:Y:S07]  /*6c60*/  HMMA.16816.F32.BF16 R16, R80.reuse, R18, RZ ;  /* 0x000000125010723c */ /* 0x040fee00000418ff */
[----:B------:R-:W4:Y:S01]  /*6c70*/  LDSM.16.M88.4 R168, [R209+0x2000] ;  /* 0x00200000d1a8783b */ /* 0x000f220000000200 */
[-C--:B-1----:R-:W-:Y:S07]  /*6c80*/  HMMA.16816.F32.BF16 R20, R80, R32.reuse, RZ ;  /* 0x000000205014723c */ /* 0x082fee00000418ff */
[----:B------:R-:W-:Y:S01]  /*6c90*/  LDSM.16.M88.4 R176, [R212] ;  /* 0x00000000d4b0783b */ /* 0x000fe20000000200 */
[C---:B------:R-:W-:Y:S07]  /*6ca0*/  HMMA.16816.F32.BF16 R24, R76.reuse, R32, RZ ;  /* 0x000000204c18723c */ /* 0x040fee00000418ff */
[----:B------:R-:W-:Y:S01]  /*6cb0*/  LDSM.16.M88.4 R180, [R211] ;  /* 0x00000000d3b4783b */ /* 0x000fe20000000200 */
[-C--:B------:R-:W-:Y:S07]  /*6cc0*/  HMMA.16816.F32.BF16 R28, R76, R34.reuse, RZ ;  /* 0x000000224c1c723c */ /* 0x080fee00000418ff */
[----:B------:R-:W3:Y:S04]  /*6cd0*/  LDL R118, [R1+0x24] ;  /* 0x0000240001767983 */ /* 0x000ee80000100800 */
[----:B------:R-:W3:Y:S01]  /*6ce0*/  LDL R199, [R1+0x44] ;  /* 0x0000440001c77983 */ /* 0x000ee20000100800 */
[C---:B------:R-:W-:Y:S03]  /*6cf0*/  HMMA.16816.F32.BF16 R32, R80.reuse, R34, RZ ;  /* 0x000000225020723c */ /* 0x040fe600000418ff */
[----:B------:R-:W3:Y:S04]  /*6d00*/  LDL R198, [R1+0x4c] ;  /* 0x00004c0001c67983 */ /* 0x000ee80000100800 */
[----:B------:R-:W3:Y:S01]  /*6d10*/  LDL R197, [R1+0x40] ;  /* 0x0000400001c57983 */ /* 0x000ee20000100800 */
[-C--:B------:R-:W-:Y:S03]  /*6d20*/  HMMA.16816.F32.BF16 R36, R80, R48.reuse, RZ ;  /* 0x000000305024723c */ /* 0x080fe600000418ff */
[----:B------:R-:W3:Y:S04]  /*6d30*/  LDL R231, [R1+0x38] ;  /* 0x0000380001e77983 */ /* 0x000ee80000100800 */
[----:B------:R-:W3:Y:S01]  /*6d40*/  LDL.64 R232, [R1+0x28] ;  /* 0x0000280001e87983 */ /* 0x000ee20000100a00 */
[C---:B------:R-:W-:Y:S08]  /*6d50*/  HMMA.16816.F32.BF16 R40, R76.reuse, R48, RZ ;  /* 0x000000304c28723c */ /* 0x040ff000000418ff */
[-C--:B------:R-:W-:Y:S08]  /*6d60*/  HMMA.16816.F32.BF16 R44, R76, R50.reuse, RZ ;  /* 0x000000324c2c723c */ /* 0x080ff000000418ff */
        /* <DEDUP_REMOVED lines=8> */
[----:B------:R-:W-:Y:S01]  /*6df0*/  HMMA.16816.F32.BF16 R80, R80, R158, RZ ;  /* 0x0000009e5050723c */ /* 0x000fe200000418ff */
[----:B------:R-:W1:Y:S07]  /*6e00*/  LDSM.16.M88.4 R156, [R214] ;  /* 0x00000000d69c783b */ /* 0x000e6e0000000200 */
[-C--:B-----5:R-:W-:Y:S08]  /*6e10*/  HMMA.16816.F32.BF16 R4, R160, R164.reuse, R4 ;  /* 0x000000a4a004723c */ /* 0x0a0ff00000041804 */
[C---:B------:R-:W-:Y:S08]  /*6e20*/  HMMA.16816.F32.BF16 R8, R168.reuse, R164, R8 ;  /* 0x000000a4a808723c */ /* 0x040ff00000041808 */
[-C--:B------:R-:W-:Y:S08]  /*6e30*/  HMMA.16816.F32.BF16 R12, R168, R166.reuse, R12 ;  /* 0x000000a6a80c723c */ /* 0x080ff0000004180c */
[C---:B------:R-:W-:Y:S08]  /*6e40*/  HMMA.16816.F32.BF16 R16, R160.reuse, R166, R16 ;  /* 0x000000a6a010723c */ /* 0x040ff00000041810 */
[-C--:B-1----:R-:W-:Y:S08]  /*6e50*/  HMMA.16816.F32.BF16 R20, R160, R156.reuse, R20 ;  /* 0x0000009ca014723c */ /* 0x082ff00000041814 */
[C---:B------:R-:W-:Y:S08]  /*6e60*/  HMMA.16816.F32.BF16 R24, R168.reuse, R156, R24 ;  /* 0x0000009ca818723c */ /* 0x040ff00000041818 */
[-C--:B------:R-:W-:Y:S03]  /*6e70*/  HMMA.16816.F32.BF16 R28, R168, R158.reuse, R28 ;  /* 0x0000009ea81c723c */ /* 0x080fe6000004181c */
[----:B--2---:R-:W-:Y:S05]  /*6e80*/  ISETP.GT.AND P2, PT, R215, R196, PT ;  /* 0x000000c4d700720c */ /* 0x004fea0003f44270 */
[C---:B------:R-:W-:Y:S08]  /*6e90*/  HMMA.16816.F32.BF16 R32, R160.reuse, R158, R32 ;  /* 0x0000009ea020723c */ /* 0x040ff00000041820 */
[----:B------:R-:W-:Y:S01]  /*6ea0*/  @!P2 SHF.R.S32.HI R0, RZ, 0x1f, R196 ;  /* 0x0000001fff00a819 */ /* 0x000fe200000114c4 */
[----:B------:R-:W-:Y:S04]  /*6eb0*/  @!P2 IMAD.WIDE.U32 R112, R196, c[0x0][0x208], RZ ;  /* 0x00008200c470aa25 */ /* 0x000fe800078e00ff */
[----:B------:R-:W-:Y:S02]  /*6ec0*/  @!P2 IMAD R0, R0, c[0x0][0x208], RZ ;  /* 0x000082000000aa24 */ /* 0x000fe400078e02ff */
[----:B------:R-:W-:Y:S02]  /*6ed0*/  @!P2 IMAD.MOV.U32 R173, RZ, RZ, R2 ;  /* 0x000000ffffada224 */ /* 0x000fe400078e0002 */
[----:B------:R-:W-:Y:S02]  /*6ee0*/  @!P2 IMAD R0, R196, c[0x0][0x20c], R0 ;  /* 0x00008300c400aa24 */ /* 0x000fe400078e0200 */
[----:B------:R-:W-:Y:S02]  /*6ef0*/  @!P2 IMAD.MOV.U32 R114, RZ, RZ, 0x5 ;  /* 0x00000005ff72a424 */ /* 0x000fe400078e00ff */
[----:B------:R-:W-:Y:S02]  /*6f00*/  @!P2 IMAD.IADD R0, R113, 0x1, R0 ;  /* 0x000000017100a824 */ /* 0x000fe400078e0200 */
[----:B------:R-:W-:Y:S02]  /*6f10*/  @!P2 IMAD.MOV.U32 R113, RZ, RZ, c[0x0][0x208] ;  /* 0x00008200ff71a624 */ /* 0x000fe400078e00ff */
[----:B------:R-:W-:Y:S04]  /*6f20*/  @!P2 IMAD.WIDE.U32 R172, R112, 0x50, R172 ;  /* 0x0000005070aca825 */ /* 0x000fe800078e00ac */
[----:B------:R-:W-:Y:S01]  /*6f30*/  @!P2 IMAD R112, R0, 0x50, RZ ;  /* 0x000000500070a824 */ /* 0x000fe200078e02ff */
[C---:B------:R-:W-:Y:S01]  /*6f40*/  @!P2 SHF.L.U64.HI R0, R113.reuse, R114, c[0x0][0x20c] ;  /* 0x000083007100a619 */ /* 0x040fe20000010272 */
[----:B------:R-:W-:Y:S01]  /*6f50*/  @!P2 IMAD.SHL.U32 R2, R113, 0x20, RZ ;  /* 0x000000207102a824 */ /* 0x000fe200078e00ff */
[----:B------:R-:W-:Y:S01]  /*6f60*/  @!P2 LEA R188, P0, R172, c[0x0][0x1f8], 0x1 ;  /* 0x00007e00acbcaa11 */ /* 0x000fe200078008ff */
[----:B------:R-:W-:Y:S03]  /*6f70*/  @!P2 IMAD.IADD R113, R173, 0x1, R112 ;  /* 0x00000001ad71a824 */ /* 0x000fe600078e0270 */
[-C--:B------:R-:W-:Y:S02]  /*6f80*/  @!P2 IADD3 R112, P1, R188, R2.reuse, RZ ;  /* 0x00000002bc70a210 */ /* 0x080fe40007f3e0ff */
[----:B------:R-:W-:Y:S02]  /*6f90*/  @!P2 LEA.HI.X R189, R172, c[0x0][0x1fc], R113, 0x1, P0 ;  /* 0x00007f00acbdaa11 */ /* 0x000fe400000f0c71 */
[----:B------:R-:W1:Y:S01]  /*6fa0*/  LDSM.16.M88.4 R172, [R213] ;  /* 0x00000000d5ac783b */ /* 0x000e620000000200 */
[-C--:B------:R-:W-:Y:S02]  /*6fb0*/  @!P2 IADD3 R186, P0, R112, R2.reuse, RZ ;  /* 0x0000000270baa210 */ /* 0x080fe40007f1e0ff */
[--C-:B------:R-:W-:Y:S02]  /*6fc0*/  @!P2 IMAD.X R113, R189, 0x1, R0.reuse, P1 ;  /* 0x00000001bd71a824 */ /* 0x100fe400008e0600 */
[-C--:B------:R-:W-:Y:S02]  /*6fd0*/  @!P2 IADD3 R184, P1, R186, R2.reuse, RZ ;  /* 0x00000002bab8a210 */ /* 0x080fe40007f3e0ff */
[--C-:B------:R-:W-:Y:S01]  /*6fe0*/  @!P2 IMAD.X R187, R113, 0x1, R0.reuse, P0 ;  /* 0x0000000171bba824 */ /* 0x100fe200000e0600 */
[----:B------:R-:W-:Y:S01]  /*6ff0*/  @!PT LDS RZ, [RZ] ;  /* 0x00000000fffff984 */ /* 0x000fe20000000800 */
[----:B------:R-:W-:Y:S01]  /*7000*/  @!PT LDS RZ, [RZ] ;  /* 0x00000000fffff984 */ /* 0x000fe20000000800 */
[----:B------:R-:W-:Y:S01]  /*7010*/  @!PT LDS RZ, [RZ] ;  /* 0x00000000fffff984 */ /* 0x000fe20000000800 */
[----:B------:R2:W-:Y:S03]  /*7020*/  @!P2 LDGSTS.E.BYPASS.LTC128B.128 [R216+0x100], [R188.64], !P6 ;  /* 0x00100000bcd8afae */ /* 0x0005e6000f101d48 */
[--C-:B------:R-:W-:Y:S05]  /*7030*/  @!P2 IMAD.X R185, R187, 0x1, R0.reuse, P1 ;  /* 0x00000001bbb9a824 */ /* 0x100fea00008e0600 */
[----:B------:R4:W-:Y:S08]  /*7040*/  @!P2 LDGSTS.E.BYPASS.LTC128B.128 [R216+0x900], [R112.64], !P6 ;  /* 0x0090000070d8afae */ /* 0x0009f0000f101d48 */
[----:B------:R5:W-:Y:S08]  /*7050*/  @!P2 LDGSTS.E.BYPASS.LTC128B.128 [R216+0x1100], [R186.64], !P6 ;  /* 0x01100000bad8afae */ /* 0x000bf0000f101d48 */
[----:B------:R5:W-:Y:S01]  /*7060*/  @!P2 LDGSTS.E.BYPASS.LTC128B.128 [R216+0x1900], [R184.64], !P6 ;  /* 0x01900000b8d8afae */ /* 0x000be2000f101d48 */
[----:B--2---:R-:W-:Y:S01]  /*7070*/  @!P2 IADD3 R188, P0, R184, R2, RZ ;  /* 0x00000002b8bca210 */ /* 0x004fe20007f1e0ff */
[-C--:B-1----:R-:W-:Y:S04]  /*7080*/  HMMA.16816.F32.BF16 R36, R160, R172.reuse, R36 ;  /* 0x000000aca024723c */ /* 0x082fe80000041824 */
[----:B------:R-:W-:Y:S02]  /*7090*/  @!P2 IMAD.X R189, R185, 0x1, R0, P0 ;  /* 0x00000001b9bda824 */ /* 0x000fe400000e0600 */
[----:B------:R1:W3:Y:S02]  /*70a0*/  LDL R0, [R1+0x14] ;  /* 0x0000140001007983 */ /* 0x0002e40000100800 */
[C---:B------:R-:W-:Y:S02]  /*70b0*/  HMMA.16816.F32.BF16 R40, R168.reuse, R172, R40 ;  /* 0x000000aca828723c */ /* 0x040fe40000041828 */
[----:B------:R2:W-:Y:S06]  /*70c0*/  @!P2 LDGSTS.E.BYPASS.LTC128B.128 [R216+0x2100], [R188.64], !P6 ;  /* 0x02100000bcd8afae */ /* 0x0005ec000f101d48 */
[-C--:B------:R-:W-:Y:S02]  /*70d0*/  HMMA.16816.F32.BF16 R44, R168, R174.reuse, R44 ;  /* 0x000000aea82c723c */ /* 0x080fe4000004182c */
[----:B------:R-:W-:Y:S06]  /*70e0*/  LDSM.16.M88.4 R164, [R207+0x2000] ;  /* 0x00200000cfa4783b */ /* 0x000fec0000000200 */
[C---:B------:R-:W-:Y:S02]  /*70f0*/  HMMA.16816.F32.BF16 R48, R160.reuse, R174, R48 ;  /* 0x000000aea030723c */ /* 0x040fe40000041830 */
[----:B------:R-:W0:Y:S06]  /*7100*/  LDGDEPBAR ;  /* 0x00000000000079af */ /* 0x000e2c0000000000 */
[-C--:B------:R-:W-:Y:S02]  /*7110*/  HMMA.16816.F32.BF16 R52, R160, R176.reuse, R52 ;  /* 0x000000b0a034723c */ /* 0x080fe40000041834 */
[----:B-----5:R-:W-:Y:S06]  /*7120*/  LDSM.16.M88.4 R184, [R207] ;  /* 0x00000000cfb8783b */ /* 0x020fec0000000200 */
[C---:B------:R-:W-:Y:S02]  /*7130*/  HMMA.16816.F32.BF16 R56, R168.reuse, R176, R56 ;  /* 0x000000b0a838723c */ /* 0x040fe40000041838 */
[----:B--2---:R-:W2:Y:S06]  /*7140*/  LDSM.16.M88.4 R188, [R205] ;  /* 0x00000000cdbc783b */ /* 0x004eac0000000200 */
[-C--:B------:R-:W-:Y:S02]  /*7150*/  HMMA.16816.F32.BF16 R60, R168, R178.reuse, R60 ;  /* 0x000000b2a83c723c */ /* 0x080fe4000004183c */
[----:B------:R-:W5:Y:S06]  /*7160*/  LDSM.16.M88.4 R156, [R205+0x800] ;  /* 0x00080000cd9c783b */ /* 0x000f6c0000000200 */
[C---:B------:R-:W-:Y:S02]  /*7170*/  HMMA.16816.F32.BF16 R64, R160.reuse, R178, R64 ;  /* 0x000000b2a040723c */ /* 0x040fe40000041840 */
[----:B------:R-:W-:Y:S06]  /*7180*/  LDSM.16.M88.4 R172, [R205+0x2000] ;  /* 0x00200000cdac783b */ /* 0x000fec0000000200 */
[-C--:B------:R-:W-:Y:S02]  /*7190*/  HMMA.16816.F32.BF16 R68, R160, R180.reuse, R68 ;  /* 0x000000b4a044723c */ /* 0x080fe40000041844 */
[----:B------:R-:W-:Y:S06]  /*71a0*/  LDSM.16.M88.4 R176, [R208] ;  /* 0x00000000d0b0783b */ /* 0x000fec0000000200 */
[C---:B------:R-:W-:Y:S02]  /*71b0*/  HMMA.16816.F32.BF16 R72, R168.reuse, R180, R72 ;  /* 0x000000b4a848723c */ /* 0x040fe40000041848 */
[----:B------:R-:W-:Y:S06]  /*71c0*/  LDSM.16.M88.4 R192, [R208+0x2000] ;  /* 0x00200000d0c0783b */ /* 0x000fec0000000200 */
[-C--:B------:R-:W-:Y:S02]  /*71d0*/  HMMA.16816.F32.BF16 R76, R168, R182.reuse, R76 ;  /* 0x000000b6a84c723c */ /* 0x080fe4000004184c */
[----:B------:R-:W-:Y:S06]  /*71e0*/  LDSM.16.M88.4 R168, [R205+0x1800] ;  /* 0x00180000cda8783b */ /* 0x000fec0000000200 */
[----:B------:R-:W-:Y:S02]  /*71f0*/  HMMA.16816.F32.BF16 R80, R160, R182, R80 ;  /* 0x000000b6a050723c */ /* 0x000fe40000041850 */
[----:B------:R-:W1:Y:S06]  /*7200*/  LDSM.16.M88.4 R160, [R205+0x1000] ;  /* 0x00100000cda0783b */ /* 0x000e6c0000000200 */
[-C--:B--2---:R-:W-:Y:S02]  /*7210*/  HMMA.16816.F32.BF16 R4, R184, R188.reuse, R4 ;  /* 0x000000bcb804723c */ /* 0x084fe40000041804 */
[----:B------:R-:W2:Y:S06]  /*7220*/  LDSM.16.M88.4 R180, [R202] ;  /* 0x00000000cab4783b */ /* 0x000eac0000000200 */
        /* <DEDUP_REMOVED lines=23> */
[C---:B------:R-:W-:Y:S08]  /*73a0*/  HMMA.16816.F32.BF16 R8, R192.reuse, R180, R8 ;  /* 0x000000b4c008723c */ /* 0x040ff00000041808 */
[-C--:B------:R-:W-:Y:S08]  /*73b0*/  HMMA.16816.F32.BF16 R12, R192, R182.reuse, R12 ;  /* 0x000000b6c00c723c */ /* 0x080ff0000004180c */
[C---:B------:R-:W-:Y:S08]  /*73c0*/  HMMA.16816.F32.BF16 R16, R176.reuse, R182, R16 ;  /* 0x000000b6b010723c */ /* 0x040ff00000041810 */
[-C--:B------:R-:W-:Y:S08]  /*73d0*/  HMMA.16816.F32.BF16 R20, R176, R188.reuse, R20 ;  /* 0x000000bcb014723c */ /* 0x080ff00000041814 */
[C---:B------:R-:W-:Y:S08]  /*73e0*/  HMMA.16816.F32.BF16 R24, R192.reuse, R188, R24 ;  /* 0x000000bcc018723c */ /* 0x040ff00000041818 */
[-C--:B------:R-:W-:Y:S04]  /*73f0*/  HMMA.16816.F32.BF16 R28, R192, R190.reuse, R28 ;  /* 0x000000bec01c723c */ /* 0x080fe8000004181c */
[----:B---3--:R-:W-:Y:S04]  /*7400*/  @P4 IMAD.MOV.U32 R0, RZ, RZ, R118 ;  /* 0x000000ffff004224 */ /* 0x008fe800078e0076 */
[C---:B------:R-:W-:Y:S01]  /*7410*/  HMMA.16816.F32.BF16 R32, R176.reuse, R190, R32 ;  /* 0x000000beb020723c */ /* 0x040fe20000041820 */
[----:B------:R-:W-:Y:S07]  /*7420*/  SHFL.IDX PT, R118, R0, 0x2, 0x1c1f ;  /* 0x005c1f0000767f89 */ /* 0x000fee00000e0000 */
[-C--:B-----5:R-:W-:Y:S01]  /*7430*/  HMMA.16816.F32.BF16 R36, R176, R156.reuse, R36 ;  /* 0x0000009cb024723c */ /* 0x0a0fe20000041824 */
[----:B----4-:R-:W2:Y:S07]  /*7440*/  SHFL.IDX PT, R112, R0, RZ, 0x1c1f ;  /* 0x001c1fff00707589 */ /* 0x010eae00000e0000 */
[C---:B------:R-:W-:Y:S01]  /*7450*/  HMMA.16816.F32.BF16 R40, R192.reuse, R156, R40 ;  /* 0x0000009cc028723c */ /* 0x040fe20000041828 */
[----:B------:R-:W-:Y:S07]  /*7460*/  SHFL.IDX PT, R114, R0, 0x3, 0x1c1f ;  /* 0x007c1f0000727f89 */ /* 0x000fee00000e0000 */
[-C--:B------:R-:W-:Y:S01]  /*7470*/  HMMA.16816.F32.BF16 R44, R192, R158.reuse, R44 ;  /* 0x0000009ec02c723c */ /* 0x080fe2000004182c */
[----:B------:R3:W4:Y:S07]  /*7480*/  SHFL.IDX PT, R2, R0, 0x1, 0x1c1f ;  /* 0x003c1f0000027f89 */ /* 0x00072e00000e0000 */
[C---:B------:R-:W-:Y:S08]  /*7490*/  HMMA.16816.F32.BF16 R48, R176.reuse, R158, R48 ;  /* 0x0000009eb030723c */ /* 0x040ff00000041830 */
[-C--:B-1----:R-:W-:Y:S04]  /*74a0*/  HMMA.16816.F32.BF16 R52, R176, R160.reuse, R52 ;  /* 0x000000a0b034723c */ /* 0x082fe80000041834 */
[----:B---3--:R-:W-:Y:S04]  /*74b0*/  IMAD R0, R196, -0x50, RZ ;  /* 0xffffffb0c4007824 */ /* 0x008fe800078e02ff */
[C---:B------:R-:W-:Y:S04]  /*74c0*/  HMMA.16816.F32.BF16 R56, R192.reuse, R160, R56 ;  /* 0x000000a0c038723c */ /* 0x040fe80000041838 */
[----:B------:R-:W-:Y:S04]  /*74d0*/  IADD3 R0, -R199, 0x1, R0 ;  /* 0x00000001c7007810 */ /* 0x000fe80007ffe100 */
[----:B------:R-:W-:Y:S01]  /*74e0*/  IADD3 R113, -R197, R0, R198 ;  /* 0x00000000c5717210 */ /* 0x000fe20007ffe1c6 */
[-C--:B------:R-:W-:Y:S04]  /*74f0*/  HMMA.16816.F32.BF16 R60, R192, R162.reuse, R60 ;  /* 0x000000a2c03c723c */ /* 0x080fe8000004183c */
[C---:B--2---:R-:W-:Y:S02]  /*7500*/  IMAD.IADD R112, R113.reuse, 0x1, R112 ;  /* 0x0000000171707824 */ /* 0x044fe400078e0270 */
[C---:B----4-:R-:W-:Y:S02]  /*7510*/  IMAD.IADD R2, R113.reuse, 0x1, R2 ;  /* 0x0000000171027824 */ /* 0x050fe400078e0202 */
[C---:B------:R-:W-:Y:S04]  /*7520*/  HMMA.16816.F32.BF16 R64, R176.reuse, R162, R64 ;  /* 0x000000a2b040723c */ /* 0x040fe80000041840 */
[C---:B------:R-:W-:Y:S01]  /*7530*/  ISETP.GT.AND P3, PT, R112.reuse, RZ, PT ;  /* 0x000000ff7000720c */ /* 0x040fe20003f64270 */
[C---:B------:R-:W-:Y:S01]  /*7540*/  IMAD.IADD R0, R113.reuse, 0x1, R118 ;  /* 0x0000000171007824 */ /* 0x040fe200078e0276 */
[----:B------:R-:W-:Y:S01]  /*7550*/  ISETP.GT.AND P2, PT, R112, 0x1, PT ;  /* 0x000000017000780c */ /* 0x000fe20003f44270 */
[----:B------:R-:W-:Y:S01]  /*7560*/  IMAD.IADD R113, R113, 0x1, R114 ;  /* 0x0000000171717824 */ /* 0x000fe200078e0272 */
[C---:B------:R-:W-:Y:S02]  /*7570*/  ISETP.GT.AND P1, PT, R2.reuse, RZ, PT ;  /* 0x000000ff0200720c */ /* 0x040fe40003f24270 */
[----:B------:R-:W-:Y:S02]  /*7580*/  ISETP.GT.AND P0, PT, R2, 0x1, PT ;  /* 0x000000010200780c */ /* 0x000fe40003f04270 */
[----:B------:R-:W-:Y:S02]  /*7590*/  FSEL R156, R4, -INF , P3 ;  /* 0xff800000049c7808 */ /* 0x000fe40001800000 */
[----:B------:R-:W-:Y:S02]  /*75a0*/  FSEL R157, R5, -INF , P2 ;  /* 0xff800000059d7808 */ /* 0x000fe40001000000 */
[----:B------:R-:W-:Y:S02]  /*75b0*/  FSEL R165, R6, -INF , P1 ;  /* 0xff80000006a57808 */ /* 0x000fe40000800000 */
[----:B------:R-:W-:Y:S02]  /*75c0*/  FSEL R164, R7, -INF , P0 ;  /* 0xff80000007a47808 */ /* 0x000fe40000000000 */
[----:B------:R-:W1:Y:S01]  /*75d0*/  LDSM.16.M88.4 R4, [R202+0x2000] ;  /* 0x00200000ca04783b */ /* 0x000e620000000200 */
[----:B------:R-:W-:Y:S01]  /*75e0*/  ISETP.GT.AND P3, PT, R0, RZ, PT ;  /* 0x000000ff0000720c */ /* 0x000fe20003f64270 */
[----:B------:R-:W-:Y:S04]  /*75f0*/  DEPBAR.LE SB0, 0x0 ;  /* 0x000080000000791a */ /* 0x000fe80000000000 */
[----:B------:R-:W-:Y:S02]  /*7600*/  FSEL R166, R8, -INF , P3 ;  /* 0xff80000008a67808 */ /* 0x000fe40001800000 */
[----:B------:R-:W-:Y:S01]  /*7610*/  BAR.SYNC.DEFER_BLOCKING 0x0 ;  /* 0x0000000000007b1d */ /* 0x000fe20000010000 */
[C---:B------:R-:W-:Y:S02]  /*7620*/  ISETP.GT.AND P2, PT, R0.reuse, 0x1, PT ;  /* 0x000000010000780c */ /* 0x040fe40003f44270 */
[C---:B------:R-:W-:Y:S02]  /*7630*/  ISETP.GT.AND P3, PT, R0.reuse, 0x8, PT ;  /* 0x000000080000780c */ /* 0x040fe40003f64270 */
[----:B------:R-:W-:Y:S02]  /*7640*/  FSEL R167, R9, -INF , P2 ;  /* 0xff80000009a77808 */ /* 0x000fe40001000000 */
[----:B------:R-:W-:Y:S02]  /*7650*/  ISETP.GT.AND P2, PT, R0, 0x9, PT ;  /* 0x000000090000780c */ /* 0x000fe40003f44270 */
[----:B------:R-:W-:Y:S02]  /*7660*/  FMNMX.FTZ R8, R156, R3, !PT ;  /* 0x000000039c087209 */ /* 0x000fe40007810000 */
[----:B------:R-:W-:Y:S02]  /*7670*/  FSEL R158, R12, -INF , P3 ;  /* 0xff8000000c9e7808 */ /* 0x000fe40001800000 */
[----:B------:R-:W-:Y:S02]  /*7680*/  ISETP.GT.AND P3, PT, R112, 0x8, PT ;  /* 0x000000087000780c */ /* 0x000fe40003f64270 */
[----:B------:R-:W-:Y:S02]  /*7690*/  FSEL R159, R13, -INF , P2 ;  /* 0xff8000000d9f7808 */ /* 0x000fe40001000000 */
[----:B------:R-:W-:Y:S02]  /*76a0*/  FSEL R9, R16, -INF , P3 ;  /* 0xff80000010097808 */ /* 0x000fe40001800000 */
[C---:B------:R-:W-:Y:S02]  /*76b0*/  ISETP.GT.AND P2, PT, R112.reuse, 0x9, PT ;  /* 0x000000097000780c */ /* 0x040fe40003f44270 */
[----:B------:R-:W-:Y:S02]  /*76c0*/  FMNMX.FTZ R8, R157, R8, !PT ;  /* 0x000000089d087209 */ /* 0x000fe40007810000 */
[----:B------:R-:W-:Y:S02]  /*76d0*/  ISETP.GT.AND P3, PT, R112, 0x10, PT ;  /* 0x000000107000780c */ /* 0x000fe40003f64270 */
[C---:B------:R-:W-:Y:S02]  /*76e0*/  ISETP.GT.AND P1, PT, R113.reuse, RZ, PT ;  /* 0x000000ff7100720c */ /* 0x040fe40003f24270 */
[----:B------:R-:W-:Y:S02]  /*76f0*/  ISETP.GT.AND P0, PT, R113, 0x1, PT ;  /* 0x000000017100780c */ /* 0x000fe40003f04270 */
[----:B------:R-:W-:Y:S02]  /*7700*/  FSEL R16, R20, -INF , P3 ;  /* 0xff80000014107808 */ /* 0x000fe40001800000 */
[----:B------:R-:W-:Y:S01]  /*7710*/  FSEL R171, R10, -INF , P1 ;  /* 0xff8000000aab7808 */ /* 0x000fe20000800000 */
[-C--:B-1----:R-:W-:Y:S05]  /*7720*/  HMMA.16816.F32.BF16 R68, R176, R4.reuse, R68 ;  /* 0x00000004b044723c */ /* 0x082fea0000041844 */
[----:B------:R-:W-:Y:S02]  /*7730*/  FSEL R10, R17, -INF , P2 ;  /* 0xff800000110a7808 */ /* 0x000fe40001000000 */
[----:B------:R-:W-:Y:S01]  /*7740*/  ISETP.GT.AND P2, PT, R112, 0x11, PT ;  /* 0x000000117000780c */ /* 0x000fe20003f44270 */
[C---:B------:R-:W-:Y:S04]  /*7750*/  HMMA.16816.F32.BF16 R72, R192.reuse, R4, R72 ;  /* 0x00000004c048723c */ /* 0x040fe80000041848 */
[----:B------:R-:W-:Y:S02]  /*7760*/  FSEL R170, R11, -INF , P0 ;  /* 0xff8000000baa7808 */ /* 0x000fe40000000000 */
[----:B------:R-:W-:Y:S02]  /*7770*/  ISETP.GT.AND P0, PT, R113, 0x9, PT ;  /* 0x000000097100780c */ /* 0x000fe40003f04270 */
[----:B------:R-:W-:Y:S01]  /*7780*/  FMNMX.FTZ R4, R9, R8, !PT ;  /* 0x0000000809047209 */ /* 0x000fe20007810000 */
[-C--:B------:R-:W-:Y:S03]  /*7790*/  HMMA.16816.F32.BF16 R76, R192, R6.reuse, R76 ;  /* 0x00000006c04c723c */ /* 0x080fe6000004184c */
[----:B------:R-:W-:Y:S02]  /*77a0*/  ISETP.GT.AND P3, PT, R0, 0x10, PT ;  /* 0x000000100000780c */ /* 0x000fe40003f64270 */
[----:B------:R-:W-:Y:S02]  /*77b0*/  FSEL R168, R15, -INF , P0 ;  /* 0xff8000000fa87808 */ /* 0x000fe40000000000 */
[----:B------:R-:W-:Y:S01]  /*77c0*/  FSEL R15, R21, -INF , P2 ;  /* 0xff800000150f7808 */ /* 0x000fe20001000000 */
[----:B------:R-:W-:Y:S04]  /*77d0*/  HMMA.16816.F32.BF16 R80, R176, R6, R80 ;  /* 0x00000006b050723c */ /* 0x000fe80000041850 */
[----:B------:R-:W-:Y:S02]  /*77e0*/  ISETP.GT.AND P0, PT, R2, 0x9, PT ;  /* 0x000000090200780c */ /* 0x000fe40003f04270 */
[----:B------:R-:W-:Y:S02]  /*77f0*/  FSEL R160, R24, -INF , P3 ;  /* 0xff80000018a07808 */ /* 0x000fe40001800000 */
[----:B------:R-:W-:Y:S02]  /*7800*/  FMNMX.FTZ R4, R10, R4, !PT ;  /* 0x000000040a047209 */ /* 0x000fe40007810000 */
[C---:B------:R-:W-:Y:S02]  /*7810*/  ISETP.GT.AND P2, PT, R0.reuse, 0x11, PT ;  /* 0x000000110000780c */ /* 0x040fe40003f44270 */
[----:B------:R-:W-:Y:S02]  /*7820*/  ISETP.GT.AND P3, PT, R0, 0x18, PT ;  /* 0x000000180000780c */ /* 0x000fe40003f64270 */
[----:B------:R-:W-:Y:S02]  /*7830*/  FSEL R12, R19, -INF , P0 ;  /* 0xff800000130c7808 */ /* 0x000fe40000000000 */
[----:B------:R-:W-:Y:S02]  /*7840*/  ISETP.GT.AND P0, PT, R2, 0x11, PT ;  /* 0x000000110200780c */ /* 0x000fe40003f04270 */
[----:B------:R-:W-:Y:S02]  /*7850*/  FSEL R25, R25, -INF , P2 ;  /* 0xff80000019197808 */ /* 0x000fe40001000000 */
[----:B------:R-:W-:Y:S02]  /*7860*/  FSEL R28, R28, -INF , P3 ;  /* 0xff8000001c1c7808 */ /* 0x000fe40001800000 */
[----:B------:R-:W-:Y:S02]  /*7870*/  ISETP.GT.AND P3, PT, R112, 0x18, PT ;  /* 0x000000187000780c */ /* 0x000fe40003f64270 */
[----:B------:R-:W-:Y:S02]  /*7880*/  FMNMX.FTZ R4, R16, R4, !PT ;  /* 0x0000000410047209 */ /* 0x000fe40007810000 */
[----:B------:R-:W-:Y:S02]  /*7890*/  ISETP.GT.AND P1, PT, R113, 0x8, PT ;  /* 0x000000087100780c */ /* 0x000fe40003f24270 */
[----:B------:R-:W-:Y:S02]  /*78a0*/  ISETP.GT.AND P2, PT, R0, 0x19, PT ;  /* 0x000000190000780c */ /* 0x000fe40003f44270 */
[----:B------:R-:W-:Y:S02]  /*78b0*/  FSEL R19, R23, -INF , P0 ;  /* 0xff80000017137808 */ /* 0x000fe40000000000 */
[----:B------:R-:W-:Y:S02]  /*78c0*/  FSEL R169, R14, -INF , P1 ;  /* 0xff8000000ea97808 */ /* 0x000fe40000800000 */
[----:B------:R-:W-:Y:S02]  /*78d0*/  FSEL R14, R32, -INF , P3 ;  /* 0xff800000200e7808 */ /* 0x000fe40001800000 */
[----:B------:R-:W-:Y:S02]  /*78e0*/  ISETP.GT.AND P1, PT, R2, 0x8, PT ;  /* 0x000000080200780c */ /* 0x000fe40003f24270 */
[----:B------:R-:W-:Y:S02]  /*78f0*/  ISETP.GT.AND P0, PT, R113, 0x11, PT ;  /* 0x000000117100780c */ /* 0x000fe40003f04270 */
[----:B------:R-:W-:Y:S02]  /*7900*/  FSEL R29, R29, -INF , P2 ;  /* 0xff8000001d1d7808 */ /* 0x000fe40001000000 */
[C---:B------:R-:W-:Y:S02]  /*7910*/  ISETP.GT.AND P2, PT, R112.reuse, 0x19, PT ;  /* 0x000000197000780c */ /* 0x040fe40003f44270 */
[----:B------:R-:W-:Y:S02]  /*7920*/  FMNMX.FTZ R4, R15, R4, !PT ;  /* 0x000000040f047209 */ /* 0x000fe40007810000 */
[----:B------:R-:W-:Y:S02]  /*7930*/  FSEL R172, R27, -INF , P0 ;  /* 0xff8000001bac7808 */ /* 0x000fe40000000000 */
[----:B------:R-:W-:Y:S02]  /*7940*/  FSEL R13, R33, -INF , P2 ;  /* 0xff800000210d7808 */ /* 0x000fe40001000000 */
[----:B------:R-:W-:Y:S02]  /*7950*/  ISETP.GT.AND P3, PT, R112, 0x20, PT ;  /* 0x000000207000780c */ /* 0x000fe40003f64270 */
[----:B------:R-:W-:Y:S02]  /*7960*/  FSEL R11, R18, -INF , P1 ;  /* 0xff800000120b7808 */ /* 0x000fe40000800000 */
[----:B------:R-:W-:Y:S02]  /*7970*/  ISETP.GT.AND P1, PT, R2, 0x10, PT ;  /* 0x000000100200780c */ /* 0x000fe40003f24270 */
[----:B------:R-:W-:Y:S02]  /*7980*/  ISETP.GT.AND P0, PT, R113, 0x19, PT ;  /* 0x000000197100780c */ /* 0x000fe40003f04270 */
[----:B------:R-:W-:Y:S02]  /*7990*/  FMNMX.FTZ R4, R14, R4, !PT ;  /* 0x000000040e047209 */ /* 0x000fe40007810000 */
[----:B------:R-:W-:Y:S02]  /*79a0*/  FSEL R17, R22, -INF , P1 ;  /* 0xff80000016117808 */ /* 0x000fe40000800000 */
[----:B------:R-:W-:Y:S02]  /*79b0*/  FSEL R173, R36, -INF , P3 ;  /* 0xff80000024ad7808 */ /* 0x000fe40001800000 */
[----:B------:R-:W-:Y:S02]  /*79c0*/  FSEL R181, R31, -INF , P0 ;  /* 0xff8000001fb57808 */ /* 0x000fe40000000000 */
[----:B------:R-:W-:Y:S02]  /*79d0*/  ISETP.GT.AND P2, PT, R112, 0x21, PT ;  /* 0x000000217000780c */ /* 0x000fe40003f44270 */
[C---:B------:R-:W-:Y:S02]  /*79e0*/  ISETP.GT.AND P0, PT, R2.reuse, 0x19, PT ;  /* 0x000000190200780c */ /* 0x040fe40003f04270 */
[----:B------:R-:W-:Y:S02]  /*79f0*/  FMNMX.FTZ R4, R13, R4, !PT ;  /* 0x000000040d047209 */ /* 0x000fe40007810000 */
[----:B------:R-:W-:Y:S02]  /*7a00*/  ISETP.GT.AND P1, PT, R113, 0x10, PT ;  /* 0x000000107100780c */ /* 0x000fe40003f24270 */
[----:B------:R-:W-:Y:S02]  /*7a10*/  FSEL R180, R37, -INF , P2 ;  /* 0xff80000025b47808 */ /* 0x000fe40001000000 */
[----:B------:R-:W-:Y:S02]  /*7a20*/  FSEL R24, R35, -INF , P0 ;  /* 0xff80000023187808 */ /* 0x000fe40000000000 */
[----:B------:R-:W-:Y:S02]  /*7a30*/  ISETP.GT.AND P0, PT, R2, 0x21, PT ;  /* 0x000000210200780c */ /* 0x000fe40003f04270 */
[----:B------:R-:W-:Y:S02]  /*7a40*/  FSEL R161, R26, -INF , P1 ;  /* 0xff8000001aa17808 */ /* 0x000fe40000800000 */
[----:B------:R-:W-:Y:S02]  /*7a50*/  ISETP.GT.AND P5, PT, R112, 0x28, PT ;  /* 0x000000287000780c */ /* 0x000fe40003fa4270 */
[----:B------:R-:W-:Y:S02]  /*7a60*/  ISETP.GT.AND P1, PT, R113, 0x18, PT ;  /* 0x000000187100780c */ /* 0x000fe40003f24270 */
[----:B------:R-:W-:Y:S02]  /*7a70*/  ISETP.GT.AND P2, PT, R0, 0x21, PT ;  /* 0x000000210000780c */ /* 0x000fe40003f44270 */
[----:B------:R-:W-:Y:S02]  /*7a80*/  FMNMX.FTZ R4, R173, R4, !PT ;  /* 0x00000004ad047209 */ /* 0x000fe40007810000 */
[----:B------:R-:W-:Y:S02]  /*7a90*/  FSEL R183, R39, -INF , P0 ;  /* 0xff80000027b77808 */ /* 0x000fe40000000000 */
[----:B------:R-:W-:Y:S02]  /*7aa0*/  ISETP.GT.AND P0, PT, R113, 0x21, PT ;  /* 0x000000217100780c */ /* 0x000fe40003f04270 */
[----:B------:R-:W-:Y:S02]  /*7ab0*/  FSEL R188, R41, -INF , P2 ;  /* 0xff80000029bc7808 */ /* 0x000fe40001000000 */
[----:B------:R-:W-:Y:S02]  /*7ac0*/  FSEL R162, R48, -INF , P5 ;  /* 0xff80000030a27808 */ /* 0x000fe40002800000 */
[----:B------:R-:W-:Y:S02]  /*7ad0*/  FSEL R174, R30, -INF , P1 ;  /* 0xff8000001eae7808 */ /* 0x000fe40000800000 */
[----:B------:R-:W-:Y:S02]  /*7ae0*/  ISETP.GT.AND P1, PT, R2, 0x18, PT ;  /* 0x000000180200780c */ /* 0x000fe40003f24270 */
[----:B------:R-:W-:Y:S02]  /*7af0*/  ISETP.GT.AND P2, PT, R112, 0x29, PT ;  /* 0x000000297000780c */ /* 0x000fe40003f44270 */
[----:B------:R-:W-:Y:S02]  /*7b00*/  FMNMX.FTZ R4, R180, R4, !PT ;  /* 0x00000004b4047209 */ /* 0x000fe40007810000 */
[----:B------:R-:W-:Y:S02]  /*7b10*/  FSEL R18, R34, -INF , P1 ;  /* 0xff80000022127808 */ /* 0x000fe40000800000 */
[----:B------:R-:W-:Y:S02]  /*7b20*/  ISETP.GT.AND P1, PT, R2, 0x20, PT ;  /* 0x000000200200780c */ /* 0x000fe40003f24270 */
[----:B------:R-:W-:Y:S02]  /*7b30*/  FSEL R192, R43, -INF , P0 ;  /* 0xff8000002bc07808 */ /* 0x000fe40000000000 */
[----:B------:R-:W-:Y:S02]  /*7b40*/  ISETP.GT.AND P0, PT, R112, 0x30, PT ;  /* 0x000000307000780c */ /* 0x000fe40003f04270 */
[----:B------:R-:W-:Y:S02]  /*7b50*/  FSEL R163, R49, -INF , P2 ;  /* 0xff80000031a37808 */ /* 0x000fe40001000000 */
        /* <DEDUP_REMOVED lines=19> */
[----:B------:R-:W-:Y:S02]  /*7c90*/  FMNMX.FTZ R4, R217, R4, !PT ;  /* 0x00000004d9047209 */ /* 0x000fe40007810000 */
[----:B------:R-:W-:Y:S02]  /*7ca0*/  FMNMX.FTZ R5, R165, R115, !PT ;  /* 0x00000073a5057209 */ /* 0x000fe40007810000 */
[----:B------:R-:W-:Y:S02]  /*7cb0*/  FSEL R224, R65, -INF , P2 ;  /* 0xff80000041e07808 */ /* 0x000fe40001000000 */
[----:B------:R-:W-:Y:S02]  /*7cc0*/  FSEL R189, R46, -INF , P1 ;  /* 0xff8000002ebd7808 */ /* 0x000fe40000800000 */
[----:B------:R-:W-:Y:S02]  /*7cd0*/  ISETP.GT.AND P1, PT, R112, 0x40, PT ;  /* 0x000000407000780c */ /* 0x000fe40003f24270 */
[----:B------:R-:W-:Y:S02]  /*7ce0*/  FMNMX.FTZ R4, R220, R4, !PT ;  /* 0x00000004dc047209 */ /* 0x000fe40007810000 */
[----:B------:R-:W-:Y:S02]  /*7cf0*/  FMNMX.FTZ R5, R164, R5, !PT ;  /* 0x00000005a4057209 */ /* 0x000fe40007810000 */
[----:B------:R-:W-:Y:S02]  /*7d00*/  FSEL R244, R68, -INF , P1 ;  /* 0xff80000044f47808 */ /* 0x000fe40000800000 */
[----:B------:R-:W-:Y:S02]  /*7d10*/  ISETP.GT.AND P5, PT, R112, 0x41, PT ;  /* 0x000000417000780c */ /* 0x000fe40003fa4270 */
[----:B------:R-:W-:Y:S02]  /*7d20*/  FMNMX.FTZ R4, R224, R4, !PT ;  /* 0x00000004e0047209 */ /* 0x000fe40007810000 */
[----:B------:R-:W-:Y:S02]  /*7d30*/  FMNMX.FTZ R5, R11, R5, !PT ;  /* 0x000000050b057209 */ /* 0x000fe40007810000 */
[----:B------:R-:W-:Y:S02]  /*7d40*/  ISETP.GT.AND P3, PT, R112, 0x48, PT ;  /* 0x000000487000780c */ /* 0x000fe40003f64270 */
[----:B------:R-:W-:Y:S02]  /*7d50*/  FSEL R249, R69, -INF , P5 ;  /* 0xff80000045f97808 */ /* 0x000fe40002800000 */
[----:B------:R-:W-:Y:S02]  /*7d60*/  FMNMX.FTZ R4, R244, R4, !PT ;  /* 0x00000004f4047209 */ /* 0x000fe40007810000 */
[----:B------:R-:W-:Y:S02]  /*7d70*/  FMNMX.FTZ R5, R12, R5, !PT ;  /* 0x000000050c057209 */ /* 0x000fe40007810000 */
[----:B------:R-:W-:Y:S02]  /*7d80*/  FSEL R252, R80, -INF , P3 ;  /* 0xff80000050fc7808 */ /* 0x000fe40001800000 */
[----:B------:R-:W-:Y:S02]  /*7d90*/  ISETP.GT.AND P2, PT, R112, 0x49, PT ;  /* 0x000000497000780c */ /* 0x000fe40003f44270 */
[----:B------:R-:W-:Y:S02]  /*7da0*/  FMNMX.FTZ R4, R249, R4, !PT ;  /* 0x00000004f9047209 */ /* 0x000fe40007810000 */
[----:B------:R-:W-:Y:S02]  /*7db0*/  FMNMX.FTZ R5, R17, R5, !PT ;  /* 0x0000000511057209 */ /* 0x000fe40007810000 */
[----:B------:R-:W-:Y:S02]  /*7dc0*/  FSEL R250, R81, -INF , P2 ;  /* 0xff80000051fa7808 */ /* 0x000fe40001000000 */
[----:B------:R-:W-:Y:S02]  /*7dd0*/  FMNMX.FTZ R4, R252, R4, !PT ;  /* 0x00000004fc047209 */ /* 0x000fe40007810000 */
[----:B------:R-:W-:Y:S02]  /*7de0*/  FMNMX.FTZ R5, R19, R5, !PT ;  /* 0x0000000513057209 */ /* 0x000fe40007810000 */
[----:B------:R-:W-:Y:S02]  /*7df0*/  FMNMX.FTZ R4, R250, R4, !PT ;  /* 0x00000004fa047209 */ /* 0x000fe40007810000 */
[----:B------:R-:W-:Y:S02]  /*7e00*/  FMNMX.FTZ R5, R18, R5, !PT ;  /* 0x0000000512057209 */ /* 0x000fe40007810000 */
[----:B------:R-:W-:Y:S01]  /*7e10*/  ISETP.GT.AND P0, PT, R113, 0x29, PT ;  /* 0x000000297100780c */ /* 0x000fe20003f04270 */
[----:B------:R-:W1:Y:S01]  /*7e20*/  SHFL.BFLY PT, R7, R4, 0x2, 0x1f ;  /* 0x0c401f0004077f89 */ /* 0x000e6200000e0000 */
[----:B------:R-:W-:Y:S02]  /*7e30*/  FMNMX.FTZ R5, R24, R5, !PT ;  /* 0x0000000518057209 */ /* 0x000fe40007810000 */
[----:B------:R-:W-:Y:S02]  /*7e40*/  FSEL R179, R47, -INF , P0 ;  /* 0xff8000002fb37808 */ /* 0x000fe40000000000 */
[----:B------:R-:W-:Y:S02]  /*7e50*/  ISETP.GT.AND P0, PT, R2, 0x28, PT ;  /* 0x000000280200780c */ /* 0x000fe40003f04270 */
[----:B------:R-:W-:Y:S02]  /*7e60*/  FMNMX.FTZ R5, R182, R5, !PT ;  /* 0x00000005b6057209 */ /* 0x000fe40007810000 */
[C---:B------:R-:W-:Y:S02]  /*7e70*/  ISETP.GT.AND P3, PT, R2.reuse, 0x30, PT ;  /* 0x000000300200780c */ /* 0x040fe40003f64270 */
[----:B------:R-:W-:Y:S02]  /*7e80*/  ISETP.GT.AND P2, PT, R2, 0x31, PT ;  /* 0x000000310200780c */ /* 0x000fe40003f44270 */
[----:B------:R-:W-:Y:S02]  /*7e90*/  FSEL R175, R50, -INF , P0 ;  /* 0xff80000032af7808 */ /* 0x000fe40000000000 */
[C---:B------:R-:W-:Y:S02]  /*7ea0*/  ISETP.GT.AND P1, PT, R2.reuse, 0x29, PT ;  /* 0x000000290200780c */ /* 0x040fe40003f24270 */
[----:B------:R-:W-:Y:S02]  /*7eb0*/  ISETP.GT.AND P0, PT, R2, 0x38, PT ;  /* 0x000000380200780c */ /* 0x000fe40003f04270 */
[----:B------:R-:W-:Y:S02]  /*7ec0*/  FMNMX.FTZ R5, R183, R5, !PT ;  /* 0x00000005b7057209 */ /* 0x000fe40007810000 */
[----:B------:R-:W-:Y:S02]  /*7ed0*/  FMNMX.FTZ R6, R166, R116, !PT ;  /* 0x00000074a6067209 */ /* 0x000fe40007810000 */
[----:B------:R-:W-:Y:S02]  /*7ee0*/  FSEL R197, R54, -INF , P3 ;  /* 0xff80000036c57808 */ /* 0x000fe40001800000 */
[----:B------:R-:W-:Y:S02]  /*7ef0*/  FSEL R226, R55, -INF , P2 ;  /* 0xff80000037e27808 */ /* 0x000fe40001000000 */
[----:B------:R-:W-:Y:S02]  /*7f00*/  FSEL R176, R51, -INF , P1 ;  /* 0xff80000033b07808 */ /* 0x000fe40000800000 */
[C---:B------:R-:W-:Y:S02]  /*7f10*/  ISETP.GT.AND P1, PT, R2.reuse, 0x48, PT ;  /* 0x000000480200780c */ /* 0x040fe40003f24270 */
[C---:B------:R-:W-:Y:S02]  /*7f20*/  ISETP.GT.AND P5, PT, R2.reuse, 0x39, PT ;  /* 0x000000390200780c */ /* 0x040fe40003fa4270 */
[----:B------:R-:W-:Y:S02]  /*7f30*/  ISETP.GT.AND P2, PT, R2, 0x41, PT ;  /* 0x000000410200780c */ /* 0x000fe40003f44270 */
[----:B------:R-:W-:Y:S02]  /*7f40*/  FSEL R225, R66, -INF , P0 ;  /* 0xff80000042e17808 */ /* 0x000fe40000000000 */
[C---:B------:R-:W-:Y:S02]  /*7f50*/  ISETP.GT.AND P0, PT, R2.reuse, 0x49, PT ;  /* 0x000000490200780c */ /* 0x040fe40003f04270 */
[----:B------:R-:W-:Y:S02]  /*7f60*/  ISETP.GT.AND P3, PT, R2, 0x40, PT ;  /* 0x000000400200780c */ /* 0x000fe40003f64270 */
        /* <DEDUP_REMOVED lines=10> */
[----:B------:R-:W-:Y:S02]  /*8010*/  FSEL R228, R67, -INF , P5 ;  /* 0xff80000043e47808 */ /* 0x000fe40002800000 */
[----:B------:R-:W-:Y:S02]  /*8020*/  FMNMX.FTZ R4, R225, R4, !PT ;  /* 0x00000004e1047209 */ /* 0x000fe40007810000 */
[----:B------:R-:W-:Y:S02]  /*8030*/  FMNMX.FTZ R6, R25, R6, !PT ;  /* 0x0000000619067209 */ /* 0x000fe40007810000 */
[----:B------:R-:W-:Y:S02]  /*8040*/  FSEL R184, R70, -INF , P3 ;  /* 0xff80000046b87808 */ /* 0x000fe40001800000 */
[----:B------:R-:W-:Y:S02]  /*8050*/  FMNMX.FTZ R4, R228, R4, !PT ;  /* 0x00000004e4047209 */ /* 0x000fe40007810000 */
[----:B------:R-:W-:Y:S02]  /*8060*/  FMNMX.FTZ R5, R28, R6, !PT ;  /* 0x000000061c057209 */ /* 0x000fe40007810000 */
[----:B------:R-:W-:Y:S02]  /*8070*/  FSEL R185, R71, -INF , P2 ;  /* 0xff80000047b97808 */ /* 0x000fe40001000000 */
[----:B------:R-:W-:Y:S02]  /*8080*/  FMNMX.FTZ R4, R184, R4, !PT ;  /* 0x00000004b8047209 */ /* 0x000fe40007810000 */
        /* <DEDUP_REMOVED lines=10> */
[----:B------:R-:W-:Y:S02]  /*8130*/  FMNMX.FTZ R4, R83, R4, !PT ;  /* 0x0000000453047209 */ /* 0x000fe40007810000 */
[----:B------:R-:W-:Y:S02]  /*8140*/  ISETP.GT.AND P2, PT, R0, 0x30, PT ;  /* 0x000000300000780c */ /* 0x000fe40003f44270 */
[----:B------:R-:W-:Y:S01]  /*8150*/  FMNMX.FTZ R6, R168, R6, !PT ;  /* 0x00000006a8067209 */ /* 0x000fe20007810000 */
[----:B------:R-:W2:Y:S01]  /*8160*/  SHFL.BFLY PT, R7, R4, 0x2, 0x1f ;  /* 0x0c401f0004077f89 */ /* 0x000ea200000e0000 */
[----:B------:R-:W-:Y:S02]  /*8170*/  FMNMX.FTZ R5, R177, R5, !PT ;  /* 0x00000005b1057209 */ /* 0x000fe40007810000 */
[----:B------:R-:W-:Y:S02]  /*8180*/  ISETP.GT.AND P1, PT, R0, 0x31, PT ;  /* 0x000000310000780c */ /* 0x000fe40003f24270 */
[----:B------:R-:W-:Y:S02]  /*8190*/  FSEL R195, R56, -INF , P2 ;  /* 0xff80000038c37808 */ /* 0x000fe40001000000 */
[----:B------:R-:W-:Y:S02]  /*81a0*/  FMNMX.FTZ R6, R161, R6, !PT ;  /* 0x00000006a1067209 */ /* 0x000fe40007810000 */
[----:B------:R-:W-:Y:S02]  /*81b0*/  FMNMX.FTZ R5, R178, R5, !PT ;  /* 0x00000005b2057209 */ /* 0x000fe40007810000 */
[----:B------:R-:W-:Y:S02]  /*81c0*/  FMNMX.FTZ R6, R172, R6, !PT ;  /* 0x00000006ac067209 */ /* 0x000fe40007810000 */
[----:B------:R-:W-:Y:S02]  /*81d0*/  ISETP.GT.AND P0, PT, R0, 0x38, PT ;  /* 0x000000380000780c */ /* 0x000fe40003f04270 */
[----:B------:R-:W-:Y:S02]  /*81e0*/  FSEL R198, R57, -INF , P1 ;  /* 0xff80000039c67808 */ /* 0x000fe40000800000 */
[----:B------:R-:W-:Y:S02]  /*81f0*/  FMNMX.FTZ R5, R195, R5, !PT ;  /* 0x00000005c3057209 */ /* 0x000fe40007810000 */
[----:B------:R-:W-:Y:S02]  /*8200*/  FSEL R222, R60, -INF , P0 ;  /* 0xff8000003cde7808 */ /* 0x000fe40000000000 */
[----:B------:R-:W-:Y:S02]  /*8210*/  FMNMX.FTZ R5, R198, R5, !PT ;  /* 0x00000005c6057209 */ /* 0x000fe40007810000 */
[----:B------:R-:W-:Y:S02]  /*8220*/  FMNMX.FTZ R6, R174, R6, !PT ;  /* 0x00000006ae067209 */ /* 0x000fe40007810000 */
[C---:B------:R-:W-:Y:S02]  /*8230*/  ISETP.GT.AND P5, PT, R0.reuse, 0x39, PT ;  /* 0x000000390000780c */ /* 0x040fe40003fa4270 */
[C---:B------:R-:W-:Y:S02]  /*8240*/  ISETP.GT.AND P1, PT, R0.reuse, 0x48, PT ;  /* 0x000000480000780c */ /* 0x040fe40003f24270 */
[C---:B------:R-:W-:Y:S02]  /*8250*/  ISETP.GT.AND P0, PT, R0.reuse, 0x49, PT ;  /* 0x000000490000780c */ /* 0x040fe40003f04270 */
[C---:B------:R-:W-:Y:S02]  /*8260*/  ISETP.GT.AND P3, PT, R0.reuse, 0x40, PT ;  /* 0x000000400000780c */ /* 0x040fe40003f64270 */
[----:B------:R-:W-:Y:S02]  /*8270*/  ISETP.GT.AND P2, PT, R0, 0x41, PT ;  /* 0x000000410000780c */ /* 0x000fe40003f44270 */
[----:B------:R-:W-:Y:S02]  /*8280*/  FMNMX.FTZ R0, R222, R5, !PT ;  /* 0x00000005de007209 */ /* 0x000fe40007810000 */
[----:B------:R-:W-:Y:S02]  /*8290*/  FMNMX.FTZ R5, R181, R6, !PT ;  /* 0x00000006b5057209 */ /* 0x000fe40007810000 */
[----:B-1----:R-:W-:Y:S02]  /*82a0*/  FMNMX.FTZ R114, R2, R8, !PT ;  /* 0x0000000802727209 */ /* 0x002fe40007810000 */
[----:B------:R-:W-:Y:S02]  /*82b0*/  FMNMX.FTZ R2, R190, R5, !PT ;  /* 0x00000005be027209 */ /* 0x000fe40007810000 */
[----:B------:R-:W-:Y:S02]  /*82c0*/  FSEL R241, R72, -INF , P3 ;  /* 0xff80000048f17808 */ /* 0x000fe40001800000 */
[----:B------:R-:W-:Y:S02]  /*82d0*/  FMNMX.FTZ R2, R192, R2, !PT ;  /* 0x00000002c0027209 */ /* 0x000fe40007810000 */
[----:B------:R-:W-:Y:S02]  /*82e0*/  ISETP.GT.AND P3, PT, R113, 0x30, PT ;  /* 0x000000307100780c */ /* 0x000fe40003f64270 */
[----:B------:R-:W-:Y:S02]  /*82f0*/  FMNMX.FTZ R6, R189, R2, !PT ;  /* 0x00000002bd067209 */ /* 0x000fe40007810000 */
[----:B--2---:R-:W-:Y:S01]  /*8300*/  FMNMX.FTZ R2, R4, R7, !PT ;  /* 0x0000000704027209 */ /* 0x004fe20007810000 */
[----:B------:R-:W-:Y:S01]  /*8310*/  FMUL.FTZ R4, R114, c[0x0][0x2d0] ;  /* 0x0000b40072047a20 */ /* 0x000fe20000410000 */
[----:B------:R-:W-:Y:S02]  /*8320*/  FSEL R199, R58, -INF , P3 ;  /* 0xff8000003ac77808 */ /* 0x000fe40001800000 */
[----:B------:R-:W-:Y:S01]  /*8330*/  FSETP.NEU.FTZ.AND P3, PT, R114, -INF , PT ;  /* 0xff8000007200780b */ /* 0x000fe20003f7d000 */
[----:B------:R-:W1:Y:S01]  /*8340*/  SHFL.BFLY PT, R7, R2, 0x1, 0x1f ;  /* 0x0c201f0002077f89 */ /* 0x000e6200000e0000 */
[----:B------:R-:W-:Y:S02]  /*8350*/  FSEL R223, R61, -INF , P5 ;  /* 0xff8000003ddf7808 */ /* 0x000fe40002800000 */
[----:B------:R-:W-:Y:S02]  /*8360*/  FSEL R118, R4, RZ, P3 ;  /* 0x000000ff04767208 */ /* 0x000fe40001800000 */
[----:B------:R-:W-:Y:S02]  /*8370*/  FMNMX.FTZ R0, R223, R0, !PT ;  /* 0x00000000df007209 */ /* 0x000fe40007810000 */
[----:B------:R-:W-:Y:S01]  /*8380*/  FSEL R248, R73, -INF , P2 ;  /* 0xff80000049f87808 */ /* 0x000fe20001000000 */
[--C-:B------:R-:W-:Y:S01]  /*8390*/  FFMA.FTZ R4, R156, c[0x0][0x2d0], -R118.reuse ;  /* 0x0000b4009c047a23 */ /* 0x100fe20000010876 */
[----:B------:R-:W-:Y:S02]  /*83a0*/  ISETP.GT.AND P5, PT, R196, R215, PT ;  /* 0x000000d7c400720c */ /* 0x000fe40003fa4270 */
[----:B------:R-:W-:Y:S01]  /*83b0*/  FSEL R251, R76, -INF , P1 ;  /* 0xff8000004cfb7808 */ /* 0x000fe20000800000 */
[----:B------:R2:W-:Y:S01]  /*83c0*/  MUFU.EX2 R229, R4 ;  /* 0x0000000400e57308 */ /* 0x0005e20000000800 */
        /* <DEDUP_REMOVED lines=8> */
[C---:B------:R-:W-:Y:S01]  /*8450*/  ISETP.GT.AND P0, PT, R113.reuse, 0x41, PT ;  /* 0x000000417100780c */ /* 0x040fe20003f04270 */
[----:B------:R-:W3:Y:S01]  /*8460*/  SHFL.BFLY PT, R5, R0, 0x2, 0x1f ;  /* 0x0c401f0000057f89 */ /* 0x000ee200000e0000 */
[----:B------:R-:W-:Y:S02]  /*8470*/  FSEL R218, R62, -INF , P1 ;  /* 0xff8000003eda7808 */ /* 0x000fe40000800000 */
[C---:B------:R-:W-:Y:S02]  /*8480*/  ISETP.GT.AND P1, PT, R113.reuse, 0x40, PT ;  /* 0x000000407100780c */ /* 0x040fe40003f24270 */
[----:B------:R-:W-:Y:S01]  /*8490*/  ISETP.GT.AND P2, PT, R113, 0x31, PT ;  /* 0x000000317100780c */ /* 0x000fe20003f44270 */
[--C-:B--2---:R-:W-:Y:S01]  /*84a0*/  FFMA.FTZ R4, R157, c[0x0][0x2d0], -R118.reuse ;  /* 0x0000b4009d047a23 */ /* 0x104fe20000010876 */
[----:B------:R-:W-:Y:S02]  /*84b0*/  FSEL R242, R74, -INF , P1 ;  /* 0xff8000004af27808 */ /* 0x000fe40000800000 */
[----:B------:R-:W-:Y:S01]  /*84c0*/  ISETP.GT.AND P1, PT, R113, 0x48, PT ;  /* 0x000000487100780c */ /* 0x000fe20003f24270 */
[----:B------:R3:W2:Y:S01]  /*84d0*/  MUFU.EX2 R193, R4 ;  /* 0x0000000400c17308 */ /* 0x0006a20000000800 */
[----:B------:R-:W-:Y:S02]  /*84e0*/  FSEL R247, R75, -INF , P0 ;  /* 0xff8000004bf77808 */ /* 0x000fe40000000000 */
[----:B------:R-:W-:Y:S02]  /*84f0*/  ISETP.GT.AND P0, PT, R113, 0x49, PT ;  /* 0x000000497100780c */ /* 0x000fe40003f04270 */
[----:B-1----:R-:W-:Y:S02]  /*8500*/  FMNMX.FTZ R113, R2, R7, !PT ;  /* 0x0000000702717209 */ /* 0x002fe40007810000 */
[----:B------:R-:W-:Y:S02]  /*8510*/  FSEL R219, R59, -INF , P2 ;  /* 0xff8000003bdb7808 */ /* 0x000fe40001000000 */
[----:B------:R-:W-:Y:S02]  /*8520*/  FSETP.NEU.FTZ.AND P2, PT, R113, -INF , PT ;  /* 0xff8000007100780b */ /* 0x000fe40003f5d000 */
[----:B------:R-:W-:Y:S02]  /*8530*/  FMNMX.FTZ R6, R179, R6, !PT ;  /* 0x00000006b3067209 */ /* 0x000fe40007810000 */
[----:B------:R-:W-:Y:S02]  /*8540*/  FSEL R78, R78, -INF , P1 ;  /* 0xff8000004e4e7808 */ /* 0x000fe40000800000 */
[----:B------:R-:W-:Y:S02]  /*8550*/  FMNMX.FTZ R6, R199, R6, !PT ;  /* 0x00000006c7067209 */ /* 0x000fe40007810000 */
[----:B------:R-:W-:Y:S02]  /*8560*/  FSEL R71, R79, -INF , P0 ;  /* 0xff8000004f477808 */ /* 0x000fe40000000000 */
[----:B------:R-:W-:Y:S02]  /*8570*/  FMNMX.FTZ R6, R219, R6, !PT ;  /* 0x00000006db067209 */ /* 0x000fe40007810000 */
[----:B------:R-:W-:Y:S02]  /*8580*/  IADD3 R215, R196, -0x1, RZ ;  /* 0xffffffffc4d77810 */ /* 0x000fe40007ffe0ff */
[----:B------:R-:W-:Y:S02]  /*8590*/  FMNMX.FTZ R6, R218, R6, !PT ;  /* 0x00000006da067209 */ /* 0x000fe40007810000 */
[----:B---3--:R-:W-:Y:S01]  /*85a0*/  FMNMX.FTZ R4, R0, R5, !PT ;  /* 0x0000000500047209 */ /* 0x008fe20007810000 */
[--C-:B------:R-:W-:Y:S01]  /*85b0*/  FFMA.FTZ R5, R9, c[0x0][0x2d0], -R118.reuse ;  /* 0x0000b40009057a23 */ /* 0x100fe20000010876 */
[----:B--2---:R-:W-:Y:S02]  /*85c0*/  F2FP.BF16.PACK_AB R72, R193, R229 ;  /* 0x000000e5c148723e */ /* 0x004fe400000010ff */
[----:B------:R-:W-:Y:S01]  /*85d0*/  FMNMX.FTZ R6, R227, R6, !PT ;  /* 0x00000006e3067209 */ /* 0x000fe20007810000 */
[----:B------:R1:W-:Y:S01]  /*85e0*/  MUFU.EX2 R191, R5 ;  /* 0x0000000500bf7308 */ /* 0x0003e20000000800 */
[----:B------:R-:W2:Y:S02]  /*85f0*/  SHFL.BFLY PT, R7, R4, 0x1, 0x1f ;  /* 0x0c201f0004077f89 */ /* 0x000ea400000e0000 */
[----:B------:R-:W-:Y:S04]  /*8600*/  FMNMX.FTZ R6, R242, R6, !PT ;  /* 0x00000006f2067209 */ /* 0x000fe80007810000 */
[----:B------:R-:W-:Y:S04]  /*8610*/  FMNMX.FTZ R6, R247, R6, !PT ;  /* 0x00000006f7067209 */ /* 0x000fe80007810000 */
[----:B------:R-:W-:Y:S01]  /*8620*/  FMNMX.FTZ R0, R78, R6, !PT ;  /* 0x000000064e007209 */ /* 0x000fe20007810000 */
[----:B------:R-:W-:Y:S02]  /*8630*/  FFMA.FTZ R6, R10, c[0x0][0x2d0], -R118 ;  /* 0x0000b4000a067a23 */ /* 0x000fe40000010876 */
[----:B------:R-:W-:Y:S01]  /*8640*/  @P5 IMAD.MOV.U32 R10, RZ, RZ, c[0x0][0x1e4] ;  /* 0x00007900ff0a5624 */ /* 0x000fe200078e00ff */
[----:B------:R-:W-:Y:S01]  /*8650*/  FMNMX.FTZ R0, R71, R0, !PT ;  /* 0x0000000047007209 */ /* 0x000fe20007810000 */
[----:B------:R-:W3:Y:S04]  /*8660*/  MUFU.EX2 R43, R6 ;  /* 0x00000006002b7308 */ /* 0x000ee80000000800 */
[----:B------:R-:W4:Y:S01]  /*8670*/  SHFL.BFLY PT, R2, R0, 0x2, 0x1f ;  /* 0x0c401f0000027f89 */ /* 0x000f2200000e0000 */
[----:B-1----:R-:W-:Y:S01]  /*8680*/  FMUL.FTZ R5, R113, c[0x0][0x2d0] ;  /* 0x0000b40071057a20 */ /* 0x002fe20000410000 */
[----:B--2---:R-:W-:Y:S04]  /*8690*/  FMNMX.FTZ R112, R4, R7, !PT ;  /* 0x0000000704707209 */ /* 0x004fe80007810000 */
[----:B------:R-:W-:Y:S01]  /*86a0*/  FSEL R156, R5, RZ, P2 ;  /* 0x000000ff059c7208 */ /* 0x000fe20001000000 */
[C---:B------:R-:W-:Y:S01]  /*86b0*/  FMUL.FTZ R4, R112.reuse, c[0x0][0x2d0] ;  /* 0x0000b40070047a20 */ /* 0x040fe20000410000 */
[----:B------:R-:W-:Y:S03]  /*86c0*/  FSETP.NEU.FTZ.AND P1, PT, R112, -INF , PT ;  /* 0xff8000007000780b */ /* 0x000fe60003f3d000 */
[----:B------:R-:W-:Y:S01]  /*86d0*/  FFMA.FTZ R5, R165, c[0x0][0x2d0], -R156 ;  /* 0x0000b400a5057a23 */ /* 0x000fe2000001089c */
[----:B------:R-:W-:Y:S03]  /*86e0*/  FSEL R157, R4, RZ, P1 ;  /* 0x000000ff049d7208 */ /* 0x000fe60000800000 */
[----:B------:R1:W-:Y:S02]  /*86f0*/  MUFU.EX2 R221, R5 ;  /* 0x0000000500dd7308 */ /* 0x0003e40000000800 */
[--C-:B------:R-:W-:Y:S01]  /*8700*/  FFMA.FTZ R7, R166, c[0x0][0x2d0], -R157.reuse ;  /* 0x0000b400a6077a23 */ /* 0x100fe2000001089d */
[----:B---3--:R-:W-:Y:S01]  /*8710*/  F2FP.BF16.PACK_AB R74, R43, R191 ;  /* 0x000000bf2b4a723e */ /* 0x008fe200000010ff */
[----:B------:R-:W-:Y:S01]  /*8720*/  FFMA.FTZ R8, R167, c[0x0][0x2d0], -R157 ;  /* 0x0000b400a7087a23 */ /* 0x000fe2000001089d */
[----:B------:R-:W-:Y:S02]  /*8730*/  @P5 SHF.R.S32.HI R6, RZ, 0x1f, R215 ;  /* 0x0000001fff065819 */ /* 0x000fe400000114d7 */
[----:B----4-:R-:W-:Y:S03]  /*8740*/  FMNMX.FTZ R0, R0, R2, !PT ;  /* 0x0000000200007209 */ /* 0x010fe60007810000 */
[----:B------:R-:W-:Y:S01]  /*8750*/  MUFU.EX2 R40, R8 ;  /* 0x0000000800287308 */ /* 0x000fe20000000800 */
[----:B------:R-:W-:Y:S01]  /*8760*/  @P5 IMAD R6, R6, c[0x0][0x1e0], RZ ;  /* 0x0000780006065a24 */ /* 0x000fe200078e02ff */
[----:B------:R-:W2:Y:S03]  /*8770*/  SHFL.BFLY PT, R2, R0, 0x1, 0x1f ;  /* 0x0c201f0000027f89 */ /* 0x000ea600000e0000 */
[----:B------:R-:W-:Y:S05]  /*8780*/  @P5 IMAD R6, R215, c[0x0][0x1e4], R6 ;  /* 0x00007900d7065a24 */ /* 0x000fea00078e0206 */
[----:B------:R3:W4:Y:S01]  /*8790*/  MUFU.EX2 R246, R7 ;  /* 0x0000000700f67308 */ /* 0x0007220000000800 */
[----:B-1----:R-:W-:Y:S02]  /*87a0*/  FFMA.FTZ R5, R164, c[0x0][0x2d0], -R156 ;  /* 0x0000b400a4057a23 */ /* 0x002fe4000001089c */
[----:B------:R-:W-:Y:S07]  /*87b0*/  IMAD.MOV.U32 R164, RZ, RZ, R184 ;  /* 0x000000ffffa47224 */ /* 0x000fee00078e00b8 */
[----:B------:R1:W5:Y:S01]  /*87c0*/  MUFU.EX2 R45, R5 ;  /* 0x00000005002d7308 */ /* 0x0003620000000800 */
[----:B--2---:R-:W-:Y:S01]  /*87d0*/  FMNMX.FTZ R70, R0, R2, !PT ;  /* 0x0000000200467209 */ /* 0x004fe20007810000 */
[--C-:B------:R-:W-:Y:S02]  /*87e0*/  FFMA.FTZ R0, R158, c[0x0][0x2d0], -R157.reuse ;  /* 0x0000b4009e007a23 */ /* 0x100fe4000001089d */
[----:B------:R-:W-:Y:S06]  /*87f0*/  FFMA.FTZ R2, R159, c[0x0][0x2d0], -R157 ;  /* 0x0000b4009f027a23 */ /* 0x000fec000001089d */
[----:B------:R2:W-:Y:S01]  /*8800*/  MUFU.EX2 R42, R0 ;  /* 0x00000000002a7308 */ /* 0x0005e20000000800 */
[----:B------:R-:W-:Y:S02]  /*8810*/  IMAD.MOV.U32 R159, RZ, RZ, R78 ;  /* 0x000000ffff9f7224 */ /* 0x000fe400078e004e */
[----:B---3--:R-:W-:Y:S01]  /*8820*/  @P5 IMAD.MOV.U32 R7, RZ, RZ, R231 ;  /* 0x000000ffff075224 */ /* 0x008fe200078e00e7 */
[----:B----4-:R-:W-:Y:S06]  /*8830*/  F2FP.BF16.PACK_AB R64, R40, R246 ;  /* 0x000000f62840723e */ /* 0x010fec00000010ff */
[----:B------:R3:W-:Y:S01]  /*8840*/  MUFU.EX2 R20, R2 ;  /* 0x0000000200147308 */ /* 0x0007e20000000800 */
[----:B-1----:R-:W-:Y:S01]  /*8850*/  FFMA.FTZ R5, R11, c[0x0][0x2d0], -R156 ;  /* 0x0000b4000b057a23 */ /* 0x002fe2000001089c */
[----:B-----5:R-:W-:Y:S01]  /*8860*/  F2FP.BF16.PACK_AB R73, R45, R221 ;  /* 0x000000dd2d49723e */ /* 0x020fe200000010ff */
[----:B------:R-:W-:Y:S07]  /*8870*/  @P5 IMAD.MOV.U32 R11, RZ, RZ, c[0x0][0x1e0] ;  /* 0x00007800ff0b5624 */ /* 0x000fee00078e00ff */
[----:B------:R1:W-:Y:S01]  /*8880*/  MUFU.EX2 R41, R5 ;  /* 0x0000000500297308 */ /* 0x0003e20000000800 */
[C---:B------:R-:W-:Y:S01]  /*8890*/  @P5 SHF.L.U64.HI R10, R11.reuse, 0x5, R10 ;  /* 0x000000050b0a5819 */ /* 0x040fe2000001020a */
[----:B------:R-:W-:Y:S02]  /*88a0*/  @P5 IMAD.SHL.U32 R11, R11, 0x20, RZ ;  /* 0x000000200b0b5824 */ /* 0x000fe400078e00ff */
[----:B--2---:R-:W-:Y:S02]  /*88b0*/  FMUL.FTZ R0, R70, c[0x0][0x2d0] ;  /* 0x0000b40046007a20 */ /* 0x004fe40000410000 */
[----:B---3--:R-:W-:Y:S04]  /*88c0*/  FFMA.FTZ R2, R15, c[0x0][0x2d0], -R118 ;  /* 0x0000b4000f027a23 */ /* 0x008fe80000010876 */
[----:B------:R2:W-:Y:S01]  /*88d0*/  MUFU.EX2 R49, R2 ;  /* 0x0000000200317308 */ /* 0x0005e20000000800 */
[----:B-1----:R-:W-:Y:S02]  /*88e0*/  FFMA.FTZ R5, R12, c[0x0][0x2d0], -R156 ;  /* 0x0000b4000c057a23 */ /* 0x002fe4000001089c */
[----:B------:R-:W-:Y:S07]  /*88f0*/  FFMA.FTZ R12, R16, c[0x0][0x2d0], -R118 ;  /* 0x0000b400100c7a23 */ /* 0x000fee0000010876 */
[----:B------:R1:W3:Y:S10]  /*8900*/  MUFU.EX2 R44, R5 ;  /* 0x00000005002c7308 */ /* 0x0002f40000000800 */
[----:B------:R-:W-:Y:S01]  /*8910*/  MUFU.EX2 R48, R12 ;  /* 0x0000000c00307308 */ /* 0x000fe20000000800 */
[----:B--2---:R-:W-:Y:S09]  /*8920*/  FFMA.FTZ R2, R17, c[0x0][0x2d0], -R156 ;  /* 0x0000b40011027a23 */ /* 0x004ff2000001089c */
[----:B------:R-:W-:Y:S01]  /*8930*/  MUFU.EX2 R243, R2 ;  /* 0x0000000200f37308 */ /* 0x000fe20000000800 */
[----:B-1----:R-:W-:Y:S01]  /*8940*/  @P5 IMAD.WIDE.U32 R4, R215, c[0x0][0x1e0], RZ ;  /* 0x00007800d7045a25 */ /* 0x002fe200078e00ff */
[----:B---3--:R-:W-:Y:S03]  /*8950*/  F2FP.BF16.PACK_AB R75, R44, R41 ;  /* 0x000000292c4b723e */ /* 0x008fe600000010ff */
[----:B------:R-:W-:Y:S02]  /*8960*/  @P5 IMAD.IADD R5, R5, 0x1, R6 ;  /* 0x0000000105055824 */ /* 0x000fe400078e0206 */
[----:B------:R-:W-:Y:S02]  /*8970*/  @P5 IMAD.MOV.U32 R6, RZ, RZ, R232 ;  /* 0x000000ffff065224 */ /* 0x000fe400078e00e8 */
[----:B------:R-:W-:Y:S02]  /*8980*/  @P5 IMAD R5, R5, 0x50, RZ ;  /* 0x0000005005055824 */ /* 0x000fe400078e02ff */
[----:B------:R-:W-:Y:S04]  /*8990*/  @P5 IMAD.WIDE.U32 R6, R4, 0x50, R6 ;  /* 0x0000005004065825 */ /* 0x000fe800078e0006 */
[----:B------:R-:W-:Y:S01]  /*89a0*/  @P5 IMAD.IADD R5, R7, 0x1, R5 ;  /* 0x0000000107055824 */ /* 0x000fe200078e0205 */
[C---:B------:R-:W-:Y:S04]  /*89b0*/  @P5 LEA R4, P0, R6.reuse, c[0x0][0x1c8], 0x1 ;  /* 0x0000720006045a11 */ /* 0x040fe800078008ff */
[----:B------:R-:W-:Y:S02]  /*89c0*/  @P5 LEA.HI.X R5, R6, c[0x0][0x1cc], R5, 0x1, P0 ;  /* 0x0000730006055a11 */ /* 0x000fe400000f0c05 */
        /* <DEDUP_REMOVED lines=14> */
[----:B------:R3:W-:Y:S02]  /*8ab0*/  MUFU.EX2 R26, R0 ;  /* 0x00000000001a7308 */ /* 0x0007e40000000800 */
[--C-:B---3--:R-:W-:Y:S08]  /*8ac0*/  FFMA.FTZ R0, R14, c[0x0][0x2d0], -R118.reuse ;  /* 0x0000b4000e007a23 */ /* 0x108ff00000010876 */
[----:B------:R3:W-:Y:S02]  /*8ad0*/  MUFU.EX2 R47, R0 ;  /* 0x00000000002f7308 */ /* 0x0007e40000000800 */
[----:B---3--:R-:W-:Y:S08]  /*8ae0*/  FFMA.FTZ R0, R13, c[0x0][0x2d0], -R118 ;  /* 0x0000b4000d007a23 */ /* 0x008ff00000010876 */
[----:B------:R3:W-:Y:S02]  /*8af0*/  MUFU.EX2 R46, R0 ;  /* 0x00000000002e7308 */ /* 0x0007e40000000800 */
[----:B---3--:R-:W-:Y:S02]  /*8b00*/  FSEL R0, R114, RZ, P3 ;  /* 0x000000ff72007208 */ /* 0x008fe40001800000 */
[-C--:B------:R-:W-:Y:S03]  /*8b10*/  @P5 IADD3 R8, P3, R6, R11.reuse, RZ ;  /* 0x0000000b06085210 */ /* 0x080fe60007f7e0ff */
[----:B------:R-:W-:Y:S01]  /*8b20*/  FADD.FTZ R2, -R0, R3 ;  /* 0x0000000300027221 */ /* 0x000fe20000010100 */
[----:B------:R-:W-:Y:S01]  /*8b30*/  FSEL R0, R113, RZ, P2 ;  /* 0x000000ff71007208 */ /* 0x000fe20001000000 */
[--C-:B------:R-:W-:Y:S01]  /*8b40*/  @P5 IMAD.X R9, R7, 0x1, R10.reuse, P3 ;  /* 0x0000000107095824 */ /* 0x100fe200018e060a */
[-C--:B-1----:R-:W-:Y:S01]  /*8b50*/  @P5 IADD3 R4, P2, R8, R11.reuse, RZ ;  /* 0x0000000b08045210 */ /* 0x082fe20007f5e0ff */
[----:B------:R-:W-:Y:S02]  /*8b60*/  FMUL.FTZ R2, R2, c[0x0][0x2d0] ;  /* 0x0000b40002027a20 */ /* 0x000fe40000410000 */
[----:B------:R-:W-:Y:S01]  /*8b70*/  FADD.FTZ R0, -R0, R115 ;  /* 0x0000007300007221 */ /* 0x000fe20000010100 */
[----:B------:R1:W-:Y:S01]  /*8b80*/  @P5 LDGSTS.E.BYPASS.LTC128B.128 [R216+0x3900], [R8.64], !P6 ;  /* 0x0390000008d85fae */ /* 0x0003e2000f101d48 */
[----:B------:R3:W4:Y:S01]  /*8b90*/  MUFU.EX2 R69, R2 ;  /* 0x0000000200457308 */ /* 0x0007220000000800 */
[--C-:B------:R-:W-:Y:S01]  /*8ba0*/  @P5 IMAD.X R5, R9, 0x1, R10.reuse, P2 ;  /* 0x0000000109055824 */ /* 0x100fe200010e060a */
[----:B--2---:R-:W-:Y:S01]  /*8bb0*/  @P5 IADD3 R6, P3, R4, R11, RZ ;  /* 0x0000000b04065210 */ /* 0x004fe20007f7e0ff */
[----:B------:R-:W-:Y:S02]  /*8bc0*/  FMUL.FTZ R0, R0, c[0x0][0x2d0] ;  /* 0x0000b40000007a20 */ /* 0x000fe40000410000 */
[----:B------:R-:W-:Y:S02]  /*8bd0*/  IMAD.MOV.U32 R115, RZ, RZ, R83 ;  /* 0x000000ffff737224 */ /* 0x000fe400078e0053 */
[----:B------:R2:W-:Y:S01]  /*8be0*/  @P5 LDGSTS.E.BYPASS.LTC128B.128 [R216+0x4100], [R4.64], !P6 ;  /* 0x0410000004d85fae */ /* 0x0005e2000f101d48 */
[----:B------:R-:W-:Y:S02]  /*8bf0*/  @P5 IMAD.X R7, R5, 0x1, R10, P3 ;  /* 0x0000000105075824 */ /* 0x000fe400018e060a */
[----:B------:R5:W1:Y:S05]  /*8c00*/  MUFU.EX2 R68, R0 ;  /* 0x0000000000447308 */ /* 0x000a6a0000000800 */
[----:B------:R1:W-:Y:S08]  /*8c10*/  @P5 LDGSTS.E.BYPASS.LTC128B.128 [R216+0x4900], [R6.64], !P6 ;  /* 0x0490000006d85fae */ /* 0x0003f0000f101d48 */
[----:B------:R-:W-:Y:S01]  /*8c20*/  LDSM.16.MT88.4 R36, [R204] ;  /* 0x00000000cc24783b */ /* 0x000fe20000004200 */
[----:B---3--:R-:W-:Y:S01]  /*8c30*/  FSEL R2, R112, RZ, P1 ;  /* 0x000000ff70027208 */ /* 0x008fe20000800000 */
[C---:B----4-:R-:W-:Y:S02]  /*8c40*/  FMUL.FTZ R17, R69.reuse, R133 ;  /* 0x0000008545117220 */ /* 0x050fe40000410000 */
[----:B------:R-:W-:Y:S02]  /*8c50*/  IMAD.MOV.U32 R133, RZ, RZ, R230 ;  /* 0x000000ffff857224 */ /* 0x000fe400078e00e6 */
[C---:B------:R-:W-:Y:S02]  /*8c60*/  FMUL.FTZ R16, R69.reuse, R132 ;  /* 0x0000008445107220 */ /* 0x040fe40000410000 */
[----:B------:R-:W-:Y:S01]  /*8c70*/  IMAD.MOV.U32 R132, RZ, RZ, R186 ;  /* 0x000000ffff847224 */ /* 0x000fe200078e00ba */
[----:B------:R-:W-:Y:S01]  /*8c80*/  LDSM.16.MT88.4 R52, [R201] ;  /* 0x00000000c934783b */ /* 0x000fe20000004200 */
[C---:B------:R-:W-:Y:S02]  /*8c90*/  FMUL.FTZ R32, R69.reuse, R84 ;  /* 0x0000005445207220 */ /* 0x040fe40000410000 */
[----:B-----5:R-:W-:Y:S01]  /*8ca0*/  FADD.FTZ R0, -R2, R116 ;  /* 0x0000007402007221 */ /* 0x020fe20000010100 */
[----:B------:R-:W-:Y:S01]  /*8cb0*/  FSEL R2, R70, RZ, P0 ;  /* 0x000000ff46027208 */ /* 0x000fe20000000000 */
[C---:B--2---:R-:W-:Y:S02]  /*8cc0*/  FMUL.FTZ R4, R69.reuse, R120 ;  /* 0x0000007845047220 */ /* 0x044fe40000410000 */
[----:B------:R-:W-:Y:S01]  /*8cd0*/  FMUL.FTZ R0, R0, c[0x0][0x2d0] ;  /* 0x0000b40000007a20 */ /* 0x000fe20000410000 */
[----:B------:R-:W-:Y:S01]  /*8ce0*/  LDSM.16.MT88.4 R76, [R203] ;  /* 0x00000000cb4c783b */ /* 0x000fe20000004200 */
[----:B------:R-:W-:Y:S02]  /*8cf0*/  IMAD.MOV.U32 R120, RZ, RZ, R47 ;  /* 0x000000ffff787224 */ /* 0x000fe400078e002f */
[----:B------:R2:W3:Y:S01]  /*8d00*/  MUFU.EX2 R3, R0 ;  /* 0x0000000000037308 */ /* 0x0004e20000000800 */
[C---:B------:R-:W-:Y:S02]  /*8d10*/  FMUL.FTZ R5, R69.reuse, R121 ;  /* 0x0000007945057220 */ /* 0x040fe40000410000 */
[----:B------:R-:W-:Y:S02]  /*8d20*/  IMAD.MOV.U32 R121, RZ, RZ, R46 ;  /* 0x000000ffff797224 */ /* 0x000fe400078e002e */
[C---:B-1----:R-:W-:Y:S01]  /*8d30*/  FMUL.FTZ R6, R68.reuse, R122 ;  /* 0x0000007a44067220 */ /* 0x042fe20000410000 */
[----:B------:R-:W-:Y:S01]  /*8d40*/  LDSM.16.MT88.4 R80, [R200+0x800] ;  /* 0x00080000c850783b */ /* 0x000fe20000004200 */
[----:B------:R-:W-:Y:S02]  /*8d50*/  IMAD.MOV.U32 R122, RZ, RZ, R191 ;  /* 0x000000ffff7a7224 */ /* 0x000fe400078e00bf */
[----:B------:R-:W-:Y:S02]  /*8d60*/  IMAD.MOV.U32 R116, RZ, RZ, R20 ;  /* 0x000000ffff747224 */ /* 0x000fe400078e0014 */
[C---:B------:R-:W-:Y:S02]  /*8d70*/  FMUL.FTZ R7, R68.reuse, R123 ;  /* 0x0000007b44077220 */ /* 0x040fe40000410000 */
[----:B------:R-:W-:Y:S01]  /*8d80*/  FMUL.FTZ R33, R69, R85 ;  /* 0x0000005545217220 */ /* 0x000fe20000410000 */
[----:B------:R-:W1:Y:S01]  /*8d90*/  LDSM.16.MT88.4 R20, [R200] ;  /* 0x00000000c814783b */ /* 0x000e620000004200 */
[----:B------:R-:W-:Y:S01]  /*8da0*/  FMUL.FTZ R34, R68, R86 ;  /* 0x0000005644227220 */ /* 0x000fe20000410000 */
[----:B------:R-:W-:Y:S01]  /*8db0*/  F2FP.BF16.PACK_AB R66, R116, R42 ;  /* 0x0000002a7442723e */ /* 0x000fe200000010ff */
[C---:B------:R-:W-:Y:S02]  /*8dc0*/  FMUL.FTZ R35, R68.reuse, R87 ;  /* 0x0000005744237220 */ /* 0x040fe40000410000 */
[C---:B------:R-:W-:Y:S02]  /*8dd0*/  FMUL.FTZ R50, R68.reuse, R98 ;  /* 0x0000006244327220 */ /* 0x040fe40000410000 */
[----:B------:R-:W-:Y:S01]  /*8de0*/  FMUL.FTZ R51, R68, R99 ;  /* 0x0000006344337220 */ /* 0x000fe20000410000 */
[----:B------:R-:W4:Y:S01]  /*8df0*/  LDSM.16.MT88.4 R84, [R204+0x800] ;  /* 0x00080000cc54783b */ /* 0x000f220000004200 */
[----:B------:R-:W-:Y:S02]  /*8e00*/  IMAD.MOV.U32 R123, RZ, RZ, R40 ;  /* 0x000000ffff7b7224 */ /* 0x000fe400078e0028 */
[----:B--2---:R-:W-:Y:S02]  /*8e10*/  FADD.FTZ R0, -R2, R117 ;  /* 0x0000007502007221 */ /* 0x004fe40000010100 */
[----:B------:R-:W-:Y:S02]  /*8e20*/  FFMA.FTZ R2, R19, c[0x0][0x2d0], -R156 ;  /* 0x0000b40013027a23 */ /* 0x000fe4000001089c */
[----:B------:R-:W-:Y:S01]  /*8e30*/  FMUL.FTZ R0, R0, c[0x0][0x2d0] ;  /* 0x0000b40000007a20 */ /* 0x000fe20000410000 */
[----:B------:R-:W2:Y:S01]  /*8e40*/  LDL.LU R99, [R1] ;  /* 0x0000000001637983 */ /* 0x000ea20000300800 */
[----:B------:R5:W-:Y:S01]  /*8e50*/  MUFU.EX2 R238, R2 ;  /* 0x0000000200ee7308 */ /* 0x000be20000000800 */
[C---:B---3--:R-:W-:Y:S02]  /*8e60*/  FMUL.FTZ R8, R3.reuse, R124 ;  /* 0x0000007c03087220 */ /* 0x048fe40000410000 */
[----:B------:R-:W-:Y:S01]  /*8e70*/  IMAD.MOV.U32 R124, RZ, RZ, R45 ;  /* 0x000000ffff7c7224 */ /* 0x000fe200078e002d */
[----:B------:R-:W3:Y:S01]  /*8e80*/  LDL.LU R98, [R1+0x4] ;  /* 0x0000040001627983 */ /* 0x000ee20000300800 */
[C---:B------:R-:W-:Y:S02]  /*8e90*/  FMUL.FTZ R45, R3.reuse, R93 ;  /* 0x0000005d032d7220 */ /* 0x040fe40000410000 */
[C---:B------:R-:W-:Y:S01]  /*8ea0*/  FMUL.FTZ R9, R3.reuse, R125 ;  /* 0x0000007d03097220 */ /* 0x040fe20000410000 */
[----:B------:R-:W0:Y:S01]  /*8eb0*/  LDGDEPBAR ;  /* 0x00000000000079af */ /* 0x000e220000000000 */
[----:B------:R-:W-:Y:S01]  /*8ec0*/  IMAD.MOV.U32 R125, RZ, RZ, R44 ;  /* 0x000000ffff7d7224 */ /* 0x000fe200078e002c */
[----:B------:R-:W4:Y:S01]  /*8ed0*/  MUFU.EX2 R0, R0 ;  /* 0x0000000000007308 */ /* 0x000f220000000800 */
[C---:B------:R-:W-:Y:S02]  /*8ee0*/  FMUL.FTZ R44, R3.reuse, R92 ;  /* 0x0000005c032c7220 */ /* 0x040fe40000410000 */
[----:B------:R-:W-:Y:S02]  /*8ef0*/  IMAD.MOV.U32 R117, RZ, RZ, R26 ;  /* 0x000000ffff757224 */ /* 0x000fe400078e001a */
[----:B------:R-:W-:Y:S02]  /*8f00*/  FMUL.FTZ R19, R68, R135 ;  /* 0x0000008744137220 */ /* 0x000fe40000410000 */
[----:B------:R-:W-:Y:S01]  /*8f10*/  FMUL.FTZ R40, R3, R88 ;  /* 0x0000005803287220 */ /* 0x000fe20000410000 */
[----:B------:R-:W-:Y:S01]  /*8f20*/  F2FP.BF16.PACK_AB R67, R117, R245 ;  /* 0x000000f57543723e */ /* 0x000fe200000010ff */
[C---:B------:R-:W-:Y:S02]  /*8f30*/  FMUL.FTZ R12, R3.reuse, R128 ;  /* 0x00000080030c7220 */ /* 0x040fe40000410000 */
[C---:B------:R-:W-:Y:S01]  /*8f40*/  FMUL.FTZ R13, R3.reuse, R129 ;  /* 0x00000081030d7220 */ /* 0x040fe20000410000 */
[-C--:B-1----:R-:W-:Y:S05]  /*8f50*/  HMMA.16816.F32.BF16 R4, R72, R20.reuse, R4 ;  /* 0x000000144804723c */ /* 0x082fea0000041804 */
[--C-:B-----5:R-:W-:Y:S02]  /*8f60*/  FFMA.FTZ R2, R18, c[0x0][0x2d0], -R156.reuse ;  /* 0x0000b40012027a23 */ /* 0x120fe4000001089c */
[----:B------:R-:W-:Y:S02]  /*8f70*/  FMUL.FTZ R18, R68, R134 ;  /* 0x0000008644127220 */ /* 0x000fe40000410000 */
[----:B------:R1:W-:Y:S03]  /*8f80*/  MUFU.EX2 R237, R2 ;  /* 0x0000000200ed7308 */ /* 0x0003e60000000800 */
[C---:B----4-:R-:W-:Y:S02]  /*8f90*/  FMUL.FTZ R14, R0.reuse, R130 ;  /* 0x00000082000e7220 */ /* 0x050fe40000410000 */
[----:B------:R-:W-:Y:S02]  /*8fa0*/  IMAD.MOV.U32 R130, RZ, RZ, R229 ;  /* 0x000000ffff827224 */ /* 0x000fe400078e00e5 */
[C---:B------:R-:W-:Y:S02]  /*8fb0*/  FMUL.FTZ R47, R0.reuse, R95 ;  /* 0x0000005f002f7220 */ /* 0x040fe40000410000 */
[C---:B------:R-:W-:Y:S02]  /*8fc0*/  FMUL.FTZ R46, R0.reuse, R94 ;  /* 0x0000005e002e7220 */ /* 0x040fe40000410000 */
[C---:B------:R-:W-:Y:S02]  /*8fd0*/  FMUL.FTZ R15, R0.reuse, R131 ;  /* 0x00000083000f7220 */ /* 0x040fe40000410000 */
[----:B------:R-:W-:Y:S02]  /*8fe0*/  IMAD.MOV.U32 R131, RZ, RZ, R221 ;  /* 0x000000ffff837224 */ /* 0x000fe400078e00dd */
[C---:B------:R-:W-:Y:S02]  /*8ff0*/  FMUL.FTZ R11, R0.reuse, R127 ;  /* 0x0000007f000b7220 */ /* 0x040fe40000410000 */
[----:B------:R-:W-:Y:S02]  /*9000*/  IMAD.MOV.U32 R127, RZ, RZ, R193 ;  /* 0x000000ffff7f7224 */ /* 0x000fe400078e00c1 */
[----:B------:R-:W-:Y:S02]  /*9010*/  IMAD.MOV.U32 R134, RZ, RZ, R185 ;  /* 0x000000ffff867224 */ /* 0x000fe400078e00b9 */
[----:B------:R-:W-:Y:S02]  /*9020*/  FMUL.FTZ R10, R0, R126 ;  /* 0x0000007e000a7220 */ /* 0x000fe40000410000 */
[----:B------:R-:W-:Y:S02]  /*9030*/  IMAD.MOV.U32 R126, RZ, RZ, R43 ;  /* 0x000000ffff7e7224 */ /* 0x000fe400078e002b */
[----:B-1----:R-:W-:Y:S02]  /*9040*/  FFMA.FTZ R2, R24, c[0x0][0x2d0], -R156 ;  /* 0x0000b40018027a23 */ /* 0x002fe4000001089c */
[C---:B------:R-:W-:Y:S01]  /*9050*/  FMUL.FTZ R43, R0.reuse, R91 ;  /* 0x0000005b002b7220 */ /* 0x040fe20000410000 */
[C---:B------:R-:W-:Y:S01]  /*9060*/  HMMA.16816.F32.BF16 R8, R64.reuse, R20, R8 ;  /* 0x000000144008723c */ /* 0x040fe20000041808 */
[----:B------:R1:W-:Y:S03]  /*9070*/  MUFU.EX2 R236, R2 ;  /* 0x0000000200ec7308 */ /* 0x0003e60000000800 */
[----:B------:R-:W-:Y:S02]  /*9080*/  FMUL.FTZ R24, R3, R140 ;  /* 0x0000008c03187220 */ /* 0x000fe40000410000 */
[----:B------:R-:W-:Y:S02]  /*9090*/  IMAD.MOV.U32 R128, RZ, RZ, R42 ;  /* 0x000000ffff807224 */ /* 0x000fe400078e002a */
[-C--:B------:R-:W-:Y:S04]  /*90a0*/  HMMA.16816.F32.BF16 R12, R64, R22.reuse, R12 ;  /* 0x00000016400c723c */ /* 0x080fe8000004180c */
[C---:B------:R-:W-:Y:S02]  /*90b0*/  FMUL.FTZ R42, R0.reuse, R90 ;  /* 0x0000005a002a7220 */ /* 0x040fe40000410000 */
[C---:B------:R-:W-:Y:S02]  /*90c0*/  FMUL.FTZ R20, R69.reuse, R136 ;  /* 0x0000008845147220 */ /* 0x040fe40000410000 */
[C---:B------:R-:W-:Y:S04]  /*90d0*/  HMMA.16816.F32.BF16 R16, R72.reuse, R22, R16 ;  /* 0x000000164810723c */ /* 0x040fe80000041810 */
[----:B------:R-:W-:Y:S02]  /*90e0*/  FMUL.FTZ R21, R69, R137 ;  /* 0x0000008945157220 */ /* 0x000fe40000410000 */
[----:B------:R-:W-:Y:S02]  /*90f0*/  FMUL.FTZ R26, R0, R142 ;  /* 0x0000008e001a7220 */ /* 0x000fe40000410000 */
[----:B------:R-:W-:Y:S04]  /*9100*/  FMUL.FTZ R22, R68, R138 ;  /* 0x0000008a44167220 */ /* 0x000fe80000410000 */
[----:B-1----:R-:W-:Y:S02]  /*9110*/  FFMA.FTZ R2, R160, c[0x0][0x2d0], -R157 ;  /* 0x0000b400a0027a23 */ /* 0x002fe4000001089d */
[----:B------:R-:W-:Y:S02]  /*9120*/  FMUL.FTZ R23, R68, R139 ;  /* 0x0000008b44177220 */ /* 0x000fe40000410000 */
[----:B------:R1:W-:Y:S01]  /*9130*/  MUFU.EX2 R235, R2 ;  /* 0x0000000200eb7308 */ /* 0x0003e20000000800 */
[----:B------:R-:W-:Y:S02]  /*9140*/  IMAD.MOV.U32 R129, RZ, RZ, R41 ;  /* 0x000000ffff817224 */ /* 0x000fe400078e0029 */
[C---:B------:R-:W-:Y:S02]  /*9150*/  FMUL.FTZ R41, R3.reuse, R89 ;  /* 0x0000005903297220 */ /* 0x040fe40000410000 */
[-C--:B------:R-:W-:Y:S01]  /*9160*/  HMMA.16816.F32.BF16 R20, R72, R36.reuse, R20 ;  /* 0x000000244814723c */ /* 0x080fe20000041814 */
[----:B------:R-:W4:Y:S02]  /*9170*/  LDSM.16.MT88.4 R88, [R201+0x800] ;  /* 0x00080000c958783b */ /* 0x000f240000004200 */
[C---:B------:R-:W-:Y:S02]  /*9180*/  FMUL.FTZ R27, R0.reuse, R143 ;  /* 0x0000008f001b7220 */ /* 0x040fe40000410000 */
[C---:B------:R-:W-:Y:S02]  /*9190*/  FMUL.FTZ R30, R0.reuse, R146 ;  /* 0x00000092001e7220 */ /* 0x040fe40000410000 */
[C---:B------:R-:W-:Y:S02]  /*91a0*/  FMUL.FTZ R31, R0.reuse, R147 ;  /* 0x00000093001f7220 */ /* 0x040fe40000410000 */
[C---:B------:R-:W-:Y:S03]  /*91b0*/  FMUL.FTZ R56, R3.reuse, R104 ;  /* 0x0000006803387220 */ /* 0x040fe60000410000 */
[C---:B------:R-:W-:Y:S02]  /*91c0*/  FMUL.FTZ R57, R3.reuse, R105 ;  /* 0x0000006903397220 */ /* 0x040fe40000410000 */
[C---:B------:R-:W-:Y:S02]  /*91d0*/  FMUL.FTZ R58, R0.reuse, R106 ;  /* 0x0000006a003a7220 */ /* 0x040fe40000410000 */
[C---:B------:R-:W-:Y:S02]  /*91e0*/  FMUL.FTZ R59, R0.reuse, R107 ;  /* 0x0000006b003b7220 */ /* 0x040fe40000410000 */
[----:B------:R-:W-:Y:S02]  /*91f0*/  FMUL.FTZ R60, R3, R152 ;  /* 0x00000098033c7220 */ /* 0x000fe40000410000 */
[----:B-1----:R-:W-:Y:S02]  /*9200*/  FFMA.FTZ R2, R25, c[0x0][0x2d0], -R157 ;  /* 0x0000b40019027a23 */ /* 0x002fe4000001089d */
[C---:B------:R-:W-:Y:S02]  /*9210*/  FMUL.FTZ R25, R3.reuse, R141 ;  /* 0x0000008d03197220 */ /* 0x040fe40000410000 */
[----:B------:R1:W5:Y:S01]  /*9220*/  MUFU.EX2 R234, R2 ;  /* 0x0000000200ea7308 */ /* 0x0003620000000800 */
[----:B------:R-:W-:Y:S02]  /*9230*/  FMUL.FTZ R61, R3, R153 ;  /* 0x00000099033d7220 */ /* 0x000fe40000410000 */
[----:B------:R-:W-:Y:S02]  /*9240*/  IMAD.MOV.U32 R136, RZ, RZ, R131 ;  /* 0x000000ffff887224 */ /* 0x000fe400078e0083 */
[C---:B------:R-:W-:Y:S04]  /*9250*/  HMMA.16816.F32.BF16 R24, R64.reuse, R36, R24 ;  /* 0x000000244018723c */ /* 0x040fe80000041818 */
[C---:B------:R-:W-:Y:S02]  /*9260*/  FMUL.FTZ R62, R0.reuse, R154 ;  /* 0x0000009a003e7220 */ /* 0x040fe40000410000 */
[----:B------:R-:W-:Y:S02]  /*9270*/  FMUL.FTZ R63, R0, R155 ;  /* 0x0000009b003f7220 */ /* 0x000fe40000410000 */
[C---:B------:R-:W-:Y:S04]  /*9280*/  FMUL.FTZ R36, R69.reuse, R148 ;  /* 0x0000009445247220 */ /* 0x040fe80000410000 */
[C---:B------:R-:W-:Y:S02]  /*9290*/  FMUL.FTZ R37, R69.reuse, R149 ;  /* 0x0000009545257220 */ /* 0x040fe40000410000 */
[----:B------:R-:W-:Y:S02]  /*92a0*/  IMAD.MOV.U32 R148, RZ, RZ, R49 ;  /* 0x000000ffff947224 */ /* 0x000fe400078e0031 */
[----:B------:R-:W-:Y:S02]  /*92b0*/  FMUL.FTZ R49, R69, R97 ;  /* 0x0000006145317220 */ /* 0x000fe40000410000 */
[----:B------:R-:W-:Y:S01]  /*92c0*/  IMAD.MOV.U32 R149, RZ, RZ, R48 ;  /* 0x000000ffff957224 */ /* 0x000fe200078e0030 */
[----:B------:R-:W3:Y:S01]  /*92d0*/  LDL.LU R97, [R1+0x8] ;  /* 0x0000080001617983 */ /* 0x000ee20000300800 */
[----:B-1----:R-:W-:Y:S02]  /*92e0*/  FFMA.FTZ R2, R28, c[0x0][0x2d0], -R157 ;  /* 0x0000b4001c027a23 */ /* 0x002fe4000001089d */
[----:B------:R-:W-:Y:S02]  /*92f0*/  FMUL.FTZ R28, R3, R144 ;  /* 0x00000090031c7220 */ /* 0x000fe40000410000 */
[----:B------:R1:W-:Y:S01]  /*9300*/  MUFU.EX2 R233, R2 ;  /* 0x0000000200e97308 */ /* 0x0003e20000000800 */
[----:B------:R-:W-:Y:S02]  /*9310*/  FMUL.FTZ R48, R69, R96 ;  /* 0x0000006045307220 */ /* 0x000fe40000410000 */
[----:B------:R-:W3:Y:S01]  /*9320*/  LDL.LU R96, [R1+0xc] ;  /* 0x00000c0001607983 */ /* 0x000ee20000300800 */
[----:B------:R-:W-:Y:S02]  /*9330*/  IMAD.MOV.U32 R137, RZ, RZ, R130 ;  /* 0x000000ffff897224 */ /* 0x000fe400078e0082 */
        /* <DEDUP_REMOVED lines=8> */
[----:B-1----:R-:W-:Y:S02]  /*93c0*/  FFMA.FTZ R2, R29, c[0x0][0x2d0], -R157 ;  /* 0x0000b4001d027a23 */ /* 0x002fe4000001089d */
[----:B------:R-:W-:Y:S02]  /*93d0*/  FMUL.FTZ R29, R3, R145 ;  /* 0x00000091031d7220 */ /* 0x000fe40000410000 */
[----:B------:R1:W-:Y:S05]  /*93e0*/  MUFU.EX2 R232, R2 ;  /* 0x0000000200e87308 */ /* 0x0003ea0000000800 */
[-C--:B------:R-:W-:Y:S08]  /*93f0*/  HMMA.16816.F32.BF16 R28, R64, R38.reuse, R28 ;  /* 0x00000026401c723c */ /* 0x080ff0000004181c */
[C---:B------:R-:W-:Y:S07]  /*9400*/  HMMA.16816.F32.BF16 R32, R72.reuse, R38, R32 ;  /* 0x000000264820723c */ /* 0x040fee0000041820 */
[C---:B------:R-:W-:Y:S02]  /*9410*/  FMUL.FTZ R38, R68.reuse, R150 ;  /* 0x0000009644267220 */ /* 0x040fe40000410000 */
[----:B------:R-:W-:Y:S03]  /*9420*/  FMUL.FTZ R39, R68, R151 ;  /* 0x0000009744277220 */ /* 0x000fe60000410000 */
[----:B-1----:R-:W-:Y:S02]  /*9430*/  FFMA.FTZ R2, R161, c[0x0][0x2d0], -R158 ;  /* 0x0000b400a1027a23 */ /* 0x002fe4000001089e */
[----:B------:R-:W-:Y:S02]  /*9440*/  IMAD.MOV.U32 R150, RZ, RZ, R125 ;  /* 0x000000ffff967224 */ /* 0x000fe400078e007d */
[-C--:B------:R-:W-:Y:S01]  /*9450*/  HMMA.16816.F32.BF16 R36, R72, R52.reuse, R36 ;  /* 0x000000344824723c */ /* 0x080fe20000041824 */
[----:B------:R1:W-:Y:S02]  /*9460*/  MUFU.EX2 R231, R2 ;  /* 0x0000000200e77308 */ /* 0x0003e40000000800 */
[----:B------:R-:W-:Y:S05]  /*9470*/  IMAD.MOV.U32 R151, RZ, RZ, R124 ;  /* 0x000000ffff977224 */ /* 0x000fea00078e007c */
[C---:B------:R-:W-:Y:S07]  /*9480*/  HMMA.16816.F32.BF16 R40, R64.reuse, R52, R40 ;  /* 0x000000344028723c */ /* 0x040fee0000041828 */
[C---:B------:R-:W-:Y:S01]  /*9490*/  FMUL.FTZ R52, R69.reuse, R100 ;  /* 0x0000006445347220 */ /* 0x040fe20000410000 */
[-C--:B------:R-:W-:Y:S04]  /*94a0*/  HMMA.16816.F32.BF16 R44, R64, R54.reuse, R44 ;  /* 0x00000036402c723c */ /* 0x080fe8000004182c */
[C---:B------:R-:W-:Y:S04]  /*94b0*/  FMUL.FTZ R53, R69.reuse, R101 ;  /* 0x0000006545357220 */ /* 0x040fe80000410000 */
[C---:B------:R-:W-:Y:S04]  /*94c0*/  HMMA.16816.F32.BF16 R48, R72.reuse, R54, R48 ;  /* 0x000000364830723c */ /* 0x040fe80000041830 */
[--C-:B-1----:R-:W-:Y:S03]  /*94d0*/  FFMA.FTZ R2, R172, c[0x0][0x2d0], -R158.reuse ;  /* 0x0000b400ac027a23 */ /* 0x102fe6000001089e */
[C---:B------:R-:W-:Y:S01]  /*94e0*/  FMUL.FTZ R54, R68.reuse, R102 ;  /* 0x0000006644367220 */ /* 0x040fe20000410000 */
[----:B------:R1:W1:Y:S01]  /*94f0*/  MUFU.EX2 R230, R2 ;  /* 0x0000000200e67308 */ /* 0x0002620000000800 */
[----:B------:R-:W-:Y:S07]  /*9500*/  FMUL.FTZ R55, R68, R103 ;  /* 0x0000006744377220 */ /* 0x000fee0000410000 */
[-C--:B------:R-:W-:Y:S08]  /*9510*/  HMMA.16816.F32.BF16 R52, R72, R76.reuse, R52 ;  /* 0x0000004c4834723c */ /* 0x080ff00000041834 */
[C---:B------:R-:W-:Y:S07]  /*9520*/  HMMA.16816.F32.BF16 R56, R64.reuse, R76, R56 ;  /* 0x0000004c4038723c */ /* 0x040fee0000041838 */
[----:B-----5:R-:W-:Y:S01]  /*9530*/  F2FP.BF16.PACK_AB R76, R234, R235 ;  /* 0x000000ebea4c723e */ /* 0x020fe200000010ff */
[-C--:B------:R-:W-:Y:S04]  /*9540*/  HMMA.16816.F32.BF16 R60, R64, R78.reuse, R60 ;  /* 0x0000004e403c723c */ /* 0x080fe8000004183c */
[--C-:B-1----:R-:W-:Y:S01]  /*9550*/  FFMA.FTZ R2, R174, c[0x0][0x2d0], -R158.reuse ;  /* 0x0000b400ae027a23 */ /* 0x102fe2000001089e */
[----:B------:R-:W-:Y:S02]  /*9560*/  F2FP.BF16.PACK_AB R77, R230, R231 ;  /* 0x000000e7e64d723e */ /* 0x000fe400000010ff */
        /* <DEDUP_REMOVED lines=11> */
[----:B------:R1:W5:Y:S01]  /*9620*/  MUFU.EX2 R95, R2 ;  /* 0x00000002005f7308 */ /* 0x0003620000000800 */
[----:B--2---:R-:W-:Y:S01]  /*9630*/  FFMA.FTZ R69, R69, R99, R137 ;  /* 0x0000006345457223 */ /* 0x004fe20000010089 */
[----:B------:R-:W-:Y:S04]  /*9640*/  F2FP.BF16.PACK_AB R78, R232, R233 ;  /* 0x000000e9e84e723e */ /* 0x000fe800000010ff */
[-C--:B------:R-:W-:Y:S03]  /*9650*/  HMMA.16816.F32.BF16 R4, R72, R80.reuse, R4 ;  /* 0x000000504804723c */ /* 0x080fe60000041804 */
[--C-:B-1----:R-:W-:Y:S01]  /*9660*/  FFMA.FTZ R2, R173, c[0x0][0x2d0], -R118.reuse ;  /* 0x0000b400ad027a23 */ /* 0x102fe20000010876 */
[----:B-----5:R-:W-:Y:S03]  /*9670*/  F2FP.BF16.PACK_AB R79, R95, R229 ;  /* 0x000000e55f4f723e */ /* 0x020fe600000010ff */
[----:B------:R1:W-:Y:S04]  /*9680*/  MUFU.EX2 R94, R2 ;  /* 0x00000002005e7308 */ /* 0x0003e80000000800 */
[C---:B------:R-:W-:Y:S08]  /*9690*/  HMMA.16816.F32.BF16 R8, R76.reuse, R80, R8 ;  /* 0x000000504c08723c */ /* 0x040ff00000041808 */
[-C--:B------:R-:W-:Y:S08]  /*96a0*/  HMMA.16816.F32.BF16 R12, R76, R82.reuse, R12 ;  /* 0x000000524c0c723c */ /* 0x080ff0000004180c */
[C---:B------:R-:W-:Y:S01]  /*96b0*/  HMMA.16816.F32.BF16 R16, R72.reuse, R82, R16 ;  /* 0x000000524810723c */ /* 0x040fe20000041810 */
[----:B------:R-:W2:Y:S03]  /*96c0*/  LDSM.16.MT88.4 R80, [R203+0x800] ;  /* 0x00080000cb50783b */ /* 0x000ea60000004200 */
[--C-:B-1----:R-:W-:Y:S04]  /*96d0*/  FFMA.FTZ R2, R180, c[0x0][0x2d0], -R118.reuse ;  /* 0x0000b400b4027a23 */ /* 0x102fe80000010876 */
[-C--:B------:R-:W-:Y:S01]  /*96e0*/  HMMA.16816.F32.BF16 R20, R72, R84.reuse, R20 ;  /* 0x000000544814723c */ /* 0x080fe20000041814 */
[----:B------:R1:W5:Y:S07]  /*96f0*/  MUFU.EX2 R221, R2 ;  /* 0x0000000200dd7308 */ /* 0x00036e0000000800 */
[C---:B------:R-:W-:Y:S07]  /*9700*/  HMMA.16816.F32.BF16 R24, R76.reuse, R84, R24 ;  /* 0x000000544c18723c */ /* 0x040fee0000041818 */
[--C-:B------:R-:W-:Y:S01]  /*9710*/  FFMA.FTZ R84, R178, c[0x0][0x2d0], -R157.reuse ;  /* 0x0000b400b2547a23 */ /* 0x100fe2000001089d */
[-C--:B------:R-:W-:Y:S03]  /*9720*/  HMMA.16816.F32.BF16 R28, R76, R86.reuse, R28 ;  /* 0x000000564c1c723c */ /* 0x080fe6000004181c */
[----:B------:R2:W-:Y:S05]  /*9730*/  MUFU.EX2 R181, R84 ;  /* 0x0000005400b57308 */ /* 0x0005ea0000000800 */
[C---:B------:R-:W-:Y:S04]  /*9740*/  HMMA.16816.F32.BF16 R32, R72.reuse, R86, R32 ;  /* 0x000000564820723c */ /* 0x040fe80000041820 */
[--C-:B-1----:R-:W-:Y:S04]  /*9750*/  FFMA.FTZ R2, R162, c[0x0][0x2d0], -R118.reuse ;  /* 0x0000b400a2027a23 */ /* 0x102fe80000010876 */
[----:B------:R1:W-:Y:S01]  /*9760*/  MUFU.EX2 R193, R2 ;  /* 0x0000000200c17308 */ /* 0x0003e20000000800 */
[-C--:B----4-:R-:W-:Y:S08]  /*9770*/  HMMA.16816.F32.BF16 R36, R72, R88.reuse, R36 ;  /* 0x000000584824723c */ /* 0x090ff00000041824 */
[C---:B------:R-:W-:Y:S01]  /*9780*/  HMMA.16816.F32.BF16 R40, R76.reuse, R88, R40 ;  /* 0x000000584c28723c */ /* 0x040fe20000041828 */
[----:B--2---:R-:W2:Y:S07]  /*9790*/  LDSM.16.MT88.4 R84, [R200+0x1000] ;  /* 0x00100000c854783b */ /* 0x004eae0000004200 */
[-C--:B------:R-:W-:Y:S04]  /*97a0*/  HMMA.16816.F32.BF16 R44, R76, R90.reuse, R44 ;  /* 0x0000005a4c2c723c */ /* 0x080fe8000004182c */
[----:B-1----:R-:W-:Y:S04]  /*97b0*/  FFMA.FTZ R2, R163, c[0x0][0x2d0], -R118 ;  /* 0x0000b400a3027a23 */ /* 0x002fe80000010876 */
[C---:B------:R-:W-:Y:S01]  /*97c0*/  HMMA.16816.F32.BF16 R48, R72.reuse, R90, R48 ;  /* 0x0000005a4830723c */ /* 0x040fe20000041830 */
[----:B------:R-:W-:Y:S01]  /*97d0*/  LDSM.16.MT88.4 R88, [R201+0x1000] ;  /* 0x00100000c958783b */ /* 0x000fe20000004200 */
[----:B------:R1:W4:Y:S06]  /*97e0*/  MUFU.EX2 R191, R2 ;  /* 0x0000000200bf7308 */ /* 0x00032c0000000800 */
[-C--:B------:R-:W-:Y:S08]  /*97f0*/  HMMA.16816.F32.BF16 R52, R72, R80.reuse, R52 ;  /* 0x000000504834723c */ /* 0x080ff00000041834 */
[C---:B------:R-:W-:Y:S08]  /*9800*/  HMMA.16816.F32.BF16 R56, R76.reuse, R80, R56 ;  /* 0x000000504c38723c */ /* 0x040ff00000041838 */
[-C--:B------:R-:W-:Y:S04]  /*9810*/  HMMA.16816.F32.BF16 R60, R76, R82.reuse, R60 ;  /* 0x000000524c3c723c */ /* 0x080fe8000004183c */
[--C-:B-1----:R-:W-:Y:S04]  /*9820*/  FFMA.FTZ R2, R182, c[0x0][0x2d0], -R156.reuse ;  /* 0x0000b400b6027a23 */ /* 0x102fe8000001089c */
[----:B------:R1:W-:Y:S01]  /*9830*/  MUFU.EX2 R93, R2 ;  /* 0x00000002005d7308 */ /* 0x0003e20000000800 */
[----:B------:R-:W-:Y:S01]  /*9840*/  HMMA.16816.F32.BF16 R64, R72, R82, R64 ;  /* 0x000000524840723c */ /* 0x000fe20000041840 */
[----:B------:R-:W2:Y:S06]  /*9850*/  LDSM.16.MT88.4 R80, [R204+0x1000] ;  /* 0x00100000cc50783b */ /* 0x000eac0000004200 */
[----:B-----5:R-:W-:Y:S02]  /*9860*/  F2FP.BF16.PACK_AB R72, R221, R94 ;  /* 0x0000005edd48723e */ /* 0x020fe400000010ff */
[----:B----4-:R-:W-:Y:S03]  /*9870*/  F2FP.BF16.PACK_AB R74, R191, R193 ;  /* 0x000000c1bf4a723e */ /* 0x010fe600000010ff */
[--C-:B-1----:R-:W-:Y:S04]  /*9880*/  FFMA.FTZ R2, R183, c[0x0][0x2d0], -R156.reuse ;  /* 0x0000b400b7027a23 */ /* 0x102fe8000001089c */
[----:B------:R1:W4:Y:S02]  /*9890*/  MUFU.EX2 R186, R2 ;  /* 0x0000000200ba7308 */ /* 0x0003240000000800 */
[--C-:B-1----:R-:W-:Y:S01]  /*98a0*/  FFMA.FTZ R2, R175, c[0x0][0x2d0], -R156.reuse ;  /* 0x0000b400af027a23 */ /* 0x102fe2000001089c */
[----:B----4-:R-:W-:Y:S07]  /*98b0*/  F2FP.BF16.PACK_AB R73, R186, R93 ;  /* 0x0000005dba49723e */ /* 0x010fee00000010ff */
[----:B------:R1:W-:Y:S02]  /*98c0*/  MUFU.EX2 R185, R2 ;  /* 0x0000000200b97308 */ /* 0x0003e40000000800 */
[----:B-1----:R-:W-:Y:S08]  /*98d0*/  FFMA.FTZ R2, R176, c[0x0][0x2d0], -R156 ;  /* 0x0000b400b0027a23 */ /* 0x002ff0000001089c */
[----:B------:R1:W4:Y:S02]  /*98e0*/  MUFU.EX2 R184, R2 ;  /* 0x0000000200b87308 */ /* 0x0003240000000800 */
[----:B-1----:R-:W-:Y:S01]  /*98f0*/  FFMA.FTZ R2, R187, c[0x0][0x2d0], -R157 ;  /* 0x0000b400bb027a23 */ /* 0x002fe2000001089d */
[----:B----4-:R-:W-:Y:S01]  /*9900*/  F2FP.BF16.PACK_AB R75, R184, R185 ;  /* 0x000000b9b84b723e */ /* 0x010fe200000010ff */
[----:B------:R-:W-:Y:S06]  /*9910*/  IMAD.MOV.U32 R187, RZ, RZ, R121 ;  /* 0x000000ffffbb7224 */ /* 0x000fec00078e0079 */
[----:B------:R1:W-:Y:S01]  /*9920*/  MUFU.EX2 R92, R2 ;  /* 0x00000002005c7308 */ /* 0x0003e20000000800 */
[-C--:B--2---:R-:W-:Y:S03]  /*9930*/  HMMA.16816.F32.BF16 R4, R72, R84.reuse, R4 ;  /* 0x000000544804723c */ /* 0x084fe60000041804 */
[--C-:B-1----:R-:W-:Y:S02]  /*9940*/  FFMA.FTZ R2, R188, c[0x0][0x2d0], -R157.reuse ;  /* 0x0000b400bc027a23 */ /* 0x102fe4000001089d */
[----:B------:R-:W-:Y:S04]  /*9950*/  IMAD.MOV.U32 R188, RZ, RZ, R120 ;  /* 0x000000ffffbc7224 */ /* 0x000fe800078e0078 */
[----:B------:R1:W2:Y:S03]  /*9960*/  MUFU.EX2 R182, R2 ;  /* 0x0000000200b67308 */ /* 0x0002a60000000800 */
[----:B-1----:R-:W-:Y:S01]  /*9970*/  FFMA.FTZ R2, R177, c[0x0][0x2d0], -R157 ;  /* 0x0000b400b1027a23 */ /* 0x002fe2000001089d */
[----:B--2---:R-:W-:Y:S06]  /*9980*/  F2FP.BF16.PACK_AB R76, R182, R92 ;  /* 0x0000005cb64c723e */ /* 0x004fec00000010ff */
[----:B------:R1:W2:Y:S02]  /*9990*/  MUFU.EX2 R183, R2 ;  /* 0x0000000200b77308 */ /* 0x0002a40000000800 */
[--C-:B-1----:R-:W-:Y:S01]  /*99a0*/  FFMA.FTZ R2, R190, c[0x0][0x2d0], -R158.reuse ;  /* 0x0000b400be027a23 */ /* 0x102fe2000001089e */
[----:B--2---:R-:W-:Y:S01]  /*99b0*/  F2FP.BF16.PACK_AB R78, R181, R183 ;  /* 0x000000b7b54e723e */ /* 0x004fe200000010ff */
[----:B------:R-:W-:Y:S06]  /*99c0*/  IMAD.MOV.U32 R190, RZ, RZ, R127 ;  /* 0x000000ffffbe7224 */ /* 0x000fec00078e007f */
[----:B------:R1:W-:Y:S02]  /*99d0*/  MUFU.EX2 R180, R2 ;  /* 0x0000000200b47308 */ /* 0x0003e40000000800 */
[----:B-1----:R-:W-:Y:S02]  /*99e0*/  FFMA.FTZ R2, R192, c[0x0][0x2d0], -R158 ;  /* 0x0000b400c0027a23 */ /* 0x002fe4000001089e */
[----:B------:R-:W-:Y:S06]  /*99f0*/  IMAD.MOV.U32 R192, RZ, RZ, R128 ;  /* 0x000000ffffc07224 */ /* 0x000fec00078e0080 */
[----:B------:R1:W2:Y:S02]  /*9a00*/  MUFU.EX2 R102, R2 ;  /* 0x0000000200667308 */ /* 0x0002a40000000800 */
[----:B-1----:R-:W-:Y:S01]  /*9a10*/  FFMA.FTZ R2, R189, c[0x0][0x2d0], -R158 ;  /* 0x0000b400bd027a23 */ /* 0x002fe2000001089e */
[----:B--2---:R-:W-:Y:S01]  /*9a20*/  F2FP.BF16.PACK_AB R77, R102, R180 ;  /* 0x000000b4664d723e */ /* 0x004fe200000010ff */
[----:B------:R-:W-:Y:S06]  /*9a30*/  IMAD.MOV.U32 R189, RZ, RZ, R130 ;  /* 0x000000ffffbd7224 */ /* 0x000fec00078e0082 */
[----:B------:R1:W-:Y:S02]  /*9a40*/  MUFU.EX2 R103, R2 ;  /* 0x0000000200677308 */ /* 0x0003e40000000800 */
[----:B-1----:R-:W-:Y:S08]  /*9a50*/  FFMA.FTZ R2, R179, c[0x0][0x2d0], -R158 ;  /* 0x0000b400b3027a23 */ /* 0x002ff0000001089e */
[----:B------:R1:W2:Y:S02]  /*9a60*/  MUFU.EX2 R101, R2 ;  /* 0x0000000200657308 */ /* 0x0002a40000000800 */
[--C-:B-1----:R-:W-:Y:S01]  /*9a70*/  FFMA.FTZ R2, R194, c[0x0][0x2d0], -R118.reuse ;  /* 0x0000b400c2027a23 */ /* 0x102fe20000010876 */
[----:B--2---:R-:W-:Y:S01]  /*9a80*/  F2FP.BF16.PACK_AB R79, R101, R103 ;  /* 0x00000067654f723e */ /* 0x004fe200000010ff */
[----:B------:R-:W-:Y:S06]  /*9a90*/  IMAD.MOV.U32 R194, RZ, RZ, R131 ;  /* 0x000000ffffc27224 */ /* 0x000fec00078e0083 */
[----:B------:R1:W-:Y:S01]  /*9aa0*/  MUFU.EX2 R100, R2 ;  /* 0x0000000200647308 */ /* 0x0003e20000000800 */
[C---:B------:R-:W-:Y:S08]  /*9ab0*/  HMMA.16816.F32.BF16 R8, R76.reuse, R84, R8 ;  /* 0x000000544c08723c */ /* 0x040ff00000041808 */
[-C--:B------:R-:W-:Y:S08]  /*9ac0*/  HMMA.16816.F32.BF16 R12, R76, R86.reuse, R12 ;  /* 0x000000564c0c723c */ /* 0x080ff0000004180c */
[C---:B------:R-:W-:Y:S01]  /*9ad0*/  HMMA.16816.F32.BF16 R16, R72.reuse, R86, R16 ;  /* 0x000000564810723c */ /* 0x040fe20000041810 */
[----:B------:R-:W2:Y:S03]  /*9ae0*/  LDSM.16.MT88.4 R84, [R203+0x1000] ;  /* 0x00100000cb54783b */ /* 0x000ea60000004200 */
[--C-:B-1----:R-:W-:Y:S04]  /*9af0*/  FFMA.FTZ R2, R217, c[0x0][0x2d0], -R118.reuse ;  /* 0x0000b400d9027a23 */ /* 0x102fe80000010876 */
[-C--:B------:R-:W-:Y:S01]  /*9b00*/  HMMA.16816.F32.BF16 R20, R72, R80.reuse, R20 ;  /* 0x000000504814723c */ /* 0x080fe20000041814 */
[----:B------:R1:W4:Y:S07]  /*9b10*/  MUFU.EX2 R178, R2 ;  /* 0x0000000200b27308 */ /* 0x00032e0000000800 */
[C---:B------:R-:W-:Y:S07]  /*9b20*/  HMMA.16816.F32.BF16 R24, R76.reuse, R80, R24 ;  /* 0x000000504c18723c */ /* 0x040fee0000041818 */
[--C-:B------:R-:W-:Y:S01]  /*9b30*/  FFMA.FTZ R80, R222, c[0x0][0x2d0], -R157.reuse ;  /* 0x0000b400de507a23 */ /* 0x100fe2000001089d */
[-C--:B------:R-:W-:Y:S03]  /*9b40*/  HMMA.16816.F32.BF16 R28, R76, R82.reuse, R28 ;  /* 0x000000524c1c723c */ /* 0x080fe6000004181c */
[----:B------:R5:W-:Y:S05]  /*9b50*/  MUFU.EX2 R172, R80 ;  /* 0x0000005000ac7308 */ /* 0x000bea0000000800 */
[C---:B------:R-:W-:Y:S04]  /*9b60*/  HMMA.16816.F32.BF16 R32, R72.reuse, R82, R32 ;  /* 0x000000524820723c */ /* 0x040fe80000041820 */
[--C-:B-1----:R-:W-:Y:S04]  /*9b70*/  FFMA.FTZ R2, R220, c[0x0][0x2d0], -R118.reuse ;  /* 0x0000b400dc027a23 */ /* 0x102fe80000010876 */
[-C--:B------:R-:W-:Y:S01]  /*9b80*/  HMMA.16816.F32.BF16 R36, R72, R88.reuse, R36 ;  /* 0x000000584824723c */ /* 0x080fe20000041824 */
[----:B------:R1:W-:Y:S07]  /*9b90*/  MUFU.EX2 R179, R2 ;  /* 0x0000000200b37308 */ /* 0x0003ee0000000800 */
[C---:B------:R-:W-:Y:S01]  /*9ba0*/  HMMA.16816.F32.BF16 R40, R76.reuse, R88, R40 ;  /* 0x000000584c28723c */ /* 0x040fe20000041828 */
[----:B-----5:R-:W5:Y:S07]  /*9bb0*/  LDSM.16.MT88.4 R80, [R200+0x1800] ;  /* 0x00180000c850783b */ /* 0x020f6e0000004200 */
[-C--:B------:R-:W-:Y:S08]  /*9bc0*/  HMMA.16816.F32.BF16 R44, R76, R90.reuse, R44 ;  /* 0x0000005a4c2c723c */ /* 0x080ff0000004182c */
[C---:B------:R-:W-:Y:S01]  /*9bd0*/  HMMA.16816.F32.BF16 R48, R72.reuse, R90, R48 ;  /* 0x0000005a4830723c */ /* 0x040fe20000041830 */
[----:B------:R-:W-:Y:S03]  /*9be0*/  LDSM.16.MT88.4 R88, [R201+0x1800] ;  /* 0x00180000c958783b */ /* 0x000fe60000004200 */
[----:B-1----:R-:W-:Y:S04]  /*9bf0*/  FFMA.FTZ R2, R224, c[0x0][0x2d0], -R118 ;  /* 0x0000b400e0027a23 */ /* 0x002fe80000010876 */
[-C--:B--2---:R-:W-:Y:S01]  /*9c00*/  HMMA.16816.F32.BF16 R52, R72, R84.reuse, R52 ;  /* 0x000000544834723c */ /* 0x084fe20000041834 */
[----:B------:R1:W2:Y:S07]  /*9c10*/  MUFU.EX2 R177, R2 ;  /* 0x0000000200b17308 */ /* 0x0002ae0000000800 */
[C---:B------:R-:W-:Y:S08]  /*9c20*/  HMMA.16816.F32.BF16 R56, R76.reuse, R84, R56 ;  /* 0x000000544c38723c */ /* 0x040ff00000041838 */
[-C--:B------:R-:W-:Y:S08]  /*9c30*/  HMMA.16816.F32.BF16 R60, R76, R86.reuse, R60 ;  /* 0x000000564c3c723c */ /* 0x080ff0000004183c */
[----:B------:R-:W-:Y:S01]  /*9c40*/  HMMA.16816.F32.BF16 R64, R72, R86, R64 ;  /* 0x000000564840723c */ /* 0x000fe20000041840 */
[----:B------:R-:W3:Y:S03]  /*9c50*/  LDSM.16.MT88.4 R84, [R204+0x1800] ;  /* 0x00180000cc54783b */ /* 0x000ee60000004200 */
[--C-:B-1----:R-:W-:Y:S03]  /*9c60*/  FFMA.FTZ R2, R197, c[0x0][0x2d0], -R156.reuse ;  /* 0x0000b400c5027a23 */ /* 0x102fe6000001089c */
[----:B----4-:R-:W-:Y:S01]  /*9c70*/  F2FP.BF16.PACK_AB R72, R178, R100 ;  /* 0x00000064b248723e */ /* 0x010fe200000010ff */
[----:B------:R1:W-:Y:S01]  /*9c80*/  MUFU.EX2 R176, R2 ;  /* 0x0000000200b07308 */ /* 0x0003e20000000800 */
[----:B--2---:R-:W-:Y:S03]  /*9c90*/  F2FP.BF16.PACK_AB R74, R177, R179 ;  /* 0x000000b3b14a723e */ /* 0x004fe600000010ff */
[--C-:B-1----:R-:W-:Y:S06]  /*9ca0*/  FFMA.FTZ R2, R226, c[0x0][0x2d0], -R156.reuse ;  /* 0x0000b400e2027a23 */ /* 0x102fec000001089c */
        /* <DEDUP_REMOVED lines=9> */
[-C--:B-----5:R-:W-:Y:S03]  /*9d40*/  HMMA.16816.F32.BF16 R4, R72, R80.reuse, R4 ;  /* 0x000000504804723c */ /* 0x0a0fe60000041804 */
[--C-:B-1----:R-:W-:Y:S06]  /*9d50*/  FFMA.FTZ R2, R198, c[0x0][0x2d0], -R157.reuse ;  /* 0x0000b400c6027a23 */ /* 0x102fec000001089d */
[----:B------:R1:W2:Y:S03]  /*9d60*/  MUFU.EX2 R106, R2 ;  /* 0x00000002006a7308 */ /* 0x0002a60000000800 */
[----:B-1----:R-:W-:Y:S01]  /*9d70*/  FFMA.FTZ R2, R223, c[0x0][0x2d0], -R157 ;  /* 0x0000b400df027a23 */ /* 0x002fe2000001089d */
[----:B--2---:R-:W-:Y:S06]  /*9d80*/  F2FP.BF16.PACK_AB R76, R106, R107 ;  /* 0x0000006b6a4c723e */ /* 0x004fec00000010ff */
        /* <DEDUP_REMOVED lines=24> */
[----:B------:R-:W-:Y:S03]  /*9f10*/  LDSM.16.MT88.4 R84, [R204+0x2000] ;  /* 0x00200000cc54783b */ /* 0x000fe60000004200 */
[--C-:B-1----:R-:W-:Y:S01]  /*9f20*/  FFMA.FTZ R2, R252, c[0x0][0x2d0], -R118.reuse ;  /* 0x0000b400fc027a23 */ /* 0x102fe20000010876 */
[----:B---3--:R-:W-:Y:S01]  /*9f30*/  F2FP.BF16.PACK_AB R108, R167, R168 ;  /* 0x000000a8a76c723e */ /* 0x008fe200000010ff */
[----:B------:R-:W-:Y:S02]  /*9f40*/  FFMA.FTZ R118, R250, c[0x0][0x2d0], -R118 ;  /* 0x0000b400fa767a23 */ /* 0x000fe40000010876 */
[----:B------:R1:W-:Y:S01]  /*9f50*/  MUFU.EX2 R166, R2 ;  /* 0x0000000200a67308 */ /* 0x0003e20000000800 */
[-C--:B------:R-:W-:Y:S08]  /*9f60*/  HMMA.16816.F32.BF16 R36, R72, R88.reuse, R36 ;  /* 0x000000584824723c */ /* 0x080ff00000041824 */
[C---:B------:R-:W-:Y:S01]  /*9f70*/  HMMA.16816.F32.BF16 R40, R76.reuse, R88, R40 ;  /* 0x000000584c28723c */ /* 0x040fe20000041828 */
[----:B------:R-:W3:Y:S07]  /*9f80*/  MUFU.EX2 R165, R118 ;  /* 0x0000007600a57308 */ /* 0x000eee0000000800 */
[-C--:B------:R-:W-:Y:S04]  /*9f90*/  HMMA.16816.F32.BF16 R44, R76, R90.reuse, R44 ;  /* 0x0000005a4c2c723c */ /* 0x080fe8000004182c */
[--C-:B-1----:R-:W-:Y:S04]  /*9fa0*/  FFMA.FTZ R2, R164, c[0x0][0x2d0], -R156.reuse ;  /* 0x0000b400a4027a23 */ /* 0x102fe8000001089c */
[C---:B------:R-:W-:Y:S01]  /*9fb0*/  HMMA.16816.F32.BF16 R48, R72.reuse, R90, R48 ;  /* 0x0000005a4830723c */ /* 0x040fe20000041830 */
[----:B------:R1:W-:Y:S07]  /*9fc0*/  MUFU.EX2 R164, R2 ;  /* 0x0000000200a47308 */ /* 0x0003ee0000000800 */
[-C--:B--2---:R-:W-:Y:S04]  /*9fd0*/  HMMA.16816.F32.BF16 R52, R72, R80.reuse, R52 ;  /* 0x000000504834723c */ /* 0x084fe80000041834 */
[----:B---3--:R-:W-:Y:S04]  /*9fe0*/  F2FP.BF16.PACK_AB R110, R165, R166 ;  /* 0x000000a6a56e723e */ /* 0x008fe800000010ff */
[C---:B------:R-:W-:Y:S08]  /*9ff0*/  HMMA.16816.F32.BF16 R56, R76.reuse, R80, R56 ;  /* 0x000000504c38723c */ /* 0x040ff00000041838 */
[-C--:B------:R-:W-:Y:S01]  /*a000*/  HMMA.16816.F32.BF16 R60, R76, R82.reuse, R60 ;  /* 0x000000524c3c723c */ /* 0x080fe2000004183c */
[----:B------:R-:W2:Y:S03]  /*a010*/  LDL R76, [R1+0x20] ;  /* 0x00002000014c7983 */ /* 0x000ea60000100800 */
[--C-:B-1----:R-:W-:Y:S04]  /*a020*/  FFMA.FTZ R2, R134, c[0x0][0x2d0], -R156.reuse ;  /* 0x0000b40086027a23 */ /* 0x102fe8000001089c */
[----:B------:R1:W3:Y:S01]  /*a030*/  MUFU.EX2 R162, R2 ;  /* 0x0000000200a27308 */ /* 0x0002e20000000800 */
[----:B------:R-:W-:Y:S04]  /*a040*/  HMMA.16816.F32.BF16 R64, R72, R82, R64 ;  /* 0x000000524840723c */ /* 0x000fe80000041840 */
[--C-:B-1----:R-:W-:Y:S01]  /*a050*/  FFMA.FTZ R2, R133, c[0x0][0x2d0], -R156.reuse ;  /* 0x0000b40085027a23 */ /* 0x102fe2000001089c */
[----:B---3--:R-:W-:Y:S01]  /*a060*/  F2FP.BF16.PACK_AB R109, R162, R164 ;  /* 0x000000a4a26d723e */ /* 0x008fe200000010ff */
[----:B------:R-:W-:Y:S02]  /*a070*/  FFMA.FTZ R156, R115, c[0x0][0x2d0], -R156 ;  /* 0x0000b400739c7a23 */ /* 0x000fe4000001089c */
[----:B------:R-:W-:Y:S01]  /*a080*/  IMAD.MOV.U32 R115, RZ, RZ, R159 ;  /* 0x000000ffff737224 */ /* 0x000fe200078e009f */
        /* <DEDUP_REMOVED lines=10> */
[----:B------:R1:W-:Y:S01]  /*a130*/  MUFU.EX2 R156, R2 ;  /* 0x00000002009c7308 */ /* 0x0003e20000000800 */
[----:B------:R-:W3:Y:S09]  /*a140*/  LDSM.16.MT88.4 R132, [R200+0x2000] ;  /* 0x00200000c884783b */ /* 0x000ef20000004200 */
[----:B------:R-:W4:Y:S01]  /*a150*/  MUFU.EX2 R118, R157 ;  /* 0x0000009d00767308 */ /* 0x000f220000000800 */
[--C-:B-1----:R-:W-:Y:S09]  /*a160*/  FFMA.FTZ R2, R242, c[0x0][0x2d0], -R158.reuse ;  /* 0x0000b400f2027a23 */ /* 0x102ff2000001089e */
[----:B------:R1:W-:Y:S01]  /*a170*/  MUFU.EX2 R117, R2 ;  /* 0x0000000200757308 */ /* 0x0003e20000000800 */
[----:B----4-:R-:W-:Y:S01]  /*a180*/  F2FP.BF16.PACK_AB R154, R118, R156 ;  /* 0x0000009c769a723e */ /* 0x010fe200000010ff */
[--C-:B-1----:R-:W-:Y:S08]  /*a190*/  FFMA.FTZ R2, R247, c[0x0][0x2d0], -R158.reuse ;  /* 0x0000b400f7027a23 */ /* 0x102ff0000001089e */
[----:B------:R1:W4:Y:S02]  /*a1a0*/  MUFU.EX2 R116, R2 ;  /* 0x0000000200747308 */ /* 0x0003240000000800 */
[--C-:B-1----:R-:W-:Y:S01]  /*a1b0*/  FFMA.FTZ R2, R115, c[0x0][0x2d0], -R158.reuse ;  /* 0x0000b40073027a23 */ /* 0x102fe2000001089e */
[----:B----4-:R-:W-:Y:S01]  /*a1c0*/  F2FP.BF16.PACK_AB R153, R116, R117 ;  /* 0x000000757499723e */ /* 0x010fe200000010ff */
[----:B------:R-:W-:Y:S06]  /*a1d0*/  FFMA.FTZ R158, R71, c[0x0][0x2d0], -R158 ;  /* 0x0000b400479e7a23 */ /* 0x000fec000001089e */
[----:B------:R1:W-:Y:S10]  /*a1e0*/  MUFU.EX2 R115, R2 ;  /* 0x0000000200737308 */ /* 0x0003f40000000800 */
[----:B------:R-:W4:Y:S01]  /*a1f0*/  MUFU.EX2 R80, R158 ;  /* 0x0000009e00507308 */ /* 0x000f220000000800 */
[----:B-1----:R-:W-:Y:S02]  /*a200*/  FFMA.FTZ R2, R68, R98, R136 ;  /* 0x0000006244027223 */ /* 0x002fe40000010088 */
[----:B------:R-:W-:Y:S02]  /*a210*/  FFMA.FTZ R68, R3, R97, R246 ;  /* 0x0000006103447223 */ /* 0x000fe400000100f6 */
[----:B------:R-:W-:Y:S02]  /*a220*/  FFMA.FTZ R3, R0, R96, R239 ;  /* 0x0000006000037223 */ /* 0x000fe400000100ef */
[----:B------:R-:W-:Y:S01]  /*a230*/  FADD.FTZ R0, R129, R69 ;  /* 0x0000004581007221 */ /* 0x000fe20000010000 */
[----:B------:R-:W1:Y:S01]  /*a240*/  LDSM.16.MT88.4 R96, [R201+0x2000] ;  /* 0x00200000c960783b */ /* 0x000e620000004200 */
[----:B------:R-:W-:Y:S02]  /*a250*/  FADD.FTZ R69, R123, R68 ;  /* 0x000000447b457221 */ /* 0x000fe40000010000 */
[----:B------:R-:W-:Y:S01]  /*a260*/  FADD.FTZ R68, R122, R0 ;  /* 0x000000007a447221 */ /* 0x000fe20000010000 */
[----:B----4-:R-:W-:Y:S01]  /*a270*/  F2FP.BF16.PACK_AB R155, R80, R115 ;  /* 0x00000073509b723e */ /* 0x010fe200000010ff */
[----:B------:R-:W-:Y:S01]  /*a280*/  FADD.FTZ R71, R126, R2 ;  /* 0x000000027e477221 */ /* 0x000fe20000010000 */
[-C--:B---3--:R-:W-:Y:S02]  /*a290*/  HMMA.16816.F32.BF16 R120, R108, R132.reuse, R4 ;  /* 0x000000846c78723c */ /* 0x088fe40000041804 */
[----:B------:R-:W3:Y:S03]  /*a2a0*/  LDSM.16.MT88.4 R4, [R203+0x2000] ;  /* 0x00200000cb04783b */ /* 0x000ee60000004200 */
        /* <DEDUP_REMOVED lines=54> */
[-C--:B---3--:R-:W-:Y:S03]  /*a610*/  HMMA.16816.F32.BF16 R100, R108, R4.reuse, R52 ;  /* 0x000000046c64723c */ /* 0x088fe60000041834 */
        /* <DEDUP_REMOVED lines=34> */
[----:B------:R1:W-:Y:S01]  /*a840*/  STL [R1+0x4], R3 ;  /* 0x0000040301007387 */ /* 0x0003e20000100800 */
[----:B------:R-:W-:Y:S02]  /*a850*/  IMAD.MOV.U32 R196, RZ, RZ, R215 ;  /* 0x000000ffffc47224 */ /* 0x000fe400078e00d7 */
[----:B------:R-:W-:Y:S01]  /*a860*/  IMAD.MOV.U32 R117, RZ, RZ, R70 ;  /* 0x000000ffff757224 */ /* 0x000fe200078e0046 */
[----:B------:R2:W-:Y:S01]  /*a870*/  STL [R1+0x8], R2 ;  /* 0x0000080201007387 */ /* 0x0005e20000100800 */
[----:B------:R-:W-:Y:S02]  /*a880*/  IMAD.MOV.U32 R115, RZ, RZ, R113 ;  /* 0x000000ffff737224 */ /* 0x000fe400078e0071 */
[----:B------:R-:W-:Y:S01]  /*a890*/  IMAD.MOV.U32 R116, RZ, RZ, R112 ;  /* 0x000000ffff747224 */ /* 0x000fe200078e0070 */
[----:B------:R2:W-:Y:S01]  /*a8a0*/  STL [R1+0xc], R0 ;  /* 0x00000c0001007387 */ /* 0x0005e20000100800 */
[----:B-1----:R-:W-:Y:S01]  /*a8b0*/  IMAD.MOV.U32 R3, RZ, RZ, R114 ;  /* 0x000000ffff037224 */ /* 0x002fe200078e0072 */
[----:B------:R-:W-:-:S05]  /*a8c0*/  @P0 BRA `(.L_x_2842) ;  /* 0xffffc27000000947 */ /* 0x000fca000383ffff */
.L_x_2841:
[----:B-12---:R-:W2:Y:S02]  /*a8d0*/  LDL R0, [R1+0x10] ;  /* 0x0000100001007983 */ /* 0x006ea40000100800 */
[----:B--2---:R-:W-:-:S13]  /*a8e0*/  ISETP.GE.AND P0, PT, R215, R0, PT ;  /* 0x00000000d700720c */ /* 0x004fda0003f06270 */
[----:B------:R-:W-:Y:S05]  /*a8f0*/  @!P0 BRA `(.L_x_2843) ;  /* 0x00002f5000008947 */ /* 0x000fea0003800000 */
[----:B------:R-:W-:Y:S01]  /*a900*/  IMAD.MOV.U32 R3, RZ, RZ, R113 ;  /* 0x000000ffff037224 */ /* 0x000fe200078e0071 */
[----:B------:R-:W-:Y:S01]  /*a910*/  MOV R118, R70 ;  /* 0x0000004600767202 */ /* 0x000fe20000000f00 */
[----:B------:R-:W-:Y:S01]  /*a920*/  IMAD.MOV.U32 R0, RZ, RZ, R114 ;  /* 0x000000ffff007224 */ /* 0x000fe200078e0072 */
[----:B------:R-:W-:Y:S02]  /*a930*/  MOV R115, R112 ;  /* 0x0000007000737202 */ /* 0x000fe40000000f00 */
.L_x_2844:
        /* <DEDUP_REMOVED lines=19> */
[----:B------:R-:W3:Y:S04]  /*aa70*/  LDL R220, [R1+0x10] ;  /* 0x0000100001dc7983 */ /* 0x000ee80000100800 */
[----:B------:R-:W5:Y:S08]  /*aa80*/  LDSM.16.M88.4 R48, [R119+0x1000] ;  /* 0x001000007730783b */ /* 0x000f700000000200 */
[----:B------:R-:W3:Y:S01]  /*aa90*/  LDL R217, [R1+0x38] ;  /* 0x0000380001d97983 */ /* 0x000ee20000100800 */
[-C--:B-1----:R-:W-:Y:S03]  /*aaa0*/  HMMA.16816.F32.BF16 R4, R80, R16.reuse, RZ ;  /* 0x000000105004723c */ /* 0x082fe600000418ff */
[----:B------:R-:W1:Y:S05]  /*aab0*/  LDSM.16.M88.4 R64, [R119+0x1800] ;  /* 0x001800007740783b */ /* 0x000e6a0000000200 */
[C---:B----4-:R-:W-:Y:S03]  /*aac0*/  HMMA.16816.F32.BF16 R8, R76.reuse, R16, RZ ;  /* 0x000000104c08723c */ /* 0x050fe600000418ff */
[----:B------:R-:W4:Y:S05]  /*aad0*/  LDSM.16.M88.4 R156, [R119+0x2000] ;  /* 0x00200000779c783b */ /* 0x000f2a0000000200 */
[-C--:B------:R-:W-:Y:S03]  /*aae0*/  HMMA.16816.F32.BF16 R12, R76, R18.reuse, RZ ;  /* 0x000000124c0c723c */ /* 0x080fe600000418ff */
[----:B------:R-:W-:Y:S05]  /*aaf0*/  LDSM.16.M88.4 R160, [R209] ;  /* 0x00000000d1a0783b */ /* 0x000fea0000000200 */
[C---:B------:R-:W-:Y:S03]  /*ab00*/  HMMA.16816.F32.BF16 R16, R80.reuse, R18, RZ ;  /* 0x000000125010723c */ /* 0x040fe600000418ff */
[----:B------:R-:W1:Y:S05]  /*ab10*/  LDSM.16.M88.4 R164, [R210] ;  /* 0x00000000d2a4783b */ /* 0x000e6a0000000200 */
[-C--:B-----5:R-:W-:Y:S03]  /*ab20*/  HMMA.16816.F32.BF16 R20, R80, R32.reuse, RZ ;  /* 0x000000205014723c */ /* 0x0a0fe600000418ff */
[----:B------:R-:W5:Y:S05]  /*ab30*/  LDSM.16.M88.4 R168, [R209+0x2000] ;  /* 0x00200000d1a8783b */ /* 0x000f6a0000000200 */
[C---:B------:R-:W-:Y:S03]  /*ab40*/  HMMA.16816.F32.BF16 R24, R76.reuse, R32, RZ ;  /* 0x000000204c18723c */ /* 0x040fe600000418ff */
[----:B------:R-:W1:Y:S05]  /*ab50*/  LDSM.16.M88.4 R172, [R214] ;  /* 0x00000000d6ac783b */ /* 0x000e6a0000000200 */
[-C--:B------:R-:W-:Y:S03]  /*ab60*/  HMMA.16816.F32.BF16 R28, R76, R34.reuse, RZ ;  /* 0x000000224c1c723c */ /* 0x080fe600000418ff */
[----:B------:R-:W1:Y:S05]  /*ab70*/  LDSM.16.M88.4 R176, [R213] ;  /* 0x00000000d5b0783b */ /* 0x000e6a0000000200 */
[C---:B------:R-:W-:Y:S03]  /*ab80*/  HMMA.16816.F32.BF16 R32, R80.reuse, R34, RZ ;  /* 0x000000225020723c */ /* 0x040fe600000418ff */
[----:B------:R-:W2:Y:S05]  /*ab90*/  LDSM.16.M88.4 R180, [R212] ;  /* 0x00000000d4b4783b */ /* 0x000eaa0000000200 */
[-C--:B------:R-:W-:Y:S03]  /*aba0*/  HMMA.16816.F32.BF16 R36, R80, R48.reuse, RZ ;  /* 0x000000305024723c */ /* 0x080fe600000418ff */
[----:B------:R-:W2:Y:S05]  /*abb0*/  LDSM.16.M88.4 R184, [R211] ;  /* 0x00000000d3b8783b */ /* 0x000eaa0000000200 */
[C---:B------:R-:W-:Y:S03]  /*abc0*/  HMMA.16816.F32.BF16 R40, R76.reuse, R48, RZ ;  /* 0x000000304c28723c */ /* 0x040fe600000418ff */
[----:B------:R-:W3:Y:S06]  /*abd0*/  LDL.64 R218, [R1+0x28] ;  /* 0x0000280001da7983 */ /* 0x000eec0000100a00 */
[----:B------:R-:W3:Y:S01]  /*abe0*/  LDL.LU R244, [R1] ;  /* 0x0000000001f47983 */ /* 0x000ee20000300800 */
[-C--:B------:R-:W-:Y:S03]  /*abf0*/  HMMA.16816.F32.BF16 R44, R76, R50.reuse, RZ ;  /* 0x000000324c2c723c */ /* 0x080fe600000418ff */
[----:B------:R-:W3:Y:S04]  /*ac00*/  LDL.LU R243, [R1+0x4] ;  /* 0x0000040001f37983 */ /* 0x000ee80000300800 */
[----:B------:R-:W3:Y:S01]  /*ac10*/  LDL.LU R242, [R1+0x8] ;  /* 0x0000080001f27983 */ /* 0x000ee20000300800 */
[C---:B------:R-:W-:Y:S03]  /*ac20*/  HMMA.16816.F32.BF16 R48, R80.reuse, R50, RZ ;  /* 0x000000325030723c */ /* 0x040fe600000418ff */
[----:B------:R-:W3:Y:S05]  /*ac30*/  LDL.LU R241, [R1+0xc] ;  /* 0x00000c0001f17983 */ /* 0x000eea0000300800 */
[-C--:B-1----:R-:W-:Y:S08]  /*ac40*/  HMMA.16816.F32.BF16 R52, R80, R64.reuse, RZ ;  /* 0x000000405034723c */ /* 0x082ff000000418ff */
[C---:B------:R-:W-:Y:S08]  /*ac50*/  HMMA.16816.F32.BF16 R56, R76.reuse, R64, RZ ;  /* 0x000000404c38723c */ /* 0x040ff000000418ff */
[-C--:B------:R-:W-:Y:S08]  /*ac60*/  HMMA.16816.F32.BF16 R60, R76, R66.reuse, RZ ;  /* 0x000000424c3c723c */ /* 0x080ff000000418ff */
[C---:B------:R-:W-:Y:S04]  /*ac70*/  HMMA.16816.F32.BF16 R64, R80.reuse, R66, RZ ;  /* 0x000000425040723c */ /* 0x040fe800000418ff */
[----:B--2---:R-:W-:Y:S02]  /*ac80*/  MOV R73, R72 ;  /* 0x0000004800497202 */ /* 0x004fe40000000f00 */
[----:B---3--:R-:W-:Y:S06]  /*ac90*/  MOV R72, R70 ;  /* 0x0000004600487202 */ /* 0x008fec0000000f00 */
[----:B------:R-:W-:Y:S02]  /*aca0*/  IMAD.WIDE.U32 R72, R68, 0x50, R72 ;  /* 0x0000005044487825 */ /* 0x000fe400078e0048 */
[-C--:B----4-:R-:W-:Y:S03]  /*acb0*/  HMMA.16816.F32.BF16 R68, R80, R156.reuse, RZ ;  /* 0x0000009c5044723c */ /* 0x090fe600000418ff */
        /* <DEDUP_REMOVED lines=18> */
[-C--:B------:R-:W-:Y:S03]  /*ade0*/  HMMA.16816.F32.BF16 R4, R160, R164.reuse, R4 ;  /* 0x000000a4a004723c */ /* 0x080fe60000041804 */
[----:B------:R4:W-:Y:S02]  /*adf0*/  LDGSTS.E.BYPASS.LTC128B.128 [R216+0x1900], [R156.64], !P6 ;  /* 0x019000009cd87fae */ /* 0x0009e4000f101d48 */
[----:B-1----:R-:W-:Y:S03]  /*ae00*/  IADD3 R116, P0, R156, R190, RZ ;  /* 0x000000be9c747210 */ /* 0x002fe60007f1e0ff */
[C---:B-----5:R-:W-:Y:S04]  /*ae10*/  HMMA.16816.F32.BF16 R8, R168.reuse, R164, R8 ;  /* 0x000000a4a808723c */ /* 0x060fe80000041808 */
[----:B------:R-:W-:Y:S04]  /*ae20*/  IADD3.X R117, R157, R114, RZ, P0, !PT ;  /* 0x000000729d757210 */ /* 0x000fe800007fe4ff */
[-C--:B------:R-:W-:Y:S01]  /*ae30*/  HMMA.16816.F32.BF16 R12, R168, R166.reuse, R12 ;  /* 0x000000a6a80c723c */ /* 0x080fe2000004180c */
[----:B------:R1:W-:Y:S02]  /*ae40*/  LDGSTS.E.BYPASS.LTC128B.128 [R216+0x2100], [R116.64], !P6 ;  /* 0x0210000074d87fae */ /* 0x0003e4000f101d48 */
[C---:B------:R-:W-:Y:S02]  /*ae50*/  ISETP.GT.AND P0, PT, R215.reuse, R220, PT ;  /* 0x000000dcd700720c */ /* 0x040fe40003f04270 */
[----:B------:R-:W-:Y:S03]  /*ae60*/  IADD3 R215, R215, -0x1, RZ ;  /* 0xffffffffd7d77810 */ /* 0x000fe60007ffe0ff */
[C---:B------:R-:W-:Y:S01]  /*ae70*/  HMMA.16816.F32.BF16 R16, R160.reuse, R166, R16 ;  /* 0x000000a6a010723c */ /* 0x040fe20000041810 */
[----:B---3--:R-:W-:Y:S07]  /*ae80*/  LDSM.16.M88.4 R188, [R205] ;  /* 0x00000000cdbc783b */ /* 0x008fee0000000200 */
[-C--:B------:R-:W-:Y:S01]  /*ae90*/  HMMA.16816.F32.BF16 R20, R160, R172.reuse, R20 ;  /* 0x000000aca014723c */ /* 0x080fe20000041814 */
        /* <DEDUP_REMOVED lines=181> */
[C---:B------:R-:W-:Y:S01]  /*b9f0*/  FMUL.FTZ R96, R117.reuse, R96 ;  /* 0x0000006075607220 */ /* 0x040fe20000410000 */
[----:B------:R2:W4:Y:S01]  /*ba00*/  MUFU.EX2 R116, R2 ;  /* 0x0000000200747308 */ /* 0x0005220000000800 */
[----:B------:R-:W-:Y:S02]  /*ba10*/  FMUL.FTZ R85, R117, R85 ;  /* 0x0000005575557220 */ /* 0x000fe40000410000 */
[--C-:B------:R-:W-:Y:S02]  /*ba20*/  FFMA.FTZ R38, R38, c[0x0][0x2d0], -R165.reuse ;  /* 0x0000b40026267a23 */ /* 0x100fe400000108a5 */
[----:B---3--:R-:W-:Y:S02]  /*ba30*/  FFMA.FTZ R36, R48, c[0x0][0x2d0], -R164 ;  /* 0x0000b40030247a23 */ /* 0x008fe400000108a4 */
[----:B------:R-:W-:Y:S02]  /*ba40*/  FFMA.FTZ R41, R41, c[0x0][0x2d0], -R166 ;  /* 0x0000b40029297a23 */ /* 0x000fe400000108a6 */
[----:B------:R-:W-:Y:S01]  /*ba50*/  FMUL.FTZ R97, R117, R97 ;  /* 0x0000006175617220 */ /* 0x000fe20000410000 */
[----:B------:R3:W-:Y:S01]  /*ba60*/  MUFU.EX2 R197, R36 ;  /* 0x0000002400c57308 */ /* 0x0007e20000000800 */
[----:B------:R-:W-:Y:S01]  /*ba70*/  FFMA.FTZ R39, R39, c[0x0][0x2d0], -R165 ;  /* 0x0000b40027277a23 */ /* 0x000fe200000108a5 */
        /* <DEDUP_REMOVED lines=18> */
[----:B------:R-:W-:Y:S02]  /*bba0*/  FMUL.FTZ R87, R116, R87 ;  /* 0x0000005774577220 */ /* 0x000fe40000410000 */
[----:B---3--:R-:W-:Y:S02]  /*bbb0*/  FFMA.FTZ R36, R49, c[0x0][0x2d0], -R164 ;  /* 0x0000b40031247a23 */ /* 0x008fe400000108a4 */
        /* <DEDUP_REMOVED lines=217> */
[-C--:B------:R-:W-:Y:S01]  /*c950*/  HMMA.16816.F32.BF16 R36, R124, R134.reuse, R36 ;  /* 0x000000867c24723c */ /* 0x080fe20000041824 */
[----:B------:R-:W4:Y:S07]  /*c960*/  LDSM.16.MT88.4 R124, [R204+0x800] ;  /* 0x00080000cc7c783b */ /* 0x000f2e0000004200 */
[----:B------:R-:W-:Y:S01]  /*c970*/  HMMA.16816.F32.BF16 R108, R120, R134, R108 ;  /* 0x00000086786c723c */ /* 0x000fe2000004186c */
[----:B------:R-:W4:Y:S03]  /*c980*/  LDSM.16.MT88.4 R132, [R201+0x800] ;  /* 0x00080000c984783b */ /* 0x000f260000004200 */
[--C-:B-1----:R-:W-:Y:S03]  /*c990*/  FFMA.FTZ R56, R83, c[0x0][0x2d0], -R165.reuse ;  /* 0x0000b40053387a23 */ /* 0x102fe600000108a5 */
[----:B---3--:R-:W-:Y:S01]  /*c9a0*/  F2FP.BF16.PACK_AB R120, R219, R220 ;  /* 0x000000dcdb78723e */ /* 0x008fe200000010ff */
[-C--:B--2---:R-:W-:Y:S05]  /*c9b0*/  HMMA.16816.F32.BF16 R4, R48, R128.reuse, R4 ;  /* 0x000000803004723c */ /* 0x084fea0000041804 */
[----:B------:R-:W-:Y:S02]  /*c9c0*/  F2FP.BF16.PACK_AB R122, R217, R218 ;  /* 0x000000dad97a723e */ /* 0x000fe400000010ff */
[----:B------:R-:W-:Y:S02]  /*c9d0*/  F2FP.BF16.PACK_AB R121, R169, R170 ;  /* 0x000000aaa979723e */ /* 0x000fe400000010ff */
[----:B------:R-:W-:Y:S07]  /*c9e0*/  F2FP.BF16.PACK_AB R123, R167, R168 ;  /* 0x000000a8a77b723e */ /* 0x000fee00000010ff */
        /* <DEDUP_REMOVED lines=230> */
.L_x_2843:
[----:B------:R-:W-:Y:S02]  /*d850*/  MOV R9, 0x1f ;  /* 0x0000001f00097802 */ /* 0x000fe40000000f00 */
[----:B------:R-:W-:Y:S01]  /*d860*/  MOV R8, 0xffffffff ;  /* 0xffffffff00087802 */ /* 0x000fe20000000f00 */
[----:B------:R-:W-:Y:S05]  /*d870*/  BRA.DIV ~URZ, `(.L_x_2845) ;  /* 0x000051327f007947 */ /* 0x000fea000b800000 */
[----:B------:R-:W2:Y:S04]  /*d880*/  LDL R2, [R1] ;  /* 0x0000000001027983 */ /* 0x000ea80000100800 */
[----:B--2---:R1:W2:Y:S02]  /*d890*/  SHFL.BFLY PT, R0, R2, 0x2, 0x1f ;  /* 0x0c401f0002007f89 */ /* 0x0042a400000e0000 */
.L_x_2931:
        /* <DEDUP_REMOVED lines=19> */
.L_x_2932:
        /* <DEDUP_REMOVED lines=102> */
.L_x_2812:
        /* <DEDUP_REMOVED lines=19> */
.L_x_2848:
[----:B--2---:R-:W-:Y:S05]  /*e160*/  BSYNC B0 ;  /* 0x0000000000007941 */ /* 0x004fea0003800000 */
.L_x_2847:
        /* <DEDUP_REMOVED lines=105> */
.L_x_2851:
        /* <DEDUP_REMOVED lines=129> */
.L_x_2933:
[----:B------:R-:W-:Y:S05]  /*f010*/  BRA.DIV ~URZ, `(.L_x_2854) ;  /* 0x00003cc27f007947 */ /* 0x000fea000b800000 */
[----:B------:R3:W4:Y:S02]  /*f020*/  SHFL.IDX PT, R2, R7, RZ, 0x181f ;  /* 0x00181fff07027589 */ /* 0x00072400000e0000 */
.L_x_2934:
        /* <DEDUP_REMOVED lines=9> */
.L_x_2935:
        /* <DEDUP_REMOVED lines=8> */
.L_x_2936:
[----:B------:R-:W-:Y:S05]  /*f140*/  BRA.DIV ~URZ, `(.L_x_2857) ;  /* 0x00003d427f007947 */ /* 0x000fea000b800000 */
[----:B-1----:R1:W2:Y:S02]  /*f150*/  SHFL.IDX PT, R2, R7, 0x2, 0x181f ;  /* 0x00581f0007027f89 */ /* 0x0022a400000e0000 */
.L_x_2937:
        /* <DEDUP_REMOVED lines=9> */
.L_x_2938:
        /* <DEDUP_REMOVED lines=8> */
.L_x_2939:
[----:B------:R-:W-:Y:S05]  /*f270*/  BRA.DIV ~URZ, `(.L_x_2860) ;  /* 0x00003dc27f007947 */ /* 0x000fea000b800000 */
[----:B--2---:R2:W1:Y:S02]  /*f280*/  SHFL.IDX PT, R2, R7, 0x4, 0x181f ;  /* 0x00981f0007027f89 */ /* 0x00446400000e0000 */
.L_x_2940:
        /* <DEDUP_REMOVED lines=9> */
.L_x_2941:
        /* <DEDUP_REMOVED lines=8> */
.L_x_2942:
[----:B------:R-:W-:Y:S05]  /*f3a0*/  BRA.DIV ~URZ, `(.L_x_2863) ;  /* 0x00003e427f007947 */ /* 0x000fea000b800000 */
[----:B--2---:R2:W3:Y:S02]  /*f3b0*/  SHFL.IDX PT, R2, R7, 0x6, 0x181f ;  /* 0x00d81f0007027f89 */ /* 0x0044e400000e0000 */
.L_x_2943:
        /* <DEDUP_REMOVED lines=9> */
.L_x_2944:
        /* <DEDUP_REMOVED lines=8> */
.L_x_2852:
        /* <DEDUP_REMOVED lines=34> */
.L_x_2945:
[----:B------:R-:W-:Y:S05]  /*f6f0*/  BRA.DIV ~URZ, `(.L_x_2867) ;  /* 0x00003ca27f007947 */ /* 0x000fea000b800000 */
[----:B------:R3:W4:Y:S02]  /*f700*/  SHFL.IDX PT, R2, R21, RZ, 0x1c1f ;  /* 0x001c1fff15027589 */ /* 0x00072400000e0000 */
.L_x_2946:
        /* <DEDUP_REMOVED lines=50> */
.L_x_2869:
[----:B------:R-:W-:Y:S05]  /*fa30*/  BSYNC B0 ;  /* 0x0000000000007941 */ /* 0x000fea0003800000 */
.L_x_2868:
[----:B------:R-:W-:Y:S05]  /*fa40*/  BRA.DIV ~URZ, `(.L_x_2870) ;  /* 0x000039c27f007947 */ /* 0x000fea000b800000 */
[----:B--2---:R2:W1:Y:S04]  /*fa50*/  SHFL.IDX PT, R12, R13, 0x1, 0x1c1f ;  /* 0x003c1f000d0c7f89 */ /* 0x00446800000e0000 */
[----:B----4-:R2:W4:Y:S02]  /*fa60*/  SHFL.IDX PT, R2, R21, 0x1, 0x1c1f ;  /* 0x003c1f0015027f89 */ /* 0x01052400000e0000 */
.L_x_2947:
        /* <DEDUP_REMOVED lines=35> */
.L_x_2872:
[----:B------:R-:W-:Y:S05]  /*fca0*/  BSYNC B0 ;  /* 0x0000000000007941 */ /* 0x000fea0003800000 */
.L_x_2871:
[----:B------:R-:W-:Y:S05]  /*fcb0*/  BRA.DIV ~URZ, `(.L_x_2873) ;  /* 0x000038227f007947 */ /* 0x000fea000b800000 */
[----:B-1----:R1:W2:Y:S02]  /*fcc0*/  SHFL.IDX PT, R12, R13, 0x2, 0x1c1f ;  /* 0x005c1f000d0c7f89 */ /* 0x0022a400000e0000 */
.L_x_2948:
[----:B------:R-:W-:Y:S05]  /*fcd0*/  BRA.DIV ~URZ, `(.L_x_2874) ;  /* 0x000038727f007947 */ /* 0x000fea000b800000 */
[----:B----4-:R4:W1:Y:S02]  /*fce0*/  SHFL.IDX PT, R2, R21, 0x2, 0x1c1f ;  /* 0x005c1f0015027f89 */ /* 0x01086400000e0000 */
.L_x_2949:
        /* <DEDUP_REMOVED lines=35> */
.L_x_2876:
[----:B------:R-:W-:Y:S05]  /*ff20*/  BSYNC B0 ;  /* 0x0000000000007941 */ /* 0x000fea0003800000 */
.L_x_2875:
[----:B------:R-:W-:Y:S05]  /*ff30*/  BRA.DIV ~URZ, `(.L_x_2877) ;  /* 0x000036827f007947 */ /* 0x000fea000b800000 */
[----:B--2---:R2:W3:Y:S04]  /*ff40*/  SHFL.IDX PT, R12, R13, 0x3, 0x1c1f ;  /* 0x007c1f000d0c7f89 */ /* 0x0044e800000e0000 */
[----:B-1----:R2:W1:Y:S02]  /*ff50*/  SHFL.IDX PT, R2, R21, 0x3, 0x1c1f ;  /* 0x007c1f0015027f89 */ /* 0x00246400000e0000 */
.L_x_2950:
        /* <DEDUP_REMOVED lines=36> */
.L_x_2850:
        /* <DEDUP_REMOVED lines=21> */
.L_x_2878:
        /* <DEDUP_REMOVED lines=57> */
.L_x_2880:
[----:B------:R-:W-:Y:S05]  /*10680*/  BSYNC B0 ;  /* 0x0000000000007941 */ /* 0x000fea0003800000 */
.L_x_2879:
        /* <DEDUP_REMOVED lines=46> */
.L_x_2951:
[----:B------:R-:W-:Y:S05]  /*10970*/  BRA.DIV ~URZ, `(.L_x_2882) ;  /* 0x00002d827f007947 */ /* 0x000fea000b800000 */
[----:B------:R3:W4:Y:S02]  /*10980*/  SHFL.IDX PT, R2, R7, RZ, 0x181f ;  /* 0x00181fff07027589 */ /* 0x00072400000e0000 */
.L_x_2952:
        /* <DEDUP_REMOVED lines=9> */
.L_x_2953:
        /* <DEDUP_REMOVED lines=8> */
.L_x_2954:
[----:B------:R-:W-:Y:S05]  /*10aa0*/  BRA.DIV ~URZ, `(.L_x_2885) ;  /* 0x00002e027f007947 */ /* 0x000fea000b800000 */
[----:B-1----:R1:W2:Y:S02]  /*10ab0*/  SHFL.IDX PT, R2, R7, 0x2, 0x181f ;  /* 0x00581f0007027f89 */ /* 0x0022a400000e0000 */
.L_x_2955:
        /* <DEDUP_REMOVED lines=9> */
.L_x_2956:
        /* <DEDUP_REMOVED lines=8> */
.L_x_2957:
[----:B------:R-:W-:Y:S05]  /*10bd0*/  BRA.DIV ~URZ, `(.L_x_2888) ;  /* 0x00002e827f007947 */ /* 0x000fea000b800000 */
[----:B--2---:R2:W1:Y:S02]  /*10be0*/  SHFL.IDX PT, R2, R7, 0x4, 0x181f ;  /* 0x00981f0007027f89 */ /* 0x00446400000e0000 */
.L_x_2958:
        /* <DEDUP_REMOVED lines=9> */
.L_x_2959:
        /* <DEDUP_REMOVED lines=8> */
.L_x_2960:
[----:B------:R-:W-:Y:S05]  /*10d00*/  BRA.DIV ~URZ, `(.L_x_2891) ;  /* 0x00002f027f007947 */ /* 0x000fea000b800000 */
[----:B--2---:R2:W3:Y:S02]  /*10d10*/  SHFL.IDX PT, R2, R7, 0x6, 0x181f ;  /* 0x00d81f0007027f89 */ /* 0x0044e400000e0000 */
.L_x_2961:
        /* <DEDUP_REMOVED lines=9> */
.L_x_2962:
[----:B------:R-:W5:Y:S01]  /*10db0*/  LDL.64 R8, [R1+0x18] ;  /* 0x0000180001087983 */ /* 0x000f620000100a00 */
[----:B------:R-:W-:-:S04]  /*10dc0*/  IADD3 R0, R0, 0x70, RZ ;  /* 0x0000007000007810 */ /* 0x000fc80007ffe0ff */
[----:B------:R-:W-:-:S13]  /*10dd0*/  ISETP.GE.OR P1, PT, R0, R4, P0 ;  /* 0x000000040000720c */ /* 0x000fda0000726670 */
[----:B----45:R-:W-:-:S04]  /*10de0*/  @!P1 LEA R2, P0, R8, R2, 0x1 ;  /* 0x0000000208029211 */ /* 0x030fc800078008ff */
[----:B---3--:R-:W-:-:S05]  /*10df0*/  @!P1 LEA.HI.X R3, R8, R6, R18, 0x1, P0 ;  /* 0x0000000608039211 */ /* 0x008fca00000f0c12 */
[----:B------:R3:W-:Y:S04]  /*10e00*/  @!P1 ST.E.128 [R2.64], RZ ;  /* 0x000000ff02009985 */ /* 0x0007e8000c101d08 */
.L_x_2865:
[----:B------:R-:W-:Y:S05]  /*10e10*/  BSYNC B1 ;  /* 0x0000000000017941 */ /* 0x000fea0003800000 */
.L_x_2849:
        /* <DEDUP_REMOVED lines=15> */
.L_x_2963:
[----:B------:R-:W-:Y:S05]  /*10f10*/  BRA.DIV ~URZ, `(.L_x_2895) ;  /* 0x00002ea27f007947 */ /* 0x000fea000b800000 */
[----:B------:R3:W1:Y:S02]  /*10f20*/  SHFL.IDX PT, R8, R70, 0x1, 0x1f ;  /* 0x00201f0046087f89 */ /* 0x00066400000e0000 */
.L_x_2964:
        /* <DEDUP_REMOVED lines=19> */
.L_x_2965:
        /* <DEDUP_REMOVED lines=16> */
.L_x_2966:
[----:B----4-:R-:W-:Y:S01]  /*11160*/  IMAD R0, R0, c[0x0][0x538], RZ ;  /* 0x00014e0000007a24 */ /* 0x010fe200078e02ff */
[----:B------:R-:W-:Y:S04]  /*11170*/  BSSY B1, `(.L_x_2898) ;  /* 0x00000ce000017945 */ /* 0x000fe80003800000 */
[----:B-1----:R-:W-:-:S04]  /*11180*/  IADD3 R8, R0, R8, RZ ;  /* 0x0000000800087210 */ /* 0x002fc80007ffe0ff */
[----:B--2---:R-:W-:-:S13]  /*11190*/  ISETP.GT.AND P6, PT, R8, R10, PT ;  /* 0x0000000a0800720c */ /* 0x004fda0003fc4270 */
[----:B------:R-:W-:Y:S05]  /*111a0*/  @P6 BRA `(.L_x_2899) ;  /* 0x0000025000006947 */ /* 0x000fea0003800000 */
.L_x_2903:
        /* <DEDUP_REMOVED lines=17> */
.L_x_2967:
        /* <DEDUP_REMOVED lines=16> */
.L_x_2968:
[----:B--2---:R-:W-:-:S05]  /*113c0*/  IMAD R0, R0, c[0x0][0x538], RZ ;  /* 0x00014e0000007a24 */ /* 0x004fca00078e02ff */
[----:B------:R-:W-:-:S04]  /*113d0*/  IADD3 R8, R0, R8, RZ ;  /* 0x0000000800087210 */ /* 0x000fc80007ffe0ff */
[----:B------:R-:W-:-:S13]  /*113e0*/  ISETP.GT.AND P6, PT, R8, R10, PT ;  /* 0x0000000a0800720c */ /* 0x000fda0003fc4270 */
[----:B-1----:R-:W-:Y:S05]  /*113f0*/  @!P6 BRA `(.L_x_2903) ;  /* 0xfffffdb00000e947 */ /* 0x002fea000383ffff */
.L_x_2899:
[----:B------:R-:W-:-:S05]  /*11400*/  IADD3 R12, -R0, R8, RZ ;  /* 0x00000008000c7210 */ /* 0x000fca0007ffe1ff */
[----:B------:R-:W-:-:S05]  /*11410*/  IMAD R0, R4, c[0x0][0x538], R12 ;  /* 0x00014e0004007a24 */ /* 0x000fca00078e020c */
[----:B------:R-:W-:Y:S01]  /*11420*/  ISETP.GT.AND P0, PT, R0, R10, PT ;  /* 0x0000000a0000720c */ /* 0x000fe20003f04270 */
[----:B------:R-:W-:-:S12]  /*11430*/  BRA.DIV ~URZ, `(.L_x_2904) ;  /* 0x00002de27f007947 */ /* 0x000fd8000b800000 */
[----:B------:R-:W-:-:S03]  /*11440*/  VOTE.ANY R8, PT, !P0 ;  /* 0x0000000000087806 */ /* 0x000fc600040e0100 */
.L_x_2969:
[----:B------:R-:W2:Y:S01]  /*11450*/  LDL.LU R2, [R1+0x54] ;  /* 0x0000540001027983 */ /* 0x000ea20000300800 */
[----:B------:R-:W2:Y:S02]  /*11460*/  POPC R0, R8 ;  /* 0x0000000800007309 */ /* 0x000ea40000000000 */
[----:B--2---:R-:W-:-:S05]  /*11470*/  IADD3 R2, R0, R2, RZ ;  /* 0x0000000200027210 */ /* 0x004fca0007ffe0ff */
[----:B------:R1:W-:Y:S01]  /*11480*/  STL [R1+0x54], R2 ;  /* 0x0000540201007387 */ /* 0x0003e20000100800 */
[----:B------:R-:W-:Y:S05]  /*11490*/  BRA.DIV ~URZ, `(.L_x_2905) ;  /* 0x00002dd27f007947 */ /* 0x000fea000b800000 */
[----:B------:R2:W4:Y:S04]  /*114a0*/  SHFL.IDX PT, R11, R6, R0, 0x1f ;  /* 0x00001f00060b7589 */ /* 0x00052800000e0000 */
[----:B------:R2:W1:Y:S02]  /*114b0*/  SHFL.IDX PT, R7, R7, R0, 0x1f ;  /* 0x00001f0007077589 */ /* 0x00046400000e0000 */
.L_x_2970:
[----:B------:R-:W-:Y:S01]  /*114c0*/  ISETP.NE.AND P0, PT, R8, RZ, PT ;  /* 0x000000ff0800720c */ /* 0x000fe20003f05270 */
[----:B------:R-:W-:-:S12]  /*114d0*/  BSSY B0, `(.L_x_2906) ;  /* 0x0000005000007945 */ /* 0x000fd80003800000 */
[----:B------:R-:W-:Y:S05]  /*114e0*/  @!P0 BRA `(.L_x_2907) ;  /* 0x0000003000008947 */ /* 0x000fea0003800000 */
[----:B--2---:R-:W-:Y:S01]  /*114f0*/  IADD3 R0, R0, -0x1, RZ ;  /* 0xffffffff00007810 */ /* 0x004fe20007ffe0ff */
[----:B------:R-:W-:Y:S05]  /*11500*/  BRA.DIV ~URZ, `(.L_x_2908) ;  /* 0x00002e327f007947 */ /* 0x000fea000b800000 */
[----:B------:R2:W3:Y:S02]  /*11510*/  SHFL.IDX PT, R13, R4, R0, 0x1f ;  /* 0x00001f00040d7589 */ /* 0x0004e400000e0000 */
.L_x_2907:
[----:B------:R-:W-:Y:S05]  /*11520*/  BSYNC B0 ;  /* 0x0000000000007941 */ /* 0x000fea0003800000 */
.L_x_2906:
        /* <DEDUP_REMOVED lines=68> */
.L_x_2910:
        /* <DEDUP_REMOVED lines=68> */
.L_x_2911:
[----:B------:R-:W-:Y:S05]  /*11db0*/  BSYNC B0 ;  /* 0x0000000000007941 */ /* 0x000fea0003800000 */
.L_x_2909:
[----:B------:R-:W-:-:S04]  /*11dc0*/  LOP3.LUT R2, RZ, R2, RZ, 0x33, !PT ;  /* 0x00000002ff027212 */ /* 0x000fc800078e33ff */
[----:B-1----:R-:W-:-:S05]  /*11dd0*/  IADD3 R0, R2, R11, RZ ;  /* 0x0000000b02007210 */ /* 0x002fca0007ffe0ff */
[----:B------:R1:W-:Y:S01]  /*11de0*/  STL [R1+0x4c], R0 ;  /* 0x00004c0001007387 */ /* 0x0003e20000100800 */
[----:B------:R-:W-:Y:S05]  /*11df0*/  BRA `(.L_x_2912) ;  /* 0x0000005000007947 */ /* 0x000fea0003800000 */
.L_x_2900:
[----:B------:R-:W-:Y:S01]  /*11e00*/  MOV R0, c[0x0][0x53c] ;  /* 0x00014f0000007a02 */ /* 0x000fe20000000f00 */
[----:B------:R1:W-:Y:S04]  /*11e10*/  STL [R1+0x48], R10 ;  /* 0x0000480a01007387 */ /* 0x0003e80000100800 */
[----:B------:R1:W-:Y:S04]  /*11e20*/  STL [R1+0x4c], RZ ;  /* 0x00004cff01007387 */ /* 0x0003e80000100800 */
[----:B------:R1:W-:Y:S04]  /*11e30*/  STL [R1+0x50], RZ ;  /* 0x000050ff01007387 */ /* 0x0003e80000100800 */
[----:B------:R1:W-:Y:S02]  /*11e40*/  STL [R1+0x54], R0 ;  /* 0x0000540001007387 */ /* 0x0003e40000100800 */
.L_x_2912:
[----:B------:R-:W-:Y:S05]  /*11e50*/  BSYNC B1 ;  /* 0x0000000000017941 */ /* 0x000fea0003800000 */
.L_x_2898:
        /* <DEDUP_REMOVED lines=9> */
.L_x_2893:
[----:B-1----:R-:W3:Y:S02]  /*11ef0*/  LDL R0, [R1+0x54] ;  /* 0x0000540001007983 */ /* 0x002ee40000100800 */
[----:B---3--:R-:W-:-:S13]  /*11f00*/  ISETP.GE.AND P0, PT, R0, c[0x0][0x53c], PT ;  /* 0x00014f0000007a0c */ /* 0x008fda0003f06270 */
[----:B--2-4-:R-:W-:Y:S01]  /*11f10*/  @P0 CALL.REL.NOINC `(.L_x_2913) ;  /* 0x0000001000000944 */ /* 0x014fe20003c00000 */
[----:B------:R-:W-:Y:S05]  /*11f20*/  BRA `(.L_x_2914) ;  /* 0xfffefa5000007947 */ /* 0x000fea000383ffff */
.L_x_2913:
[----:B------:R-:W-:Y:S05]  /*11f30*/  EXIT ;  /* 0x000000000000794d */ /* 0x000fea0003800000 */
.L_x_2795:
[----:B------:R-:W-:Y:S01]  /*11f40*/  IMAD.MOV.U32 R0, RZ, RZ, R5 ;  /* 0x000000ffff007224 */ /* 0x000fe200078e0005 */
[----:B------:R-:W-:Y:S02]  /*11f50*/  MOV R2, 0x1 ;  /* 0x0000000100027802 */ /* 0x000fe40000000f00 */
[----:B------:R-:W-:Y:S02]  /*11f60*/  MOV R3, 0x11f80 ;  /* 0x00011f8000037802 */ /* 0x000fe40000000f00 */
[----:B------:R-:W-:Y:S05]  /*11f70*/  CALL.REL.NOINC `($__internal_46_$__cuda_sm70_shflsync_up_p) ;  /* 0x000024c000007944 */ /* 0x000fea0003c00000 */
[----:B------:R-:W-:Y:S01]  /*11f80*/  MOV R0, R4 ;  /* 0x0000000400007202 */ /* 0x000fe20000000f00 */
[----:B------:R-:W-:Y:S05]  /*11f90*/  BRA `(.L_x_2915) ;  /* 0xfffee4e000007947 */ /* 0x000fea000383ffff */
.L_x_2796:
[----:B------:R-:W-:Y:S01]  /*11fa0*/  IMAD.MOV.U32 R0, RZ, RZ, R5 ;  /* 0x000000ffff007224 */ /* 0x000fe200078e0005 */
[----:B------:R-:W-:Y:S02]  /*11fb0*/  MOV R2, 0x2 ;  /* 0x0000000200027802 */ /* 0x000fe40000000f00 */
[----:B------:R-:W-:Y:S02]  /*11fc0*/  MOV R3, 0x11fe0 ;  /* 0x00011fe000037802 */ /* 0x000fe40000000f00 */
[----:B------:R-:W-:Y:S05]  /*11fd0*/  CALL.REL.NOINC `($__internal_46_$__cuda_sm70_shflsync_up_p) ;  /* 0x0000246000007944 */ /* 0x000fea0003c00000 */
[----:B------:R-:W-:Y:S01]  /*11fe0*/  SEL R0, R4, RZ, P4 ;  /* 0x000000ff04007207 */ /* 0x000fe20002000000 */
[----:B------:R-:W-:Y:S01]  /*11ff0*/  IMAD.MOV.U32 R2, RZ, RZ, 0x4 ;  /* 0x00000004ff027424 */ /* 0x000fe200078e00ff */
[----:B------:R-:W-:-:S03]  /*12000*/  MOV R3, 0x12030 ;  /* 0x0001203000037802 */ /* 0x000fc60000000f00 */
[----:B------:R-:W-:Y:S02]  /*12010*/  IMAD.IADD R0, R5, 0x1, R0 ;  /* 0x0000000105007824 */ /* 0x000fe400078e0200 */
        /* <DEDUP_REMOVED lines=13> */
[----:B------:R-:W-:Y:S02]  /*120f0*/  MOV R3, 0x1f ;  /* 0x0000001f00037802 */ /* 0x000fe40000000f00 */
[----:B------:R-:W-:Y:S01]  /*12100*/  MOV R2, 0x12140 ;  /* 0x0001214000027802 */ /* 0x000fe20000000f00 */
[----:B------:R-:W-:-:S04]  /*12110*/  IMAD.IADD R4, R0, 0x1, R4 ;  /* 0x0000000100047824 */ /* 0x000fc800078e0204 */
[----:B------:R-:W-:Y:S02]  /*12120*/  IMAD.MOV.U32 R9, RZ, RZ, R4 ;  /* 0x000000ffff097224 */ /* 0x000fe400078e0004 */
[----:B------:R-:W-:Y:S05]  /*12130*/  CALL.REL.NOINC `($__internal_45_$__cuda_sm70_shflsync_idx_p) ;  /* 0x000022b000007944 */ /* 0x000fea0003c00000 */
[----:B------:R-:W-:Y:S01]  /*12140*/  MOV R0, R5 ;  /* 0x0000000500007202 */ /* 0x000fe20000000f00 */
[----:B------:R-:W-:Y:S05]  /*12150*/  BRA `(.L_x_2916) ;  /* 0xfffee42000007947 */ /* 0x000fea000383ffff */
.L_x_2798:
[----:B------:R-:W-:Y:S02]  /*12160*/  SEL R0, RZ, 0x1, P0 ;  /* 0x00000001ff007807 */ /* 0x000fe40000000000 */
[----:B------:R-:W-:Y:S02]  /*12170*/  MOV R2, 0x12190 ;  /* 0x0001219000027802 */ /* 0x000fe40000000f00 */
[----:B------:R-:W-:Y:S05]  /*12180*/  CALL.REL.NOINC `($__internal_47_$__cuda_sm70_votesync_ballot) ;  /* 0x0000232000007944 */ /* 0x000fea0003c00000 */
[----:B------:R-:W-:Y:S01]  /*12190*/  MOV R11, R0 ;  /* 0x00000000000b7202 */ /* 0x000fe20000000f00 */
[----:B------:R-:W-:Y:S05]  /*121a0*/  BRA `(.L_x_2917) ;  /* 0xfffee46000007947 */ /* 0x000fea000383ffff */
.L_x_2799:
[----:B------:R-:W-:Y:S01]  /*121b0*/  IMAD.MOV.U32 R9, RZ, RZ, R10 ;  /* 0x000000ffff097224 */ /* 0x000fe200078e000a */
[----:B------:R-:W-:Y:S01]  /*121c0*/  MOV R5, R0 ;  /* 0x0000000000057202 */ /* 0x000fe20000000f00 */
[----:B------:R-:W-:Y:S01]  /*121d0*/  IMAD.MOV.U32 R3, RZ, RZ, 0x1f ;  /* 0x0000001fff037424 */ /* 0x000fe200078e00ff */
[----:B-1----:R-:W-:Y:S02]  /*121e0*/  MOV R2, 0x12200 ;  /* 0x0001220000027802 */ /* 0x002fe40000000f00 */
[----:B------:R-:W-:Y:S05]  /*121f0*/  CALL.REL.NOINC `($__internal_45_$__cuda_sm70_shflsync_idx_p) ;  /* 0x000021f000007944 */ /* 0x000fea0003c00000 */
[----:B------:R-:W-:Y:S01]  /*12200*/  IMAD.MOV.U32 R13, RZ, RZ, R5 ;  /* 0x000000ffff0d7224 */ /* 0x000fe200078e0005 */
[----:B------:R-:W-:Y:S01]  /*12210*/  MOV R9, R8 ;  /* 0x0000000800097202 */ /* 0x000fe20000000f00 */
[----:B------:R-:W-:Y:S01]  /*12220*/  IMAD.MOV.U32 R6, RZ, RZ, RZ ;  /* 0x000000ffff067224 */ /* 0x000fe200078e00ff */
[----:B------:R-:W-:Y:S01]  /*12230*/  MOV R5, R0 ;  /* 0x0000000000057202 */ /* 0x000fe20000000f00 */
[----:B------:R-:W-:Y:S01]  /*12240*/  IMAD.MOV.U32 R3, RZ, RZ, 0x1f ;  /* 0x0000001fff037424 */ /* 0x000fe200078e00ff */
[----:B------:R-:W-:-:S02]  /*12250*/  MOV R2, 0x12270 ;  /* 0x0001227000027802 */ /* 0x000fc40000000f00 */
[----:B------:R-:W-:Y:S05]  /*12260*/  CALL.REL.NOINC `($__internal_45_$__cuda_sm70_shflsync_idx_p) ;  /* 0x0000218000007944 */ /* 0x000fea0003c00000 */
[----:B------:R-:W-:Y:S01]  /*12270*/  MOV R10, R5 ;  /* 0x00000005000a7202 */ /* 0x000fe20000000f00 */
[----:B------:R-:W-:Y:S05]  /*12280*/  BRA `(.L_x_2918) ;  /* 0xfffee3f000007947 */ /* 0x000fea000383ffff */
.L_x_2802:
[----:B------:R-:W-:Y:S01]  /*12290*/  IMAD.MOV.U32 R9, RZ, RZ, R4 ;  /* 0x000000ffff097224 */ /* 0x000fe200078e0004 */
[----:B------:R-:W-:-:S02]  /*122a0*/  MOV R3, 0x1f ;  /* 0x0000001f00037802 */ /* 0x000fc40000000f00 */
[----:B-1----:R-:W-:Y:S02]  /*122b0*/  MOV R2, 0x122d0 ;  /* 0x000122d000027802 */ /* 0x002fe40000000f00 */
[----:B--234-:R-:W-:Y:S05]  /*122c0*/  CALL.REL.NOINC `($__internal_45_$__cuda_sm70_shflsync_idx_p) ;  /* 0x0000212000007944 */ /* 0x01cfea0003c00000 */
[----:B------:R-:W-:Y:S01]  /*122d0*/  MOV R6, R5 ;  /* 0x0000000500067202 */ /* 0x000fe20000000f00 */
[----:B------:R-:W-:Y:S05]  /*122e0*/  BRA `(.L_x_2801) ;  /* 0xfffee3f000007947 */ /* 0x000fea000383ffff */
.L_x_2813:
[----:B----4-:R-:W-:Y:S01]  /*122f0*/  IMAD.MOV.U32 R9, RZ, RZ, R6 ;  /* 0x000000ffff097224 */ /* 0x010fe200078e0006 */
[----:B------:R-:W-:Y:S01]  /*12300*/  MOV R5, RZ ;  /* 0x000000ff00057202 */ /* 0x000fe20000000f00 */
[----:B------:R-:W-:Y:S01]  /*12310*/  IMAD.MOV.U32 R3, RZ, RZ, 0x181f ;  /* 0x0000181fff037424 */ /* 0x000fe200078e00ff */
[----:B------:R-:W-:Y:S02]  /*12320*/  MOV R2, 0x12340 ;  /* 0x0001234000027802 */ /* 0x000fe40000000f00 */
[----:B------:R-:W-:Y:S05]  /*12330*/  CALL.REL.NOINC `($__internal_45_$__cuda_sm70_shflsync_idx_p) ;  /* 0x000020b000007944 */ /* 0x000fea0003c00000 */
[----:B------:R-:W-:Y:S01]  /*12340*/  MOV R8, R5 ;  /* 0x0000000500087202 */ /* 0x000fe20000000f00 */
[----:B------:R-:W-:Y:S05]  /*12350*/  BRA `(.L_x_2919) ;  /* 0xffff05b000007947 */ /* 0x000fea000383ffff */
.L_x_2814:
[----:B------:R-:W-:Y:S01]  /*12360*/  IMAD.MOV.U32 R9, RZ, RZ, R7 ;  /* 0x000000ffff097224 */ /* 0x000fe200078e0007 */
[----:B------:R-:W-:Y:S01]  /*12370*/  MOV R5, RZ ;  /* 0x000000ff00057202 */ /* 0x000fe20000000f00 */
[----:B------:R-:W-:Y:S01]  /*12380*/  IMAD.MOV.U32 R3, RZ, RZ, 0x181f ;  /* 0x0000181fff037424 */ /* 0x000fe200078e00ff */
[----:B------:R-:W-:Y:S02]  /*12390*/  MOV R2, 0x123b0 ;  /* 0x000123b000027802 */ /* 0x000fe40000000f00 */
[----:B-12---:R-:W-:Y:S05]  /*123a0*/  CALL.REL.NOINC `($__internal_45_$__cuda_sm70_shflsync_idx_p) ;  /* 0x0000204000007944 */ /* 0x006fea0003c00000 */
[----:B------:R-:W-:Y:S01]  /*123b0*/  MOV R2, R5 ;  /* 0x0000000500027202 */ /* 0x000fe20000000f00 */
[----:B------:R-:W-:Y:S05]  /*123c0*/  BRA `(.L_x_2920) ;  /* 0xffff056000007947 */ /* 0x000fea000383ffff */
.L_x_2817:
[----:B------:R-:W-:Y:S01]  /*123d0*/  IMAD.MOV.U32 R9, RZ, RZ, R6 ;  /* 0x000000ffff097224 */ /* 0x000fe200078e0006 */
[----:B------:R-:W-:Y:S01]  /*123e0*/  MOV R5, 0x1 ;  /* 0x0000000100057802 */ /* 0x000fe20000000f00 */
[----:B--2---:R-:W-:Y:S01]  /*123f0*/  IMAD.MOV.U32 R3, RZ, RZ, 0x181f ;  /* 0x0000181fff037424 */ /* 0x004fe200078e00ff */
[----:B----4-:R-:W-:-:S02]  /*12400*/  MOV R2, 0x12420 ;  /* 0x0001242000027802 */ /* 0x010fc40000000f00 */
[----:B-1-3--:R-:W-:Y:S05]  /*12410*/  CALL.REL.NOINC `($__internal_45_$__cuda_sm70_shflsync_idx_p) ;  /* 0x00001fd000007944 */ /* 0x00afea0003c00000 */
[----:B------:R-:W-:Y:S01]  /*12420*/  IMAD.MOV.U32 R8, RZ, RZ, R5 ;  /* 0x000000ffff087224 */ /* 0x000fe200078e0005 */
[----:B------:R-:W-:Y:S01]  /*12430*/  MOV R5, 0x1 ;  /* 0x0000000100057802 */ /* 0x000fe20000000f00 */
[----:B------:R-:W-:Y:S01]  /*12440*/  IMAD.MOV.U32 R9, RZ, RZ, R7 ;  /* 0x000000ffff097224 */ /* 0x000fe200078e0007 */
[----:B------:R-:W-:-:S02]  /*12450*/  MOV R3, 0x181f ;  /* 0x0000181f00037802 */ /* 0x000fc40000000f00 */
[----:B------:R-:W-:Y:S02]  /*12460*/  MOV R2, 0x12480 ;  /* 0x0001248000027802 */ /* 0x000fe40000000f00 */
[----:B------:R-:W-:Y:S05]  /*12470*/  CALL.REL.NOINC `($__internal_45_$__cuda_sm70_shflsync_idx_p) ;  /* 0x00001f7000007944 */ /* 0x000fea0003c00000 */
[----:B------:R-:W-:Y:S01]  /*12480*/  MOV R2, R5 ;  /* 0x0000000500027202 */ /* 0x000fe20000000f00 */
[----:B------:R-:W-:Y:S05]  /*12490*/  BRA `(.L_x_2921) ;  /* 0xffff059000007947 */ /* 0x000fea000383ffff */
.L_x_2820:
[----:B------:R-:W-:Y:S01]  /*124a0*/  IMAD.MOV.U32 R9, RZ, RZ, R6 ;  /* 0x000000ffff097224 */ /* 0x000fe200078e0006 */
[----:B------:R-:W-:Y:S01]  /*124b0*/  MOV R5, 0x2 ;  /* 0x0000000200057802 */ /* 0x000fe20000000f00 */
[----:B-1----:R-:W-:Y:S01]  /*124c0*/  IMAD.MOV.U32 R3, RZ, RZ, 0x181f ;  /* 0x0000181fff037424 */ /* 0x002fe200078e00ff */
[----:B----4-:R-:W-:Y:S02]  /*124d0*/  MOV R2, 0x124f0 ;  /* 0x000124f000027802 */ /* 0x010fe40000000f00 */
[----:B--23--:R-:W-:Y:S05]  /*124e0*/  CALL.REL.NOINC `($__internal_45_$__cuda_sm70_shflsync_idx_p) ;  /* 0x00001f0000007944 */ /* 0x00cfea0003c00000 */
[----:B------:R-:W-:Y:S01]  /*124f0*/  MOV R8, R5 ;  /* 0x0000000500087202 */ /* 0x000fe20000000f00 */
[----:B------:R-:W-:Y:S05]  /*12500*/  BRA `(.L_x_2922) ;  /* 0xffff060000007947 */ /* 0x000fea000383ffff */
.L_x_2821:
[----:B------:R-:W-:Y:S01]  /*12510*/  IMAD.MOV.U32 R9, RZ, RZ, R7 ;  /* 0x000000ffff097224 */ /* 0x000fe200078e0007 */
[----:B------:R-:W-:Y:S01]  /*12520*/  MOV R5, 0x2 ;  /* 0x0000000200057802 */ /* 0x000fe20000000f00 */
[----:B------:R-:W-:Y:S01]  /*12530*/  IMAD.MOV.U32 R3, RZ, RZ, 0x181f ;  /* 0x0000181fff037424 */ /* 0x000fe200078e00ff */
[----:B----4-:R-:W-:Y:S02]  /*12540*/  MOV R2, 0x12560 ;  /* 0x0001256000027802 */ /* 0x010fe40000000f00 */
[----:B-123--:R-:W-:Y:S05]  /*12550*/  CALL.REL.NOINC `($__internal_45_$__cuda_sm70_shflsync_idx_p) ;  /* 0x00001e9000007944 */ /* 0x00efea0003c00000 */
[----:B------:R-:W-:Y:S01]  /*12560*/  MOV R2, R5 ;  /* 0x0000000500027202 */ /* 0x000fe20000000f00 */
[----:B------:R-:W-:Y:S05]  /*12570*/  BRA `(.L_x_2923) ;  /* 0xffff05b000007947 */ /* 0x000fea000383ffff */
.L_x_2824:
[----:B------:R-:W-:Y:S01]  /*12580*/  IMAD.MOV.U32 R9, RZ, RZ, R6 ;  /* 0x000000ffff097224 */ /* 0x000fe200078e0006 */
[----:B------:R-:W-:Y:S01]  /*12590*/  MOV R5, 0x3 ;  /* 0x0000000300057802 */ /* 0x000fe20000000f00 */
[----:B-1----:R-:W-:Y:S01]  /*125a0*/  IMAD.MOV.U32 R3, RZ, RZ, 0x181f ;  /* 0x0000181fff037424 */ /* 0x002fe200078e00ff */
[----:B------:R-:W-:-:S02]  /*125b0*/  MOV R2, 0x125d0 ;  /* 0x000125d000027802 */ /* 0x000fc40000000f00 */
[----:B--234-:R-:W-:Y:S05]  /*125c0*/  CALL.REL.NOINC `($__internal_45_$__cuda_sm70_shflsync_idx_p) ;  /* 0x00001e2000007944 */ /* 0x01cfea0003c00000 */
        /* <DEDUP_REMOVED lines=8> */
.L_x_2827:
[----:B------:R-:W-:Y:S01]  /*12650*/  IMAD.MOV.U32 R9, RZ, RZ, R6 ;  /* 0x000000ffff097224 */ /* 0x000fe200078e0006 */
[----:B------:R-:W-:Y:S01]  /*12660*/  MOV R5, 0x4 ;  /* 0x0000000400057802 */ /* 0x000fe20000000f00 */
[----:B-1----:R-:W-:Y:S01]  /*12670*/  IMAD.MOV.U32 R3, RZ, RZ, 0x181f ;  /* 0x0000181fff037424 */ /* 0x002fe200078e00ff */
[----:B------:R-:W-:Y:S02]  /*12680*/  MOV R2, 0x126a0 ;  /* 0x000126a000027802 */ /* 0x000fe40000000f00 */
[----:B--234-:R-:W-:Y:S05]  /*12690*/  CALL.REL.NOINC `($__internal_45_$__cuda_sm70_shflsync_idx_p) ;  /* 0x00001d5000007944 */ /* 0x01cfea0003c00000 */
[----:B------:R-:W-:Y:S01]  /*126a0*/  MOV R8, R5 ;  /* 0x0000000500087202 */ /* 0x000fe20000000f00 */
[----:B------:R-:W-:Y:S05]  /*126b0*/  BRA `(.L_x_2925) ;  /* 0xffff064000007947 */ /* 0x000fea000383ffff */
.L_x_2828:
[----:B------:R-:W-:Y:S01]  /*126c0*/  IMAD.MOV.U32 R9, RZ, RZ, R7 ;  /* 0x000000ffff097224 */ /* 0x000fe200078e0007 */
[----:B------:R-:W-:Y:S01]  /*126d0*/  MOV R5, 0x4 ;  /* 0x0000000400057802 */ /* 0x000fe20000000f00 */
[----:B-1----:R-:W-:Y:S01]  /*126e0*/  IMAD.MOV.U32 R3, RZ, RZ, 0x181f ;  /* 0x0000181fff037424 */ /* 0x002fe200078e00ff */
[----:B------:R-:W-:Y:S02]  /*126f0*/  MOV R2, 0x12710 ;  /* 0x0001271000027802 */ /* 0x000fe40000000f00 */
[----:B--234-:R-:W-:Y:S05]  /*12700*/  CALL.REL.NOINC `($__internal_45_$__cuda_sm70_shflsync_idx_p) ;  /* 0x00001ce000007944 */ /* 0x01cfea0003c00000 */
[----:B------:R-:W-:Y:S01]  /*12710*/  MOV R2, R5 ;  /* 0x0000000500027202 */ /* 0x000fe20000000f00 */
[----:B------:R-:W-:Y:S05]  /*12720*/  BRA `(.L_x_2926) ;  /* 0xffff05f000007947 */ /* 0x000fea000383ffff */
.L_x_2831:
[----:B------:R-:W-:Y:S01]  /*12730*/  IMAD.MOV.U32 R9, RZ, RZ, R6 ;  /* 0x000000ffff097224 */ /* 0x000fe200078e0006 */
[----:B------:R-:W-:Y:S01]  /*12740*/  MOV R5, 0x5 ;  /* 0x0000000500057802 */ /* 0x000fe20000000f00 */
[----:B--2---:R-:W-:Y:S01]  /*12750*/  IMAD.MOV.U32 R3, RZ, RZ, 0x181f ;  /* 0x0000181fff037424 */ /* 0x004fe200078e00ff */
[----:B---3--:R-:W-:-:S02]  /*12760*/  MOV R2, 0x12780 ;  /* 0x0001278000027802 */ /* 0x008fc40000000f00 */
[----:B-1--4-:R-:W-:Y:S05]  /*12770*/  CALL.REL.NOINC `($__internal_45_$__cuda_sm70_shflsync_idx_p) ;  /* 0x00001c7000007944 */ /* 0x012fea0003c00000 */
        /* <DEDUP_REMOVED lines=8> */
.L_x_2834:
[----:B------:R-:W-:Y:S01]  /*12800*/  IMAD.MOV.U32 R9, RZ, RZ, R6 ;  /* 0x000000ffff097224 */ /* 0x000fe200078e0006 */
[----:B------:R-:W-:Y:S01]  /*12810*/  MOV R5, 0x6 ;  /* 0x0000000600057802 */ /* 0x000fe20000000f00 */
[----:B-1----:R-:W-:Y:S01]  /*12820*/  IMAD.MOV.U32 R3, RZ, RZ, 0x181f ;  /* 0x0000181fff037424 */ /* 0x002fe200078e00ff */
[----:B---3--:R-:W-:Y:S02]  /*12830*/  MOV R2, 0x12850 ;  /* 0x0001285000027802 */ /* 0x008fe40000000f00 */
[----:B--2-4-:R-:W-:Y:S05]  /*12840*/  CALL.REL.NOINC `($__internal_45_$__cuda_sm70_shflsync_idx_p) ;  /* 0x00001ba000007944 */ /* 0x014fea0003c00000 */
[----:B------:R-:W-:Y:S01]  /*12850*/  MOV R8, R5 ;  /* 0x0000000500087202 */ /* 0x000fe20000000f00 */
[----:B------:R-:W-:Y:S05]  /*12860*/  BRA `(.L_x_2928) ;  /* 0xffff068000007947 */ /* 0x000fea000383ffff */
.L_x_2835:
[----:B------:R-:W-:Y:S01]  /*12870*/  IMAD.MOV.U32 R9, RZ, RZ, R7 ;  /* 0x000000ffff097224 */ /* 0x000fe200078e0007 */
[----:B------:R-:W-:Y:S01]  /*12880*/  MOV R5, 0x6 ;  /* 0x0000000600057802 */ /* 0x000fe20000000f00 */
[----:B------:R-:W-:Y:S01]  /*12890*/  IMAD.MOV.U32 R3, RZ, RZ, 0x181f ;  /* 0x0000181fff037424 */ /* 0x000fe200078e00ff */
[----:B---3--:R-:W-:Y:S02]  /*128a0*/  MOV R2, 0x128c0 ;  /* 0x000128c000027802 */ /* 0x008fe40000000f00 */
[----:B-12-4-:R-:W-:Y:S05]  /*128b0*/  CALL.REL.NOINC `($__internal_45_$__cuda_sm70_shflsync_idx_p) ;  /* 0x00001b3000007944 */ /* 0x016fea0003c00000 */
[----:B------:R-:W-:Y:S01]  /*128c0*/  MOV R2, R5 ;  /* 0x0000000500027202 */ /* 0x000fe20000000f00 */
[----:B------:R-:W-:Y:S05]  /*128d0*/  BRA `(.L_x_2929) ;  /* 0xffff063000007947 */ /* 0x000fea000383ffff */
.L_x_2838:
        /* <DEDUP_REMOVED lines=13> */
.L_x_2845:
[----:B------:R1:W5:Y:S01]  /*129b0*/  LDL R0, [R1] ;  /* 0x0000000001007983 */ /* 0x0003620000100800 */
[----:B------:R-:W-:Y:S02]  /*129c0*/  MOV R3, 0x2 ;  /* 0x0000000200037802 */ /* 0x000fe40000000f00 */
[----:B------:R-:W-:Y:S02]  /*129d0*/  MOV R2, 0x129f0 ;  /* 0x000129f000027802 */ /* 0x000fe40000000f00 */
[----:B-1---5:R-:W-:Y:S05]  /*129e0*/  CALL.REL.NOINC `($__internal_44_$__cuda_sm70_shflsync_bfly_p) ;  /* 0x000019c000007944 */ /* 0x022fea0003c00000 */
[----:B------:R-:W-:Y:S05]  /*129f0*/  BRA `(.L_x_2931) ;  /* 0xffffaea000007947 */ /* 0x000fea000383ffff */
.L_x_2846:
[----:B------:R-:W-:Y:S01]  /*12a00*/  IMAD.MOV.U32 R0, RZ, RZ, R4 ;  /* 0x000000ffff007224 */ /* 0x000fe200078e0004 */
[----:B------:R-:W-:Y:S02]  /*12a10*/  MOV R3, 0x1 ;  /* 0x0000000100037802 */ /* 0x000fe40000000f00 */
[----:B------:R-:W-:Y:S02]  /*12a20*/  MOV R2, 0x12a40 ;  /* 0x00012a4000027802 */ /* 0x000fe40000000f00 */
[----:B------:R-:W-:Y:S05]  /*12a30*/  CALL.REL.NOINC `($__internal_44_$__cuda_sm70_shflsync_bfly_p) ;  /* 0x0000197000007944 */ /* 0x000fea0003c00000 */
[----:B------:R-:W-:Y:S02]  /*12a40*/  FADD.FTZ R4, R4, R0 ;  /* 0x0000000004047221 */ /* 0x000fe40000010000 */
[----:B------:R1:W5:Y:S01]  /*12a50*/  LDL R0, [R1+0x4] ;  /* 0x0000040001007983 */ /* 0x0003620000100800 */
[----:B------:R-:W-:-:S02]  /*12a60*/  MOV R3, 0x2 ;  /* 0x0000000200037802 */ /* 0x000fc40000000f00 */
[----:B------:R-:W-:Y:S02]  /*12a70*/  MOV R2, 0x12a90 ;  /* 0x00012a9000027802 */ /* 0x000fe40000000f00 */
[----:B-1---5:R-:W-:Y:S05]  /*12a80*/  CALL.REL.NOINC `($__internal_44_$__cuda_sm70_shflsync_bfly_p) ;  /* 0x0000192000007944 */ /* 0x022fea0003c00000 */
[----:B------:R-:W2:Y:S01]  /*12a90*/  LDL.LU R2, [R1+0x4] ;  /* 0x0000040001027983 */ /* 0x000ea20000300800 */
[----:B------:R-:W-:Y:S01]  /*12aa0*/  MOV R3, 0x1 ;  /* 0x0000000100037802 */ /* 0x000fe20000000f00 */
[----:B--2---:R-:W-:Y:S01]  /*12ab0*/  FADD.FTZ R5, R2, R0 ;  /* 0x0000000002057221 */ /* 0x004fe20000010000 */
[----:B------:R-:W-:-:S04]  /*12ac0*/  MOV R2, 0x12af0 ;  /* 0x00012af000027802 */ /* 0x000fc80000000f00 */
[----:B------:R-:W-:Y:S02]  /*12ad0*/  MOV R0, R5 ;  /* 0x0000000500007202 */ /* 0x000fe40000000f00 */
[----:B------:R-:W-:Y:S05]  /*12ae0*/  CALL.REL.NOINC `($__internal_44_$__cuda_sm70_shflsync_bfly_p) ;  /* 0x000018c000007944 */ /* 0x000fea0003c00000 */
[----:B------:R-:W-:Y:S02]  /*12af0*/  FADD.FTZ R5, R5, R0 ;  /* 0x0000000005057221 */ /* 0x000fe40000010000 */
[----:B------:R1:W5:Y:S01]  /*12b00*/  LDL R0, [R1+0x8] ;  /* 0x0000080001007983 */ /* 0x0003620000100800 */
[----:B------:R-:W-:Y:S02]  /*12b10*/  MOV R3, 0x2 ;  /* 0x0000000200037802 */ /* 0x000fe40000000f00 */
        /* <DEDUP_REMOVED lines=19> */
[----:B------:R-:W-:Y:S01]  /*12c50*/  MOV R8, R0 ;  /* 0x0000000000087202 */ /* 0x000fe20000000f00 */
[----:B------:R-:W-:Y:S05]  /*12c60*/  BRA `(.L_x_2932) ;  /* 0xffffad6000007947 */ /* 0x000fea000383ffff */
.L_x_2853:
[----:B-1234-:R-:W-:Y:S01]  /*12c70*/  IMAD.MOV.U32 R9, RZ, RZ, R6 ;  /* 0x000000ffff097224 */ /* 0x01efe200078e0006 */
[----:B------:R-:W-:Y:S01]  /*12c80*/  MOV R5, RZ ;  /* 0x000000ff00057202 */ /* 0x000fe20000000f00 */
[----:B------:R-:W-:Y:S01]  /*12c90*/  IMAD.MOV.U32 R3, RZ, RZ, 0x181f ;  /* 0x0000181fff037424 */ /* 0x000fe200078e00ff */
[----:B------:R-:W-:Y:S02]  /*12ca0*/  MOV R2, 0x12cc0 ;  /* 0x00012cc000027802 */ /* 0x000fe40000000f00 */
[----:B------:R-:W-:Y:S05]  /*12cb0*/  CALL.REL.NOINC `($__internal_45_$__cuda_sm70_shflsync_idx_p) ;  /* 0x0000173000007944 */ /* 0x000fea0003c00000 */
[----:B------:R-:W-:Y:S01]  /*12cc0*/  MOV R8, R5 ;  /* 0x0000000500087202 */ /* 0x000fe20000000f00 */
[----:B------:R-:W-:Y:S05]  /*12cd0*/  BRA `(.L_x_2933) ;  /* 0xffffc33000007947 */ /* 0x000fea000383ffff */
.L_x_2854:
[----:B------:R-:W-:Y:S01]  /*12ce0*/  IMAD.MOV.U32 R9, RZ, RZ, R7 ;  /* 0x000000ffff097224 */ /* 0x000fe200078e0007 */
[----:B------:R-:W-:Y:S01]  /*12cf0*/  MOV R5, RZ ;  /* 0x000000ff00057202 */ /* 0x000fe20000000f00 */
[----:B------:R-:W-:Y:S01]  /*12d00*/  IMAD.MOV.U32 R3, RZ, RZ, 0x181f ;  /* 0x0000181fff037424 */ /* 0x000fe200078e00ff */
[----:B------:R-:W-:Y:S02]  /*12d10*/  MOV R2, 0x12d30 ;  /* 0x00012d3000027802 */ /* 0x000fe40000000f00 */
[----:B-12---:R-:W-:Y:S05]  /*12d20*/  CALL.REL.NOINC `($__internal_45_$__cuda_sm70_shflsync_idx_p) ;  /* 0x000016c000007944 */ /* 0x006fea0003c00000 */
[----:B------:R-:W-:Y:S01]  /*12d30*/  MOV R2, R5 ;  /* 0x0000000500027202 */ /* 0x000fe20000000f00 */
[----:B------:R-:W-:Y:S05]  /*12d40*/  BRA `(.L_x_2934) ;  /* 0xffffc2e000007947 */ /* 0x000fea000383ffff */
.L_x_2855:
[----:B------:R-:W-:Y:S01]  /*12d50*/  IMAD.MOV.U32 R9, RZ, RZ, R6 ;  /* 0x000000ffff097224 */ /* 0x000fe200078e0006 */
[----:B------:R-:W-:Y:S01]  /*12d60*/  MOV R5, 0x1 ;  /* 0x0000000100057802 */ /* 0x000fe20000000f00 */
[----:B--2---:R-:W-:Y:S01]  /*12d70*/  IMAD.MOV.U32 R3, RZ, RZ, 0x181f ;  /* 0x0000181fff037424 */ /* 0x004fe200078e00ff */
[----:B------:R-:W-:-:S02]  /*12d80*/  MOV R2, 0x12da0 ;  /* 0x00012da000027802 */ /* 0x000fc40000000f00 */
        /* <DEDUP_REMOVED lines=9> */
.L_x_2856:
[----:B------:R-:W-:Y:S01]  /*12e20*/  IMAD.MOV.U32 R9, RZ, RZ, R6 ;  /* 0x000000ffff097224 */ /* 0x000fe200078e0006 */
[----:B------:R-:W-:Y:S01]  /*12e30*/  MOV R5, 0x2 ;  /* 0x0000000200057802 */ /* 0x000fe20000000f00 */
[----:B-1----:R-:W-:Y:S01]  /*12e40*/  IMAD.MOV.U32 R3, RZ, RZ, 0x181f ;  /* 0x0000181fff037424 */ /* 0x002fe200078e00ff */
[----:B------:R-:W-:Y:S02]  /*12e50*/  MOV R2, 0x12e70 ;  /* 0x00012e7000027802 */ /* 0x000fe40000000f00 */
[----:B---34-:R-:W-:Y:S05]  /*12e60*/  CALL.REL.NOINC `($__internal_45_$__cuda_sm70_shflsync_idx_p) ;  /* 0x0000158000007944 */ /* 0x018fea0003c00000 */
[----:B------:R-:W-:Y:S01]  /*12e70*/  MOV R8, R5 ;  /* 0x0000000500087202 */ /* 0x000fe20000000f00 */
[----:B------:R-:W-:Y:S05]  /*12e80*/  BRA `(.L_x_2936) ;  /* 0xffffc2b000007947 */ /* 0x000fea000383ffff */
.L_x_2857:
[----:B------:R-:W-:Y:S01]  /*12e90*/  IMAD.MOV.U32 R9, RZ, RZ, R7 ;  /* 0x000000ffff097224 */ /* 0x000fe200078e0007 */
[----:B------:R-:W-:Y:S01]  /*12ea0*/  MOV R5, 0x2 ;  /* 0x0000000200057802 */ /* 0x000fe20000000f00 */
[----:B-1----:R-:W-:Y:S01]  /*12eb0*/  IMAD.MOV.U32 R3, RZ, RZ, 0x181f ;  /* 0x0000181fff037424 */ /* 0x002fe200078e00ff */
[----:B------:R-:W-:Y:S02]  /*12ec0*/  MOV R2, 0x12ee0 ;  /* 0x00012ee000027802 */ /* 0x000fe40000000f00 */
[----:B--234-:R-:W-:Y:S05]  /*12ed0*/  CALL.REL.NOINC `($__internal_45_$__cuda_sm70_shflsync_idx_p) ;  /* 0x0000151000007944 */ /* 0x01cfea0003c00000 */
[----:B------:R-:W-:Y:S01]  /*12ee0*/  MOV R2, R5 ;  /* 0x0000000500027202 */ /* 0x000fe20000000f00 */
[----:B------:R-:W-:Y:S05]  /*12ef0*/  BRA `(.L_x_2937) ;  /* 0xffffc26000007947 */ /* 0x000fea000383ffff */
.L_x_2858:
[----:B------:R-:W-:Y:S01]  /*12f00*/  IMAD.MOV.U32 R9, RZ, RZ, R6 ;  /* 0x000000ffff097224 */ /* 0x000fe200078e0006 */
[----:B------:R-:W-:Y:S01]  /*12f10*/  MOV R5, 0x3 ;  /* 0x0000000300057802 */ /* 0x000fe20000000f00 */
[----:B--2---:R-:W-:Y:S01]  /*12f20*/  IMAD.MOV.U32 R3, RZ, RZ, 0x181f ;  /* 0x0000181fff037424 */ /* 0x004fe200078e00ff */
[----:B------:R-:W-:-:S02]  /*12f30*/  MOV R2, 0x12f50 ;  /* 0x00012f5000027802 */ /* 0x000fc40000000f00 */
[----:B-1-34-:R-:W-:Y:S05]  /*12f40*/  CALL.REL.NOINC `($__internal_45_$__cuda_sm70_shflsync_idx_p) ;  /* 0x000014a000007944 */ /* 0x01afea0003c00000 */
        /* <DEDUP_REMOVED lines=8> */
.L_x_2859:
[----:B------:R-:W-:Y:S01]  /*12fd0*/  IMAD.MOV.U32 R9, RZ, RZ, R6 ;  /* 0x000000ffff097224 */ /* 0x000fe200078e0006 */
[----:B------:R-:W-:Y:S01]  /*12fe0*/  MOV R5, 0x4 ;  /* 0x0000000400057802 */ /* 0x000fe20000000f00 */
[----:B--2---:R-:W-:Y:S01]  /*12ff0*/  IMAD.MOV.U32 R3, RZ, RZ, 0x181f ;  /* 0x0000181fff037424 */ /* 0x004fe200078e00ff */
[----:B------:R-:W-:Y:S02]  /*13000*/  MOV R2, 0x13020 ;  /* 0x0001302000027802 */ /* 0x000fe40000000f00 */
[----:B-1-34-:R-:W-:Y:S05]  /*13010*/  CALL.REL.NOINC `($__internal_45_$__cuda_sm70_shflsync_idx_p) ;  /* 0x000013d000007944 */ /* 0x01afea0003c00000 */
[----:B------:R-:W-:Y:S01]  /*13020*/  MOV R8, R5 ;  /* 0x0000000500087202 */ /* 0x000fe20000000f00 */
[----:B------:R-:W-:Y:S05]  /*13030*/  BRA `(.L_x_2939) ;  /* 0xffffc23000007947 */ /* 0x000fea000383ffff */
.L_x_2860:
[----:B------:R-:W-:Y:S01]  /*13040*/  IMAD.MOV.U32 R9, RZ, RZ, R7 ;  /* 0x000000ffff097224 */ /* 0x000fe200078e0007 */
[----:B------:R-:W-:Y:S01]  /*13050*/  MOV R5, 0x4 ;  /* 0x0000000400057802 */ /* 0x000fe20000000f00 */
[----:B--2---:R-:W-:Y:S01]  /*13060*/  IMAD.MOV.U32 R3, RZ, RZ, 0x181f ;  /* 0x0000181fff037424 */ /* 0x004fe200078e00ff */
[----:B------:R-:W-:Y:S02]  /*13070*/  MOV R2, 0x13090 ;  /* 0x0001309000027802 */ /* 0x000fe40000000f00 */
[----:B-1-34-:R-:W-:Y:S05]  /*13080*/  CALL.REL.NOINC `($__internal_45_$__cuda_sm70_shflsync_idx_p) ;  /* 0x0000136000007944 */ /* 0x01afea0003c00000 */
[----:B------:R-:W-:Y:S01]  /*13090*/  MOV R2, R5 ;  /* 0x0000000500027202 */ /* 0x000fe20000000f00 */
[----:B------:R-:W-:Y:S05]  /*130a0*/  BRA `(.L_x_2940) ;  /* 0xffffc1e000007947 */ /* 0x000fea000383ffff */
.L_x_2861:
        /* <DEDUP_REMOVED lines=13> */
.L_x_2862:
[----:B------:R-:W-:Y:S01]  /*13180*/  IMAD.MOV.U32 R9, RZ, RZ, R6 ;  /* 0x000000ffff097224 */ /* 0x000fe200078e0006 */
[----:B------:R-:W-:Y:S01]  /*13190*/  MOV R5, 0x6 ;  /* 0x0000000600057802 */ /* 0x000fe20000000f00 */
[----:B--2---:R-:W-:Y:S01]  /*131a0*/  IMAD.MOV.U32 R3, RZ, RZ, 0x181f ;  /* 0x0000181fff037424 */ /* 0x004fe200078e00ff */
[----:B------:R-:W-:Y:S02]  /*131b0*/  MOV R2, 0x131d0 ;  /* 0x000131d000027802 */ /* 0x000fe40000000f00 */
[----:B-1--4-:R-:W-:Y:S05]  /*131c0*/  CALL.REL.NOINC `($__internal_45_$__cuda_sm70_shflsync_idx_p) ;  /* 0x0000122000007944 */ /* 0x012fea0003c00000 */
[----:B------:R-:W-:Y:S01]  /*131d0*/  MOV R8, R5 ;  /* 0x0000000500087202 */ /* 0x000fe20000000f00 */
[----:B------:R-:W-:Y:S05]  /*131e0*/  BRA `(.L_x_2942) ;  /* 0xffffc1b000007947 */ /* 0x000fea000383ffff */
.L_x_2863:
[----:B------:R-:W-:Y:S01]  /*131f0*/  IMAD.MOV.U32 R9, RZ, RZ, R7 ;  /* 0x000000ffff097224 */ /* 0x000fe200078e0007 */
[----:B------:R-:W-:Y:S01]  /*13200*/  MOV R5, 0x6 ;  /* 0x0000000600057802 */ /* 0x000fe20000000f00 */
[----:B--2---:R-:W-:Y:S01]  /*13210*/  IMAD.MOV.U32 R3, RZ, RZ, 0x181f ;  /* 0x0000181fff037424 */ /* 0x004fe200078e00ff */
[----:B------:R-:W-:Y:S02]  /*13220*/  MOV R2, 0x13240 ;  /* 0x0001324000027802 */ /* 0x000fe40000000f00 */
[----:B-1-34-:R-:W-:Y:S05]  /*13230*/  CALL.REL.NOINC `($__internal_45_$__cuda_sm70_shflsync_idx_p) ;  /* 0x000011b000007944 */ /* 0x01afea0003c00000 */
[----:B------:R-:W-:Y:S01]  /*13240*/  MOV R2, R5 ;  /* 0x0000000500027202 */ /* 0x000fe20000000f00 */
[----:B------:R-:W-:Y:S05]  /*13250*/  BRA `(.L_x_2943) ;  /* 0xffffc16000007947 */ /* 0x000fea000383ffff */
.L_x_2864:
[----:B------:R-:W-:Y:S01]  /*13260*/  IMAD.MOV.U32 R9, RZ, RZ, R6 ;  /* 0x000000ffff097224 */ /* 0x000fe200078e0006 */
[----:B------:R-:W-:Y:S01]  /*13270*/  MOV R5, 0x7 ;  /* 0x0000000700057802 */ /* 0x000fe20000000f00 */
[----:B-1----:R-:W-:Y:S01]  /*13280*/  IMAD.MOV.U32 R3, RZ, RZ, 0x181f ;  /* 0x0000181fff037424 */ /* 0x002fe200078e00ff */
[----:B------:R-:W-:-:S02]  /*13290*/  MOV R2, 0x132b0 ;  /* 0x000132b000027802 */ /* 0x000fc40000000f00 */
[----:B--2-4-:R-:W-:Y:S05]  /*132a0*/  CALL.REL.NOINC `($__internal_45_$__cuda_sm70_shflsync_idx_p) ;  /* 0x0000114000007944 */ /* 0x014fea0003c00000 */
        /* <DEDUP_REMOVED lines=8> */
.L_x_2866:
[----:B------:R-:W-:Y:S01]  /*13330*/  IMAD.MOV.U32 R9, RZ, RZ, R13 ;  /* 0x000000ffff097224 */ /* 0x000fe200078e000d */
[----:B------:R-:W-:Y:S01]  /*13340*/  MOV R5, RZ ;  /* 0x000000ff00057202 */ /* 0x000fe20000000f00 */
[----:B------:R-:W-:Y:S01]  /*13350*/  IMAD.MOV.U32 R3, RZ, RZ, 0x1c1f ;  /* 0x00001c1fff037424 */ /* 0x000fe200078e00ff */
[----:B------:R-:W-:Y:S02]  /*13360*/  MOV R2, 0x13380 ;  /* 0x0001338000027802 */ /* 0x000fe40000000f00 */
[----:B------:R-:W-:Y:S05]  /*13370*/  CALL.REL.NOINC `($__internal_45_$__cuda_sm70_shflsync_idx_p) ;  /* 0x0000107000007944 */ /* 0x000fea0003c00000 */
[----:B------:R-:W-:Y:S01]  /*13380*/  MOV R12, R5 ;  /* 0x00000005000c7202 */ /* 0x000fe20000000f00 */
[----:B------:R-:W-:Y:S05]  /*13390*/  BRA `(.L_x_2945) ;  /* 0xffffc35000007947 */ /* 0x000fea000383ffff */
.L_x_2867:
[----:B------:R-:W-:Y:S01]  /*133a0*/  IMAD.MOV.U32 R9, RZ, RZ, R21 ;  /* 0x000000ffff097224 */ /* 0x000fe200078e0015 */
[----:B------:R-:W-:Y:S01]  /*133b0*/  MOV R5, RZ ;  /* 0x000000ff00057202 */ /* 0x000fe20000000f00 */
[----:B------:R-:W-:Y:S01]  /*133c0*/  IMAD.MOV.U32 R3, RZ, RZ, 0x1c1f ;  /* 0x00001c1fff037424 */ /* 0x000fe200078e00ff */
[----:B------:R-:W-:Y:S02]  /*133d0*/  MOV R2, 0x133f0 ;  /* 0x000133f000027802 */ /* 0x000fe40000000f00 */
[----:B-12---:R-:W-:Y:S05]  /*133e0*/  CALL.REL.NOINC `($__internal_45_$__cuda_sm70_shflsync_idx_p) ;  /* 0x0000100000007944 */ /* 0x006fea0003c00000 */
[----:B------:R-:W-:Y:S01]  /*133f0*/  MOV R2, R5 ;  /* 0x0000000500027202 */ /* 0x000fe20000000f00 */
[----:B------:R-:W-:Y:S05]  /*13400*/  BRA `(.L_x_2946) ;  /* 0xffffc30000007947 */ /* 0x000fea000383ffff */
.L_x_2870:
[----:B------:R-:W-:Y:S01]  /*13410*/  IMAD.MOV.U32 R9, RZ, RZ, R13 ;  /* 0x000000ffff097224 */ /* 0x000fe200078e000d */
[----:B------:R-:W-:Y:S01]  /*13420*/  MOV R5, 0x1 ;  /* 0x0000000100057802 */ /* 0x000fe20000000f00 */
[----:B----4-:R-:W-:Y:S01]  /*13430*/  IMAD.MOV.U32 R3, RZ, RZ, 0x1c1f ;  /* 0x00001c1fff037424 */ /* 0x010fe200078e00ff */
[----:B------:R-:W-:-:S02]  /*13440*/  MOV R2, 0x13460 ;  /* 0x0001346000027802 */ /* 0x000fc40000000f00 */
[----:B-123--:R-:W-:Y:S05]  /*13450*/  CALL.REL.NOINC `($__internal_45_$__cuda_sm70_shflsync_idx_p) ;  /* 0x00000f9000007944 */ /* 0x00efea0003c00000 */
        /* <DEDUP_REMOVED lines=8> */
.L_x_2873:
[----:B------:R-:W-:Y:S01]  /*134e0*/  IMAD.MOV.U32 R9, RZ, RZ, R13 ;  /* 0x000000ffff097224 */ /* 0x000fe200078e000d */
[----:B------:R-:W-:Y:S01]  /*134f0*/  MOV R5, 0x2 ;  /* 0x0000000200057802 */ /* 0x000fe20000000f00 */
[----:B----4-:R-:W-:Y:S01]  /*13500*/  IMAD.MOV.U32 R3, RZ, RZ, 0x1c1f ;  /* 0x00001c1fff037424 */ /* 0x010fe200078e00ff */
[----:B------:R-:W-:Y:S02]  /*13510*/  MOV R2, 0x13530 ;  /* 0x0001353000027802 */ /* 0x000fe40000000f00 */
[----:B-123--:R-:W-:Y:S05]  /*13520*/  CALL.REL.NOINC `($__internal_45_$__cuda_sm70_shflsync_idx_p) ;  /* 0x00000ec000007944 */ /* 0x00efea0003c00000 */
[----:B------:R-:W-:Y:S01]  /*13530*/  MOV R12, R5 ;  /* 0x00000005000c7202 */ /* 0x000fe20000000f00 */
[----:B------:R-:W-:Y:S05]  /*13540*/  BRA `(.L_x_2948) ;  /* 0xffffc78000007947 */ /* 0x000fea000383ffff */
.L_x_2874:
[----:B------:R-:W-:Y:S01]  /*13550*/  IMAD.MOV.U32 R9, RZ, RZ, R21 ;  /* 0x000000ffff097224 */ /* 0x000fe200078e0015 */
[----:B------:R-:W-:Y:S01]  /*13560*/  MOV R5, 0x2 ;  /* 0x0000000200057802 */ /* 0x000fe20000000f00 */
[----:B----4-:R-:W-:Y:S01]  /*13570*/  IMAD.MOV.U32 R3, RZ, RZ, 0x1c1f ;  /* 0x00001c1fff037424 */ /* 0x010fe200078e00ff */
[----:B------:R-:W-:Y:S02]  /*13580*/  MOV R2, 0x135a0 ;  /* 0x000135a000027802 */ /* 0x000fe40000000f00 */
[----:B-123--:R-:W-:Y:S05]  /*13590*/  CALL.REL.NOINC `($__internal_45_$__cuda_sm70_shflsync_idx_p) ;  /* 0x00000e5000007944 */ /* 0x00efea0003c00000 */
[----:B------:R-:W-:Y:S01]  /*135a0*/  MOV R2, R5 ;  /* 0x0000000500027202 */ /* 0x000fe20000000f00 */
[----:B------:R-:W-:Y:S05]  /*135b0*/  BRA `(.L_x_2949) ;  /* 0xffffc73000007947 */ /* 0x000fea000383ffff */
.L_x_2877:
[----:B------:R-:W-:Y:S01]  /*135c0*/  IMAD.MOV.U32 R9, RZ, RZ, R13 ;  /* 0x000000ffff097224 */ /* 0x000fe200078e000d */
[----:B------:R-:W-:Y:S01]  /*135d0*/  MOV R5, 0x3 ;  /* 0x0000000300057802 */ /* 0x000fe20000000f00 */
[----:B--2---:R-:W-:Y:S01]  /*135e0*/  IMAD.MOV.U32 R3, RZ, RZ, 0x1c1f ;  /* 0x00001c1fff037424 */ /* 0x004fe200078e00ff */
[----:B-1----:R-:W-:-:S02]  /*135f0*/  MOV R2, 0x13610 ;  /* 0x0001361000027802 */ /* 0x002fc40000000f00 */
[----:B---34-:R-:W-:Y:S05]  /*13600*/  CALL.REL.NOINC `($__internal_45_$__cuda_sm70_shflsync_idx_p) ;  /* 0x00000de000007944 */ /* 0x018fea0003c00000 */
        /* <DEDUP_REMOVED lines=8> */
.L_x_2881:
[----:B------:R-:W-:Y:S01]  /*13690*/  IMAD.MOV.U32 R9, RZ, RZ, R6 ;  /* 0x000000ffff097224 */ /* 0x000fe200078e0006 */
[----:B------:R-:W-:Y:S01]  /*136a0*/  MOV R5, RZ ;  /* 0x000000ff00057202 */ /* 0x000fe20000000f00 */
[----:B------:R-:W-:Y:S01]  /*136b0*/  IMAD.MOV.U32 R3, RZ, RZ, 0x181f ;  /* 0x0000181fff037424 */ /* 0x000fe200078e00ff */
[----:B------:R-:W-:Y:S02]  /*136c0*/  MOV R2, 0x136e0 ;  /* 0x000136e000027802 */ /* 0x000fe40000000f00 */
[----:B------:R-:W-:Y:S05]  /*136d0*/  CALL.REL.NOINC `($__internal_45_$__cuda_sm70_shflsync_idx_p) ;  /* 0x00000d1000007944 */ /* 0x000fea0003c00000 */
[----:B------:R-:W-:Y:S01]  /*136e0*/  MOV R8, R5 ;  /* 0x0000000500087202 */ /* 0x000fe20000000f00 */
[----:B------:R-:W-:Y:S05]  /*136f0*/  BRA `(.L_x_2951) ;  /* 0xffffd27000007947 */ /* 0x000fea000383ffff */
.L_x_2882:
[----:B------:R-:W-:Y:S01]  /*13700*/  IMAD.MOV.U32 R9, RZ, RZ, R7 ;  /* 0x000000ffff097224 */ /* 0x000fe200078e0007 */
[----:B------:R-:W-:Y:S01]  /*13710*/  MOV R5, RZ ;  /* 0x000000ff00057202 */ /* 0x000fe20000000f00 */
[----:B------:R-:W-:Y:S01]  /*13720*/  IMAD.MOV.U32 R3, RZ, RZ, 0x181f ;  /* 0x0000181fff037424 */ /* 0x000fe200078e00ff */
[----:B------:R-:W-:Y:S02]  /*13730*/  MOV R2, 0x13750 ;  /* 0x0001375000027802 */ /* 0x000fe40000000f00 */
[----:B-12---:R-:W-:Y:S05]  /*13740*/  CALL.REL.NOINC `($__internal_45_$__cuda_sm70_shflsync_idx_p) ;  /* 0x00000ca000007944 */ /* 0x006fea0003c00000 */
[----:B------:R-:W-:Y:S01]  /*13750*/  MOV R2, R5 ;  /* 0x0000000500027202 */ /* 0x000fe20000000f00 */
[----:B------:R-:W-:Y:S05]  /*13760*/  BRA `(.L_x_2952) ;  /* 0xffffd22000007947 */ /* 0x000fea000383ffff */
.L_x_2883:
        /* <DEDUP_REMOVED lines=13> */
.L_x_2884:
[----:B------:R-:W-:Y:S01]  /*13840*/  IMAD.MOV.U32 R9, RZ, RZ, R6 ;  /* 0x000000ffff097224 */ /* 0x000fe200078e0006 */
[----:B------:R-:W-:Y:S01]  /*13850*/  MOV R5, 0x2 ;  /* 0x0000000200057802 */ /* 0x000fe20000000f00 */
[----:B-1----:R-:W-:Y:S01]  /*13860*/  IMAD.MOV.U32 R3, RZ, RZ, 0x181f ;  /* 0x0000181fff037424 */ /* 0x002fe200078e00ff */
[----:B------:R-:W-:Y:S02]  /*13870*/  MOV R2, 0x13890 ;  /* 0x0001389000027802 */ /* 0x000fe40000000f00 */
[----:B---34-:R-:W-:Y:S05]  /*13880*/  CALL.REL.NOINC `($__internal_45_$__cuda_sm70_shflsync_idx_p) ;  /* 0x00000b6000007944 */ /* 0x018fea0003c00000 */
[----:B------:R-:W-:Y:S01]  /*13890*/  MOV R8, R5 ;  /* 0x0000000500087202 */ /* 0x000fe20000000f00 */
[----:B------:R-:W-:Y:S05]  /*138a0*/  BRA `(.L_x_2954) ;  /* 0xffffd1f000007947 */ /* 0x000fea000383ffff */
.L_x_2885:
[----:B------:R-:W-:Y:S01]  /*138b0*/  IMAD.MOV.U32 R9, RZ, RZ, R7 ;  /* 0x000000ffff097224 */ /* 0x000fe200078e0007 */
[----:B------:R-:W-:Y:S01]  /*138c0*/  MOV R5, 0x2 ;  /* 0x0000000200057802 */ /* 0x000fe20000000f00 */
[----:B-1----:R-:W-:Y:S01]  /*138d0*/  IMAD.MOV.U32 R3, RZ, RZ, 0x181f ;  /* 0x0000181fff037424 */ /* 0x002fe200078e00ff */
[----:B------:R-:W-:Y:S02]  /*138e0*/  MOV R2, 0x13900 ;  /* 0x0001390000027802 */ /* 0x000fe40000000f00 */
[----:B--234-:R-:W-:Y:S05]  /*138f0*/  CALL.REL.NOINC `($__internal_45_$__cuda_sm70_shflsync_idx_p) ;  /* 0x00000af000007944 */ /* 0x01cfea0003c00000 */
[----:B------:R-:W-:Y:S01]  /*13900*/  MOV R2, R5 ;  /* 0x0000000500027202 */ /* 0x000fe20000000f00 */
[----:B------:R-:W-:Y:S05]  /*13910*/  BRA `(.L_x_2955) ;  /* 0xffffd1a000007947 */ /* 0x000fea000383ffff */
.L_x_2886:
        /* <DEDUP_REMOVED lines=13> */
.L_x_2887:
[----:B------:R-:W-:Y:S01]  /*139f0*/  IMAD.MOV.U32 R9, RZ, RZ, R6 ;  /* 0x000000ffff097224 */ /* 0x000fe200078e0006 */
[----:B------:R-:W-:Y:S01]  /*13a00*/  MOV R5, 0x4 ;  /* 0x0000000400057802 */ /* 0x000fe20000000f00 */
[----:B--2---:R-:W-:Y:S01]  /*13a10*/  IMAD.MOV.U32 R3, RZ, RZ, 0x181f ;  /* 0x0000181fff037424 */ /* 0x004fe200078e00ff */
[----:B------:R-:W-:Y:S02]  /*13a20*/  MOV R2, 0x13a40 ;  /* 0x00013a4000027802 */ /* 0x000fe40000000f00 */
[----:B-1-34-:R-:W-:Y:S05]  /*13a30*/  CALL.REL.NOINC `($__internal_45_$__cuda_sm70_shflsync_idx_p) ;  /* 0x000009b000007944 */ /* 0x01afea0003c00000 */
[----:B------:R-:W-:Y:S01]  /*13a40*/  MOV R8, R5 ;  /* 0x0000000500087202 */ /* 0x000fe20000000f00 */
[----:B------:R-:W-:Y:S05]  /*13a50*/  BRA `(.L_x_2957) ;  /* 0xffffd17000007947 */ /* 0x000fea000383ffff */
.L_x_2888:
[----:B------:R-:W-:Y:S01]  /*13a60*/  IMAD.MOV.U32 R9, RZ, RZ, R7 ;  /* 0x000000ffff097224 */ /* 0x000fe200078e0007 */
[----:B------:R-:W-:Y:S01]  /*13a70*/  MOV R5, 0x4 ;  /* 0x0000000400057802 */ /* 0x000fe20000000f00 */
[----:B--2---:R-:W-:Y:S01]  /*13a80*/  IMAD.MOV.U32 R3, RZ, RZ, 0x181f ;  /* 0x0000181fff037424 */ /* 0x004fe200078e00ff */
[----:B------:R-:W-:Y:S02]  /*13a90*/  MOV R2, 0x13ab0 ;  /* 0x00013ab000027802 */ /* 0x000fe40000000f00 */
[----:B-1-34-:R-:W-:Y:S05]  /*13aa0*/  CALL.REL.NOINC `($__internal_45_$__cuda_sm70_shflsync_idx_p) ;  /* 0x0000094000007944 */ /* 0x01afea0003c00000 */
[----:B------:R-:W-:Y:S01]  /*13ab0*/  MOV R2, R5 ;  /* 0x0000000500027202 */ /* 0x000fe20000000f00 */
[----:B------:R-:W-:Y:S05]  /*13ac0*/  BRA `(.L_x_2958) ;  /* 0xffffd12000007947 */ /* 0x000fea000383ffff */
.L_x_2889:
        /* <DEDUP_REMOVED lines=13> */
.L_x_2890:
[----:B------:R-:W-:Y:S01]  /*13ba0*/  IMAD.MOV.U32 R9, RZ, RZ, R6 ;  /* 0x000000ffff097224 */ /* 0x000fe200078e0006 */
[----:B------:R-:W-:Y:S01]  /*13bb0*/  MOV R5, 0x6 ;  /* 0x0000000600057802 */ /* 0x000fe20000000f00 */
[----:B--2---:R-:W-:Y:S01]  /*13bc0*/  IMAD.MOV.U32 R3, RZ, RZ, 0x181f ;  /* 0x0000181fff037424 */ /* 0x004fe200078e00ff */
[----:B------:R-:W-:Y:S02]  /*13bd0*/  MOV R2, 0x13bf0 ;  /* 0x00013bf000027802 */ /* 0x000fe40000000f00 */
[----:B-1--4-:R-:W-:Y:S05]  /*13be0*/  CALL.REL.NOINC `($__internal_45_$__cuda_sm70_shflsync_idx_p) ;  /* 0x0000080000007944 */ /* 0x012fea0003c00000 */
[----:B------:R-:W-:Y:S01]  /*13bf0*/  MOV R8, R5 ;  /* 0x0000000500087202 */ /* 0x000fe20000000f00 */
[----:B------:R-:W-:Y:S05]  /*13c00*/  BRA `(.L_x_2960) ;  /* 0xffffd0f000007947 */ /* 0x000fea000383ffff */
.L_x_2891:
[----:B------:R-:W-:Y:S01]  /*13c10*/  IMAD.MOV.U32 R9, RZ, RZ, R7 ;  /* 0x000000ffff097224 */ /* 0x000fe200078e0007 */
[----:B------:R-:W-:Y:S01]  /*13c20*/  MOV R5, 0x6 ;  /* 0x0000000600057802 */ /* 0x000fe20000000f00 */
[----:B--2---:R-:W-:Y:S01]  /*13c30*/  IMAD.MOV.U32 R3, RZ, RZ, 0x181f ;  /* 0x0000181fff037424 */ /* 0x004fe200078e00ff */
[----:B------:R-:W-:Y:S02]  /*13c40*/  MOV R2, 0x13c60 ;  /* 0x00013c6000027802 */ /* 0x000fe40000000f00 */
[----:B-1-34-:R-:W-:Y:S05]  /*13c50*/  CALL.REL.NOINC `($__internal_45_$__cuda_sm70_shflsync_idx_p) ;  /* 0x0000079000007944 */ /* 0x01afea0003c00000 */
[----:B------:R-:W-:Y:S01]  /*13c60*/  MOV R2, R5 ;  /* 0x0000000500027202 */ /* 0x000fe20000000f00 */
[----:B------:R-:W-:Y:S05]  /*13c70*/  BRA `(.L_x_2961) ;  /* 0xffffd0a000007947 */ /* 0x000fea000383ffff */
.L_x_2892:
        /* <DEDUP_REMOVED lines=13> */
.L_x_2894:
[----:B------:R-:W-:Y:S01]  /*13d50*/  IMAD.MOV.U32 R9, RZ, RZ, R70 ;  /* 0x000000ffff097224 */ /* 0x000fe200078e0046 */
[----:B------:R-:W-:Y:S01]  /*13d60*/  MOV R5, RZ ;  /* 0x000000ff00057202 */ /* 0x000fe20000000f00 */
[----:B----4-:R-:W-:Y:S01]  /*13d70*/  IMAD.MOV.U32 R3, RZ, RZ, 0x1f ;  /* 0x0000001fff037424 */ /* 0x010fe200078e00ff */
[----:B------:R-:W-:Y:S02]  /*13d80*/  MOV R2, 0x13da0 ;  /* 0x00013da000027802 */ /* 0x000fe40000000f00 */
[----:B------:R-:W-:Y:S05]  /*13d90*/  CALL.REL.NOINC `($__internal_45_$__cuda_sm70_shflsync_idx_p) ;  /* 0x0000065000007944 */ /* 0x000fea0003c00000 */
[----:B------:R-:W-:Y:S01]  /*13da0*/  MOV R10, R5 ;  /* 0x00000005000a7202 */ /* 0x000fe20000000f00 */
[----:B------:R-:W-:Y:S05]  /*13db0*/  BRA `(.L_x_2963) ;  /* 0xffffd15000007947 */ /* 0x000fea000383ffff */
.L_x_2895:
[----:B------:R-:W-:Y:S01]  /*13dc0*/  IMAD.MOV.U32 R9, RZ, RZ, R70 ;  /* 0x000000ffff097224 */ /* 0x000fe200078e0046 */
[----:B------:R-:W-:Y:S01]  /*13dd0*/  MOV R5, 0x1 ;  /* 0x0000000100057802 */ /* 0x000fe20000000f00 */
[----:B----4-:R-:W-:Y:S01]  /*13de0*/  IMAD.MOV.U32 R3, RZ, RZ, 0x1f ;  /* 0x0000001fff037424 */ /* 0x010fe200078e00ff */
[----:B------:R-:W-:Y:S02]  /*13df0*/  MOV R2, 0x13e10 ;  /* 0x00013e1000027802 */ /* 0x000fe40000000f00 */
[----:B-12---:R-:W-:Y:S05]  /*13e00*/  CALL.REL.NOINC `($__internal_45_$__cuda_sm70_shflsync_idx_p) ;  /* 0x000005e000007944 */ /* 0x006fea0003c00000 */
[----:B------:R-:W-:Y:S01]  /*13e10*/  MOV R8, R5 ;  /* 0x0000000500087202 */ /* 0x000fe20000000f00 */
[----:B------:R-:W-:Y:S05]  /*13e20*/  BRA `(.L_x_2964) ;  /* 0xffffd10000007947 */ /* 0x000fea000383ffff */
.L_x_2896:
[----:B------:R-:W-:Y:S02]  /*13e30*/  MOV R2, 0x1 ;  /* 0x0000000100027802 */ /* 0x000fe40000000f00 */
[----:B------:R-:W-:-:S02]  /*13e40*/  MOV R3, 0x13e60 ;  /* 0x00013e6000037802 */ /* 0x000fc40000000f00 */
[----:B-123--:R-:W-:Y:S05]  /*13e50*/  CALL.REL.NOINC `($__internal_46_$__cuda_sm70_shflsync_up_p) ;  /* 0x000005e000007944 */ /* 0x00efea0003c00000 */
[----:B------:R-:W-:Y:S05]  /*13e60*/  BRA `(.L_x_2965) ;  /* 0xffffd1f000007947 */ /* 0x000fea000383ffff */
.L_x_2897:
[----:B------:R-:W-:Y:S02]  /*13e70*/  MOV R2, 0x2 ;  /* 0x0000000200027802 */ /* 0x000fe40000000f00 */
[----:B------:R-:W-:-:S02]  /*13e80*/  MOV R3, 0x13ea0 ;  /* 0x00013ea000037802 */ /* 0x000fc40000000f00 */
[----:B-12---:R-:W-:Y:S05]  /*13e90*/  CALL.REL.NOINC `($__internal_46_$__cuda_sm70_shflsync_up_p) ;  /* 0x000005a000007944 */ /* 0x006fea0003c00000 */
        /* <DEDUP_REMOVED lines=24> */
.L_x_2901:
[----:B------:R-:W-:Y:S02]  /*14020*/  MOV R2, 0x1 ;  /* 0x0000000100027802 */ /* 0x000fe40000000f00 */
[----:B------:R-:W-:Y:S02]  /*14030*/  MOV R3, 0x14050 ;  /* 0x0001405000037802 */ /* 0x000fe40000000f00 */
[----:B------:R-:W-:Y:S05]  /*14040*/  CALL.REL.NOINC `($__internal_46_$__cuda_sm70_shflsync_up_p) ;  /* 0x000003f000007944 */ /* 0x000fea0003c00000 */
[----:B------:R-:W-:Y:S01]  /*14050*/  MOV R2, R4 ;  /* 0x0000000400027202 */ /* 0x000fe20000000f00 */
[----:B------:R-:W-:Y:S05]  /*14060*/  BRA `(.L_x_2967) ;  /* 0xffffd25000007947 */ /* 0x000fea000383ffff */
.L_x_2902:
        /* <DEDUP_REMOVED lines=27> */
.L_x_2904:
[----:B------:R-:W-:Y:S02]  /*14220*/  SEL R0, RZ, 0x1, P0 ;  /* 0x00000001ff007807 */ /* 0x000fe40000000000 */
[----:B------:R-:W-:Y:S02]  /*14230*/  MOV R2, 0x14250 ;  /* 0x0001425000027802 */ /* 0x000fe40000000f00 */
[----:B---3--:R-:W-:Y:S05]  /*14240*/  CALL.REL.NOINC `($__internal_47_$__cuda_sm70_votesync_ballot) ;  /* 0x0000026000007944 */ /* 0x008fea0003c00000 */
[----:B------:R-:W-:Y:S01]  /*14250*/  MOV R8, R0 ;  /* 0x0000000000087202 */ /* 0x000fe20000000f00 */
[----:B------:R-:W-:Y:S05]  /*14260*/  BRA `(.L_x_2969) ;  /* 0xffffd1e000007947 */ /* 0x000fea000383ffff */
.L_x_2905:
[----:B------:R-:W-:Y:S01]  /*14270*/  IMAD.MOV.U32 R9, RZ, RZ, R6 ;  /* 0x000000ffff097224 */ /* 0x000fe200078e0006 */
[----:B------:R-:W-:Y:S01]  /*14280*/  MOV R5, R0 ;  /* 0x0000000000057202 */ /* 0x000fe20000000f00 */
[----:B------:R-:W-:Y:S01]  /*14290*/  IMAD.MOV.U32 R3, RZ, RZ, 0x1f ;  /* 0x0000001fff037424 */ /* 0x000fe200078e00ff */
[----:B-1----:R-:W-:Y:S02]  /*142a0*/  MOV R2, 0x142c0 ;  /* 0x000142c000027802 */ /* 0x002fe40000000f00 */
[----:B---3--:R-:W-:Y:S05]  /*142b0*/  CALL.REL.NOINC `($__internal_45_$__cuda_sm70_shflsync_idx_p) ;  /* 0x0000013000007944 */ /* 0x008fea0003c00000 */
[----:B------:R-:W-:Y:S01]  /*142c0*/  IMAD.MOV.U32 R11, RZ, RZ, R5 ;  /* 0x000000ffff0b7224 */ /* 0x000fe200078e0005 */
[----:B------:R-:W-:Y:S01]  /*142d0*/  MOV R5, R0 ;  /* 0x0000000000057202 */ /* 0x000fe20000000f00 */
[----:B------:R-:W-:Y:S01]  /*142e0*/  IMAD.MOV.U32 R9, RZ, RZ, R7 ;  /* 0x000000ffff097224 */ /* 0x000fe200078e0007 */
[----:B------:R-:W-:-:S02]  /*142f0*/  MOV R3, 0x1f ;  /* 0x0000001f00037802 */ /* 0x000fc40000000f00 */
[----:B------:R-:W-:Y:S02]  /*14300*/  MOV R2, 0x14320 ;  /* 0x0001432000027802 */ /* 0x000fe40000000f00 */
[----:B------:R-:W-:Y:S05]  /*14310*/  CALL.REL.NOINC `($__internal_45_$__cuda_sm70_shflsync_idx_p) ;  /* 0x000000d000007944 */ /* 0x000fea0003c00000 */
[----:B------:R-:W-:Y:S01]  /*14320*/  MOV R7, R5 ;  /* 0x0000000500077202 */ /* 0x000fe20000000f00 */
[----:B------:R-:W-:Y:S05]  /*14330*/  BRA `(.L_x_2970) ;  /* 0xffffd18000007947 */ /* 0x000fea000383ffff */
.L_x_2908:
[----:B------:R-:W-:Y:S01]  /*14340*/  IMAD.MOV.U32 R9, RZ, RZ, R4 ;  /* 0x000000ffff097224 */ /* 0x000fe200078e0004 */
[----:B------:R-:W-:Y:S01]  /*14350*/  MOV R5, R0 ;  /* 0x0000000000057202 */ /* 0x000fe20000000f00 */
[----:B------:R-:W-:Y:S01]  /*14360*/  IMAD.MOV.U32 R3, RZ, RZ, 0x1f ;  /* 0x0000001fff037424 */ /* 0x000fe200078e00ff */
[----:B-1----:R-:W-:Y:S02]  /*14370*/  MOV R2, 0x14390 ;  /* 0x0001439000027802 */ /* 0x002fe40000000f00 */
[----:B---34-:R-:W-:Y:S05]  /*14380*/  CALL.REL.NOINC `($__internal_45_$__cuda_sm70_shflsync_idx_p) ;  /* 0x0000006000007944 */ /* 0x018fea0003c00000 */
[----:B------:R-:W-:Y:S01]  /*14390*/  MOV R13, R5 ;  /* 0x00000005000d7202 */ /* 0x000fe20000000f00 */
[----:B------:R-:W-:Y:S05]  /*143a0*/  BRA `(.L_x_2907) ;  /* 0xffffd17000007947 */ /* 0x000fea000383ffff */
        .weak           $__internal_44_$__cuda_sm70_shflsync_bfly_p
        .type           $__internal_44_$__cuda_sm70_shflsync_bfly_p,@function
        .size           $__internal_44_$__cuda_sm70_shflsync_bfly_p,($__internal_45_$__cuda_sm70_shflsync_idx_p - $__internal_44_$__cuda_sm70_shflsync_bfly_p)
$__internal_44_$__cuda_sm70_shflsync_bfly_p:
[----:B------:R-:W-:Y:S04]  /*143b0*/  WARPSYNC R8 ;  /* 0x0000000800007348 */ /* 0x000fe80003800000 */
[----:B------:R1:W2:Y:S02]  /*143c0*/  SHFL.BFLY PT, R0, R0, R3, R9 ;  /* 0x0c00000300007389 */ /* 0x0002a400000e0009 */
[----:B-1----:R-:W-:-:S04]  /*143d0*/  MOV R3, 0x0 ;  /* 0x0000000000037802 */ /* 0x002fc80000000f00 */
[----:B--2---:R-:W-:Y:S05]  /*143e0*/  RET.REL.NODEC R2 `(_ZN7cutlass13device_kernelIN5flash19enable_sm80_to_sm89INS1_16FlashAttnFwdSm80INS1_25CollectiveMainloopFwdSm80ILi4ELi1ELb0EN4cute5tupleIJNS5_1CILi128EEENS7_ILi80EEENS7_ILi64EEEEEELi64ENS_10bfloat16_tEfNS_4arch4Sm80ELb1ELb0ELb0ELb1ELb0ELb0ELb1ELb1EEENS1_21CollectiveEpilogueFwdINS6_IJS8_SA_S9_EEENS6_IJNS7_ILi1EEESI_SI_EEESC_SE_Li128ELb1ELb1ELb1ELb0EEENS1_36VarlenDynamicPersistentTileSchedulerILi128ELi80ELi128ELi128ELb1ELb1ELb0ELb1ELb1ELb1EEEEEEEEEvNT_6ParamsE) ;  /* 0xfffebc1002007950 */ /* 0x004fea0003c3ffff */
        .weak           $__internal_45_$__cuda_sm70_shflsync_idx_p
        .type           $__internal_45_$__cuda_sm70_shflsync_idx_p,@function
        .size           $__internal_45_$__cuda_sm70_shflsync_idx_p,($__internal_46_$__cuda_sm70_shflsync_up_p - $__internal_45_$__cuda_sm70_shflsync_idx_p)
$__internal_45_$__cuda_sm70_shflsync_idx_p:
[----:B------:R-:W-:-:S04]  /*143f0*/  MOV R16, 0xffffffff ;  /* 0xffffffff00107802 */ /* 0x000fc80000000f00 */
[----:B------:R-:W-:Y:S04]  /*14400*/  WARPSYNC R16 ;  /* 0x0000001000007348 */ /* 0x000fe80003800000 */
[----:B------:R1:W2:Y:S02]  /*14410*/  SHFL.IDX PT, R5, R9, R5, R3 ;  /* 0x0000000509057389 */ /* 0x0002a400000e0003 */
[----:B-1----:R-:W-:-:S04]  /*14420*/  MOV R3, 0x0 ;  /* 0x0000000000037802 */ /* 0x002fc80000000f00 */
[----:B--2---:R-:W-:Y:S05]  /*14430*/  RET.REL.NODEC R2 `(_ZN7cutlass13device_kernelIN5flash19enable_sm80_to_sm89INS1_16FlashAttnFwdSm80INS1_25CollectiveMainloopFwdSm80ILi4ELi1ELb0EN4cute5tupleIJNS5_1CILi128EEENS7_ILi80EEENS7_ILi64EEEEEELi64ENS_10bfloat16_tEfNS_4arch4Sm80ELb1ELb0ELb0ELb1ELb0ELb0ELb1ELb1EEENS1_21CollectiveEpilogueFwdINS6_IJS8_SA_S9_EEENS6_IJNS7_ILi1EEESI_SI_EEESC_SE_Li128ELb1ELb1ELb1ELb0EEENS1_36VarlenDynamicPersistentTileSchedulerILi128ELi80ELi128ELi128ELb1ELb1ELb0ELb1ELb1ELb1EEEEEEEEEvNT_6ParamsE) ;  /* 0xfffebbc002007950 */ /* 0x004fea0003c3ffff */
        .weak           $__internal_46_$__cuda_sm70_shflsync_up_p
        .type           $__internal_46_$__cuda_sm70_shflsync_up_p,@function
        .size           $__internal_46_$__cuda_sm70_shflsync_up_p,($__internal_47_$__cuda_sm70_votesync_ballot - $__internal_46_$__cuda_sm70_shflsync_up_p)
$__internal_46_$__cuda_sm70_shflsync_up_p:
[----:B------:R-:W-:Y:S02]  /*14440*/  IMAD.MOV.U32 R4, RZ, RZ, RZ ;  /* 0x000000ffff047224 */ /* 0x000fe400078e00ff */
[----:B------:R-:W-:-:S04]  /*14450*/  IMAD.MOV.U32 R9, RZ, RZ, -0x1 ;  /* 0xffffffffff097424 */ /* 0x000fc800078e00ff */
[----:B------:R-:W-:Y:S04]  /*14460*/  WARPSYNC R9 ;  /* 0x0000000900007348 */ /* 0x000fe80003800000 */
[----:B------:R1:W2:Y:S02]  /*14470*/  SHFL.UP PT, R4, R0, R2, R4 ;  /* 0x0400000200047389 */ /* 0x0002a400000e0004 */
[----:B-1----:R-:W-:Y:S02]  /*14480*/  MOV R2, R3 ;  /* 0x0000000300027202 */ /* 0x002fe40000000f00 */
[----:B------:R-:W-:-:S04]  /*14490*/  MOV R3, 0x0 ;  /* 0x0000000000037802 */ /* 0x000fc80000000f00 */
[----:B--2---:R-:W-:Y:S05]  /*144a0*/  RET.REL.NODEC R2 `(_ZN7cutlass13device_kernelIN5flash19enable_sm80_to_sm89INS1_16FlashAttnFwdSm80INS1_25CollectiveMainloopFwdSm80ILi4ELi1ELb0EN4cute5tupleIJNS5_1CILi128EEENS7_ILi80EEENS7_ILi64EEEEEELi64ENS_10bfloat16_tEfNS_4arch4Sm80ELb1ELb0ELb0ELb1ELb0ELb0ELb1ELb1EEENS1_21CollectiveEpilogueFwdINS6_IJS8_SA_S9_EEENS6_IJNS7_ILi1EEESI_SI_EEESC_SE_Li128ELb1ELb1ELb1ELb0EEENS1_36VarlenDynamicPersistentTileSchedulerILi128ELi80ELi128ELi128ELb1ELb1ELb0ELb1ELb1ELb1EEEEEEEEEvNT_6ParamsE) ;  /* 0xfffebb5002007950 */ /* 0x004fea0003c3ffff */
        .weak           $__internal_47_$__cuda_sm70_votesync_ballot
        .type           $__internal_47_$__cuda_sm70_votesync_ballot,@function
        .size           $__internal_47_$__cuda_sm70_votesync_ballot,(.L_x_3288 - $__internal_47_$__cuda_sm70_votesync_ballot)
$__internal_47_$__cuda_sm70_votesync_ballot:
[----:B------:R-:W-:Y:S01]  /*144b0*/  ISETP.NE.U32.AND P0, PT, R0, 0x1, PT ;  /* 0x000000010000780c */ /* 0x000fe20003f05070 */
[----:B------:R-:W-:-:S04]  /*144c0*/  IMAD.MOV.U32 R3, RZ, RZ, -0x1 ;  /* 0xffffffffff037424 */ /* 0x000fc800078e00ff */
[----:B------:R-:W-:Y:S08]  /*144d0*/  WARPSYNC R3 ;  /* 0x0000000300007348 */ /* 0x000ff00003800000 */
[----:B------:R-:W-:-:S04]  /*144e0*/  VOTE.ANY R0, PT, !P0 ;  /* 0x0000000000007806 */ /* 0x000fc800040e0100 */
[----:B------:R-:W-:Y:S01]  /*144f0*/  LOP3.LUT R0, R0, R3, RZ, 0xc0, !PT ;  /* 0x0000000300007212 */ /* 0x000fe200078ec0ff */
[----:B------:R-:W-:-:S04]  /*14500*/  IMAD.MOV.U32 R3, RZ, RZ, 0x0 ;  /* 0x00000000ff037424 */ /* 0x000fc800078e00ff */
[----:B------:R-:W-:Y:S05]  /*14510*/  RET.REL.NODEC R2 `(_ZN7cutlass13device_kernelIN5flash19enable_sm80_to_sm89INS1_16FlashAttnFwdSm80INS1_25CollectiveMainloopFwdSm80ILi4ELi1ELb0EN4cute5tupleIJNS5_1CILi128EEENS7_ILi80EEENS7_ILi64EEEEEELi64ENS_10bfloat16_tEfNS_4arch4Sm80ELb1ELb0ELb0ELb1ELb0ELb0ELb1ELb1EEENS1_21CollectiveEpilogueFwdINS6_IJS8_SA_S9_EEENS6_IJNS7_ILi1EEESI_SI_EEESC_SE_Li128ELb1ELb1ELb1ELb0EEENS1_36VarlenDynamicPersistentTileSchedulerILi128ELi80ELi128ELi128ELb1ELb1ELb0ELb1ELb1ELb1EEEEEEEEEvNT_6ParamsE) ;  /* 0xfffebae002007950 */ /* 0x000fea0003c3ffff */
.L_x_2971:
        /* <DEDUP_REMOVED lines=14> */
.L_x_3288:


//--------------------- .text._ZN7cutlass13device_kernelIN5flash19enable_sm80_to_sm89INS1_16FlashAttnFwdSm80INS1_25CollectiveMainloopFwdSm80ILi4ELi1ELb0EN4cute5tupleIJNS5_1CILi128EEENS7_ILi80EEENS7_ILi64EEEEEELi64ENS_10bfloat16_tEfNS_4arch4Sm80ELb1ELb0ELb0ELb1ELb0ELb1ELb1ELb1EEENS1_21CollectiveEpilogueFwdINS6_IJS8_SA_S9_EEENS6_IJNS7_ILi1EEESI_SI_EEESC_SE_Li128ELb1ELb1ELb1ELb0EEENS1_36VarlenDynamicPersistentTileSchedulerILi128ELi80ELi128ELi128ELb1ELb1ELb0ELb1ELb1ELb1EEEEEEEEEvNT_6ParamsE --------------------------
	.section	.text._ZN7cutlass13device_kernelIN5flash19enable_sm80_to_sm89INS1_16FlashAttnFwdSm80INS1_25CollectiveMainloopFwdSm80ILi4ELi1ELb0EN4cute5tupleIJNS5_1CILi128EEENS7_ILi80EEENS7_ILi64EEEEEELi64ENS_10bfloat16_tEfNS_4arch4Sm80ELb1ELb0ELb0ELb1ELb0ELb1ELb1ELb1EEENS1_21CollectiveEpilogueFwdINS6_IJS8_SA_S9_EEENS6_IJNS7_ILi1EEESI_SI_EEESC_SE_Li128ELb1ELb1ELb1ELb0EEENS1_36VarlenDynamicPersistentTileSchedulerILi128ELi80ELi128ELi128ELb1ELb1ELb0ELb1ELb1ELb1EEEEEEEEEvNT_6ParamsE,"ax",@progbits
	.sectioninfo	@"SHI_REGISTERS=255"
	.align	128
.text._ZN7cutlass13device_kernelIN5flash19enable_sm80_to_sm89INS1_16FlashAttnFwdSm80INS1_25CollectiveMainloopFwdSm80ILi4ELi1ELb0EN4cute5tupleIJNS5_1CILi128EEENS7_ILi80EEENS7_ILi64EEEEEELi64ENS_10bfloat16_tEfNS_4arch4Sm80ELb1ELb0ELb0ELb1ELb0ELb1ELb1ELb1EEENS1_21CollectiveEpilogueFwdINS6_IJS8_SA_S9_EEENS6_IJNS7_ILi1EEESI_SI_EEESC_SE_Li128ELb1ELb1ELb1ELb0EEENS1_36VarlenDynamicPersistentTileSchedulerILi128ELi80ELi128ELi128ELb1ELb1ELb0ELb1ELb1ELb1EEEEEEEEEvNT_6ParamsE:
        .type           _ZN7cutlass13device_kernelIN5flash19enable_sm80_to_sm89INS1_16FlashAttnFwdSm80INS1_25CollectiveMainloopFwdSm80ILi4ELi1ELb0EN4cute5tupleIJNS5_1CILi128EEENS7_ILi80EEENS7_ILi64EEEEEELi64ENS_10bfloat16_tEfNS_4arch4Sm80ELb1ELb0ELb0ELb1ELb0ELb1ELb1ELb1EEENS1_21CollectiveEpilogueFwdINS6_IJS8_SA_S9_EEENS6_IJNS7_ILi1EEESI_SI_EEESC_SE_Li128ELb1ELb1ELb1ELb0EEENS1_36VarlenDynamicPersistentTileSchedulerILi128ELi80ELi128ELi128ELb1ELb1ELb0ELb1ELb1ELb1EEEEEEEEEvNT_6ParamsE,@function
        .size           _ZN7cutlass13device_kernelIN5flash19enable_sm80_to_sm89INS1_16FlashAttnFwdSm80INS1_25CollectiveMainloopFwdSm80ILi4ELi1ELb0EN4cute5tupleIJNS5_1CILi128EEENS7_ILi80EEENS7_ILi64EEEEEELi64ENS_10bfloat16_tEfNS_4arch4Sm80ELb1ELb0ELb0ELb1ELb0ELb1ELb1ELb1EEENS1_21CollectiveEpilogueFwdINS6_IJS8_SA_S9_EEENS6_IJNS7_ILi1EEESI_SI_EEESC_SE_Li128ELb1ELb1ELb1ELb0EEENS1_36VarlenDynamicPersistentTileSchedulerILi128ELi80ELi128ELi128ELb1ELb1ELb0ELb1ELb1ELb1EEEEEEEEEvNT_6ParamsE,(.L_x_3293 - _ZN7cutlass13device_kernelIN5flash19enable_sm80_to_sm89INS1_16FlashAttnFwdSm80INS1_25CollectiveMainloopFwdSm80ILi4ELi1ELb0EN4cute5tupleIJNS5_1CILi128EEENS7_ILi80EEENS7_ILi64EEEEEELi64ENS_10bfloat16_tEfNS_4arch4Sm80ELb1ELb0ELb0ELb1ELb0ELb1ELb1ELb1EEENS1_21CollectiveEpilogueFwdINS6_IJS8_SA_S9_EEENS6_IJNS7_ILi1EEESI_SI_EEESC_SE_Li128ELb1ELb1ELb1ELb0EEENS1_36VarlenDynamicPersistentTileSchedulerILi128ELi80ELi128ELi128ELb1ELb1ELb0ELb1ELb1ELb1EEEEEEEEEvNT_6ParamsE)
        .other          _ZN7cutlass13device_kernelIN5flash19enable_sm80_to_sm89INS1_16FlashAttnFwdSm80INS1_25CollectiveMainloopFwdSm80ILi4ELi1ELb0EN4cute5tupleIJNS5_1CILi128EEENS7_ILi80EEENS7_ILi64EEEEEELi64ENS_10bfloat16_tEfNS_4arch4Sm80ELb1ELb0ELb0ELb1ELb0ELb1ELb1ELb1EEENS1_21CollectiveEpilogueFwdINS6_IJS8_SA_S9_EEENS6_IJNS7_ILi1EEESI_SI_EEESC_SE_Li128ELb1ELb1ELb1ELb0EEENS1_36VarlenDynamicPersistentTileSchedulerILi128ELi80ELi128ELi128ELb1ELb1ELb0ELb1ELb1ELb1EEEEEEEEEvNT_6ParamsE,@"STO_CUDA_ENTRY STV_DEFAULT"
_ZN7cutlass13device_kernelIN5flash19enable_sm80_to_sm89INS1_16FlashAttnFwdSm80INS1_25CollectiveMainloopFwdSm80ILi4ELi1ELb0EN4cute5tupleIJNS5_1CILi128EEENS7_ILi80EEENS7_ILi64EEEEEELi64ENS_10bfloat16_tEfNS_4arch4Sm80ELb1ELb0ELb0ELb1ELb0ELb1ELb1ELb1EEENS1_21CollectiveEpilogueFwdINS6_IJS8_SA_S9_EEENS6_IJNS7_ILi1EEESI_SI_EEESC_SE_Li128ELb1ELb1ELb1ELb0EEENS1_36VarlenDynamicPersistentTileSchedulerILi128ELi80ELi128ELi128ELb1ELb1ELb0ELb1ELb1ELb1EEEEEEEEEvNT_6ParamsE:
        /* <DEDUP_REMOVED lines=54> */
.L_x_2977:
        /* <DEDUP_REMOVED lines=16> */
.L_x_3171:
        /* <DEDUP_REMOVED lines=16> */
.L_x_3172:
[----:B--2---:R-:W-:-:S05]  /*0560*/  IMAD R0, R0, c[0x0][0x538], RZ ;  /* 0x00014e0000007a24 */ /* 0x004fca00078e02ff */
[----:B------:R-:W-:-:S04]  /*0570*/  IADD3 R6, R0, R6, RZ ;  /* 0x0000000600067210 */ /* 0x000fc80007ffe0ff */
[----:B------:R-:W-:-:S13]  /*0580*/  ISETP.GT.AND P0, PT, R6, UR4, PT ;  /* 0x0000000406007c0c */ /* 0x000fda000bf04270 */
[----:B-1----:R-:W-:Y:S05]  /*0590*/  @!P0 BRA `(.L_x_2977) ;  /* 0xfffffdc000008947 */ /* 0x002fea000383ffff */
.L_x_2973:
[----:B------:R-:W-:-:S05]  /*05a0*/  IADD3 R12, -R0, R6, RZ ;  /* 0x00000006000c7210 */ /* 0x000fca0007ffe1ff */
[----:B------:R-:W-:-:S05]  /*05b0*/  IMAD R0, R4, c[0x0][0x538], R12 ;  /* 0x00014e0004007a24 */ /* 0x000fca00078e020c */
[----:B------:R-:W-:Y:S01]  /*05c0*/  ISETP.GT.AND P0, PT, R0, UR4, PT ;  /* 0x0000000400007c0c */ /* 0x000fe2000bf04270 */
[----:B------:R-:W-:-:S12]  /*05d0*/  BRA.DIV ~URZ, `(.L_x_2978) ;  /* 0x0001c3327f007947 */ /* 0x000fd8000b800000 */
[----:B------:R-:W-:-:S04]  /*05e0*/  VOTE.ANY R6, PT, !P0 ;  /* 0x0000000000067806 */ /* 0x000fc800040e0100 */
.L_x_3173:
[----:B------:R-:W1:Y:S02]  /*05f0*/  POPC R0, R6 ;  /* 0x0000000600007309 */ /* 0x000e640000000000 */
[----:B-1----:R-:W-:-:S05]  /*0600*/  IADD3 R2, R0, R7, RZ ;  /* 0x0000000700027210 */ /* 0x002fca0007ffe0ff */
[----:B------:R1:W-:Y:S01]  /*0610*/  STL [R1+0x4c], R2 ;  /* 0x00004c0201007387 */ /* 0x0003e20000100800 */
[----:B------:R-:W-:Y:S05]  /*0620*/  BRA.DIV ~URZ, `(.L_x_2979) ;  /* 0x0001c3327f007947 */ /* 0x000fea000b800000 */
[----:B------:R2:W3:Y:S01]  /*0630*/  SHFL.IDX PT, R13, R9, R0, 0x1f ;  /* 0x00001f00090d7589 */ /* 0x0004e200000e0000 */
[----:B------:R-:W-:-:S03]  /*0640*/  MOV R5, RZ ;  /* 0x000000ff00057202 */ /* 0x000fc60000000f00 */
[----:B------:R2:W4:Y:S04]  /*0650*/  SHFL.IDX PT, R9, R8, R0, 0x1f ;  /* 0x00001f0008097589 */ /* 0x00052800000e0000 */
.L_x_3174:
[----:B------:R-:W-:Y:S01]  /*0660*/  ISETP.NE.AND P0, PT, R6, RZ, PT ;  /* 0x000000ff0600720c */ /* 0x000fe20003f05270 */
[----:B------:R-:W-:-:S12]  /*0670*/  BSSY B0, `(.L_x_2980) ;  /* 0x0000005000007945 */ /* 0x000fd80003800000 */
[----:B------:R-:W-:Y:S05]  /*0680*/  @!P0 BRA `(.L_x_2981) ;  /* 0x0000003000008947 */ /* 0x000fea0003800000 */
[----:B------:R-:W-:Y:S01]  /*0690*/  IADD3 R10, R0, -0x1, RZ ;  /* 0xffffffff000a7810 */ /* 0x000fe20007ffe0ff */
[----:B------:R-:W-:Y:S05]  /*06a0*/  BRA.DIV ~URZ, `(.L_x_2982) ;  /* 0x0001c3927f007947 */ /* 0x000fea000b800000 */
[----:B------:R1:W2:Y:S02]  /*06b0*/  SHFL.IDX PT, R5, R4, R10, 0x1f ;  /* 0x00001f0a04057589 */ /* 0x0002a400000e0000 */
.L_x_2981:
[----:B------:R-:W-:Y:S05]  /*06c0*/  BSYNC B0 ;  /* 0x0000000000007941 */ /* 0x000fea0003800000 */
.L_x_2980:
        /* <DEDUP_REMOVED lines=69> */
.L_x_2984:
        /* <DEDUP_REMOVED lines=70> */
.L_x_2985:
[----:B------:R-:W-:Y:S05]  /*0f80*/  BSYNC B0 ;  /* 0x0000000000007941 */ /* 0x000fea0003800000 */
.L_x_2983:
[----:B------:R-:W-:-:S04]  /*0f90*/  LOP3.LUT R0, RZ, R0, RZ, 0x33, !PT ;  /* 0x00000000ff007212 */ /* 0x000fc800078e33ff */
[----:B------:R-:W-:-:S05]  /*0fa0*/  IADD3 R0, R0, R13, RZ ;  /* 0x0000000d00007210 */ /* 0x000fca0007ffe0ff */
[----:B------:R2:W-:Y:S01]  /*0fb0*/  STL [R1+0x44], R0 ;  /* 0x0000440001007387 */ /* 0x0005e20000100800 */
[----:B------:R-:W-:Y:S05]  /*0fc0*/  BRA `(.L_x_2986) ;  /* 0x0000006000007947 */ /* 0x000fea0003800000 */
.L_x_2974:
[----:B------:R-:W-:Y:S01]  /*0fd0*/  MOV R0, UR4 ;  /* 0x0000000400007c02 */ /* 0x000fe20008000f00 */
[----:B------:R-:W-:Y:S04]  /*0fe0*/  STL [R1+0x44], RZ ;  /* 0x000044ff01007387 */ /* 0x000fe80000100800 */
[----:B------:R-:W-:Y:S04]  /*0ff0*/  STL [R1+0x48], RZ ;  /* 0x000048ff01007387 */ /* 0x000fe80000100800 */
[----:B------:R1:W-:Y:S02]  /*1000*/  STL [R1+0x40], R0 ;  /* 0x0000400001007387 */ /* 0x0003e40000100800 */
[----:B-1----:R-:W-:-:S05]  /*1010*/  MOV R0, c[0x0][0x53c] ;  /* 0x00014f0000007a02 */ /* 0x002fca0000000f00 */
[----:B------:R1:W-:Y:S02]  /*1020*/  STL [R1+0x4c], R0 ;  /* 0x00004c0001007387 */ /* 0x0003e40000100800 */
.L_x_2986:
        /* <DEDUP_REMOVED lines=8> */
.L_x_2972:
[----:B-12---:R-:W2:Y:S02]  /*10b0*/  LDL R0, [R1+0x4c] ;  /* 0x00004c0001007983 */ /* 0x006ea40000100800 */
[----:B--2---:R-:W-:-:S13]  /*10c0*/  ISETP.GE.AND P0, PT, R0, c[0x0][0x53c], PT ;  /* 0x00014f0000007a0c */ /* 0x004fda0003f06270 */
[----:B------:R-:W-:Y:S05]  /*10d0*/  @P0 EXIT ;  /* 0x000000000000094d */ /* 0x000fea0003800000 */
[----:B------:R-:W1:Y:S02]  /*10e0*/  S2R R16, SR_TID.X ;  /* 0x0000000000107919 */ /* 0x000e640000002100 */
[----:B-1----:R-:W-:-:S04]  /*10f0*/  SHF.R.S32.HI R15, RZ, 0x1f, R16 ;  /* 0x0000001fff0f7819 */ /* 0x002fc80000011410 */
[CC--:B------:R-:W-:Y:S02]  /*1100*/  LEA.HI R14, R15.reuse, R16.reuse, RZ, 0x3 ;  /* 0x000000100f0e7211 */ /* 0x0c0fe400078f18ff */
[CC--:B------:R-:W-:Y:S02]  /*1110*/  LEA.HI R0, R15.reuse, R16.reuse, RZ, 0x2 ;  /* 0x000000100f007211 */ /* 0x0c0fe400078f10ff */
[----:B---3--:R-:W-:Y:S02]  /*1120*/  LEA.HI R7, R15, R16, RZ, 0x4 ;  /* 0x000000100f077211 */ /* 0x008fe400078f20ff */
[----:B------:R-:W-:Y:S02]  /*1130*/  SHF.R.S32.HI R3, RZ, 0x3, R14 ;  /* 0x00000003ff037819 */ /* 0x000fe4000001140e */
[----:B------:R-:W-:Y:S02]  /*1140*/  LOP3.LUT R4, R14, 0xfffffff8, RZ, 0xc0, !PT ;  /* 0xfffffff80e047812 */ /* 0x000fe400078ec0ff */
[----:B------:R-:W-:Y:S01]  /*1150*/  LOP3.LUT R2, R0, 0xfffffffc, RZ, 0xc0, !PT ;  /* 0xfffffffc00027812 */ /* 0x000fe200078ec0ff */
[----:B------:R-:W-:Y:S01]  /*1160*/  IMAD.SHL.U32 R3, R3, 0x40, RZ ;  /* 0x0000004003037824 */ /* 0x000fe200078e00ff */
[----:B------:R-:W-:Y:S01]  /*1170*/  SHF.R.S32.HI R8, RZ, 0x4, R7 ;  /* 0x00000004ff087819 */ /* 0x000fe20000011407 */
[----:B------:R-:W-:-:S02]  /*1180*/  IMAD.IADD R0, R16, 0x1, -R4 ;  /* 0x0000000110007824 */ /* 0x000fc400078e0a04 */
[----:B------:R-:W-:Y:S01]  /*1190*/  IMAD.IADD R2, R16, 0x1, -R2 ;  /* 0x0000000110027824 */ /* 0x000fe200078e0a02 */
[----:B------:R-:W-:Y:S01]  /*11a0*/  LEA.HI R5, R7, R8, RZ, 0x1 ;  /* 0x0000000807057211 */ /* 0x000fe200078f08ff */
[----:B------:R-:W-:Y:S01]  /*11b0*/  IMAD.SHL.U32 R6, R0, 0x8, RZ ;  /* 0x0000000800067824 */ /* 0x000fe200078e00ff */
[----:B------:R-:W-:Y:S02]  /*11c0*/  LOP3.LUT R3, R3, 0x1c0, RZ, 0xc0, !PT ;  /* 0x000001c003037812 */ /* 0x000fe400078ec0ff */
[----:B------:R-:W-:Y:S02]  /*11d0*/  LEA.HI R11, R2, R2, RZ, 0x1 ;  /* 0x00000002020b7211 */ /* 0x000fe400078f08ff */
[----:B------:R-:W-:Y:S02]  /*11e0*/  LOP3.LUT R5, R5, 0xfffffffe, RZ, 0xc0, !PT ;  /* 0xfffffffe05057812 */ /* 0x000fe400078ec0ff */
[----:B------:R-:W-:Y:S02]  /*11f0*/  LOP3.LUT R6, R3, 0x38, R6, 0xf8, !PT ;  /* 0x0000003803067812 */ /* 0x000fe400078ef806 */
[----:B------:R-:W-:Y:S01]  /*1200*/  SHF.R.U32.HI R4, RZ, 0x3, R3 ;  /* 0x00000003ff047819 */ /* 0x000fe20000011603 */
[----:B------:R-:W-:Y:S01]  /*1210*/  IMAD.IADD R12, R8, 0x1, -R5 ;  /* 0x00000001080c7824 */ /* 0x000fe200078e0a05 */
[----:B------:R-:W-:-:S02]  /*1220*/  LOP3.LUT R3, R11, 0x1ffffffe, RZ, 0xc0, !PT ;  /* 0x1ffffffe0b037812 */ /* 0x000fc400078ec0ff */
        /* <DEDUP_REMOVED lines=15> */
[----:B------:R-:W-:Y:S02]  /*1320*/  LOP3.LUT R2, R0, 0x1c0, RZ, 0xc0, !PT ;  /* 0x000001c000027812 */ /* 0x000fe400078ec0ff */
[----:B------:R-:W-:-:S02]  /*1330*/  LEA.HI R10, R10, R4, RZ, 0x3 ;  /* 0x000000040a0a7211 */ /* 0x000fc400078f18ff */
[----:B------:R-:W-:Y:S02]  /*1340*/  LOP3.LUT R3, R3, 0xffffffc, RZ, 0xc0, !PT ;  /* 0x0ffffffc03037812 */ /* 0x000fe400078ec0ff */
[----:B------:R-:W-:Y:S02]  /*1350*/  LEA.HI R0, R6, R5, RZ, 0x2 ;  /* 0x0000000506007211 */ /* 0x000fe400078f10ff */
[----:B------:R-:W-:Y:S01]  /*1360*/  LOP3.LUT R8, R2, 0x8, R14, 0xf8, !PT ;  /* 0x0000000802087812 */ /* 0x000fe200078ef80e */
[----:B------:R-:W-:Y:S01]  /*1370*/  IMAD.IADD R3, R9, 0x1, -R3 ;  /* 0x0000000109037824 */ /* 0x000fe200078e0a03 */
[----:B------:R-:W-:Y:S02]  /*1380*/  LOP3.LUT R7, R10, 0xfffffff8, RZ, 0xc0, !PT ;  /* 0xfffffff80a077812 */ /* 0x000fe400078ec0ff */
[----:B------:R-:W-:Y:S02]  /*1390*/  SHF.R.U32.HI R6, RZ, 0x3, R2 ;  /* 0x00000003ff067819 */ /* 0x000fe40000011602 */
[----:B------:R-:W-:Y:S01]  /*13a0*/  SHF.R.S32.HI R2, RZ, 0x2, R0 ;  /* 0x00000002ff027819 */ /* 0x000fe20000011400 */
[----:B------:R-:W-:Y:S01]  /*13b0*/  IMAD.IADD R4, R4, 0x1, -R7 ;  /* 0x0000000104047824 */ /* 0x000fe200078e0a07 */
[----:B------:R-:W-:-:S02]  /*13c0*/  LOP3.LUT R0, R0, 0x7ffffffc, RZ, 0xc0, !PT ;  /* 0x7ffffffc00007812 */ /* 0x000fc400078ec0ff */
        /* <DEDUP_REMOVED lines=9> */
[----:B------:R-:W-:Y:S02]  /*1460*/  IMAD.SHL.U32 R5, R3, 0x8, RZ ;  /* 0x0000000803057824 */ /* 0x000fe400078e00ff */
        /* <DEDUP_REMOVED lines=8> */
[----:B------:R-:W-:-:S02]  /*14f0*/  IMAD R0, R12, 0x200, R8 ;  /* 0x000002000c007824 */ /* 0x000fc400078e0208 */
[----:B------:R-:W-:Y:S01]  /*1500*/  IMAD.SHL.U32 R224, R224, 0x2, RZ ;  /* 0x00000002e0e07824 */ /* 0x000fe200078e00ff */
[----:B------:R-:W-:Y:S02]  /*1510*/  LOP3.LUT R2, R3, R2, RZ, 0x3c, !PT ;  /* 0x0000000203027212 */ /* 0x000fe400078e3cff */
[----:B------:R-:W-:Y:S01]  /*1520*/  LOP3.LUT R3, R5, 0xfffffe00, RZ, 0xc0, !PT ;  /* 0xfffffe0005037812 */ /* 0x000fe200078ec0ff */
[----:B------:R-:W-:Y:S01]  /*1530*/  IMAD.IADD R5, R7, 0x1, R6 ;  /* 0x0000000107057824 */ /* 0x000fe200078e0206 */
[----:B------:R-:W-:Y:S01]  /*1540*/  LEA R115, R0, 0x2900, 0x1 ;  /* 0x0000290000737811 */ /* 0x000fe200078e08ff */
[----:B------:R-:W-:Y:S01]  /*1550*/  IMAD.MOV.U32 R6, RZ, RZ, 0x40 ;  /* 0x00000040ff067424 */ /* 0x000fe200078e00ff */
[----:B------:R-:W-:Y:S02]  /*1560*/  IADD3 R4, R2, R3, R4 ;  /* 0x0000000302047210 */ /* 0x000fe40007ffe004 */
[----:B------:R1:W-:Y:S01]  /*1570*/  STL [R1+0x5c], R5 ;  /* 0x00005c0501007387 */ /* 0x0003e20000100800 */
[----:B------:R-:W-:-:S02]  /*1580*/  IADD3 R218, R115, 0x20, RZ ;  /* 0x0000002073da7810 */ /* 0x000fc40007ffe0ff */
[----:B------:R-:W-:Y:S02]  /*1590*/  LEA R214, R4, 0x5100, 0x1 ;  /* 0x0000510004d67811 */ /* 0x000fe400078e08ff */
[----:B------:R-:W-:Y:S02]  /*15a0*/  SEL R0, R6, 0xffffffc0, !P0 ;  /* 0xffffffc006007807 */ /* 0x000fe40004000000 */
[----:B------:R-:W-:-:S03]  /*15b0*/  @P1 IADD3 R218, R115, -0x20, RZ ;  /* 0xffffffe073da1810 */ /* 0x000fc60007ffe0ff */
[----:B------:R-:W-:Y:S01]  /*15c0*/  IMAD.IADD R213, R115, 0x1, R0 ;  /* 0x0000000173d57824 */ /* 0x000fe200078e0200 */
[----:B------:R-:W-:Y:S01]  /*15d0*/  IADD3 R222, R218, 0x800, RZ ;  /* 0x00000800dade7810 */ /* 0x000fe20007ffe0ff */
        /* <DEDUP_REMOVED lines=17> */
.L_x_3170:
        /* <DEDUP_REMOVED lines=8> */
[----:B------:R-:W-:Y:S01]  /*1770*/  IMAD.MOV.U32 R162, RZ, RZ, RZ ;  /* 0x000000ffffa27224 */ /* 0x000fe200078e00ff */
[----:B------:R-:W-:Y:S02]  /*1780*/  ISETP.NE.U32.AND P3, PT, RZ, c[0x0][0x348], PT ;  /* 0x0000d200ff007a0c */ /* 0x000fe40003f65070 */
[----:B------:R-:W-:Y:S02]  /*1790*/  ISETP.NE.AND.EX P2, PT, RZ, c[0x0][0x374], PT, P0 ;  /* 0x0000dd00ff007a0c */ /* 0x000fe40003f45300 */
[----:B------:R-:W-:Y:S02]  /*17a0*/  ISETP.NE.U32.AND P5, PT, RZ, c[0x0][0x358], PT ;  /* 0x0000d600ff007a0c */ /* 0x000fe40003fa5070 */
[----:B------:R-:W-:Y:S02]  /*17b0*/  ISETP.NE.AND.EX P3, PT, RZ, c[0x0][0x34c], PT, P3 ;  /* 0x0000d300ff007a0c */ /* 0x000fe40003f65330 */
[----:B------:R-:W-:Y:S01]  /*17c0*/  ISETP.NE.AND.EX P5, PT, RZ, c[0x0][0x35c], PT, P5 ;  /* 0x0000d700ff007a0c */ /* 0x000fe20003fa5350 */
[----:B------:R-:W-:Y:S01]  /*17d0*/  CS2R R160, SRZ ;  /* 0x0000000000a07805 */ /* 0x000fe2000001ff00 */
[----:B------:R-:W-:Y:S01]  /*17e0*/  IMAD.MOV.U32 R13, RZ, RZ, RZ ;  /* 0x000000ffff0d7224 */ /* 0x000fe200078e00ff */
[----:B--2---:R-:W-:Y:S01]  /*17f0*/  SHF.R.S32.HI R139, RZ, 0x1f, R37 ;  /* 0x0000001fff8b7819 */ /* 0x004fe20000011425 */
[----:B------:R1:W-:Y:S01]  /*1800*/  STL [R1+0x50], R37 ;  /* 0x0000502501007387 */ /* 0x0003e20000100800 */
[----:B------:R-:W-:-:S02]  /*1810*/  @P4 LEA R2, P0, R37, c[0x0][0x360], 0x2 ;  /* 0x0000d80025024a11 */ /* 0x000fc400078010ff */
        /* <DEDUP_REMOVED lines=29> */
.L_x_2987:
[----:B------:R-:W-:-:S04]  /*19f0*/  ISETP.NE.U32.AND P0, PT, RZ, c[0x0][0x368], PT ;  /* 0x0000da00ff007a0c */ /* 0x000fc80003f05070 */
[----:B------:R-:W-:-:S13]  /*1a00*/  ISETP.NE.AND.EX P0, PT, RZ, c[0x0][0x36c], PT, P0 ;  /* 0x0000db00ff007a0c */ /* 0x000fda0003f05300 */
[----:B------:R-:W-:Y:S05]  /*1a10*/  @!P0 BRA `(.L_x_2988) ;  /* 0x0000004000008947 */ /* 0x000fea0003800000 */
[----:B-1----:R-:W-:-:S04]  /*1a20*/  LEA R4, P0, R37, c[0x0][0x368], 0x2 ;  /* 0x0000da0025047a11 */ /* 0x002fc800078010ff */
[----:B------:R-:W-:-:S05]  /*1a30*/  LEA.HI.X R5, R37, c[0x0][0x36c], R139, 0x2, P0 ;  /* 0x0000db0025057a11 */ /* 0x000fca00000f148b */
[----:B------:R1:W5:Y:S01]  /*1a40*/  LDG.E R12, [R4.64] ;  /* 0x00000008040c7981 */ /* 0x000362000c1e1900 */
[----:B------:R-:W-:Y:S05]  /*1a50*/  BRA `(.L_x_2989) ;  /* 0x0000005000007947 */ /* 0x000fea0003800000 */
.L_x_2988:
[----:B------:R-:W-:Y:S01]  /*1a60*/  MOV R12, c[0x0][0x1d0] ;  /* 0x00007400000c7a02 */ /* 0x000fe20000000f00 */
[----:B------:R-:W-:Y:S05]  /*1a70*/  @!P6 BRA `(.L_x_2989) ;  /* 0x000000300000e947 */ /* 0x000fea0003800000 */
[----:B------:R-:W2:Y:S04]  /*1a80*/  LDG.E R6, [R4.64] ;  /* 0x0000000804067981 */ /* 0x000ea8000c1e1900 */
[----:B-1----:R-:W2:Y:S02]  /*1a90*/  LDG.E R0, [R4.64+0x4] ;  /* 0x0000040804007981 */ /* 0x002ea4000c1e1900 */
[----:B--2---:R-:W-:Y:S02]  /*1aa0*/  IADD3 R12, -R6, R0, RZ ;  /* 0x00000000060c7210 */ /* 0x004fe40007ffe1ff */
.L_x_2989:
        /* <DEDUP_REMOVED lines=75> */
.L_x_2991:
[----:B------:R-:W-:Y:S05]  /*1f60*/  BSYNC B0 ;  /* 0x0000000000007941 */ /* 0x000fea0003800000 */
.L_x_2990:
        /* <DEDUP_REMOVED lines=54> */
[----:B------:R-:W-:Y:S02]  /*22d0*/  LOP3.LUT R2, R149, 0x18, R28, 0xf8, !PT ;  /* 0x0000001895027812 */ /* 0x000fe400078ef81c */
        /* <DEDUP_REMOVED lines=62> */
[----:B------:R-:W-:Y:S01]  /*26c0*/  @P0 LEA R6, P2, R2, c[0x0][0x220], 0x1 ;  /* 0x0000880002060a11 */ /* 0x000fe200078408ff */
        /* <DEDUP_REMOVED lines=18> */
[----:B------:R-:W-:Y:S02]  /*27f0*/  SHF.L.U64.HI R157, R155, R171, c[0x0][0x294] ;  /* 0x0000a5009b9d7619 */ /* 0x000fe400000102ab */
        /* <DEDUP_REMOVED lines=136> */
[C---:B------:R-:W-:Y:S01]  /*3080*/  IMAD R168, R144.reuse, c[0x0][0x294], RZ ;  /* 0x0000a50090a87a24 */ /* 0x040fe200078e02ff */
        /* <DEDUP_REMOVED lines=23> */
.L_x_3027:
        /* <DEDUP_REMOVED lines=63> */
.L_x_2997:
[----:B------:R-:W-:Y:S05]  /*35f0*/  BSYNC B0 ;  /* 0x0000000000007941 */ /* 0x000fea0003800000 */
.L_x_2996:
        /* <DEDUP_REMOVED lines=39> */
.L_x_2999:
[----:B------:R-:W-:Y:S05]  /*3870*/  BSYNC B0 ;  /* 0x0000000000007941 */ /* 0x000fea0003800000 */
.L_x_2998:
        /* <DEDUP_REMOVED lines=37> */
.L_x_3001:
[----:B------:R-:W-:Y:S05]  /*3ad0*/  BSYNC B0 ;  /* 0x0000000000007941 */ /* 0x000fea0003800000 */
.L_x_3000:
        /* <DEDUP_REMOVED lines=68> */
.L_x_3005:
[----:B------:R-:W-:Y:S05]  /*3f20*/  BSYNC B0 ;  /* 0x0000000000007941 */ /* 0x000fea0003800000 */
.L_x_3004:
        /* <DEDUP_REMOVED lines=55> */
.L_x_3003:
[----:B------:R-:W-:Y:S05]  /*42a0*/  BSYNC B1 ;  /* 0x0000000000017941 */ /* 0x000fea0003800000 */
.L_x_3002:
        /* <DEDUP_REMOVED lines=56> */
.L_x_3009:
[----:B------:R-:W-:Y:S05]  /*4630*/  BSYNC B0 ;  /* 0x0000000000007941 */ /* 0x000fea0003800000 */
.L_x_3008:
        /* <DEDUP_REMOVED lines=55> */
.L_x_3007:
[----:B------:R-:W-:Y:S05]  /*49b0*/  BSYNC B1 ;  /* 0x0000000000017941 */ /* 0x000fea0003800000 */
.L_x_3006:
        /* <DEDUP_REMOVED lines=55> */
.L_x_3012:
[----:B------:R-:W-:Y:S05]  /*4d30*/  BSYNC B0 ;  /* 0x0000000000007941 */ /* 0x000fea0003800000 */
.L_x_3011:
        /* <DEDUP_REMOVED lines=56> */
.L_x_2995:
        /* <DEDUP_REMOVED lines=195> */
.L_x_3014:
[----:B---3--:R-:W-:Y:S05]  /*5cf0*/  BSYNC B0 ;  /* 0x0000000000007941 */ /* 0x008fea0003800000 */
.L_x_3013:
        /* <DEDUP_REMOVED lines=115> */
.L_x_3016:
[----:B------:R-:W-:Y:S05]  /*6430*/  BSYNC B0 ;  /* 0x0000000000007941 */ /* 0x000fea0003800000 */
.L_x_3015:
        /* <DEDUP_REMOVED lines=116> */
.L_x_2994:
        /* <DEDUP_REMOVED lines=11> */
.L_x_3018:
[----:B------:R-:W-:Y:S05]  /*6c30*/  BSYNC B0 ;  /* 0x0000000000007941 */ /* 0x000fea0003800000 */
.L_x_3017:
        /* <DEDUP_REMOVED lines=8> */
.L_x_3020:
[----:B------:R-:W-:Y:S05]  /*6cc0*/  BSYNC B0 ;  /* 0x0000000000007941 */ /* 0x000fea0003800000 */
.L_x_3019:
[----:B------:R-:W-:Y:S11]  /*6cd0*/  ISETP.GE.AND P0, PT, R148, R2, PT ;  /* 0x000000029400720c */ /* 0x000ff60003f06270 */
[----:B------:R-:W-:Y:S02]  /*6ce0*/  @!UPT UIADD3 URZ, URZ, URZ, URZ ;  /* 0x0000003f3f3ff290 */ /* 0x000fe4000fffe03f */
[----:B------:R-:W-:-:S05]  /*6cf0*/  @P0 BRA `(.L_x_3010) ;  /* 0x0000004000000947 */ /* 0x000fca0003800000 */
[----:B-1----:R-:W1:Y:S04]  /*6d00*/  @!P6 LDS.128 R8, [R80+0x4800] ;  /* 0x004800005008e984 */ /* 0x002e680000000c00 */
[----:B------:R-:W2:Y:S04]  /*6d10*/  @!P1 LDS.128 R4, [R81+0x4800] ;  /* 0x0048000051049984 */ /* 0x000ea80000000c00 */
[----:B-1----:R1:W-:Y:S04]  /*6d20*/  @!P6 STG.E.128 [R62.64], R8 ;  /* 0x000000083e00e986 */ /* 0x0023e8000c101d08 */
[----:B--2---:R1:W-:Y:S02]  /*6d30*/  @!P1 STG.E.128 [R62.64+0x40], R4 ;  /* 0x000040043e009986 */ /* 0x0043e4000c101d08 */
.L_x_3010:
[----:B------:R-:W-:Y:S05]  /*6d40*/  BSYNC B2 ;  /* 0x0000000000027941 */ /* 0x000fea0003800000 */
.L_x_2993:
        /* <DEDUP_REMOVED lines=73> */
[----:B--2---:R-:W-:Y:S04]  /*71e0*/  IMNMX R8, R2, 0x50, PT ;  /* 0x0000005002087817 */ /* 0x004fe80003800200 */
[----:B------:R-:W-:Y:S02]  /*71f0*/  ISETP.GE.AND P1, PT, R82, R8, PT ;  /* 0x000000085200720c */ /* 0x000fe40003f26270 */
[----:B---3--:R-:W-:Y:S04]  /*7200*/  IADD3 R6, P0, R132, R16, RZ ;  /* 0x0000001084067210 */ /* 0x008fe80007f1e0ff */
[----:B------:R-:W-:Y:S01]  /*7210*/  IADD3.X R7, R17, R131, RZ, P0, !PT ;  /* 0x0000008311077210 */ /* 0x000fe200007fe4ff */
        /* <DEDUP_REMOVED lines=18> */
.L_x_3022:
[----:B-1----:R-:W-:Y:S05]  /*7340*/  BSYNC B0 ;  /* 0x0000000000007941 */ /* 0x002fea0003800000 */
.L_x_3021:
        /* <DEDUP_REMOVED lines=21> */
.L_x_3024:
[----:B------:R-:W-:Y:S05]  /*74a0*/  BSYNC B0 ;  /* 0x0000000000007941 */ /* 0x000fea0003800000 */
.L_x_3023:
        /* <DEDUP_REMOVED lines=21> */
.L_x_3026:
[----:B------:R-:W-:Y:S05]  /*7600*/  BSYNC B0 ;  /* 0x0000000000007941 */ /* 0x000fea0003800000 */
.L_x_3025:
        /* <DEDUP_REMOVED lines=10> */
[----:B------:R-:W-:Y:S01]  /*76b0*/  @P0 LEA R8, P1, R2, c[0x0][0x220], 0x1 ;  /* 0x0000880002080a11 */ /* 0x000fe200078208ff */
        /* <DEDUP_REMOVED lines=22> */
.L_x_2992:
        /* <DEDUP_REMOVED lines=48> */
.L_x_3029:
[----:B------:R-:W-:Y:S05]  /*7b20*/  BSYNC B0 ;  /* 0x0000000000007941 */ /* 0x000fea0003800000 */
.L_x_3028:
        /* <DEDUP_REMOVED lines=130> */
.L_x_3175:
[----:B------:R-:W-:Y:S05]  /*8350*/  BRA.DIV ~URZ, `(.L_x_3032) ;  /* 0x000147b27f007947 */ /* 0x000fea000b800000 */
[----:B-1----:R1:W4:Y:S02]  /*8360*/  SHFL.IDX PT, R2, R6, RZ, 0x181f ;  /* 0x00181fff06027589 */ /* 0x00232400000e0000 */
.L_x_3176:
        /* <DEDUP_REMOVED lines=11> */
.L_x_3034:
[----:B------:R-:W-:Y:S05]  /*8420*/  BSYNC B0 ;  /* 0x0000000000007941 */ /* 0x000fea0003800000 */
.L_x_3033:
[----:B------:R-:W-:Y:S05]  /*8430*/  BRA.DIV ~URZ, `(.L_x_3035) ;  /* 0x000147427f007947 */ /* 0x000fea000b800000 */
[----:B---3--:R3:W1:Y:S04]  /*8440*/  SHFL.IDX PT, R7, R5, 0x1, 0x181f ;  /* 0x00381f0005077f89 */ /* 0x00866800000e0000 */
[----:B--2-4-:R3:W2:Y:S02]  /*8450*/  SHFL.IDX PT, R2, R6, 0x1, 0x181f ;  /* 0x00381f0006027f89 */ /* 0x0146a400000e0000 */
.L_x_3177:
        /* <DEDUP_REMOVED lines=10> */
.L_x_3037:
[----:B------:R-:W-:Y:S05]  /*8500*/  BSYNC B0 ;  /* 0x0000000000007941 */ /* 0x000fea0003800000 */
.L_x_3036:
[----:B------:R-:W-:Y:S05]  /*8510*/  BRA.DIV ~URZ, `(.L_x_3038) ;  /* 0x000147327f007947 */ /* 0x000fea000b800000 */
[----:B-1----:R1:W4:Y:S02]  /*8520*/  SHFL.IDX PT, R7, R5, 0x2, 0x181f ;  /* 0x00581f0005077f89 */ /* 0x00232400000e0000 */
.L_x_3178:
[----:B------:R-:W-:Y:S05]  /*8530*/  BRA.DIV ~URZ, `(.L_x_3039) ;  /* 0x000147827f007947 */ /* 0x000fea000b800000 */
[----:B--2---:R2:W1:Y:S02]  /*8540*/  SHFL.IDX PT, R2, R6, 0x2, 0x181f ;  /* 0x00581f0006027f89 */ /* 0x00446400000e0000 */
.L_x_3179:
        /* <DEDUP_REMOVED lines=10> */
.L_x_3041:
[----:B------:R-:W-:Y:S05]  /*85f0*/  BSYNC B0 ;  /* 0x0000000000007941 */ /* 0x000fea0003800000 */
.L_x_3040:
[----:B------:R-:W-:Y:S05]  /*8600*/  BRA.DIV ~URZ, `(.L_x_3042) ;  /* 0x000147227f007947 */ /* 0x000fea000b800000 */
[----:B----4-:R4:W2:Y:S04]  /*8610*/  SHFL.IDX PT, R7, R5, 0x3, 0x181f ;  /* 0x00781f0005077f89 */ /* 0x0108a800000e0000 */
[----:B-1----:R4:W1:Y:S02]  /*8620*/  SHFL.IDX PT, R2, R6, 0x3, 0x181f ;  /* 0x00781f0006027f89 */ /* 0x00286400000e0000 */
.L_x_3180:
        /* <DEDUP_REMOVED lines=10> */
.L_x_3044:
[----:B------:R-:W-:Y:S05]  /*86d0*/  BSYNC B0 ;  /* 0x0000000000007941 */ /* 0x000fea0003800000 */
.L_x_3043:
[----:B------:R-:W-:Y:S05]  /*86e0*/  BRA.DIV ~URZ, `(.L_x_3045) ;  /* 0x000147127f007947 */ /* 0x000fea000b800000 */
[----:B--2---:R2:W3:Y:S02]  /*86f0*/  SHFL.IDX PT, R7, R5, 0x4, 0x181f ;  /* 0x00981f0005077f89 */ /* 0x0044e400000e0000 */
.L_x_3181:
[----:B------:R-:W-:Y:S05]  /*8700*/  BRA.DIV ~URZ, `(.L_x_3046) ;  /* 0x000147627f007947 */ /* 0x000fea000b800000 */
[----:B-1----:R1:W2:Y:S02]  /*8710*/  SHFL.IDX PT, R2, R6, 0x4, 0x181f ;  /* 0x00981f0006027f89 */ /* 0x0022a400000e0000 */
.L_x_3182:
        /* <DEDUP_REMOVED lines=10> */
.L_x_3048:
[----:B------:R-:W-:Y:S05]  /*87c0*/  BSYNC B0 ;  /* 0x0000000000007941 */ /* 0x000fea0003800000 */
.L_x_3047:
[----:B------:R-:W-:Y:S05]  /*87d0*/  BRA.DIV ~URZ, `(.L_x_3049) ;  /* 0x000147027f007947 */ /* 0x000fea000b800000 */
[----:B---3--:R3:W1:Y:S04]  /*87e0*/  SHFL.IDX PT, R7, R5, 0x5, 0x181f ;  /* 0x00b81f0005077f89 */ /* 0x00866800000e0000 */
[----:B--2---:R3:W2:Y:S02]  /*87f0*/  SHFL.IDX PT, R2, R6, 0x5, 0x181f ;  /* 0x00b81f0006027f89 */ /* 0x0046a400000e0000 */
.L_x_3183:
        /* <DEDUP_REMOVED lines=10> */
.L_x_3051:
[----:B------:R-:W-:Y:S05]  /*88a0*/  BSYNC B0 ;  /* 0x0000000000007941 */ /* 0x000fea0003800000 */
.L_x_3050:
[----:B------:R-:W-:Y:S05]  /*88b0*/  BRA.DIV ~URZ, `(.L_x_3052) ;  /* 0x000146f27f007947 */ /* 0x000fea000b800000 */
[----:B-1----:R1:W3:Y:S02]  /*88c0*/  SHFL.IDX PT, R7, R5, 0x6, 0x181f ;  /* 0x00d81f0005077f89 */ /* 0x0022e400000e0000 */
.L_x_3184:
[----:B------:R-:W-:Y:S05]  /*88d0*/  BRA.DIV ~URZ, `(.L_x_3053) ;  /* 0x000147427f007947 */ /* 0x000fea000b800000 */
[----:B--2---:R2:W1:Y:S02]  /*88e0*/  SHFL.IDX PT, R2, R6, 0x6, 0x181f ;  /* 0x00d81f0006027f89 */ /* 0x00446400000e0000 */
.L_x_3185:
        /* <DEDUP_REMOVED lines=10> */
.L_x_3055:
[----:B------:R-:W-:Y:S05]  /*8990*/  BSYNC B0 ;  /* 0x0000000000007941 */ /* 0x000fea0003800000 */
.L_x_3054:
[----:B------:R-:W-:Y:S05]  /*89a0*/  BRA.DIV ~URZ, `(.L_x_3056) ;  /* 0x000146e27f007947 */ /* 0x000fea000b800000 */
[----:B-1-34-:R-:W1:Y:S04]  /*89b0*/  SHFL.IDX PT, R5, R5, 0x7, 0x181f ;  /* 0x00f81f0005057f89 */ /* 0x01ae6800000e0000 */
[----:B------:R3:W4:Y:S02]  /*89c0*/  SHFL.IDX PT, R3, R6, 0x7, 0x181f ;  /* 0x00f81f0006037f89 */ /* 0x00072400000e0000 */
.L_x_3186:
        /* <DEDUP_REMOVED lines=26> */
[----:B------:R-:W-:Y:S02]  /*8b70*/  IMAD.MOV.U32 R179, RZ, RZ, c[0x0][0x1e4] ;  /* 0x00007900ffb37624 */ /* 0x000fe400078e00ff */
[----:B------:R-:W-:Y:S01]  /*8b80*/  IMAD.WIDE.U32 R14, R178, 0x20, RZ ;  /* 0x00000020b20e7825 */ /* 0x000fe200078e00ff */
        /* <DEDUP_REMOVED lines=8> */
[----:B------:R-:W-:Y:S01]  /*8c10*/  IMAD R2, R3, 0x50, RZ ;  /* 0x0000005003027824 */ /* 0x000fe200078e02ff */
[----:B------:R-:W-:Y:S02]  /*8c20*/  ISETP.GE.AND P1, PT, R112, 0x21, PT ;  /* 0x000000217000780c */ /* 0x000fe40003f26270 */
[----:B------:R-:W-:Y:S01]  /*8c30*/  @P3 LEA R8, P0, R4, c[0x0][0x1c8], 0x1 ;  /* 0x0000720004083a11 */ /* 0x000fe200078008ff */
[----:B------:R-:W-:Y:S01]  /*8c40*/  IMAD.IADD R3, R5, 0x1, R2 ;  /* 0x0000000105037824 */ /* 0x000fe200078e0202 */
[----:B------:R-:W-:-:S04]  /*8c50*/  @P2 LEA R2, P4, R178, R4, 0x4 ;  /* 0x00000004b2022211 */ /* 0x000fc800078820ff */
[----:B------:R-:W-:Y:S02]  /*8c60*/  @P3 LEA.HI.X R9, R4, c[0x0][0x1cc], R3, 0x1, P0 ;  /* 0x0000730004093a11 */ /* 0x000fe400000f0c03 */
[----:B------:R-:W-:Y:S02]  /*8c70*/  ISETP.GE.AND P0, PT, R112, 0x31, PT ;  /* 0x000000317000780c */ /* 0x000fe40003f06270 */
[----:B------:R-:W-:Y:S01]  /*8c80*/  @P2 LEA.HI.X R6, R178, R3, R179, 0x4, P4 ;  /* 0x00000003b2062211 */ /* 0x000fe200020f24b3 */
        /* <DEDUP_REMOVED lines=27> */
.L_x_3058:
[----:B------:R-:W-:Y:S05]  /*8e40*/  BSYNC B0 ;  /* 0x0000000000007941 */ /* 0x000fea0003800000 */
.L_x_3057:
        /* <DEDUP_REMOVED lines=8> */
.L_x_3059:
[----:B------:R-:W-:Y:S01]  /*8ed0*/  ULDC.U8 UR4, c[0x0][0x298] ;  /* 0x0000a60000047ab9 */ /* 0x000fe20000000000 */
[----:B-1---5:R-:W-:Y:S01]  /*8ee0*/  SHF.R.S32.HI R2, RZ, 0x1f, R138 ;  /* 0x0000001fff027819 */ /* 0x022fe2000001148a */
[----:B------:R-:W-:Y:S01]  /*8ef0*/  IMAD.WIDE.U32 R6, R138, c[0x0][0x280], RZ ;  /* 0x0000a0008a067a25 */ /* 0x000fe200078e00ff */
        /* <DEDUP_REMOVED lines=65> */
.L_x_3063:
[----:B--2---:R-:W-:Y:S05]  /*9310*/  BSYNC B0 ;  /* 0x0000000000007941 */ /* 0x004fea0003800000 */
.L_x_3062:
        /* <DEDUP_REMOVED lines=45> */
.L_x_3065:
[----:B------:R-:W-:Y:S05]  /*95f0*/  BSYNC B0 ;  /* 0x0000000000007941 */ /* 0x000fea0003800000 */
.L_x_3064:
        /* <DEDUP_REMOVED lines=47> */
.L_x_3067:
[----:B------:R-:W-:Y:S05]  /*98f0*/  BSYNC B0 ;  /* 0x0000000000007941 */ /* 0x000fea0003800000 */
.L_x_3066:
        /* <DEDUP_REMOVED lines=45> */
.L_x_3069:
[----:B----4-:R-:W-:Y:S05]  /*9bd0*/  BSYNC B0 ;  /* 0x0000000000007941 */ /* 0x010fea0003800000 */
.L_x_3068:
        /* <DEDUP_REMOVED lines=69> */
.L_x_3073:
[----:B------:R-:W-:Y:S05]  /*a030*/  BSYNC B0 ;  /* 0x0000000000007941 */ /* 0x000fea0003800000 */
.L_x_3072:
        /* <DEDUP_REMOVED lines=48> */
.L_x_3071:
[----:B------:R-:W-:Y:S05]  /*a340*/  BSYNC B1 ;  /* 0x0000000000017941 */ /* 0x000fea0003800000 */
.L_x_3070:
        /* <DEDUP_REMOVED lines=52> */
.L_x_3077:
[----:B------:R-:W-:Y:S05]  /*a690*/  BSYNC B0 ;  /* 0x0000000000007941 */ /* 0x000fea0003800000 */
.L_x_3076:
        /* <DEDUP_REMOVED lines=48> */
.L_x_3075:
[----:B------:R-:W-:Y:S05]  /*a9a0*/  BSYNC B1 ;  /* 0x0000000000017941 */ /* 0x000fea0003800000 */
.L_x_3074:
        /* <DEDUP_REMOVED lines=52> */
.L_x_3081:
[----:B------:R-:W-:Y:S05]  /*acf0*/  BSYNC B0 ;  /* 0x0000000000007941 */ /* 0x000fea0003800000 */
.L_x_3080:
        /* <DEDUP_REMOVED lines=48> */
.L_x_3079:
[----:B------:R-:W-:Y:S05]  /*b000*/  BSYNC B1 ;  /* 0x0000000000017941 */ /* 0x000fea0003800000 */
.L_x_3078:
        /* <DEDUP_REMOVED lines=51> */
.L_x_3084:
[----:B------:R-:W-:Y:S05]  /*b340*/  BSYNC B0 ;  /* 0x0000000000007941 */ /* 0x000fea0003800000 */
.L_x_3083:
        /* <DEDUP_REMOVED lines=49> */
.L_x_3061:
        /* <DEDUP_REMOVED lines=73> */
.L_x_3086:
[----:B---3--:R-:W-:Y:S05]  /*baf0*/  BSYNC B0 ;  /* 0x0000000000007941 */ /* 0x008fea0003800000 */
.L_x_3085:
        /* <DEDUP_REMOVED lines=66> */
.L_x_3088:
[----:B------:R-:W-:Y:S05]  /*bf20*/  BSYNC B0 ;  /* 0x0000000000007941 */ /* 0x000fea0003800000 */
.L_x_3087:
        /* <DEDUP_REMOVED lines=120> */
.L_x_3090:
[----:B------:R-:W-:Y:S05]  /*c6b0*/  BSYNC B0 ;  /* 0x0000000000007941 */ /* 0x000fea0003800000 */
.L_x_3089:
        /* <DEDUP_REMOVED lines=103> */
.L_x_3092:
[----:B------:R-:W-:Y:S05]  /*cd30*/  BSYNC B0 ;  /* 0x0000000000007941 */ /* 0x000fea0003800000 */
.L_x_3091:
        /* <DEDUP_REMOVED lines=103> */
.L_x_3094:
[----:B------:R-:W-:Y:S05]  /*d3b0*/  BSYNC B0 ;  /* 0x0000000000007941 */ /* 0x000fea0003800000 */
.L_x_3093:
        /* <DEDUP_REMOVED lines=109> */
.L_x_3082:
[----:B------:R-:W-:Y:S05]  /*da90*/  BSYNC B2 ;  /* 0x0000000000027941 */ /* 0x000fea0003800000 */
.L_x_3060:
[----:B------:R-:W4:Y:S01]  /*daa0*/  LDL R75, [R1+0x30] ;  /* 0x00003000014b7983 */ /* 0x000f220000100800 */
[----:B------:R-:W-:-:S04]  /*dab0*/  DEPBAR.LE SB0, 0x0 ;  /* 0x000080000000791a */ /* 0x000fc80000000000 */
[----:B--2---:R-:W2:Y:S01]  /*dac0*/  LDL.64 R72, [R1+0x20] ;  /* 0x0000200001487983 */ /* 0x004ea20000100a00 */
[----:B------:R-:W-:Y:S01]  /*dad0*/  IMAD R0, R74, c[0x0][0x208], RZ ;  /* 0x000082004a007a24 */ /* 0x000fe200078e02ff */
[----:B------:R-:W-:Y:S01]  /*dae0*/  ULDC.64 UR4, c[0x0][0x208] ;  /* 0x0000820000047ab9 */ /* 0x000fe20000000a00 */
[C---:B-1----:R-:W-:Y:S01]  /*daf0*/  IMAD.WIDE.U32 R2, R113.reuse, c[0x0][0x208], RZ ;  /* 0x0000820071027a25 */ /* 0x042fe200078e00ff */
[----:B---3--:R-:W3:Y:S03]  /*db00*/  LDL R248, [R1+0x10] ;  /* 0x0000100001f87983 */ /* 0x008ee60000100800 */
[----:B------:R-:W-:Y:S01]  /*db10*/  IMAD R0, R113, c[0x0][0x20c], R0 ;  /* 0x0000830071007a24 */ /* 0x000fe200078e0200 */
[----:B------:R-:W-:Y:S03]  /*db20*/  BAR.SYNC.DEFER_BLOCKING 0x0 ;  /* 0x0000000000007b1d */ /* 0x000fe60000010000 */
[----:B------:R-:W-:-:S03]  /*db30*/  IMAD.IADD R0, R3, 0x1, R0 ;  /* 0x0000000103007824 */ /* 0x000fc600078e0200 */
[----:B------:R-:W-:Y:S04]  /*db40*/  LDSM.16.M88.4 R4, [R214+0x2000] ;  /* 0x00200000d604783b */ /* 0x000fe80000000200 */
[----:B------:R-:W1:Y:S04]  /*db50*/  LDSM.16.M88.4 R16, [R115] ;  /* 0x000000007310783b */ /* 0x000e680000000200 */
[----:B------:R-:W1:Y:S04]  /*db60*/  LDSM.16.M88.4 R12, [R115+0x800] ;  /* 0x00080000730c783b */ /* 0x000e680000000200 */
[----:B------:R-:W1:Y:S04]  /*db70*/  LDSM.16.M88.4 R20, [R115+0x1000] ;  /* 0x001000007314783b */ /* 0x000e680000000200 */
[----:B------:R-:W1:Y:S04]  /*db80*/  LDSM.16.M88.4 R28, [R115+0x1800] ;  /* 0x00180000731c783b */ /* 0x000e680000000200 */
[----:B------:R-:W1:Y:S04]  /*db90*/  LDSM.16.M88.4 R24, [R115+0x2000] ;  /* 0x002000007318783b */ /* 0x000e680000000200 */
[----:B------:R-:W1:Y:S04]  /*dba0*/  LDSM.16.M88.4 R8, [R214] ;  /* 0x00000000d608783b */ /* 0x000e680000000200 */
[----:B------:R-:W-:Y:S01]  /*dbb0*/  LDSM.16.M88.4 R36, [R222] ;  /* 0x00000000de24783b */ /* 0x000fe20000000200 */
[----:B------:R-:W-:Y:S01]  /*dbc0*/  IMAD R0, R0, 0x50, RZ ;  /* 0x0000005000007824 */ /* 0x000fe200078e02ff */
[----:B------:R-:W-:-:S02]  /*dbd0*/  USHF.L.U32 UR7, UR4, 0x5, URZ ;  /* 0x0000000504077899 */ /* 0x000fc4000800063f */
[----:B------:R-:W-:Y:S01]  /*dbe0*/  UMOV UR6, 0x5 ;  /* 0x0000000500067882 */ /* 0x000fe20000000000 */
[----:B------:R-:W-:Y:S01]  /*dbf0*/  LDSM.16.M88.4 R56, [R218] ;  /* 0x00000000da38783b */ /* 0x000fe20000000200 */
[----:B------:R-:W-:-:S03]  /*dc00*/  ISETP.GE.AND P0, PT, R136, c[0x0][0x1d4], PT ;  /* 0x0000750088007a0c */ /* 0x000fc60003f06270 */
        /* <DEDUP_REMOVED lines=12> */
[C---:B------:R-:W-:Y:S08]  /*dcd0*/  HMMA.16816.F32.BF16 R120, R8.reuse, R16, RZ ;  /* 0x000000100878723c */ /* 0x040ff000000418ff */
[C---:B------:R-:W-:Y:S08]  /*dce0*/  HMMA.16816.F32.BF16 R148, R8.reuse, R18, RZ ;  /* 0x000000120894723c */ /* 0x040ff000000418ff */
[C---:B------:R-:W-:Y:S08]  /*dcf0*/  HMMA.16816.F32.BF16 R104, R8.reuse, R12, RZ ;  /* 0x0000000c0868723c */ /* 0x040ff000000418ff */
[C---:B------:R-:W-:Y:S08]  /*dd00*/  HMMA.16816.F32.BF16 R128, R8.reuse, R14, RZ ;  /* 0x0000000e0880723c */ /* 0x040ff000000418ff */
[C---:B------:R-:W-:Y:S08]  /*dd10*/  HMMA.16816.F32.BF16 R100, R8.reuse, R20, RZ ;  /* 0x000000140864723c */ /* 0x040ff000000418ff */
[C---:B------:R-:W-:Y:S08]  /*dd20*/  HMMA.16816.F32.BF16 R124, R8.reuse, R22, RZ ;  /* 0x00000016087c723c */ /* 0x040ff000000418ff */
[C---:B------:R-:W-:Y:S08]  /*dd30*/  HMMA.16816.F32.BF16 R92, R8.reuse, R28, RZ ;  /* 0x0000001c085c723c */ /* 0x040ff000000418ff */
[C---:B------:R-:W-:Y:S01]  /*dd40*/  HMMA.16816.F32.BF16 R132, R8.reuse, R30, RZ ;  /* 0x0000001e0884723c */ /* 0x040fe200000418ff */
[----:B------:R-:W2:Y:S07]  /*dd50*/  LDSM.16.M88.4 R28, [R220] ;  /* 0x00000000dc1c783b */ /* 0x000eae0000000200 */
[C---:B------:R-:W-:Y:S08]  /*dd60*/  HMMA.16816.F32.BF16 R88, R8.reuse, R24, RZ ;  /* 0x000000180858723c */ /* 0x040ff000000418ff */
[----:B------:R-:W-:Y:S01]  /*dd70*/  HMMA.16816.F32.BF16 R84, R8, R26, RZ ;  /* 0x0000001a0854723c */ /* 0x000fe200000418ff */
[----:B------:R-:W-:Y:S01]  /*dd80*/  USHF.L.U64.HI UR5, UR4, UR6, UR5 ;  /* 0x0000000604057299 */ /* 0x000fe20008010205 */
[----:B------:R-:W2:Y:S01]  /*dd90*/  LDSM.16.M88.4 R20, [R219] ;  /* 0x00000000db14783b */ /* 0x000ea20000000200 */
[----:B------:R-:W-:-:S02]  /*dda0*/  ISETP.LT.OR P5, PT, R112, 0x1, P0 ;  /* 0x000000017000780c */ /* 0x000fc400007a1670 */
[----:B------:R-:W-:-:S03]  /*ddb0*/  ISETP.LT.OR P4, PT, R112, 0x11, P0 ;  /* 0x000000117000780c */ /* 0x000fc60000781670 */
[C---:B-1----:R-:W-:Y:S08]  /*ddc0*/  HMMA.16816.F32.BF16 R76, R4.reuse, R36, R44 ;  /* 0x00000024044c723c */ /* 0x042ff0000004182c */
[----:B------:R-:W-:Y:S01]  /*ddd0*/  HMMA.16816.F32.BF16 R80, R4, R56, R40 ;  /* 0x000000380450723c */ /* 0x000fe20000041828 */
[----:B----4-:R-:W-:Y:S02]  /*dde0*/  IMAD.MOV.U32 R9, RZ, RZ, R75 ;  /* 0x000000ffff097224 */ /* 0x010fe400078e004b */
[----:B--2---:R-:W-:-:S04]  /*ddf0*/  IMAD.MOV.U32 R8, RZ, RZ, R72 ;  /* 0x000000ffff087224 */ /* 0x004fc800078e0048 */
[----:B------:R-:W-:Y:S02]  /*de00*/  IMAD.WIDE.U32 R2, R2, 0x50, R8 ;  /* 0x0000005002027825 */ /* 0x000fe400078e0008 */
[----:B------:R-:W1:Y:S02]  /*de10*/  LDSM.16.M88.4 R8, [R217] ;  /* 0x00000000d908783b */ /* 0x000e640000000200 */
[----:B------:R-:W-:Y:S01]  /*de20*/  IMAD.IADD R0, R3, 0x1, R0 ;  /* 0x0000000103007824 */ /* 0x000fe200078e0200 */
[----:B------:R-:W-:-:S04]  /*de30*/  LEA R16, P1, R2, c[0x0][0x1f8], 0x1 ;  /* 0x00007e0002107a11 */ /* 0x000fc800078208ff */
[----:B------:R-:W-:Y:S02]  /*de40*/  IADD3 R14, P3, R16, UR7, RZ ;  /* 0x00000007100e7c10 */ /* 0x000fe4000ff7e0ff */
[----:B------:R-:W-:Y:S02]  /*de50*/  LEA.HI.X R17, R2, c[0x0][0x1fc], R0, 0x1, P1 ;  /* 0x00007f0002117a11 */ /* 0x000fe400008f0c00 */
[----:B------:R-:W-:Y:S02]  /*de60*/  IADD3 R12, P2, R14, UR7, RZ ;  /* 0x000000070e0c7c10 */ /* 0x000fe4000ff5e0ff */
[----:B------:R-:W-:Y:S01]  /*de70*/  IADD3.X R15, R17, UR5, RZ, P3, !PT ;  /* 0x00000005110f7c10 */ /* 0x000fe20009ffe4ff */
[----:B------:R-:W-:Y:S01]  /*de80*/  @!PT LDS RZ, [RZ] ;  /* 0x00000000fffff984 */ /* 0x000fe20000000800 */
[----:B------:R-:W-:Y:S01]  /*de90*/  @!PT LDS RZ, [RZ] ;  /* 0x00000000fffff984 */ /* 0x000fe20000000800 */
[----:B------:R-:W-:Y:S01]  /*dea0*/  @!PT LDS RZ, [RZ] ;  /* 0x00000000fffff984 */ /* 0x000fe20000000800 */
[----:B------:R2:W-:Y:S01]  /*deb0*/  LDGSTS.E.BYPASS.LTC128B.128 [R224+0x100], [R16.64], !P5 ;  /* 0x0010000010e07fae */ /* 0x0005e2000e901d48 */
[----:B------:R-:W-:Y:S02]  /*dec0*/  IADD3 R2, P1, R12, UR7, RZ ;  /* 0x000000070c027c10 */ /* 0x000fe4000ff3e0ff */
[----:B------:R-:W-:Y:S01]  /*ded0*/  IADD3.X R13, R15, UR5, RZ, P2, !PT ;  /* 0x000000050f0d7c10 */ /* 0x000fe200097fe4ff */
[----:B------:R4:W-:Y:S01]  /*dee0*/  LDGSTS.E.BYPASS.LTC128B.128 [R224+0x900], [R14.64], !P4 ;  /* 0x009000000ee07fae */ /* 0x0009e2000e101d48 */
[----:B------:R-:W-:-:S02]  /*def0*/  ISETP.LT.OR P3, PT, R112, 0x21, P0 ;  /* 0x000000217000780c */ /* 0x000fc40000761670 */
[----:B------:R-:W-:Y:S02]  /*df00*/  IADD3.X R3, R13, UR5, RZ, P1, !PT ;  /* 0x000000050d037c10 */ /* 0x000fe40008ffe4ff */
[C---:B------:R-:W-:Y:S02]  /*df10*/  ISETP.LT.OR P2, PT, R112.reuse, 0x31, P0 ;  /* 0x000000317000780c */ /* 0x040fe40000741670 */
[----:B------:R-:W-:-:S07]  /*df20*/  ISETP.LT.OR P1, PT, R112, 0x41, P0 ;  /* 0x000000417000780c */ /* 0x000fce0000721670 */
[----:B------:R4:W-:Y:S04]  /*df30*/  LDGSTS.E.BYPASS.LTC128B.128 [R224+0x1100], [R12.64], !P3 ;  /* 0x011000000ce07fae */ /* 0x0009e8000d901d48 */
[----:B------:R1:W-:Y:S01]  /*df40*/  LDGSTS.E.BYPASS.LTC128B.128 [R224+0x1900], [R2.64], !P2 ;  /* 0x0190000002e07fae */ /* 0x0003e2000d101d48 */
[----:B--2---:R-:W-:-:S04]  /*df50*/  IADD3 R16, P0, R2, UR7, RZ ;  /* 0x0000000702107c10 */ /* 0x004fc8000ff1e0ff */
[----:B------:R-:W-:-:S05]  /*df60*/  IADD3.X R17, R3, UR5, RZ, P0, !PT ;  /* 0x0000000503117c10 */ /* 0x000fca00087fe4ff */
[----:B------:R2:W-:Y:S04]  /*df70*/  LDGSTS.E.BYPASS.LTC128B.128 [R224+0x2100], [R16.64], !P1 ;  /* 0x0210000010e07fae */ /* 0x0005e8000c901d48 */
[----:B------:R-:W-:Y:S01]  /*df80*/  LDSM.16.M88.4 R44, [R213+0x1000] ;  /* 0x00100000d52c783b */ /* 0x000fe20000000200 */
[C---:B------:R-:W-:Y:S03]  /*df90*/  HMMA.16816.F32.BF16 R72, R4.reuse, R28, R52 ;  /* 0x0000001c0448723c */ /* 0x040fe60000041834 */
[----:B------:R-:W-:Y:S04]  /*dfa0*/  LDSM.16.M88.4 R52, [R213] ;  /* 0x00000000d534783b */ /* 0x000fe80000000200 */
[----:B------:R-:W-:Y:S01]  /*dfb0*/  LDSM.16.M88.4 R40, [R213+0x1800] ;  /* 0x00180000d528783b */ /* 0x000fe20000000200 */
[C---:B------:R-:W-:Y:S03]  /*dfc0*/  HMMA.16816.F32.BF16 R24, R4.reuse, R32, R48 ;  /* 0x000000200418723c */ /* 0x040fe60000041830 */
[----:B------:R-:W-:Y:S04]  /*dfd0*/  LDSM.16.M88.4 R48, [R213+0x800] ;  /* 0x00080000d530783b */ /* 0x000fe80000000200 */
[----:B----4-:R-:W-:Y:S01]  /*dfe0*/  LDSM.16.M88.4 R12, [R215] ;  /* 0x00000000d70c783b */ /* 0x010fe20000000200 */
[C---:B------:R-:W-:Y:S03]  /*dff0*/  HMMA.16816.F32.BF16 R156, R4.reuse, R20, R60 ;  /* 0x00000014049c723c */ /* 0x040fe6000004183c */
[----:B------:R-:W-:Y:S04]  /*e000*/  LDSM.16.M88.4 R60, [R213+0x2000] ;  /* 0x00200000d53c783b */ /* 0x000fe80000000200 */
[----:B--2---:R-:W2:Y:S01]  /*e010*/  LDSM.16.M88.4 R16, [R215+0x2000] ;  /* 0x00200000d710783b */ /* 0x004ea20000000200 */
[----:B------:R-:W-:Y:S03]  /*e020*/  HMMA.16816.F32.BF16 R68, R4, R58, R68 ;  /* 0x0000003a0444723c */ /* 0x000fe60000041844 */
[----:B------:R-:W0:Y:S05]  /*e030*/  LDGDEPBAR ;  /* 0x00000000000079af */ /* 0x000e2a0000000000 */
[----:B-1---5:R-:W-:Y:S08]  /*e040*/  HMMA.16816.F32.BF16 R136, R8, R56, R120 ;  /* 0x000000380888723c */ /* 0x022ff00000041878 */
[----:B------:R-:W-:Y:S08]  /*e050*/  HMMA.16816.F32.BF16 R64, R4, R38, R64 ;  /* 0x000000260440723c */ /* 0x000ff00000041840 */
[C---:B------:R-:W-:Y:S08]  /*e060*/  HMMA.16816.F32.BF16 R144, R8.reuse, R36, R104 ;  /* 0x000000240890723c */ /* 0x040ff00000041868 */
[C---:B------:R-:W-:Y:S08]  /*e070*/  HMMA.16816.F32.BF16 R56, R8.reuse, R58, R148 ;  /* 0x0000003a0838723c */ /* 0x040ff00000041894 */
[----:B------:R-:W-:Y:S01]  /*e080*/  HMMA.16816.F32.BF16 R104, R8, R38, R128 ;  /* 0x000000260868723c */ /* 0x000fe20000041880 */
[----:B------:R-:W-:Y:S07]  /*e090*/  LDSM.16.M88.4 R36, [R210] ;  /* 0x00000000d224783b */ /* 0x000fee0000000200 */
[----:B------:R-:W-:Y:S08]  /*e0a0*/  HMMA.16816.F32.BF16 R168, R4, R34, R96 ;  /* 0x0000002204a8723c */ /* 0x000ff00000041860 */
[C---:B------:R-:W-:Y:S08]  /*e0b0*/  HMMA.16816.F32.BF16 R152, R8.reuse, R32, R100 ;  /* 0x000000200898723c */ /* 0x040ff00000041864 */
[----:B------:R-:W-:Y:S01]  /*e0c0*/  HMMA.16816.F32.BF16 R120, R8, R34, R124 ;  /* 0x000000220878723c */ /* 0x000fe2000004187c */
[----:B------:R-:W-:Y:S07]  /*e0d0*/  LDSM.16.M88.4 R32, [R210+0x800] ;  /* 0x00080000d220783b */ /* 0x000fee0000000200 */
[C---:B------:R-:W-:Y:S08]  /*e0e0*/  HMMA.16816.F32.BF16 R160, R4.reuse, R30, R116 ;  /* 0x0000001e04a0723c */ /* 0x040ff00000041874 */
[----:B------:R-:W-:Y:S01]  /*e0f0*/  HMMA.16816.F32.BF16 R140, R4, R22, R108 ;  /* 0x00000016048c723c */ /* 0x000fe2000004186c */
[----:B------:R-:W1:Y:S07]  /*e100*/  LDSM.16.M88.4 R4, [R216+0x2000] ;  /* 0x00200000d804783b */ /* 0x000e6e0000000200 */
[C---:B------:R-:W-:Y:S08]  /*e110*/  HMMA.16816.F32.BF16 R164, R8.reuse, R28, R92 ;  /* 0x0000001c08a4723c */ /* 0x040ff0000004185c */
[C---:B------:R-:W-:Y:S08]  /*e120*/  HMMA.16816.F32.BF16 R172, R8.reuse, R20, R88 ;  /* 0x0000001408ac723c */ /* 0x040ff00000041858 */
[C---:B------:R-:W-:Y:S01]  /*e130*/  HMMA.16816.F32.BF16 R132, R8.reuse, R30, R132 ;  /* 0x0000001e0884723c */ /* 0x040fe20000041884 */
[----:B------:R-:W-:Y:S07]  /*e140*/  LDSM.16.M88.4 R28, [R210+0x1000] ;  /* 0x00100000d21c783b */ /* 0x000fee0000000200 */
[----:B------:R-:W-:Y:S01]  /*e150*/  HMMA.16816.F32.BF16 R128, R8, R22, R84 ;  /* 0x000000160880723c */ /* 0x000fe20000041854 */
[----:B------:R-:W4:Y:S04]  /*e160*/  LDSM.16.M88.4 R8, [R216] ;  /* 0x00000000d808783b */ /* 0x000f280000000200 */
[----:B------:R-:W1:Y:S03]  /*e170*/  LDSM.16.M88.4 R20, [R210+0x2000] ;  /* 0x00200000d214783b */ /* 0x000e660000000200 */
[----:B--2---:R-:W-:Y:S01]  /*e180*/  HMMA.16816.F32.BF16 R108, R16, R44, R24 ;  /* 0x0000002c106c723c */ /* 0x004fe20000041818 */
[----:B------:R-:W2:Y:S01]  /*e190*/  LDSM.16.M88.4 R24, [R210+0x1800] ;  /* 0x00180000d218783b */ /* 0x000ea20000000200 */
[----:B---3--:R-:W-:Y:S01]  /*e1a0*/  ISETP.GT.AND P0, PT, R113, R248, PT ;  /* 0x000000f87100720c */ /* 0x008fe20003f04270 */
[----:B------:R-:W-:-:S05]  /*e1b0*/  DEPBAR.LE SB0, 0x0 ;  /* 0x000080000000791a */ /* 0x000fca0000000000 */
        /* <DEDUP_REMOVED lines=20> */
[C---:B-1----:R-:W-:Y:S08]  /*e300*/  HMMA.16816.F32.BF16 R104, R4.reuse, R38, R92 ;  /* 0x000000260468723c */ /* 0x042ff0000004185c */
[----:B------:R-:W-:Y:S08]  /*e310*/  HMMA.16816.F32.BF16 R92, R4, R34, R88 ;  /* 0x00000022045c723c */ /* 0x000ff00000041858 */
[-C--:B----4-:R-:W-:Y:S08]  /*e320*/  HMMA.16816.F32.BF16 R60, R8, R28.reuse, R52 ;  /* 0x0000001c083c723c */ /* 0x090ff00000041834 */
[C---:B------:R-:W-:Y:S08]  /*e330*/  HMMA.16816.F32.BF16 R88, R4.reuse, R28, R108 ;  /* 0x0000001c0458723c */ /* 0x040ff0000004186c */
[-C--:B------:R-:W-:Y:S08]  /*e340*/  HMMA.16816.F32.BF16 R84, R4, R30.reuse, R84 ;  /* 0x0000001e0454723c */ /* 0x080ff00000041854 */
[C---:B------:R-:W-:Y:S08]  /*e350*/  HMMA.16816.F32.BF16 R52, R8.reuse, R30, R48 ;  /* 0x0000001e0834723c */ /* 0x040ff00000041830 */
[----:B------:R-:W-:Y:S08]  /*e360*/  HMMA.16816.F32.BF16 R28, R8, R20, R16 ;  /* 0x00000014081c723c */ /* 0x000ff00000041810 */
[C---:B------:R-:W-:Y:S08]  /*e370*/  HMMA.16816.F32.BF16 R124, R4.reuse, R36, R124 ;  /* 0x00000024047c723c */ /* 0x040ff0000004187c */
        /* <DEDUP_REMOVED lines=18> */
[----:B------:R-:W-:Y:S02]  /*e4a0*/  SHF.R.S32.HI R2, RZ, 0x1f, R0 ;  /* 0x0000001fff027819 */ /* 0x000fe40000011400 */
        /* <DEDUP_REMOVED lines=26> */
.L_x_3096:
[----:B------:R-:W-:Y:S05]  /*e650*/  BSYNC B0 ;  /* 0x0000000000007941 */ /* 0x000fea0003800000 */
.L_x_3095:
        /* <DEDUP_REMOVED lines=17> */
[C---:B------:R-:W-:Y:S02]  /*e770*/  IMNMX R4, R5.reuse, R2, PT ;  /* 0x0000000205047217 */ /* 0x040fe40003800200 */
[----:B------:R-:W-:Y:S02]  /*e780*/  IMNMX R3, R5, R3, PT ;  /* 0x0000000305037217 */ /* 0x000fe40003800200 */
[C---:B------:R-:W-:Y:S02]  /*e790*/  ISETP.GT.AND P3, PT, R4.reuse, RZ, PT ;  /* 0x000000ff0400720c */ /* 0x040fe40003f64270 */
[----:B------:R-:W-:Y:S02]  /*e7a0*/  ISETP.GT.AND P2, PT, R4, 0x1, PT ;  /* 0x000000010400780c */ /* 0x000fe40003f44270 */
[----:B------:R-:W-:Y:S02]  /*e7b0*/  FSEL R9, R72, -INF , P3 ;  /* 0xff80000048097808 */ /* 0x000fe40001800000 */
[----:B------:R-:W-:-:S02]  /*e7c0*/  ISETP.GT.AND P1, PT, R3, RZ, PT ;  /* 0x000000ff0300720c */ /* 0x000fc40003f24270 */
[----:B------:R-:W-:Y:S02]  /*e7d0*/  ISETP.GT.AND P0, PT, R3, 0x1, PT ;  /* 0x000000010300780c */ /* 0x000fe40003f04270 */
[----:B------:R-:W-:Y:S02]  /*e7e0*/  ISETP.GT.AND P3, PT, R4, 0x8, PT ;  /* 0x000000080400780c */ /* 0x000fe40003f64270 */
[----:B------:R-:W-:Y:S02]  /*e7f0*/  FSEL R25, R73, -INF , P2 ;  /* 0xff80000049197808 */ /* 0x000fe40001000000 */
[----:B------:R-:W-:Y:S02]  /*e800*/  FSEL R32, R74, -INF , P1 ;  /* 0xff8000004a207808 */ /* 0x000fe40000800000 */
[----:B------:R-:W-:Y:S02]  /*e810*/  FSEL R33, R75, -INF , P0 ;  /* 0xff8000004b217808 */ /* 0x000fe40000000000 */
[----:B------:R-:W-:-:S02]  /*e820*/  ISETP.GT.AND P2, PT, R4, 0x9, PT ;  /* 0x000000090400780c */ /* 0x000fc40003f44270 */
[----:B------:R-:W-:Y:S01]  /*e830*/  FSEL R26, R68, -INF , P3 ;  /* 0xff800000441a7808 */ /* 0x000fe20001800000 */
[----:B-----5:R-:W-:Y:S01]  /*e840*/  IMAD.IADD R6, R0, 0x1, R6 ;  /* 0x0000000100067824 */ /* 0x020fe200078e0206 */
[C---:B------:R-:W-:Y:S02]  /*e850*/  ISETP.GT.AND P1, PT, R3.reuse, 0x8, PT ;  /* 0x000000080300780c */ /* 0x040fe40003f24270 */
[----:B------:R-:W-:Y:S02]  /*e860*/  ISETP.GT.AND P0, PT, R3, 0x9, PT ;  /* 0x000000090300780c */ /* 0x000fe40003f04270 */
[----:B------:R-:W-:Y:S02]  /*e870*/  ISETP.GT.AND P3, PT, R4, 0x10, PT ;  /* 0x000000100400780c */ /* 0x000fe40003f64270 */
[----:B------:R-:W-:Y:S02]  /*e880*/  FSEL R27, R69, -INF , P2 ;  /* 0xff800000451b7808 */ /* 0x000fe40001000000 */
[----:B------:R-:W-:-:S02]  /*e890*/  FSEL R34, R70, -INF , P1 ;  /* 0xff80000046227808 */ /* 0x000fc40000800000 */
[----:B------:R-:W-:Y:S02]  /*e8a0*/  FSEL R36, R71, -INF , P0 ;  /* 0xff80000047247808 */ /* 0x000fe40000000000 */
[----:B------:R-:W-:Y:S01]  /*e8b0*/  FSEL R69, R64, -INF , P3 ;  /* 0xff80000040457808 */ /* 0x000fe20001800000 */
[----:B------:R-:W-:Y:S01]  /*e8c0*/  IMAD.IADD R0, R0, 0x1, R7 ;  /* 0x0000000100007824 */ /* 0x000fe200078e0207 */
[C---:B------:R-:W-:Y:S02]  /*e8d0*/  ISETP.GT.AND P1, PT, R3.reuse, 0x10, PT ;  /* 0x000000100300780c */ /* 0x040fe40003f24270 */
[----:B------:R-:W-:Y:S02]  /*e8e0*/  ISETP.GT.AND P0, PT, R3, 0x11, PT ;  /* 0x000000110300780c */ /* 0x000fe40003f04270 */
[----:B------:R-:W-:Y:S02]  /*e8f0*/  ISETP.GT.AND P3, PT, R4, 0x18, PT ;  /* 0x000000180400780c */ /* 0x000fe40003f64270 */
[----:B------:R-:W-:-:S02]  /*e900*/  IMNMX R2, R5, R6, PT ;  /* 0x0000000605027217 */ /* 0x000fc40003800200 */
[----:B------:R-:W-:Y:S02]  /*e910*/  FSEL R111, R66, -INF , P1 ;  /* 0xff800000426f7808 */ /* 0x000fe40000800000 */
[----:B------:R-:W-:Y:S02]  /*e920*/  FSEL R112, R67, -INF , P0 ;  /* 0xff80000043707808 */ /* 0x000fe40000000000 */
[----:B------:R-:W-:Y:S02]  /*e930*/  FSEL R96, R56, -INF , P3 ;  /* 0xff80000038607808 */ /* 0x000fe40001800000 */
[----:B------:R-:W-:Y:S02]  /*e940*/  ISETP.GT.AND P2, PT, R4, 0x11, PT ;  /* 0x000000110400780c */ /* 0x000fe40003f44270 */
[C---:B------:R-:W-:Y:S02]  /*e950*/  ISETP.GT.AND P1, PT, R3.reuse, 0x18, PT ;  /* 0x000000180300780c */ /* 0x040fe40003f24270 */
[----:B------:R-:W-:-:S02]  /*e960*/  ISETP.GT.AND P0, PT, R3, 0x19, PT ;  /* 0x000000190300780c */ /* 0x000fc40003f04270 */
[----:B------:R-:W-:Y:S02]  /*e970*/  ISETP.GT.AND P3, PT, R2, RZ, PT ;  /* 0x000000ff0200720c */ /* 0x000fe40003f64270 */
[----:B------:R-:W-:Y:S02]  /*e980*/  IMNMX R0, R5, R0, PT ;  /* 0x0000000005007217 */ /* 0x000fe40003800200 */
[----:B------:R-:W-:Y:S02]  /*e990*/  FSEL R71, R65, -INF , P2 ;  /* 0xff80000041477808 */ /* 0x000fe40001000000 */
[----:B------:R-:W-:Y:S02]  /*e9a0*/  FSEL R113, R58, -INF , P1 ;  /* 0xff8000003a717808 */ /* 0x000fe40000800000 */
[----:B------:R-:W-:Y:S02]  /*e9b0*/  FSEL R131, R59, -INF , P0 ;  /* 0xff8000003b837808 */ /* 0x000fe40000000000 */
[----:B------:R-:W-:-:S02]  /*e9c0*/  FSEL R10, R124, -INF , P3 ;  /* 0xff8000007c0a7808 */ /* 0x000fc40001800000 */
[----:B------:R-:W-:Y:S02]  /*e9d0*/  ISETP.GT.AND P2, PT, R4, 0x19, PT ;  /* 0x000000190400780c */ /* 0x000fe40003f44270 */
[C---:B------:R-:W-:Y:S02]  /*e9e0*/  ISETP.GT.AND P1, PT, R0.reuse, RZ, PT ;  /* 0x000000ff0000720c */ /* 0x040fe40003f24270 */
[----:B------:R-:W-:Y:S02]  /*e9f0*/  ISETP.GT.AND P0, PT, R0, 0x1, PT ;  /* 0x000000010000780c */ /* 0x000fe40003f04270 */
[----:B------:R-:W-:Y:S02]  /*ea00*/  ISETP.GT.AND P3, PT, R2, 0x8, PT ;  /* 0x000000080200780c */ /* 0x000fe40003f64270 */
[----:B------:R-:W-:Y:S02]  /*ea10*/  FSEL R97, R57, -INF , P2 ;  /* 0xff80000039617808 */ /* 0x000fe40001000000 */
[----:B------:R-:W-:-:S02]  /*ea20*/  FSEL R14, R126, -INF , P1 ;  /* 0xff8000007e0e7808 */ /* 0x000fc40000800000 */
[----:B------:R-:W-:Y:S02]  /*ea30*/  FSEL R15, R127, -INF , P0 ;  /* 0xff8000007f0f7808 */ /* 0x000fe40000000000 */
[----:B------:R-:W-:Y:S02]  /*ea40*/  FSEL R12, R104, -INF , P3 ;  /* 0xff800000680c7808 */ /* 0x000fe40001800000 */
[----:B------:R-:W-:Y:S02]  /*ea50*/  ISETP.GT.AND P2, PT, R2, 0x1, PT ;  /* 0x000000010200780c */ /* 0x000fe40003f44270 */
[C---:B------:R-:W-:Y:S02]  /*ea60*/  ISETP.GT.AND P1, PT, R0.reuse, 0x8, PT ;  /* 0x000000080000780c */ /* 0x040fe40003f24270 */
[----:B------:R-:W-:Y:S02]  /*ea70*/  ISETP.GT.AND P0, PT, R0, 0x9, PT ;  /* 0x000000090000780c */ /* 0x000fe40003f04270 */
[----:B------:R-:W-:-:S02]  /*ea80*/  ISETP.GT.AND P3, PT, R2, 0x10, PT ;  /* 0x000000100200780c */ /* 0x000fc40003f64270 */
[----:B------:R-:W-:Y:S02]  /*ea90*/  FSEL R11, R125, -INF , P2 ;  /* 0xff8000007d0b7808 */ /* 0x000fe40001000000 */
[----:B------:R-:W-:Y:S02]  /*eaa0*/  FSEL R20, R106, -INF , P1 ;  /* 0xff8000006a147808 */ /* 0x000fe40000800000 */
[----:B------:R-:W-:Y:S02]  /*eab0*/  FSEL R24, R107, -INF , P0 ;  /* 0xff8000006b187808 */ /* 0x000fe40000000000 */
[----:B------:R-:W-:Y:S02]  /*eac0*/  FSEL R35, R116, -INF , P3 ;  /* 0xff80000074237808 */ /* 0x000fe40001800000 */
[----:B------:R-:W-:Y:S02]  /*ead0*/  ISETP.GT.AND P2, PT, R2, 0x9, PT ;  /* 0x000000090200780c */ /* 0x000fe40003f44270 */
[----:B------:R-:W-:-:S02]  /*eae0*/  ISETP.GT.AND P1, PT, R0, 0x10, PT ;  /* 0x000000100000780c */ /* 0x000fc40003f24270 */
[----:B------:R-:W-:Y:S02]  /*eaf0*/  ISETP.GT.AND P0, PT, R0, 0x11, PT ;  /* 0x000000110000780c */ /* 0x000fe40003f04270 */
[----:B------:R-:W-:Y:S02]  /*eb00*/  ISETP.GT.AND P3, PT, R2, 0x18, PT ;  /* 0x000000180200780c */ /* 0x000fe40003f64270 */
[----:B------:R-:W-:Y:S02]  /*eb10*/  FSEL R13, R105, -INF , P2 ;  /* 0xff800000690d7808 */ /* 0x000fe40001000000 */
[----:B------:R-:W-:Y:S02]  /*eb20*/  FSEL R44, R118, -INF , P1 ;  /* 0xff800000762c7808 */ /* 0x000fe40000800000 */
[----:B------:R-:W-:Y:S02]  /*eb30*/  FSEL R45, R119, -INF , P0 ;  /* 0xff800000772d7808 */ /* 0x000fe40000000000 */
[----:B------:R-:W-:-:S02]  /*eb40*/  FSEL R38, R92, -INF , P3 ;  /* 0xff8000005c267808 */ /* 0x000fc40001800000 */
[----:B------:R-:W-:Y:S02]  /*eb50*/  ISETP.GT.AND P2, PT, R2, 0x11, PT ;  /* 0x000000110200780c */ /* 0x000fe40003f44270 */
[C---:B------:R-:W-:Y:S02]  /*eb60*/  ISETP.GT.AND P1, PT, R0.reuse, 0x18, PT ;  /* 0x000000180000780c */ /* 0x040fe40003f24270 */
        /* <DEDUP_REMOVED lines=16> */
[C---:B------:R-:W-:Y:S02]  /*ec70*/  ISETP.GT.AND P0, PT, R4.reuse, 0x21, PT ;  /* 0x000000210400780c */ /* 0x040fe40003f04270 */
[C---:B------:R-:W-:Y:S02]  /*ec80*/  ISETP.GT.AND P4, PT, R4.reuse, 0x30, PT ;  /* 0x000000300400780c */ /* 0x040fe40003f84270 */
[----:B------:R-:W-:Y:S02]  /*ec90*/  ISETP.GT.AND P3, PT, R4, 0x39, PT ;  /* 0x000000390400780c */ /* 0x000fe40003f64270 */
        /* <DEDUP_REMOVED lines=20> */
[----:B------:R-:W-:-:S02]  /*ede0*/  FSEL R148, R40, -INF , P1 ;  /* 0xff80000028947808 */ /* 0x000fc40000800000 */
[----:B------:R-:W-:Y:S02]  /*edf0*/  FMNMX.FTZ R4, R71, R4, !PT ;  /* 0x0000000447047209 */ /* 0x000fe40007810000 */
[----:B------:R-:W-:Y:S02]  /*ee00*/  ISETP.GT.AND P0, PT, R2, 0x28, PT ;  /* 0x000000280200780c */ /* 0x000fe40003f04270 */
[----:B------:R-:W-:Y:S02]  /*ee10*/  ISETP.GT.AND P1, PT, R0, 0x28, PT ;  /* 0x000000280000780c */ /* 0x000fe40003f24270 */
[----:B------:R-:W-:Y:S02]  /*ee20*/  FMNMX.FTZ R5, R35, R5, !PT ;  /* 0x0000000523057209 */ /* 0x000fe40007810000 */
[----:B------:R-:W-:Y:S02]  /*ee30*/  FMNMX.FTZ R4, R96, R4, !PT ;  /* 0x0000000460047209 */ /* 0x000fe40007810000 */
[----:B------:R-:W-:-:S02]  /*ee40*/  FSEL R137, R52, -INF , P2 ;  /* 0xff80000034897808 */ /* 0x000fc40001000000 */
[----:B------:R-:W-:Y:S02]  /*ee50*/  FSEL R126, R84, -INF , P0 ;  /* 0xff800000547e7808 */ /* 0x000fe40000000000 */
[----:B------:R-:W-:Y:S02]  /*ee60*/  FSEL R135, R86, -INF , P1 ;  /* 0xff80000056877808 */ /* 0x000fe40000800000 */
[----:B------:R-:W-:Y:S02]  /*ee70*/  FSEL R155, R28, -INF , P3 ;  /* 0xff8000001c9b7808 */ /* 0x000fe40001800000 */
[----:B------:R-:W-:Y:S02]  /*ee80*/  FMNMX.FTZ R5, R37, R5, !PT ;  /* 0x0000000525057209 */ /* 0x000fe40007810000 */
[----:B------:R-:W-:Y:S02]  /*ee90*/  ISETP.GT.AND P2, PT, R2, 0x29, PT ;  /* 0x000000290200780c */ /* 0x000fe40003f44270 */
        /* <DEDUP_REMOVED lines=15> */
[C---:B------:R-:W-:Y:S02]  /*ef90*/  ISETP.GT.AND P1, PT, R2.reuse, 0x48, PT ;  /* 0x000000480200780c */ /* 0x040fe40003f24270 */
[----:B------:R-:W-:Y:S02]  /*efa0*/  ISETP.GT.AND P3, PT, R2, 0x49, PT ;  /* 0x000000490200780c */ /* 0x000fe40003f64270 */
[----:B------:R-:W-:Y:S02]  /*efb0*/  FMNMX.FTZ R2, R114, R4, !PT ;  /* 0x0000000472027209 */ /* 0x000fe40007810000 */
        /* <DEDUP_REMOVED lines=41> */
[----:B------:R-:W-:Y:S02]  /*f250*/  ISETP.GT.AND P0, PT, R0, 0x31, PT ;  /* 0x000000310000780c */ /* 0x000fe40003f04270 */
[----:B------:R-:W-:-:S02]  /*f260*/  FMNMX.FTZ R5, R136, R5, !PT ;  /* 0x0000000588057209 */ /* 0x000fc40007810000 */
[----:B------:R-:W-:Y:S02]  /*f270*/  FMNMX.FTZ R6, R201, R4, !PT ;  /* 0x00000004c9067209 */ /* 0x000fe40007810000 */
[----:B------:R-:W-:Y:S02]  /*f280*/  FMNMX.FTZ R4, R32, R33, !PT ;  /* 0x0000002120047209 */ /* 0x000fe40007810000 */
[----:B------:R-:W-:Y:S02]  /*f290*/  ISETP.GT.AND P2, PT, R0, 0x38, PT ;  /* 0x000000380000780c */ /* 0x000fe40003f44270 */
[----:B------:R-:W-:Y:S02]  /*f2a0*/  FMNMX.FTZ R2, R206, R2, !PT ;  /* 0x00000002ce027209 */ /* 0x000fe40007810000 */
[----:B------:R-:W-:Y:S02]  /*f2b0*/  FSEL R154, R103, -INF , P0 ;  /* 0xff800000679a7808 */ /* 0x000fe40000000000 */
[----:B------:R-:W-:-:S02]  /*f2c0*/  FMNMX.FTZ R5, R153, R5, !PT ;  /* 0x0000000599057209 */ /* 0x000fc40007810000 */
[----:B------:R-:W-:Y:S01]  /*f2d0*/  FMNMX.FTZ R4, R34, R4, !PT ;  /* 0x0000000422047209 */ /* 0x000fe20007810000 */
[----:B------:R-:W1:Y:S01]  /*f2e0*/  SHFL.BFLY PT, R7, R2, 0x2, 0x1f ;  /* 0x0c401f0002077f89 */ /* 0x000e6200000e0000 */
[----:B------:R-:W-:Y:S02]  /*f2f0*/  FSEL R141, R82, -INF , P2 ;  /* 0xff800000528d7808 */ /* 0x000fe40001000000 */
[C---:B------:R-:W-:Y:S02]  /*f300*/  ISETP.GT.AND P4, PT, R0.reuse, 0x39, PT ;  /* 0x000000390000780c */ /* 0x040fe40003f84270 */
[C---:B------:R-:W-:Y:S02]  /*f310*/  ISETP.GT.AND P1, PT, R0.reuse, 0x40, PT ;  /* 0x000000400000780c */ /* 0x040fe40003f24270 */
[C---:B------:R-:W-:Y:S02]  /*f320*/  ISETP.GT.AND P0, PT, R0.reuse, 0x41, PT ;  /* 0x000000410000780c */ /* 0x040fe40003f04270 */
[----:B------:R-:W-:-:S02]  /*f330*/  ISETP.GT.AND P3, PT, R0, 0x48, PT ;  /* 0x000000480000780c */ /* 0x000fc40003f64270 */
[----:B------:R-:W-:Y:S02]  /*f340*/  ISETP.GT.AND P2, PT, R0, 0x49, PT ;  /* 0x000000490000780c */ /* 0x000fe40003f44270 */
[----:B------:R-:W-:Y:S02]  /*f350*/  FMNMX.FTZ R0, R154, R5, !PT ;  /* 0x000000059a007209 */ /* 0x000fe40007810000 */
[----:B------:R-:W-:Y:S01]  /*f360*/  FMNMX.FTZ R5, R36, R4, !PT ;  /* 0x0000000424057209 */ /* 0x000fe20007810000 */
[----:B------:R-:W2:Y:S03]  /*f370*/  SHFL.BFLY PT, R8, R6, 0x2, 0x1f ;  /* 0x0c401f0006087f89 */ /* 0x000ea600000e0000 */
[----:B------:R-:W-:Y:S02]  /*f380*/  FMNMX.FTZ R5, R111, R5, !PT ;  /* 0x000000056f057209 */ /* 0x000fe40007810000 */
[----:B------:R-:W-:-:S02]  /*f390*/  FSEL R142, R83, -INF , P4 ;  /* 0xff800000538e7808 */ /* 0x000fc40002000000 */
[----:B------:R-:W-:Y:S02]  /*f3a0*/  FMNMX.FTZ R5, R112, R5, !PT ;  /* 0x0000000570057209 */ /* 0x000fe40007810000 */
[----:B------:R-:W-:Y:S02]  /*f3b0*/  FMNMX.FTZ R0, R141, R0, !PT ;  /* 0x000000008d007209 */ /* 0x000fe40007810000 */
[----:B------:R-:W-:Y:S02]  /*f3c0*/  FSEL R189, R122, -INF , P1 ;  /* 0xff8000007abd7808 */ /* 0x000fe40000800000 */
[----:B------:R-:W-:Y:S02]  /*f3d0*/  ISETP.GT.AND P1, PT, R3, 0x20, PT ;  /* 0x000000200300780c */ /* 0x000fe40003f24270 */
[----:B------:R-:W-:Y:S02]  /*f3e0*/  FMNMX.FTZ R5, R113, R5, !PT ;  /* 0x0000000571057209 */ /* 0x000fe40007810000 */
[----:B------:R-:W-:-:S02]  /*f3f0*/  FMNMX.FTZ R0, R142, R0, !PT ;  /* 0x000000008e007209 */ /* 0x000fc40007810000 */
[----:B------:R-:W-:Y:S02]  /*f400*/  FSEL R197, R123, -INF , P0 ;  /* 0xff8000007bc57808 */ /* 0x000fe40000000000 */
[----:B------:R-:W-:Y:S02]  /*f410*/  ISETP.GT.AND P0, PT, R3, 0x21, PT ;  /* 0x000000210300780c */ /* 0x000fe40003f04270 */
[----:B------:R-:W-:Y:S02]  /*f420*/  FSEL R128, R62, -INF , P1 ;  /* 0xff8000003e807808 */ /* 0x000fe40000800000 */
[----:B------:R-:W-:Y:S02]  /*f430*/  FMNMX.FTZ R5, R131, R5, !PT ;  /* 0x0000000583057209 */ /* 0x000fe40007810000 */
[----:B------:R-:W-:Y:S02]  /*f440*/  FMNMX.FTZ R0, R189, R0, !PT ;  /* 0x00000000bd007209 */ /* 0x000fe40007810000 */
[----:B------:R-:W-:-:S02]  /*f450*/  FSEL R130, R63, -INF , P0 ;  /* 0xff8000003f827808 */ /* 0x000fc40000000000 */
[----:B------:R-:W-:Y:S02]  /*f460*/  ISETP.GT.AND P1, PT, R3, 0x28, PT ;  /* 0x000000280300780c */ /* 0x000fe40003f24270 */
[----:B------:R-:W-:Y:S02]  /*f470*/  FMNMX.FTZ R5, R128, R5, !PT ;  /* 0x0000000580057209 */ /* 0x000fe40007810000 */
[----:B------:R-:W-:Y:S02]  /*f480*/  FSEL R192, R78, -INF , P3 ;  /* 0xff8000004ec07808 */ /* 0x000fe40001800000 */
[----:B------:R-:W-:Y:S02]  /*f490*/  FMNMX.FTZ R4, R197, R0, !PT ;  /* 0x00000000c5047209 */ /* 0x000fe40007810000 */
[----:B-1----:R-:W-:Y:S02]  /*f4a0*/  FMNMX.FTZ R0, R2, R7, !PT ;  /* 0x0000000702007209 */ /* 0x002fe40007810000 */
[----:B------:R-:W-:-:S02]  /*f4b0*/  ISETP.GT.AND P0, PT, R3, 0x29, PT ;  /* 0x000000290300780c */ /* 0x000fc40003f04270 */
[----:B------:R-:W-:Y:S02]  /*f4c0*/  FSEL R125, R54, -INF , P1 ;  /* 0xff800000367d7808 */ /* 0x000fe40000800000 */
[----:B------:R-:W-:Y:S02]  /*f4d0*/  FMNMX.FTZ R5, R130, R5, !PT ;  /* 0x0000000582057209 */ /* 0x000fe40007810000 */
[----:B------:R-:W-:Y:S02]  /*f4e0*/  FSEL R202, R79, -INF , P2 ;  /* 0xff8000004fca7808 */ /* 0x000fe40001000000 */
[----:B------:R-:W-:Y:S01]  /*f4f0*/  FMNMX.FTZ R2, R192, R4, !PT ;  /* 0x00000004c0027209 */ /* 0x000fe20007810000 */
[----:B------:R-:W1:Y:S01]  /*f500*/  SHFL.BFLY PT, R7, R0, 0x1, 0x1f ;  /* 0x0c201f0000077f89 */ /* 0x000e6200000e0000 */
[----:B------:R-:W-:Y:S02]  /*f510*/  FSEL R127, R55, -INF , P0 ;  /* 0xff800000377f7808 */ /* 0x000fe40000000000 */
[----:B------:R-:W-:-:S02]  /*f520*/  ISETP.GT.AND P1, PT, R3, 0x30, PT ;  /* 0x000000300300780c */ /* 0x000fc40003f24270 */
[----:B------:R-:W-:Y:S02]  /*f530*/  FMNMX.FTZ R5, R125, R5, !PT ;  /* 0x000000057d057209 */ /* 0x000fe40007810000 */
[----:B------:R-:W-:Y:S02]  /*f540*/  FMNMX.FTZ R2, R202, R2, !PT ;  /* 0x00000002ca027209 */ /* 0x000fe40007810000 */
[----:B--2---:R-:W-:Y:S02]  /*f550*/  FMNMX.FTZ R4, R6, R8, !PT ;  /* 0x0000000806047209 */ /* 0x004fe40007810000 */
[----:B------:R-:W-:Y:S02]  /*f560*/  ISETP.GT.AND P0, PT, R3, 0x31, PT ;  /* 0x000000310300780c */ /* 0x000fe40003f04270 */
[----:B------:R-:W-:Y:S02]  /*f570*/  FSEL R143, R50, -INF , P1 ;  /* 0xff800000328f7808 */ /* 0x000fe40000800000 */
[----:B------:R-:W-:Y:S01]  /*f580*/  FMNMX.FTZ R5, R127, R5, !PT ;  /* 0x000000057f057209 */ /* 0x000fe20007810000 */
[----:B------:R-:W2:Y:S01]  /*f590*/  SHFL.BFLY PT, R6, R2, 0x2, 0x1f ;  /* 0x0c401f0002067f89 */ /* 0x000ea200000e0000 */
[----:B------:R-:W-:-:S02]  /*f5a0*/  FSEL R146, R51, -INF , P0 ;  /* 0xff80000033927808 */ /* 0x000fc40000000000 */
[----:B------:R-:W-:Y:S01]  /*f5b0*/  ISETP.GT.AND P0, PT, R3, 0x38, PT ;  /* 0x000000380300780c */ /* 0x000fe20003f04270 */
[----:B------:R-:W3:Y:S01]  /*f5c0*/  SHFL.BFLY PT, R8, R4, 0x1, 0x1f ;  /* 0x0c201f0004087f89 */ /* 0x000ee200000e0000 */
[----:B------:R-:W-:Y:S02]  /*f5d0*/  FMNMX.FTZ R5, R143, R5, !PT ;  /* 0x000000058f057209 */ /* 0x000fe40007810000 */
[C---:B------:R-:W-:Y:S02]  /*f5e0*/  ISETP.GT.AND P3, PT, R3.reuse, 0x39, PT ;  /* 0x000000390300780c */ /* 0x040fe40003f64270 */
[----:B------:R-:W-:Y:S02]  /*f5f0*/  FSEL R150, R42, -INF , P0 ;  /* 0xff8000002a967808 */ /* 0x000fe40000000000 */
[----:B------:R-:W-:Y:S02]  /*f600*/  FMNMX.FTZ R5, R146, R5, !PT ;  /* 0x0000000592057209 */ /* 0x000fe40007810000 */
[----:B------:R-:W-:-:S02]  /*f610*/  ISETP.GT.AND P2, PT, R3, 0x40, PT ;  /* 0x000000400300780c */ /* 0x000fc40003f44270 */
[C---:B------:R-:W-:Y:S02]  /*f620*/  ISETP.GT.AND P1, PT, R3.reuse, 0x41, PT ;  /* 0x000000410300780c */ /* 0x040fe40003f24270 */
[C---:B------:R-:W-:Y:S02]  /*f630*/  ISETP.GT.AND P0, PT, R3.reuse, 0x48, PT ;  /* 0x000000480300780c */ /* 0x040fe40003f04270 */
[----:B------:R-:W-:Y:S02]  /*f640*/  ISETP.GT.AND P4, PT, R3, 0x49, PT ;  /* 0x000000490300780c */ /* 0x000fe40003f84270 */
[----:B------:R-:W-:Y:S02]  /*f650*/  FSEL R152, R43, -INF , P3 ;  /* 0xff8000002b987808 */ /* 0x000fe40001800000 */
[----:B------:R-:W-:Y:S01]  /*f660*/  FMNMX.FTZ R3, R150, R5, !PT ;  /* 0x0000000596037209 */ /* 0x000fe20007810000 */
[----:B------:R-:W-:Y:S01]  /*f670*/  LDSM.16.MT88.4 R40, [R211] ;  /* 0x00000000d328783b */ /* 0x000fe20000004200 */
[----:B------:R-:W-:-:S02]  /*f680*/  FSEL R191, R30, -INF , P2 ;  /* 0xff8000001ebf7808 */ /* 0x000fc40001000000 */
[----:B------:R-:W-:Y:S02]  /*f690*/  FMNMX.FTZ R3, R152, R3, !PT ;  /* 0x0000000398037209 */ /* 0x000fe40007810000 */
[----:B-1----:R-:W-:Y:S02]  /*f6a0*/  FMNMX.FTZ R110, R0, R7, !PT ;  /* 0x00000007006e7209 */ /* 0x002fe40007810000 */
[----:B------:R-:W-:Y:S02]  /*f6b0*/  FSEL R193, R31, -INF , P1 ;  /* 0xff8000001fc17808 */ /* 0x000fe40000800000 */
[----:B------:R-:W-:Y:S01]  /*f6c0*/  FMNMX.FTZ R0, R191, R3, !PT ;  /* 0x00000003bf007209 */ /* 0x000fe20007810000 */
[----:B------:R-:W-:Y:S01]  /*f6d0*/  LDSM.16.MT88.4 R28, [R209] ;  /* 0x00000000d11c783b */ /* 0x000fe20000004200 */
[----:B------:R-:W-:Y:S02]  /*f6e0*/  FSEL R199, R18, -INF , P0 ;  /* 0xff80000012c77808 */ /* 0x000fe40000000000 */
[----:B------:R-:W-:-:S02]  /*f6f0*/  FMNMX.FTZ R0, R193, R0, !PT ;  /* 0x00000000c1007209 */ /* 0x000fc40007810000 */
[----:B--2---:R-:W-:Y:S02]  /*f700*/  FMNMX.FTZ R5, R2, R6, !PT ;  /* 0x0000000602057209 */ /* 0x004fe40007810000 */
[----:B---3--:R-:W-:Y:S02]  /*f710*/  FMNMX.FTZ R108, R4, R8, !PT ;  /* 0x00000008046c7209 */ /* 0x008fe40007810000 */
        /* <DEDUP_REMOVED lines=88> */
[----:B------:R3:W1:Y:S02]  /*fca0*/  MUFU.EX2 R185, R5 ;  /* 0x0000000500b97308 */ /* 0x0006640000000800 */
[----:B---3--:R-:W-:-:S06]  /*fcb0*/  FFMA.FTZ R5, R113, c[0x0][0x2d0], -R4 ;  /* 0x0000b40071057a23 */ /* 0x008fcc0000010804 */
[----:B------:R3:W-:Y:S01]  /*fcc0*/  MUFU.EX2 R186, R5 ;  /* 0x0000000500ba7308 */ /* 0x0007e20000000800 */
[----:B-1----:R-:W-:Y:S02]  /*fcd0*/  F2FP.BF16.PACK_AB R11, R239, R238 ;  /* 0x000000eeef0b723e */ /* 0x002fe400000010ff */
[----:B------:R-:W-:Y:S02]  /*fce0*/  F2FP.BF16.PACK_AB R12, R230, R242 ;  /* 0x000000f2e60c723e */ /* 0x000fe400000010ff */
[----:B-----5:R-:W-:Y:S01]  /*fcf0*/  F2FP.BF16.PACK_AB R14, R232, R229 ;  /* 0x000000e5e80e723e */ /* 0x020fe200000010ff */
[----:B---3--:R-:W-:-:S04]  /*fd00*/  FFMA.FTZ R5, R131, c[0x0][0x2d0], -R4 ;  /* 0x0000b40083057a23 */ /* 0x008fc80000010804 */
[----:B------:R1:W3:Y:S01]  /*fd10*/  MUFU.EX2 R184, R5 ;  /* 0x0000000500b87308 */ /* 0x0002e20000000800 */
[----:B------:R-:W-:Y:S02]  /*fd20*/  F2FP.BF16.PACK_AB R13, R6, R227 ;  /* 0x000000e3060d723e */ /* 0x000fe400000010ff */
[----:B------:R-:W-:Y:S01]  /*fd30*/  F2FP.BF16.PACK_AB R15, R228, R7 ;  /* 0x00000007e40f723e */ /* 0x000fe200000010ff */
[----:B-1----:R-:W-:-:S04]  /*fd40*/  FFMA.FTZ R5, R114, c[0x0][0x2d0], -R3 ;  /* 0x0000b40072057a23 */ /* 0x002fc80000010803 */
        /* <DEDUP_REMOVED lines=9> */
[----:B------:R5:W1:Y:S02]  /*fde0*/  MUFU.EX2 R182, R5 ;  /* 0x0000000500b67308 */ /* 0x000a640000000800 */
        /* <DEDUP_REMOVED lines=10> */
[C---:B------:R-:W-:Y:S08]  /*fe90*/  HMMA.16816.F32.BF16 R60, R8.reuse, R30, RZ ;  /* 0x0000001e083c723c */ /* 0x040ff000000418ff */
        /* <DEDUP_REMOVED lines=8> */
[----:B------:R4:W-:Y:S01]  /*ff20*/  MUFU.EX2 R176, R5 ;  /* 0x0000000500b07308 */ /* 0x0009e20000000800 */
[----:B------:R-:W-:Y:S02]  /*ff30*/  F2FP.BF16.PACK_AB R9, R207, R223 ;  /* 0x000000dfcf09723e */ /* 0x000fe400000010ff */
        /* <DEDUP_REMOVED lines=32> */
[C---:B------:R-:W-:Y:S01]  /*10140*/  HMMA.16816.F32.BF16 R44, R12.reuse, R28, RZ ;  /* 0x0000001c0c2c723c */ /* 0x040fe200000418ff */
[--C-:B-1----:R-:W-:Y:S01]  /*10150*/  FFMA.FTZ R5, R130, c[0x0][0x2d0], -R4.reuse ;  /* 0x0000b40082057a23 */ /* 0x102fe20000010804 */
[----:B------:R-:W-:Y:S01]  /*10160*/  ISETP.NE.AND P6, PT, R251, 0x1, PT ;  /* 0x00000001fb00780c */ /* 0x000fe20003fc5270 */
[----:B------:R-:W-:Y:S05]  /*10170*/  LDSM.16.MT88.4 R128, [R208+0x2000] ;  /* 0x00200000d080783b */ /* 0x000fea0000004200 */
[----:B------:R-:W-:Y:S01]  /*10180*/  HMMA.16816.F32.BF16 R120, R12, R30, RZ ;  /* 0x0000001e0c78723c */ /* 0x000fe200000418ff */
[----:B------:R-:W1:Y:S04]  /*10190*/  LDSM.16.MT88.4 R12, [R208+0x1000] ;  /* 0x00100000d00c783b */ /* 0x000e680000004200 */
[----:B------:R-:W-:Y:S03]  /*101a0*/  LDSM.16.MT88.4 R28, [R209+0x1000] ;  /* 0x00100000d11c783b */ /* 0x000fe60000004200 */
[----:B------:R-:W-:Y:S01]  /*101b0*/  HMMA.16816.F32.BF16 R88, R8, R32, R20 ;  /* 0x000000200858723c */ /* 0x000fe20000041814 */
[----:B------:R-:W3:Y:S01]  /*101c0*/  LDSM.16.MT88.4 R20, [R212+0x1000] ;  /* 0x00100000d414783b */ /* 0x000ee20000004200 */
[----:B------:R2:W1:Y:S02]  /*101d0*/  MUFU.EX2 R169, R5 ;  /* 0x0000000500a97308 */ /* 0x0004640000000800 */
[----:B--2---:R-:W-:-:S06]  /*101e0*/  FFMA.FTZ R5, R125, c[0x0][0x2d0], -R4 ;  /* 0x0000b4007d057a23 */ /* 0x004fcc0000010804 */
[----:B------:R2:W-:Y:S02]  /*101f0*/  MUFU.EX2 R167, R5 ;  /* 0x0000000500a77308 */ /* 0x0005e40000000800 */
[----:B--2---:R-:W-:-:S06]  /*10200*/  FFMA.FTZ R5, R127, c[0x0][0x2d0], -R4 ;  /* 0x0000b4007f057a23 */ /* 0x004fcc0000010804 */
[----:B------:R2:W1:Y:S01]  /*10210*/  MUFU.EX2 R166, R5 ;  /* 0x0000000500a67308 */ /* 0x0004620000000800 */
[----:B------:R-:W-:Y:S01]  /*10220*/  HMMA.16816.F32.BF16 R44, R8, R16, R44 ;  /* 0x00000010082c723c */ /* 0x000fe2000004182c */
[----:B--2---:R-:W-:-:S06]  /*10230*/  FFMA.FTZ R5, R144, c[0x0][0x2d0], -R3 ;  /* 0x0000b40090057a23 */ /* 0x004fcc0000010803 */
[----:B------:R2:W-:Y:S01]  /*10240*/  MUFU.EX2 R168, R5 ;  /* 0x0000000500a87308 */ /* 0x0005e20000000800 */
[C---:B------:R-:W-:Y:S08]  /*10250*/  HMMA.16816.F32.BF16 R16, R8.reuse, R18, R120 ;  /* 0x000000120810723c */ /* 0x040ff00000041878 */
[----:B------:R-:W-:Y:S01]  /*10260*/  HMMA.16816.F32.BF16 R84, R8, R34, R100 ;  /* 0x000000220854723c */ /* 0x000fe20000041864 */
[----:B--2---:R-:W-:-:S04]  /*10270*/  FFMA.FTZ R5, R148, c[0x0][0x2d0], -R3 ;  /* 0x0000b40094057a23 */ /* 0x004fc80000010803 */
[----:B------:R2:W-:Y:S02]  /*10280*/  MUFU.EX2 R165, R5 ;  /* 0x0000000500a57308 */ /* 0x0005e40000000800 */
[----:B------:R-:W-:Y:S02]  /*10290*/  F2FP.BF16.PACK_AB R8, R182, R181 ;  /* 0x000000b5b608723e */ /* 0x000fe400000010ff */
[----:B------:R-:W-:Y:S02]  /*102a0*/  F2FP.BF16.PACK_AB R9, R177, R178 ;  /* 0x000000b2b109723e */ /* 0x000fe400000010ff */
        /* <DEDUP_REMOVED lines=9> */
[----:B------:R-:W-:Y:S01]  /*10340*/  HMMA.16816.F32.BF16 R64, R8, R30, R60 ;  /* 0x0000001e0840723c */ /* 0x000fe2000004183c */
[----:B-1----:R-:W-:-:S07]  /*10350*/  FFMA.FTZ R5, R149, c[0x0][0x2d0], -R2 ;  /* 0x0000b40095057a23 */ /* 0x002fce0000010802 */
[C---:B------:R-:W-:Y:S01]  /*10360*/  HMMA.16816.F32.BF16 R104, R8.reuse, R12, R104 ;  /* 0x0000000c0868723c */ /* 0x040fe20000041868 */
[----:B------:R1:W-:Y:S07]  /*10370*/  MUFU.EX2 R162, R5 ;  /* 0x0000000500a27308 */ /* 0x0003ee0000000800 */
[C---:B------:R-:W-:Y:S08]  /*10380*/  HMMA.16816.F32.BF16 R96, R8.reuse, R20, R96 ;  /* 0x000000140860723c */ /* 0x040ff00000041860 */
[----:B------:R-:W-:Y:S01]  /*10390*/  HMMA.16816.F32.BF16 R80, R8, R28, R80 ;  /* 0x0000001c0850723c */ /* 0x000fe20000041850 */
[----:B-1----:R-:W-:-:S07]  /*103a0*/  FFMA.FTZ R5, R151, c[0x0][0x2d0], -R2 ;  /* 0x0000b40097057a23 */ /* 0x002fce0000010802 */
[----:B------:R-:W-:Y:S01]  /*103b0*/  HMMA.16816.F32.BF16 R60, R8, R38, R52 ;  /* 0x00000026083c723c */ /* 0x000fe20000041834 */
[----:B------:R1:W-:Y:S06]  /*103c0*/  MUFU.EX2 R161, R5 ;  /* 0x0000000500a17308 */ /* 0x0003ec0000000800 */
[----:B----4-:R-:W-:Y:S02]  /*103d0*/  F2FP.BF16.PACK_AB R8, R174, R183 ;  /* 0x000000b7ae08723e */ /* 0x010fe400000010ff */
[----:B------:R-:W-:Y:S02]  /*103e0*/  F2FP.BF16.PACK_AB R9, R169, R170 ;  /* 0x000000aaa909723e */ /* 0x000fe400000010ff */
[----:B------:R-:W-:-:S02]  /*103f0*/  F2FP.BF16.PACK_AB R10, R172, R173 ;  /* 0x000000adac0a723e */ /* 0x000fc400000010ff */
[----:B------:R-:W-:Y:S01]  /*10400*/  F2FP.BF16.PACK_AB R11, R166, R167 ;  /* 0x000000a7a60b723e */ /* 0x000fe200000010ff */
[----:B-1----:R-:W-:-:S06]  /*10410*/  FFMA.FTZ R5, R153, c[0x0][0x2d0], -R0 ;  /* 0x0000b40099057a23 */ /* 0x002fcc0000010800 */
[----:B------:R-:W-:Y:S01]  /*10420*/  HMMA.16816.F32.BF16 R32, R8, R22, R24 ;  /* 0x000000160820723c */ /* 0x000fe20000041818 */
[----:B------:R-:W1:Y:S01]  /*10430*/  LDSM.16.MT88.4 R24, [R208+0x1800] ;  /* 0x00180000d018783b */ /* 0x000e620000004200 */
[----:B------:R3:W-:Y:S02]  /*10440*/  MUFU.EX2 R160, R5 ;  /* 0x0000000500a07308 */ /* 0x0007e40000000800 */
[----:B---3--:R-:W-:-:S06]  /*10450*/  FFMA.FTZ R5, R154, c[0x0][0x2d0], -R0 ;  /* 0x0000b4009a057a23 */ /* 0x008fcc0000010800 */
[----:B------:R3:W4:Y:S02]  /*10460*/  MUFU.EX2 R159, R5 ;  /* 0x00000005009f7308 */ /* 0x0007240000000800 */
[----:B---3--:R-:W-:-:S06]  /*10470*/  FFMA.FTZ R5, R141, c[0x0][0x2d0], -R0 ;  /* 0x0000b4008d057a23 */ /* 0x008fcc0000010800 */
[----:B------:R3:W-:Y:S02]  /*10480*/  MUFU.EX2 R157, R5 ;  /* 0x00000005009d7308 */ /* 0x0007e40000000800 */
[----:B---3--:R-:W-:-:S06]  /*10490*/  FFMA.FTZ R5, R142, c[0x0][0x2d0], -R0 ;  /* 0x0000b4008e057a23 */ /* 0x008fcc0000010800 */
[----:B------:R3:W5:Y:S01]  /*104a0*/  MUFU.EX2 R158, R5 ;  /* 0x00000005009e7308 */ /* 0x0007620000000800 */
[----:B------:R-:W-:Y:S01]  /*104b0*/  HMMA.16816.F32.BF16 R52, R8, R14, R40 ;  /* 0x0000000e0834723c */ /* 0x000fe20000041828 */
[----:B---3--:R-:W-:-:S06]  /*104c0*/  FFMA.FTZ R5, R156, c[0x0][0x2d0], -R3 ;  /* 0x0000b4009c057a23 */ /* 0x008fcc0000010803 */
[----:B------:R3:W-:Y:S01]  /*104d0*/  MUFU.EX2 R156, R5 ;  /* 0x00000005009c7308 */ /* 0x0007e20000000800 */
[----:B------:R-:W-:Y:S01]  /*104e0*/  HMMA.16816.F32.BF16 R40, R8, R28, R44 ;  /* 0x0000001c0828723c */ /* 0x000fe2000004182c */
[----:B---3--:R-:W-:-:S06]  /*104f0*/  FFMA.FTZ R5, R155, c[0x0][0x2d0], -R3 ;  /* 0x0000b4009b057a23 */ /* 0x008fcc0000010803 */
[----:B------:R3:W-:Y:S01]  /*10500*/  MUFU.EX2 R114, R5 ;  /* 0x0000000500727308 */ /* 0x0007e20000000800 */
[C---:B------:R-:W-:Y:S01]  /*10510*/  HMMA.16816.F32.BF16 R56, R8.reuse, R12, R56 ;  /* 0x0000000c0838723c */ /* 0x040fe20000041838 */
[----:B------:R-:W-:Y:S07]  /*10520*/  LDSM.16.MT88.4 R12, [R211+0x1800] ;  /* 0x00180000d30c783b */ /* 0x000fee0000004200 */
[----:B------:R-:W-:Y:S01]  /*10530*/  HMMA.16816.F32.BF16 R48, R8, R20, R48 ;  /* 0x000000140830723c */ /* 0x000fe20000041830 */
[----:B------:R-:W1:Y:S01]  /*10540*/  LDSM.16.MT88.4 R20, [R212+0x1800] ;  /* 0x00180000d414783b */ /* 0x000e620000004200 */
[----:B---3--:R-:W-:-:S06]  /*10550*/  FFMA.FTZ R5, R188, c[0x0][0x2d0], -R3 ;  /* 0x0000b400bc057a23 */ /* 0x008fcc0000010803 */
[C---:B------:R-:W-:Y:S01]  /*10560*/  HMMA.16816.F32.BF16 R28, R8.reuse, R30, R16 ;  /* 0x0000001e081c723c */ /* 0x040fe20000041810 */
[----:B------:R-:W3:Y:S01]  /*10570*/  LDSM.16.MT88.4 R16, [R209+0x1800] ;  /* 0x00180000d110783b */ /* 0x000ee20000004200 */
[----:B------:R2:W-:Y:S06]  /*10580*/  MUFU.EX2 R112, R5 ;  /* 0x0000000500707308 */ /* 0x0005ec0000000800 */
[C---:B------:R-:W-:Y:S08]  /*10590*/  HMMA.16816.F32.BF16 R44, R8.reuse, R36, R88 ;  /* 0x00000024082c723c */ /* 0x040ff00000041858 */
[----:B------:R-:W-:Y:S01]  /*105a0*/  HMMA.16816.F32.BF16 R36, R8, R38, R84 ;  /* 0x000000260824723c */ /* 0x000fe20000041854 */
[----:B--2---:R-:W-:-:S06]  /*105b0*/  FFMA.FTZ R5, R190, c[0x0][0x2d0], -R3 ;  /* 0x0000b400be057a23 */ /* 0x004fcc0000010803 */
[----:B------:R-:W-:Y:S02]  /*105c0*/  F2FP.BF16.PACK_AB R8, R163, R164 ;  /* 0x000000a4a308723e */ /* 0x000fe400000010ff */
[----:B----4-:R-:W-:Y:S02]  /*105d0*/  F2FP.BF16.PACK_AB R9, R159, R160 ;  /* 0x000000a09f09723e */ /* 0x010fe400000010ff */
[----:B------:R-:W-:Y:S02]  /*105e0*/  F2FP.BF16.PACK_AB R10, R161, R162 ;  /* 0x000000a2a10a723e */ /* 0x000fe400000010ff */
[----:B-----5:R-:W-:Y:S01]  /*105f0*/  F2FP.BF16.PACK_AB R11, R158, R157 ;  /* 0x0000009d9e0b723e */ /* 0x020fe200000010ff */
[----:B------:R2:W-:Y:S06]  /*10600*/  MUFU.EX2 R113, R5 ;  /* 0x0000000500717308 */ /* 0x0005ec0000000800 */
[----:B-1----:R-:W-:Y:S01]  /*10610*/  HMMA.16816.F32.BF16 R124, R8, R26, R76 ;  /* 0x0000001a087c723c */ /* 0x002fe2000004184c */
[----:B--2---:R-:W-:-:S04]  /*10620*/  FFMA.FTZ R5, R143, c[0x0][0x2d0], -R4 ;  /* 0x0000b4008f057a23 */ /* 0x004fc80000010804 */
[----:B------:R1:W-:Y:S02]  /*10630*/  MUFU.EX2 R79, R5 ;  /* 0x00000005004f7308 */ /* 0x0003e40000000800 */
[--C-:B-1----:R-:W-:Y:S02]  /*10640*/  FFMA.FTZ R5, R146, c[0x0][0x2d0], -R4.reuse ;  /* 0x0000b40092057a23 */ /* 0x102fe40000010804 */
[----:B------:R-:W-:Y:S01]  /*10650*/  FFMA.FTZ R3, R206, c[0x0][0x2d0], -R3 ;  /* 0x0000b400ce037a23 */ /* 0x000fe20000010803 */
[----:B------:R-:W-:Y:S03]  /*10660*/  HMMA.16816.F32.BF16 R104, R8, R24, R104 ;  /* 0x000000180868723c */ /* 0x000fe60000041868 */
[----:B------:R1:W2:Y:S01]  /*10670*/  MUFU.EX2 R78, R5 ;  /* 0x00000005004e7308 */ /* 0x0002a20000000800 */
[----:B------:R-:W4:Y:S01]  /*10680*/  LDSM.16.MT88.4 R144, [R212+0x2000] ;  /* 0x00200000d490783b */ /* 0x000f220000004200 */
[----:B-1----:R-:W-:-:S06]  /*10690*/  FFMA.FTZ R5, R150, c[0x0][0x2d0], -R4 ;  /* 0x0000b40096057a23 */ /* 0x002fcc0000010804 */
[----:B------:R1:W-:Y:S02]  /*106a0*/  MUFU.EX2 R77, R5 ;  /* 0x00000005004d7308 */ /* 0x0003e40000000800 */
[----:B-1----:R-:W-:-:S06]  /*106b0*/  FFMA.FTZ R5, R152, c[0x0][0x2d0], -R4 ;  /* 0x0000b40098057a23 */ /* 0x002fcc0000010804 */
[----:B------:R-:W1:Y:S01]  /*106c0*/  MUFU.EX2 R76, R5 ;  /* 0x00000005004c7308 */ /* 0x000e620000000800 */
[C---:B------:R-:W-:Y:S01]  /*106d0*/  HMMA.16816.F32.BF16 R136, R8.reuse, R20, R96 ;  /* 0x000000140888723c */ /* 0x040fe20000041860 */
[----:B------:R-:W5:Y:S06]  /*106e0*/  LDSM.16.MT88.4 R96, [R209+0x2000] ;  /* 0x00200000d160783b */ /* 0x000f6c0000004200 */
[----:B------:R1:W-:Y:S01]  /*106f0*/  MUFU.EX2 R111, R3 ;  /* 0x00000003006f7308 */ /* 0x0003e20000000800 */
[C---:B------:R-:W-:Y:S08]  /*10700*/  HMMA.16816.F32.BF16 R72, R8.reuse, R22, R72 ;  /* 0x000000160848723c */ /* 0x040ff00000041848 */
[----:B---3--:R-:W-:Y:S01]  /*10710*/  HMMA.16816.F32.BF16 R80, R8, R16, R80 ;  /* 0x000000100850723c */ /* 0x008fe20000041850 */
[----:B-1----:R-:W-:-:S07]  /*10720*/  FFMA.FTZ R3, R198, c[0x0][0x2d0], -R2 ;  /* 0x0000b400c6037a23 */ /* 0x002fce0000010802 */
[C---:B------:R-:W-:Y:S01]  /*10730*/  HMMA.16816.F32.BF16 R64, R8.reuse, R18, R64 ;  /* 0x000000120840723c */ /* 0x040fe20000041840 */
[----:B------:R1:W-:Y:S07]  /*10740*/  MUFU.EX2 R68, R3 ;  /* 0x0000000300447308 */ /* 0x0003ee0000000800 */
[C---:B------:R-:W-:Y:S08]  /*10750*/  HMMA.16816.F32.BF16 R100, R8.reuse, R12, R100 ;  /* 0x0000000c0864723c */ /* 0x040ff00000041864 */
[----:B------:R-:W-:Y:S01]  /*10760*/  HMMA.16816.F32.BF16 R60, R8, R14, R60 ;  /* 0x0000000e083c723c */ /* 0x000fe2000004183c */
[----:B-1----:R-:W-:-:S06]  /*10770*/  FFMA.FTZ R3, R205, c[0x0][0x2d0], -R2 ;  /* 0x0000b400cd037a23 */ /* 0x002fcc0000010802 */
[----:B------:R-:W-:Y:S02]  /*10780*/  F2FP.BF16.PACK_AB R8, R168, R171 ;  /* 0x000000aba808723e */ /* 0x000fe400000010ff */
[----:B--2---:R-:W-:Y:S02]  /*10790*/  F2FP.BF16.PACK_AB R9, R78, R79 ;  /* 0x0000004f4e09723e */ /* 0x004fe400000010ff */
[----:B------:R-:W-:Y:S02]  /*107a0*/  F2FP.BF16.PACK_AB R10, R156, R165 ;  /* 0x000000a59c0a723e */ /* 0x000fe400000010ff */
[----:B------:R-:W-:Y:S01]  /*107b0*/  F2FP.BF16.PACK_AB R11, R76, R77 ;  /* 0x0000004d4c0b723e */ /* 0x000fe200000010ff */
        /* <DEDUP_REMOVED lines=21> */
[----:B------:R-:W2:Y:S01]  /*10910*/  LDSM.16.MT88.4 R16, [R211+0x2000] ;  /* 0x00200000d310783b */ /* 0x000ea20000004200 */
        /* <DEDUP_REMOVED lines=92> */
[----:B------:R1:W-:Y:S01]  /*10ee0*/  STL [R1+0x14], R13 ;  /* 0x0000140d01007387 */ /* 0x0003e20000100800 */
[----:B------:R-:W-:-:S03]  /*10ef0*/  F2FP.BF16.PACK_AB R152, R71, R68 ;  /* 0x000000444798723e */ /* 0x000fc600000010ff */
[----:B------:R1:W-:Y:S01]  /*10f00*/  STL [R1], R5 ;  /* 0x0000000501007387 */ /* 0x0003e20000100800 */
[----:B------:R-:W-:-:S03]  /*10f10*/  F2FP.BF16.PACK_AB R153, R22, R24 ;  /* 0x000000181699723e */ /* 0x000fc600000010ff */
[----:B------:R1:W-:Y:S01]  /*10f20*/  STL [R1+0x4], R3 ;  /* 0x0000040301007387 */ /* 0x0003e20000100800 */
[----:B------:R-:W-:Y:S02]  /*10f30*/  F2FP.BF16.PACK_AB R154, R25, R69 ;  /* 0x00000045199a723e */ /* 0x000fe400000010ff */
[----:B------:R-:W-:Y:S01]  /*10f40*/  F2FP.BF16.PACK_AB R155, R20, R21 ;  /* 0x00000015149b723e */ /* 0x000fe200000010ff */
[----:B------:R1:W-:Y:S01]  /*10f50*/  STL [R1+0xc], R0 ;  /* 0x00000c0001007387 */ /* 0x0003e20000100800 */
[----:B------:R-:W-:-:S03]  /*10f60*/  IADD3 R200, R245, -0x2, RZ ;  /* 0xfffffffef5c87810 */ /* 0x000fc60007ffe0ff */
[----:B------:R1:W-:Y:S01]  /*10f70*/  STL [R1+0x8], R2 ;  /* 0x0000080201007387 */ /* 0x0003e20000100800 */
[----:B------:R-:W-:Y:S01]  /*10f80*/  ISETP.GE.AND P0, PT, R200, R13, PT ;  /* 0x0000000dc800720c */ /* 0x000fe20003f06270 */
[----:B------:R-:W-:Y:S07]  /*10f90*/  HMMA.16816.F32.BF16 R120, R152, R128, R104 ;  /* 0x000000809878723c */ /* 0x000fee0000041868 */
[----:B------:R-:W-:Y:S02]  /*10fa0*/  F2FP.BF16.PACK_AB R104, R112, R114 ;  /* 0x000000727068723e */ /* 0x000fe400000010ff */
[----:B------:R-:W-:-:S02]  /*10fb0*/  F2FP.BF16.PACK_AB R105, R8, R12 ;  /* 0x0000000c0869723e */ /* 0x000fc400000010ff */
[----:B------:R-:W-:Y:S02]  /*10fc0*/  F2FP.BF16.PACK_AB R106, R111, R113 ;  /* 0x000000716f6a723e */ /* 0x000fe400000010ff */
[----:B------:R-:W-:Y:S01]  /*10fd0*/  F2FP.BF16.PACK_AB R107, R10, R9 ;  /* 0x000000090a6b723e */ /* 0x000fe200000010ff */
[C---:B------:R-:W-:Y:S08]  /*10fe0*/  HMMA.16816.F32.BF16 R124, R152.reuse, R130, R124 ;  /* 0x00000082987c723c */ /* 0x040ff0000004187c */
[C---:B----4-:R-:W-:Y:S08]  /*10ff0*/  HMMA.16816.F32.BF16 R136, R152.reuse, R144, R136 ;  /* 0x000000909888723c */ /* 0x050ff00000041888 */
[C---:B------:R-:W-:Y:S08]  /*11000*/  HMMA.16816.F32.BF16 R140, R152.reuse, R146, R72 ;  /* 0x00000092988c723c */ /* 0x040ff00000041848 */
[C---:B-----5:R-:W-:Y:S08]  /*11010*/  HMMA.16816.F32.BF16 R88, R152.reuse, R96, R80 ;  /* 0x000000609858723c */ /* 0x060ff00000041850 */
        /* <DEDUP_REMOVED lines=21> */
.L_x_3098:
[----:B--2---:R-:W2:Y:S01]  /*11170*/  LDL R225, [R1+0x10] ;  /* 0x0000100001e17983 */ /* 0x004ea20000100800 */
[----:B------:R-:W-:Y:S04]  /*11180*/  DEPBAR.LE SB0, 0x0 ;  /* 0x000080000000791a */ /* 0x000fe80000000000 */
[----:B------:R-:W4:Y:S01]  /*11190*/  LDL.64 R108, [R1+0x20] ;  /* 0x00002000016c7983 */ /* 0x000f220000100a00 */
[----:B------:R-:W-:Y:S01]  /*111a0*/  WARPSYNC 0xffffffff ;  /* 0xffffffff00007948 */ /* 0x000fe20003800000 */
[----:B------:R-:W-:Y:S04]  /*111b0*/  IMAD.MOV.U32 R233, RZ, RZ, c[0x0][0x2c4] ;  /* 0x0000b100ffe97624 */ /* 0x000fe800078e00ff */
[----:B------:R-:W4:Y:S04]  /*111c0*/  LDL R2, [R1+0x30] ;  /* 0x0000300001027983 */ /* 0x000f280000100800 */
[----:B------:R-:W4:Y:S04]  /*111d0*/  LDL R226, [R1+0x1c] ;  /* 0x00001c0001e27983 */ /* 0x000f280000100800 */
[----:B------:R-:W-:Y:S08]  /*111e0*/  BAR.SYNC.DEFER_BLOCKING 0x0 ;  /* 0x0000000000007b1d */ /* 0x000ff00000010000 */
[----:B------:R-:W-:Y:S08]  /*111f0*/  LDSM.16.M88.4 R80, [R214] ;  /* 0x00000000d650783b */ /* 0x000ff00000000200 */
[----:B------:R-:W5:Y:S08]  /*11200*/  LDSM.16.M88.4 R16, [R115] ;  /* 0x000000007310783b */ /* 0x000f700000000200 */
[----:B------:R-:W1:Y:S08]  /*11210*/  LDSM.16.M88.4 R76, [R214+0x2000] ;  /* 0x00200000d64c783b */ /* 0x000e700000000200 */
[----:B------:R-:W1:Y:S08]  /*11220*/  LDSM.16.M88.4 R32, [R115+0x800] ;  /* 0x000800007320783b */ /* 0x000e700000000200 */
[----:B------:R-:W1:Y:S08]  /*11230*/  LDSM.16.M88.4 R48, [R115+0x1000] ;  /* 0x001000007330783b */ /* 0x000e700000000200 */
[----:B------:R-:W1:Y:S01]  /*11240*/  LDSM.16.M88.4 R64, [R115+0x1800] ;  /* 0x001800007340783b */ /* 0x000e620000000200 */
[-C--:B-----5:R-:W-:Y:S07]  /*11250*/  HMMA.16816.F32.BF16 R4, R80, R16.reuse, RZ ;  /* 0x000000105004723c */ /* 0x0a0fee00000418ff */
[----:B------:R-:W5:Y:S01]  /*11260*/  LDSM.16.M88.4 R156, [R115+0x2000] ;  /* 0x00200000739c783b */ /* 0x000f620000000200 */
[C---:B-1----:R-:W-:Y:S07]  /*11270*/  HMMA.16816.F32.BF16 R8, R76.reuse, R16, RZ ;  /* 0x000000104c08723c */ /* 0x042fee00000418ff */
        /* <DEDUP_REMOVED lines=8> */
[----:B------:R-:W3:Y:S04]  /*11300*/  LDL R232, [R1+0x3c] ;  /* 0x00003c0001e87983 */ /* 0x000ee80000100800 */
[----:B------:R-:W3:Y:S01]  /*11310*/  LDL R231, [R1+0x5c] ;  /* 0x00005c0001e77983 */ /* 0x000ee20000100800 */
[-C--:B------:R-:W-:Y:S03]  /*11320*/  HMMA.16816.F32.BF16 R28, R76, R34.reuse, RZ ;  /* 0x000000224c1c723c */ /* 0x080fe600000418ff */
[----:B------:R-:W3:Y:S04]  /*11330*/  LDL R230, [R1+0x18] ;  /* 0x0000180001e67983 */ /* 0x000ee80000100800 */
[----:B------:R-:W3:Y:S01]  /*11340*/  LDL R229, [R1+0x38] ;  /* 0x0000380001e57983 */ /* 0x000ee20000100800 */
[C---:B------:R-:W-:Y:S03]  /*11350*/  HMMA.16816.F32.BF16 R32, R80.reuse, R34, RZ ;  /* 0x000000225020723c */ /* 0x040fe600000418ff */
[----:B------:R-:W3:Y:S04]  /*11360*/  LDL R228, [R1+0x44] ;  /* 0x0000440001e47983 */ /* 0x000ee80000100800 */
[----:B------:R-:W3:Y:S01]  /*11370*/  LDL R227, [R1+0x54] ;  /* 0x0000540001e37983 */ /* 0x000ee20000100800 */
        /* <DEDUP_REMOVED lines=8> */
[-C--:B-----5:R-:W-:Y:S08]  /*11400*/  HMMA.16816.F32.BF16 R68, R80, R156.reuse, RZ ;  /* 0x0000009c5044723c */ /* 0x0a0ff000000418ff */
[C---:B------:R-:W-:Y:S08]  /*11410*/  HMMA.16816.F32.BF16 R72, R76.reuse, R156, RZ ;  /* 0x0000009c4c48723c */ /* 0x040ff000000418ff */
[-C--:B------:R-:W-:Y:S08]  /*11420*/  HMMA.16816.F32.BF16 R76, R76, R158.reuse, RZ ;  /* 0x0000009e4c4c723c */ /* 0x080ff000000418ff */
[----:B------:R-:W-:Y:S01]  /*11430*/  HMMA.16816.F32.BF16 R80, R80, R158, RZ ;  /* 0x0000009e5050723c */ /* 0x000fe200000418ff */
[----:B------:R-:W5:Y:S07]  /*11440*/  LDSM.16.M88.4 R156, [R221] ;  /* 0x00000000dd9c783b */ /* 0x000f6e0000000200 */
[-C--:B-1----:R-:W-:Y:S08]  /*11450*/  HMMA.16816.F32.BF16 R4, R160, R164.reuse, R4 ;  /* 0x000000a4a004723c */ /* 0x082ff00000041804 */
[C---:B------:R-:W-:Y:S08]  /*11460*/  HMMA.16816.F32.BF16 R8, R168.reuse, R164, R8 ;  /* 0x000000a4a808723c */ /* 0x040ff00000041808 */
[-C--:B------:R-:W-:Y:S08]  /*11470*/  HMMA.16816.F32.BF16 R12, R168, R166.reuse, R12 ;  /* 0x000000a6a80c723c */ /* 0x080ff0000004180c */
[C---:B------:R-:W-:Y:S08]  /*11480*/  HMMA.16816.F32.BF16 R16, R160.reuse, R166, R16 ;  /* 0x000000a6a010723c */ /* 0x040ff00000041810 */
[-C--:B------:R-:W-:Y:S08]  /*11490*/  HMMA.16816.F32.BF16 R20, R160, R172.reuse, R20 ;  /* 0x000000aca014723c */ /* 0x080ff00000041814 */
[C---:B------:R-:W-:Y:S08]  /*114a0*/  HMMA.16816.F32.BF16 R24, R168.reuse, R172, R24 ;  /* 0x000000aca818723c */ /* 0x040ff00000041818 */
[-C--:B------:R-:W-:Y:S03]  /*114b0*/  HMMA.16816.F32.BF16 R28, R168, R174.reuse, R28 ;  /* 0x000000aea81c723c */ /* 0x080fe6000004181c */
[----:B--2---:R-:W-:Y:S05]  /*114c0*/  ISETP.GT.AND P0, PT, R225, R223, PT ;  /* 0x000000dfe100720c */ /* 0x004fea0003f04270 */
[C---:B------:R-:W-:Y:S01]  /*114d0*/  HMMA.16816.F32.BF16 R32, R160.reuse, R174, R32 ;  /* 0x000000aea020723c */ /* 0x040fe20000041820 */
[----:B------:R-:W-:Y:S07]  /*114e0*/  LDSM.16.M88.4 R172, [R219] ;  /* 0x00000000dbac783b */ /* 0x000fee0000000200 */
[-C--:B-----5:R-:W-:Y:S01]  /*114f0*/  HMMA.16816.F32.BF16 R36, R160, R156.reuse, R36 ;  /* 0x0000009ca024723c */ /* 0x0a0fe20000041824 */
[----:B------:R-:W-:Y:S02]  /*11500*/  @!P0 IMAD.MOV.U32 R110, RZ, RZ, c[0x0][0x208] ;  /* 0x00008200ff6e8624 */ /* 0x000fe400078e00ff */
[----:B----4-:R-:W-:Y:S01]  /*11510*/  LOP3.LUT P3, RZ, R226, 0x1, RZ, 0xc0, !PT ;  /* 0x00000001e2ff7812 */ /* 0x010fe2000786c0ff */
[C---:B------:R-:W-:Y:S01]  /*11520*/  @!P0 IMAD.WIDE.U32 R164, R223.reuse, c[0x0][0x208], RZ ;  /* 0x00008200dfa48a25 */ /* 0x040fe200078e00ff */
[----:B------:R-:W-:Y:S03]  /*11530*/  @!P0 SHF.R.S32.HI R0, RZ, 0x1f, R223 ;  /* 0x0000001fff008819 */ /* 0x000fe600000114df */
[C---:B------:R-:W-:Y:S01]  /*11540*/  HMMA.16816.F32.BF16 R40, R168.reuse, R156, R40 ;  /* 0x0000009ca828723c */ /* 0x040fe20000041828 */
[----:B------:R-:W-:Y:S03]  /*11550*/  @!P0 IMAD.MOV.U32 R114, RZ, RZ, 0x5 ;  /* 0x00000005ff728424 */ /* 0x000fe600078e00ff */
[----:B------:R-:W-:Y:S02]  /*11560*/  @!P0 IMAD R0, R0, c[0x0][0x208], RZ ;  /* 0x0000820000008a24 */ /* 0x000fe400078e02ff */
[----:B------:R-:W-:Y:S02]  /*11570*/  @!P0 IMAD.MOV.U32 R109, RZ, RZ, R2 ;  /* 0x000000ffff6d8224 */ /* 0x000fe400078e0002 */
[-C--:B------:R-:W-:Y:S04]  /*11580*/  HMMA.16816.F32.BF16 R44, R168, R158.reuse, R44 ;  /* 0x0000009ea82c723c */ /* 0x080fe8000004182c */
[----:B------:R-:W-:Y:S02]  /*11590*/  @!P0 IMAD R0, R223, c[0x0][0x20c], R0 ;  /* 0x00008300df008a24 */ /* 0x000fe400078e0200 */
[----:B------:R-:W-:Y:S02]  /*115a0*/  @!P0 IMAD.WIDE.U32 R108, R164, 0x50, R108 ;  /* 0x00000050a46c8825 */ /* 0x000fe400078e006c */
[C---:B------:R-:W-:Y:S04]  /*115b0*/  HMMA.16816.F32.BF16 R48, R160.reuse, R158, R48 ;  /* 0x0000009ea030723c */ /* 0x040fe80000041830 */
[----:B------:R-:W-:Y:S01]  /*115c0*/  @!P0 IMAD.IADD R0, R165, 0x1, R0 ;  /* 0x00000001a5008824 */ /* 0x000fe200078e0200 */
[----:B------:R-:W-:Y:S01]  /*115d0*/  @!P0 LEA R180, P1, R108, c[0x0][0x1f8], 0x1 ;  /* 0x00007e006cb48a11 */ /* 0x000fe200078208ff */
[----:B------:R-:W1:Y:S01]  /*115e0*/  LDSM.16.M88.4 R164, [R220] ;  /* 0x00000000dca4783b */ /* 0x000e620000000200 */
[----:B------:R-:W-:Y:S02]  /*115f0*/  @!P0 IMAD.SHL.U32 R2, R110, 0x20, RZ ;  /* 0x000000206e028824 */ /* 0x000fe400078e00ff */
[----:B------:R-:W-:Y:S03]  /*11600*/  @!P0 IMAD R0, R0, 0x50, RZ ;  /* 0x0000005000008824 */ /* 0x000fe600078e02ff */
[----:B------:R-:W-:Y:S01]  /*11610*/  @!P0 IADD3 R176, P2, R180, R2, RZ ;  /* 0x00000002b4b08210 */ /* 0x000fe20007f5e0ff */
[----:B------:R-:W-:Y:S01]  /*11620*/  @!P0 IMAD.IADD R109, R109, 0x1, R0 ;  /* 0x000000016d6d8824 */ /* 0x000fe200078e0200 */
[----:B------:R-:W-:Y:S04]  /*11630*/  @!P0 SHF.L.U64.HI R0, R110, R114, c[0x0][0x20c] ;  /* 0x000083006e008619 */ /* 0x000fe80000010272 */
[----:B------:R-:W-:Y:S02]  /*11640*/  @!P0 LEA.HI.X R181, R108, c[0x0][0x1fc], R109, 0x1, P1 ;  /* 0x00007f006cb58a11 */ /* 0x000fe400008f0c6d */
[-C--:B------:R-:W-:Y:S03]  /*11650*/  @!P0 IADD3 R178, P1, R176, R2.reuse, RZ ;  /* 0x00000002b0b28210 */ /* 0x080fe60007f3e0ff */
[----:B------:R-:W-:Y:S01]  /*11660*/  @!PT LDS RZ, [RZ] ;  /* 0x00000000fffff984 */ /* 0x000fe20000000800 */
[----:B------:R-:W-:Y:S01]  /*11670*/  @!PT LDS RZ, [RZ] ;  /* 0x00000000fffff984 */ /* 0x000fe20000000800 */
[----:B------:R-:W-:Y:S01]  /*11680*/  @!PT LDS RZ, [RZ] ;  /* 0x00000000fffff984 */ /* 0x000fe20000000800 */
[----:B------:R2:W-:Y:S01]  /*11690*/  @!P0 LDGSTS.E.BYPASS.LTC128B.128 [R224+0x100], [R180.64], !P3 ;  /* 0x00100000b4e08fae */ /* 0x0005e2000d901d48 */
[--C-:B------:R-:W-:Y:S01]  /*116a0*/  @!P0 IMAD.X R177, R181, 0x1, R0.reuse, P2 ;  /* 0x00000001b5b18824 */ /* 0x100fe200010e0600 */
[-C--:B------:R-:W-:Y:S03]  /*116b0*/  @!P0 IADD3 R108, P2, R178, R2.reuse, RZ ;  /* 0x00000002b26c8210 */ /* 0x080fe60007f5e0ff */
[--C-:B------:R-:W-:Y:S01]  /*116c0*/  @!P0 IMAD.X R179, R177, 0x1, R0.reuse, P1 ;  /* 0x00000001b1b38824 */ /* 0x100fe200008e0600 */
[----:B------:R-:W-:Y:S02]  /*116d0*/  @!P0 IADD3 R156, P1, R108, R2, RZ ;  /* 0x000000026c9c8210 */ /* 0x000fe40007f3e0ff */
[----:B------:R4:W-:Y:S01]  /*116e0*/  @!P0 LDGSTS.E.BYPASS.LTC128B.128 [R224+0x900], [R176.64], !P3 ;  /* 0x00900000b0e08fae */ /* 0x0009e2000d901d48 */
[--C-:B------:R-:W-:Y:S04]  /*116f0*/  @!P0 IMAD.X R109, R179, 0x1, R0.reuse, P2 ;  /* 0x00000001b36d8824 */ /* 0x100fe800010e0600 */
[----:B------:R-:W-:Y:S01]  /*11700*/  @!P0 IMAD.X R157, R109, 0x1, R0, P1 ;  /* 0x000000016d9d8824 */ /* 0x000fe200008e0600 */
[----:B------:R-:W-:Y:S02]  /*11710*/  ISETP.NE.AND P1, PT, R233, 0x1, PT ;  /* 0x00000001e900780c */ /* 0x000fe40003f25270 */
[----:B------:R4:W-:Y:S01]  /*11720*/  @!P0 LDGSTS.E.BYPASS.LTC128B.128 [R224+0x1100], [R178.64], !P3 ;  /* 0x01100000b2e08fae */ /* 0x0009e2000d901d48 */
[-C--:B-1----:R-:W-:Y:S07]  /*11730*/  HMMA.16816.F32.BF16 R52, R160, R164.reuse, R52 ;  /* 0x000000a4a034723c */ /* 0x082fee0000041834 */
[----:B------:R1:W-:Y:S01]  /*11740*/  @!P0 LDGSTS.E.BYPASS.LTC128B.128 [R224+0x1900], [R108.64], !P3 ;  /* 0x019000006ce08fae */ /* 0x0003e2000d901d48 */
[C---:B------:R-:W-:Y:S07]  /*11750*/  HMMA.16816.F32.BF16 R56, R168.reuse, R164, R56 ;  /* 0x000000a4a838723c */ /* 0x040fee0000041838 */
[----:B------:R5:W-:Y:S01]  /*11760*/  @!P0 LDGSTS.E.BYPASS.LTC128B.128 [R224+0x2100], [R156.64], !P3 ;  /* 0x021000009ce08fae */ /* 0x000be2000d901d48 */
[-C--:B------:R-:W-:Y:S07]  /*11770*/  HMMA.16816.F32.BF16 R60, R168, R166.reuse, R60 ;  /* 0x000000a6a83c723c */ /* 0x080fee000004183c */
[----:B--2---:R-:W-:Y:S01]  /*11780*/  LDSM.16.M88.4 R180, [R213] ;  /* 0x00000000d5b4783b */ /* 0x004fe20000000200 */
[C---:B------:R-:W-:Y:S07]  /*11790*/  HMMA.16816.F32.BF16 R64, R160.reuse, R166, R64 ;  /* 0x000000a6a040723c */ /* 0x040fee0000041840 */
[----:B----4-:R-:W2:Y:S01]  /*117a0*/  LDSM.16.M88.4 R176, [R215] ;  /* 0x00000000d7b0783b */ /* 0x010ea20000000200 */
[-C--:B------:R-:W-:Y:S07]  /*117b0*/  HMMA.16816.F32.BF16 R68, R160, R172.reuse, R68 ;  /* 0x000000aca044723c */ /* 0x080fee0000041844 */
[----:B------:R-:W0:Y:S01]  /*117c0*/  LDGDEPBAR ;  /* 0x00000000000079af */ /* 0x000e220000000000 */
[C---:B------:R-:W-:Y:S07]  /*117d0*/  HMMA.16816.F32.BF16 R72, R168.reuse, R172, R72 ;  /* 0x000000aca848723c */ /* 0x040fee0000041848 */
[----:B-----5:R-:W4:Y:S01]  /*117e0*/  LDSM.16.M88.4 R156, [R215+0x2000] ;  /* 0x00200000d79c783b */ /* 0x020f220000000200 */
[-C--:B------:R-:W-:Y:S07]  /*117f0*/  HMMA.16816.F32.BF16 R76, R168, R174.reuse, R76 ;  /* 0x000000aea84c723c */ /* 0x080fee000004184c */
[----:B------:R-:W5:Y:S01]  /*11800*/  LDSM.16.M88.4 R164, [R213+0x800] ;  /* 0x00080000d5a4783b */ /* 0x000f620000000200 */
[----:B---3--:R-:W-:Y:S04]  /*11810*/  IMAD.IADD R0, R231, 0x1, R232 ;  /* 0x00000001e7007824 */ /* 0x008fe800078e02e8 */
[----:B------:R-:W-:Y:S01]  /*11820*/  @P1 IMAD.MOV.U32 R0, RZ, RZ, R230 ;  /* 0x000000ffff001224 */ /* 0x000fe200078e00e6 */
[----:B------:R-:W-:Y:S02]  /*11830*/  HMMA.16816.F32.BF16 R80, R160, R174, R80 ;  /* 0x000000aea050723c */ /* 0x000fe40000041850 */
[----:B------:R-:W3:Y:S06]  /*11840*/  LDSM.16.M88.4 R184, [R213+0x1000] ;  /* 0x00100000d5b8783b */ /* 0x000eec0000000200 */
[-C--:B--2---:R-:W-:Y:S02]  /*11850*/  HMMA.16816.F32.BF16 R4, R176, R180.reuse, R4 ;  /* 0x000000b4b004723c */ /* 0x084fe40000041804 */
[----:B------:R-:W2:Y:S08]  /*11860*/  LDSM.16.M88.4 R188, [R213+0x1800] ;  /* 0x00180000d5bc783b */ /* 0x000eb00000000200 */
[----:B------:R-:W-:Y:S01]  /*11870*/  LDSM.16.M88.4 R192, [R213+0x2000] ;  /* 0x00200000d5c0783b */ /* 0x000fe20000000200 */
[C---:B----4-:R-:W-:Y:S07]  /*11880*/  HMMA.16816.F32.BF16 R8, R156.reuse, R180, R8 ;  /* 0x000000b49c08723c */ /* 0x050fee0000041808 */
[----:B------:R-:W-:Y:S01]  /*11890*/  LDSM.16.M88.4 R196, [R216] ;  /* 0x00000000d8c4783b */ /* 0x000fe20000000200 */
[-C--:B------:R-:W-:Y:S07]  /*118a0*/  HMMA.16816.F32.BF16 R12, R156, R182.reuse, R12 ;  /* 0x000000b69c0c723c */ /* 0x080fee000004180c */
[----:B------:R-:W-:Y:S01]  /*118b0*/  LDSM.16.M88.4 R200, [R210] ;  /* 0x00000000d2c8783b */ /* 0x000fe20000000200 */
[C---:B------:R-:W-:Y:S07]  /*118c0*/  HMMA.16816.F32.BF16 R16, R176.reuse, R182, R16 ;  /* 0x000000b6b010723c */ /* 0x040fee0000041810 */
[----:B------:R-:W-:Y:S01]  /*118d0*/  LDSM.16.M88.4 R204, [R216+0x2000] ;  /* 0x00200000d8cc783b */ /* 0x000fe20000000200 */
[-C--:B-----5:R-:W-:Y:S07]  /*118e0*/  HMMA.16816.F32.BF16 R20, R176, R164.reuse, R20 ;  /* 0x000000a4b014723c */ /* 0x0a0fee0000041814 */
[----:B------:R-:W-:Y:S01]  /*118f0*/  LDSM.16.M88.4 R160, [R210+0x800] ;  /* 0x00080000d2a0783b */ /* 0x000fe20000000200 */
[C---:B------:R-:W-:Y:S07]  /*11900*/  HMMA.16816.F32.BF16 R24, R156.reuse, R164, R24 ;  /* 0x000000a49c18723c */ /* 0x040fee0000041818 */
[----:B------:R-:W-:Y:S01]  /*11910*/  SHFL.IDX PT, R114, R0, 0x2, 0x1c1f ;  /* 0x005c1f0000727f89 */ /* 0x000fe200000e0000 */
[-C--:B------:R-:W-:Y:S07]  /*11920*/  HMMA.16816.F32.BF16 R28, R156, R166.reuse, R28 ;  /* 0x000000a69c1c723c */ /* 0x080fee000004181c */
[----:B------:R-:W4:Y:S01]  /*11930*/  SHFL.IDX PT, R2, R0, 0x1, 0x1c1f ;  /* 0x003c1f0000027f89 */ /* 0x000f2200000e0000 */
[C---:B------:R-:W-:Y:S07]  /*11940*/  HMMA.16816.F32.BF16 R32, R176.reuse, R166, R32 ;  /* 0x000000a6b020723c */ /* 0x040fee0000041820 */
[----:B------:R-:W-:Y:S01]  /*11950*/  SHFL.IDX PT, R110, R0, 0x3, 0x1c1f ;  /* 0x007c1f00006e7f89 */ /* 0x000fe200000e0000 */
[-C--:B---3--:R-:W-:Y:S07]  /*11960*/  HMMA.16816.F32.BF16 R36, R176, R184.reuse, R36 ;  /* 0x000000b8b024723c */ /* 0x088fee0000041824 */
[----:B-1----:R1:W3:Y:S01]  /*11970*/  SHFL.IDX PT, R108, R0, RZ, 0x1c1f ;  /* 0x001c1fff006c7589 */ /* 0x0022e200000e0000 */
[C---:B------:R-:W-:Y:S08]  /*11980*/  HMMA.16816.F32.BF16 R40, R156.reuse, R184, R40 ;  /* 0x000000b89c28723c */ /* 0x040ff00000041828 */
[-C--:B------:R-:W-:Y:S08]  /*11990*/  HMMA.16816.F32.BF16 R44, R156, R186.reuse, R44 ;  /* 0x000000ba9c2c723c */ /* 0x080ff0000004182c */
[C---:B------:R-:W-:Y:S04]  /*119a0*/  HMMA.16816.F32.BF16 R48, R176.reuse, R186, R48 ;  /* 0x000000bab030723c */ /* 0x040fe80000041830 */
[----:B-1----:R-:W-:Y:S04]  /*119b0*/  IMAD R0, R223, -0x50, RZ ;  /* 0xffffffb0df007824 */ /* 0x002fe800078e02ff */
[-C--:B--2---:R-:W-:Y:S04]  /*119c0*/  HMMA.16816.F32.BF16 R52, R176, R188.reuse, R52 ;  /* 0x000000bcb034723c */ /* 0x084fe80000041834 */
[----:B------:R-:W-:Y:S04]  /*119d0*/  IADD3 R0, -R229, 0x1, R0 ;  /* 0x00000001e5007810 */ /* 0x000fe80007ffe100 */
[C---:B------:R-:W-:Y:S04]  /*119e0*/  HMMA.16816.F32.BF16 R56, R156.reuse, R188, R56 ;  /* 0x000000bc9c38723c */ /* 0x040fe80000041838 */
[----:B------:R-:W-:Y:S04]  /*119f0*/  IADD3 R109, -R227, R0, R228 ;  /* 0x00000000e36d7210 */ /* 0x000fe80007ffe1e4 */
[-C--:B------:R-:W-:Y:S04]  /*11a00*/  HMMA.16816.F32.BF16 R60, R156, R190.reuse, R60 ;  /* 0x000000be9c3c723c */ /* 0x080fe8000004183c */
[C---:B----4-:R-:W-:Y:S02]  /*11a10*/  IMAD.IADD R2, R109.reuse, 0x1, R2 ;  /* 0x000000016d027824 */ /* 0x050fe400078e0202 */
[C---:B---3--:R-:W-:Y:S02]  /*11a20*/  IMAD.IADD R108, R109.reuse, 0x1, R108 ;  /* 0x000000016d6c7824 */ /* 0x048fe400078e026c */
[C---:B------:R-:W-:Y:S04]  /*11a30*/  HMMA.16816.F32.BF16 R64, R176.reuse, R190, R64 ;  /* 0x000000beb040723c */ /* 0x040fe80000041840 */
[C---:B------:R-:W-:Y:S01]  /*11a40*/  ISETP.GT.AND P3, PT, R108.reuse, RZ, PT ;  /* 0x000000ff6c00720c */ /* 0x040fe20003f64270 */
[C---:B------:R-:W-:Y:S01]  /*11a50*/  IMAD.IADD R0, R109.reuse, 0x1, R114 ;  /* 0x000000016d007824 */ /* 0x040fe200078e0272 */
[----:B------:R-:W-:Y:S01]  /*11a60*/  ISETP.GT.AND P2, PT, R108, 0x1, PT ;  /* 0x000000016c00780c */ /* 0x000fe20003f44270 */
[----:B------:R-:W-:Y:S01]  /*11a70*/  IMAD.IADD R109, R109, 0x1, R110 ;  /* 0x000000016d6d7824 */ /* 0x000fe200078e026e */
[-C--:B------:R-:W-:Y:S03]  /*11a80*/  HMMA.16816.F32.BF16 R68, R176, R192.reuse, R68 ;  /* 0x000000c0b044723c */ /* 0x080fe60000041844 */
[C---:B------:R-:W-:Y:S02]  /*11a90*/  ISETP.GT.AND P1, PT, R2.reuse, RZ, PT ;  /* 0x000000ff0200720c */ /* 0x040fe40003f24270 */
[----:B------:R-:W-:Y:S02]  /*11aa0*/  ISETP.GT.AND P0, PT, R2, 0x1, PT ;  /* 0x000000010200780c */ /* 0x000fe40003f04270 */
[C---:B------:R-:W-:Y:S01]  /*11ab0*/  ISETP.GT.AND P4, PT, R108.reuse, 0x29, PT ;  /* 0x000000296c00780c */ /* 0x040fe20003f84270 */
[C---:B------:R-:W-:Y:S04]  /*11ac0*/  HMMA.16816.F32.BF16 R72, R156.reuse, R192, R72 ;  /* 0x000000c09c48723c */ /* 0x040fe80000041848 */
[----:B------:R-:W-:Y:S02]  /*11ad0*/  ISETP.GT.AND P5, PT, R108, 0x30, PT ;  /* 0x000000306c00780c */ /* 0x000fe40003fa4270 */
[----:B------:R-:W-:Y:S02]  /*11ae0*/  ISETP.GT.AND P6, PT, R109, 0x29, PT ;  /* 0x000000296d00780c */ /* 0x000fe40003fc4270 */
[-C--:B------:R-:W-:Y:S01]  /*11af0*/  HMMA.16816.F32.BF16 R76, R156, R194.reuse, R76 ;  /* 0x000000c29c4c723c */ /* 0x080fe2000004184c */
[----:B------:R-:W1:Y:S07]  /*11b00*/  LDSM.16.M88.4 R156, [R210+0x1000] ;  /* 0x00100000d29c783b */ /* 0x000e6e0000000200 */
[----:B------:R-:W-:Y:S08]  /*11b10*/  HMMA.16816.F32.BF16 R80, R176, R194, R80 ;  /* 0x000000c2b050723c */ /* 0x000ff00000041850 */
[-C--:B------:R-:W-:Y:S08]  /*11b20*/  HMMA.16816.F32.BF16 R4, R196, R200.reuse, R4 ;  /* 0x000000c8c404723c */ /* 0x080ff00000041804 */
[C---:B------:R-:W-:Y:S07]  /*11b30*/  HMMA.16816.F32.BF16 R8, R204.reuse, R200, R8 ;  /* 0x000000c8cc08723c */ /* 0x040fee0000041808 */
[----:B------:R-:W-:Y:S01]  /*11b40*/  IADD3 R200, R223, -0x1, RZ ;  /* 0xffffffffdfc87810 */ /* 0x000fe20007ffe0ff */
[-C--:B------:R-:W-:Y:S08]  /*11b50*/  HMMA.16816.F32.BF16 R12, R204, R202.reuse, R12 ;  /* 0x000000cacc0c723c */ /* 0x080ff0000004180c */
[C---:B------:R-:W-:Y:S04]  /*11b60*/  HMMA.16816.F32.BF16 R16, R196.reuse, R202, R16 ;  /* 0x000000cac410723c */ /* 0x040fe80000041810 */
[----:B------:R-:W-:Y:S02]  /*11b70*/  FSEL R114, R4, -INF , P3 ;  /* 0xff80000004727808 */ /* 0x000fe40001800000 */
[----:B------:R-:W-:Y:S02]  /*11b80*/  FSEL R165, R6, -INF , P1 ;  /* 0xff80000006a57808 */ /* 0x000fe40000800000 */
[-C--:B------:R-:W-:Y:S03]  /*11b90*/  HMMA.16816.F32.BF16 R20, R196, R160.reuse, R20 ;  /* 0x000000a0c414723c */ /* 0x080fe60000041814 */
[----:B------:R-:W-:Y:S02]  /*11ba0*/  ISETP.GT.AND P3, PT, R0, RZ, PT ;  /* 0x000000ff0000720c */ /* 0x000fe40003f64270 */
[----:B------:R-:W-:Y:S02]  /*11bb0*/  FSEL R164, R7, -INF , P0 ;  /* 0xff80000007a47808 */ /* 0x000fe40000000000 */
[----:B------:R-:W-:Y:S01]  /*11bc0*/  FSEL R166, R8, -INF , P3 ;  /* 0xff80000008a67808 */ /* 0x000fe20001800000 */
[C---:B------:R-:W-:Y:S04]  /*11bd0*/  HMMA.16816.F32.BF16 R24, R204.reuse, R160, R24 ;  /* 0x000000a0cc18723c */ /* 0x040fe80000041818 */
[C---:B------:R-:W-:Y:S02]  /*11be0*/  ISETP.GT.AND P0, PT, R109.reuse, 0x1, PT ;  /* 0x000000016d00780c */ /* 0x040fe40003f04270 */
[----:B------:R-:W-:Y:S02]  /*11bf0*/  ISETP.GT.AND P3, PT, R0, 0x8, PT ;  /* 0x000000080000780c */ /* 0x000fe40003f64270 */
[-C--:B------:R-:W-:Y:S03]  /*11c00*/  HMMA.16816.F32.BF16 R28, R204, R162.reuse, R28 ;  /* 0x000000a2cc1c723c */ /* 0x080fe6000004181c */
[----:B------:R-:W-:Y:S02]  /*11c10*/  ISETP.GT.AND P1, PT, R109, RZ, PT ;  /* 0x000000ff6d00720c */ /* 0x000fe40003f24270 */
[----:B------:R-:W-:Y:S02]  /*11c20*/  FMNMX.FTZ R8, R114, R3, !PT ;  /* 0x0000000372087209 */ /* 0x000fe40007810000 */
[----:B------:R-:W-:Y:S01]  /*11c30*/  FSEL R170, R11, -INF , P0 ;  /* 0xff8000000baa7808 */ /* 0x000fe20000000000 */
[C---:B------:R-:W-:Y:S01]  /*11c40*/  HMMA.16816.F32.BF16 R32, R196.reuse, R162, R32 ;  /* 0x000000a2c420723c */ /* 0x040fe20000041820 */
[----:B------:R-:W2:Y:S03]  /*11c50*/  LDSM.16.M88.4 R160, [R210+0x1800] ;  /* 0x00180000d2a0783b */ /* 0x000ea60000000200 */
[C---:B------:R-:W-:Y:S02]  /*11c60*/  ISETP.GT.AND P0, PT, R109.reuse, 0x9, PT ;  /* 0x000000096d00780c */ /* 0x040fe40003f04270 */
[----:B------:R-:W-:Y:S02]  /*11c70*/  FSEL R171, R10, -INF , P1 ;  /* 0xff8000000aab7808 */ /* 0x000fe40000800000 */
[-C--:B-1----:R-:W-:Y:S03]  /*11c80*/  HMMA.16816.F32.BF16 R36, R196, R156.reuse, R36 ;  /* 0x0000009cc424723c */ /* 0x082fe60000041824 */
[----:B------:R-:W-:Y:S02]  /*11c90*/  ISETP.GT.AND P1, PT, R109, 0x8, PT ;  /* 0x000000086d00780c */ /* 0x000fe40003f24270 */
[----:B------:R-:W-:Y:S02]  /*11ca0*/  FSEL R168, R15, -INF , P0 ;  /* 0xff8000000fa87808 */ /* 0x000fe40000000000 */
[----:B------:R-:W-:Y:S01]  /*11cb0*/  ISETP.GT.AND P0, PT, R2, 0x9, PT ;  /* 0x000000090200780c */ /* 0x000fe20003f04270 */
[C---:B------:R-:W-:Y:S04]  /*11cc0*/  HMMA.16816.F32.BF16 R40, R204.reuse, R156, R40 ;  /* 0x0000009ccc28723c */ /* 0x040fe80000041828 */
[----:B------:R-:W-:Y:S02]  /*11cd0*/  FSEL R169, R14, -INF , P1 ;  /* 0xff8000000ea97808 */ /* 0x000fe40000800000 */
[----:B------:R-:W-:Y:S02]  /*11ce0*/  ISETP.GT.AND P1, PT, R2, 0x8, PT ;  /* 0x000000080200780c */ /* 0x000fe40003f24270 */
[-C--:B------:R-:W-:Y:S04]  /*11cf0*/  HMMA.16816.F32.BF16 R44, R204, R158.reuse, R44 ;  /* 0x0000009ecc2c723c */ /* 0x080fe8000004182c */
[----:B------:R-:W-:Y:S02]  /*11d00*/  FSEL R157, R5, -INF , P2 ;  /* 0xff800000059d7808 */ /* 0x000fe40001000000 */
[----:B------:R-:W1:Y:S01]  /*11d10*/  LDSM.16.M88.4 R4, [R210+0x2000] ;  /* 0x00200000d204783b */ /* 0x000e620000000200 */
[----:B------:R-:W-:Y:S01]  /*11d20*/  ISETP.GT.AND P2, PT, R0, 0x1, PT ;  /* 0x000000010000780c */ /* 0x000fe20003f44270 */
[C---:B------:R-:W-:Y:S01]  /*11d30*/  HMMA.16816.F32.BF16 R48, R196.reuse, R158, R48 ;  /* 0x0000009ec430723c */ /* 0x040fe20000041830 */
[----:B------:R-:W-:Y:S04]  /*11d40*/  DEPBAR.LE SB0, 0x0 ;  /* 0x000080000000791a */ /* 0x000fe80000000000 */
[----:B------:R-:W-:Y:S01]  /*11d50*/  FSEL R167, R9, -INF , P2 ;  /* 0xff80000009a77808 */ /* 0x000fe20001000000 */
[----:B------:R-:W-:Y:S01]  /*11d60*/  BAR.SYNC.DEFER_BLOCKING 0x0 ;  /* 0x0000000000007b1d */ /* 0x000fe20000010000 */
[----:B------:R-:W-:Y:S01]  /*11d70*/  FSEL R158, R12, -INF , P3 ;  /* 0xff8000000c9e7808 */ /* 0x000fe20001800000 */
[-C--:B--2---:R-:W-:Y:S05]  /*11d80*/  HMMA.16816.F32.BF16 R52, R196, R160.reuse, R52 ;  /* 0x000000a0c434723c */ /* 0x084fea0000041834 */
[----:B------:R-:W-:Y:S02]  /*11d90*/  ISETP.GT.AND P3, PT, R108, 0x8, PT ;  /* 0x000000086c00780c */ /* 0x000fe40003f64270 */
[----:B------:R-:W-:Y:S01]  /*11da0*/  ISETP.GT.AND P2, PT, R0, 0x9, PT ;  /* 0x000000090000780c */ /* 0x000fe20003f44270 */
[C---:B------:R-:W-:Y:S04]  /*11db0*/  HMMA.16816.F32.BF16 R56, R204.reuse, R160, R56 ;  /* 0x000000a0cc38723c */ /* 0x040fe80000041838 */
[----:B------:R-:W-:Y:S02]  /*11dc0*/  FSEL R9, R16, -INF , P3 ;  /* 0xff80000010097808 */ /* 0x000fe40001800000 */
[C---:B------:R-:W-:Y:S02]  /*11dd0*/  ISETP.GT.AND P3, PT, R108.reuse, 0x10, PT ;  /* 0x000000106c00780c */ /* 0x040fe40003f64270 */
[-C--:B------:R-:W-:Y:S04]  /*11de0*/  HMMA.16816.F32.BF16 R60, R204, R162.reuse, R60 ;  /* 0x000000a2cc3c723c */ /* 0x080fe8000004183c */
[----:B------:R-:W-:Y:S02]  /*11df0*/  FSEL R159, R13, -INF , P2 ;  /* 0xff8000000d9f7808 */ /* 0x000fe40001000000 */
[----:B------:R-:W-:Y:S02]  /*11e00*/  ISETP.GT.AND P2, PT, R108, 0x9, PT ;  /* 0x000000096c00780c */ /* 0x000fe40003f44270 */
[C---:B------:R-:W-:Y:S04]  /*11e10*/  HMMA.16816.F32.BF16 R64, R196.reuse, R162, R64 ;  /* 0x000000a2c440723c */ /* 0x040fe80000041840 */
[----:B------:R-:W-:Y:S02]  /*11e20*/  FMNMX.FTZ R8, R157, R8, !PT ;  /* 0x000000089d087209 */ /* 0x000fe40007810000 */
        /* <DEDUP_REMOVED lines=8> */
[----:B------:R-:W-:Y:S01]  /*11eb0*/  FMNMX.FTZ R4, R9, R8, !PT ;  /* 0x0000000809047209 */ /* 0x000fe20007810000 */
[-C--:B------:R-:W-:Y:S03]  /*11ec0*/  HMMA.16816.F32.BF16 R76, R204, R6.reuse, R76 ;  /* 0x00000006cc4c723c */ /* 0x080fe6000004184c */
[----:B------:R-:W-:Y:S02]  /*11ed0*/  FSEL R21, R21, -INF , P2 ;  /* 0xff80000015157808 */ /* 0x000fe40001000000 */
[----:B------:R-:W-:Y:S02]  /*11ee0*/  ISETP.GT.AND P2, PT, R0, 0x11, PT ;  /* 0x000000110000780c */ /* 0x000fe40003f44270 */
[----:B------:R-:W-:Y:S01]  /*11ef0*/  FMNMX.FTZ R4, R10, R4, !PT ;  /* 0x000000040a047209 */ /* 0x000fe20007810000 */
[----:B------:R-:W-:Y:S04]  /*11f00*/  HMMA.16816.F32.BF16 R80, R196, R6, R80 ;  /* 0x00000006c450723c */ /* 0x000fe80000041850 */
[----:B------:R-:W-:Y:S02]  /*11f10*/  FSEL R11, R18, -INF , P1 ;  /* 0xff800000120b7808 */ /* 0x000fe40000800000 */
[----:B------:R-:W-:Y:S02]  /*11f20*/  ISETP.GT.AND P1, PT, R2, 0x10, PT ;  /* 0x000000100200780c */ /* 0x000fe40003f24270 */
[----:B------:R-:W-:Y:S02]  /*11f30*/  FSEL R18, R23, -INF , P0 ;  /* 0xff80000017127808 */ /* 0x000fe40000000000 */
[----:B------:R-:W-:Y:S02]  /*11f40*/  ISETP.GT.AND P0, PT, R109, 0x11, PT ;  /* 0x000000116d00780c */ /* 0x000fe40003f04270 */
[----:B------:R-:W-:Y:S02]  /*11f50*/  FSEL R17, R24, -INF , P3 ;  /* 0xff80000018117808 */ /* 0x000fe40001800000 */
[----:B------:R-:W-:Y:S02]  /*11f60*/  ISETP.GT.AND P3, PT, R0, 0x18, PT ;  /* 0x000000180000780c */ /* 0x000fe40003f64270 */
[----:B------:R-:W-:Y:S02]  /*11f70*/  FMNMX.FTZ R4, R20, R4, !PT ;  /* 0x0000000414047209 */ /* 0x000fe40007810000 */
[----:B------:R-:W-:Y:S02]  /*11f80*/  FSEL R19, R22, -INF , P1 ;  /* 0xff80000016137808 */ /* 0x000fe40000800000 */
[----:B------:R-:W-:Y:S02]  /*11f90*/  FSEL R22, R25, -INF , P2 ;  /* 0xff80000019167808 */ /* 0x000fe40001000000 */
[----:B------:R-:W-:Y:S02]  /*11fa0*/  FSEL R24, R28, -INF , P3 ;  /* 0xff8000001c187808 */ /* 0x000fe40001800000 */
[----:B------:R-:W-:Y:S02]  /*11fb0*/  ISETP.GT.AND P3, PT, R108, 0x18, PT ;  /* 0x000000186c00780c */ /* 0x000fe40003f64270 */
[----:B------:R-:W-:Y:S02]  /*11fc0*/  ISETP.GT.AND P2, PT, R0, 0x19, PT ;  /* 0x000000190000780c */ /* 0x000fe40003f44270 */
[----:B------:R-:W-:Y:S02]  /*11fd0*/  FSEL R27, R27, -INF , P0 ;  /* 0xff8000001b1b7808 */ /* 0x000fe40000000000 */
        /* <DEDUP_REMOVED lines=8> */
[----:B------:R-:W-:Y:S01]  /*12060*/  FSEL R13, R35, -INF , P0 ;  /* 0xff800000230d7808 */ /* 0x000fe20000000000 */
[----:B------:R-:W2:Y:S01]  /*12070*/  LDL.64 R32, [R1+0x28] ;  /* 0x0000280001207983 */ /* 0x000ea20000100a00 */
[C---:B------:R-:W-:Y:S02]  /*12080*/  ISETP.GT.AND P3, PT, R108.reuse, 0x20, PT ;  /* 0x000000206c00780c */ /* 0x040fe40003f64270 */
        /* <DEDUP_REMOVED lines=10> */
[----:B------:R-:W-:Y:S02]  /*12130*/  FSEL R180, R43, -INF , P0 ;  /* 0xff8000002bb47808 */ /* 0x000fe40000000000 */
[----:B------:R-:W-:Y:S02]  /*12140*/  ISETP.GT.AND P2, PT, R108, 0x28, PT ;  /* 0x000000286c00780c */ /* 0x000fe40003f44270 */
[----:B------:R-:W-:Y:S02]  /*12150*/  ISETP.GT.AND P1, PT, R109, 0x10, PT ;  /* 0x000000106d00780c */ /* 0x000fe40003f24270 */
[----:B------:R-:W-:Y:S02]  /*12160*/  ISETP.GT.AND P0, PT, R0, 0x28, PT ;  /* 0x000000280000780c */ /* 0x000fe40003f04270 */
[----:B------:R-:W-:Y:S02]  /*12170*/  FMNMX.FTZ R4, R28, R4, !PT ;  /* 0x000000041c047209 */ /* 0x000fe40007810000 */
[----:B------:R-:W-:Y:S02]  /*12180*/  FSEL R176, R44, -INF , P0 ;  /* 0xff8000002cb07808 */ /* 0x000fe40000000000 */
[----:B------:R-:W-:Y:S02]  /*12190*/  FSEL R44, R48, -INF , P2 ;  /* 0xff800000302c7808 */ /* 0x000fe40001000000 */
[----:B------:R-:W-:Y:S02]  /*121a0*/  FMNMX.FTZ R4, R161, R4, !PT ;  /* 0x00000004a1047209 */ /* 0x000fe40007810000 */
        /* <DEDUP_REMOVED lines=8> */
[----:B------:R-:W-:Y:S01]  /*12230*/  FSEL R190, R52, -INF , P5 ;  /* 0xff80000034be7808 */ /* 0x000fe20002800000 */
[----:B------:R-:W3:Y:S01]  /*12240*/  LDL R34, [R1+0x34] ;  /* 0x0000340001227983 */ /* 0x000ee20000100800 */
[----:B------:R-:W-:Y:S02]  /*12250*/  ISETP.GT.AND P1, PT, R2, 0x20, PT ;  /* 0x000000200200780c */ /* 0x000fe40003f24270 */
[----:B------:R-:W-:Y:S02]  /*12260*/  FSEL R173, R40, -INF , P3 ;  /* 0xff80000028ad7808 */ /* 0x000fe40001800000 */
[----:B------:R-:W-:Y:S02]  /*12270*/  ISETP.GT.AND P3, PT, R108, 0x31, PT ;  /* 0x000000316c00780c */ /* 0x000fe40003f64270 */
[----:B------:R-:W-:Y:S02]  /*12280*/  FMNMX.FTZ R4, R163, R4, !PT ;  /* 0x00000004a3047209 */ /* 0x000fe40007810000 */
[----:B------:R-:W-:Y:S02]  /*12290*/  FSEL R162, R38, -INF , P1 ;  /* 0xff80000026a27808 */ /* 0x000fe40000800000 */
[----:B------:R-:W-:Y:S02]  /*122a0*/  FSEL R191, R53, -INF , P3 ;  /* 0xff80000035bf7808 */ /* 0x000fe40001800000 */
[----:B------:R-:W-:Y:S02]  /*122b0*/  FMNMX.FTZ R4, R190, R4, !PT ;  /* 0x00000004be047209 */ /* 0x000fe40007810000 */
[----:B------:R-:W-:Y:S02]  /*122c0*/  ISETP.GT.AND P1, PT, R109, 0x20, PT ;  /* 0x000000206d00780c */ /* 0x000fe40003f24270 */
[----:B------:R-:W-:Y:S02]  /*122d0*/  ISETP.GT.AND P2, PT, R108, 0x38, PT ;  /* 0x000000386c00780c */ /* 0x000fe40003f44270 */
[----:B------:R-:W-:Y:S02]  /*122e0*/  FSEL R175, R42, -INF , P1 ;  /* 0xff8000002aaf7808 */ /* 0x000fe40000800000 */
[----:B------:R-:W-:Y:S02]  /*122f0*/  FSEL R196, R64, -INF , P2 ;  /* 0xff80000040c47808 */ /* 0x000fe40001000000 */
[----:B------:R-:W-:Y:S02]  /*12300*/  FMNMX.FTZ R4, R191, R4, !PT ;  /* 0x00000004bf047209 */ /* 0x000fe40007810000 */
        /* <DEDUP_REMOVED lines=11> */
[C---:B------:R-:W-:Y:S02]  /*123c0*/  ISETP.GT.AND P0, PT, R108.reuse, 0x41, PT ;  /* 0x000000416c00780c */ /* 0x040fe40003f04270 */
        /* <DEDUP_REMOVED lines=15> */
[C---:B------:R-:W-:Y:S01]  /*124c0*/  ISETP.GT.AND P4, PT, R2.reuse, 0x28, PT ;  /* 0x000000280200780c */ /* 0x040fe20003f84270 */
[----:B------:R-:W1:Y:S01]  /*124d0*/  SHFL.BFLY PT, R7, R4, 0x2, 0x1f ;  /* 0x0c401f0004077f89 */ /* 0x000e6200000e0000 */
[----:B------:R-:W-:Y:S02]  /*124e0*/  FMNMX.FTZ R5, R13, R5, !PT ;  /* 0x000000050d057209 */ /* 0x000fe40007810000 */
[----:B------:R-:W-:Y:S02]  /*124f0*/  ISETP.GT.AND P0, PT, R2, 0x31, PT ;  /* 0x000000310200780c */ /* 0x000fe40003f04270 */
[----:B------:R-:W-:Y:S02]  /*12500*/  FMNMX.FTZ R5, R162, R5, !PT ;  /* 0x00000005a2057209 */ /* 0x000fe40007810000 */
[----:B------:R-:W-:Y:S02]  /*12510*/  FSEL R80, R50, -INF , P4 ;  /* 0xff80000032507808 */ /* 0x000fe40002000000 */
[----:B------:R-:W-:Y:S02]  /*12520*/  FSEL R184, R55, -INF , P0 ;  /* 0xff80000037b87808 */ /* 0x000fe40000000000 */
[C---:B------:R-:W-:Y:S02]  /*12530*/  ISETP.GT.AND P2, PT, R2.reuse, 0x29, PT ;  /* 0x000000290200780c */ /* 0x040fe40003f44270 */
[C---:B------:R-:W-:Y:S02]  /*12540*/  ISETP.GT.AND P1, PT, R2.reuse, 0x30, PT ;  /* 0x000000300200780c */ /* 0x040fe40003f24270 */
[----:B------:R-:W-:Y:S02]  /*12550*/  ISETP.GT.AND P0, PT, R2, 0x38, PT ;  /* 0x000000380200780c */ /* 0x000fe40003f04270 */
[----:B------:R-:W-:Y:S02]  /*12560*/  FMNMX.FTZ R5, R172, R5, !PT ;  /* 0x00000005ac057209 */ /* 0x000fe40007810000 */
[----:B------:R-:W-:Y:S02]  /*12570*/  FMNMX.FTZ R6, R166, R112, !PT ;  /* 0x00000070a6067209 */ /* 0x000fe40007810000 */
[----:B------:R-:W-:Y:S02]  /*12580*/  FSEL R183, R54, -INF , P1 ;  /* 0xff80000036b77808 */ /* 0x000fe40000800000 */
[C---:B------:R-:W-:Y:S02]  /*12590*/  ISETP.GT.AND P4, PT, R2.reuse, 0x39, PT ;  /* 0x000000390200780c */ /* 0x040fe40003f84270 */
[C---:B------:R-:W-:Y:S02]  /*125a0*/  ISETP.GT.AND P3, PT, R2.reuse, 0x40, PT ;  /* 0x000000400200780c */ /* 0x040fe40003f64270 */
[C---:B------:R-:W-:Y:S02]  /*125b0*/  ISETP.GT.AND P1, PT, R2.reuse, 0x48, PT ;  /* 0x000000480200780c */ /* 0x040fe40003f24270 */
[----:B------:R-:W-:Y:S02]  /*125c0*/  FSEL R160, R51, -INF , P2 ;  /* 0xff80000033a07808 */ /* 0x000fe40001000000 */
[----:B------:R-:W-:Y:S02]  /*125d0*/  ISETP.GT.AND P2, PT, R2, 0x41, PT ;  /* 0x000000410200780c */ /* 0x000fe40003f44270 */
[----:B------:R-:W-:Y:S02]  /*125e0*/  FSEL R193, R66, -INF , P0 ;  /* 0xff80000042c17808 */ /* 0x000fe40000000000 */
        /* <DEDUP_REMOVED lines=49> */
[----:B------:R-:W-:Y:S02]  /*12900*/  FSEL R177, R47, -INF , P6 ;  /* 0xff8000002fb17808 */ /* 0x000fe40003000000 */
[----:B------:R-:W-:Y:S02]  /*12910*/  ISETP.GT.AND P6, PT, R0, 0x39, PT ;  /* 0x000000390000780c */ /* 0x000fe40003fc4270 */
[----:B------:R-:W-:Y:S02]  /*12920*/  FMNMX.FTZ R0, R198, R5, !PT ;  /* 0x00000005c6007209 */ /* 0x000fe40007810000 */
[----:B------:R-:W-:Y:S02]  /*12930*/  FMNMX.FTZ R5, R31, R6, !PT ;  /* 0x000000061f057209 */ /* 0x000fe40007810000 */
[----:B-1----:R-:W-:Y:S02]  /*12940*/  FMNMX.FTZ R110, R2, R8, !PT ;  /* 0x00000008026e7209 */ /* 0x002fe40007810000 */
[----:B------:R-:W-:Y:S02]  /*12950*/  FMNMX.FTZ R2, R175, R5, !PT ;  /* 0x00000005af027209 */ /* 0x000fe40007810000 */
[----:B------:R-:W-:Y:S02]  /*12960*/  FSEL R250, R76, -INF , P3 ;  /* 0xff8000004cfa7808 */ /* 0x000fe40001800000 */
[----:B------:R-:W-:Y:S02]  /*12970*/  FMNMX.FTZ R2, R180, R2, !PT ;  /* 0x00000002b4027209 */ /* 0x000fe40007810000 */
[----:B------:R-:W-:Y:S02]  /*12980*/  FSETP.NEU.FTZ.AND P3, PT, R110, -INF , PT ;  /* 0xff8000006e00780b */ /* 0x000fe40003f7d000 */
[----:B------:R-:W-:Y:S02]  /*12990*/  FMNMX.FTZ R6, R179, R2, !PT ;  /* 0x00000002b3067209 */ /* 0x000fe40007810000 */
[----:B----4-:R-:W-:Y:S01]  /*129a0*/  FMNMX.FTZ R2, R4, R7, !PT ;  /* 0x0000000704027209 */ /* 0x010fe20007810000 */
[----:B------:R-:W-:Y:S01]  /*129b0*/  FMUL.FTZ R4, R110, c[0x0][0x2d0] ;  /* 0x0000b4006e047a20 */ /* 0x000fe20000410000 */
[----:B------:R-:W-:Y:S02]  /*129c0*/  FSEL R199, R61, -INF , P6 ;  /* 0xff8000003dc77808 */ /* 0x000fe40003000000 */
[----:B------:R-:W-:Y:S01]  /*129d0*/  FSEL R234, R72, -INF , P5 ;  /* 0xff80000048ea7808 */ /* 0x000fe20002800000 */
[----:B------:R-:W1:Y:S01]  /*129e0*/  SHFL.BFLY PT, R7, R2, 0x1, 0x1f ;  /* 0x0c201f0002077f89 */ /* 0x000e6200000e0000 */
[----:B------:R-:W-:Y:S02]  /*129f0*/  FSEL R156, R4, RZ, P3 ;  /* 0x000000ff049c7208 */ /* 0x000fe40001800000 */
[----:B------:R-:W-:Y:S02]  /*12a00*/  FMNMX.FTZ R0, R199, R0, !PT ;  /* 0x00000000c7007209 */ /* 0x000fe40007810000 */
[----:B------:R-:W-:Y:S01]  /*12a10*/  FSEL R238, R73, -INF , P4 ;  /* 0xff80000049ee7808 */ /* 0x000fe20002000000 */
[--C-:B------:R-:W-:Y:S01]  /*12a20*/  FFMA.FTZ R4, R114, c[0x0][0x2d0], -R156.reuse ;  /* 0x0000b40072047a23 */ /* 0x100fe2000001089c */
[----:B------:R-:W-:Y:S02]  /*12a30*/  FSEL R48, R77, -INF , P2 ;  /* 0xff8000004d307808 */ /* 0x000fe40001000000 */
[----:B------:R-:W-:Y:S01]  /*12a40*/  ISETP.GT.AND P4, PT, R223, R225, PT ;  /* 0x000000e1df00720c */ /* 0x000fe20003f84270 */
[----:B------:R4:W-:Y:S01]  /*12a50*/  MUFU.EX2 R29, R4 ;  /* 0x00000004001d7308 */ /* 0x0009e20000000800 */
[----:B------:R-:W-:Y:S02]  /*12a60*/  FMNMX.FTZ R0, R234, R0, !PT ;  /* 0x00000000ea007209 */ /* 0x000fe40007810000 */
[C---:B------:R-:W-:Y:S02]  /*12a70*/  ISETP.GT.AND P1, PT, R109.reuse, 0x30, PT ;  /* 0x000000306d00780c */ /* 0x040fe40003f24270 */
[----:B------:R-:W-:Y:S02]  /*12a80*/  FMNMX.FTZ R0, R238, R0, !PT ;  /* 0x00000000ee007209 */ /* 0x000fe40007810000 */
[C---:B------:R-:W-:Y:S02]  /*12a90*/  ISETP.GT.AND P0, PT, R109.reuse, 0x31, PT ;  /* 0x000000316d00780c */ /* 0x040fe40003f04270 */
[----:B------:R-:W-:Y:S02]  /*12aa0*/  FMNMX.FTZ R0, R250, R0, !PT ;  /* 0x00000000fa007209 */ /* 0x000fe40007810000 */
[----:B------:R-:W-:Y:S02]  /*12ab0*/  FSEL R185, R58, -INF , P1 ;  /* 0xff8000003ab97808 */ /* 0x000fe40000800000 */
[----:B------:R-:W-:Y:S02]  /*12ac0*/  FMNMX.FTZ R0, R48, R0, !PT ;  /* 0x0000000030007209 */ /* 0x000fe40007810000 */
[----:B------:R-:W-:Y:S02]  /*12ad0*/  ISETP.GT.AND P1, PT, R109, 0x38, PT ;  /* 0x000000386d00780c */ /* 0x000fe40003f24270 */
[----:B------:R-:W-:Y:S01]  /*12ae0*/  FSEL R188, R59, -INF , P0 ;  /* 0xff8000003bbc7808 */ /* 0x000fe20000000000 */
[----:B------:R-:W5:Y:S01]  /*12af0*/  SHFL.BFLY PT, R5, R0, 0x2, 0x1f ;  /* 0x0c401f0000057f89 */ /* 0x000f6200000e0000 */
[C---:B------:R-:W-:Y:S02]  /*12b00*/  ISETP.GT.AND P0, PT, R109.reuse, 0x39, PT ;  /* 0x000000396d00780c */ /* 0x040fe40003f04270 */
[----:B------:R-:W-:Y:S02]  /*12b10*/  FSEL R192, R62, -INF , P1 ;  /* 0xff8000003ec07808 */ /* 0x000fe40000800000 */
[----:B------:R-:W-:Y:S01]  /*12b20*/  ISETP.GT.AND P1, PT, R109, 0x40, PT ;  /* 0x000000406d00780c */ /* 0x000fe20003f24270 */
[--C-:B----4-:R-:W-:Y:S01]  /*12b30*/  FFMA.FTZ R4, R157, c[0x0][0x2d0], -R156.reuse ;  /* 0x0000b4009d047a23 */ /* 0x110fe2000001089c */
[----:B------:R-:W-:Y:S02]  /*12b40*/  LOP3.LUT P6, RZ, R226, 0x1, RZ, 0xc0, !PT ;  /* 0x00000001e2ff7812 */ /* 0x000fe400078cc0ff */
[----:B------:R-:W-:Y:S01]  /*12b50*/  FSEL R235, R74, -INF , P1 ;  /* 0xff8000004aeb7808 */ /* 0x000fe20000800000 */
[----:B------:R5:W-:Y:S01]  /*12b60*/  MUFU.EX2 R82, R4 ;  /* 0x0000000400527308 */ /* 0x000be20000000800 */
[----:B------:R-:W-:Y:S02]  /*12b70*/  FSEL R195, R63, -INF , P0 ;  /* 0xff8000003fc37808 */ /* 0x000fe40000000000 */
[C---:B------:R-:W-:Y:S02]  /*12b80*/  ISETP.GT.AND P0, PT, R109.reuse, 0x41, PT ;  /* 0x000000416d00780c */ /* 0x040fe40003f04270 */
[----:B------:R-:W-:Y:S02]  /*12b90*/  ISETP.GT.AND P1, PT, R109, 0x48, PT ;  /* 0x000000486d00780c */ /* 0x000fe40003f24270 */
[----:B------:R-:W-:Y:S02]  /*12ba0*/  FSEL R236, R75, -INF , P0 ;  /* 0xff8000004bec7808 */ /* 0x000fe40000000000 */
[----:B------:R-:W-:Y:S02]  /*12bb0*/  ISETP.GT.AND P0, PT, R109, 0x49, PT ;  /* 0x000000496d00780c */ /* 0x000fe40003f04270 */
[----:B-1----:R-:W-:Y:S02]  /*12bc0*/  FMNMX.FTZ R109, R2, R7, !PT ;  /* 0x00000007026d7209 */ /* 0x002fe40007810000 */
[----:B------:R-:W-:Y:S02]  /*12bd0*/  FMNMX.FTZ R6, R177, R6, !PT ;  /* 0x00000006b1067209 */ /* 0x000fe40007810000 */
[----:B------:R-:W-:Y:S02]  /*12be0*/  FSETP.NEU.FTZ.AND P2, PT, R109, -INF , PT ;  /* 0xff8000006d00780b */ /* 0x000fe40003f5d000 */
[----:B------:R-:W-:Y:S02]  /*12bf0*/  FMNMX.FTZ R6, R185, R6, !PT ;  /* 0x00000006b9067209 */ /* 0x000fe40007810000 */
[----:B------:R-:W-:Y:S02]  /*12c00*/  FSEL R244, R78, -INF , P1 ;  /* 0xff8000004ef47808 */ /* 0x000fe40000800000 */
[----:B------:R-:W-:Y:S02]  /*12c10*/  FMNMX.FTZ R6, R188, R6, !PT ;  /* 0x00000006bc067209 */ /* 0x000fe40007810000 */
[----:B------:R-:W-:Y:S02]  /*12c20*/  FSEL R71, R79, -INF , P0 ;  /* 0xff8000004f477808 */ /* 0x000fe40000000000 */
[----:B-----5:R-:W-:Y:S01]  /*12c30*/  FMNMX.FTZ R4, R0, R5, !PT ;  /* 0x0000000500047209 */ /* 0x020fe20007810000 */
[--C-:B------:R-:W-:Y:S01]  /*12c40*/  FFMA.FTZ R5, R9, c[0x0][0x2d0], -R156.reuse ;  /* 0x0000b40009057a23 */ /* 0x100fe2000001089c */
[----:B------:R-:W-:Y:S01]  /*12c50*/  FMNMX.FTZ R6, R192, R6, !PT ;  /* 0x00000006c0067209 */ /* 0x000fe20007810000 */
[--C-:B------:R-:W-:Y:S02]  /*12c60*/  FFMA.FTZ R9, R21, c[0x0][0x2d0], -R156.reuse ;  /* 0x0000b40015097a23 */ /* 0x100fe4000001089c */
[----:B------:R1:W-:Y:S01]  /*12c70*/  MUFU.EX2 R81, R5 ;  /* 0x0000000500517308 */ /* 0x0003e20000000800 */
[----:B------:R-:W-:Y:S01]  /*12c80*/  FMNMX.FTZ R6, R195, R6, !PT ;  /* 0x00000006c3067209 */ /* 0x000fe20007810000 */
[----:B------:R-:W4:Y:S03]  /*12c90*/  SHFL.BFLY PT, R7, R4, 0x1, 0x1f ;  /* 0x0c201f0004077f89 */ /* 0x000f2600000e0000 */
[----:B------:R-:W-:Y:S04]  /*12ca0*/  FMNMX.FTZ R6, R235, R6, !PT ;  /* 0x00000006eb067209 */ /* 0x000fe80007810000 */
[----:B------:R-:W-:Y:S01]  /*12cb0*/  FMNMX.FTZ R6, R236, R6, !PT ;  /* 0x00000006ec067209 */ /* 0x000fe20007810000 */
[----:B------:R-:W-:Y:S03]  /*12cc0*/  MUFU.EX2 R50, R9 ;  /* 0x0000000900327308 */ /* 0x000fe60000000800 */
[----:B------:R-:W-:Y:S01]  /*12cd0*/  FMNMX.FTZ R0, R244, R6, !PT ;  /* 0x00000006f4007209 */ /* 0x000fe20007810000 */
[----:B------:R-:W-:Y:S02]  /*12ce0*/  FFMA.FTZ R6, R10, c[0x0][0x2d0], -R156 ;  /* 0x0000b4000a067a23 */ /* 0x000fe4000001089c */
[----:B------:R-:W-:Y:S01]  /*12cf0*/  @P4 IMAD.MOV.U32 R10, RZ, RZ, c[0x0][0x1e4] ;  /* 0x00007900ff0a4624 */ /* 0x000fe200078e00ff */
[----:B------:R-:W-:Y:S03]  /*12d00*/  FMNMX.FTZ R0, R71, R0, !PT ;  /* 0x0000000047007209 */ /* 0x000fe60007810000 */
[----:B------:R-:W5:Y:S02]  /*12d10*/  MUFU.EX2 R60, R6 ;  /* 0x00000006003c7308 */ /* 0x000f640000000800 */
[----:B------:R-:W2:Y:S01]  /*12d20*/  SHFL.BFLY PT, R2, R0, 0x2, 0x1f ;  /* 0x0c401f0000027f89 */ /* 0x000ea200000e0000 */
[----:B-1----:R-:W-:Y:S01]  /*12d30*/  FMUL.FTZ R5, R109, c[0x0][0x2d0] ;  /* 0x0000b4006d057a20 */ /* 0x002fe20000410000 */
[----:B----4-:R-:W-:Y:S04]  /*12d40*/  FMNMX.FTZ R108, R4, R7, !PT ;  /* 0x00000007046c7209 */ /* 0x010fe80007810000 */
[----:B------:R-:W-:Y:S01]  /*12d50*/  FSEL R114, R5, RZ, P2 ;  /* 0x000000ff05727208 */ /* 0x000fe20001000000 */
[C---:B------:R-:W-:Y:S01]  /*12d60*/  FMUL.FTZ R4, R108.reuse, c[0x0][0x2d0] ;  /* 0x0000b4006c047a20 */ /* 0x040fe20000410000 */
[----:B------:R-:W-:Y:S03]  /*12d70*/  FSETP.NEU.FTZ.AND P1, PT, R108, -INF , PT ;  /* 0xff8000006c00780b */ /* 0x000fe60003f3d000 */
[----:B------:R-:W-:Y:S01]  /*12d80*/  FFMA.FTZ R5, R165, c[0x0][0x2d0], -R114 ;  /* 0x0000b400a5057a23 */ /* 0x000fe20000010872 */
[----:B------:R-:W-:Y:S03]  /*12d90*/  FSEL R157, R4, RZ, P1 ;  /* 0x000000ff049d7208 */ /* 0x000fe60000800000 */
[----:B------:R1:W-:Y:S02]  /*12da0*/  MUFU.EX2 R23, R5 ;  /* 0x0000000500177308 */ /* 0x0003e40000000800 */
[--C-:B------:R-:W-:Y:S02]  /*12db0*/  FFMA.FTZ R7, R166, c[0x0][0x2d0], -R157.reuse ;  /* 0x0000b400a6077a23 */ /* 0x100fe4000001089d */
[--C-:B------:R-:W-:Y:S01]  /*12dc0*/  FFMA.FTZ R8, R167, c[0x0][0x2d0], -R157.reuse ;  /* 0x0000b400a7087a23 */ /* 0x100fe2000001089d */
[----:B-----5:R-:W-:Y:S02]  /*12dd0*/  F2FP.BF16.PACK_AB R74, R60, R81 ;  /* 0x000000513c4a723e */ /* 0x020fe400000010ff */
[----:B--2---:R-:W-:Y:S03]  /*12de0*/  FMNMX.FTZ R0, R0, R2, !PT ;  /* 0x0000000200007209 */ /* 0x004fe60007810000 */
[----:B------:R3:W-:Y:S01]  /*12df0*/  MUFU.EX2 R83, R7 ;  /* 0x0000000700537308 */ /* 0x0007e20000000800 */
[----:B------:R-:W-:Y:S01]  /*12e00*/  @P4 SHF.R.S32.HI R6, RZ, 0x1f, R200 ;  /* 0x0000001fff064819 */ /* 0x000fe200000114c8 */
[----:B------:R-:W2:Y:S04]  /*12e10*/  SHFL.BFLY PT, R2, R0, 0x1, 0x1f ;  /* 0x0c201f0000027f89 */ /* 0x000ea800000e0000 */
[----:B------:R-:W-:Y:S04]  /*12e20*/  @P4 IMAD R6, R6, c[0x0][0x1e0], RZ ;  /* 0x0000780006064a24 */ /* 0x000fe800078e02ff */
[----:B------:R-:W4:Y:S01]  /*12e30*/  MUFU.EX2 R62, R8 ;  /* 0x00000008003e7308 */ /* 0x000f220000000800 */
[----:B------:R-:W-:Y:S02]  /*12e40*/  @P4 IMAD R6, R200, c[0x0][0x1e4], R6 ;  /* 0x00007900c8064a24 */ /* 0x000fe400078e0206 */
[----:B-1----:R-:W-:Y:S07]  /*12e50*/  FFMA.FTZ R5, R164, c[0x0][0x2d0], -R114 ;  /* 0x0000b400a4057a23 */ /* 0x002fee0000010872 */
[----:B------:R1:W-:Y:S01]  /*12e60*/  MUFU.EX2 R63, R5 ;  /* 0x00000005003f7308 */ /* 0x0003e20000000800 */
[----:B---3--:R-:W-:Y:S01]  /*12e70*/  @P4 IMAD.MOV.U32 R7, RZ, RZ, R34 ;  /* 0x000000ffff074224 */ /* 0x008fe200078e0022 */
[----:B--2---:R-:W-:Y:S01]  /*12e80*/  FMNMX.FTZ R70, R0, R2, !PT ;  /* 0x0000000200467209 */ /* 0x004fe20007810000 */
[--C-:B------:R-:W-:Y:S02]  /*12e90*/  FFMA.FTZ R0, R158, c[0x0][0x2d0], -R157.reuse ;  /* 0x0000b4009e007a23 */ /* 0x100fe4000001089d */
[----:B------:R-:W-:Y:S05]  /*12ea0*/  FFMA.FTZ R2, R159, c[0x0][0x2d0], -R157 ;  /* 0x0000b4009f027a23 */ /* 0x000fea000001089d */
[----:B------:R2:W-:Y:S01]  /*12eb0*/  MUFU.EX2 R59, R0 ;  /* 0x00000000003b7308 */ /* 0x0005e20000000800 */
[----:B----4-:R-:W-:Y:S01]  /*12ec0*/  F2FP.BF16.PACK_AB R64, R62, R83 ;  /* 0x000000533e40723e */ /* 0x010fe200000010ff */
[----:B------:R-:W-:Y:S08]  /*12ed0*/  FFMA.FTZ R8, R16, c[0x0][0x2d0], -R156 ;  /* 0x0000b40010087a23 */ /* 0x000ff0000001089c */
[----:B------:R-:W-:Y:S01]  /*12ee0*/  MUFU.EX2 R164, R8 ;  /* 0x0000000800a47308 */ /* 0x000fe20000000800 */
[----:B-1----:R-:W-:Y:S02]  /*12ef0*/  FFMA.FTZ R5, R11, c[0x0][0x2d0], -R114 ;  /* 0x0000b4000b057a23 */ /* 0x002fe40000010872 */
[----:B------:R-:W-:Y:S05]  /*12f00*/  @P4 IMAD.MOV.U32 R11, RZ, RZ, c[0x0][0x1e0] ;  /* 0x00007800ff0b4624 */ /* 0x000fea00078e00ff */
[C---:B------:R-:W-:Y:S02]  /*12f10*/  @P4 SHF.L.U64.HI R10, R11.reuse, 0x5, R10 ;  /* 0x000000050b0a4819 */ /* 0x040fe4000001020a */
[----:B------:R1:W-:Y:S01]  /*12f20*/  MUFU.EX2 R61, R5 ;  /* 0x00000005003d7308 */ /* 0x0003e20000000800 */
[----:B------:R-:W-:Y:S02]  /*12f30*/  @P4 IMAD.SHL.U32 R11, R11, 0x20, RZ ;  /* 0x000000200b0b4824 */ /* 0x000fe400078e00ff */
[----:B--2---:R-:W-:Y:S07]  /*12f40*/  FMUL.FTZ R0, R70, c[0x0][0x2d0] ;  /* 0x0000b40046007a20 */ /* 0x004fee0000410000 */
[----:B------:R2:W3:Y:S01]  /*12f50*/  MUFU.EX2 R57, R2 ;  /* 0x0000000200397308 */ /* 0x0004e20000000800 */
[----:B-1----:R-:W-:Y:S02]  /*12f60*/  FFMA.FTZ R5, R12, c[0x0][0x2d0], -R114 ;  /* 0x0000b4000c057a23 */ /* 0x002fe40000010872 */
[----:B------:R-:W-:Y:S07]  /*12f70*/  FFMA.FTZ R12, R20, c[0x0][0x2d0], -R156 ;  /* 0x0000b400140c7a23 */ /* 0x000fee000001089c */
[----:B------:R1:W4:Y:S01]  /*12f80*/  MUFU.EX2 R58, R5 ;  /* 0x00000005003a7308 */ /* 0x0003220000000800 */
[----:B--2---:R-:W-:Y:S01]  /*12f90*/  FFMA.FTZ R2, R19, c[0x0][0x2d0], -R114 ;  /* 0x0000b40013027a23 */ /* 0x004fe20000010872 */
[----:B---3--:R-:W-:Y:S08]  /*12fa0*/  F2FP.BF16.PACK_AB R66, R57, R59 ;  /* 0x0000003b3942723e */ /* 0x008ff000000010ff */
[----:B------:R2:W-:Y:S10]  /*12fb0*/  MUFU.EX2 R252, R2 ;  /* 0x0000000200fc7308 */ /* 0x0005f40000000800 */
[----:B------:R-:W-:Y:S01]  /*12fc0*/  MUFU.EX2 R51, R12 ;  /* 0x0000000c00337308 */ /* 0x000fe20000000800 */
[----:B-1----:R-:W-:Y:S01]  /*12fd0*/  @P4 IMAD.WIDE.U32 R4, R200, c[0x0][0x1e0], RZ ;  /* 0x00007800c8044a25 */ /* 0x002fe200078e00ff */
[----:B----4-:R-:W-:Y:S03]  /*12fe0*/  F2FP.BF16.PACK_AB R75, R58, R61 ;  /* 0x0000003d3a4b723e */ /* 0x010fe600000010ff */
[----:B------:R-:W-:Y:S02]  /*12ff0*/  @P4 IMAD.IADD R5, R5, 0x1, R6 ;  /* 0x0000000105054824 */ /* 0x000fe400078e0206 */
[----:B------:R-:W-:Y:S02]  /*13000*/  @P4 IMAD.MOV.U32 R6, RZ, RZ, R32 ;  /* 0x000000ffff064224 */ /* 0x000fe400078e0020 */
[----:B------:R-:W-:Y:S02]  /*13010*/  @P4 IMAD R5, R5, 0x50, RZ ;  /* 0x0000005005054824 */ /* 0x000fe400078e02ff */
[----:B------:R-:W-:Y:S04]  /*13020*/  @P4 IMAD.WIDE.U32 R6, R4, 0x50, R6 ;  /* 0x0000005004064825 */ /* 0x000fe800078e0006 */
[----:B------:R-:W-:Y:S01]  /*13030*/  @P4 IMAD.IADD R5, R7, 0x1, R5 ;  /* 0x0000000107054824 */ /* 0x000fe200078e0205 */
[----:B------:R-:W-:Y:S01]  /*13040*/  @P4 LEA R4, P0, R6, c[0x0][0x1c8], 0x1 ;  /* 0x0000720006044a11 */ /* 0x000fe200078008ff */
[----:B--2---:R-:W-:Y:S03]  /*13050*/  FFMA.FTZ R2, R22, c[0x0][0x2d0], -R157 ;  /* 0x0000b40016027a23 */ /* 0x004fe6000001089d */
[----:B------:R-:W-:Y:S01]  /*13060*/  @P4 LEA.HI.X R5, R6, c[0x0][0x1cc], R5, 0x1, P0 ;  /* 0x0000730006054a11 */ /* 0x000fe200000f0c05 */
[----:B------:R-:W-:Y:S01]  /*13070*/  MUFU.EX2 R243, R2 ;  /* 0x0000000200f37308 */ /* 0x000fe20000000800 */
[-C--:B------:R-:W-:Y:S03]  /*13080*/  @P4 IADD3 R6, P0, R4, R11.reuse, RZ ;  /* 0x0000000b04064210 */ /* 0x080fe60007f1e0ff */
[----:B------:R1:W-:Y:S01]  /*13090*/  @P4 LDGSTS.E.BYPASS.LTC128B.128 [R224+0x2900], [R4.64], !P6 ;  /* 0x0290000004e04fae */ /* 0x0003e2000f101d48 */
[----:B------:R-:W-:Y:S01]  /*130a0*/  @P4 IADD3 R8, P5, R6, R11, RZ ;  /* 0x0000000b06084210 */ /* 0x000fe20007fbe0ff */
[--C-:B------:R-:W-:Y:S01]  /*130b0*/  @P4 IMAD.X R7, R5, 0x1, R10.reuse, P0 ;  /* 0x0000000105074824 */ /* 0x100fe200000e060a */
[----:B------:R-:W-:Y:S03]  /*130c0*/  FSETP.NEU.FTZ.AND P0, PT, R70, -INF , PT ;  /* 0xff8000004600780b */ /* 0x000fe60003f1d000 */
[----:B------:R-:W-:Y:S01]  /*130d0*/  @P4 IMAD.X R9, R7, 0x1, R10, P5 ;  /* 0x0000000107094824 */ /* 0x000fe200028e060a */
[----:B------:R-:W-:Y:S01]  /*130e0*/  FSEL R158, R0, RZ, P0 ;  /* 0x000000ff009e7208 */ /* 0x000fe20000000000 */
[----:B------:R2:W-:Y:S04]  /*130f0*/  @P4 LDGSTS.E.BYPASS.LTC128B.128 [R224+0x3100], [R6.64], !P6 ;  /* 0x0310000006e04fae */ /* 0x0005e8000f101d48 */
[--C-:B------:R-:W-:Y:S04]  /*13100*/  FFMA.FTZ R0, R171, c[0x0][0x2d0], -R158.reuse ;  /* 0x0000b400ab007a23 */ /* 0x100fe8000001089e */
[----:B------:R3:W-:Y:S01]  /*13110*/  MUFU.EX2 R245, R0 ;  /* 0x0000000000f57308 */ /* 0x0007e20000000800 */
[----:B------:R4:W-:Y:S01]  /*13120*/  @P4 LDGSTS.E.BYPASS.LTC128B.128 [R224+0x3900], [R8.64], !P6 ;  /* 0x0390000008e04fae */ /* 0x0009e2000f101d48 */
[--C-:B---3--:R-:W-:Y:S08]  /*13130*/  FFMA.FTZ R0, R170, c[0x0][0x2d0], -R158.reuse ;  /* 0x0000b400aa007a23 */ /* 0x108ff0000001089e */
[----:B------:R3:W5:Y:S02]  /*13140*/  MUFU.EX2 R247, R0 ;  /* 0x0000000000f77308 */ /* 0x0007640000000800 */
[--C-:B---3--:R-:W-:Y:S01]  /*13150*/  FFMA.FTZ R0, R169, c[0x0][0x2d0], -R158.reuse ;  /* 0x0000b400a9007a23 */ /* 0x108fe2000001089e */
[----:B-----5:R-:W-:Y:S07]  /*13160*/  F2FP.BF16.PACK_AB R65, R247, R245 ;  /* 0x000000f5f741723e */ /* 0x020fee00000010ff */
[----:B------:R3:W-:Y:S02]  /*13170*/  MUFU.EX2 R249, R0 ;  /* 0x0000000000f97308 */ /* 0x0007e40000000800 */
[----:B---3--:R-:W-:Y:S08]  /*13180*/  FFMA.FTZ R0, R168, c[0x0][0x2d0], -R158 ;  /* 0x0000b400a8007a23 */ /* 0x008ff0000001089e */
[----:B------:R3:W5:Y:S02]  /*13190*/  MUFU.EX2 R56, R0 ;  /* 0x0000000000387308 */ /* 0x0007640000000800 */
[----:B---3--:R-:W-:Y:S01]  /*131a0*/  FFMA.FTZ R0, R18, c[0x0][0x2d0], -R114 ;  /* 0x0000b40012007a23 */ /* 0x008fe20000010872 */
[----:B-----5:R-:W-:Y:S07]  /*131b0*/  F2FP.BF16.PACK_AB R67, R56, R249 ;  /* 0x000000f93843723e */ /* 0x020fee00000010ff */
[----:B------:R3:W-:Y:S02]  /*131c0*/  MUFU.EX2 R49, R0 ;  /* 0x0000000000317308 */ /* 0x0007e40000000800 */
[----:B---3--:R-:W-:Y:S08]  /*131d0*/  FFMA.FTZ R0, R15, c[0x0][0x2d0], -R156 ;  /* 0x0000b4000f007a23 */ /* 0x008ff0000001089c */
[----:B------:R3:W-:Y:S02]  /*131e0*/  MUFU.EX2 R47, R0 ;  /* 0x00000000002f7308 */ /* 0x0007e40000000800 */
[--C-:B---3--:R-:W-:Y:S08]  /*131f0*/  FFMA.FTZ R0, R14, c[0x0][0x2d0], -R114.reuse ;  /* 0x0000b4000e007a23 */ /* 0x108ff00000010872 */
[----:B------:R3:W-:Y:S02]  /*13200*/  MUFU.EX2 R251, R0 ;  /* 0x0000000000fb7308 */ /* 0x0007e40000000800 */
[----:B---3--:R-:W-:Y:S08]  /*13210*/  FFMA.FTZ R0, R13, c[0x0][0x2d0], -R114 ;  /* 0x0000b4000d007a23 */ /* 0x008ff00000010872 */
[----:B------:R3:W-:Y:S02]  /*13220*/  MUFU.EX2 R46, R0 ;  /* 0x00000000002e7308 */ /* 0x0007e40000000800 */
[----:B---3--:R-:W-:Y:S08]  /*13230*/  FFMA.FTZ R0, R17, c[0x0][0x2d0], -R157 ;  /* 0x0000b40011007a23 */ /* 0x008ff0000001089d */
[----:B------:R3:W-:Y:S02]  /*13240*/  MUFU.EX2 R242, R0 ;  /* 0x0000000000f27308 */ /* 0x0007e40000000800 */
[----:B---3--:R-:W-:Y:S02]  /*13250*/  FSEL R0, R110, RZ, P3 ;  /* 0x000000ff6e007208 */ /* 0x008fe40001800000 */
[-C--:B-1----:R-:W-:Y:S03]  /*13260*/  @P4 IADD3 R4, P3, R8, R11.reuse, RZ ;  /* 0x0000000b08044210 */ /* 0x082fe60007f7e0ff */
[----:B------:R-:W-:Y:S01]  /*13270*/  FADD.FTZ R2, -R0, R3 ;  /* 0x0000000300027221 */ /* 0x000fe20000010100 */
[----:B------:R-:W-:Y:S01]  /*13280*/  FSEL R0, R109, RZ, P2 ;  /* 0x000000ff6d007208 */ /* 0x000fe20001000000 */
[--C-:B------:R-:W-:Y:S01]  /*13290*/  @P4 IMAD.X R5, R9, 0x1, R10.reuse, P3 ;  /* 0x0000000109054824 */ /* 0x100fe200018e060a */
[----:B--2---:R-:W-:Y:S01]  /*132a0*/  @P4 IADD3 R6, P2, R4, R11, RZ ;  /* 0x0000000b04064210 */ /* 0x004fe20007f5e0ff */
[----:B------:R-:W-:Y:S02]  /*132b0*/  FMUL.FTZ R2, R2, c[0x0][0x2d0] ;  /* 0x0000b40002027a20 */ /* 0x000fe40000410000 */
[----:B------:R-:W-:Y:S01]  /*132c0*/  FADD.FTZ R0, -R0, R111 ;  /* 0x0000006f00007221 */ /* 0x000fe20000010100 */
[----:B------:R1:W-:Y:S01]  /*132d0*/  @P4 LDGSTS.E.BYPASS.LTC128B.128 [R224+0x4100], [R4.64], !P6 ;  /* 0x0410000004e04fae */ /* 0x0003e2000f101d48 */
[----:B------:R2:W3:Y:S01]  /*132e0*/  MUFU.EX2 R69, R2 ;  /* 0x0000000200457308 */ /* 0x0004e20000000800 */
[----:B------:R-:W-:Y:S02]  /*132f0*/  @P4 IMAD.X R7, R5, 0x1, R10, P2 ;  /* 0x0000000105074824 */ /* 0x000fe400010e060a */
[----:B------:R-:W-:Y:S02]  /*13300*/  FMUL.FTZ R0, R0, c[0x0][0x2d0] ;  /* 0x0000b40000007a20 */ /* 0x000fe40000410000 */
[----:B------:R-:W-:Y:S02]  /*13310*/  IMAD.MOV.U32 R111, RZ, RZ, R29 ;  /* 0x000000ffff6f7224 */ /* 0x000fe400078e001d */
[----:B------:R5:W-:Y:S03]  /*13320*/  @P4 LDGSTS.E.BYPASS.LTC128B.128 [R224+0x4900], [R6.64], !P6 ;  /* 0x0490000006e04fae */ /* 0x000be6000f101d48 */
[----:B------:R4:W5:Y:S01]  /*13330*/  MUFU.EX2 R68, R0 ;  /* 0x0000000000447308 */ /* 0x0009620000000800 */
[----:B------:R-:W-:Y:S04]  /*13340*/  F2FP.BF16.PACK_AB R72, R82, R111 ;  /* 0x0000006f5248723e */ /* 0x000fe800000010ff */
[----:B------:R-:W-:Y:S08]  /*13350*/  LDSM.16.MT88.4 R36, [R212] ;  /* 0x00000000d424783b */ /* 0x000ff00000004200 */
[----:B------:R-:W-:Y:S01]  /*13360*/  LDSM.16.MT88.4 R52, [R209] ;  /* 0x00000000d134783b */ /* 0x000fe20000004200 */
[----:B--2---:R-:W-:Y:S01]  /*13370*/  FSEL R2, R108, RZ, P1 ;  /* 0x000000ff6c027208 */ /* 0x004fe20000800000 */
[C---:B---3--:R-:W-:Y:S02]  /*13380*/  FMUL.FTZ R16, R69.reuse, R128 ;  /* 0x0000008045107220 */ /* 0x048fe40000410000 */
[C---:B-1----:R-:W-:Y:S02]  /*13390*/  FMUL.FTZ R4, R69.reuse, R116 ;  /* 0x0000007445047220 */ /* 0x042fe40000410000 */
[C---:B------:R-:W-:Y:S02]  /*133a0*/  FMUL.FTZ R5, R69.reuse, R117 ;  /* 0x0000007545057220 */ /* 0x040fe40000410000 */
[C---:B------:R-:W-:Y:S01]  /*133b0*/  FMUL.FTZ R17, R69.reuse, R129 ;  /* 0x0000008145117220 */ /* 0x040fe20000410000 */
[----:B------:R-:W-:Y:S01]  /*133c0*/  LDSM.16.MT88.4 R76, [R211] ;  /* 0x00000000d34c783b */ /* 0x000fe20000004200 */
[----:B------:R-:W-:Y:S02]  /*133d0*/  FMUL.FTZ R32, R69, R144 ;  /* 0x0000009045207220 */ /* 0x000fe40000410000 */
[----:B----4-:R-:W-:Y:S01]  /*133e0*/  FADD.FTZ R0, -R2, R112 ;  /* 0x0000007002007221 */ /* 0x010fe20000010100 */
[----:B------:R-:W-:Y:S01]  /*133f0*/  FSEL R2, R70, RZ, P0 ;  /* 0x000000ff46027208 */ /* 0x000fe20000000000 */
[----:B------:R-:W-:Y:S02]  /*13400*/  IMAD.MOV.U32 R112, RZ, RZ, R23 ;  /* 0x000000ffff707224 */ /* 0x000fe400078e0017 */
[----:B------:R-:W-:Y:S01]  /*13410*/  FMUL.FTZ R0, R0, c[0x0][0x2d0] ;  /* 0x0000b40000007a20 */ /* 0x000fe20000410000 */
[----:B------:R-:W1:Y:S01]  /*13420*/  LDSM.16.MT88.4 R20, [R208] ;  /* 0x00000000d014783b */ /* 0x000e620000004200 */
[C---:B-----5:R-:W-:Y:S01]  /*13430*/  FMUL.FTZ R6, R68.reuse, R118 ;  /* 0x0000007644067220 */ /* 0x060fe20000410000 */
[----:B------:R-:W-:Y:S01]  /*13440*/  F2FP.BF16.PACK_AB R73, R63, R112 ;  /* 0x000000703f49723e */ /* 0x000fe200000010ff */
[----:B------:R2:W3:Y:S01]  /*13450*/  MUFU.EX2 R3, R0 ;  /* 0x0000000000037308 */ /* 0x0004e20000000800 */
[C---:B------:R-:W-:Y:S02]  /*13460*/  FMUL.FTZ R7, R68.reuse, R119 ;  /* 0x0000007744077220 */ /* 0x040fe40000410000 */
[C---:B------:R-:W-:Y:S02]  /*13470*/  FMUL.FTZ R19, R68.reuse, R131 ;  /* 0x0000008344137220 */ /* 0x040fe40000410000 */
[----:B------:R-:W0:Y:S01]  /*13480*/  LDGDEPBAR ;  /* 0x00000000000079af */ /* 0x000e220000000000 */
[C---:B------:R-:W-:Y:S02]  /*13490*/  FMUL.FTZ R33, R69.reuse, R145 ;  /* 0x0000009145217220 */ /* 0x040fe40000410000 */
[C---:B------:R-:W-:Y:S02]  /*134a0*/  FMUL.FTZ R34, R68.reuse, R146 ;  /* 0x0000009244227220 */ /* 0x040fe40000410000 */
[C---:B------:R-:W-:Y:S02]  /*134b0*/  FMUL.FTZ R35, R68.reuse, R147 ;  /* 0x0000009344237220 */ /* 0x040fe40000410000 */
[----:B------:R-:W-:Y:S01]  /*134c0*/  IMAD.MOV.U32 R128, RZ, RZ, R50 ;  /* 0x000000ffff807224 */ /* 0x000fe200078e0032 */
[----:B------:R-:W-:Y:S01]  /*134d0*/  LDSM.16.MT88.4 R144, [R212+0x2000] ;  /* 0x00200000d490783b */ /* 0x000fe20000004200 */
[----:B------:R-:W-:Y:S02]  /*134e0*/  IMAD.MOV.U32 R129, RZ, RZ, R49 ;  /* 0x000000ffff817224 */ /* 0x000fe400078e0031 */
[----:B------:R-:W-:Y:S02]  /*134f0*/  FMUL.FTZ R49, R69, R97 ;  /* 0x0000006145317220 */ /* 0x000fe40000410000 */
[----:B------:R-:W-:Y:S02]  /*13500*/  FMUL.FTZ R50, R68, R98 ;  /* 0x0000006244327220 */ /* 0x000fe40000410000 */
[----:B------:R-:W-:Y:S02]  /*13510*/  IMAD.MOV.U32 R116, RZ, RZ, R83 ;  /* 0x000000ffff747224 */ /* 0x000fe400078e0053 */
[----:B------:R-:W-:Y:S02]  /*13520*/  IMAD.MOV.U32 R117, RZ, RZ, R82 ;  /* 0x000000ffff757224 */ /* 0x000fe400078e0052 */
[----:B--2---:R-:W-:Y:S02]  /*13530*/  FADD.FTZ R0, -R2, R113 ;  /* 0x0000007102007221 */ /* 0x004fe40000010100 */
[--C-:B------:R-:W-:Y:S02]  /*13540*/  FFMA.FTZ R2, R26, c[0x0][0x2d0], -R158.reuse ;  /* 0x0000b4001a027a23 */ /* 0x100fe4000001089e */
[----:B------:R-:W-:Y:S02]  /*13550*/  FMUL.FTZ R0, R0, c[0x0][0x2d0] ;  /* 0x0000b40000007a20 */ /* 0x000fe40000410000 */
[----:B------:R2:W-:Y:S01]  /*13560*/  MUFU.EX2 R233, R2 ;  /* 0x0000000200e97308 */ /* 0x0005e20000000800 */
[C---:B---3--:R-:W-:Y:S02]  /*13570*/  FMUL.FTZ R40, R3.reuse, R88 ;  /* 0x0000005803287220 */ /* 0x048fe40000410000 */
[C---:B------:R-:W-:Y:S02]  /*13580*/  FMUL.FTZ R41, R3.reuse, R89 ;  /* 0x0000005903297220 */ /* 0x040fe40000410000 */
[C---:B------:R-:W-:Y:S01]  /*13590*/  FMUL.FTZ R8, R3.reuse, R120 ;  /* 0x0000007803087220 */ /* 0x040fe20000410000 */
[-C--:B-1----:R-:W-:Y:S04]  /*135a0*/  HMMA.16816.F32.BF16 R4, R72, R20.reuse, R4 ;  /* 0x000000144804723c */ /* 0x082fe80000041804 */
[----:B------:R-:W1:Y:S01]  /*135b0*/  MUFU.EX2 R0, R0 ;  /* 0x0000000000007308 */ /* 0x000e620000000800 */
[C---:B------:R-:W-:Y:S02]  /*135c0*/  FMUL.FTZ R9, R3.reuse, R121 ;  /* 0x0000007903097220 */ /* 0x040fe40000410000 */
[C---:B------:R-:W-:Y:S02]  /*135d0*/  FMUL.FTZ R12, R3.reuse, R124 ;  /* 0x0000007c030c7220 */ /* 0x040fe40000410000 */
[C---:B------:R-:W-:Y:S03]  /*135e0*/  FMUL.FTZ R13, R3.reuse, R125 ;  /* 0x0000007d030d7220 */ /* 0x040fe60000410000 */
[----:B------:R-:W-:Y:S02]  /*135f0*/  FMUL.FTZ R18, R68, R130 ;  /* 0x0000008244127220 */ /* 0x000fe40000410000 */
[C---:B------:R-:W-:Y:S02]  /*13600*/  FMUL.FTZ R29, R3.reuse, R141 ;  /* 0x0000008d031d7220 */ /* 0x040fe40000410000 */
[----:B------:R-:W-:Y:S02]  /*13610*/  FMUL.FTZ R45, R3, R93 ;  /* 0x0000005d032d7220 */ /* 0x000fe40000410000 */
[----:B--2---:R-:W-:Y:S02]  /*13620*/  FFMA.FTZ R2, R27, c[0x0][0x2d0], -R158 ;  /* 0x0000b4001b027a23 */ /* 0x004fe4000001089e */
[----:B------:R-:W-:Y:S02]  /*13630*/  IMAD.MOV.U32 R93, RZ, RZ, R46 ;  /* 0x000000ffff5d7224 */ /* 0x000fe400078e002e */
[----:B------:R2:W3:Y:S01]  /*13640*/  MUFU.EX2 R231, R2 ;  /* 0x0000000200e77308 */ /* 0x0004e20000000800 */
[----:B------:R-:W-:Y:S02]  /*13650*/  IMAD.MOV.U32 R130, RZ, RZ, R48 ;  /* 0x000000ffff827224 */ /* 0x000fe400078e0030 */
[----:B------:R-:W-:Y:S02]  /*13660*/  FMUL.FTZ R48, R69, R96 ;  /* 0x0000006045307220 */ /* 0x000fe40000410000 */
[C---:B-1----:R-:W-:Y:S02]  /*13670*/  FMUL.FTZ R10, R0.reuse, R122 ;  /* 0x0000007a000a7220 */ /* 0x042fe40000410000 */
[C---:B------:R-:W-:Y:S02]  /*13680*/  FMUL.FTZ R11, R0.reuse, R123 ;  /* 0x0000007b000b7220 */ /* 0x040fe40000410000 */
[C---:B------:R-:W-:Y:S02]  /*13690*/  FMUL.FTZ R42, R0.reuse, R90 ;  /* 0x0000005a002a7220 */ /* 0x040fe40000410000 */
[C---:B------:R-:W-:Y:S02]  /*136a0*/  FMUL.FTZ R43, R0.reuse, R91 ;  /* 0x0000005b002b7220 */ /* 0x040fe40000410000 */
[----:B------:R-:W-:Y:S01]  /*136b0*/  LDSM.16.MT88.4 R88, [R209+0x800] ;  /* 0x00080000d158783b */ /* 0x000fe20000004200 */
[C---:B------:R-:W-:Y:S04]  /*136c0*/  HMMA.16816.F32.BF16 R8, R64.reuse, R20, R8 ;  /* 0x000000144008723c */ /* 0x040fe80000041808 */
[C---:B------:R-:W-:Y:S02]  /*136d0*/  FMUL.FTZ R14, R0.reuse, R126 ;  /* 0x0000007e000e7220 */ /* 0x040fe40000410000 */
[----:B------:R-:W-:Y:S02]  /*136e0*/  FMUL.FTZ R15, R0, R127 ;  /* 0x0000007f000f7220 */ /* 0x000fe40000410000 */
[----:B------:R-:W-:Y:S04]  /*136f0*/  IMAD.MOV.U32 R120, RZ, RZ, R81 ;  /* 0x000000ffff787224 */ /* 0x000fe800078e0051 */
[----:B--2---:R-:W-:Y:S01]  /*13700*/  FFMA.FTZ R2, R24, c[0x0][0x2d0], -R157 ;  /* 0x0000b40018027a23 */ /* 0x004fe2000001089d */
[-C--:B------:R-:W-:Y:S03]  /*13710*/  HMMA.16816.F32.BF16 R12, R64, R22.reuse, R12 ;  /* 0x00000016400c723c */ /* 0x080fe6000004180c */
[----:B------:R1:W-:Y:S01]  /*13720*/  MUFU.EX2 R229, R2 ;  /* 0x0000000200e57308 */ /* 0x0003e20000000800 */
[----:B------:R-:W-:Y:S02]  /*13730*/  FMUL.FTZ R24, R3, R136 ;  /* 0x0000008803187220 */ /* 0x000fe40000410000 */
[----:B------:R-:W2:Y:S01]  /*13740*/  LDL R136, [R1+0x14] ;  /* 0x0000140001887983 */ /* 0x000ea20000100800 */
[----:B------:R-:W-:Y:S01]  /*13750*/  IMAD.MOV.U32 R127, RZ, RZ, R51 ;  /* 0x000000ffff7f7224 */ /* 0x000fe200078e0033 */
[C---:B------:R-:W-:Y:S04]  /*13760*/  HMMA.16816.F32.BF16 R16, R72.reuse, R22, R16 ;  /* 0x000000164810723c */ /* 0x040fe80000041810 */
[C---:B------:R-:W-:Y:S02]  /*13770*/  FMUL.FTZ R20, R69.reuse, R132 ;  /* 0x0000008445147220 */ /* 0x040fe40000410000 */
[----:B------:R-:W-:Y:S02]  /*13780*/  FMUL.FTZ R21, R69, R133 ;  /* 0x0000008545157220 */ /* 0x000fe40000410000 */
[C---:B------:R-:W-:Y:S04]  /*13790*/  FMUL.FTZ R22, R68.reuse, R134 ;  /* 0x0000008644167220 */ /* 0x040fe80000410000 */
[C---:B------:R-:W-:Y:S02]  /*137a0*/  FMUL.FTZ R23, R68.reuse, R135 ;  /* 0x0000008744177220 */ /* 0x040fe40000410000 */
[----:B------:R-:W-:Y:S02]  /*137b0*/  FMUL.FTZ R51, R68, R99 ;  /* 0x0000006344337220 */ /* 0x000fe40000410000 */
[----:B------:R-:W-:Y:S01]  /*137c0*/  LDSM.16.MT88.4 R96, [R209+0x2000] ;  /* 0x00200000d160783b */ /* 0x000fe20000004200 */
[----:B------:R-:W-:Y:S02]  /*137d0*/  IMAD.MOV.U32 R118, RZ, RZ, R63 ;  /* 0x000000ffff767224 */ /* 0x000fe400078e003f */
[-C--:B------:R-:W-:Y:S03]  /*137e0*/  HMMA.16816.F32.BF16 R20, R72, R36.reuse, R20 ;  /* 0x000000244814723c */ /* 0x080fe60000041814 */
[----:B-1----:R-:W-:Y:S02]  /*137f0*/  FFMA.FTZ R2, R25, c[0x0][0x2d0], -R157 ;  /* 0x0000b40019027a23 */ /* 0x002fe4000001089d */
[----:B------:R-:W-:Y:S02]  /*13800*/  FMUL.FTZ R25, R3, R137 ;  /* 0x0000008903197220 */ /* 0x000fe40000410000 */
[----:B------:R1:W4:Y:S01]  /*13810*/  MUFU.EX2 R228, R2 ;  /* 0x0000000200e47308 */ /* 0x0003220000000800 */
[C---:B------:R-:W-:Y:S04]  /*13820*/  FMUL.FTZ R26, R0.reuse, R138 ;  /* 0x0000008a001a7220 */ /* 0x040fe80000410000 */
[C---:B------:R-:W-:Y:S02]  /*13830*/  FMUL.FTZ R27, R0.reuse, R139 ;  /* 0x0000008b001b7220 */ /* 0x040fe40000410000 */
[----:B------:R-:W-:Y:S02]  /*13840*/  IMAD.MOV.U32 R119, RZ, RZ, R62 ;  /* 0x000000ffff777224 */ /* 0x000fe400078e003e */
[----:B------:R-:W-:Y:S02]  /*13850*/  IMAD.MOV.U32 R141, RZ, RZ, R118 ;  /* 0x000000ffff8d7224 */ /* 0x000fe400078e0076 */
[C---:B------:R-:W-:Y:S01]  /*13860*/  FMUL.FTZ R46, R0.reuse, R94 ;  /* 0x0000005e002e7220 */ /* 0x040fe20000410000 */
[C---:B------:R-:W-:Y:S04]  /*13870*/  HMMA.16816.F32.BF16 R24, R64.reuse, R36, R24 ;  /* 0x000000244018723c */ /* 0x040fe80000041818 */
[----:B------:R-:W-:Y:S02]  /*13880*/  IMAD.MOV.U32 R94, RZ, RZ, R47 ;  /* 0x000000ffff5e7224 */ /* 0x000fe400078e002f */
[----:B------:R-:W-:Y:S02]  /*13890*/  FMUL.FTZ R47, R0, R95 ;  /* 0x0000005f002f7220 */ /* 0x000fe40000410000 */
[C---:B------:R-:W-:Y:S04]  /*138a0*/  FMUL.FTZ R36, R69.reuse, R84 ;  /* 0x0000005445247220 */ /* 0x040fe80000410000 */
[----:B-1----:R-:W-:Y:S02]  /*138b0*/  FFMA.FTZ R2, R30, c[0x0][0x2d0], -R158 ;  /* 0x0000b4001e027a23 */ /* 0x002fe4000001089e */
[C---:B------:R-:W-:Y:S02]  /*138c0*/  FMUL.FTZ R30, R0.reuse, R142 ;  /* 0x0000008e001e7220 */ /* 0x040fe40000410000 */
[----:B------:R1:W-:Y:S01]  /*138d0*/  MUFU.EX2 R227, R2 ;  /* 0x0000000200e37308 */ /* 0x0003e20000000800 */
[----:B------:R-:W-:Y:S02]  /*138e0*/  FMUL.FTZ R37, R69, R85 ;  /* 0x0000005545257220 */ /* 0x000fe40000410000 */
[----:B------:R-:W-:Y:S02]  /*138f0*/  IMAD.MOV.U32 R122, RZ, RZ, R59 ;  /* 0x000000ffff7a7224 */ /* 0x000fe400078e003b */
[C---:B------:R-:W-:Y:S02]  /*13900*/  FMUL.FTZ R59, R0.reuse, R103 ;  /* 0x00000067003b7220 */ /* 0x040fe40000410000 */
[----:B------:R-:W-:Y:S02]  /*13910*/  IMAD.MOV.U32 R124, RZ, RZ, R58 ;  /* 0x000000ffff7c7224 */ /* 0x000fe400078e003a */
[C---:B------:R-:W-:Y:S02]  /*13920*/  FMUL.FTZ R58, R0.reuse, R102 ;  /* 0x00000066003a7220 */ /* 0x040fe40000410000 */
[----:B------:R-:W-:Y:S02]  /*13930*/  IMAD.MOV.U32 R125, RZ, RZ, R57 ;  /* 0x000000ffff7d7224 */ /* 0x000fe400078e0039 */
[C---:B------:R-:W-:Y:S02]  /*13940*/  FMUL.FTZ R57, R3.reuse, R101 ;  /* 0x0000006503397220 */ /* 0x040fe40000410000 */
[----:B------:R-:W-:Y:S02]  /*13950*/  IMAD.MOV.U32 R126, RZ, RZ, R56 ;  /* 0x000000ffff7e7224 */ /* 0x000fe400078e0038 */
[C---:B------:R-:W-:Y:S02]  /*13960*/  FMUL.FTZ R56, R3.reuse, R100 ;  /* 0x0000006403387220 */ /* 0x040fe40000410000 */
[----:B------:R-:W-:Y:S02]  /*13970*/  IMAD.MOV.U32 R121, RZ, RZ, R61 ;  /* 0x000000ffff797224 */ /* 0x000fe400078e003d */
[----:B------:R-:W-:Y:S02]  /*13980*/  IMAD.MOV.U32 R123, RZ, RZ, R60 ;  /* 0x000000ffff7b7224 */ /* 0x000fe400078e003c */
[----:B------:R-:W-:Y:S02]  /*13990*/  FMUL.FTZ R60, R3, R152 ;  /* 0x00000098033c7220 */ /* 0x000fe40000410000 */
[----:B-1----:R-:W-:Y:S02]  /*139a0*/  FFMA.FTZ R2, R31, c[0x0][0x2d0], -R158 ;  /* 0x0000b4001f027a23 */ /* 0x002fe4000001089e */
[C---:B------:R-:W-:Y:S02]  /*139b0*/  FMUL.FTZ R31, R0.reuse, R143 ;  /* 0x0000008f001f7220 */ /* 0x040fe40000410000 */
[----:B------:R1:W5:Y:S01]  /*139c0*/  MUFU.EX2 R226, R2 ;  /* 0x0000000200e27308 */ /* 0x0003620000000800 */
[C---:B------:R-:W-:Y:S02]  /*139d0*/  FMUL.FTZ R61, R3.reuse, R153 ;  /* 0x00000099033d7220 */ /* 0x040fe40000410000 */
[C---:B------:R-:W-:Y:S02]  /*139e0*/  FMUL.FTZ R62, R0.reuse, R154 ;  /* 0x0000009a003e7220 */ /* 0x040fe40000410000 */
[----:B------:R-:W-:Y:S02]  /*139f0*/  FMUL.FTZ R63, R0, R155 ;  /* 0x0000009b003f7220 */ /* 0x000fe40000410000 */
[----:B------:R-:W-:Y:S02]  /*13a00*/  IMAD.MOV.U32 R95, RZ, RZ, R164 ;  /* 0x000000ffff5f7224 */ /* 0x000fe400078e00a4 */
[----:B------:R-:W-:Y:S02]  /*13a10*/  IMAD.MOV.U32 R142, RZ, RZ, R117 ;  /* 0x000000ffff8e7224 */ /* 0x000fe400078e0075 */
[----:B------:R-:W-:Y:S02]  /*13a20*/  IMAD.MOV.U32 R143, RZ, RZ, R116 ;  /* 0x000000ffff8f7224 */ /* 0x000fe400078e0074 */
[--C-:B-1----:R-:W-:Y:S02]  /*13a30*/  FFMA.FTZ R2, R28, c[0x0][0x2d0], -R156.reuse ;  /* 0x0000b4001c027a23 */ /* 0x102fe4000001089c */
[----:B------:R-:W-:Y:S02]  /*13a40*/  FMUL.FTZ R28, R3, R140 ;  /* 0x0000008c031c7220 */ /* 0x000fe40000410000 */
[----:B------:R1:W-:Y:S01]  /*13a50*/  MUFU.EX2 R225, R2 ;  /* 0x0000000200e17308 */ /* 0x0003e20000000800 */
[----:B------:R-:W-:Y:S04]  /*13a60*/  IMAD.MOV.U32 R140, RZ, RZ, R119 ;  /* 0x000000ffff8c7224 */ /* 0x000fe800078e0077 */
[-C--:B------:R-:W-:Y:S08]  /*13a70*/  HMMA.16816.F32.BF16 R28, R64, R38.reuse, R28 ;  /* 0x00000026401c723c */ /* 0x080ff0000004181c */
[C---:B------:R-:W-:Y:S07]  /*13a80*/  HMMA.16816.F32.BF16 R32, R72.reuse, R38, R32 ;  /* 0x000000264820723c */ /* 0x040fee0000041820 */
[C---:B------:R-:W-:Y:S02]  /*13a90*/  FMUL.FTZ R38, R68.reuse, R86 ;  /* 0x0000005644267220 */ /* 0x040fe40000410000 */
[----:B------:R-:W-:Y:S02]  /*13aa0*/  FMUL.FTZ R39, R68, R87 ;  /* 0x0000005744277220 */ /* 0x000fe40000410000 */
[----:B------:R-:W-:Y:S01]  /*13ab0*/  LDSM.16.MT88.4 R84, [R212+0x800] ;  /* 0x00080000d454783b */ /* 0x000fe20000004200 */
[----:B-1----:R-:W-:Y:S04]  /*13ac0*/  FFMA.FTZ R2, R161, c[0x0][0x2d0], -R156 ;  /* 0x0000b400a1027a23 */ /* 0x002fe8000001089c */
[-C--:B------:R-:W-:Y:S01]  /*13ad0*/  HMMA.16816.F32.BF16 R36, R72, R52.reuse, R36 ;  /* 0x000000344824723c */ /* 0x080fe20000041824 */
[----:B------:R1:W-:Y:S07]  /*13ae0*/  MUFU.EX2 R207, R2 ;  /* 0x0000000200cf7308 */ /* 0x0003ee0000000800 */
[C---:B------:R-:W-:Y:S07]  /*13af0*/  HMMA.16816.F32.BF16 R40, R64.reuse, R52, R40 ;  /* 0x000000344028723c */ /* 0x040fee0000041828 */
[C---:B------:R-:W-:Y:S02]  /*13b00*/  FMUL.FTZ R53, R69.reuse, R149 ;  /* 0x0000009545357220 */ /* 0x040fe40000410000 */
[----:B------:R-:W-:Y:S03]  /*13b10*/  FMUL.FTZ R52, R69, R148 ;  /* 0x0000009445347220 */ /* 0x000fe60000410000 */
[--C-:B-1----:R-:W-:Y:S04]  /*13b20*/  FFMA.FTZ R2, R162, c[0x0][0x2d0], -R114.reuse ;  /* 0x0000b400a2027a23 */ /* 0x102fe80000010872 */
[----:B------:R1:W-:Y:S02]  /*13b30*/  MUFU.EX2 R206, R2 ;  /* 0x0000000200ce7308 */ /* 0x0003e40000000800 */
[----:B-1----:R-:W-:Y:S08]  /*13b40*/  FFMA.FTZ R2, R172, c[0x0][0x2d0], -R114 ;  /* 0x0000b400ac027a23 */ /* 0x002ff00000010872 */
[----:B------:R1:W-:Y:S02]  /*13b50*/  MUFU.EX2 R205, R2 ;  /* 0x0000000200cd7308 */ /* 0x0003e40000000800 */
        /* <DEDUP_REMOVED lines=8> */
[-C--:B------:R-:W-:Y:S01]  /*13be0*/  HMMA.16816.F32.BF16 R52, R72, R76.reuse, R52 ;  /* 0x0000004c4834723c */ /* 0x080fe20000041834 */
[----:B------:R1:W-:Y:S07]  /*13bf0*/  MUFU.EX2 R203, R2 ;  /* 0x0000000200cb7308 */ /* 0x0003ee0000000800 */
[C---:B------:R-:W-:Y:S07]  /*13c00*/  HMMA.16816.F32.BF16 R56, R64.reuse, R76, R56 ;  /* 0x0000004c4038723c */ /* 0x040fee0000041838 */
[----:B------:R-:W-:Y:S01]  /*13c10*/  F2FP.BF16.PACK_AB R76, R243, R242 ;  /* 0x000000f2f34c723e */ /* 0x000fe200000010ff */
[-C--:B------:R-:W-:Y:S04]  /*13c20*/  HMMA.16816.F32.BF16 R60, R64, R78.reuse, R60 ;  /* 0x0000004e403c723c */ /* 0x080fe8000004183c */
[----:B---3--:R-:W-:Y:S03]  /*13c30*/  F2FP.BF16.PACK_AB R77, R231, R233 ;  /* 0x000000e9e74d723e */ /* 0x008fe600000010ff */
[C---:B------:R-:W-:Y:S02]  /*13c40*/  FMUL.FTZ R64, R69.reuse, R104 ;  /* 0x0000006845407220 */ /* 0x040fe40000410000 */
[----:B-1----:R-:W-:Y:S02]  /*13c50*/  FFMA.FTZ R2, R80, c[0x0][0x2d0], -R114 ;  /* 0x0000b40050027a23 */ /* 0x002fe40000010872 */
[----:B------:R-:W1:Y:S01]  /*13c60*/  LDSM.16.MT88.4 R80, [R208+0x800] ;  /* 0x00080000d050783b */ /* 0x000e620000004200 */
[----:B------:R-:W-:Y:S01]  /*13c70*/  FMUL.FTZ R65, R69, R105 ;  /* 0x0000006945417220 */ /* 0x000fe20000410000 */
[----:B------:R3:W-:Y:S01]  /*13c80*/  MUFU.EX2 R202, R2 ;  /* 0x0000000200ca7308 */ /* 0x0007e20000000800 */
[C---:B------:R-:W-:Y:S02]  /*13c90*/  FMUL.FTZ R66, R68.reuse, R106 ;  /* 0x0000006a44427220 */ /* 0x040fe40000410000 */
[----:B------:R-:W-:Y:S07]  /*13ca0*/  FMUL.FTZ R67, R68, R107 ;  /* 0x0000006b44437220 */ /* 0x000fee0000410000 */
[----:B------:R-:W-:Y:S04]  /*13cb0*/  HMMA.16816.F32.BF16 R64, R72, R78, R64 ;  /* 0x0000004e4840723c */ /* 0x000fe80000041840 */
[----:B--2---:R-:W-:Y:S01]  /*13cc0*/  ISETP.GT.AND P0, PT, R223, R136, PT ;  /* 0x00000088df00720c */ /* 0x004fe20003f04270 */
[----:B------:R-:W-:Y:S02]  /*13cd0*/  IMAD.MOV.U32 R223, RZ, RZ, R200 ;  /* 0x000000ffffdf7224 */ /* 0x000fe400078e00c8 */
[----:B------:R-:W-:Y:S02]  /*13ce0*/  F2FP.BF16.PACK_AB R72, R128, R127 ;  /* 0x0000007f8048723e */ /* 0x000fe400000010ff */
[----:B------:R-:W-:Y:S03]  /*13cf0*/  F2FP.BF16.PACK_AB R73, R129, R252 ;  /* 0x000000fc8149723e */ /* 0x000fe600000010ff */
[----:B------:R-:W-:Y:S01]  /*13d00*/  F2FP.BF16.PACK_AB R74, R94, R95 ;  /* 0x0000005f5e4a723e */ /* 0x000fe200000010ff */
[----:B---3--:R-:W-:Y:S01]  /*13d10*/  FFMA.FTZ R2, R160, c[0x0][0x2d0], -R114 ;  /* 0x0000b400a0027a23 */ /* 0x008fe20000010872 */
[----:B------:R-:W-:Y:S02]  /*13d20*/  F2FP.BF16.PACK_AB R75, R93, R251 ;  /* 0x000000fb5d4b723e */ /* 0x000fe400000010ff */
[----:B----4-:R-:W-:Y:S01]  /*13d30*/  F2FP.BF16.PACK_AB R78, R228, R229 ;  /* 0x000000e5e44e723e */ /* 0x010fe200000010ff */
[----:B------:R2:W-:Y:S01]  /*13d40*/  MUFU.EX2 R197, R2 ;  /* 0x0000000200c57308 */ /* 0x0005e20000000800 */
[----:B-----5:R-:W-:Y:S03]  /*13d50*/  F2FP.BF16.PACK_AB R79, R226, R227 ;  /* 0x000000e3e24f723e */ /* 0x020fe600000010ff */
[-C--:B-1----:R-:W-:Y:S08]  /*13d60*/  HMMA.16816.F32.BF16 R4, R72, R80.reuse, R4 ;  /* 0x000000504804723c */ /* 0x082ff00000041804 */
[C---:B------:R-:W-:Y:S04]  /*13d70*/  HMMA.16816.F32.BF16 R8, R76.reuse, R80, R8 ;  /* 0x000000504c08723c */ /* 0x040fe80000041808 */
[--C-:B--2---:R-:W-:Y:S04]  /*13d80*/  FFMA.FTZ R2, R173, c[0x0][0x2d0], -R157.reuse ;  /* 0x0000b400ad027a23 */ /* 0x104fe8000001089d */
[-C--:B------:R-:W-:Y:S01]  /*13d90*/  HMMA.16816.F32.BF16 R12, R76, R82.reuse, R12 ;  /* 0x000000524c0c723c */ /* 0x080fe2000004180c */
[----:B------:R1:W-:Y:S07]  /*13da0*/  MUFU.EX2 R92, R2 ;  /* 0x00000002005c7308 */ /* 0x0003ee0000000800 */
[C---:B------:R-:W-:Y:S01]  /*13db0*/  HMMA.16816.F32.BF16 R16, R72.reuse, R82, R16 ;  /* 0x000000524810723c */ /* 0x040fe20000041810 */
[----:B------:R-:W2:Y:S07]  /*13dc0*/  LDSM.16.MT88.4 R80, [R211+0x800] ;  /* 0x00080000d350783b */ /* 0x000eae0000004200 */
[-C--:B------:R-:W-:Y:S08]  /*13dd0*/  HMMA.16816.F32.BF16 R20, R72, R84.reuse, R20 ;  /* 0x000000544814723c */ /* 0x080ff00000041814 */
[C---:B------:R-:W-:Y:S04]  /*13de0*/  HMMA.16816.F32.BF16 R24, R76.reuse, R84, R24 ;  /* 0x000000544c18723c */ /* 0x040fe80000041818 */
[----:B-1----:R-:W-:Y:S03]  /*13df0*/  FFMA.FTZ R2, R174, c[0x0][0x2d0], -R157 ;  /* 0x0000b400ae027a23 */ /* 0x002fe6000001089d */
[----:B------:R-:W-:Y:S01]  /*13e00*/  FFMA.FTZ R84, R190, c[0x0][0x2d0], -R156 ;  /* 0x0000b400be547a23 */ /* 0x000fe2000001089c */
[-C--:B------:R-:W-:Y:S01]  /*13e10*/  HMMA.16816.F32.BF16 R28, R76, R86.reuse, R28 ;  /* 0x000000564c1c723c */ /* 0x080fe2000004181c */
[----:B------:R1:W3:Y:S03]  /*13e20*/  MUFU.EX2 R186, R2 ;  /* 0x0000000200ba7308 */ /* 0x0002e60000000800 */
[----:B------:R-:W-:Y:S04]  /*13e30*/  IMAD.MOV.U32 R190, RZ, RZ, R129 ;  /* 0x000000ffffbe7224 */ /* 0x000fe800078e0081 */
[C---:B------:R-:W-:Y:S03]  /*13e40*/  HMMA.16816.F32.BF16 R32, R72.reuse, R86, R32 ;  /* 0x000000564820723c */ /* 0x040fe60000041820 */
[----:B------:R4:W-:Y:S05]  /*13e50*/  MUFU.EX2 R148, R84 ;  /* 0x0000005400947308 */ /* 0x0009ea0000000800 */
[-C--:B------:R-:W-:Y:S08]  /*13e60*/  HMMA.16816.F32.BF16 R36, R72, R88.reuse, R36 ;  /* 0x000000584824723c */ /* 0x080ff00000041824 */
[C---:B------:R-:W-:Y:S04]  /*13e70*/  HMMA.16816.F32.BF16 R40, R76.reuse, R88, R40 ;  /* 0x000000584c28723c */ /* 0x040fe80000041828 */
[--C-:B-1----:R-:W-:Y:S04]  /*13e80*/  FFMA.FTZ R2, R175, c[0x0][0x2d0], -R158.reuse ;  /* 0x0000b400af027a23 */ /* 0x102fe8000001089e */
[-C--:B------:R-:W-:Y:S01]  /*13e90*/  HMMA.16816.F32.BF16 R44, R76, R90.reuse, R44 ;  /* 0x0000005a4c2c723c */ /* 0x080fe2000004182c */
[----:B------:R1:W-:Y:S01]  /*13ea0*/  MUFU.EX2 R182, R2 ;  /* 0x0000000200b67308 */ /* 0x0003e20000000800 */
[----:B----4-:R-:W4:Y:S06]  /*13eb0*/  LDSM.16.MT88.4 R84, [R208+0x1000] ;  /* 0x00100000d054783b */ /* 0x010f2c0000004200 */
[C---:B------:R-:W-:Y:S02]  /*13ec0*/  HMMA.16816.F32.BF16 R48, R72.reuse, R90, R48 ;  /* 0x0000005a4830723c */ /* 0x040fe40000041830 */
[----:B------:R-:W-:Y:S06]  /*13ed0*/  LDSM.16.MT88.4 R88, [R209+0x1000] ;  /* 0x00100000d158783b */ /* 0x000fec0000004200 */
[-C--:B--2---:R-:W-:Y:S08]  /*13ee0*/  HMMA.16816.F32.BF16 R52, R72, R80.reuse, R52 ;  /* 0x000000504834723c */ /* 0x084ff00000041834 */
[C---:B------:R-:W-:Y:S04]  /*13ef0*/  HMMA.16816.F32.BF16 R56, R76.reuse, R80, R56 ;  /* 0x000000504c38723c */ /* 0x040fe80000041838 */
[--C-:B-1----:R-:W-:Y:S04]  /*13f00*/  FFMA.FTZ R2, R180, c[0x0][0x2d0], -R158.reuse ;  /* 0x0000b400b4027a23 */ /* 0x102fe8000001089e */
[-C--:B------:R-:W-:Y:S01]  /*13f10*/  HMMA.16816.F32.BF16 R60, R76, R82.reuse, R60 ;  /* 0x000000524c3c723c */ /* 0x080fe2000004183c */
[----:B------:R1:W2:Y:S06]  /*13f20*/  MUFU.EX2 R181, R2 ;  /* 0x0000000200b57308 */ /* 0x0002ac0000000800 */
[----:B---3--:R-:W-:Y:S01]  /*13f30*/  F2FP.BF16.PACK_AB R76, R186, R92 ;  /* 0x0000005cba4c723e */ /* 0x008fe200000010ff */
[----:B------:R-:W-:Y:S01]  /*13f40*/  HMMA.16816.F32.BF16 R64, R72, R82, R64 ;  /* 0x000000524840723c */ /* 0x000fe20000041840 */
[----:B------:R-:W3:Y:S06]  /*13f50*/  LDSM.16.MT88.4 R80, [R212+0x1000] ;  /* 0x00100000d450783b */ /* 0x000eec0000004200 */
[----:B------:R-:W-:Y:S02]  /*13f60*/  F2FP.BF16.PACK_AB R72, R207, R225 ;  /* 0x000000e1cf48723e */ /* 0x000fe400000010ff */
[----:B------:R-:W-:Y:S03]  /*13f70*/  F2FP.BF16.PACK_AB R73, R205, R206 ;  /* 0x000000cecd49723e */ /* 0x000fe600000010ff */
[----:B------:R-:W-:Y:S02]  /*13f80*/  F2FP.BF16.PACK_AB R74, R203, R204 ;  /* 0x000000cccb4a723e */ /* 0x000fe400000010ff */
[----:B------:R-:W-:Y:S01]  /*13f90*/  F2FP.BF16.PACK_AB R75, R197, R202 ;  /* 0x000000cac54b723e */ /* 0x000fe200000010ff */
[--C-:B-1----:R-:W-:Y:S01]  /*13fa0*/  FFMA.FTZ R2, R176, c[0x0][0x2d0], -R157.reuse ;  /* 0x0000b400b0027a23 */ /* 0x102fe2000001089d */
[----:B--2---:R-:W-:Y:S05]  /*13fb0*/  F2FP.BF16.PACK_AB R77, R181, R182 ;  /* 0x000000b6b54d723e */ /* 0x004fea00000010ff */
[-C--:B----4-:R-:W-:Y:S01]  /*13fc0*/  HMMA.16816.F32.BF16 R4, R72, R84.reuse, R4 ;  /* 0x000000544804723c */ /* 0x090fe20000041804 */
        /* <DEDUP_REMOVED lines=8> */
[----:B-1----:R-:W-:Y:S01]  /*14050*/  FFMA.FTZ R2, R191, c[0x0][0x2d0], -R156 ;  /* 0x0000b400bf027a23 */ /* 0x002fe2000001089c */
[----:B--2---:R-:W-:Y:S01]  /*14060*/  F2FP.BF16.PACK_AB R79, R149, R150 ;  /* 0x00000096954f723e */ /* 0x004fe200000010ff */
[----:B------:R-:W-:Y:S06]  /*14070*/  IMAD.MOV.U32 R191, RZ, RZ, R128 ;  /* 0x000000ffffbf7224 */ /* 0x000fec00078e0080 */
[----:B------:R1:W2:Y:S01]  /*14080*/  MUFU.EX2 R179, R2 ;  /* 0x0000000200b37308 */ /* 0x0002a20000000800 */
[C---:B------:R-:W-:Y:S08]  /*14090*/  HMMA.16816.F32.BF16 R8, R76.reuse, R84, R8 ;  /* 0x000000544c08723c */ /* 0x040ff00000041808 */
[-C--:B------:R-:W-:Y:S08]  /*140a0*/  HMMA.16816.F32.BF16 R12, R76, R86.reuse, R12 ;  /* 0x000000564c0c723c */ /* 0x080ff0000004180c */
[C---:B------:R-:W-:Y:S01]  /*140b0*/  HMMA.16816.F32.BF16 R16, R72.reuse, R86, R16 ;  /* 0x000000564810723c */ /* 0x040fe20000041810 */
[----:B------:R-:W4:Y:S03]  /*140c0*/  LDSM.16.MT88.4 R84, [R211+0x1000] ;  /* 0x00100000d354783b */ /* 0x000f260000004200 */
[----:B-1----:R-:W-:Y:S02]  /*140d0*/  FFMA.FTZ R2, R183, c[0x0][0x2d0], -R114 ;  /* 0x0000b400b7027a23 */ /* 0x002fe40000010872 */
[----:B------:R-:W-:Y:S02]  /*140e0*/  IMAD.MOV.U32 R183, RZ, RZ, R127 ;  /* 0x000000ffffb77224 */ /* 0x000fe400078e007f */
[-C--:B---3--:R-:W-:Y:S01]  /*140f0*/  HMMA.16816.F32.BF16 R20, R72, R80.reuse, R20 ;  /* 0x000000504814723c */ /* 0x088fe20000041814 */
[----:B------:R1:W-:Y:S07]  /*14100*/  MUFU.EX2 R178, R2 ;  /* 0x0000000200b27308 */ /* 0x0003ee0000000800 */
[C---:B------:R-:W-:Y:S07]  /*14110*/  HMMA.16816.F32.BF16 R24, R76.reuse, R80, R24 ;  /* 0x000000504c18723c */ /* 0x040fee0000041818 */
[----:B------:R-:W-:Y:S01]  /*14120*/  FFMA.FTZ R80, R237, c[0x0][0x2d0], -R156 ;  /* 0x0000b400ed507a23 */ /* 0x000fe2000001089c */
[-C--:B------:R-:W-:Y:S03]  /*14130*/  HMMA.16816.F32.BF16 R28, R76, R82.reuse, R28 ;  /* 0x000000524c1c723c */ /* 0x080fe6000004181c */
[----:B------:R3:W-:Y:S05]  /*14140*/  MUFU.EX2 R168, R80 ;  /* 0x0000005000a87308 */ /* 0x0007ea0000000800 */
[C---:B------:R-:W-:Y:S04]  /*14150*/  HMMA.16816.F32.BF16 R32, R72.reuse, R82, R32 ;  /* 0x000000524820723c */ /* 0x040fe80000041820 */
[----:B-1----:R-:W-:Y:S02]  /*14160*/  FFMA.FTZ R2, R184, c[0x0][0x2d0], -R114 ;  /* 0x0000b400b8027a23 */ /* 0x002fe40000010872 */
[----:B------:R-:W-:Y:S02]  /*14170*/  IMAD.MOV.U32 R184, RZ, RZ, R126 ;  /* 0x000000ffffb87224 */ /* 0x000fe400078e007e */
[-C--:B------:R-:W-:Y:S01]  /*14180*/  HMMA.16816.F32.BF16 R36, R72, R88.reuse, R36 ;  /* 0x000000584824723c */ /* 0x080fe20000041824 */
[----:B------:R1:W5:Y:S07]  /*14190*/  MUFU.EX2 R177, R2 ;  /* 0x0000000200b17308 */ /* 0x00036e0000000800 */
[C---:B------:R-:W-:Y:S01]  /*141a0*/  HMMA.16816.F32.BF16 R40, R76.reuse, R88, R40 ;  /* 0x000000584c28723c */ /* 0x040fe20000041828 */
[----:B---3--:R-:W3:Y:S07]  /*141b0*/  LDSM.16.MT88.4 R80, [R208+0x1800] ;  /* 0x00180000d050783b */ /* 0x008eee0000004200 */
[-C--:B------:R-:W-:Y:S08]  /*141c0*/  HMMA.16816.F32.BF16 R44, R76, R90.reuse, R44 ;  /* 0x0000005a4c2c723c */ /* 0x080ff0000004182c */
[C---:B------:R-:W-:Y:S01]  /*141d0*/  HMMA.16816.F32.BF16 R48, R72.reuse, R90, R48 ;  /* 0x0000005a4830723c */ /* 0x040fe20000041830 */
[----:B------:R-:W-:Y:S03]  /*141e0*/  LDSM.16.MT88.4 R88, [R209+0x1800] ;  /* 0x00180000d158783b */ /* 0x000fe60000004200 */
[--C-:B-1----:R-:W-:Y:S02]  /*141f0*/  FFMA.FTZ R2, R196, c[0x0][0x2d0], -R156.reuse ;  /* 0x0000b400c4027a23 */ /* 0x102fe4000001089c */
[----:B------:R-:W-:Y:S02]  /*14200*/  IMAD.MOV.U32 R196, RZ, RZ, R125 ;  /* 0x000000ffffc47224 */ /* 0x000fe400078e007d */
[-C--:B----4-:R-:W-:Y:S01]  /*14210*/  HMMA.16816.F32.BF16 R52, R72, R84.reuse, R52 ;  /* 0x000000544834723c */ /* 0x090fe20000041834 */
[----:B------:R1:W-:Y:S07]  /*14220*/  MUFU.EX2 R176, R2 ;  /* 0x0000000200b07308 */ /* 0x0003ee0000000800 */
[C---:B------:R-:W-:Y:S08]  /*14230*/  HMMA.16816.F32.BF16 R56, R76.reuse, R84, R56 ;  /* 0x000000544c38723c */ /* 0x040ff00000041838 */
[-C--:B------:R-:W-:Y:S08]  /*14240*/  HMMA.16816.F32.BF16 R60, R76, R86.reuse, R60 ;  /* 0x000000564c3c723c */ /* 0x080ff0000004183c */
[----:B------:R-:W-:Y:S01]  /*14250*/  HMMA.16816.F32.BF16 R64, R72, R86, R64 ;  /* 0x000000564840723c */ /* 0x000fe20000041840 */
[----:B------:R-:W4:Y:S03]  /*14260*/  LDSM.16.MT88.4 R84, [R212+0x1800] ;  /* 0x00180000d454783b */ /* 0x000f260000004200 */
[----:B-1----:R-:W-:Y:S02]  /*14270*/  FFMA.FTZ R2, R201, c[0x0][0x2d0], -R156 ;  /* 0x0000b400c9027a23 */ /* 0x002fe4000001089c */
[----:B------:R-:W-:Y:S01]  /*14280*/  IMAD.MOV.U32 R201, RZ, RZ, R124 ;  /* 0x000000ffffc97224 */ /* 0x000fe200078e007c */
[----:B--2---:R-:W-:Y:S01]  /*14290*/  F2FP.BF16.PACK_AB R72, R179, R148 ;  /* 0x00000094b348723e */ /* 0x004fe200000010ff */
[----:B------:R1:W2:Y:S01]  /*142a0*/  MUFU.EX2 R175, R2 ;  /* 0x0000000200af7308 */ /* 0x0002a20000000800 */
[----:B-----5:R-:W-:Y:S03]  /*142b0*/  F2FP.BF16.PACK_AB R73, R177, R178 ;  /* 0x000000b2b149723e */ /* 0x020fe600000010ff */
[--C-:B-1----:R-:W-:Y:S01]  /*142c0*/  FFMA.FTZ R2, R193, c[0x0][0x2d0], -R114.reuse ;  /* 0x0000b400c1027a23 */ /* 0x102fe20000010872 */
[----:B--2---:R-:W-:Y:S01]  /*142d0*/  F2FP.BF16.PACK_AB R74, R175, R176 ;  /* 0x000000b0af4a723e */ /* 0x004fe200000010ff */
[----:B------:R-:W-:Y:S04]  /*142e0*/  IMAD.MOV.U32 R193, RZ, RZ, R123 ;  /* 0x000000ffffc17224 */ /* 0x000fe800078e007b */
[----:B------:R1:W-:Y:S02]  /*142f0*/  MUFU.EX2 R174, R2 ;  /* 0x0000000200ae7308 */ /* 0x0003e40000000800 */
[----:B-1----:R-:W-:Y:S02]  /*14300*/  FFMA.FTZ R2, R194, c[0x0][0x2d0], -R114 ;  /* 0x0000b400c2027a23 */ /* 0x002fe40000010872 */
[----:B------:R-:W-:Y:S06]  /*14310*/  IMAD.MOV.U32 R194, RZ, RZ, R122 ;  /* 0x000000ffffc27224 */ /* 0x000fec00078e007a */
[----:B------:R1:W2:Y:S02]  /*14320*/  MUFU.EX2 R173, R2 ;  /* 0x0000000200ad7308 */ /* 0x0002a40000000800 */
[----:B-1----:R-:W-:Y:S01]  /*14330*/  FFMA.FTZ R2, R187, c[0x0][0x2d0], -R157 ;  /* 0x0000b400bb027a23 */ /* 0x002fe2000001089d */
[----:B--2---:R-:W-:Y:S01]  /*14340*/  F2FP.BF16.PACK_AB R75, R173, R174 ;  /* 0x000000aead4b723e */ /* 0x004fe200000010ff */
[----:B------:R-:W-:Y:S06]  /*14350*/  IMAD.MOV.U32 R187, RZ, RZ, R121 ;  /* 0x000000ffffbb7224 */ /* 0x000fec00078e0079 */
[----:B------:R1:W-:Y:S01]  /*14360*/  MUFU.EX2 R103, R2 ;  /* 0x0000000200677308 */ /* 0x0003e20000000800 */
[-C--:B---3--:R-:W-:Y:S03]  /*14370*/  HMMA.16816.F32.BF16 R4, R72, R80.reuse, R4 ;  /* 0x000000504804723c */ /* 0x088fe60000041804 */
[--C-:B-1----:R-:W-:Y:S02]  /*14380*/  FFMA.FTZ R2, R189, c[0x0][0x2d0], -R157.reuse ;  /* 0x0000b400bd027a23 */ /* 0x102fe4000001089d */
[----:B------:R-:W-:Y:S04]  /*14390*/  IMAD.MOV.U32 R189, RZ, RZ, R120 ;  /* 0x000000ffffbd7224 */ /* 0x000fe800078e0078 */
[----:B------:R1:W2:Y:S03]  /*143a0*/  MUFU.EX2 R102, R2 ;  /* 0x0000000200667308 */ /* 0x0002a60000000800 */
[--C-:B-1----:R-:W-:Y:S01]  /*143b0*/  FFMA.FTZ R2, R185, c[0x0][0x2d0], -R158.reuse ;  /* 0x0000b400b9027a23 */ /* 0x102fe2000001089e */
[----:B--2---:R-:W-:Y:S06]  /*143c0*/  F2FP.BF16.PACK_AB R76, R102, R103 ;  /* 0x00000067664c723e */ /* 0x004fec00000010ff */
        /* <DEDUP_REMOVED lines=8> */
[--C-:B-1----:R-:W-:Y:S08]  /*14450*/  FFMA.FTZ R2, R199, c[0x0][0x2d0], -R157.reuse ;  /* 0x0000b400c7027a23 */ /* 0x102ff0000001089d */
[----:B------:R1:W2:Y:S02]  /*14460*/  MUFU.EX2 R171, R2 ;  /* 0x0000000200ab7308 */ /* 0x0002a40000000800 */
[--C-:B-1----:R-:W-:Y:S01]  /*14470*/  FFMA.FTZ R2, R192, c[0x0][0x2d0], -R158.reuse ;  /* 0x0000b400c0027a23 */ /* 0x102fe2000001089e */
[----:B--2---:R-:W-:Y:S01]  /*14480*/  F2FP.BF16.PACK_AB R78, R171, R172 ;  /* 0x000000acab4e723e */ /* 0x004fe200000010ff */
[----:B------:R-:W2:Y:S06]  /*14490*/  LDL.LU R192, [R1] ;  /* 0x0000000001c07983 */ /* 0x000eac0000300800 */
[----:B------:R1:W-:Y:S01]  /*144a0*/  MUFU.EX2 R169, R2 ;  /* 0x0000000200a97308 */ /* 0x0003e20000000800 */
[----:B------:R-:W3:Y:S01]  /*144b0*/  LDL.LU R185, [R1+0x4] ;  /* 0x0000040001b97983 */ /* 0x000ee20000300800 */
[----:B-1----:R-:W-:Y:S08]  /*144c0*/  FFMA.FTZ R2, R195, c[0x0][0x2d0], -R158 ;  /* 0x0000b400c3027a23 */ /* 0x002ff0000001089e */
[----:B------:R1:W5:Y:S02]  /*144d0*/  MUFU.EX2 R170, R2 ;  /* 0x0000000200aa7308 */ /* 0x0003640000000800 */
[----:B-1----:R-:W-:Y:S01]  /*144e0*/  FFMA.FTZ R2, R239, c[0x0][0x2d0], -R156 ;  /* 0x0000b400ef027a23 */ /* 0x002fe2000001089c */
[----:B-----5:R-:W-:Y:S07]  /*144f0*/  F2FP.BF16.PACK_AB R79, R170, R169 ;  /* 0x000000a9aa4f723e */ /* 0x020fee00000010ff */
[----:B------:R1:W5:Y:S01]  /*14500*/  MUFU.EX2 R167, R2 ;  /* 0x0000000200a77308 */ /* 0x0003620000000800 */
[C---:B------:R-:W-:Y:S08]  /*14510*/  HMMA.16816.F32.BF16 R8, R76.reuse, R80, R8 ;  /* 0x000000504c08723c */ /* 0x040ff00000041808 */
[-C--:B------:R-:W-:Y:S08]  /*14520*/  HMMA.16816.F32.BF16 R12, R76, R82.reuse, R12 ;  /* 0x000000524c0c723c */ /* 0x080ff0000004180c */
[C---:B------:R-:W-:Y:S01]  /*14530*/  HMMA.16816.F32.BF16 R16, R72.reuse, R82, R16 ;  /* 0x000000524810723c */ /* 0x040fe20000041810 */
[----:B------:R-:W4:Y:S03]  /*14540*/  LDSM.16.MT88.4 R80, [R211+0x1800] ;  /* 0x00180000d350783b */ /* 0x000f260000004200 */
[--C-:B-1----:R-:W-:Y:S01]  /*14550*/  FFMA.FTZ R2, R230, c[0x0][0x2d0], -R114.reuse ;  /* 0x0000b400e6027a23 */ /* 0x102fe20000010872 */
[----:B-----5:R-:W-:Y:S03]  /*14560*/  F2FP.BF16.PACK_AB R104, R167, R168 ;  /* 0x000000a8a768723e */ /* 0x020fe600000010ff */
[-C--:B----4-:R-:W-:Y:S01]  /*14570*/  HMMA.16816.F32.BF16 R20, R72, R84.reuse, R20 ;  /* 0x000000544814723c */ /* 0x090fe20000041814 */
[----:B------:R1:W-:Y:S07]  /*14580*/  MUFU.EX2 R166, R2 ;  /* 0x0000000200a67308 */ /* 0x0003ee0000000800 */
[C---:B------:R-:W-:Y:S01]  /*14590*/  HMMA.16816.F32.BF16 R24, R76.reuse, R84, R24 ;  /* 0x000000544c18723c */ /* 0x040fe20000041818 */
[----:B------:R-:W4:Y:S04]  /*145a0*/  LDL.LU R85, [R1+0x8] ;  /* 0x0000080001557983 */ /* 0x000f280000300800 */
[----:B------:R-:W5:Y:S03]  /*145b0*/  LDL.LU R84, [R1+0xc] ;  /* 0x00000c0001547983 */ /* 0x000f660000300800 */
[-C--:B------:R-:W-:Y:S08]  /*145c0*/  HMMA.16816.F32.BF16 R28, R76, R86.reuse, R28 ;  /* 0x000000564c1c723c */ /* 0x080ff0000004181c */
[C---:B------:R-:W-:Y:S04]  /*145d0*/  HMMA.16816.F32.BF16 R32, R72.reuse, R86, R32 ;  /* 0x000000564820723c */ /* 0x040fe80000041820 */
[----:B-1----:R-:W-:Y:S04]  /*145e0*/  FFMA.FTZ R2, R232, c[0x0][0x2d0], -R114 ;  /* 0x0000b400e8027a23 */ /* 0x002fe80000010872 */
[-C--:B------:R-:W-:Y:S01]  /*145f0*/  HMMA.16816.F32.BF16 R36, R72, R88.reuse, R36 ;  /* 0x000000584824723c */ /* 0x080fe20000041824 */
[----:B------:R1:W1:Y:S07]  /*14600*/  MUFU.EX2 R164, R2 ;  /* 0x0000000200a47308 */ /* 0x00026e0000000800 */
[C---:B------:R-:W-:Y:S08]  /*14610*/  HMMA.16816.F32.BF16 R40, R76.reuse, R88, R40 ;  /* 0x000000584c28723c */ /* 0x040ff00000041828 */
[-C--:B------:R-:W-:Y:S08]  /*14620*/  HMMA.16816.F32.BF16 R44, R76, R90.reuse, R44 ;  /* 0x0000005a4c2c723c */ /* 0x080ff0000004182c */
[C---:B------:R-:W-:Y:S04]  /*14630*/  HMMA.16816.F32.BF16 R48, R72.reuse, R90, R48 ;  /* 0x0000005a4830723c */ /* 0x040fe80000041830 */
[--C-:B-1----:R-:W-:Y:S01]  /*14640*/  FFMA.FTZ R2, R246, c[0x0][0x2d0], -R156.reuse ;  /* 0x0000b400f6027a23 */ /* 0x102fe2000001089c */
[----:B------:R-:W-:Y:S01]  /*14650*/  F2FP.BF16.PACK_AB R105, R164, R166 ;  /* 0x000000a6a469723e */ /* 0x000fe200000010ff */
[----:B------:R-:W-:Y:S02]  /*14660*/  FFMA.FTZ R156, R248, c[0x0][0x2d0], -R156 ;  /* 0x0000b400f89c7a23 */ /* 0x000fe4000001089c */
[----:B------:R1:W-:Y:S01]  /*14670*/  MUFU.EX2 R165, R2 ;  /* 0x0000000200a57308 */ /* 0x0003e20000000800 */
[-C--:B------:R-:W-:Y:S08]  /*14680*/  HMMA.16816.F32.BF16 R52, R72, R80.reuse, R52 ;  /* 0x000000504834723c */ /* 0x080ff00000041834 */
[C---:B------:R-:W-:Y:S01]  /*14690*/  HMMA.16816.F32.BF16 R56, R76.reuse, R80, R56 ;  /* 0x000000504c38723c */ /* 0x040fe20000041838 */
[----:B------:R-:W1:Y:S07]  /*146a0*/  MUFU.EX2 R163, R156 ;  /* 0x0000009c00a37308 */ /* 0x000e6e0000000800 */
[-C--:B------:R-:W-:Y:S04]  /*146b0*/  HMMA.16816.F32.BF16 R60, R76, R82.reuse, R60 ;  /* 0x000000524c3c723c */ /* 0x080fe8000004183c */
[--C-:B-1----:R-:W-:Y:S04]  /*146c0*/  FFMA.FTZ R2, R240, c[0x0][0x2d0], -R114.reuse ;  /* 0x0000b400f0027a23 */ /* 0x102fe80000010872 */
[----:B------:R-:W-:Y:S01]  /*146d0*/  HMMA.16816.F32.BF16 R64, R72, R82, R64 ;  /* 0x000000524840723c */ /* 0x000fe20000041840 */
[----:B------:R1:W-:Y:S03]  /*146e0*/  MUFU.EX2 R162, R2 ;  /* 0x0000000200a27308 */ /* 0x0003e60000000800 */
[----:B------:R-:W-:Y:S01]  /*146f0*/  FFMA.FTZ R114, R241, c[0x0][0x2d0], -R114 ;  /* 0x0000b400f1727a23 */ /* 0x000fe20000010872 */
[----:B------:R-:W-:Y:S06]  /*14700*/  F2FP.BF16.PACK_AB R106, R163, R165 ;  /* 0x000000a5a36a723e */ /* 0x000fec00000010ff */
[----:B------:R-:W1:Y:S02]  /*14710*/  MUFU.EX2 R161, R114 ;  /* 0x0000007200a17308 */ /* 0x000e640000000800 */
[--C-:B-1----:R-:W-:Y:S08]  /*14720*/  FFMA.FTZ R2, R234, c[0x0][0x2d0], -R157.reuse ;  /* 0x0000b400ea027a23 */ /* 0x102ff0000001089d */
[----:B------:R1:W-:Y:S01]  /*14730*/  MUFU.EX2 R160, R2 ;  /* 0x0000000200a07308 */ /* 0x0003e20000000800 */
[----:B------:R-:W-:Y:S01]  /*14740*/  F2FP.BF16.PACK_AB R107, R161, R162 ;  /* 0x000000a2a16b723e */ /* 0x000fe200000010ff */
[--C-:B-1----:R-:W-:Y:S08]  /*14750*/  FFMA.FTZ R2, R238, c[0x0][0x2d0], -R157.reuse ;  /* 0x0000b400ee027a23 */ /* 0x102ff0000001089d */
[----:B------:R1:W1:Y:S02]  /*14760*/  MUFU.EX2 R159, R2 ;  /* 0x00000002009f7308 */ /* 0x0002640000000800 */
[--C-:B-1----:R-:W-:Y:S01]  /*14770*/  FFMA.FTZ R2, R235, c[0x0][0x2d0], -R158.reuse ;  /* 0x0000b400eb027a23 */ /* 0x102fe2000001089e */
[----:B------:R-:W-:Y:S07]  /*14780*/  F2FP.BF16.PACK_AB R152, R159, R160 ;  /* 0x000000a09f98723e */ /* 0x000fee00000010ff */
[----:B------:R1:W-:Y:S02]  /*14790*/  MUFU.EX2 R114, R2 ;  /* 0x0000000200727308 */ /* 0x0003e40000000800 */
[--C-:B-1----:R-:W-:Y:S08]  /*147a0*/  FFMA.FTZ R2, R236, c[0x0][0x2d0], -R158.reuse ;  /* 0x0000b400ec027a23 */ /* 0x102ff0000001089e */
[----:B------:R1:W1:Y:S02]  /*147b0*/  MUFU.EX2 R156, R2 ;  /* 0x00000002009c7308 */ /* 0x0002640000000800 */
[--C-:B-1----:R-:W-:Y:S01]  /*147c0*/  FFMA.FTZ R2, R250, c[0x0][0x2d0], -R157.reuse ;  /* 0x0000b400fa027a23 */ /* 0x102fe2000001089d */
[----:B------:R-:W-:Y:S01]  /*147d0*/  F2FP.BF16.PACK_AB R153, R156, R114 ;  /* 0x000000729c99723e */ /* 0x000fe200000010ff */
[----:B------:R-:W-:Y:S06]  /*147e0*/  FFMA.FTZ R157, R130, c[0x0][0x2d0], -R157 ;  /* 0x0000b400829d7a23 */ /* 0x000fec000001089d */
[----:B------:R1:W-:Y:S01]  /*147f0*/  MUFU.EX2 R113, R2 ;  /* 0x0000000200717308 */ /* 0x0003e20000000800 */
[----:B------:R-:W2:Y:S09]  /*14800*/  LDSM.16.MT88.4 R128, [R208+0x2000] ;  /* 0x00200000d080783b */ /* 0x000eb20000004200 */
[----:B------:R-:W3:Y:S01]  /*14810*/  MUFU.EX2 R112, R157 ;  /* 0x0000009d00707308 */ /* 0x000ee20000000800 */
[--C-:B-1----:R-:W-:Y:S02]  /*14820*/  FFMA.FTZ R2, R244, c[0x0][0x2d0], -R158.reuse ;  /* 0x0000b400f4027a23 */ /* 0x102fe4000001089e */
[----:B------:R-:W-:Y:S07]  /*14830*/  FFMA.FTZ R158, R71, c[0x0][0x2d0], -R158 ;  /* 0x0000b400479e7a23 */ /* 0x000fee000001089e */
[----:B------:R1:W-:Y:S01]  /*14840*/  MUFU.EX2 R111, R2 ;  /* 0x00000002006f7308 */ /* 0x0003e20000000800 */
[----:B---3--:R-:W-:Y:S09]  /*14850*/  F2FP.BF16.PACK_AB R154, R112, R113 ;  /* 0x00000071709a723e */ /* 0x008ff200000010ff */
[----:B------:R-:W3:Y:S01]  /*14860*/  MUFU.EX2 R71, R158 ;  /* 0x0000009e00477308 */ /* 0x000ee20000000800 */
[-C--:B--2---:R-:W-:Y:S07]  /*14870*/  HMMA.16816.F32.BF16 R116, R104, R128.reuse, R4 ;  /* 0x000000806874723c */ /* 0x084fee0000041804 */
[----:B------:R-:W-:Y:S02]  /*14880*/  FFMA.FTZ R4, R69, R192, R198 ;  /* 0x000000c045047223 */ /* 0x000fe400000100c6 */
[----:B-1----:R-:W-:Y:S03]  /*14890*/  FFMA.FTZ R2, R68, R185, R188 ;  /* 0x000000b944027223 */ /* 0x002fe600000100bc */
[----:B------:R-:W-:Y:S01]  /*148a0*/  FADD.FTZ R5, R142, R4 ;  /* 0x000000048e057221 */ /* 0x000fe20000010000 */
[----:B---3--:R-:W-:Y:S07]  /*148b0*/  F2FP.BF16.PACK_AB R155, R71, R111 ;  /* 0x0000006f479b723e */ /* 0x008fee00000010ff */
[C---:B------:R-:W-:Y:S04]  /*148c0*/  HMMA.16816.F32.BF16 R120, R152.reuse, R128, R8 ;  /* 0x000000809878723c */ /* 0x040fe80000041808 */
[----:B----4-:R-:W-:Y:S04]  /*148d0*/  FFMA.FTZ R3, R3, R85, R143 ;  /* 0x0000005503037223 */ /* 0x010fe8000001008f */
[-C--:B------:R-:W-:Y:S04]  /*148e0*/  HMMA.16816.F32.BF16 R124, R152, R130.reuse, R12 ;  /* 0x00000082987c723c */ /* 0x080fe8000004180c */
[----:B-----5:R-:W-:Y:S02]  /*148f0*/  FFMA.FTZ R6, R0, R84, R245 ;  /* 0x0000005400067223 */ /* 0x020fe400000100f5 */
        /* <DEDUP_REMOVED lines=94> */
[----:B------:R-:W-:Y:S03]  /*14ee0*/  IMAD.MOV.U32 R112, RZ, RZ, R108 ;  /* 0x000000ffff707224 */ /* 0x000fe600078e006c */
[----:B------:R2:W-:Y:S01]  /*14ef0*/  STL [R1+0xc], R0 ;  /* 0x00000c0001007387 */ /* 0x0005e20000100800 */
[----:B-1----:R-:W-:Y:S01]  /*14f00*/  IMAD.MOV.U32 R3, RZ, RZ, R110 ;  /* 0x000000ffff037224 */ /* 0x002fe200078e006e */
[----:B------:R-:W-:-:S05]  /*14f10*/  @P0 BRA `(.L_x_3098) ;  /* 0xffffc25000000947 */ /* 0x000fca000383ffff */
.L_x_3097:
[----:B-12---:R-:W2:Y:S02]  /*14f20*/  LDL R0, [R1+0x10] ;  /* 0x0000100001007983 */ /* 0x006ea40000100800 */
[----:B--2---:R-:W-:-:S13]  /*14f30*/  ISETP.GE.AND P0, PT, R200, R0, PT ;  /* 0x00000000c800720c */ /* 0x004fda0003f06270 */
[----:B------:R-:W-:Y:S05]  /*14f40*/  @!P0 BRA `(.L_x_3099) ;  /* 0x00002f7000008947 */ /* 0x000fea0003800000 */
[----:B------:R-:W-:Y:S01]  /*14f50*/  IMAD.MOV.U32 R3, RZ, RZ, R109 ;  /* 0x000000ffff037224 */ /* 0x000fe200078e006d */
[----:B------:R-:W-:Y:S01]  /*14f60*/  MOV R114, R70 ;  /* 0x0000004600727202 */ /* 0x000fe20000000f00 */
[----:B------:R-:W-:Y:S01]  /*14f70*/  IMAD.MOV.U32 R0, RZ, RZ, R110 ;  /* 0x000000ffff007224 */ /* 0x000fe200078e006e */
[----:B------:R-:W-:Y:S02]  /*14f80*/  MOV R111, R108 ;  /* 0x0000006c006f7202 */ /* 0x000fe40000000f00 */
.L_x_3100:
[----:B------:R-:W2:Y:S01]  /*14f90*/  LDL R2, [R1+0x1c] ;  /* 0x00001c0001027983 */ /* 0x000ea20000100800 */
[----:B------:R-:W-:Y:S04]  /*14fa0*/  DEPBAR.LE SB0, 0x0 ;  /* 0x000080000000791a */ /* 0x000fe80000000000 */
[----:B------:R-:W3:Y:S01]  /*14fb0*/  LDL R72, [R1+0x30] ;  /* 0x0000300001487983 */ /* 0x000ee20000100800 */
[----:B------:R-:W-:Y:S01]  /*14fc0*/  WARPSYNC 0xffffffff ;  /* 0xffffffff00007948 */ /* 0x000fe20003800000 */
[----:B------:R-:W-:Y:S01]  /*14fd0*/  IMAD.WIDE.U32 R68, R200, c[0x0][0x208], RZ ;  /* 0x00008200c8447a25 */ /* 0x000fe200078e00ff */
[----:B------:R-:W-:Y:S01]  /*14fe0*/  MOV R110, c[0x0][0x208] ;  /* 0x00008200006e7a02 */ /* 0x000fe20000000f00 */
[----:B------:R-:W4:Y:S01]  /*14ff0*/  LDL.64 R70, [R1+0x20] ;  /* 0x0000200001467983 */ /* 0x000f220000100a00 */
[----:B------:R-:W-:Y:S02]  /*15000*/  MOV R74, 0x5 ;  /* 0x00000005004a7802 */ /* 0x000fe40000000f00 */
[C---:B------:R-:W-:Y:S02]  /*15010*/  SHF.L.U32 R190, R110.reuse, 0x5, RZ ;  /* 0x000000056ebe7819 */ /* 0x040fe400000006ff */
[----:B------:R-:W-:Y:S01]  /*15020*/  SHF.L.U64.HI R110, R110, R74, c[0x0][0x20c] ;  /* 0x000083006e6e7619 */ /* 0x000fe2000001024a */
[----:B------:R-:W-:Y:S08]  /*15030*/  BAR.SYNC.DEFER_BLOCKING 0x0 ;  /* 0x0000000000007b1d */ /* 0x000ff00000010000 */
[----:B------:R-:W-:Y:S08]  /*15040*/  LDSM.16.M88.4 R80, [R214] ;  /* 0x00000000d650783b */ /* 0x000ff00000000200 */
        /* <DEDUP_REMOVED lines=17> */
[----:B------:R-:W1:Y:S03]  /*15160*/  LDSM.16.M88.4 R172, [R222] ;  /* 0x00000000deac783b */ /* 0x000e660000000200 */
[-C--:B------:R-:W-:Y:S05]  /*15170*/  HMMA.16816.F32.BF16 R28, R76, R34.reuse, RZ ;  /* 0x000000224c1c723c */ /* 0x080fea00000418ff */
[----:B------:R-:W1:Y:S03]  /*15180*/  LDSM.16.M88.4 R176, [R221] ;  /* 0x00000000ddb0783b */ /* 0x000e660000000200 */
[C---:B------:R-:W-:Y:S05]  /*15190*/  HMMA.16816.F32.BF16 R32, R80.reuse, R34, RZ ;  /* 0x000000225020723c */ /* 0x040fea00000418ff */
[----:B------:R-:W2:Y:S03]  /*151a0*/  LDSM.16.M88.4 R180, [R220] ;  /* 0x00000000dcb4783b */ /* 0x000ea60000000200 */
[-C--:B------:R-:W-:Y:S05]  /*151b0*/  HMMA.16816.F32.BF16 R36, R80, R48.reuse, RZ ;  /* 0x000000305024723c */ /* 0x080fea00000418ff */
[----:B------:R-:W2:Y:S03]  /*151c0*/  LDSM.16.M88.4 R184, [R219] ;  /* 0x00000000dbb8783b */ /* 0x000ea60000000200 */
[C---:B------:R-:W-:Y:S05]  /*151d0*/  HMMA.16816.F32.BF16 R40, R76.reuse, R48, RZ ;  /* 0x000000304c28723c */ /* 0x040fea00000418ff */
[----:B------:R-:W4:Y:S04]  /*151e0*/  LDL R201, [R1+0x34] ;  /* 0x0000340001c97983 */ /* 0x000f280000100800 */
[----:B------:R-:W4:Y:S01]  /*151f0*/  LDL.LU R243, [R1] ;  /* 0x0000000001f37983 */ /* 0x000f220000300800 */
[-C--:B------:R-:W-:Y:S03]  /*15200*/  HMMA.16816.F32.BF16 R44, R76, R50.reuse, RZ ;  /* 0x000000324c2c723c */ /* 0x080fe600000418ff */
[----:B------:R-:W4:Y:S04]  /*15210*/  LDL.LU R242, [R1+0x4] ;  /* 0x0000040001f27983 */ /* 0x000f280000300800 */
[----:B------:R-:W4:Y:S01]  /*15220*/  LDL.LU R241, [R1+0x8] ;  /* 0x0000080001f17983 */ /* 0x000f220000300800 */
[C---:B------:R-:W-:Y:S03]  /*15230*/  HMMA.16816.F32.BF16 R48, R80.reuse, R50, RZ ;  /* 0x000000325030723c */ /* 0x040fe600000418ff */
[----:B------:R-:W4:Y:S05]  /*15240*/  LDL.LU R240, [R1+0xc] ;  /* 0x00000c0001f07983 */ /* 0x000f2a0000300800 */
[-C--:B-1----:R-:W-:Y:S08]  /*15250*/  HMMA.16816.F32.BF16 R52, R80, R64.reuse, RZ ;  /* 0x000000405034723c */ /* 0x082ff000000418ff */
[C---:B------:R-:W-:Y:S08]  /*15260*/  HMMA.16816.F32.BF16 R56, R76.reuse, R64, RZ ;  /* 0x000000404c38723c */ /* 0x040ff000000418ff */
[-C--:B------:R-:W-:Y:S08]  /*15270*/  HMMA.16816.F32.BF16 R60, R76, R66.reuse, RZ ;  /* 0x000000424c3c723c */ /* 0x080ff000000418ff */
[C---:B------:R-:W-:Y:S02]  /*15280*/  HMMA.16816.F32.BF16 R64, R80.reuse, R66, RZ ;  /* 0x000000425040723c */ /* 0x040fe400000418ff */
[----:B--2---:R-:W-:Y:S02]  /*15290*/  LOP3.LUT P4, RZ, R2, 0x1, RZ, 0xc0, !PT ;  /* 0x0000000102ff7812 */ /* 0x004fe4000788c0ff */
[----:B------:R-:W-:Y:S02]  /*152a0*/  SHF.R.S32.HI R2, RZ, 0x1f, R200 ;  /* 0x0000001fff027819 */ /* 0x000fe400000114c8 */
[----:B---3--:R-:W-:Y:S03]  /*152b0*/  MOV R73, R72 ;  /* 0x0000004800497202 */ /* 0x008fe60000000f00 */
[----:B------:R-:W-:Y:S03]  /*152c0*/  IMAD R2, R2, c[0x0][0x208], RZ ;  /* 0x0000820002027a24 */ /* 0x000fe600078e02ff */
[----:B----4-:R-:W-:Y:S01]  /*152d0*/  MOV R72, R70 ;  /* 0x0000004600487202 */ /* 0x010fe20000000f00 */
[----:B------:R-:W-:Y:S04]  /*152e0*/  IMAD R2, R200, c[0x0][0x20c], R2 ;  /* 0x00008300c8027a24 */ /* 0x000fe800078e0202 */
[----:B------:R-:W-:Y:S01]  /*152f0*/  IMAD.WIDE.U32 R72, R68, 0x50, R72 ;  /* 0x0000005044487825 */ /* 0x000fe200078e0048 */
[----:B------:R-:W-:Y:S02]  /*15300*/  IADD3 R2, R69, R2, RZ ;  /* 0x0000000245027210 */ /* 0x000fe40007ffe0ff */
[-C--:B-----5:R-:W-:Y:S02]  /*15310*/  HMMA.16816.F32.BF16 R68, R80, R156.reuse, RZ ;  /* 0x0000009c5044723c */ /* 0x0a0fe400000418ff */
[----:B------:R-:W-:Y:S01]  /*15320*/  LEA R112, P0, R72, c[0x0][0x1f8], 0x1 ;  /* 0x00007e0048707a11 */ /* 0x000fe200078008ff */
[----:B------:R-:W-:Y:S05]  /*15330*/  IMAD R2, R2, 0x50, RZ ;  /* 0x0000005002027824 */ /* 0x000fea00078e02ff */
[----:B------:R-:W-:Y:S04]  /*15340*/  IADD3 R2, R73, R2, RZ ;  /* 0x0000000249027210 */ /* 0x000fe80007ffe0ff */
[----:B------:R-:W-:Y:S02]  /*15350*/  LEA.HI.X R113, R72, c[0x0][0x1fc], R2, 0x1, P0 ;  /* 0x00007f0048717a11 */ /* 0x000fe400000f0c02 */
[C---:B------:R-:W-:Y:S02]  /*15360*/  HMMA.16816.F32.BF16 R72, R76.reuse, R156, RZ ;  /* 0x0000009c4c48723c */ /* 0x040fe400000418ff */
[----:B------:R-:W-:Y:S01]  /*15370*/  IADD3 R108, P0, R112, R190, RZ ;  /* 0x000000be706c7210 */ /* 0x000fe20007f1e0ff */
[----:B------:R-:W-:Y:S01]  /*15380*/  @!PT LDS RZ, [RZ] ;  /* 0x00000000fffff984 */ /* 0x000fe20000000800 */
[----:B------:R-:W-:Y:S01]  /*15390*/  @!PT LDS RZ, [RZ] ;  /* 0x00000000fffff984 */ /* 0x000fe20000000800 */
[----:B------:R-:W-:Y:S01]  /*153a0*/  @!PT LDS RZ, [RZ] ;  /* 0x00000000fffff984 */ /* 0x000fe20000000800 */
[----:B------:R1:W-:Y:S03]  /*153b0*/  LDGSTS.E.BYPASS.LTC128B.128 [R224+0x100], [R112.64], !P4 ;  /* 0x0010000070e07fae */ /* 0x0003e6000e101d48 */
[----:B------:R-:W-:Y:S02]  /*153c0*/  IADD3.X R109, R113, R110, RZ, P0, !PT ;  /* 0x0000006e716d7210 */ /* 0x000fe400007fe4ff */
[-C--:B------:R-:W-:Y:S01]  /*153d0*/  HMMA.16816.F32.BF16 R76, R76, R158.reuse, RZ ;  /* 0x0000009e4c4c723c */ /* 0x080fe200000418ff */
[----:B------:R-:W-:Y:S02]  /*153e0*/  IADD3 R188, P2, R108, R190, RZ ;  /* 0x000000be6cbc7210 */ /* 0x000fe40007f5e0ff */
[----:B------:R2:W-:Y:S02]  /*153f0*/  LDGSTS.E.BYPASS.LTC128B.128 [R224+0x900], [R108.64], !P4 ;  /* 0x009000006ce07fae */ /* 0x0005e4000e101d48 */
[----:B------:R-:W-:Y:S02]  /*15400*/  IADD3.X R189, R109, R110, RZ, P2, !PT ;  /* 0x0000006e6dbd7210 */ /* 0x000fe400017fe4ff */
[----:B------:R-:W-:Y:S01]  /*15410*/  IADD3 R156, P1, R188, R190, RZ ;  /* 0x000000bebc9c7210 */ /* 0x000fe20007f3e0ff */
[----:B------:R-:W-:Y:S03]  /*15420*/  HMMA.16816.F32.BF16 R80, R80, R158, RZ ;  /* 0x0000009e5050723c */ /* 0x000fe600000418ff */
[----:B------:R3:W-:Y:S01]  /*15430*/  LDGSTS.E.BYPASS.LTC128B.128 [R224+0x1100], [R188.64], !P4 ;  /* 0x01100000bce07fae */ /* 0x0007e2000e101d48 */
[----:B------:R-:W-:Y:S04]  /*15440*/  IADD3.X R157, R189, R110, RZ, P1, !PT ;  /* 0x0000006ebd9d7210 */ /* 0x000fe80000ffe4ff */
[-C--:B------:R-:W-:Y:S03]  /*15450*/  HMMA.16816.F32.BF16 R4, R160, R164.reuse, R4 ;  /* 0x000000a4a004723c */ /* 0x080fe60000041804 */
        /* <DEDUP_REMOVED lines=211> */
[----:B----4-:R-:W-:Y:S02]  /*16190*/  FMUL.FTZ R86, R112, R86 ;  /* 0x0000005670567220 */ /* 0x010fe40000410000 */
[----:B------:R-:W-:Y:S01]  /*161a0*/  FMUL.FTZ R2, R2, c[0x0][0x2d0] ;  /* 0x0000b40002027a20 */ /* 0x000fe20000410000 */
[----:B------:R2:W-:Y:S01]  /*161b0*/  MUFU.EX2 R193, R39 ;  /* 0x0000002700c17308 */ /* 0x0005e20000000800 */
[C---:B------:R-:W-:Y:S02]  /*161c0*/  FMUL.FTZ R87, R112.reuse, R87 ;  /* 0x0000005770577220 */ /* 0x040fe40000410000 */
[C---:B------:R-:W-:Y:S02]  /*161d0*/  FMUL.FTZ R98, R112.reuse, R98 ;  /* 0x0000006270627220 */ /* 0x040fe40000410000 */
[C---:B------:R-:W-:Y:S02]  /*161e0*/  FMUL.FTZ R99, R112.reuse, R99 ;  /* 0x0000006370637220 */ /* 0x040fe40000410000 */
[C---:B-----5:R-:W-:Y:S02]  /*161f0*/  FMUL.FTZ R38, R112.reuse, R150 ;  /* 0x0000009670267220 */ /* 0x060fe40000410000 */
        /* <DEDUP_REMOVED lines=118> */
[----:B---3--:R-:W-:Y:S01]  /*16960*/  FMUL.FTZ R32, R113, R144 ;  /* 0x0000009071207220 */ /* 0x008fe20000410000 */
[-C--:B------:R-:W-:Y:S01]  /*16970*/  @P0 IADD3.X R9, R11, R12.reuse, RZ, P3, !PT ;  /* 0x0000000c0b090210 */ /* 0x080fe20001ffe4ff */
[----:B------:R1:W-:Y:S01]  /*16980*/  MUFU.EX2 R207, R7 ;  /* 0x0000000700cf7308 */ /* 0x0003e20000000800 */
[----:B------:R3:W-:Y:S01]  /*16990*/  @P0 LDGSTS.E.BYPASS.LTC128B.128 [R224+0x2900], [R10.64], !P4 ;  /* 0x029000000ae00fae */ /* 0x0007e2000e101d48 */
[----:B------:R-:W-:Y:S01]  /*169a0*/  @P0 IADD3 R4, P2, R6, R5, RZ ;  /* 0x0000000506040210 */ /* 0x000fe20007f5e0ff */
[----:B-----5:R-:W-:Y:S02]  /*169b0*/  FFMA.FTZ R36, R49, c[0x0][0x2d0], -R161 ;  /* 0x0000b40031247a23 */ /* 0x020fe400000108a1 */
[----:B------:R-:W-:Y:S04]  /*169c0*/  FMUL.FTZ R49, R111, R153 ;  /* 0x000000996f317220 */ /* 0x000fe80000410000 */
[----:B------:R5:W-:Y:S01]  /*169d0*/  @P0 LDGSTS.E.BYPASS.LTC128B.128 [R224+0x3100], [R8.64], !P4 ;  /* 0x0310000008e00fae */ /* 0x000be2000e101d48 */
[----:B------:R2:W-:Y:S01]  /*169e0*/  MUFU.EX2 R195, R36 ;  /* 0x0000002400c37308 */ /* 0x0005e20000000800 */
[-C--:B-1----:R-:W-:Y:S02]  /*169f0*/  @P0 IADD3.X R7, R9, R12.reuse, RZ, P1, !PT ;  /* 0x0000000c09070210 */ /* 0x082fe40000ffe4ff */
[----:B---3--:R-:W-:Y:S04]  /*16a00*/  @P0 IADD3 R10, P1, R4, R5, RZ ;  /* 0x00000005040a0210 */ /* 0x008fe80007f3e0ff */
[----:B------:R1:W-:Y:S01]  /*16a10*/  @P0 LDGSTS.E.BYPASS.LTC128B.128 [R224+0x3900], [R6.64], !P4 ;  /* 0x0390000006e00fae */ /* 0x0003e2000e101d48 */
[----:B------:R-:W-:Y:S01]  /*16a20*/  @P0 IADD3.X R5, R7, R12, RZ, P2, !PT ;  /* 0x0000000c07050210 */ /* 0x000fe200017fe4ff */
[--C-:B------:R-:W-:Y:S02]  /*16a30*/  FFMA.FTZ R11, R23, c[0x0][0x2d0], -R160.reuse ;  /* 0x0000b400170b7a23 */ /* 0x100fe400000108a0 */
[----:B--2---:R-:W-:Y:S02]  /*16a40*/  FMUL.FTZ R36, R113, R148 ;  /* 0x0000009471247220 */ /* 0x004fe40000410000 */
[----:B------:R2:W-:Y:S01]  /*16a50*/  MUFU.EX2 R206, R11 ;  /* 0x0000000b00ce7308 */ /* 0x0005e20000000800 */
[----:B-----5:R-:W-:Y:S01]  /*16a60*/  FMUL.FTZ R8, R111, R120 ;  /* 0x000000786f087220 */ /* 0x020fe20000410000 */
[----:B------:R3:W-:Y:S01]  /*16a70*/  @P0 LDGSTS.E.BYPASS.LTC128B.128 [R224+0x4100], [R4.64], !P4 ;  /* 0x0410000004e00fae */ /* 0x0007e2000e101d48 */
[----:B------:R-:W-:Y:S01]  /*16a80*/  F2FP.BF16.PACK_AB R120, R227, R226 ;  /* 0x000000e2e378723e */ /* 0x000fe200000010ff */
[----:B------:R-:W-:Y:S01]  /*16a90*/  FMUL.FTZ R9, R111, R121 ;  /* 0x000000796f097220 */ /* 0x000fe20000410000 */
[----:B----4-:R-:W-:Y:S05]  /*16aa0*/  F2FP.BF16.PACK_AB R121, R168, R167 ;  /* 0x000000a7a879723e */ /* 0x010fea00000010ff */
[----:B------:R-:W-:Y:S01]  /*16ab0*/  MUFU.EX2 R148, R46 ;  /* 0x0000002e00947308 */ /* 0x000fe20000000800 */
[----:B-1----:R-:W-:Y:S02]  /*16ac0*/  FFMA.FTZ R6, R34, c[0x0][0x2d0], -R160 ;  /* 0x0000b40022067a23 */ /* 0x002fe400000108a0 */
[C---:B------:R-:W-:Y:S01]  /*16ad0*/  FMUL.FTZ R7, R112.reuse, R119 ;  /* 0x0000007770077220 */ /* 0x040fe20000410000 */
[----:B--2---:R-:W-:Y:S06]  /*16ae0*/  @P0 IADD3.X R11, R5, R12, RZ, P1, !PT ;  /* 0x0000000c050b0210 */ /* 0x004fec0000ffe4ff */
[----:B------:R1:W-:Y:S01]  /*16af0*/  MUFU.EX2 R204, R6 ;  /* 0x0000000600cc7308 */ /* 0x0003e20000000800 */
[----:B------:R-:W-:Y:S01]  /*16b00*/  F2FP.BF16.PACK_AB R119, R235, R234 ;  /* 0x000000eaeb77723e */ /* 0x000fe200000010ff */
[----:B------:R-:W-:Y:S02]  /*16b10*/  FFMA.FTZ R12, R29, c[0x0][0x2d0], -R162 ;  /* 0x0000b4001d0c7a23 */ /* 0x000fe400000108a2 */
[----:B---3--:R-:W-:Y:S01]  /*16b20*/  FFMA.FTZ R4, R35, c[0x0][0x2d0], -R160 ;  /* 0x0000b40023047a23 */ /* 0x008fe200000108a0 */
[----:B------:R2:W-:Y:S01]  /*16b30*/  @P0 LDGSTS.E.BYPASS.LTC128B.128 [R224+0x4900], [R10.64], !P4 ;  /* 0x049000000ae00fae */ /* 0x0005e2000e101d48 */
[----:B------:R-:W-:Y:S01]  /*16b40*/  FMUL.FTZ R5, R113, R117 ;  /* 0x0000007571057220 */ /* 0x000fe20000410000 */
[----:B------:R-:W-:Y:S01]  /*16b50*/  F2FP.BF16.PACK_AB R117, R233, R232 ;  /* 0x000000e8e975723e */ /* 0x000fe200000010ff */
[----:B------:R-:W-:Y:S02]  /*16b60*/  FMUL.FTZ R29, R111, R141 ;  /* 0x0000008d6f1d7220 */ /* 0x000fe40000410000 */
[----:B------:R3:W-:Y:S01]  /*16b70*/  MUFU.EX2 R205, R4 ;  /* 0x0000000400cd7308 */ /* 0x0007e20000000800 */
        /* <DEDUP_REMOVED lines=60> */
[----:B-----5:R-:W-:Y:S01]  /*16f40*/  F2FP.BF16.PACK_AB R120, R202, R199 ;  /* 0x000000c7ca78723e */ /* 0x020fe200000010ff */
[----:B------:R-:W-:Y:S01]  /*16f50*/  HMMA.16816.F32.BF16 R104, R116, R130, R104 ;  /* 0x000000827468723c */ /* 0x000fe20000041868 */
[----:B------:R-:W3:Y:S03]  /*16f60*/  LDSM.16.MT88.4 R128, [R212+0x800] ;  /* 0x00080000d480783b */ /* 0x000ee60000004200 */
[----:B--2---:R-:W-:Y:S02]  /*16f70*/  F2FP.BF16.PACK_AB R122, R201, R203 ;  /* 0x000000cbc97a723e */ /* 0x004fe400000010ff */
        /* <DEDUP_REMOVED lines=117> */
[----:B------:R3:W4:Y:S05]  /*176d0*/  MUFU.EX2 R64, R52 ;  /* 0x0000003400407308 */ /* 0x00072a0000000800 */
[-C--:B------:R-:W-:Y:S08]  /*176e0*/  HMMA.16816.F32.BF16 R84, R40, R56.reuse, R84 ;  /* 0x000000382854723c */ /* 0x080ff00000041854 */
[C---:B------:R-:W-:Y:S01]  /*176f0*/  HMMA.16816.F32.BF16 R88, R44.reuse, R56, R88 ;  /* 0x000000382c58723c */ /* 0x040fe20000041858 */
[----:B-1----:R-:W1:Y:S03]  /*17700*/  LDSM.16.MT88.4 R60, [R211+0x1800] ;  /* 0x00180000d33c783b */ /* 0x002e660000004200 */
[----:B--2---:R-:W-:Y:S04]  /*17710*/  F2FP.BF16.PACK_AB R153, R65, R66 ;  /* 0x000000424199723e */ /* 0x004fe800000010ff */
[-C--:B------:R-:W-:Y:S04]  /*17720*/  HMMA.16816.F32.BF16 R92, R44, R58.reuse, R92 ;  /* 0x0000003a2c5c723c */ /* 0x080fe8000004185c */
[--C-:B---3--:R-:W-:Y:S01]  /*17730*/  FFMA.FTZ R52, R78, c[0x0][0x2d0], -R3.reuse ;  /* 0x0000b4004e347a23 */ /* 0x108fe20000010803 */
[----:B----4-:R-:W-:Y:S01]  /*17740*/  F2FP.BF16.PACK_AB R154, R64, R67 ;  /* 0x00000043409a723e */ /* 0x010fe200000010ff */
[----:B------:R-:W-:Y:S02]  /*17750*/  FFMA.FTZ R3, R79, c[0x0][0x2d0], -R3 ;  /* 0x0000b4004f037a23 */ /* 0x000fe40000010803 */
        /* <DEDUP_REMOVED lines=27> */
[C---:B------:R-:W-:Y:S01]  /*17910*/  HMMA.16816.F32.BF16 R128, R40.reuse, R130, R16 ;  /* 0x000000822880723c */ /* 0x040fe20000041810 */
[----:B------:R-:W2:Y:S03]  /*17920*/  LDSM.16.MT88.4 R4, [R211+0x2000] ;  /* 0x00200000d304783b */ /* 0x000ea60000004200 */
        /* <DEDUP_REMOVED lines=80> */
[----:B------:R-:W-:Y:S01]  /*17e30*/  MOV R70, R2 ;  /* 0x0000000200467202 */ /* 0x000fe20000000f00 */
        /* <DEDUP_REMOVED lines=8> */
.L_x_3099:
[----:B------:R-:W-:Y:S02]  /*17ec0*/  MOV R11, 0x1f ;  /* 0x0000001f000b7802 */ /* 0x000fe40000000f00 */
[----:B------:R-:W-:Y:S01]  /*17ed0*/  MOV R10, 0xffffffff ;  /* 0xffffffff000a7802 */ /* 0x000fe20000000f00 */
[----:B------:R-:W-:Y:S05]  /*17ee0*/  BRA.DIV ~URZ, `(.L_x_3101) ;  /* 0x000052727f007947 */ /* 0x000fea000b800000 */
[----:B------:R-:W2:Y:S04]  /*17ef0*/  LDL R0, [R1] ;  /* 0x0000000001007983 */ /* 0x000ea80000100800 */
[----:B--2---:R1:W2:Y:S02]  /*17f00*/  SHFL.BFLY PT, R2, R0, 0x2, 0x1f ;  /* 0x0c401f0000027f89 */ /* 0x0042a400000e0000 */
.L_x_3187:
[----:B-1----:R-:W3:Y:S02]  /*17f10*/  LDL.LU R0, [R1] ;  /* 0x0000000001007983 */ /* 0x002ee40000300800 */
        /* <DEDUP_REMOVED lines=18> */
.L_x_3188:
        /* <DEDUP_REMOVED lines=14> */
[----:B------:R-:W-:Y:S01]  /*18120*/  @P2 MUFU.LG2 R7, R4 ;  /* 0x0000000400072308 */ /* 0x000fe20000000c00 */
[C---:B------:R-:W-:Y:S02]  /*18130*/  FMUL.FTZ R75, R0.reuse, R129 ;  /* 0x00000081004b7220 */ /* 0x040fe40000410000 */
[C---:B------:R-:W-:Y:S02]  /*18140*/  FMUL.FTZ R68, R0.reuse, R84 ;  /* 0x0000005400447220 */ /* 0x040fe40000410000 */
[C---:B------:R-:W-:Y:S01]  /*18150*/  FMUL.FTZ R69, R0.reuse, R85 ;  /* 0x0000005500457220 */ /* 0x040fe20000410000 */
[----:B--2---:R-:W-:Y:S01]  /*18160*/  CS2R R2, SRZ ;  /* 0x0000000000027805 */ /* 0x004fe2000001ff00 */
[C---:B------:R-:W-:Y:S02]  /*18170*/  FMUL.FTZ R72, R0.reuse, R116 ;  /* 0x0000007400487220 */ /* 0x040fe40000410000 */
[C---:B------:R-:W-:Y:S02]  /*18180*/  FMUL.FTZ R73, R0.reuse, R117 ;  /* 0x0000007500497220 */ /* 0x040fe40000410000 */
[C---:B------:R-:W-:Y:S01]  /*18190*/  FMUL.FTZ R76, R0.reuse, R132 ;  /* 0x00000084004c7220 */ /* 0x040fe20000410000 */
[----:B------:R1:W2:Y:S01]  /*181a0*/  @P2 MUFU.RCP R3, R4 ;  /* 0x0000000400032308 */ /* 0x0002a20000001000 */
        /* <DEDUP_REMOVED lines=9> */
[----:B-1----:R-:W-:Y:S01]  /*18240*/  @P2 MOV R4, 0x3f317218 ;  /* 0x3f31721800042802 */ /* 0x002fe20000000f00 */
[----:B------:R-:W-:Y:S02]  /*18250*/  FMUL.FTZ R65, R0, R105 ;  /* 0x0000006900417220 */ /* 0x000fe40000410000 */
[----:B------:R-:W1:Y:S01]  /*18260*/  @P1 MUFU.LG2 R0, R5 ;  /* 0x0000000500001308 */ /* 0x000e620000000c00 */
[C---:B--2---:R-:W-:Y:S02]  /*18270*/  FMUL.FTZ R96, R3.reuse, R118 ;  /* 0x0000007603607220 */ /* 0x044fe40000410000 */
[----:B------:R-:W-:Y:S02]  /*18280*/  FMUL.FTZ R97, R3, R119 ;  /* 0x0000007703617220 */ /* 0x000fe40000410000 */
[----:B------:R-:W-:Y:S02]  /*18290*/  @P2 FMUL.FTZ R8, R7, 0.69314718246459960938 ;  /* 0x3f31721807082820 */ /* 0x000fe40000410000 */
[----:B------:R-:W-:-:S02]  /*182a0*/  FMUL.FTZ R118, R3, R86 ;  /* 0x0000005603767220 */ /* 0x000fc40000410000 */
        /* <DEDUP_REMOVED lines=63> */
.L_x_3030:
        /* <DEDUP_REMOVED lines=19> */
.L_x_3104:
[----:B--2---:R-:W-:Y:S05]  /*187d0*/  BSYNC B0 ;  /* 0x0000000000007941 */ /* 0x004fea0003800000 */
.L_x_3103:
        /* <DEDUP_REMOVED lines=47> */
[----:B------:R-:W-:Y:S02]  /*18ad0*/  F2FP.BF16.PACK_AB R6, R97, R96 ;  /* 0x000000606106723e */ /* 0x000fe400000010ff */
[----:B------:R-:W-:Y:S02]  /*18ae0*/  ISETP.NE.U32.AND P0, PT, RZ, c[0x0][0x508], PT ;  /* 0x00014200ff007a0c */ /* 0x000fe40003f05070 */
        /* <DEDUP_REMOVED lines=26> */
[----:B------:R-:W-:-:S03]  /*18c90*/  ISETP.NE.AND.EX P1, PT, RZ, c[0x0][0x50c], PT, P0 ;  /* 0x00014300ff007a0c */ /* 0x000fc60003f25300 */
[----:B------:R3:W-:Y:S04]  /*18ca0*/  STS [R5+0x400], R8 ;  /* 0x0004000805007388 */ /* 0x0007e80000000800 */
        /* <DEDUP_REMOVED lines=61> */
.L_x_3107:
        /* <DEDUP_REMOVED lines=134> */
.L_x_3189:
[----:B------:R-:W-:Y:S05]  /*198e0*/  BRA.DIV ~URZ, `(.L_x_3110) ;  /* 0x00003bb27f007947 */ /* 0x000fea000b800000 */
[----:B------:R4:W2:Y:S02]  /*198f0*/  SHFL.IDX PT, R2, R7, RZ, 0x181f ;  /* 0x00181fff07027589 */ /* 0x0008a400000e0000 */
.L_x_3190:
        /* <DEDUP_REMOVED lines=8> */
.L_x_3191:
[----:B------:R-:W-:-:S04]  /*19980*/  IADD3 R3, R5, 0x10, RZ ;  /* 0x0000001005037810 */ /* 0x000fc80007ffe0ff */
[----:B------:R-:W-:-:S13]  /*19990*/  ISETP.GE.OR P0, PT, R3, R4, P2 ;  /* 0x000000040300720c */ /* 0x000fda0001706670 */
[----:B--2---:R-:W-:-:S04]  /*199a0*/  @!P0 LEA R2, P1, R0, R2, 0x1 ;  /* 0x0000000200028211 */ /* 0x004fc800078208ff */
[----:B------:R-:W-:-:S05]  /*199b0*/  @!P0 LEA.HI.X R3, R0, R8, R70, 0x1, P1 ;  /* 0x0000000800038211 */ /* 0x000fca00008f0c46 */
[----:B------:R2:W-:Y:S01]  /*199c0*/  @!P0 ST.E.128 [R2.64], R16 ;  /* 0x0000001002008985 */ /* 0x0005e2000c101d08 */
[----:B------:R-:W-:Y:S05]  /*199d0*/  BRA.DIV ~URZ, `(.L_x_3112) ;  /* 0x00003c027f007947 */ /* 0x000fea000b800000 */
[----:B------:R2:W3:Y:S02]  /*199e0*/  SHFL.IDX PT, R8, R6, 0x2, 0x181f ;  /* 0x00581f0006087f89 */ /* 0x0004e400000e0000 */
.L_x_3192:
[----:B------:R-:W-:Y:S05]  /*199f0*/  BRA.DIV ~URZ, `(.L_x_3113) ;  /* 0x00003c527f007947 */ /* 0x000fea000b800000 */
[----:B--2---:R2:W4:Y:S02]  /*19a00*/  SHFL.IDX PT, R2, R7, 0x2, 0x181f ;  /* 0x00581f0007027f89 */ /* 0x00452400000e0000 */
.L_x_3193:
        /* <DEDUP_REMOVED lines=8> */
.L_x_3194:
[----:B------:R-:W-:-:S04]  /*19a90*/  IADD3 R3, R5, 0x30, RZ ;  /* 0x0000003005037810 */ /* 0x000fc80007ffe0ff */
[----:B------:R-:W-:-:S13]  /*19aa0*/  ISETP.GE.OR P0, PT, R3, R4, P2 ;  /* 0x000000040300720c */ /* 0x000fda0001706670 */
[----:B---3--:R-:W-:-:S04]  /*19ab0*/  @!P0 LEA R2, P1, R0, R2, 0x1 ;  /* 0x0000000200028211 */ /* 0x008fc800078208ff */
[----:B--2---:R-:W-:-:S05]  /*19ac0*/  @!P0 LEA.HI.X R3, R0, R8, R70, 0x1, P1 ;  /* 0x0000000800038211 */ /* 0x004fca00008f0c46 */
[----:B-1----:R1:W-:Y:S01]  /*19ad0*/  @!P0 ST.E.128 [R2.64], R24 ;  /* 0x0000001802008985 */ /* 0x0023e2000c101d08 */
[----:B------:R-:W-:Y:S05]  /*19ae0*/  BRA.DIV ~URZ, `(.L_x_3115) ;  /* 0x00003ca27f007947 */ /* 0x000fea000b800000 */
[----:B------:R2:W3:Y:S02]  /*19af0*/  SHFL.IDX PT, R8, R6, 0x4, 0x181f ;  /* 0x00981f0006087f89 */ /* 0x0004e400000e0000 */
.L_x_3195:
[----:B------:R-:W-:Y:S05]  /*19b00*/  BRA.DIV ~URZ, `(.L_x_3116) ;  /* 0x00003cf27f007947 */ /* 0x000fea000b800000 */
[----:B-1----:R1:W2:Y:S02]  /*19b10*/  SHFL.IDX PT, R2, R7, 0x4, 0x181f ;  /* 0x00981f0007027f89 */ /* 0x0022a400000e0000 */
.L_x_3196:
        /* <DEDUP_REMOVED lines=8> */
.L_x_3197:
[----:B------:R-:W-:-:S04]  /*19ba0*/  IADD3 R3, R5, 0x50, RZ ;  /* 0x0000005005037810 */ /* 0x000fc80007ffe0ff */
[----:B------:R-:W-:-:S13]  /*19bb0*/  ISETP.GE.OR P0, PT, R3, R4, P2 ;  /* 0x000000040300720c */ /* 0x000fda0001706670 */
[----:B--2---:R-:W-:-:S04]  /*19bc0*/  @!P0 LEA R2, P1, R0, R2, 0x1 ;  /* 0x0000000200028211 */ /* 0x004fc800078208ff */
[----:B-1----:R-:W-:-:S05]  /*19bd0*/  @!P0 LEA.HI.X R3, R0, R8, R70, 0x1, P1 ;  /* 0x0000000800038211 */ /* 0x002fca00008f0c46 */
[----:B------:R1:W-:Y:S01]  /*19be0*/  @!P0 ST.E.128 [R2.64], R32 ;  /* 0x0000002002008985 */ /* 0x0003e2000c101d08 */
[----:B------:R-:W-:Y:S05]  /*19bf0*/  BRA.DIV ~URZ, `(.L_x_3118) ;  /* 0x00003d427f007947 */ /* 0x000fea000b800000 */
[----:B------:R2:W1:Y:S02]  /*19c00*/  SHFL.IDX PT, R8, R6, 0x6, 0x181f ;  /* 0x00d81f0006087f89 */ /* 0x00046400000e0000 */
.L_x_3198:
[----:B------:R-:W-:Y:S05]  /*19c10*/  BRA.DIV ~URZ, `(.L_x_3119) ;  /* 0x00003d927f007947 */ /* 0x000fea000b800000 */
[----:B-1----:R1:W2:Y:S02]  /*19c20*/  SHFL.IDX PT, R2, R7, 0x6, 0x181f ;  /* 0x00d81f0007027f89 */ /* 0x0022a400000e0000 */
.L_x_3199:
        /* <DEDUP_REMOVED lines=8> */
.L_x_3200:
[----:B------:R-:W-:-:S04]  /*19cb0*/  IADD3 R2, R5, 0x70, RZ ;  /* 0x0000007005027810 */ /* 0x000fc80007ffe0ff */
[----:B------:R-:W-:-:S13]  /*19cc0*/  ISETP.GE.OR P0, PT, R2, R4, P2 ;  /* 0x000000040200720c */ /* 0x000fda0001706670 */
[----:B------:R-:W-:Y:S05]  /*19cd0*/  @P0 BRA `(.L_x_3121) ;  /* 0x000018e000000947 */ /* 0x000fea0003800000 */
[----:B----4-:R-:W-:-:S04]  /*19ce0*/  LEA R2, P0, R0, R3, 0x1 ;  /* 0x0000000300027211 */ /* 0x010fc800078008ff */
[----:B---3--:R-:W-:-:S05]  /*19cf0*/  LEA.HI.X R3, R0, R6, R70, 0x1, P0 ;  /* 0x0000000600037211 */ /* 0x008fca00000f0c46 */
[----:B------:R3:W-:Y:S01]  /*19d00*/  ST.E.128 [R2.64], R40 ;  /* 0x0000002802007985 */ /* 0x0007e2000c101d08 */
[----:B------:R-:W-:Y:S05]  /*19d10*/  BRA `(.L_x_3121) ;  /* 0x000018a000007947 */ /* 0x000fea0003800000 */
.L_x_3108:
        /* <DEDUP_REMOVED lines=34> */
.L_x_3201:
[----:B------:R-:W-:Y:S05]  /*19f40*/  BRA.DIV ~URZ, `(.L_x_3123) ;  /* 0x00003c127f007947 */ /* 0x000fea000b800000 */
[----:B------:R3:W4:Y:S02]  /*19f50*/  SHFL.IDX PT, R2, R19, RZ, 0x1c1f ;  /* 0x001c1fff13027589 */ /* 0x00072400000e0000 */
.L_x_3202:
        /* <DEDUP_REMOVED lines=50> */
.L_x_3125:
[----:B------:R-:W-:Y:S05]  /*1a280*/  BSYNC B0 ;  /* 0x0000000000007941 */ /* 0x000fea0003800000 */
.L_x_3124:
[----:B------:R-:W-:Y:S05]  /*1a290*/  BRA.DIV ~URZ, `(.L_x_3126) ;  /* 0x000039327f007947 */ /* 0x000fea000b800000 */
[----:B--2---:R2:W1:Y:S04]  /*1a2a0*/  SHFL.IDX PT, R12, R13, 0x1, 0x1c1f ;  /* 0x003c1f000d0c7f89 */ /* 0x00446800000e0000 */
[----:B----4-:R2:W4:Y:S02]  /*1a2b0*/  SHFL.IDX PT, R2, R19, 0x1, 0x1c1f ;  /* 0x003c1f0013027f89 */ /* 0x01052400000e0000 */
.L_x_3203:
        /* <DEDUP_REMOVED lines=12> */
[----:B------:R-:W-:Y:S02]  /*1a380*/  @!P2 LEA R14, P1, R6, R2, 0x2 ;  /* 0x00000002060ea211 */ /* 0x000fe400078210ff */
        /* <DEDUP_REMOVED lines=22> */
.L_x_3128:
[----:B------:R-:W-:Y:S05]  /*1a4f0*/  BSYNC B0 ;  /* 0x0000000000007941 */ /* 0x000fea0003800000 */
.L_x_3127:
[----:B------:R-:W-:Y:S05]  /*1a500*/  BRA.DIV ~URZ, `(.L_x_3129) ;  /* 0x000037927f007947 */ /* 0x000fea000b800000 */
[----:B-1----:R1:W2:Y:S02]  /*1a510*/  SHFL.IDX PT, R12, R13, 0x2, 0x1c1f ;  /* 0x005c1f000d0c7f89 */ /* 0x0022a400000e0000 */
.L_x_3204:
[----:B------:R-:W-:Y:S05]  /*1a520*/  BRA.DIV ~URZ, `(.L_x_3130) ;  /* 0x000037e27f007947 */ /* 0x000fea000b800000 */
[----:B----4-:R4:W1:Y:S02]  /*1a530*/  SHFL.IDX PT, R2, R19, 0x2, 0x1c1f ;  /* 0x005c1f0013027f89 */ /* 0x01086400000e0000 */
.L_x_3205:
        /* <DEDUP_REMOVED lines=37> */
.L_x_3132:
[----:B------:R-:W-:Y:S05]  /*1a790*/  BSYNC B0 ;  /* 0x0000000000007941 */ /* 0x000fea0003800000 */
.L_x_3131:
[----:B------:R-:W-:Y:S05]  /*1a7a0*/  BRA.DIV ~URZ, `(.L_x_3133) ;  /* 0x000035d27f007947 */ /* 0x000fea000b800000 */
[----:B--2---:R2:W3:Y:S04]  /*1a7b0*/  SHFL.IDX PT, R12, R13, 0x3, 0x1c1f ;  /* 0x007c1f000d0c7f89 */ /* 0x0044e800000e0000 */
[----:B-1----:R2:W1:Y:S02]  /*1a7c0*/  SHFL.IDX PT, R2, R19, 0x3, 0x1c1f ;  /* 0x007c1f0013027f89 */ /* 0x00246400000e0000 */
.L_x_3206:
        /* <DEDUP_REMOVED lines=40> */
.L_x_3106:
        /* <DEDUP_REMOVED lines=21> */
.L_x_3134:
        /* <DEDUP_REMOVED lines=57> */
.L_x_3136:
[----:B------:R-:W-:Y:S05]  /*1af30*/  BSYNC B0 ;  /* 0x0000000000007941 */ /* 0x000fea0003800000 */
.L_x_3135:
        /* <DEDUP_REMOVED lines=38> */
.L_x_3207:
[----:B------:R-:W-:Y:S05]  /*1b1a0*/  BRA.DIV ~URZ, `(.L_x_3138) ;  /* 0x00002d127f007947 */ /* 0x000fea000b800000 */
[----:B------:R3:W4:Y:S02]  /*1b1b0*/  SHFL.IDX PT, R2, R7, RZ, 0x181f ;  /* 0x00181fff07027589 */ /* 0x00072400000e0000 */
.L_x_3208:
        /* <DEDUP_REMOVED lines=8> */
.L_x_3209:
[----:B------:R-:W-:-:S04]  /*1b240*/  IADD3 R3, R4, 0x10, RZ ;  /* 0x0000001004037810 */ /* 0x000fc80007ffe0ff */
[----:B------:R-:W-:-:S13]  /*1b250*/  ISETP.GE.OR P0, PT, R3, R5, P2 ;  /* 0x000000050300720c */ /* 0x000fda0001706670 */
[----:B--2---:R-:W-:-:S04]  /*1b260*/  @!P0 LEA R2, P1, R0, R2, 0x1 ;  /* 0x0000000200028211 */ /* 0x004fc800078208ff */
[----:B-1----:R-:W-:-:S05]  /*1b270*/  @!P0 LEA.HI.X R3, R0, R8, R70, 0x1, P1 ;  /* 0x0000000800038211 */ /* 0x002fca00008f0c46 */
[----:B------:R1:W-:Y:S01]  /*1b280*/  @!P0 ST.E.128 [R2.64], RZ ;  /* 0x000000ff02008985 */ /* 0x0003e2000c101d08 */
[----:B------:R-:W-:Y:S05]  /*1b290*/  BRA.DIV ~URZ, `(.L_x_3140) ;  /* 0x00002d627f007947 */ /* 0x000fea000b800000 */
[----:B------:R2:W1:Y:S02]  /*1b2a0*/  SHFL.IDX PT, R8, R6, 0x2, 0x181f ;  /* 0x00581f0006087f89 */ /* 0x00046400000e0000 */
.L_x_3210:
[----:B------:R-:W-:Y:S05]  /*1b2b0*/  BRA.DIV ~URZ, `(.L_x_3141) ;  /* 0x00002db27f007947 */ /* 0x000fea000b800000 */
[----:B-1----:R1:W2:Y:S02]  /*1b2c0*/  SHFL.IDX PT, R2, R7, 0x2, 0x181f ;  /* 0x00581f0007027f89 */ /* 0x0022a400000e0000 */
.L_x_3211:
        /* <DEDUP_REMOVED lines=8> */
.L_x_3212:
[----:B------:R-:W-:-:S04]  /*1b350*/  IADD3 R3, R4, 0x30, RZ ;  /* 0x0000003004037810 */ /* 0x000fc80007ffe0ff */
[----:B------:R-:W-:-:S13]  /*1b360*/  ISETP.GE.OR P0, PT, R3, R5, P2 ;  /* 0x000000050300720c */ /* 0x000fda0001706670 */
[----:B--2---:R-:W-:-:S04]  /*1b370*/  @!P0 LEA R2, P1, R0, R2, 0x1 ;  /* 0x0000000200028211 */ /* 0x004fc800078208ff */
[----:B------:R-:W-:-:S05]  /*1b380*/  @!P0 LEA.HI.X R3, R0, R8, R70, 0x1, P1 ;  /* 0x0000000800038211 */ /* 0x000fca00008f0c46 */
[----:B------:R2:W-:Y:S01]  /*1b390*/  @!P0 ST.E.128 [R2.64], RZ ;  /* 0x000000ff02008985 */ /* 0x0005e2000c101d08 */
[----:B------:R-:W-:Y:S05]  /*1b3a0*/  BRA.DIV ~URZ, `(.L_x_3143) ;  /* 0x00002e027f007947 */ /* 0x000fea000b800000 */
[----:B------:R1:W2:Y:S02]  /*1b3b0*/  SHFL.IDX PT, R8, R6, 0x4, 0x181f ;  /* 0x00981f0006087f89 */ /* 0x0002a400000e0000 */
.L_x_3213:
[----:B------:R-:W-:Y:S05]  /*1b3c0*/  BRA.DIV ~URZ, `(.L_x_3144) ;  /* 0x00002e527f007947 */ /* 0x000fea000b800000 */
[----:B--2---:R2:W1:Y:S02]  /*1b3d0*/  SHFL.IDX PT, R2, R7, 0x4, 0x181f ;  /* 0x00981f0007027f89 */ /* 0x00446400000e0000 */
.L_x_3214:
        /* <DEDUP_REMOVED lines=8> */
.L_x_3215:
[----:B------:R-:W-:-:S04]  /*1b460*/  IADD3 R3, R4, 0x50, RZ ;  /* 0x0000005004037810 */ /* 0x000fc80007ffe0ff */
[----:B------:R-:W-:-:S13]  /*1b470*/  ISETP.GE.OR P0, PT, R3, R5, P2 ;  /* 0x000000050300720c */ /* 0x000fda0001706670 */
[----:B---3--:R-:W-:-:S04]  /*1b480*/  @!P0 LEA R2, P1, R0, R2, 0x1 ;  /* 0x0000000200028211 */ /* 0x008fc800078208ff */
[----:B--2---:R-:W-:-:S05]  /*1b490*/  @!P0 LEA.HI.X R3, R0, R8, R70, 0x1, P1 ;  /* 0x0000000800038211 */ /* 0x004fca00008f0c46 */
[----:B------:R2:W-:Y:S01]  /*1b4a0*/  @!P0 ST.E.128 [R2.64], RZ ;  /* 0x000000ff02008985 */ /* 0x0005e2000c101d08 */
[----:B------:R-:W-:Y:S05]  /*1b4b0*/  BRA.DIV ~URZ, `(.L_x_3146) ;  /* 0x00002ea27f007947 */ /* 0x000fea000b800000 */
[----:B------:R3:W1:Y:S02]  /*1b4c0*/  SHFL.IDX PT, R8, R6, 0x6, 0x181f ;  /* 0x00d81f0006087f89 */ /* 0x00066400000e0000 */
.L_x_3216:
[----:B------:R-:W-:Y:S05]  /*1b4d0*/  BRA.DIV ~URZ, `(.L_x_3147) ;  /* 0x00002ef27f007947 */ /* 0x000fea000b800000 */
[----:B--2---:R2:W3:Y:S02]  /*1b4e0*/  SHFL.IDX PT, R2, R7, 0x6, 0x181f ;  /* 0x00d81f0007027f89 */ /* 0x0044e400000e0000 */
.L_x_3217:
        /* <DEDUP_REMOVED lines=8> */
.L_x_3218:
[----:B------:R-:W-:-:S04]  /*1b570*/  IADD3 R4, R4, 0x70, RZ ;  /* 0x0000007004047810 */ /* 0x000fc80007ffe0ff */
[----:B------:R-:W-:-:S13]  /*1b580*/  ISETP.GE.OR P0, PT, R4, R5, P2 ;  /* 0x000000050400720c */ /* 0x000fda0001706670 */
[----:B----4-:R-:W-:-:S04]  /*1b590*/  @!P0 LEA R2, P1, R0, R2, 0x1 ;  /* 0x0000000200028211 */ /* 0x010fc800078208ff */
[----:B---3--:R-:W-:-:S05]  /*1b5a0*/  @!P0 LEA.HI.X R3, R0, R6, R70, 0x1, P1 ;  /* 0x0000000600038211 */ /* 0x008fca00008f0c46 */
[----:B------:R3:W-:Y:S04]  /*1b5b0*/  @!P0 ST.E.128 [R2.64], RZ ;  /* 0x000000ff02008985 */ /* 0x0007e8000c101d08 */
.L_x_3121:
[----:B------:R-:W-:Y:S05]  /*1b5c0*/  BSYNC B1 ;  /* 0x0000000000017941 */ /* 0x000fea0003800000 */
.L_x_3105:
        /* <DEDUP_REMOVED lines=15> */
.L_x_3219:
[----:B------:R-:W-:Y:S05]  /*1b6c0*/  BRA.DIV ~URZ, `(.L_x_3151) ;  /* 0x00002eb27f007947 */ /* 0x000fea000b800000 */
[----:B------:R3:W1:Y:S02]  /*1b6d0*/  SHFL.IDX PT, R8, R45, 0x1, 0x1f ;  /* 0x00201f002d087f89 */ /* 0x00066400000e0000 */
.L_x_3220:
        /* <DEDUP_REMOVED lines=19> */
.L_x_3221:
        /* <DEDUP_REMOVED lines=16> */
.L_x_3222:
[----:B----4-:R-:W-:Y:S01]  /*1b910*/  IMAD R0, R0, c[0x0][0x538], RZ ;  /* 0x00014e0000007a24 */ /* 0x010fe200078e02ff */
[----:B------:R-:W-:Y:S04]  /*1b920*/  BSSY B1, `(.L_x_3154) ;  /* 0x00000ce000017945 */ /* 0x000fe80003800000 */
[----:B-1----:R-:W-:-:S04]  /*1b930*/  IADD3 R8, R0, R8, RZ ;  /* 0x0000000800087210 */ /* 0x002fc80007ffe0ff */
[----:B--2---:R-:W-:-:S13]  /*1b940*/  ISETP.GT.AND P0, PT, R8, R9, PT ;  /* 0x000000090800720c */ /* 0x004fda0003f04270 */
[----:B------:R-:W-:Y:S05]  /*1b950*/  @P0 BRA `(.L_x_3155) ;  /* 0x0000025000000947 */ /* 0x000fea0003800000 */
.L_x_3159:
        /* <DEDUP_REMOVED lines=17> */
.L_x_3223:
        /* <DEDUP_REMOVED lines=16> */
.L_x_3224:
[----:B--2---:R-:W-:-:S05]  /*1bb70*/  IMAD R0, R0, c[0x0][0x538], RZ ;  /* 0x00014e0000007a24 */ /* 0x004fca00078e02ff */
[----:B------:R-:W-:-:S04]  /*1bb80*/  IADD3 R8, R0, R8, RZ ;  /* 0x0000000800087210 */ /* 0x000fc80007ffe0ff */
[----:B------:R-:W-:-:S13]  /*1bb90*/  ISETP.GT.AND P0, PT, R8, R9, PT ;  /* 0x000000090800720c */ /* 0x000fda0003f04270 */
[----:B-1----:R-:W-:Y:S05]  /*1bba0*/  @!P0 BRA `(.L_x_3159) ;  /* 0xfffffdb000008947 */ /* 0x002fea000383ffff */
.L_x_3155:
[----:B------:R-:W-:-:S05]  /*1bbb0*/  IADD3 R8, -R0, R8, RZ ;  /* 0x0000000800087210 */ /* 0x000fca0007ffe1ff */
[----:B------:R-:W-:-:S05]  /*1bbc0*/  IMAD R0, R4, c[0x0][0x538], R8 ;  /* 0x00014e0004007a24 */ /* 0x000fca00078e0208 */
[----:B------:R-:W-:Y:S01]  /*1bbd0*/  ISETP.GT.AND P0, PT, R0, R9, PT ;  /* 0x000000090000720c */ /* 0x000fe20003f04270 */
[----:B------:R-:W-:-:S12]  /*1bbe0*/  BRA.DIV ~URZ, `(.L_x_3160) ;  /* 0x00002df27f007947 */ /* 0x000fd8000b800000 */
[----:B------:R-:W-:-:S03]  /*1bbf0*/  VOTE.ANY R5, PT, !P0 ;  /* 0x0000000000057806 */ /* 0x000fc600040e0100 */
.L_x_3225:
[----:B------:R-:W2:Y:S01]  /*1bc00*/  LDL.LU R2, [R1+0x4c] ;  /* 0x00004c0001027983 */ /* 0x000ea20000300800 */
[----:B------:R-:W2:Y:S02]  /*1bc10*/  POPC R0, R5 ;  /* 0x0000000500007309 */ /* 0x000ea40000000000 */
[----:B--2---:R-:W-:-:S05]  /*1bc20*/  IADD3 R2, R0, R2, RZ ;  /* 0x0000000200027210 */ /* 0x004fca0007ffe0ff */
[----:B------:R1:W-:Y:S01]  /*1bc30*/  STL [R1+0x4c], R2 ;  /* 0x00004c0201007387 */ /* 0x0003e20000100800 */
[----:B------:R-:W-:Y:S05]  /*1bc40*/  BRA.DIV ~URZ, `(.L_x_3161) ;  /* 0x00002de27f007947 */ /* 0x000fea000b800000 */
[----:B------:R2:W4:Y:S04]  /*1bc50*/  SHFL.IDX PT, R12, R6, R0, 0x1f ;  /* 0x00001f00060c7589 */ /* 0x00052800000e0000 */
[----:B------:R2:W1:Y:S02]  /*1bc60*/  SHFL.IDX PT, R7, R7, R0, 0x1f ;  /* 0x00001f0007077589 */ /* 0x00046400000e0000 */
.L_x_3226:
[----:B------:R-:W-:Y:S01]  /*1bc70*/  ISETP.NE.AND P0, PT, R5, RZ, PT ;  /* 0x000000ff0500720c */ /* 0x000fe20003f05270 */
[----:B------:R-:W-:-:S12]  /*1bc80*/  BSSY B0, `(.L_x_3162) ;  /* 0x0000005000007945 */ /* 0x000fd80003800000 */
[----:B------:R-:W-:Y:S05]  /*1bc90*/  @!P0 BRA `(.L_x_3163) ;  /* 0x0000003000008947 */ /* 0x000fea0003800000 */
[----:B--2---:R-:W-:Y:S01]  /*1bca0*/  IADD3 R0, R0, -0x1, RZ ;  /* 0xffffffff00007810 */ /* 0x004fe20007ffe0ff */
[----:B------:R-:W-:Y:S05]  /*1bcb0*/  BRA.DIV ~URZ, `(.L_x_3164) ;  /* 0x00002e427f007947 */ /* 0x000fea000b800000 */
[----:B------:R2:W3:Y:S02]  /*1bcc0*/  SHFL.IDX PT, R13, R4, R0, 0x1f ;  /* 0x00001f00040d7589 */ /* 0x0004e400000e0000 */
.L_x_3163:
[----:B------:R-:W-:Y:S05]  /*1bcd0*/  BSYNC B0 ;  /* 0x0000000000007941 */ /* 0x000fea0003800000 */
.L_x_3162:
        /* <DEDUP_REMOVED lines=68> */
.L_x_3166:
        /* <DEDUP_REMOVED lines=68> */
.L_x_3167:
[----:B------:R-:W-:Y:S05]  /*1c560*/  BSYNC B0 ;  /* 0x0000000000007941 */ /* 0x000fea0003800000 */
.L_x_3165:
[----:B------:R-:W-:-:S04]  /*1c570*/  LOP3.LUT R2, RZ, R2, RZ, 0x33, !PT ;  /* 0x00000002ff027212 */ /* 0x000fc800078e33ff */
[----:B-1----:R-:W-:-:S05]  /*1c580*/  IADD3 R0, R2, R12, RZ ;  /* 0x0000000c02007210 */ /* 0x002fca0007ffe0ff */
[----:B------:R1:W-:Y:S01]  /*1c590*/  STL [R1+0x44], R0 ;  /* 0x0000440001007387 */ /* 0x0003e20000100800 */
[----:B------:R-:W-:Y:S05]  /*1c5a0*/  BRA `(.L_x_3168) ;  /* 0x0000005000007947 */ /* 0x000fea0003800000 */
.L_x_3156:
[----:B------:R-:W-:Y:S01]  /*1c5b0*/  MOV R0, c[0x0][0x53c] ;  /* 0x00014f0000007a02 */ /* 0x000fe20000000f00 */
[----:B------:R1:W-:Y:S04]  /*1c5c0*/  STL [R1+0x40], R9 ;  /* 0x0000400901007387 */ /* 0x0003e80000100800 */
[----:B------:R1:W-:Y:S04]  /*1c5d0*/  STL [R1+0x44], RZ ;  /* 0x000044ff01007387 */ /* 0x0003e80000100800 */
[----:B------:R1:W-:Y:S04]  /*1c5e0*/  STL [R1+0x48], RZ ;  /* 0x000048ff01007387 */ /* 0x0003e80000100800 */
[----:B------:R1:W-:Y:S02]  /*1c5f0*/  STL [R1+0x4c], R0 ;  /* 0x00004c0001007387 */ /* 0x0003e40000100800 */
.L_x_3168:
[----:B------:R-:W-:Y:S05]  /*1c600*/  BSYNC B1 ;  /* 0x0000000000017941 */ /* 0x000fea0003800000 */
.L_x_3154:
        /* <DEDUP_REMOVED lines=9> */
.L_x_3149:
[----:B-1----:R-:W3:Y:S02]  /*1c6a0*/  LDL R0, [R1+0x4c] ;  /* 0x00004c0001007983 */ /* 0x002ee40000100800 */
[----:B---3--:R-:W-:-:S13]  /*1c6b0*/  ISETP.GE.AND P0, PT, R0, c[0x0][0x53c], PT ;  /* 0x00014f0000007a0c */ /* 0x008fda0003f06270 */
[----:B--2-4-:R-:W-:Y:S01]  /*1c6c0*/  @P0 CALL.REL.NOINC `(.L_x_3169) ;  /* 0x0000001000000944 */ /* 0x014fe20003c00000 */
[----:B------:R-:W-:Y:S05]  /*1c6d0*/  BRA `(.L_x_3170) ;  /* 0xfffe501000007947 */ /* 0x000fea000383ffff */
.L_x_3169:
[----:B------:R-:W-:Y:S05]  /*1c6e0*/  EXIT ;  /* 0x000000000000794d */ /* 0x000fea0003800000 */
.L_x_2975:
[----:B------:R-:W-:Y:S01]  /*1c6f0*/  IMAD.MOV.U32 R0, RZ, RZ, R5 ;  /* 0x000000ffff007224 */ /* 0x000fe200078e0005 */
[----:B------:R-:W-:Y:S02]  /*1c700*/  MOV R2, 0x1 ;  /* 0x0000000100027802 */ /* 0x000fe40000000f00 */
[----:B------:R-:W-:Y:S02]  /*1c710*/  MOV R3, 0x1c730 ;  /* 0x0001c73000037802 */ /* 0x000fe40000000f00 */
[----:B------:R-:W-:Y:S05]  /*1c720*/  CALL.REL.NOINC `($__internal_50_$__cuda_sm70_shflsync_up_p) ;  /* 0x000024e000007944 */ /* 0x000fea0003c00000 */
[----:B------:R-:W-:Y:S01]  /*1c730*/  MOV R0, R4 ;  /* 0x0000000400007202 */ /* 0x000fe20000000f00 */
[----:B------:R-:W-:Y:S05]  /*1c740*/  BRA `(.L_x_3171) ;  /* 0xfffe3d1000007947 */ /* 0x000fea000383ffff */
.L_x_2976:
[----:B------:R-:W-:Y:S01]  /*1c750*/  IMAD.MOV.U32 R0, RZ, RZ, R5 ;  /* 0x000000ffff007224 */ /* 0x000fe200078e0005 */
[----:B------:R-:W-:Y:S02]  /*1c760*/  MOV R2, 0x2 ;  /* 0x0000000200027802 */ /* 0x000fe40000000f00 */
[----:B------:R-:W-:Y:S02]  /*1c770*/  MOV R3, 0x1c790 ;  /* 0x0001c79000037802 */ /* 0x000fe40000000f00 */
[----:B------:R-:W-:Y:S05]  /*1c780*/  CALL.REL.NOINC `($__internal_50_$__cuda_sm70_shflsync_up_p) ;  /* 0x0000248000007944 */ /* 0x000fea0003c00000 */
[----:B------:R-:W-:Y:S01]  /*1c790*/  SEL R0, R4, RZ, P4 ;  /* 0x000000ff04007207 */ /* 0x000fe20002000000 */
[----:B------:R-:W-:Y:S01]  /*1c7a0*/  IMAD.MOV.U32 R2, RZ, RZ, 0x4 ;  /* 0x00000004ff027424 */ /* 0x000fe200078e00ff */
[----:B------:R-:W-:-:S03]  /*1c7b0*/  MOV R3, 0x1c7e0 ;  /* 0x0001c7e000037802 */ /* 0x000fc60000000f00 */
[----:B------:R-:W-:Y:S02]  /*1c7c0*/  IMAD.IADD R0, R5, 0x1, R0 ;  /* 0x0000000105007824 */ /* 0x000fe400078e0200 */
        /* <DEDUP_REMOVED lines=13> */
[----:B------:R-:W-:Y:S02]  /*1c8a0*/  MOV R3, 0x1f ;  /* 0x0000001f00037802 */ /* 0x000fe40000000f00 */
[----:B------:R-:W-:Y:S01]  /*1c8b0*/  MOV R2, 0x1c8f0 ;  /* 0x0001c8f000027802 */ /* 0x000fe20000000f00 */
[----:B------:R-:W-:-:S04]  /*1c8c0*/  IMAD.IADD R4, R0, 0x1, R4 ;  /* 0x0000000100047824 */ /* 0x000fc800078e0204 */
[----:B------:R-:W-:Y:S02]  /*1c8d0*/  IMAD.MOV.U32 R11, RZ, RZ, R4 ;  /* 0x000000ffff0b7224 */ /* 0x000fe400078e0004 */
[----:B------:R-:W-:Y:S05]  /*1c8e0*/  CALL.REL.NOINC `($__internal_49_$__cuda_sm70_shflsync_idx_p) ;  /* 0x000022d000007944 */ /* 0x000fea0003c00000 */
[----:B------:R-:W-:Y:S01]  /*1c8f0*/  MOV R0, R10 ;  /* 0x0000000a00007202 */ /* 0x000fe20000000f00 */
[----:B------:R-:W-:Y:S05]  /*1c900*/  BRA `(.L_x_3172) ;  /* 0xfffe3c5000007947 */ /* 0x000fea000383ffff */
.L_x_2978:
[----:B------:R-:W-:Y:S02]  /*1c910*/  SEL R0, RZ, 0x1, P0 ;  /* 0x00000001ff007807 */ /* 0x000fe40000000000 */
[----:B------:R-:W-:Y:S02]  /*1c920*/  MOV R2, 0x1c940 ;  /* 0x0001c94000027802 */ /* 0x000fe40000000f00 */
[----:B------:R-:W-:Y:S05]  /*1c930*/  CALL.REL.NOINC `($__internal_51_$__cuda_sm70_votesync_ballot) ;  /* 0x0000234000007944 */ /* 0x000fea0003c00000 */
[----:B------:R-:W-:Y:S01]  /*1c940*/  MOV R6, R0 ;  /* 0x0000000000067202 */ /* 0x000fe20000000f00 */
[----:B------:R-:W-:Y:S05]  /*1c950*/  BRA `(.L_x_3173) ;  /* 0xfffe3c9000007947 */ /* 0x000fea000383ffff */
.L_x_2979:
[----:B------:R-:W-:Y:S01]  /*1c960*/  IMAD.MOV.U32 R11, RZ, RZ, R9 ;  /* 0x000000ffff0b7224 */ /* 0x000fe200078e0009 */
[----:B------:R-:W-:Y:S01]  /*1c970*/  MOV R10, R0 ;  /* 0x00000000000a7202 */ /* 0x000fe20000000f00 */
[----:B------:R-:W-:Y:S01]  /*1c980*/  IMAD.MOV.U32 R3, RZ, RZ, 0x1f ;  /* 0x0000001fff037424 */ /* 0x000fe200078e00ff */
[----:B-1----:R-:W-:Y:S02]  /*1c990*/  MOV R2, 0x1c9b0 ;  /* 0x0001c9b000027802 */ /* 0x002fe40000000f00 */
[----:B------:R-:W-:Y:S05]  /*1c9a0*/  CALL.REL.NOINC `($__internal_49_$__cuda_sm70_shflsync_idx_p) ;  /* 0x0000221000007944 */ /* 0x000fea0003c00000 */
[----:B------:R-:W-:Y:S01]  /*1c9b0*/  IMAD.MOV.U32 R13, RZ, RZ, R10 ;  /* 0x000000ffff0d7224 */ /* 0x000fe200078e000a */
[----:B------:R-:W-:Y:S01]  /*1c9c0*/  MOV R11, R8 ;  /* 0x00000008000b7202 */ /* 0x000fe20000000f00 */
[----:B------:R-:W-:Y:S01]  /*1c9d0*/  IMAD.MOV.U32 R5, RZ, RZ, RZ ;  /* 0x000000ffff057224 */ /* 0x000fe200078e00ff */
[----:B------:R-:W-:Y:S01]  /*1c9e0*/  MOV R10, R0 ;  /* 0x00000000000a7202 */ /* 0x000fe20000000f00 */
[----:B------:R-:W-:Y:S01]  /*1c9f0*/  IMAD.MOV.U32 R3, RZ, RZ, 0x1f ;  /* 0x0000001fff037424 */ /* 0x000fe200078e00ff */
[----:B------:R-:W-:-:S02]  /*1ca00*/  MOV R2, 0x1ca20 ;  /* 0x0001ca2000027802 */ /* 0x000fc40000000f00 */
[----:B------:R-:W-:Y:S05]  /*1ca10*/  CALL.REL.NOINC `($__internal_49_$__cuda_sm70_shflsync_idx_p) ;  /* 0x000021a000007944 */ /* 0x000fea0003c00000 */
[----:B------:R-:W-:Y:S01]  /*1ca20*/  MOV R9, R10 ;  /* 0x0000000a00097202 */ /* 0x000fe20000000f00 */
[----:B------:R-:W-:Y:S05]  /*1ca30*/  BRA `(.L_x_3174) ;  /* 0xfffe3c2000007947 */ /* 0x000fea000383ffff */
.L_x_2982:
[----:B------:R-:W-:Y:S01]  /*1ca40*/  IMAD.MOV.U32 R11, RZ, RZ, R4 ;  /* 0x000000ffff0b7224 */ /* 0x000fe200078e0004 */
[----:B------:R-:W-:-:S02]  /*1ca50*/  MOV R3, 0x1f ;  /* 0x0000001f00037802 */ /* 0x000fc40000000f00 */
[----:B-1----:R-:W-:Y:S02]  /*1ca60*/  MOV R2, 0x1ca80 ;  /* 0x0001ca8000027802 */ /* 0x002fe40000000f00 */
[----:B--234-:R-:W-:Y:S05]  /*1ca70*/  CALL.REL.NOINC `($__internal_49_$__cuda_sm70_shflsync_idx_p) ;  /* 0x0000214000007944 */ /* 0x01cfea0003c00000 */
[----:B------:R-:W-:Y:S01]  /*1ca80*/  MOV R5, R10 ;  /* 0x0000000a00057202 */ /* 0x000fe20000000f00 */
[----:B------:R-:W-:Y:S05]  /*1ca90*/  BRA `(.L_x_2981) ;  /* 0xfffe3c2000007947 */ /* 0x000fea000383ffff */
.L_x_3031:
[----:B------:R-:W-:Y:S01]  /*1caa0*/  IMAD.MOV.U32 R11, RZ, RZ, R5 ;  /* 0x000000ffff0b7224 */ /* 0x000fe200078e0005 */
[----:B------:R-:W-:Y:S01]  /*1cab0*/  MOV R10, RZ ;  /* 0x000000ff000a7202 */ /* 0x000fe20000000f00 */
[----:B------:R-:W-:Y:S01]  /*1cac0*/  IMAD.MOV.U32 R3, RZ, RZ, 0x181f ;  /* 0x0000181fff037424 */ /* 0x000fe200078e00ff */
[----:B-1----:R-:W-:Y:S02]  /*1cad0*/  MOV R2, 0x1caf0 ;  /* 0x0001caf000027802 */ /* 0x002fe40000000f00 */
[----:B-----5:R-:W-:Y:S05]  /*1cae0*/  CALL.REL.NOINC `($__internal_49_$__cuda_sm70_shflsync_idx_p) ;  /* 0x000020d000007944 */ /* 0x020fea0003c00000 */
[----:B------:R-:W-:Y:S01]  /*1caf0*/  MOV R7, R10 ;  /* 0x0000000a00077202 */ /* 0x000fe20000000f00 */
[----:B------:R-:W-:Y:S05]  /*1cb00*/  BRA `(.L_x_3175) ;  /* 0xfffeb84000007947 */ /* 0x000fea000383ffff */
.L_x_3032:
[----:B------:R-:W-:Y:S01]  /*1cb10*/  IMAD.MOV.U32 R11, RZ, RZ, R6 ;  /* 0x000000ffff0b7224 */ /* 0x000fe200078e0006 */
[----:B------:R-:W-:Y:S01]  /*1cb20*/  MOV R10, RZ ;  /* 0x000000ff000a7202 */ /* 0x000fe20000000f00 */
[----:B------:R-:W-:Y:S01]  /*1cb30*/  IMAD.MOV.U32 R3, RZ, RZ, 0x181f ;  /* 0x0000181fff037424 */ /* 0x000fe200078e00ff */
[----:B-1----:R-:W-:Y:S02]  /*1cb40*/  MOV R2, 0x1cb60 ;  /* 0x0001cb6000027802 */ /* 0x002fe40000000f00 */
[----:B--23-5:R-:W-:Y:S05]  /*1cb50*/  CALL.REL.NOINC `($__internal_49_$__cuda_sm70_shflsync_idx_p) ;  /* 0x0000206000007944 */ /* 0x02cfea0003c00000 */
[----:B------:R-:W-:Y:S01]  /*1cb60*/  MOV R2, R10 ;  /* 0x0000000a00027202 */ /* 0x000fe20000000f00 */
[----:B------:R-:W-:Y:S05]  /*1cb70*/  BRA `(.L_x_3176) ;  /* 0xfffeb7f000007947 */ /* 0x000fea000383ffff */
.L_x_3035:
[----:B------:R-:W-:Y:S01]  /*1cb80*/  IMAD.MOV.U32 R11, RZ, RZ, R5 ;  /* 0x000000ffff0b7224 */ /* 0x000fe200078e0005 */
[----:B------:R-:W-:Y:S01]  /*1cb90*/  MOV R10, 0x1 ;  /* 0x00000001000a7802 */ /* 0x000fe20000000f00 */
[----:B--2---:R-:W-:Y:S01]  /*1cba0*/  IMAD.MOV.U32 R3, RZ, RZ, 0x181f ;  /* 0x0000181fff037424 */ /* 0x004fe200078e00ff */
[----:B----4-:R-:W-:-:S02]  /*1cbb0*/  MOV R2, 0x1cbd0 ;  /* 0x0001cbd000027802 */ /* 0x010fc40000000f00 */
[----:B-1-3-5:R-:W-:Y:S05]  /*1cbc0*/  CALL.REL.NOINC `($__internal_49_$__cuda_sm70_shflsync_idx_p) ;  /* 0x00001ff000007944 */ /* 0x02afea0003c00000 */
[----:B------:R-:W-:Y:S01]  /*1cbd0*/  IMAD.MOV.U32 R7, RZ, RZ, R10 ;  /* 0x000000ffff077224 */ /* 0x000fe200078e000a */
[----:B------:R-:W-:Y:S01]  /*1cbe0*/  MOV R10, 0x1 ;  /* 0x00000001000a7802 */ /* 0x000fe20000000f00 */
[----:B------:R-:W-:Y:S01]  /*1cbf0*/  IMAD.MOV.U32 R11, RZ, RZ, R6 ;  /* 0x000000ffff0b7224 */ /* 0x000fe200078e0006 */
[----:B------:R-:W-:-:S02]  /*1cc00*/  MOV R3, 0x181f ;  /* 0x0000181f00037802 */ /* 0x000fc40000000f00 */
[----:B------:R-:W-:Y:S02]  /*1cc10*/  MOV R2, 0x1cc30 ;  /* 0x0001cc3000027802 */ /* 0x000fe40000000f00 */
[----:B------:R-:W-:Y:S05]  /*1cc20*/  CALL.REL.NOINC `($__internal_49_$__cuda_sm70_shflsync_idx_p) ;  /* 0x00001f9000007944 */ /* 0x000fea0003c00000 */
[----:B------:R-:W-:Y:S01]  /*1cc30*/  MOV R2, R10 ;  /* 0x0000000a00027202 */ /* 0x000fe20000000f00 */
[----:B------:R-:W-:Y:S05]  /*1cc40*/  BRA `(.L_x_3177) ;  /* 0xfffeb81000007947 */ /* 0x000fea000383ffff */
.L_x_3038:
[----:B------:R-:W-:Y:S01]  /*1cc50*/  IMAD.MOV.U32 R11, RZ, RZ, R5 ;  /* 0x000000ffff0b7224 */ /* 0x000fe200078e0005 */
[----:B------:R-:W-:Y:S01]  /*1cc60*/  MOV R10, 0x2 ;  /* 0x00000002000a7802 */ /* 0x000fe20000000f00 */
[----:B-1----:R-:W-:Y:S01]  /*1cc70*/  IMAD.MOV.U32 R3, RZ, RZ, 0x181f ;  /* 0x0000181fff037424 */ /* 0x002fe200078e00ff */
[----:B--2---:R-:W-:Y:S02]  /*1cc80*/  MOV R2, 0x1cca0 ;  /* 0x0001cca000027802 */ /* 0x004fe40000000f00 */
[----:B---3-5:R-:W-:Y:S05]  /*1cc90*/  CALL.REL.NOINC `($__internal_49_$__cuda_sm70_shflsync_idx_p) ;  /* 0x00001f2000007944 */ /* 0x028fea0003c00000 */
[----:B------:R-:W-:Y:S01]  /*1cca0*/  MOV R7, R10 ;  /* 0x0000000a00077202 */ /* 0x000fe20000000f00 */
[----:B------:R-:W-:Y:S05]  /*1ccb0*/  BRA `(.L_x_3178) ;  /* 0xfffeb87000007947 */ /* 0x000fea000383ffff */
.L_x_3039:
[----:B------:R-:W-:Y:S01]  /*1ccc0*/  IMAD.MOV.U32 R11, RZ, RZ, R6 ;  /* 0x000000ffff0b7224 */ /* 0x000fe200078e0006 */
[----:B------:R-:W-:Y:S01]  /*1ccd0*/  MOV R10, 0x2 ;  /* 0x00000002000a7802 */ /* 0x000fe20000000f00 */
[----:B------:R-:W-:Y:S01]  /*1cce0*/  IMAD.MOV.U32 R3, RZ, RZ, 0x181f ;  /* 0x0000181fff037424 */ /* 0x000fe200078e00ff */
[----:B--2---:R-:W-:Y:S02]  /*1ccf0*/  MOV R2, 0x1cd10 ;  /* 0x0001cd1000027802 */ /* 0x004fe40000000f00 */
[----:B-1-345:R-:W-:Y:S05]  /*1cd00*/  CALL.REL.NOINC `($__internal_49_$__cuda_sm70_shflsync_idx_p) ;  /* 0x00001eb000007944 */ /* 0x03afea0003c00000 */
[----:B------:R-:W-:Y:S01]  /*1cd10*/  MOV R2, R10 ;  /* 0x0000000a00027202 */ /* 0x000fe20000000f00 */
[----:B------:R-:W-:Y:S05]  /*1cd20*/  BRA `(.L_x_3179) ;  /* 0xfffeb82000007947 */ /* 0x000fea000383ffff */
.L_x_3042:
[----:B------:R-:W-:Y:S01]  /*1cd30*/  IMAD.MOV.U32 R11, RZ, RZ, R5 ;  /* 0x000000ffff0b7224 */ /* 0x000fe200078e0005 */
[----:B------:R-:W-:Y:S01]  /*1cd40*/  MOV R10, 0x3 ;  /* 0x00000003000a7802 */ /* 0x000fe20000000f00 */
[----:B-1----:R-:W-:Y:S01]  /*1cd50*/  IMAD.MOV.U32 R3, RZ, RZ, 0x181f ;  /* 0x0000181fff037424 */ /* 0x002fe200078e00ff */
[----:B------:R-:W-:-:S02]  /*1cd60*/  MOV R2, 0x1cd80 ;  /* 0x0001cd8000027802 */ /* 0x000fc40000000f00 */
[----:B--2345:R-:W-:Y:S05]  /*1cd70*/  CALL.REL.NOINC `($__internal_49_$__cuda_sm70_shflsync_idx_p) ;  /* 0x00001e4000007944 */ /* 0x03cfea0003c00000 */
        /* <DEDUP_REMOVED lines=8> */
.L_x_3045:
[----:B------:R-:W-:Y:S01]  /*1ce00*/  IMAD.MOV.U32 R11, RZ, RZ, R5 ;  /* 0x000000ffff0b7224 */ /* 0x000fe200078e0005 */
[----:B------:R-:W-:Y:S01]  /*1ce10*/  MOV R10, 0x4 ;  /* 0x00000004000a7802 */ /* 0x000fe20000000f00 */
[----:B-1----:R-:W-:Y:S01]  /*1ce20*/  IMAD.MOV.U32 R3, RZ, RZ, 0x181f ;  /* 0x0000181fff037424 */ /* 0x002fe200078e00ff */
[----:B------:R-:W-:Y:S02]  /*1ce30*/  MOV R2, 0x1ce50 ;  /* 0x0001ce5000027802 */ /* 0x000fe40000000f00 */
[----:B--2345:R-:W-:Y:S05]  /*1ce40*/  CALL.REL.NOINC `($__internal_49_$__cuda_sm70_shflsync_idx_p) ;  /* 0x00001d7000007944 */ /* 0x03cfea0003c00000 */
[----:B------:R-:W-:Y:S01]  /*1ce50*/  MOV R7, R10 ;  /* 0x0000000a00077202 */ /* 0x000fe20000000f00 */
[----:B------:R-:W-:Y:S05]  /*1ce60*/  BRA `(.L_x_3181) ;  /* 0xfffeb89000007947 */ /* 0x000fea000383ffff */
.L_x_3046:
[----:B------:R-:W-:Y:S01]  /*1ce70*/  IMAD.MOV.U32 R11, RZ, RZ, R6 ;  /* 0x000000ffff0b7224 */ /* 0x000fe200078e0006 */
[----:B------:R-:W-:Y:S01]  /*1ce80*/  MOV R10, 0x4 ;  /* 0x00000004000a7802 */ /* 0x000fe20000000f00 */
[----:B-1----:R-:W-:Y:S01]  /*1ce90*/  IMAD.MOV.U32 R3, RZ, RZ, 0x181f ;  /* 0x0000181fff037424 */ /* 0x002fe200078e00ff */
[----:B------:R-:W-:Y:S02]  /*1cea0*/  MOV R2, 0x1cec0 ;  /* 0x0001cec000027802 */ /* 0x000fe40000000f00 */
[----:B--2345:R-:W-:Y:S05]  /*1ceb0*/  CALL.REL.NOINC `($__internal_49_$__cuda_sm70_shflsync_idx_p) ;  /* 0x00001d0000007944 */ /* 0x03cfea0003c00000 */
[----:B------:R-:W-:Y:S01]  /*1cec0*/  MOV R2, R10 ;  /* 0x0000000a00027202 */ /* 0x000fe20000000f00 */
[----:B------:R-:W-:Y:S05]  /*1ced0*/  BRA `(.L_x_3182) ;  /* 0xfffeb84000007947 */ /* 0x000fea000383ffff */
.L_x_3049:
[----:B------:R-:W-:Y:S01]  /*1cee0*/  IMAD.MOV.U32 R11, RZ, RZ, R5 ;  /* 0x000000ffff0b7224 */ /* 0x000fe200078e0005 */
[----:B------:R-:W-:Y:S01]  /*1cef0*/  MOV R10, 0x5 ;  /* 0x00000005000a7802 */ /* 0x000fe20000000f00 */
[----:B--2---:R-:W-:Y:S01]  /*1cf00*/  IMAD.MOV.U32 R3, RZ, RZ, 0x181f ;  /* 0x0000181fff037424 */ /* 0x004fe200078e00ff */
[----:B------:R-:W-:-:S02]  /*1cf10*/  MOV R2, 0x1cf30 ;  /* 0x0001cf3000027802 */ /* 0x000fc40000000f00 */
[----:B-1-345:R-:W-:Y:S05]  /*1cf20*/  CALL.REL.NOINC `($__internal_49_$__cuda_sm70_shflsync_idx_p) ;  /* 0x00001c9000007944 */ /* 0x03afea0003c00000 */
        /* <DEDUP_REMOVED lines=8> */
.L_x_3052:
[----:B------:R-:W-:Y:S01]  /*1cfb0*/  IMAD.MOV.U32 R11, RZ, RZ, R5 ;  /* 0x000000ffff0b7224 */ /* 0x000fe200078e0005 */
[----:B------:R-:W-:Y:S01]  /*1cfc0*/  MOV R10, 0x6 ;  /* 0x00000006000a7802 */ /* 0x000fe20000000f00 */
[----:B-1----:R-:W-:Y:S01]  /*1cfd0*/  IMAD.MOV.U32 R3, RZ, RZ, 0x181f ;  /* 0x0000181fff037424 */ /* 0x002fe200078e00ff */
[----:B--2---:R-:W-:Y:S02]  /*1cfe0*/  MOV R2, 0x1d000 ;  /* 0x0001d00000027802 */ /* 0x004fe40000000f00 */
[----:B---345:R-:W-:Y:S05]  /*1cff0*/  CALL.REL.NOINC `($__internal_49_$__cuda_sm70_shflsync_idx_p) ;  /* 0x00001bc000007944 */ /* 0x038fea0003c00000 */
[----:B------:R-:W-:Y:S01]  /*1d000*/  MOV R7, R10 ;  /* 0x0000000a00077202 */ /* 0x000fe20000000f00 */
[----:B------:R-:W-:Y:S05]  /*1d010*/  BRA `(.L_x_3184) ;  /* 0xfffeb8b000007947 */ /* 0x000fea000383ffff */
.L_x_3053:
[----:B------:R-:W-:Y:S01]  /*1d020*/  IMAD.MOV.U32 R11, RZ, RZ, R6 ;  /* 0x000000ffff0b7224 */ /* 0x000fe200078e0006 */
[----:B------:R-:W-:Y:S01]  /*1d030*/  MOV R10, 0x6 ;  /* 0x00000006000a7802 */ /* 0x000fe20000000f00 */
[----:B------:R-:W-:Y:S01]  /*1d040*/  IMAD.MOV.U32 R3, RZ, RZ, 0x181f ;  /* 0x0000181fff037424 */ /* 0x000fe200078e00ff */
[----:B--2---:R-:W-:Y:S02]  /*1d050*/  MOV R2, 0x1d070 ;  /* 0x0001d07000027802 */ /* 0x004fe40000000f00 */
[----:B-1-345:R-:W-:Y:S05]  /*1d060*/  CALL.REL.NOINC `($__internal_49_$__cuda_sm70_shflsync_idx_p) ;  /* 0x00001b5000007944 */ /* 0x03afea0003c00000 */
[----:B------:R-:W-:Y:S01]  /*1d070*/  MOV R2, R10 ;  /* 0x0000000a00027202 */ /* 0x000fe20000000f00 */
[----:B------:R-:W-:Y:S05]  /*1d080*/  BRA `(.L_x_3185) ;  /* 0xfffeb86000007947 */ /* 0x000fea000383ffff */
.L_x_3056:
        /* <DEDUP_REMOVED lines=13> */
.L_x_3101:
[----:B------:R1:W5:Y:S01]  /*1d160*/  LDL R0, [R1] ;  /* 0x0000000001007983 */ /* 0x0003620000100800 */
[----:B------:R-:W-:Y:S02]  /*1d170*/  MOV R7, 0x2 ;  /* 0x0000000200077802 */ /* 0x000fe40000000f00 */
[----:B------:R-:W-:Y:S02]  /*1d180*/  MOV R3, 0x1d1a0 ;  /* 0x0001d1a000037802 */ /* 0x000fe40000000f00 */
[----:B-1---5:R-:W-:Y:S05]  /*1d190*/  CALL.REL.NOINC `($__internal_48_$__cuda_sm70_shflsync_bfly_p) ;  /* 0x000019d000007944 */ /* 0x022fea0003c00000 */
[----:B--2---:R-:W-:Y:S01]  /*1d1a0*/  MOV R2, R0 ;  /* 0x0000000000027202 */ /* 0x004fe20000000f00 */
[----:B-1----:R-:W-:Y:S05]  /*1d1b0*/  BRA `(.L_x_3187) ;  /* 0xffffad5000007947 */ /* 0x002fea000383ffff */
.L_x_3102:
[----:B------:R-:W-:Y:S01]  /*1d1c0*/  IMAD.MOV.U32 R0, RZ, RZ, R2 ;  /* 0x000000ffff007224 */ /* 0x000fe200078e0002 */
[----:B------:R-:W-:Y:S02]  /*1d1d0*/  MOV R7, 0x1 ;  /* 0x0000000100077802 */ /* 0x000fe40000000f00 */
[----:B------:R-:W-:Y:S02]  /*1d1e0*/  MOV R3, 0x1d200 ;  /* 0x0001d20000037802 */ /* 0x000fe40000000f00 */
[----:B------:R-:W-:Y:S05]  /*1d1f0*/  CALL.REL.NOINC `($__internal_48_$__cuda_sm70_shflsync_bfly_p) ;  /* 0x0000197000007944 */ /* 0x000fea0003c00000 */
[----:B--2---:R-:W-:Y:S02]  /*1d200*/  FADD.FTZ R2, R2, R0 ;  /* 0x0000000002027221 */ /* 0x004fe40000010000 */
[----:B------:R2:W5:Y:S01]  /*1d210*/  LDL R0, [R1+0x4] ;  /* 0x0000040001007983 */ /* 0x0005620000100800 */
[----:B-1----:R-:W-:-:S02]  /*1d220*/  MOV R7, 0x2 ;  /* 0x0000000200077802 */ /* 0x002fc40000000f00 */
[----:B------:R-:W-:Y:S02]  /*1d230*/  MOV R3, 0x1d250 ;  /* 0x0001d25000037802 */ /* 0x000fe40000000f00 */
[----:B--2--5:R-:W-:Y:S05]  /*1d240*/  CALL.REL.NOINC `($__internal_48_$__cuda_sm70_shflsync_bfly_p) ;  /* 0x0000192000007944 */ /* 0x024fea0003c00000 */
[----:B------:R-:W3:Y:S01]  /*1d250*/  LDL.LU R3, [R1+0x4] ;  /* 0x0000040001037983 */ /* 0x000ee20000300800 */
[----:B-1----:R-:W-:Y:S01]  /*1d260*/  MOV R7, 0x1 ;  /* 0x0000000100077802 */ /* 0x002fe20000000f00 */
[----:B--23--:R-:W-:Y:S01]  /*1d270*/  FADD.FTZ R5, R3, R0 ;  /* 0x0000000003057221 */ /* 0x00cfe20000010000 */
[----:B------:R-:W-:-:S04]  /*1d280*/  MOV R3, 0x1d2b0 ;  /* 0x0001d2b000037802 */ /* 0x000fc80000000f00 */
[----:B------:R-:W-:Y:S02]  /*1d290*/  MOV R0, R5 ;  /* 0x0000000500007202 */ /* 0x000fe40000000f00 */
[----:B------:R-:W-:Y:S05]  /*1d2a0*/  CALL.REL.NOINC `($__internal_48_$__cuda_sm70_shflsync_bfly_p) ;  /* 0x000018c000007944 */ /* 0x000fea0003c00000 */
[----:B--2---:R-:W-:Y:S02]  /*1d2b0*/  FADD.FTZ R4, R5, R0 ;  /* 0x0000000005047221 */ /* 0x004fe40000010000 */
[----:B------:R2:W5:Y:S01]  /*1d2c0*/  LDL R0, [R1+0x8] ;  /* 0x0000080001007983 */ /* 0x0005620000100800 */
[----:B-1----:R-:W-:Y:S02]  /*1d2d0*/  MOV R7, 0x2 ;  /* 0x0000000200077802 */ /* 0x002fe40000000f00 */
        /* <DEDUP_REMOVED lines=19> */
[----:B--2---:R-:W-:Y:S01]  /*1d410*/  MOV R8, R0 ;  /* 0x0000000000087202 */ /* 0x004fe20000000f00 */
[----:B-1----:R-:W-:Y:S05]  /*1d420*/  BRA `(.L_x_3188) ;  /* 0xffffac1000007947 */ /* 0x002fea000383ffff */
.L_x_3109:
[----:B--234-:R-:W-:Y:S01]  /*1d430*/  IMAD.MOV.U32 R11, RZ, RZ, R6 ;  /* 0x000000ffff0b7224 */ /* 0x01cfe200078e0006 */
[----:B------:R-:W-:Y:S01]  /*1d440*/  MOV R10, RZ ;  /* 0x000000ff000a7202 */ /* 0x000fe20000000f00 */
[----:B------:R-:W-:Y:S01]  /*1d450*/  IMAD.MOV.U32 R3, RZ, RZ, 0x181f ;  /* 0x0000181fff037424 */ /* 0x000fe200078e00ff */
[----:B------:R-:W-:Y:S02]  /*1d460*/  MOV R2, 0x1d480 ;  /* 0x0001d48000027802 */ /* 0x000fe40000000f00 */
[----:B-1----:R-:W-:Y:S05]  /*1d470*/  CALL.REL.NOINC `($__internal_49_$__cuda_sm70_shflsync_idx_p) ;  /* 0x0000174000007944 */ /* 0x002fea0003c00000 */
[----:B------:R-:W-:Y:S01]  /*1d480*/  MOV R8, R10 ;  /* 0x0000000a00087202 */ /* 0x000fe20000000f00 */
[----:B------:R-:W-:Y:S05]  /*1d490*/  BRA `(.L_x_3189) ;  /* 0xffffc44000007947 */ /* 0x000fea000383ffff */
.L_x_3110:
[----:B------:R-:W-:Y:S01]  /*1d4a0*/  IMAD.MOV.U32 R11, RZ, RZ, R7 ;  /* 0x000000ffff0b7224 */ /* 0x000fe200078e0007 */
[----:B------:R-:W-:Y:S01]  /*1d4b0*/  MOV R10, RZ ;  /* 0x000000ff000a7202 */ /* 0x000fe20000000f00 */
[----:B------:R-:W-:Y:S01]  /*1d4c0*/  IMAD.MOV.U32 R3, RZ, RZ, 0x181f ;  /* 0x0000181fff037424 */ /* 0x000fe200078e00ff */
[----:B------:R-:W-:Y:S02]  /*1d4d0*/  MOV R2, 0x1d4f0 ;  /* 0x0001d4f000027802 */ /* 0x000fe40000000f00 */
[----:B-123--:R-:W-:Y:S05]  /*1d4e0*/  CALL.REL.NOINC `($__internal_49_$__cuda_sm70_shflsync_idx_p) ;  /* 0x000016d000007944 */ /* 0x00efea0003c00000 */
[----:B------:R-:W-:Y:S01]  /*1d4f0*/  MOV R2, R10 ;  /* 0x0000000a00027202 */ /* 0x000fe20000000f00 */
[----:B------:R-:W-:Y:S05]  /*1d500*/  BRA `(.L_x_3190) ;  /* 0xffffc3f000007947 */ /* 0x000fea000383ffff */
.L_x_3111:
[----:B------:R-:W-:Y:S01]  /*1d510*/  IMAD.MOV.U32 R11, RZ, RZ, R6 ;  /* 0x000000ffff0b7224 */ /* 0x000fe200078e0006 */
[----:B------:R-:W-:Y:S01]  /*1d520*/  MOV R10, 0x1 ;  /* 0x00000001000a7802 */ /* 0x000fe20000000f00 */
[----:B--2---:R-:W-:Y:S01]  /*1d530*/  IMAD.MOV.U32 R3, RZ, RZ, 0x181f ;  /* 0x0000181fff037424 */ /* 0x004fe200078e00ff */
[----:B------:R-:W-:-:S02]  /*1d540*/  MOV R2, 0x1d560 ;  /* 0x0001d56000027802 */ /* 0x000fc40000000f00 */
[----:B-1--4-:R-:W-:Y:S05]  /*1d550*/  CALL.REL.NOINC `($__internal_49_$__cuda_sm70_shflsync_idx_p) ;  /* 0x0000166000007944 */ /* 0x012fea0003c00000 */
        /* <DEDUP_REMOVED lines=8> */
.L_x_3112:
[----:B------:R-:W-:Y:S01]  /*1d5e0*/  IMAD.MOV.U32 R11, RZ, RZ, R6 ;  /* 0x000000ffff0b7224 */ /* 0x000fe200078e0006 */
[----:B------:R-:W-:Y:S01]  /*1d5f0*/  MOV R10, 0x2 ;  /* 0x00000002000a7802 */ /* 0x000fe20000000f00 */
[----:B--2---:R-:W-:Y:S01]  /*1d600*/  IMAD.MOV.U32 R3, RZ, RZ, 0x181f ;  /* 0x0000181fff037424 */ /* 0x004fe200078e00ff */
[----:B------:R-:W-:Y:S02]  /*1d610*/  MOV R2, 0x1d630 ;  /* 0x0001d63000027802 */ /* 0x000fe40000000f00 */
[----:B-1-34-:R-:W-:Y:S05]  /*1d620*/  CALL.REL.NOINC `($__internal_49_$__cuda_sm70_shflsync_idx_p) ;  /* 0x0000159000007944 */ /* 0x01afea0003c00000 */
[----:B------:R-:W-:Y:S01]  /*1d630*/  MOV R8, R10 ;  /* 0x0000000a00087202 */ /* 0x000fe20000000f00 */
[----:B------:R-:W-:Y:S05]  /*1d640*/  BRA `(.L_x_3192) ;  /* 0xffffc3a000007947 */ /* 0x000fea000383ffff */
.L_x_3113:
[----:B------:R-:W-:Y:S01]  /*1d650*/  IMAD.MOV.U32 R11, RZ, RZ, R7 ;  /* 0x000000ffff0b7224 */ /* 0x000fe200078e0007 */
[----:B------:R-:W-:Y:S01]  /*1d660*/  MOV R10, 0x2 ;  /* 0x00000002000a7802 */ /* 0x000fe20000000f00 */
[----:B--2---:R-:W-:Y:S01]  /*1d670*/  IMAD.MOV.U32 R3, RZ, RZ, 0x181f ;  /* 0x0000181fff037424 */ /* 0x004fe200078e00ff */
[----:B------:R-:W-:Y:S02]  /*1d680*/  MOV R2, 0x1d6a0 ;  /* 0x0001d6a000027802 */ /* 0x000fe40000000f00 */
[----:B-1-34-:R-:W-:Y:S05]  /*1d690*/  CALL.REL.NOINC `($__internal_49_$__cuda_sm70_shflsync_idx_p) ;  /* 0x0000152000007944 */ /* 0x01afea0003c00000 */
[----:B------:R-:W-:Y:S01]  /*1d6a0*/  MOV R2, R10 ;  /* 0x0000000a00027202 */ /* 0x000fe20000000f00 */
[----:B------:R-:W-:Y:S05]  /*1d6b0*/  BRA `(.L_x_3193) ;  /* 0xffffc35000007947 */ /* 0x000fea000383ffff */
.L_x_3114:
[----:B------:R-:W-:Y:S01]  /*1d6c0*/  IMAD.MOV.U32 R11, RZ, RZ, R6 ;  /* 0x000000ffff0b7224 */ /* 0x000fe200078e0006 */
[----:B------:R-:W-:Y:S01]  /*1d6d0*/  MOV R10, 0x3 ;  /* 0x00000003000a7802 */ /* 0x000fe20000000f00 */
[----:B---3--:R-:W-:Y:S01]  /*1d6e0*/  IMAD.MOV.U32 R3, RZ, RZ, 0x181f ;  /* 0x0000181fff037424 */ /* 0x008fe200078e00ff */
[----:B------:R-:W-:-:S02]  /*1d6f0*/  MOV R2, 0x1d710 ;  /* 0x0001d71000027802 */ /* 0x000fc40000000f00 */
[----:B-12---:R-:W-:Y:S05]  /*1d700*/  CALL.REL.NOINC `($__internal_49_$__cuda_sm70_shflsync_idx_p) ;  /* 0x000014b000007944 */ /* 0x006fea0003c00000 */
        /* <DEDUP_REMOVED lines=8> */
.L_x_3115:
[----:B------:R-:W-:Y:S01]  /*1d790*/  IMAD.MOV.U32 R11, RZ, RZ, R6 ;  /* 0x000000ffff0b7224 */ /* 0x000fe200078e0006 */
[----:B------:R-:W-:Y:S01]  /*1d7a0*/  MOV R10, 0x4 ;  /* 0x00000004000a7802 */ /* 0x000fe20000000f00 */
[----:B-1----:R-:W-:Y:S01]  /*1d7b0*/  IMAD.MOV.U32 R3, RZ, RZ, 0x181f ;  /* 0x0000181fff037424 */ /* 0x002fe200078e00ff */
[----:B------:R-:W-:Y:S02]  /*1d7c0*/  MOV R2, 0x1d7e0 ;  /* 0x0001d7e000027802 */ /* 0x000fe40000000f00 */
[----:B----4-:R-:W-:Y:S05]  /*1d7d0*/  CALL.REL.NOINC `($__internal_49_$__cuda_sm70_shflsync_idx_p) ;  /* 0x000013e000007944 */ /* 0x010fea0003c00000 */
[----:B------:R-:W-:Y:S01]  /*1d7e0*/  MOV R8, R10 ;  /* 0x0000000a00087202 */ /* 0x000fe20000000f00 */
[----:B------:R-:W-:Y:S05]  /*1d7f0*/  BRA `(.L_x_3195) ;  /* 0xffffc30000007947 */ /* 0x000fea000383ffff */
.L_x_3116:
[----:B------:R-:W-:Y:S01]  /*1d800*/  IMAD.MOV.U32 R11, RZ, RZ, R7 ;  /* 0x000000ffff0b7224 */ /* 0x000fe200078e0007 */
[----:B------:R-:W-:Y:S01]  /*1d810*/  MOV R10, 0x4 ;  /* 0x00000004000a7802 */ /* 0x000fe20000000f00 */
[----:B-1----:R-:W-:Y:S01]  /*1d820*/  IMAD.MOV.U32 R3, RZ, RZ, 0x181f ;  /* 0x0000181fff037424 */ /* 0x002fe200078e00ff */
[----:B------:R-:W-:Y:S02]  /*1d830*/  MOV R2, 0x1d850 ;  /* 0x0001d85000027802 */ /* 0x000fe40000000f00 */
[----:B--234-:R-:W-:Y:S05]  /*1d840*/  CALL.REL.NOINC `($__internal_49_$__cuda_sm70_shflsync_idx_p) ;  /* 0x0000137000007944 */ /* 0x01cfea0003c00000 */
[----:B------:R-:W-:Y:S01]  /*1d850*/  MOV R2, R10 ;  /* 0x0000000a00027202 */ /* 0x000fe20000000f00 */
[----:B------:R-:W-:Y:S05]  /*1d860*/  BRA `(.L_x_3196) ;  /* 0xffffc2b000007947 */ /* 0x000fea000383ffff */
.L_x_3117:
        /* <DEDUP_REMOVED lines=13> */
.L_x_3118:
[----:B------:R-:W-:Y:S01]  /*1d940*/  IMAD.MOV.U32 R11, RZ, RZ, R6 ;  /* 0x000000ffff0b7224 */ /* 0x000fe200078e0006 */
[----:B------:R-:W-:Y:S01]  /*1d950*/  MOV R10, 0x6 ;  /* 0x00000006000a7802 */ /* 0x000fe20000000f00 */
[----:B-1----:R-:W-:Y:S01]  /*1d960*/  IMAD.MOV.U32 R3, RZ, RZ, 0x181f ;  /* 0x0000181fff037424 */ /* 0x002fe200078e00ff */
[----:B------:R-:W-:Y:S02]  /*1d970*/  MOV R2, 0x1d990 ;  /* 0x0001d99000027802 */ /* 0x000fe40000000f00 */
[----:B---34-:R-:W-:Y:S05]  /*1d980*/  CALL.REL.NOINC `($__internal_49_$__cuda_sm70_shflsync_idx_p) ;  /* 0x0000123000007944 */ /* 0x018fea0003c00000 */
[----:B------:R-:W-:Y:S01]  /*1d990*/  MOV R8, R10 ;  /* 0x0000000a00087202 */ /* 0x000fe20000000f00 */
[----:B------:R-:W-:Y:S05]  /*1d9a0*/  BRA `(.L_x_3198) ;  /* 0xffffc26000007947 */ /* 0x000fea000383ffff */
.L_x_3119:
[----:B------:R-:W-:Y:S01]  /*1d9b0*/  IMAD.MOV.U32 R11, RZ, RZ, R7 ;  /* 0x000000ffff0b7224 */ /* 0x000fe200078e0007 */
[----:B------:R-:W-:Y:S01]  /*1d9c0*/  MOV R10, 0x6 ;  /* 0x00000006000a7802 */ /* 0x000fe20000000f00 */
[----:B-1----:R-:W-:Y:S01]  /*1d9d0*/  IMAD.MOV.U32 R3, RZ, RZ, 0x181f ;  /* 0x0000181fff037424 */ /* 0x002fe200078e00ff */
[----:B------:R-:W-:Y:S02]  /*1d9e0*/  MOV R2, 0x1da00 ;  /* 0x0001da0000027802 */ /* 0x000fe40000000f00 */
[----:B--234-:R-:W-:Y:S05]  /*1d9f0*/  CALL.REL.NOINC `($__internal_49_$__cuda_sm70_shflsync_idx_p) ;  /* 0x000011c000007944 */ /* 0x01cfea0003c00000 */
[----:B------:R-:W-:Y:S01]  /*1da00*/  MOV R2, R10 ;  /* 0x0000000a00027202 */ /* 0x000fe20000000f00 */
[----:B------:R-:W-:Y:S05]  /*1da10*/  BRA `(.L_x_3199) ;  /* 0xffffc21000007947 */ /* 0x000fea000383ffff */
.L_x_3120:
[----:B------:R-:W-:Y:S01]  /*1da20*/  IMAD.MOV.U32 R11, RZ, RZ, R6 ;  /* 0x000000ffff0b7224 */ /* 0x000fe200078e0006 */
[----:B------:R-:W-:Y:S01]  /*1da30*/  MOV R10, 0x7 ;  /* 0x00000007000a7802 */ /* 0x000fe20000000f00 */
[----:B--2---:R-:W-:Y:S01]  /*1da40*/  IMAD.MOV.U32 R3, RZ, RZ, 0x181f ;  /* 0x0000181fff037424 */ /* 0x004fe200078e00ff */
[----:B------:R-:W-:-:S02]  /*1da50*/  MOV R2, 0x1da70 ;  /* 0x0001da7000027802 */ /* 0x000fc40000000f00 */
[----:B-1-34-:R-:W-:Y:S05]  /*1da60*/  CALL.REL.NOINC `($__internal_49_$__cuda_sm70_shflsync_idx_p) ;  /* 0x0000115000007944 */ /* 0x01afea0003c00000 */
        /* <DEDUP_REMOVED lines=8> */
.L_x_3122:
[----:B------:R-:W-:Y:S01]  /*1daf0*/  IMAD.MOV.U32 R11, RZ, RZ, R13 ;  /* 0x000000ffff0b7224 */ /* 0x000fe200078e000d */
[----:B------:R-:W-:Y:S01]  /*1db00*/  MOV R10, RZ ;  /* 0x000000ff000a7202 */ /* 0x000fe20000000f00 */
[----:B------:R-:W-:Y:S01]  /*1db10*/  IMAD.MOV.U32 R3, RZ, RZ, 0x1c1f ;  /* 0x00001c1fff037424 */ /* 0x000fe200078e00ff */
[----:B------:R-:W-:Y:S02]  /*1db20*/  MOV R2, 0x1db40 ;  /* 0x0001db4000027802 */ /* 0x000fe40000000f00 */
[----:B------:R-:W-:Y:S05]  /*1db30*/  CALL.REL.NOINC `($__internal_49_$__cuda_sm70_shflsync_idx_p) ;  /* 0x0000108000007944 */ /* 0x000fea0003c00000 */
[----:B------:R-:W-:Y:S01]  /*1db40*/  MOV R12, R10 ;  /* 0x0000000a000c7202 */ /* 0x000fe20000000f00 */
[----:B------:R-:W-:Y:S05]  /*1db50*/  BRA `(.L_x_3201) ;  /* 0xffffc3e000007947 */ /* 0x000fea000383ffff */
.L_x_3123:
[----:B------:R-:W-:Y:S01]  /*1db60*/  IMAD.MOV.U32 R11, RZ, RZ, R19 ;  /* 0x000000ffff0b7224 */ /* 0x000fe200078e0013 */
[----:B------:R-:W-:Y:S01]  /*1db70*/  MOV R10, RZ ;  /* 0x000000ff000a7202 */ /* 0x000fe20000000f00 */
[----:B------:R-:W-:Y:S01]  /*1db80*/  IMAD.MOV.U32 R3, RZ, RZ, 0x1c1f ;  /* 0x00001c1fff037424 */ /* 0x000fe200078e00ff */
[----:B------:R-:W-:Y:S02]  /*1db90*/  MOV R2, 0x1dbb0 ;  /* 0x0001dbb000027802 */ /* 0x000fe40000000f00 */
[----:B-12---:R-:W-:Y:S05]  /*1dba0*/  CALL.REL.NOINC `($__internal_49_$__cuda_sm70_shflsync_idx_p) ;  /* 0x0000101000007944 */ /* 0x006fea0003c00000 */
[----:B------:R-:W-:Y:S01]  /*1dbb0*/  MOV R2, R10 ;  /* 0x0000000a00027202 */ /* 0x000fe20000000f00 */
[----:B------:R-:W-:Y:S05]  /*1dbc0*/  BRA `(.L_x_3202) ;  /* 0xffffc39000007947 */ /* 0x000fea000383ffff */
.L_x_3126:
[----:B----4-:R-:W-:Y:S01]  /*1dbd0*/  IMAD.MOV.U32 R11, RZ, RZ, R13 ;  /* 0x000000ffff0b7224 */ /* 0x010fe200078e000d */
[----:B------:R-:W-:Y:S01]  /*1dbe0*/  MOV R10, 0x1 ;  /* 0x00000001000a7802 */ /* 0x000fe20000000f00 */
[----:B------:R-:W-:Y:S01]  /*1dbf0*/  IMAD.MOV.U32 R3, RZ, RZ, 0x1c1f ;  /* 0x00001c1fff037424 */ /* 0x000fe200078e00ff */
[----:B------:R-:W-:-:S02]  /*1dc00*/  MOV R2, 0x1dc20 ;  /* 0x0001dc2000027802 */ /* 0x000fc40000000f00 */
[----:B-123--:R-:W-:Y:S05]  /*1dc10*/  CALL.REL.NOINC `($__internal_49_$__cuda_sm70_shflsync_idx_p) ;  /* 0x00000fa000007944 */ /* 0x00efea0003c00000 */
        /* <DEDUP_REMOVED lines=8> */
.L_x_3129:
[----:B----4-:R-:W-:Y:S01]  /*1dca0*/  IMAD.MOV.U32 R11, RZ, RZ, R13 ;  /* 0x000000ffff0b7224 */ /* 0x010fe200078e000d */
[----:B------:R-:W-:Y:S01]  /*1dcb0*/  MOV R10, 0x2 ;  /* 0x00000002000a7802 */ /* 0x000fe20000000f00 */
[----:B------:R-:W-:Y:S01]  /*1dcc0*/  IMAD.MOV.U32 R3, RZ, RZ, 0x1c1f ;  /* 0x00001c1fff037424 */ /* 0x000fe200078e00ff */
[----:B------:R-:W-:Y:S02]  /*1dcd0*/  MOV R2, 0x1dcf0 ;  /* 0x0001dcf000027802 */ /* 0x000fe40000000f00 */
[----:B-123--:R-:W-:Y:S05]  /*1dce0*/  CALL.REL.NOINC `($__internal_49_$__cuda_sm70_shflsync_idx_p) ;  /* 0x00000ed000007944 */ /* 0x00efea0003c00000 */
[----:B------:R-:W-:Y:S01]  /*1dcf0*/  MOV R12, R10 ;  /* 0x0000000a000c7202 */ /* 0x000fe20000000f00 */
[----:B------:R-:W-:Y:S05]  /*1dd00*/  BRA `(.L_x_3204) ;  /* 0xffffc81000007947 */ /* 0x000fea000383ffff */
.L_x_3130:
[----:B----4-:R-:W-:Y:S01]  /*1dd10*/  IMAD.MOV.U32 R11, RZ, RZ, R19 ;  /* 0x000000ffff0b7224 */ /* 0x010fe200078e0013 */
[----:B------:R-:W-:Y:S01]  /*1dd20*/  MOV R10, 0x2 ;  /* 0x00000002000a7802 */ /* 0x000fe20000000f00 */
[----:B------:R-:W-:Y:S01]  /*1dd30*/  IMAD.MOV.U32 R3, RZ, RZ, 0x1c1f ;  /* 0x00001c1fff037424 */ /* 0x000fe200078e00ff */
[----:B------:R-:W-:Y:S02]  /*1dd40*/  MOV R2, 0x1dd60 ;  /* 0x0001dd6000027802 */ /* 0x000fe40000000f00 */
[----:B-123--:R-:W-:Y:S05]  /*1dd50*/  CALL.REL.NOINC `($__internal_49_$__cuda_sm70_shflsync_idx_p) ;  /* 0x00000e6000007944 */ /* 0x00efea0003c00000 */
[----:B------:R-:W-:Y:S01]  /*1dd60*/  MOV R2, R10 ;  /* 0x0000000a00027202 */ /* 0x000fe20000000f00 */
[----:B------:R-:W-:Y:S05]  /*1dd70*/  BRA `(.L_x_3205) ;  /* 0xffffc7c000007947 */ /* 0x000fea000383ffff */
.L_x_3133:
[----:B--2---:R-:W-:Y:S01]  /*1dd80*/  IMAD.MOV.U32 R11, RZ, RZ, R13 ;  /* 0x000000ffff0b7224 */ /* 0x004fe200078e000d */
[----:B------:R-:W-:Y:S01]  /*1dd90*/  MOV R10, 0x3 ;  /* 0x00000003000a7802 */ /* 0x000fe20000000f00 */
[----:B------:R-:W-:Y:S01]  /*1dda0*/  IMAD.MOV.U32 R3, RZ, RZ, 0x1c1f ;  /* 0x00001c1fff037424 */ /* 0x000fe200078e00ff */
[----:B-1----:R-:W-:-:S02]  /*1ddb0*/  MOV R2, 0x1ddd0 ;  /* 0x0001ddd000027802 */ /* 0x002fc40000000f00 */
[----:B---34-:R-:W-:Y:S05]  /*1ddc0*/  CALL.REL.NOINC `($__internal_49_$__cuda_sm70_shflsync_idx_p) ;  /* 0x00000df000007944 */ /* 0x018fea0003c00000 */
        /* <DEDUP_REMOVED lines=8> */
.L_x_3137:
[----:B------:R-:W-:Y:S01]  /*1de50*/  IMAD.MOV.U32 R11, RZ, RZ, R6 ;  /* 0x000000ffff0b7224 */ /* 0x000fe200078e0006 */
[----:B------:R-:W-:Y:S01]  /*1de60*/  MOV R10, RZ ;  /* 0x000000ff000a7202 */ /* 0x000fe20000000f00 */
[----:B------:R-:W-:Y:S01]  /*1de70*/  IMAD.MOV.U32 R3, RZ, RZ, 0x181f ;  /* 0x0000181fff037424 */ /* 0x000fe200078e00ff */
[----:B------:R-:W-:Y:S02]  /*1de80*/  MOV R2, 0x1dea0 ;  /* 0x0001dea000027802 */ /* 0x000fe40000000f00 */
[----:B------:R-:W-:Y:S05]  /*1de90*/  CALL.REL.NOINC `($__internal_49_$__cuda_sm70_shflsync_idx_p) ;  /* 0x00000d2000007944 */ /* 0x000fea0003c00000 */
[----:B------:R-:W-:Y:S01]  /*1dea0*/  MOV R8, R10 ;  /* 0x0000000a00087202 */ /* 0x000fe20000000f00 */
[----:B------:R-:W-:Y:S05]  /*1deb0*/  BRA `(.L_x_3207) ;  /* 0xffffd2e000007947 */ /* 0x000fea000383ffff */
.L_x_3138:
[----:B------:R-:W-:Y:S01]  /*1dec0*/  IMAD.MOV.U32 R11, RZ, RZ, R7 ;  /* 0x000000ffff0b7224 */ /* 0x000fe200078e0007 */
[----:B------:R-:W-:Y:S01]  /*1ded0*/  MOV R10, RZ ;  /* 0x000000ff000a7202 */ /* 0x000fe20000000f00 */
[----:B------:R-:W-:Y:S01]  /*1dee0*/  IMAD.MOV.U32 R3, RZ, RZ, 0x181f ;  /* 0x0000181fff037424 */ /* 0x000fe200078e00ff */
[----:B------:R-:W-:Y:S02]  /*1def0*/  MOV R2, 0x1df10 ;  /* 0x0001df1000027802 */ /* 0x000fe40000000f00 */
[----:B-12---:R-:W-:Y:S05]  /*1df00*/  CALL.REL.NOINC `($__internal_49_$__cuda_sm70_shflsync_idx_p) ;  /* 0x00000cb000007944 */ /* 0x006fea0003c00000 */
[----:B------:R-:W-:Y:S01]  /*1df10*/  MOV R2, R10 ;  /* 0x0000000a00027202 */ /* 0x000fe20000000f00 */
[----:B------:R-:W-:Y:S05]  /*1df20*/  BRA `(.L_x_3208) ;  /* 0xffffd29000007947 */ /* 0x000fea000383ffff */
.L_x_3139:
[----:B------:R-:W-:Y:S01]  /*1df30*/  IMAD.MOV.U32 R11, RZ, RZ, R6 ;  /* 0x000000ffff0b7224 */ /* 0x000fe200078e0006 */
[----:B------:R-:W-:Y:S01]  /*1df40*/  MOV R10, 0x1 ;  /* 0x00000001000a7802 */ /* 0x000fe20000000f00 */
[----:B--2---:R-:W-:Y:S01]  /*1df50*/  IMAD.MOV.U32 R3, RZ, RZ, 0x181f ;  /* 0x0000181fff037424 */ /* 0x004fe200078e00ff */
[----:B------:R-:W-:-:S02]  /*1df60*/  MOV R2, 0x1df80 ;  /* 0x0001df8000027802 */ /* 0x000fc40000000f00 */
[----:B-1-3--:R-:W-:Y:S05]  /*1df70*/  CALL.REL.NOINC `($__internal_49_$__cuda_sm70_shflsync_idx_p) ;  /* 0x00000c4000007944 */ /* 0x00afea0003c00000 */
        /* <DEDUP_REMOVED lines=8> */
.L_x_3140:
[----:B------:R-:W-:Y:S01]  /*1e000*/  IMAD.MOV.U32 R11, RZ, RZ, R6 ;  /* 0x000000ffff0b7224 */ /* 0x000fe200078e0006 */
[----:B------:R-:W-:Y:S01]  /*1e010*/  MOV R10, 0x2 ;  /* 0x00000002000a7802 */ /* 0x000fe20000000f00 */
[----:B-1----:R-:W-:Y:S01]  /*1e020*/  IMAD.MOV.U32 R3, RZ, RZ, 0x181f ;  /* 0x0000181fff037424 */ /* 0x002fe200078e00ff */
[----:B------:R-:W-:Y:S02]  /*1e030*/  MOV R2, 0x1e050 ;  /* 0x0001e05000027802 */ /* 0x000fe40000000f00 */
[----:B---34-:R-:W-:Y:S05]  /*1e040*/  CALL.REL.NOINC `($__internal_49_$__cuda_sm70_shflsync_idx_p) ;  /* 0x00000b7000007944 */ /* 0x018fea0003c00000 */
[----:B------:R-:W-:Y:S01]  /*1e050*/  MOV R8, R10 ;  /* 0x0000000a00087202 */ /* 0x000fe20000000f00 */
[----:B------:R-:W-:Y:S05]  /*1e060*/  BRA `(.L_x_3210) ;  /* 0xffffd24000007947 */ /* 0x000fea000383ffff */
.L_x_3141:
[----:B------:R-:W-:Y:S01]  /*1e070*/  IMAD.MOV.U32 R11, RZ, RZ, R7 ;  /* 0x000000ffff0b7224 */ /* 0x000fe200078e0007 */
[----:B------:R-:W-:Y:S01]  /*1e080*/  MOV R10, 0x2 ;  /* 0x00000002000a7802 */ /* 0x000fe20000000f00 */
[----:B-1----:R-:W-:Y:S01]  /*1e090*/  IMAD.MOV.U32 R3, RZ, RZ, 0x181f ;  /* 0x0000181fff037424 */ /* 0x002fe200078e00ff */
[----:B------:R-:W-:Y:S02]  /*1e0a0*/  MOV R2, 0x1e0c0 ;  /* 0x0001e0c000027802 */ /* 0x000fe40000000f00 */
[----:B--234-:R-:W-:Y:S05]  /*1e0b0*/  CALL.REL.NOINC `($__internal_49_$__cuda_sm70_shflsync_idx_p) ;  /* 0x00000b0000007944 */ /* 0x01cfea0003c00000 */
[----:B------:R-:W-:Y:S01]  /*1e0c0*/  MOV R2, R10 ;  /* 0x0000000a00027202 */ /* 0x000fe20000000f00 */
[----:B------:R-:W-:Y:S05]  /*1e0d0*/  BRA `(.L_x_3211) ;  /* 0xffffd1f000007947 */ /* 0x000fea000383ffff */
.L_x_3142:
        /* <DEDUP_REMOVED lines=13> */
.L_x_3143:
[----:B------:R-:W-:Y:S01]  /*1e1b0*/  IMAD.MOV.U32 R11, RZ, RZ, R6 ;  /* 0x000000ffff0b7224 */ /* 0x000fe200078e0006 */
[----:B------:R-:W-:Y:S01]  /*1e1c0*/  MOV R10, 0x4 ;  /* 0x00000004000a7802 */ /* 0x000fe20000000f00 */
[----:B--2---:R-:W-:Y:S01]  /*1e1d0*/  IMAD.MOV.U32 R3, RZ, RZ, 0x181f ;  /* 0x0000181fff037424 */ /* 0x004fe200078e00ff */
[----:B------:R-:W-:Y:S02]  /*1e1e0*/  MOV R2, 0x1e200 ;  /* 0x0001e20000027802 */ /* 0x000fe40000000f00 */
[----:B-1-34-:R-:W-:Y:S05]  /*1e1f0*/  CALL.REL.NOINC `($__internal_49_$__cuda_sm70_shflsync_idx_p) ;  /* 0x000009c000007944 */ /* 0x01afea0003c00000 */
[----:B------:R-:W-:Y:S01]  /*1e200*/  MOV R8, R10 ;  /* 0x0000000a00087202 */ /* 0x000fe20000000f00 */
[----:B------:R-:W-:Y:S05]  /*1e210*/  BRA `(.L_x_3213) ;  /* 0xffffd1a000007947 */ /* 0x000fea000383ffff */
.L_x_3144:
[----:B------:R-:W-:Y:S01]  /*1e220*/  IMAD.MOV.U32 R11, RZ, RZ, R7 ;  /* 0x000000ffff0b7224 */ /* 0x000fe200078e0007 */
[----:B------:R-:W-:Y:S01]  /*1e230*/  MOV R10, 0x4 ;  /* 0x00000004000a7802 */ /* 0x000fe20000000f00 */
[----:B--2---:R-:W-:Y:S01]  /*1e240*/  IMAD.MOV.U32 R3, RZ, RZ, 0x181f ;  /* 0x0000181fff037424 */ /* 0x004fe200078e00ff */
[----:B------:R-:W-:Y:S02]  /*1e250*/  MOV R2, 0x1e270 ;  /* 0x0001e27000027802 */ /* 0x000fe40000000f00 */
[----:B-1-34-:R-:W-:Y:S05]  /*1e260*/  CALL.REL.NOINC `($__internal_49_$__cuda_sm70_shflsync_idx_p) ;  /* 0x0000095000007944 */ /* 0x01afea0003c00000 */
[----:B------:R-:W-:Y:S01]  /*1e270*/  MOV R2, R10 ;  /* 0x0000000a00027202 */ /* 0x000fe20000000f00 */
[----:B------:R-:W-:Y:S05]  /*1e280*/  BRA `(.L_x_3214) ;  /* 0xffffd15000007947 */ /* 0x000fea000383ffff */
.L_x_3145:
[----:B------:R-:W-:Y:S01]  /*1e290*/  IMAD.MOV.U32 R11, RZ, RZ, R6 ;  /* 0x000000ffff0b7224 */ /* 0x000fe200078e0006 */
[----:B------:R-:W-:Y:S01]  /*1e2a0*/  MOV R10, 0x5 ;  /* 0x00000005000a7802 */ /* 0x000fe20000000f00 */
[----:B-1----:R-:W-:Y:S01]  /*1e2b0*/  IMAD.MOV.U32 R3, RZ, RZ, 0x181f ;  /* 0x0000181fff037424 */ /* 0x002fe200078e00ff */
[----:B------:R-:W-:-:S02]  /*1e2c0*/  MOV R2, 0x1e2e0 ;  /* 0x0001e2e000027802 */ /* 0x000fc40000000f00 */
[----:B--234-:R-:W-:Y:S05]  /*1e2d0*/  CALL.REL.NOINC `($__internal_49_$__cuda_sm70_shflsync_idx_p) ;  /* 0x000008e000007944 */ /* 0x01cfea0003c00000 */
        /* <DEDUP_REMOVED lines=8> */
.L_x_3146:
[----:B------:R-:W-:Y:S01]  /*1e360*/  IMAD.MOV.U32 R11, RZ, RZ, R6 ;  /* 0x000000ffff0b7224 */ /* 0x000fe200078e0006 */
[----:B------:R-:W-:Y:S01]  /*1e370*/  MOV R10, 0x6 ;  /* 0x00000006000a7802 */ /* 0x000fe20000000f00 */
[----:B--2---:R-:W-:Y:S01]  /*1e380*/  IMAD.MOV.U32 R3, RZ, RZ, 0x181f ;  /* 0x0000181fff037424 */ /* 0x004fe200078e00ff */
[----:B------:R-:W-:Y:S02]  /*1e390*/  MOV R2, 0x1e3b0 ;  /* 0x0001e3b000027802 */ /* 0x000fe40000000f00 */
[----:B-1--4-:R-:W-:Y:S05]  /*1e3a0*/  CALL.REL.NOINC `($__internal_49_$__cuda_sm70_shflsync_idx_p) ;  /* 0x0000081000007944 */ /* 0x012fea0003c00000 */
[----:B------:R-:W-:Y:S01]  /*1e3b0*/  MOV R8, R10 ;  /* 0x0000000a00087202 */ /* 0x000fe20000000f00 */
[----:B------:R-:W-:Y:S05]  /*1e3c0*/  BRA `(.L_x_3216) ;  /* 0xffffd10000007947 */ /* 0x000fea000383ffff */
.L_x_3147:
[----:B------:R-:W-:Y:S01]  /*1e3d0*/  IMAD.MOV.U32 R11, RZ, RZ, R7 ;  /* 0x000000ffff0b7224 */ /* 0x000fe200078e0007 */
[----:B------:R-:W-:Y:S01]  /*1e3e0*/  MOV R10, 0x6 ;  /* 0x00000006000a7802 */ /* 0x000fe20000000f00 */
[----:B--2---:R-:W-:Y:S01]  /*1e3f0*/  IMAD.MOV.U32 R3, RZ, RZ, 0x181f ;  /* 0x0000181fff037424 */ /* 0x004fe200078e00ff */
[----:B------:R-:W-:Y:S02]  /*1e400*/  MOV R2, 0x1e420 ;  /* 0x0001e42000027802 */ /* 0x000fe40000000f00 */
[----:B-1-34-:R-:W-:Y:S05]  /*1e410*/  CALL.REL.NOINC `($__internal_49_$__cuda_sm70_shflsync_idx_p) ;  /* 0x000007a000007944 */ /* 0x01afea0003c00000 */
[----:B------:R-:W-:Y:S01]  /*1e420*/  MOV R2, R10 ;  /* 0x0000000a00027202 */ /* 0x000fe20000000f00 */
[----:B------:R-:W-:Y:S05]  /*1e430*/  BRA `(.L_x_3217) ;  /* 0xffffd0b000007947 */ /* 0x000fea000383ffff */
.L_x_3148:
[----:B------:R-:W-:Y:S01]  /*1e440*/  IMAD.MOV.U32 R11, RZ, RZ, R6 ;  /* 0x000000ffff0b7224 */ /* 0x000fe200078e0006 */
[----:B------:R-:W-:Y:S01]  /*1e450*/  MOV R10, 0x7 ;  /* 0x00000007000a7802 */ /* 0x000fe20000000f00 */
[----:B-1----:R-:W-:Y:S01]  /*1e460*/  IMAD.MOV.U32 R3, RZ, RZ, 0x181f ;  /* 0x0000181fff037424 */ /* 0x002fe200078e00ff */
[----:B------:R-:W-:-:S02]  /*1e470*/  MOV R2, 0x1e490 ;  /* 0x0001e49000027802 */ /* 0x000fc40000000f00 */
[----:B--2-4-:R-:W-:Y:S05]  /*1e480*/  CALL.REL.NOINC `($__internal_49_$__cuda_sm70_shflsync_idx_p) ;  /* 0x0000073000007944 */ /* 0x014fea0003c00000 */
        /* <DEDUP_REMOVED lines=8> */
.L_x_3150:
[----:B------:R-:W-:Y:S01]  /*1e510*/  IMAD.MOV.U32 R11, RZ, RZ, R45 ;  /* 0x000000ffff0b7224 */ /* 0x000fe200078e002d */
[----:B------:R-:W-:Y:S01]  /*1e520*/  MOV R10, RZ ;  /* 0x000000ff000a7202 */ /* 0x000fe20000000f00 */
[----:B----4-:R-:W-:Y:S01]  /*1e530*/  IMAD.MOV.U32 R3, RZ, RZ, 0x1f ;  /* 0x0000001fff037424 */ /* 0x010fe200078e00ff */
[----:B------:R-:W-:Y:S02]  /*1e540*/  MOV R2, 0x1e560 ;  /* 0x0001e56000027802 */ /* 0x000fe40000000f00 */
[----:B------:R-:W-:Y:S05]  /*1e550*/  CALL.REL.NOINC `($__internal_49_$__cuda_sm70_shflsync_idx_p) ;  /* 0x0000066000007944 */ /* 0x000fea0003c00000 */
[----:B------:R-:W-:Y:S01]  /*1e560*/  MOV R9, R10 ;  /* 0x0000000a00097202 */ /* 0x000fe20000000f00 */
[----:B------:R-:W-:Y:S05]  /*1e570*/  BRA `(.L_x_3219) ;  /* 0xffffd14000007947 */ /* 0x000fea000383ffff */
.L_x_3151:
[----:B------:R-:W-:Y:S01]  /*1e580*/  IMAD.MOV.U32 R11, RZ, RZ, R45 ;  /* 0x000000ffff0b7224 */ /* 0x000fe200078e002d */
[----:B------:R-:W-:Y:S01]  /*1e590*/  MOV R10, 0x1 ;  /* 0x00000001000a7802 */ /* 0x000fe20000000f00 */
[----:B----4-:R-:W-:Y:S01]  /*1e5a0*/  IMAD.MOV.U32 R3, RZ, RZ, 0x1f ;  /* 0x0000001fff037424 */ /* 0x010fe200078e00ff */
[----:B------:R-:W-:Y:S02]  /*1e5b0*/  MOV R2, 0x1e5d0 ;  /* 0x0001e5d000027802 */ /* 0x000fe40000000f00 */
[----:B-12---:R-:W-:Y:S05]  /*1e5c0*/  CALL.REL.NOINC `($__internal_49_$__cuda_sm70_shflsync_idx_p) ;  /* 0x000005f000007944 */ /* 0x006fea0003c00000 */
[----:B------:R-:W-:Y:S01]  /*1e5d0*/  MOV R8, R10 ;  /* 0x0000000a00087202 */ /* 0x000fe20000000f00 */
[----:B------:R-:W-:Y:S05]  /*1e5e0*/  BRA `(.L_x_3220) ;  /* 0xffffd0f000007947 */ /* 0x000fea000383ffff */
.L_x_3152:
[----:B------:R-:W-:Y:S02]  /*1e5f0*/  MOV R2, 0x1 ;  /* 0x0000000100027802 */ /* 0x000fe40000000f00 */
[----:B------:R-:W-:-:S02]  /*1e600*/  MOV R3, 0x1e620 ;  /* 0x0001e62000037802 */ /* 0x000fc40000000f00 */
[----:B-123--:R-:W-:Y:S05]  /*1e610*/  CALL.REL.NOINC `($__internal_50_$__cuda_sm70_shflsync_up_p) ;  /* 0x000005f000007944 */ /* 0x00efea0003c00000 */
[----:B------:R-:W-:Y:S05]  /*1e620*/  BRA `(.L_x_3221) ;  /* 0xffffd1e000007947 */ /* 0x000fea000383ffff */
.L_x_3153:
[----:B------:R-:W-:Y:S02]  /*1e630*/  MOV R2, 0x2 ;  /* 0x0000000200027802 */ /* 0x000fe40000000f00 */
[----:B------:R-:W-:-:S02]  /*1e640*/  MOV R3, 0x1e660 ;  /* 0x0001e66000037802 */ /* 0x000fc40000000f00 */
[----:B-12---:R-:W-:Y:S05]  /*1e650*/  CALL.REL.NOINC `($__internal_50_$__cuda_sm70_shflsync_up_p) ;  /* 0x000005b000007944 */ /* 0x006fea0003c00000 */
        /* <DEDUP_REMOVED lines=24> */
.L_x_3157:
[----:B------:R-:W-:Y:S02]  /*1e7e0*/  MOV R2, 0x1 ;  /* 0x0000000100027802 */ /* 0x000fe40000000f00 */
[----:B------:R-:W-:Y:S02]  /*1e7f0*/  MOV R3, 0x1e810 ;  /* 0x0001e81000037802 */ /* 0x000fe40000000f00 */
[----:B------:R-:W-:Y:S05]  /*1e800*/  CALL.REL.NOINC `($__internal_50_$__cuda_sm70_shflsync_up_p) ;  /* 0x0000040000007944 */ /* 0x000fea0003c00000 */
[----:B------:R-:W-:Y:S01]  /*1e810*/  MOV R2, R4 ;  /* 0x0000000400027202 */ /* 0x000fe20000000f00 */
[----:B------:R-:W-:Y:S05]  /*1e820*/  BRA `(.L_x_3223) ;  /* 0xffffd24000007947 */ /* 0x000fea000383ffff */
.L_x_3158:
        /* <DEDUP_REMOVED lines=27> */
.L_x_3160:
[----:B------:R-:W-:Y:S02]  /*1e9e0*/  SEL R0, RZ, 0x1, P0 ;  /* 0x00000001ff007807 */ /* 0x000fe40000000000 */
[----:B------:R-:W-:Y:S02]  /*1e9f0*/  MOV R2, 0x1ea10 ;  /* 0x0001ea1000027802 */ /* 0x000fe40000000f00 */
[----:B---3--:R-:W-:Y:S05]  /*1ea00*/  CALL.REL.NOINC `($__internal_51_$__cuda_sm70_votesync_ballot) ;  /* 0x0000027000007944 */ /* 0x008fea0003c00000 */
[----:B------:R-:W-:Y:S01]  /*1ea10*/  MOV R5, R0 ;  /* 0x0000000000057202 */ /* 0x000fe20000000f00 */
[----:B------:R-:W-:Y:S05]  /*1ea20*/  BRA `(.L_x_3225) ;  /* 0xffffd1d000007947 */ /* 0x000fea000383ffff */
.L_x_3161:
[----:B------:R-:W-:Y:S01]  /*1ea30*/  IMAD.MOV.U32 R11, RZ, RZ, R6 ;  /* 0x000000ffff0b7224 */ /* 0x000fe200078e0006 */
[----:B------:R-:W-:Y:S01]  /*1ea40*/  MOV R10, R0 ;  /* 0x00000000000a7202 */ /* 0x000fe20000000f00 */
[----:B------:R-:W-:Y:S01]  /*1ea50*/  IMAD.MOV.U32 R3, RZ, RZ, 0x1f ;  /* 0x0000001fff037424 */ /* 0x000fe200078e00ff */
[----:B-1----:R-:W-:Y:S02]  /*1ea60*/  MOV R2, 0x1ea80 ;  /* 0x0001ea8000027802 */ /* 0x002fe40000000f00 */
[----:B---3--:R-:W-:Y:S05]  /*1ea70*/  CALL.REL.NOINC `($__internal_49_$__cuda_sm70_shflsync_idx_p) ;  /* 0x0000014000007944 */ /* 0x008fea0003c00000 */
[----:B------:R-:W-:Y:S01]  /*1ea80*/  IMAD.MOV.U32 R12, RZ, RZ, R10 ;  /* 0x000000ffff0c7224 */ /* 0x000fe200078e000a */
[----:B------:R-:W-:Y:S01]  /*1ea90*/  MOV R10, R0 ;  /* 0x00000000000a7202 */ /* 0x000fe20000000f00 */
[----:B------:R-:W-:Y:S01]  /*1eaa0*/  IMAD.MOV.U32 R11, RZ, RZ, R7 ;  /* 0x000000ffff0b7224 */ /* 0x000fe200078e0007 */
[----:B------:R-:W-:-:S02]  /*1eab0*/  MOV R3, 0x1f ;  /* 0x0000001f00037802 */ /* 0x000fc40000000f00 */
[----:B------:R-:W-:Y:S02]  /*1eac0*/  MOV R2, 0x1eae0 ;  /* 0x0001eae000027802 */ /* 0x000fe40000000f00 */
[----:B------:R-:W-:Y:S05]  /*1ead0*/  CALL.REL.NOINC `($__internal_49_$__cuda_sm70_shflsync_idx_p) ;  /* 0x000000e000007944 */ /* 0x000fea0003c00000 */
[----:B------:R-:W-:Y:S01]  /*1eae0*/  MOV R7, R10 ;  /* 0x0000000a00077202 */ /* 0x000fe20000000f00 */
[----:B------:R-:W-:Y:S05]  /*1eaf0*/  BRA `(.L_x_3226) ;  /* 0xffffd17000007947 */ /* 0x000fea000383ffff */
.L_x_3164:
[----:B------:R-:W-:Y:S01]  /*1eb00*/  IMAD.MOV.U32 R11, RZ, RZ, R4 ;  /* 0x000000ffff0b7224 */ /* 0x000fe200078e0004 */
[----:B------:R-:W-:Y:S01]  /*1eb10*/  MOV R10, R0 ;  /* 0x00000000000a7202 */ /* 0x000fe20000000f00 */
[----:B------:R-:W-:Y:S01]  /*1eb20*/  IMAD.MOV.U32 R3, RZ, RZ, 0x1f ;  /* 0x0000001fff037424 */ /* 0x000fe200078e00ff */
[----:B-1----:R-:W-:Y:S02]  /*1eb30*/  MOV R2, 0x1eb50 ;  /* 0x0001eb5000027802 */ /* 0x002fe40000000f00 */
[----:B---34-:R-:W-:Y:S05]  /*1eb40*/  CALL.REL.NOINC `($__internal_49_$__cuda_sm70_shflsync_idx_p) ;  /* 0x0000007000007944 */ /* 0x018fea0003c00000 */
[----:B------:R-:W-:Y:S01]  /*1eb50*/  MOV R13, R10 ;  /* 0x0000000a000d7202 */ /* 0x000fe20000000f00 */
[----:B------:R-:W-:Y:S05]  /*1eb60*/  BRA `(.L_x_3163) ;  /* 0xffffd16000007947 */ /* 0x000fea000383ffff */
        .weak           $__internal_48_$__cuda_sm70_shflsync_bfly_p
        .type           $__internal_48_$__cuda_sm70_shflsync_bfly_p,@function
        .size           $__internal_48_$__cuda_sm70_shflsync_bfly_p,($__internal_49_$__cuda_sm70_shflsync_idx_p - $__internal_48_$__cuda_sm70_shflsync_bfly_p)
$__internal_48_$__cuda_sm70_shflsync_bfly_p:
[----:B------:R-:W-:Y:S01]  /*1eb70*/  MOV R8, R3 ;  /* 0x0000000300087202 */ /* 0x000fe20000000f00 */
[----:B------:R-:W-:Y:S04]  /*1eb80*/  WARPSYNC R10 ;  /* 0x0000000a00007348 */ /* 0x000fe80003800000 */
[----:B------:R-:W-:Y:S01]  /*1eb90*/  MOV R9, 0x0 ;  /* 0x0000000000097802 */ /* 0x000fe20000000f00 */
[----:B------:R1:W2:Y:S03]  /*1eba0*/  SHFL.BFLY PT, R0, R0, R7, R11 ;  /* 0x0c00000700007389 */ /* 0x0002a600000e000b */
[----:B------:R-:W-:Y:S05]  /*1ebb0*/  RET.REL.NODEC R8 `(_ZN7cutlass13device_kernelIN5flash19enable_sm80_to_sm89INS1_16FlashAttnFwdSm80INS1_25CollectiveMainloopFwdSm80ILi4ELi1ELb0EN4cute5tupleIJNS5_1CILi128EEENS7_ILi80EEENS7_ILi64EEEEEELi64ENS_10bfloat16_tEfNS_4arch4Sm80ELb1ELb0ELb0ELb1ELb0ELb1ELb1ELb1EEENS1_21CollectiveEpilogueFwdINS6_IJS8_SA_S9_EEENS6_IJNS7_ILi1EEESI_SI_EEESC_SE_Li128ELb1ELb1ELb1ELb0EEENS1_36VarlenDynamicPersistentTileSchedulerILi128ELi80ELi128ELi128ELb1ELb1ELb0ELb1ELb1ELb1EEEEEEEEEvNT_6ParamsE) ;  /* 0xfffe144008007950 */ /* 0x000fea0003c3ffff */
        .weak           $__internal_49_$__cuda_sm70_shflsync_idx_p
        .type           $__internal_49_$__cuda_sm70_shflsync_idx_p,@function
        .size           $__internal_49_$__cuda_sm70_shflsync_idx_p,($__internal_50_$__cuda_sm70_shflsync_up_p - $__internal_49_$__cuda_sm70_shflsync_idx_p)
$__internal_49_$__cuda_sm70_shflsync_idx_p:
[----:B------:R-:W-:-:S04]  /*1ebc0*/  MOV R44, 0xffffffff ;  /* 0xffffffff002c7802 */ /* 0x000fc80000000f00 */
[----:B------:R-:W-:Y:S04]  /*1ebd0*/  WARPSYNC R44 ;  /* 0x0000002c00007348 */ /* 0x000fe80003800000 */
[----:B------:R1:W2:Y:S02]  /*1ebe0*/  SHFL.IDX PT, R10, R11, R10, R3 ;  /* 0x0000000a0b0a7389 */ /* 0x0002a400000e0003 */
[----:B-1----:R-:W-:-:S04]  /*1ebf0*/  MOV R3, 0x0 ;  /* 0x0000000000037802 */ /* 0x002fc80000000f00 */
[----:B--2---:R-:W-:Y:S05]  /*1ec00*/  RET.REL.NODEC R2 `(_ZN7cutlass13device_kernelIN5flash19enable_sm80_to_sm89INS1_16FlashAttnFwdSm80INS1_25CollectiveMainloopFwdSm80ILi4ELi1ELb0EN4cute5tupleIJNS5_1CILi128EEENS7_ILi80EEENS7_ILi64EEEEEELi64ENS_10bfloat16_tEfNS_4arch4Sm80ELb1ELb0ELb0ELb1ELb0ELb1ELb1ELb1EEENS1_21CollectiveEpilogueFwdINS6_IJS8_SA_S9_EEENS6_IJNS7_ILi1EEESI_SI_EEESC_SE_Li128ELb1ELb1ELb1ELb0EEENS1_36VarlenDynamicPersistentTileSchedulerILi128ELi80ELi128ELi128ELb1ELb1ELb0ELb1ELb1ELb1EEEEEEEEEvNT_6ParamsE) ;  /* 0xfffe13f002007950 */ /* 0x004fea0003c3ffff */
        .weak           $__internal_50_$__cuda_sm70_shflsync_up_p
        .type           $__internal_50_$__cuda_sm70_shflsync_up_p,@function
        .size           $__internal_50_$__cuda_sm70_shflsync_up_p,($__internal_51_$__cuda_sm70_votesync_ballot - $__internal_50_$__cuda_sm70_shflsync_up_p)
$__internal_50_$__cuda_sm70_shflsync_up_p:
[----:B------:R-:W-:Y:S02]  /*1ec10*/  IMAD.MOV.U32 R4, RZ, RZ, RZ ;  /* 0x000000ffff047224 */ /* 0x000fe400078e00ff */
[----:B------:R-:W-:-:S04]  /*1ec20*/  IMAD.MOV.U32 R10, RZ, RZ, -0x1 ;  /* 0xffffffffff0a7424 */ /* 0x000fc800078e00ff */
[----:B------:R-:W-:Y:S04]  /*1ec30*/  WARPSYNC R10 ;  /* 0x0000000a00007348 */ /* 0x000fe80003800000 */
[----:B------:R1:W2:Y:S02]  /*1ec40*/  SHFL.UP PT, R4, R0, R2, R4 ;  /* 0x0400000200047389 */ /* 0x0002a400000e0004 */
[----:B-1----:R-:W-:Y:S02]  /*1ec50*/  MOV R2, R3 ;  /* 0x0000000300027202 */ /* 0x002fe40000000f00 */
[----:B------:R-:W-:-:S04]  /*1ec60*/  MOV R3, 0x0 ;  /* 0x0000000000037802 */ /* 0x000fc80000000f00 */
[----:B--2---:R-:W-:Y:S05]  /*1ec70*/  RET.REL.NODEC R2 `(_ZN7cutlass13device_kernelIN5flash19enable_sm80_to_sm89INS1_16FlashAttnFwdSm80INS1_25CollectiveMainloopFwdSm80ILi4ELi1ELb0EN4cute5tupleIJNS5_1CILi128EEENS7_ILi80EEENS7_ILi64EEEEEELi64ENS_10bfloat16_tEfNS_4arch4Sm80ELb1ELb0ELb0ELb1ELb0ELb1ELb1ELb1EEENS1_21CollectiveEpilogueFwdINS6_IJS8_SA_S9_EEENS6_IJNS7_ILi1EEESI_SI_EEESC_SE_Li128ELb1ELb1ELb1ELb0EEENS1_36VarlenDynamicPersistentTileSchedulerILi128ELi80ELi128ELi128ELb1ELb1ELb0ELb1ELb1ELb1EEEEEEEEEvNT_6ParamsE) ;  /* 0xfffe138002007950 */ /* 0x004fea0003c3ffff */
        .weak           $__internal_51_$__cuda_sm70_votesync_ballot
        .type           $__internal_51_$__cuda_sm70_votesync_ballot,@function
        .size           $__internal_51_$__cuda_sm70_votesync_ballot,(.L_x_3293 - $__internal_51_$__cuda_sm70_votesync_ballot)
$__internal_51_$__cuda_sm70_votesync_ballot:
[----:B------:R-:W-:Y:S01]  /*1ec80*/  ISETP.NE.U32.AND P0, PT, R0, 0x1, PT ;  /* 0x000000010000780c */ /* 0x000fe20003f05070 */
[----:B------:R-:W-:-:S04]  /*1ec90*/  IMAD.MOV.U32 R3, RZ, RZ, -0x1 ;  /* 0xffffffffff037424 */ /* 0x000fc800078e00ff */
[----:B------:R-:W-:Y:S08]  /*1eca0*/  WARPSYNC R3 ;  /* 0x0000000300007348 */ /* 0x000ff00003800000 */
[----:B------:R-:W-:-:S04]  /*1ecb0*/  VOTE.ANY R0, PT, !P0 ;  /* 0x0000000000007806 */ /* 0x000fc800040e0100 */
[----:B------:R-:W-:Y:S01]  /*1ecc0*/  LOP3.LUT R0, R0, R3, RZ, 0xc0, !PT ;  /* 0x0000000300007212 */ /* 0x000fe200078ec0ff */
[----:B------:R-:W-:-:S04]  /*1ecd0*/  IMAD.MOV.U32 R3, RZ, RZ, 0x0 ;  /* 0x00000000ff037424 */ /* 0x000fc800078e00ff */
[----:B------:R-:W-:Y:S05]  /*1ece0*/  RET.REL.NODEC R2 `(_ZN7cutlass13device_kernelIN5flash19enable_sm80_to_sm89INS1_16FlashAttnFwdSm80INS1_25CollectiveMainloopFwdSm80ILi4ELi1ELb0EN4cute5tupleIJNS5_1CILi128EEENS7_ILi80EEENS7_ILi64EEEEEELi64ENS_10bfloat16_tEfNS_4arch4Sm80ELb1ELb0ELb0ELb1ELb0ELb1ELb1ELb1EEENS1_21CollectiveEpilogueFwdINS6_IJS8_SA_S9_EEENS6_IJNS7_ILi1EEESI_SI_EEESC_SE_Li128ELb1ELb1ELb1ELb0EEENS1_36VarlenDynamicPersistentTileSchedulerILi128ELi80ELi128ELi128ELb1ELb1ELb0ELb1ELb1ELb1EEEEEEEEEvNT_6ParamsE) ;  /* 0xfffe131002007950 */ /* 0x000fea0003c3ffff */
.L_x_3227:
        /* <DEDUP_REMOVED lines=9> */
.L_x_3293:


//--------------------- .nv.shared._ZN7cutlass13device_kernelIN5flash19enable_sm80_to_sm89INS1_16FlashAttnFwdSm80INS1_25CollectiveMainloopFwdSm80ILi4ELi1ELb0EN4cute5tupleIJNS5_1CILi128EEENS7_ILi112EEENS7_ILi64EEEEEELi64ENS_10bfloat16_tEfNS_4arch4Sm80ELb0ELb0ELb1ELb0ELb0ELb0ELb1ELb1EEENS1_21CollectiveEpilogueFwdINS6_IJS8_SA_S9_EEENS6_IJNS7_ILi1EEESI_SI_EEESC_SE_Li128ELb0ELb1ELb1ELb0EEENS1_19SingleTileSchedulerILb0ELb1ELb1ELi128EEEEEEEEEvNT_6ParamsE --------------------------
	.section	.nv.shared._ZN7cutlass13device_kernelIN5flash19enable_sm80_to_sm89INS1_16FlashAttnFwdSm80INS1_25CollectiveMainloopFwdSm80ILi4ELi1ELb0EN4cute5tupleIJNS5_1CILi128EEENS7_ILi112EEENS7_ILi64EEEEEELi64ENS_10bfloat16_tEfNS_4arch4Sm80ELb0ELb0ELb1ELb0ELb0ELb0ELb1ELb1EEENS1_21CollectiveEpilogueFwdINS6_IJS8_SA_S9_EEENS6_IJNS7_ILi1EEESI_SI_EEESC_SE_Li128ELb0ELb1ELb1ELb0EEENS1_19SingleTileSchedulerILb0ELb1ELb1ELi128EEEEEEEEEvNT_6ParamsE,"aw",@nobits
	.sectionflags	@""
	.align	16


//--------------------- .nv.global                --------------------------
	.section	.nv.global,"aw",@nobits
.nv.global:
	.type		_ZN82_INTERNAL_21a4f107_46_flash_fwd_hdim64_bf16_split_softcapall_sm80_cu_ea41c527_38194cute1_E,@object
	.size		_ZN82_INTERNAL_21a4f107_46_flash_fwd_hdim64_bf16_split_softcapall_sm80_cu_ea41c527_38194cute1_E,(_ZN82_INTERNAL_21a4f107_46_flash_fwd_hdim64_bf16_split_softcapall_sm80_cu_ea41c527_38194cuda3std3__45__cpo6cbeginE - _ZN82_INTERNAL_21a4f107_46_flash_fwd_hdim64_bf16_split_softcapall_sm80_cu_ea41c527_38194cute1_E)
_ZN82_INTERNAL_21a4f107_46_flash_fwd_hdim64_bf16_split_softcapall_sm80_cu_ea41c527_38194cute1_E:
	.zero		1
	.type		_ZN82_INTERNAL_21a4f107_46_flash_fwd_hdim64_bf16_split_softcapall_sm80_cu_ea41c527_38194cuda3std3__45__cpo6cbeginE,@object
	.size		_ZN82_INTERNAL_21a4f107_46_flash_fwd_hdim64_bf16_split_softcapall_sm80_cu_ea41c527_38194cuda3std3__45__cpo6cbeginE,(_ZN82_INTERNAL_21a4f107_46_flash_fwd_hdim64_bf16_split_softcapall_sm80_cu_ea41c527_38194cuda3std3__48in_placeE - _ZN82_INTERNAL_21a4f107_46_flash_fwd_hdim64_bf16_split_softcapall_sm80_cu_ea41c527_38194cuda3std3__45__cpo6cbeginE)
_ZN82_INTERNAL_21a4f107_46_flash_fwd_hdim64_bf16_split_softcapall_sm80_cu_ea41c527_38194cuda3std3__45__cpo6cbeginE:
	.zero		1
	.type		_ZN82_INTERNAL_21a4f107_46_flash_fwd_hdim64_bf16_split_softcapall_sm80_cu_ea41c527_38194cuda3std3__48in_placeE,@object
	.size		_ZN82_INTERNAL_21a4f107_46_flash_fwd_hdim64_bf16_split_softcapall_sm80_cu_ea41c527_38194cuda3std3__48in_placeE,(_ZN82_INTERNAL_21a4f107_46_flash_fwd_hdim64_bf16_split_softcapall_sm80_cu_ea41c527_38194cuda3std6ranges3__45__cpo9iter_moveE - _ZN82_INTERNAL_21a4f107_46_flash_fwd_hdim64_bf16_split_softcapall_sm80_cu_ea41c527_38194cuda3std3__48in_placeE)
_ZN82_INTERNAL_21a4f107_46_flash_fwd_hdim64_bf16_split_softcapall_sm80_cu_ea41c527_38194cuda3std3__48in_placeE:
	.zero		1
	.type		_ZN82_INTERNAL_21a4f107_46_flash_fwd_hdim64_bf16_split_softcapall_sm80_cu_ea41c527_38194cuda3std6ranges3__45__cpo9iter_moveE,@object
	.size		_ZN82_INTERNAL_21a4f107_46_flash_fwd_hdim64_bf16_split_softcapall_sm80_cu_ea41c527_38194cuda3std6ranges3__45__cpo9iter_moveE,(_ZN82_INTERNAL_21a4f107_46_flash_fwd_hdim64_bf16_split_softcapall_sm80_cu_ea41c527_38194cuda3std3__45__cpo5beginE - _ZN82_INTERNAL_21a4f107_46_flash_fwd_hdim64_bf16_split_softcapall_sm80_cu_ea41c527_38194cuda3std6ranges3__45__cpo9iter_moveE)
_ZN82_INTERNAL_21a4f107_46_flash_fwd_hdim64_bf16_split_softcapall_sm80_cu_ea41c527_38194cuda3std6ranges3__45__cpo9iter_moveE:
	.zero		1
	.type		_ZN82_INTERNAL_21a4f107_46_flash_fwd_hdim64_bf16_split_softcapall_sm80_cu_ea41c527_38194cuda3std3__45__cpo5beginE,@object
	.size		_ZN82_INTERNAL_21a4f107_46_flash_fwd_hdim64_bf16_split_softcapall_sm80_cu_ea41c527_38194cuda3std3__45__cpo5beginE,(_ZN82_INTERNAL_21a4f107_46_flash_fwd_hdim64_bf16_split_softcapall_sm80_cu_ea41c527_38194cuda3std3__484_GLOBAL__N__21a4f107_46_flash_fwd_hdim64_bf16_split_softcapall_sm80_cu_ea41c527_38196ignoreE - _ZN82_INTERNAL_21a4f107_46_flash_fwd_hdim64_bf16_split_softcapall_sm80_cu_ea41c527_38194cuda3std3__45__cpo5beginE)
_ZN82_INTERNAL_21a4f107_46_flash_fwd_hdim64_bf16_split_softcapall_sm80_cu_ea41c527_38194cuda3std3__45__cpo5beginE:
	.zero		1
	.type		_ZN82_INTERNAL_21a4f107_46_flash_fwd_hdim64_bf16_split_softcapall_sm80_cu_ea41c527_38194cuda3std3__484_GLOBAL__N__21a4f107_46_flash_fwd_hdim64_bf16_split_softcapall_sm80_cu_ea41c527_38196ignoreE,@object
	.size		_ZN82_INTERNAL_21a4f107_46_flash_fwd_hdim64_bf16_split_softcapall_sm80_cu_ea41c527_38194cuda3std3__484_GLOBAL__N__21a4f107_46_flash_fwd_hdim64_bf16_split_softcapall_sm80_cu_ea41c527_38196ignoreE,(_ZN82_INTERNAL_21a4f107_46_flash_fwd_hdim64_bf16_split_softcapall_sm80_cu_ea41c527_38194cute7productE - _ZN82_INTERNAL_21a4f107_46_flash_fwd_hdim64_bf16_split_softcapall_sm80_cu_ea41c527_38194cuda3std3__484_GLOBAL__N__21a4f107_46_flash_fwd_hdim64_bf16_split_softcapall_sm80_cu_ea41c527_38196ignoreE)
_ZN82_INTERNAL_21a4f107_46_flash_fwd_hdim64_bf16_split_softcapall_sm80_cu_ea41c527_38194cuda3std3__484_GLOBAL__N__21a4f107_46_flash_fwd_hdim64_bf16_split_softcapall_sm80_cu_ea41c527_38196ignoreE:
	.zero		1
	.type		_ZN82_INTERNAL_21a4f107_46_flash_fwd_hdim64_bf16_split_softcapall_sm80_cu_ea41c527_38194cute7productE,@object
	.size		_ZN82_INTERNAL_21a4f107_46_flash_fwd_hdim64_bf16_split_softcapall_sm80_cu_ea41c527_38194cute7productE,(_ZN82_INTERNAL_21a4f107_46_flash_fwd_hdim64_bf16_split_softcapall_sm80_cu_ea41c527_38194cuda3std3__45__cpo3endE - _ZN82_INTERNAL_21a4f107_46_flash_fwd_hdim64_bf16_split_softcapall_sm80_cu_ea41c527_38194cute7productE)
_ZN82_INTERNAL_21a4f107_46_flash_fwd_hdim64_bf16_split_softcapall_sm80_cu_ea41c527_38194cute7productE:
	.zero		1
	.type		_ZN82_INTERNAL_21a4f107_46_flash_fwd_hdim64_bf16_split_softcapall_sm80_cu_ea41c527_38194cuda3std3__45__cpo3endE,@object
	.size		_ZN82_INTERNAL_21a4f107_46_flash_fwd_hdim64_bf16_split_softcapall_sm80_cu_ea41c527_38194cuda3std3__45__cpo3endE,(_ZN82_INTERNAL_21a4f107_46_flash_fwd_hdim64_bf16_split_softcapall_sm80_cu_ea41c527_38194cuda3std3__419piecewise_constructE - _ZN82_INTERNAL_21a4f107_46_flash_fwd_hdim64_bf16_split_softcapall_sm80_cu_ea41c527_38194cuda3std3__45__cpo3endE)
_ZN82_INTERNAL_21a4f107_46_flash_fwd_hdim64_bf16_split_softcapall_sm80_cu_ea41c527_38194cuda3std3__45__cpo3endE:
	.zero		1
	.type		_ZN82_INTERNAL_21a4f107_46_flash_fwd_hdim64_bf16_split_softcapall_sm80_cu_ea41c527_38194cuda3std3__419piecewise_constructE,@object
	.size		_ZN82_INTERNAL_21a4f107_46_flash_fwd_hdim64_bf16_split_softcapall_sm80_cu_ea41c527_38194cuda3std3__419piecewise_constructE,(_ZN82_INTERNAL_21a4f107_46_flash_fwd_hdim64_bf16_split_softcapall_sm80_cu_ea41c527_38194cuda3std3__45__cpo4cendE - _ZN82_INTERNAL_21a4f107_46_flash_fwd_hdim64_bf16_split_softcapall_sm80_cu_ea41c527_38194cuda3std3__419piecewise_constructE)
_ZN82_INTERNAL_21a4f107_46_flash_fwd_hdim64_bf16_split_softcapall_sm80_cu_ea41c527_38194cuda3std3__419piecewise_constructE:
	.zero		1
	.type		_ZN82_INTERNAL_21a4f107_46_flash_fwd_hdim64_bf16_split_softcapall_sm80_cu_ea41c527_38194cuda3std3__45__cpo4cendE,@object
	.size		_ZN82_INTERNAL_21a4f107_46_flash_fwd_hdim64_bf16_split_softcapall_sm80_cu_ea41c527_38194cuda3std3__45__cpo4cendE,(_ZN82_INTERNAL_21a4f107_46_flash_fwd_hdim64_bf16_split_softcapall_sm80_cu_ea41c527_38194cuda3std6ranges3__45__cpo4swapE - _ZN82_INTERNAL_21a4f107_46_flash_fwd_hdim64_bf16_split_softcapall_sm80_cu_ea41c527_38194cuda3std3__45__cpo4cendE)
_ZN82_INTERNAL_21a4f107_46_flash_fwd_hdim64_bf16_split_softcapall_sm80_cu_ea41c527_38194cuda3std3__45__cpo4cendE:
	.zero		1
	.type		_ZN82_INTERNAL_21a4f107_46_flash_fwd_hdim64_bf16_split_softcapall_sm80_cu_ea41c527_38194cuda3std6ranges3__45__cpo4swapE,@object
	.size		_ZN82_INTERNAL_21a4f107_46_flash_fwd_hdim64_bf16_split_softcapall_sm80_cu_ea41c527_38194cuda3std6ranges3__45__cpo4swapE,(.L_7 - _ZN82_INTERNAL_21a4f107_46_flash_fwd_hdim64_bf16_split_softcapall_sm80_cu_ea41c527_38194cuda3std6ranges3__45__cpo4swapE)
_ZN82_INTERNAL_21a4f107_46_flash_fwd_hdim64_bf16_split_softcapall_sm80_cu_ea41c527_38194cuda3std6ranges3__45__cpo4swapE:
	.zero		1
.L_7:


//--------------------- .nv.shared._ZN7cutlass13device_kernelIN5flash19enable_sm80_to_sm89INS1_16FlashAttnFwdSm80INS1_25CollectiveMainloopFwdSm80ILi4ELi1ELb0EN4cute5tupleIJNS5_1CILi128EEENS7_ILi80EEENS7_ILi64EEEEEELi64ENS_10bfloat16_tEfNS_4arch4Sm80ELb0ELb0ELb1ELb1ELb0ELb0ELb1ELb1EEENS1_21CollectiveEpilogueFwdINS6_IJS8_SA_S9_EEENS6_IJNS7_ILi1EEESI_SI_EEESC_SE_Li128ELb1ELb1ELb1ELb0EEENS1_36VarlenDynamicPersistentTileSchedulerILi128ELi80ELi128ELi128ELb1ELb1ELb0ELb0ELb1ELb1EEEEEEEEEvNT_6ParamsE --------------------------
	.section	.nv.shared._ZN7cutlass13device_kernelIN5flash19enable_sm80_to_sm89INS1_16FlashAttnFwdSm80INS1_25CollectiveMainloopFwdSm80ILi4ELi1ELb0EN4cute5tupleIJNS5_1CILi128EEENS7_ILi80EEENS7_ILi64EEEEEELi64ENS_10bfloat16_tEfNS_4arch4Sm80ELb0ELb0ELb1ELb1ELb0ELb0ELb1ELb1EEENS1_21CollectiveEpilogueFwdINS6_IJS8_SA_S9_EEENS6_IJNS7_ILi1EEESI_SI_EEESC_SE_Li128ELb1ELb1ELb1ELb0EEENS1_36VarlenDynamicPersistentTileSchedulerILi128ELi80ELi128ELi128ELb1ELb1ELb0ELb0ELb1ELb1EEEEEEEEEvNT_6ParamsE,"aw",@nobits
	.sectionflags	@""
	.align	16


//--------------------- .nv.shared._ZN7cutlass13device_kernelIN5flash19enable_sm80_to_sm89INS1_16FlashAttnFwdSm80INS1_25CollectiveMainloopFwdSm80ILi4ELi1ELb0EN4cute5tupleIJNS5_1CILi128EEENS7_ILi80EEENS7_ILi64EEEEEELi64ENS_10bfloat16_tEfNS_4arch4Sm80ELb0ELb0ELb1ELb1ELb0ELb1ELb1ELb1EEENS1_21CollectiveEpilogueFwdINS6_IJS8_SA_S9_EEENS6_IJNS7_ILi1EEESI_SI_EEESC_SE_Li128ELb1ELb1ELb1ELb0EEENS1_36VarlenDynamicPersistentTileSchedulerILi128ELi80ELi128ELi128ELb1ELb1ELb0ELb0ELb1ELb1EEEEEEEEEvNT_6ParamsE --------------------------
	.section	.nv.shared._ZN7cutlass13device_kernelIN5flash19enable_sm80_to_sm89INS1_16FlashAttnFwdSm80INS1_25CollectiveMainloopFwdSm80ILi4ELi1ELb0EN4cute5tupleIJNS5_1CILi128EEENS7_ILi80EEENS7_ILi64EEEEEELi64ENS_10bfloat16_tEfNS_4arch4Sm80ELb0ELb0ELb1ELb1ELb0ELb1ELb1ELb1EEENS1_21CollectiveEpilogueFwdINS6_IJS8_SA_S9_EEENS6_IJNS7_ILi1EEESI_SI_EEESC_SE_Li128ELb1ELb1ELb1ELb0EEENS1_36VarlenDynamicPersistentTileSchedulerILi128ELi80ELi128ELi128ELb1ELb1ELb0ELb0ELb1ELb1EEEEEEEEEvNT_6ParamsE,"aw",@nobits
	.sectionflags	@""
	.align	16


//--------------------- .nv.shared._ZN7cutlass13device_kernelIN5flash19enable_sm80_to_sm89INS1_16FlashAttnFwdSm80INS1_25CollectiveMainloopFwdSm80ILi4ELi1ELb0EN4cute5tupleIJNS5_1CILi128EEENS7_ILi96EEENS7_ILi64EEEEEELi64ENS_10bfloat16_tEfNS_4arch4Sm80ELb0ELb1ELb1ELb0ELb0ELb0ELb1ELb1EEENS1_21CollectiveEpilogueFwdINS6_IJS8_SA_S9_EEENS6_IJNS7_ILi1EEESI_SI_EEESC_SE_Li128ELb0ELb1ELb1ELb0EEENS1_19SingleTileSchedulerILb0ELb1ELb1ELi128EEEEEEEEEvNT_6ParamsE --------------------------
	.section	.nv.shared._ZN7cutlass13device_kernelIN5flash19enable_sm80_to_sm89INS1_16FlashAttnFwdSm80INS1_25CollectiveMainloopFwdSm80ILi4ELi1ELb0EN4cute5tupleIJNS5_1CILi128EEENS7_ILi96EEENS7_ILi64EEEEEELi64ENS_10bfloat16_tEfNS_4arch4Sm80ELb0ELb1ELb1ELb0ELb0ELb0ELb1ELb1EEENS1_21CollectiveEpilogueFwdINS6_IJS8_SA_S9_EEENS6_IJNS7_ILi1EEESI_SI_EEESC_SE_Li128ELb0ELb1ELb1ELb0EEENS1_19SingleTileSchedulerILb0ELb1ELb1ELi128EEEEEEEEEvNT_6ParamsE,"aw",@nobits
	.sectionflags	@""
	.align	16


//--------------------- .nv.shared._ZN7cutlass13device_kernelIN5flash19enable_sm80_to_sm89INS1_16FlashAttnFwdSm80INS1_25CollectiveMainloopFwdSm80ILi4ELi1ELb0EN4cute5tupleIJNS5_1CILi128EEENS7_ILi80EEENS7_ILi64EEEEEELi64ENS_10bfloat16_tEfNS_4arch4Sm80ELb0ELb1ELb1ELb1ELb0ELb0ELb1ELb1EEENS1_21CollectiveEpilogueFwdINS6_IJS8_SA_S9_EEENS6_IJNS7_ILi1EEESI_SI_EEESC_SE_Li128ELb1ELb1ELb1ELb0EEENS1_36VarlenDynamicPersistentTileSchedulerILi128ELi80ELi128ELi128ELb1ELb1ELb0ELb1ELb0ELb1EEEEEEEEEvNT_6ParamsE --------------------------
	.section	.nv.shared._ZN7cutlass13device_kernelIN5flash19enable_sm80_to_sm89INS1_16FlashAttnFwdSm80INS1_25CollectiveMainloopFwdSm80ILi4ELi1ELb0EN4cute5tupleIJNS5_1CILi128EEENS7_ILi80EEENS7_ILi64EEEEEELi64ENS_10bfloat16_tEfNS_4arch4Sm80ELb0ELb1ELb1ELb1ELb0ELb0ELb1ELb1EEENS1_21CollectiveEpilogueFwdINS6_IJS8_SA_S9_EEENS6_IJNS7_ILi1EEESI_SI_EEESC_SE_Li128ELb1ELb1ELb1ELb0EEENS1_36VarlenDynamicPersistentTileSchedulerILi128ELi80ELi128ELi128ELb1ELb1ELb0ELb1ELb0ELb1EEEEEEEEEvNT_6ParamsE,"aw",@nobits
	.sectionflags	@""
	.align	16


//--------------------- .nv.shared._ZN7cutlass13device_kernelIN5flash19enable_sm80_to_sm89INS1_16FlashAttnFwdSm80INS1_25CollectiveMainloopFwdSm80ILi4ELi1ELb0EN4cute5tupleIJNS5_1CILi128EEENS7_ILi80EEENS7_ILi64EEEEEELi64ENS_10bfloat16_tEfNS_4arch4Sm80ELb0ELb1ELb1ELb1ELb0ELb1ELb1ELb1EEENS1_21CollectiveEpilogueFwdINS6_IJS8_SA_S9_EEENS6_IJNS7_ILi1EEESI_SI_EEESC_SE_Li128ELb1ELb1ELb1ELb0EEENS1_36VarlenDynamicPersistentTileSchedulerILi128ELi80ELi128ELi128ELb1ELb1ELb0ELb1ELb0ELb1EEEEEEEEEvNT_6ParamsE --------------------------
	.section	.nv.shared._ZN7cutlass13device_kernelIN5flash19enable_sm80_to_sm89INS1_16FlashAttnFwdSm80INS1_25CollectiveMainloopFwdSm80ILi4ELi1ELb0EN4cute5tupleIJNS5_1CILi128EEENS7_ILi80EEENS7_ILi64EEEEEELi64ENS_10bfloat16_tEfNS_4arch4Sm80ELb0ELb1ELb1ELb1ELb0ELb1ELb1ELb1EEENS1_21CollectiveEpilogueFwdINS6_IJS8_SA_S9_EEENS6_IJNS7_ILi1EEESI_SI_EEESC_SE_Li128ELb1ELb1ELb1ELb0EEENS1_36VarlenDynamicPersistentTileSchedulerILi128ELi80ELi128ELi128ELb1ELb1ELb0ELb1ELb0ELb1EEEEEEEEEvNT_6ParamsE,"aw",@nobits
	.sectionflags	@""
	.align	16


//--------------------- .nv.shared._ZN7cutlass13device_kernelIN5flash19enable_sm80_to_sm89INS1_16FlashAttnFwdSm80INS1_25CollectiveMainloopFwdSm80ILi4ELi1ELb0EN4cute5tupleIJNS5_1CILi128EEENS7_ILi112EEENS7_ILi64EEEEEELi64ENS_10bfloat16_tEfNS_4arch4Sm80ELb1ELb0ELb1ELb0ELb0ELb0ELb1ELb1EEENS1_21CollectiveEpilogueFwdINS6_IJS8_SA_S9_EEENS6_IJNS7_ILi1EEESI_SI_EEESC_SE_Li128ELb0ELb1ELb1ELb0EEENS1_30DynamicPersistentTileSchedulerILi128ELi128ELb1ELb1ELb0EEEEEEEEEvNT_6ParamsE --------------------------
	.section	.nv.shared._ZN7cutlass13device_kernelIN5flash19enable_sm80_to_sm89INS1_16FlashAttnFwdSm80INS1_25CollectiveMainloopFwdSm80ILi4ELi1ELb0EN4cute5tupleIJNS5_1CILi128EEENS7_ILi112EEENS7_ILi64EEEEEELi64ENS_10bfloat16_tEfNS_4arch4Sm80ELb1ELb0ELb1ELb0ELb0ELb0ELb1ELb1EEENS1_21CollectiveEpilogueFwdINS6_IJS8_SA_S9_EEENS6_IJNS7_ILi1EEESI_SI_EEESC_SE_Li128ELb0ELb1ELb1ELb0EEENS1_30DynamicPersistentTileSchedulerILi128ELi128ELb1ELb1ELb0EEEEEEEEEvNT_6ParamsE,"aw",@nobits
	.sectionflags	@""
	.align	16


//--------------------- .nv.shared._ZN7cutlass13device_kernelIN5flash19enable_sm80_to_sm89INS1_16FlashAttnFwdSm80INS1_25CollectiveMainloopFwdSm80ILi4ELi1ELb0EN4cute5tupleIJNS5_1CILi128EEENS7_ILi80EEENS7_ILi64EEEEEELi64ENS_10bfloat16_tEfNS_4arch4Sm80ELb1ELb0ELb1ELb1ELb0ELb0ELb1ELb1EEENS1_21CollectiveEpilogueFwdINS6_IJS8_SA_S9_EEENS6_IJNS7_ILi1EEESI_SI_EEESC_SE_Li128ELb1ELb1ELb1ELb0EEENS1_36VarlenDynamicPersistentTileSchedulerILi128ELi80ELi128ELi128ELb1ELb1ELb0ELb1ELb1ELb1EEEEEEEEEvNT_6ParamsE --------------------------
	.section	.nv.shared._ZN7cutlass13device_kernelIN5flash19enable_sm80_to_sm89INS1_16FlashAttnFwdSm80INS1_25CollectiveMainloopFwdSm80ILi4ELi1ELb0EN4cute5tupleIJNS5_1CILi128EEENS7_ILi80EEENS7_ILi64EEEEEELi64ENS_10bfloat16_tEfNS_4arch4Sm80ELb1ELb0ELb1ELb1ELb0ELb0ELb1ELb1EEENS1_21CollectiveEpilogueFwdINS6_IJS8_SA_S9_EEENS6_IJNS7_ILi1EEESI_SI_EEESC_SE_Li128ELb1ELb1ELb1ELb0EEENS1_36VarlenDynamicPersistentTileSchedulerILi128ELi80ELi128ELi128ELb1ELb1ELb0ELb1ELb1ELb1EEEEEEEEEvNT_6ParamsE,"aw",@nobits
	.sectionflags	@""
	.align	16


//--------------------- .nv.shared._ZN7cutlass13device_kernelIN5flash19enable_sm80_to_sm89INS1_16FlashAttnFwdSm80INS1_25CollectiveMainloopFwdSm80ILi4ELi1ELb0EN4cute5tupleIJNS5_1CILi128EEENS7_ILi80EEENS7_ILi64EEEEEELi64ENS_10bfloat16_tEfNS_4arch4Sm80ELb1ELb0ELb1ELb1ELb0ELb1ELb1ELb1EEENS1_21CollectiveEpilogueFwdINS6_IJS8_SA_S9_EEENS6_IJNS7_ILi1EEESI_SI_EEESC_SE_Li128ELb1ELb1ELb1ELb0EEENS1_36VarlenDynamicPersistentTileSchedulerILi128ELi80ELi128ELi128ELb1ELb1ELb0ELb1ELb1ELb1EEEEEEEEEvNT_6ParamsE --------------------------
	.section	.nv.shared._ZN7cutlass13device_kernelIN5flash19enable_sm80_to_sm89INS1_16FlashAttnFwdSm80INS1_25CollectiveMainloopFwdSm80ILi4ELi1ELb0EN4cute5tupleIJNS5_1CILi128EEENS7_ILi80EEENS7_ILi64EEEEEELi64ENS_10bfloat16_tEfNS_4arch4Sm80ELb1ELb0ELb1ELb1ELb0ELb1ELb1ELb1EEENS1_21CollectiveEpilogueFwdINS6_IJS8_SA_S9_EEENS6_IJNS7_ILi1EEESI_SI_EEESC_SE_Li128ELb1ELb1ELb1ELb0EEENS1_36VarlenDynamicPersistentTileSchedulerILi128ELi80ELi128ELi128ELb1ELb1ELb0ELb1ELb1ELb1EEEEEEEEEvNT_6ParamsE,"aw",@nobits
	.sectionflags	@""
	.align	16


//--------------------- .nv.shared._ZN7cutlass13device_kernelIN5flash19enable_sm80_to_sm89INS1_16FlashAttnFwdSm80INS1_25CollectiveMainloopFwdSm80ILi4ELi1ELb0EN4cute5tupleIJNS5_1CILi128EEENS7_ILi112EEENS7_ILi64EEEEEELi64ENS_10bfloat16_tEfNS_4arch4Sm80ELb0ELb0ELb0ELb0ELb0ELb0ELb1ELb1EEENS1_21CollectiveEpilogueFwdINS6_IJS8_SA_S9_EEENS6_IJNS7_ILi1EEESI_SI_EEESC_SE_Li128ELb0ELb1ELb1ELb0EEENS1_19SingleTileSchedulerILb0ELb1ELb1ELi128EEEEEEEEEvNT_6ParamsE --------------------------
	.section	.nv.shared._ZN7cutlass13device_kernelIN5flash19enable_sm80_to_sm89INS1_16FlashAttnFwdSm80INS1_25CollectiveMainloopFwdSm80ILi4ELi1ELb0EN4cute5tupleIJNS5_1CILi128EEENS7_ILi112EEENS7_ILi64EEEEEELi64ENS_10bfloat16_tEfNS_4arch4Sm80ELb0ELb0ELb0ELb0ELb0ELb0ELb1ELb1EEENS1_21CollectiveEpilogueFwdINS6_IJS8_SA_S9_EEENS6_IJNS7_ILi1EEESI_SI_EEESC_SE_Li128ELb0ELb1ELb1ELb0EEENS1_19SingleTileSchedulerILb0ELb1ELb1ELi128EEEEEEEEEvNT_6ParamsE,"aw",@nobits
	.sectionflags	@""
	.align	16


//--------------------- .nv.shared._ZN7cutlass13device_kernelIN5flash19enable_sm80_to_sm89INS1_16FlashAttnFwdSm80INS1_25CollectiveMainloopFwdSm80ILi4ELi1ELb0EN4cute5tupleIJNS5_1CILi128EEENS7_ILi80EEENS7_ILi64EEEEEELi64ENS_10bfloat16_tEfNS_4arch4Sm80ELb0ELb0ELb0ELb1ELb0ELb0ELb1ELb1EEENS1_21CollectiveEpilogueFwdINS6_IJS8_SA_S9_EEENS6_IJNS7_ILi1EEESI_SI_EEESC_SE_Li128ELb1ELb1ELb1ELb0EEENS1_36VarlenDynamicPersistentTileSchedulerILi128ELi80ELi128ELi128ELb1ELb1ELb0ELb0ELb1ELb1EEEEEEEEEvNT_6ParamsE --------------------------
	.section	.nv.shared._ZN7cutlass13device_kernelIN5flash19enable_sm80_to_sm89INS1_16FlashAttnFwdSm80INS1_25CollectiveMainloopFwdSm80ILi4ELi1ELb0EN4cute5tupleIJNS5_1CILi128EEENS7_ILi80EEENS7_ILi64EEEEEELi64ENS_10bfloat16_tEfNS_4arch4Sm80ELb0ELb0ELb0ELb1ELb0ELb0ELb1ELb1EEENS1_21CollectiveEpilogueFwdINS6_IJS8_SA_S9_EEENS6_IJNS7_ILi1EEESI_SI_EEESC_SE_Li128ELb1ELb1ELb1ELb0EEENS1_36VarlenDynamicPersistentTileSchedulerILi128ELi80ELi128ELi128ELb1ELb1ELb0ELb0ELb1ELb1EEEEEEEEEvNT_6ParamsE,"aw",@nobits
	.sectionflags	@""
	.align	16


//--------------------- .nv.shared._ZN7cutlass13device_kernelIN5flash19enable_sm80_to_sm89INS1_16FlashAttnFwdSm80INS1_25CollectiveMainloopFwdSm80ILi4ELi1ELb0EN4cute5tupleIJNS5_1CILi128EEENS7_ILi80EEENS7_ILi64EEEEEELi64ENS_10bfloat16_tEfNS_4arch4Sm80ELb0ELb0ELb0ELb1ELb0ELb1ELb1ELb1EEENS1_21CollectiveEpilogueFwdINS6_IJS8_SA_S9_EEENS6_IJNS7_ILi1EEESI_SI_EEESC_SE_Li128ELb1ELb1ELb1ELb0EEENS1_36VarlenDynamicPersistentTileSchedulerILi128ELi80ELi128ELi128ELb1ELb1ELb0ELb0ELb1ELb1EEEEEEEEEvNT_6ParamsE --------------------------
	.section	.nv.shared._ZN7cutlass13device_kernelIN5flash19enable_sm80_to_sm89INS1_16FlashAttnFwdSm80INS1_25CollectiveMainloopFwdSm80ILi4ELi1ELb0EN4cute5tupleIJNS5_1CILi128EEENS7_ILi80EEENS7_ILi64EEEEEELi64ENS_10bfloat16_tEfNS_4arch4Sm80ELb0ELb0ELb0ELb1ELb0ELb1ELb1ELb1EEENS1_21CollectiveEpilogueFwdINS6_IJS8_SA_S9_EEENS6_IJNS7_ILi1EEESI_SI_EEESC_SE_Li128ELb1ELb1ELb1ELb0EEENS1_36VarlenDynamicPersistentTileSchedulerILi128ELi80ELi128ELi128ELb1ELb1ELb0ELb0ELb1ELb1EEEEEEEEEvNT_6ParamsE,"aw",@nobits
	.sectionflags	@""
	.align	16


//--------------------- .nv.shared._ZN7cutlass13device_kernelIN5flash19enable_sm80_to_sm89INS1_16FlashAttnFwdSm80INS1_25CollectiveMainloopFwdSm80ILi4ELi1ELb0EN4cute5tupleIJNS5_1CILi128EEENS7_ILi96EEENS7_ILi64EEEEEELi64ENS_10bfloat16_tEfNS_4arch4Sm80ELb0ELb1ELb0ELb0ELb0ELb0ELb1ELb1EEENS1_21CollectiveEpilogueFwdINS6_IJS8_SA_S9_EEENS6_IJNS7_ILi1EEESI_SI_EEESC_SE_Li128ELb0ELb1ELb1ELb0EEENS1_19SingleTileSchedulerILb0ELb1ELb1ELi128EEEEEEEEEvNT_6ParamsE --------------------------
	.section	.nv.shared._ZN7cutlass13device_kernelIN5flash19enable_sm80_to_sm89INS1_16FlashAttnFwdSm80INS1_25CollectiveMainloopFwdSm80ILi4ELi1ELb0EN4cute5tupleIJNS5_1CILi128EEENS7_ILi96EEENS7_ILi64EEEEEELi64ENS_10bfloat16_tEfNS_4arch4Sm80ELb0ELb1ELb0ELb0ELb0ELb0ELb1ELb1EEENS1_21CollectiveEpilogueFwdINS6_IJS8_SA_S9_EEENS6_IJNS7_ILi1EEESI_SI_EEESC_SE_Li128ELb0ELb1ELb1ELb0EEENS1_19SingleTileSchedulerILb0ELb1ELb1ELi128EEEEEEEEEvNT_6ParamsE,"aw",@nobits
	.sectionflags	@""
	.align	16


//--------------------- .nv.shared._ZN7cutlass13device_kernelIN5flash19enable_sm80_to_sm89INS1_16FlashAttnFwdSm80INS1_25CollectiveMainloopFwdSm80ILi4ELi1ELb0EN4cute5tupleIJNS5_1CILi128EEENS7_ILi80EEENS7_ILi64EEEEEELi64ENS_10bfloat16_tEfNS_4arch4Sm80ELb0ELb1ELb0ELb1ELb0ELb0ELb1ELb1EEENS1_21CollectiveEpilogueFwdINS6_IJS8_SA_S9_EEENS6_IJNS7_ILi1EEESI_SI_EEESC_SE_Li128ELb1ELb1ELb1ELb0EEENS1_36VarlenDynamicPersistentTileSchedulerILi128ELi80ELi128ELi128ELb1ELb1ELb0ELb1ELb0ELb1EEEEEEEEEvNT_6ParamsE --------------------------
	.section	.nv.shared._ZN7cutlass13device_kernelIN5flash19enable_sm80_to_sm89INS1_16FlashAttnFwdSm80INS1_25CollectiveMainloopFwdSm80ILi4ELi1ELb0EN4cute5tupleIJNS5_1CILi128EEENS7_ILi80EEENS7_ILi64EEEEEELi64ENS_10bfloat16_tEfNS_4arch4Sm80ELb0ELb1ELb0ELb1ELb0ELb0ELb1ELb1EEENS1_21CollectiveEpilogueFwdINS6_IJS8_SA_S9_EEENS6_IJNS7_ILi1EEESI_SI_EEESC_SE_Li128ELb1ELb1ELb1ELb0EEENS1_36VarlenDynamicPersistentTileSchedulerILi128ELi80ELi128ELi128ELb1ELb1ELb0ELb1ELb0ELb1EEEEEEEEEvNT_6ParamsE,"aw",@nobits
	.sectionflags	@""
	.align	16


//--------------------- .nv.shared._ZN7cutlass13device_kernelIN5flash19enable_sm80_to_sm89INS1_16FlashAttnFwdSm80INS1_25CollectiveMainloopFwdSm80ILi4ELi1ELb0EN4cute5tupleIJNS5_1CILi128EEENS7_ILi80EEENS7_ILi64EEEEEELi64ENS_10bfloat16_tEfNS_4arch4Sm80ELb0ELb1ELb0ELb1ELb0ELb1ELb1ELb1EEENS1_21CollectiveEpilogueFwdINS6_IJS8_SA_S9_EEENS6_IJNS7_ILi1EEESI_SI_EEESC_SE_Li128ELb1ELb1ELb1ELb0EEENS1_36VarlenDynamicPersistentTileSchedulerILi128ELi80ELi128ELi128ELb1ELb1ELb0ELb1ELb0ELb1EEEEEEEEEvNT_6ParamsE --------------------------
	.section	.nv.shared._ZN7cutlass13device_kernelIN5flash19enable_sm80_to_sm89INS1_16FlashAttnFwdSm80INS1_25CollectiveMainloopFwdSm80ILi4ELi1ELb0EN4cute5tupleIJNS5_1CILi128EEENS7_ILi80EEENS7_ILi64EEEEEELi64ENS_10bfloat16_tEfNS_4arch4Sm80ELb0ELb1ELb0ELb1ELb0ELb1ELb1ELb1EEENS1_21CollectiveEpilogueFwdINS6_IJS8_SA_S9_EEENS6_IJNS7_ILi1EEESI_SI_EEESC_SE_Li128ELb1ELb1ELb1ELb0EEENS1_36VarlenDynamicPersistentTileSchedulerILi128ELi80ELi128ELi128ELb1ELb1ELb0ELb1ELb0ELb1EEEEEEEEEvNT_6ParamsE,"aw",@nobits
	.sectionflags	@""
	.align	16


//--------------------- .nv.shared._ZN7cutlass13device_kernelIN5flash19enable_sm80_to_sm89INS1_16FlashAttnFwdSm80INS1_25CollectiveMainloopFwdSm80ILi4ELi1ELb0EN4cute5tupleIJNS5_1CILi128EEENS7_ILi112EEENS7_ILi64EEEEEELi64ENS_10bfloat16_tEfNS_4arch4Sm80ELb1ELb0ELb0ELb0ELb0ELb0ELb1ELb1EEENS1_21CollectiveEpilogueFwdINS6_IJS8_SA_S9_EEENS6_IJNS7_ILi1EEESI_SI_EEESC_SE_Li128ELb0ELb1ELb1ELb0EEENS1_30DynamicPersistentTileSchedulerILi128ELi128ELb1ELb1ELb0EEEEEEEEEvNT_6ParamsE --------------------------
	.section	.nv.shared._ZN7cutlass13device_kernelIN5flash19enable_sm80_to_sm89INS1_16FlashAttnFwdSm80INS1_25CollectiveMainloopFwdSm80ILi4ELi1ELb0EN4cute5tupleIJNS5_1CILi128EEENS7_ILi112EEENS7_ILi64EEEEEELi64ENS_10bfloat16_tEfNS_4arch4Sm80ELb1ELb0ELb0ELb0ELb0ELb0ELb1ELb1EEENS1_21CollectiveEpilogueFwdINS6_IJS8_SA_S9_EEENS6_IJNS7_ILi1EEESI_SI_EEESC_SE_Li128ELb0ELb1ELb1ELb0EEENS1_30DynamicPersistentTileSchedulerILi128ELi128ELb1ELb1ELb0EEEEEEEEEvNT_6ParamsE,"aw",@nobits
	.sectionflags	@""
	.align	16


//--------------------- .nv.shared._ZN7cutlass13device_kernelIN5flash19enable_sm80_to_sm89INS1_16FlashAttnFwdSm80INS1_25CollectiveMainloopFwdSm80ILi4ELi1ELb0EN4cute5tupleIJNS5_1CILi128EEENS7_ILi80EEENS7_ILi64EEEEEELi64ENS_10bfloat16_tEfNS_4arch4Sm80ELb1ELb0ELb0ELb1ELb0ELb0ELb1ELb1EEENS1_21CollectiveEpilogueFwdINS6_IJS8_SA_S9_EEENS6_IJNS7_ILi1EEESI_SI_EEESC_SE_Li128ELb1ELb1ELb1ELb0EEENS1_36VarlenDynamicPersistentTileSchedulerILi128ELi80ELi128ELi128ELb1ELb1ELb0ELb1ELb1ELb1EEEEEEEEEvNT_6ParamsE --------------------------
	.section	.nv.shared._ZN7cutlass13device_kernelIN5flash19enable_sm80_to_sm89INS1_16FlashAttnFwdSm80INS1_25CollectiveMainloopFwdSm80ILi4ELi1ELb0EN4cute5tupleIJNS5_1CILi128EEENS7_ILi80EEENS7_ILi64EEEEEELi64ENS_10bfloat16_tEfNS_4arch4Sm80ELb1ELb0ELb0ELb1ELb0ELb0ELb1ELb1EEENS1_21CollectiveEpilogueFwdINS6_IJS8_SA_S9_EEENS6_IJNS7_ILi1EEESI_SI_EEESC_SE_Li128ELb1ELb1ELb1ELb0EEENS1_36VarlenDynamicPersistentTileSchedulerILi128ELi80ELi128ELi128ELb1ELb1ELb0ELb1ELb1ELb1EEEEEEEEEvNT_6ParamsE,"aw",@nobits
	.sectionflags	@""
	.align	16


//--------------------- .nv.shared._ZN7cutlass13device_kernelIN5flash19enable_sm80_to_sm89INS1_16FlashAttnFwdSm80INS1_25CollectiveMainloopFwdSm80ILi4ELi1ELb0EN4cute5tupleIJNS5_1CILi128EEENS7_ILi80EEENS7_ILi64EEEEEELi64ENS_10bfloat16_tEfNS_4arch4Sm80ELb1ELb0ELb0ELb1ELb0ELb1ELb1ELb1EEENS1_21CollectiveEpilogueFwdINS6_IJS8_SA_S9_EEENS6_IJNS7_ILi1EEESI_SI_EEESC_SE_Li128ELb1ELb1ELb1ELb0EEENS1_36VarlenDynamicPersistentTileSchedulerILi128ELi80ELi128ELi128ELb1ELb1ELb0ELb1ELb1ELb1EEEEEEEEEvNT_6ParamsE --------------------------
	.section	.nv.shared._ZN7cutlass13device_kernelIN5flash19enable_sm80_to_sm89INS1_16FlashAttnFwdSm80INS1_25CollectiveMainloopFwdSm80ILi4ELi1ELb0EN4cute5tupleIJNS5_1CILi128EEENS7_ILi80EEENS7_ILi64EEEEEELi64ENS_10bfloat16_tEfNS_4arch4Sm80ELb1ELb0ELb0ELb1ELb0ELb1ELb1ELb1EEENS1_21CollectiveEpilogueFwdINS6_IJS8_SA_S9_EEENS6_IJNS7_ILi1EEESI_SI_EEESC_SE_Li128ELb1ELb1ELb1ELb0EEENS1_36VarlenDynamicPersistentTileSchedulerILi128ELi80ELi128ELi128ELb1ELb1ELb0ELb1ELb1ELb1EEEEEEEEEvNT_6ParamsE,"aw",@nobits
	.sectionflags	@""
	.align	16
